	.target	sm_100a

	.elftype	@"ET_EXEC"


//--------------------- .note.nv.tkinfo           --------------------------
	.section	.note.nv.tkinfo,"",@"SHT_NOTE"
	.sectionflags	@"SHF_NOTE_NV_TKINFO"
	.tkinfo
        /*0018*/ 	.word	0x00000002
        /*0030*/ 	.string	""
        /*0030*/ 	.string	"ptxas"
        /*0030*/ 	.string	"Cuda compilation tools, release 13.0, V13.0.88"
        /*0030*/ 	.string	"Build cuda_13.0.r13.0/compiler.36424714_0"
        /*0030*/ 	.string	"-arch sm_100a -m 64 "



//--------------------- .note.nv.cuinfo           --------------------------
	.section	.note.nv.cuinfo,"",@"SHT_NOTE"
	.sectionflags	@"SHF_NOTE_NV_CUINFO"
        /*0018*/ 	.short	0x0002
        /*001a*/ 	.short	0x0064
        /*001c*/ 	.short	0x0082
	.zero		2


//--------------------- .nv.info                  --------------------------
	.section	.nv.info,"",@"SHT_CUDA_INFO"
	.align	4


	//----- nvinfo : EIATTR_REGCOUNT
	.align		4
        /*0000*/ 	.byte	0x04, 0x2f
        /*0002*/ 	.short	(.L_41 - .L_40)
	.align		4
.L_40:
        /*0004*/ 	.word	index@(_Z35group_norm_nhwc_fwd_one_pass_kernelI11Fp32IOFp16WLi512ELi120ELi480EEv26Group_norm_nhwc_fwd_params)
        /*0008*/ 	.word	0x00000080


	//----- nvinfo : EIATTR_FRAME_SIZE
	.align		4
.L_41:
        /*000c*/ 	.byte	0x04, 0x11
        /*000e*/ 	.short	(.L_43 - .L_42)
	.align		4
.L_42:
        /*0010*/ 	.word	index@(_Z35group_norm_nhwc_fwd_one_pass_kernelI11Fp32IOFp16WLi512ELi120ELi480EEv26Group_norm_nhwc_fwd_params)
        /*0014*/ 	.word	0x00000390


	//----- nvinfo : EIATTR_REGCOUNT
	.align		4
.L_43:
        /*0018*/ 	.byte	0x04, 0x2f
        /*001a*/ 	.short	(.L_45 - .L_44)
	.align		4
.L_44:
        /*001c*/ 	.word	index@(_Z35group_norm_nhwc_fwd_one_pass_kernelI11Fp32IOFp16WLi256ELi120ELi480EEv26Group_norm_nhwc_fwd_params)
        /*0020*/ 	.word	0x0000007e


	//----- nvinfo : EIATTR_FRAME_SIZE
	.align		4
.L_45:
        /*0024*/ 	.byte	0x04, 0x11
        /*0026*/ 	.short	(.L_47 - .L_46)
	.align		4
.L_46:
        /*0028*/ 	.word	index@(_Z35group_norm_nhwc_fwd_one_pass_kernelI11Fp32IOFp16WLi256ELi120ELi480EEv26Group_norm_nhwc_fwd_params)
        /*002c*/ 	.word	0x00000000


	//----- nvinfo : EIATTR_REGCOUNT
	.align		4
.L_47:
        /*0030*/ 	.byte	0x04, 0x2f
        /*0032*/ 	.short	(.L_49 - .L_48)
	.align		4
.L_48:
        /*0034*/ 	.word	index@(_Z35group_norm_nhwc_fwd_one_pass_kernelI11Fp32IOFp16WLi128ELi120ELi480EEv26Group_norm_nhwc_fwd_params)
        /*0038*/ 	.word	0x00000078


	//----- nvinfo : EIATTR_FRAME_SIZE
	.align		4
.L_49:
        /*003c*/ 	.byte	0x04, 0x11
        /*003e*/ 	.short	(.L_51 - .L_50)
	.align		4
.L_50:
        /*0040*/ 	.word	index@(_Z35group_norm_nhwc_fwd_one_pass_kernelI11Fp32IOFp16WLi128ELi120ELi480EEv26Group_norm_nhwc_fwd_params)
        /*0044*/ 	.word	0x00000000


	//----- nvinfo : EIATTR_REGCOUNT
	.align		4
.L_51:
        /*0048*/ 	.byte	0x04, 0x2f
        /*004a*/ 	.short	(.L_53 - .L_52)
	.align		4
.L_52:
        /*004c*/ 	.word	index@(_Z35group_norm_nhwc_fwd_one_pass_kernelI11Fp32IOFp16WLi64ELi120ELi480EEv26Group_norm_nhwc_fwd_params)
        /*0050*/ 	.word	0x00000028


	//----- nvinfo : EIATTR_FRAME_SIZE
	.align		4
.L_53:
        /*0054*/ 	.byte	0x04, 0x11
        /*0056*/ 	.short	(.L_55 - .L_54)
	.align		4
.L_54:
        /*0058*/ 	.word	index@(_Z35group_norm_nhwc_fwd_one_pass_kernelI11Fp32IOFp16WLi64ELi120ELi480EEv26Group_norm_nhwc_fwd_params)
        /*005c*/ 	.word	0x00000000


	//----- nvinfo : EIATTR_REGCOUNT
	.align		4
.L_55:
        /*0060*/ 	.byte	0x04, 0x2f
        /*0062*/ 	.short	(.L_57 - .L_56)
	.align		4
.L_56:
        /*0064*/ 	.word	index@(_Z35group_norm_nhwc_fwd_one_pass_kernelI11Fp32IOBf16WLi512ELi120ELi480EEv26Group_norm_nhwc_fwd_params)
        /*0068*/ 	.word	0x00000080


	//----- nvinfo : EIATTR_FRAME_SIZE
	.align		4
.L_57:
        /*006c*/ 	.byte	0x04, 0x11
        /*006e*/ 	.short	(.L_59 - .L_58)
	.align		4
.L_58:
        /*0070*/ 	.word	index@(_Z35group_norm_nhwc_fwd_one_pass_kernelI11Fp32IOBf16WLi512ELi120ELi480EEv26Group_norm_nhwc_fwd_params)
        /*0074*/ 	.word	0x00000390


	//----- nvinfo : EIATTR_REGCOUNT
	.align		4
.L_59:
        /*0078*/ 	.byte	0x04, 0x2f
        /*007a*/ 	.short	(.L_61 - .L_60)
	.align		4
.L_60:
        /*007c*/ 	.word	index@(_Z35group_norm_nhwc_fwd_one_pass_kernelI11Fp32IOBf16WLi256ELi120ELi480EEv26Group_norm_nhwc_fwd_params)
        /*0080*/ 	.word	0x0000007e


	//----- nvinfo : EIATTR_FRAME_SIZE
	.align		4
.L_61:
        /*0084*/ 	.byte	0x04, 0x11
        /*0086*/ 	.short	(.L_63 - .L_62)
	.align		4
.L_62:
        /*0088*/ 	.word	index@(_Z35group_norm_nhwc_fwd_one_pass_kernelI11Fp32IOBf16WLi256ELi120ELi480EEv26Group_norm_nhwc_fwd_params)
        /*008c*/ 	.word	0x00000000


	//----- nvinfo : EIATTR_REGCOUNT
	.align		4
.L_63:
        /*0090*/ 	.byte	0x04, 0x2f
        /*0092*/ 	.short	(.L_65 - .L_64)
	.align		4
.L_64:
        /*0094*/ 	.word	index@(_Z35group_norm_nhwc_fwd_one_pass_kernelI11Fp32IOBf16WLi128ELi120ELi480EEv26Group_norm_nhwc_fwd_params)
        /*0098*/ 	.word	0x00000078


	//----- nvinfo : EIATTR_FRAME_SIZE
	.align		4
.L_65:
        /*009c*/ 	.byte	0x04, 0x11
        /*009e*/ 	.short	(.L_67 - .L_66)
	.align		4
.L_66:
        /*00a0*/ 	.word	index@(_Z35group_norm_nhwc_fwd_one_pass_kernelI11Fp32IOBf16WLi128ELi120ELi480EEv26Group_norm_nhwc_fwd_params)
        /*00a4*/ 	.word	0x00000000


	//----- nvinfo : EIATTR_REGCOUNT
	.align		4
.L_67:
        /*00a8*/ 	.byte	0x04, 0x2f
        /*00aa*/ 	.short	(.L_69 - .L_68)
	.align		4
.L_68:
        /*00ac*/ 	.word	index@(_Z35group_norm_nhwc_fwd_one_pass_kernelI11Fp32IOBf16WLi64ELi120ELi480EEv26Group_norm_nhwc_fwd_params)
        /*00b0*/ 	.word	0x00000028


	//----- nvinfo : EIATTR_FRAME_SIZE
	.align		4
.L_69:
        /*00b4*/ 	.byte	0x04, 0x11
        /*00b6*/ 	.short	(.L_71 - .L_70)
	.align		4
.L_70:
        /*00b8*/ 	.word	index@(_Z35group_norm_nhwc_fwd_one_pass_kernelI11Fp32IOBf16WLi64ELi120ELi480EEv26Group_norm_nhwc_fwd_params)
        /*00bc*/ 	.word	0x00000000


	//----- nvinfo : EIATTR_REGCOUNT
	.align		4
.L_71:
        /*00c0*/ 	.byte	0x04, 0x2f
        /*00c2*/ 	.short	(.L_73 - .L_72)
	.align		4
.L_72:
        /*00c4*/ 	.word	index@(_Z35group_norm_nhwc_fwd_one_pass_kernelI11Fp32IOFp32WLi512ELi120ELi480EEv26Group_norm_nhwc_fwd_params)
        /*00c8*/ 	.word	0x00000080


	//----- nvinfo : EIATTR_FRAME_SIZE
	.align		4
.L_73:
        /*00cc*/ 	.byte	0x04, 0x11
        /*00ce*/ 	.short	(.L_75 - .L_74)
	.align		4
.L_74:
        /*00d0*/ 	.word	index@(_Z35group_norm_nhwc_fwd_one_pass_kernelI11Fp32IOFp32WLi512ELi120ELi480EEv26Group_norm_nhwc_fwd_params)
        /*00d4*/ 	.word	0x00000300


	//----- nvinfo : EIATTR_REGCOUNT
	.align		4
.L_75:
        /*00d8*/ 	.byte	0x04, 0x2f
        /*00da*/ 	.short	(.L_77 - .L_76)
	.align		4
.L_76:
        /*00dc*/ 	.word	index@(_Z35group_norm_nhwc_fwd_one_pass_kernelI11Fp32IOFp32WLi256ELi120ELi480EEv26Group_norm_nhwc_fwd_params)
        /*00e0*/ 	.word	0x00000080


	//----- nvinfo : EIATTR_FRAME_SIZE
	.align		4
.L_77:
        /*00e4*/ 	.byte	0x04, 0x11
        /*00e6*/ 	.short	(.L_79 - .L_78)
	.align		4
.L_78:
        /*00e8*/ 	.word	index@(_Z35group_norm_nhwc_fwd_one_pass_kernelI11Fp32IOFp32WLi256ELi120ELi480EEv26Group_norm_nhwc_fwd_params)
        /*00ec*/ 	.word	0x00000000


	//----- nvinfo : EIATTR_REGCOUNT
	.align		4
.L_79:
        /*00f0*/ 	.byte	0x04, 0x2f
        /*00f2*/ 	.short	(.L_81 - .L_80)
	.align		4
.L_80:
        /*00f4*/ 	.word	index@(_Z35group_norm_nhwc_fwd_one_pass_kernelI11Fp32IOFp32WLi128ELi120ELi480EEv26Group_norm_nhwc_fwd_params)
        /*00f8*/ 	.word	0x00000078


	//----- nvinfo : EIATTR_FRAME_SIZE
	.align		4
.L_81:
        /*00fc*/ 	.byte	0x04, 0x11
        /*00fe*/ 	.short	(.L_83 - .L_82)
	.align		4
.L_82:
        /*0100*/ 	.word	index@(_Z35group_norm_nhwc_fwd_one_pass_kernelI11Fp32IOFp32WLi128ELi120ELi480EEv26Group_norm_nhwc_fwd_params)
        /*0104*/ 	.word	0x00000000


	//----- nvinfo : EIATTR_REGCOUNT
	.align		4
.L_83:
        /*0108*/ 	.byte	0x04, 0x2f
        /*010a*/ 	.short	(.L_85 - .L_84)
	.align		4
.L_84:
        /*010c*/ 	.word	index@(_Z35group_norm_nhwc_fwd_one_pass_kernelI11Fp32IOFp32WLi64ELi120ELi480EEv26Group_norm_nhwc_fwd_params)
        /*0110*/ 	.word	0x00000028


	//----- nvinfo : EIATTR_FRAME_SIZE
	.align		4
.L_85:
        /*0114*/ 	.byte	0x04, 0x11
        /*0116*/ 	.short	(.L_87 - .L_86)
	.align		4
.L_86:
        /*0118*/ 	.word	index@(_Z35group_norm_nhwc_fwd_one_pass_kernelI11Fp32IOFp32WLi64ELi120ELi480EEv26Group_norm_nhwc_fwd_params)
        /*011c*/ 	.word	0x00000000


	//----- nvinfo : EIATTR_REGCOUNT
	.align		4
.L_87:
        /*0120*/ 	.byte	0x04, 0x2f
        /*0122*/ 	.short	(.L_89 - .L_88)
	.align		4
.L_88:
        /*0124*/ 	.word	index@(_Z35group_norm_nhwc_fwd_one_pass_kernelI11Fp16IOFp16WLi512ELi120ELi480EEv26Group_norm_nhwc_fwd_params)
        /*0128*/ 	.word	0x0000007f


	//----- nvinfo : EIATTR_FRAME_SIZE
	.align		4
.L_89:
        /*012c*/ 	.byte	0x04, 0x11
        /*012e*/ 	.short	(.L_91 - .L_90)
	.align		4
.L_90:
        /*0130*/ 	.word	index@(_Z35group_norm_nhwc_fwd_one_pass_kernelI11Fp16IOFp16WLi512ELi120ELi480EEv26Group_norm_nhwc_fwd_params)
        /*0134*/ 	.word	0x00000110


	//----- nvinfo : EIATTR_REGCOUNT
	.align		4
.L_91:
        /*0138*/ 	.byte	0x04, 0x2f
        /*013a*/ 	.short	(.L_93 - .L_92)
	.align		4
.L_92:
        /*013c*/ 	.word	index@(_Z35group_norm_nhwc_fwd_one_pass_kernelI11Fp16IOFp16WLi256ELi120ELi480EEv26Group_norm_nhwc_fwd_params)
        /*0140*/ 	.word	0x0000007e


	//----- nvinfo : EIATTR_FRAME_SIZE
	.align		4
.L_93:
        /*0144*/ 	.byte	0x04, 0x11
        /*0146*/ 	.short	(.L_95 - .L_94)
	.align		4
.L_94:
        /*0148*/ 	.word	index@(_Z35group_norm_nhwc_fwd_one_pass_kernelI11Fp16IOFp16WLi256ELi120ELi480EEv26Group_norm_nhwc_fwd_params)
        /*014c*/ 	.word	0x00000000


	//----- nvinfo : EIATTR_REGCOUNT
	.align		4
.L_95:
        /*0150*/ 	.byte	0x04, 0x2f
        /*0152*/ 	.short	(.L_97 - .L_96)
	.align		4
.L_96:
        /*0154*/ 	.word	index@(_Z35group_norm_nhwc_fwd_one_pass_kernelI11Fp16IOFp16WLi128ELi120ELi480EEv26Group_norm_nhwc_fwd_params)
        /*0158*/ 	.word	0x0000006c


	//----- nvinfo : EIATTR_FRAME_SIZE
	.align		4
.L_97:
        /*015c*/ 	.byte	0x04, 0x11
        /*015e*/ 	.short	(.L_99 - .L_98)
	.align		4
.L_98:
        /*0160*/ 	.word	index@(_Z35group_norm_nhwc_fwd_one_pass_kernelI11Fp16IOFp16WLi128ELi120ELi480EEv26Group_norm_nhwc_fwd_params)
        /*0164*/ 	.word	0x00000000


	//----- nvinfo : EIATTR_REGCOUNT
	.align		4
.L_99:
        /*0168*/ 	.byte	0x04, 0x2f
        /*016a*/ 	.short	(.L_101 - .L_100)
	.align		4
.L_100:
        /*016c*/ 	.word	index@(_Z35group_norm_nhwc_fwd_one_pass_kernelI11Fp16IOFp16WLi64ELi120ELi480EEv26Group_norm_nhwc_fwd_params)
        /*0170*/ 	.word	0x00000028


	//----- nvinfo : EIATTR_FRAME_SIZE
	.align		4
.L_101:
        /*0174*/ 	.byte	0x04, 0x11
        /*0176*/ 	.short	(.L_103 - .L_102)
	.align		4
.L_102:
        /*0178*/ 	.word	index@(_Z35group_norm_nhwc_fwd_one_pass_kernelI11Fp16IOFp16WLi64ELi120ELi480EEv26Group_norm_nhwc_fwd_params)
        /*017c*/ 	.word	0x00000000


	//----- nvinfo : EIATTR_REGCOUNT
	.align		4
.L_103:
        /*0180*/ 	.byte	0x04, 0x2f
        /*0182*/ 	.short	(.L_105 - .L_104)
	.align		4
.L_104:
        /*0184*/ 	.word	index@(_Z35group_norm_nhwc_fwd_one_pass_kernelI11Fp16IOBf16WLi512ELi120ELi480EEv26Group_norm_nhwc_fwd_params)
        /*0188*/ 	.word	0x0000007f


	//----- nvinfo : EIATTR_FRAME_SIZE
	.align		4
.L_105:
        /*018c*/ 	.byte	0x04, 0x11
        /*018e*/ 	.short	(.L_107 - .L_106)
	.align		4
.L_106:
        /*0190*/ 	.word	index@(_Z35group_norm_nhwc_fwd_one_pass_kernelI11Fp16IOBf16WLi512ELi120ELi480EEv26Group_norm_nhwc_fwd_params)
        /*0194*/ 	.word	0x00000110


	//----- nvinfo : EIATTR_REGCOUNT
	.align		4
.L_107:
        /*0198*/ 	.byte	0x04, 0x2f
        /*019a*/ 	.short	(.L_109 - .L_108)
	.align		4
.L_108:
        /*019c*/ 	.word	index@(_Z35group_norm_nhwc_fwd_one_pass_kernelI11Fp16IOBf16WLi256ELi120ELi480EEv26Group_norm_nhwc_fwd_params)
        /*01a0*/ 	.word	0x0000007e


	//----- nvinfo : EIATTR_FRAME_SIZE
	.align		4
.L_109:
        /*01a4*/ 	.byte	0x04, 0x11
        /*01a6*/ 	.short	(.L_111 - .L_110)
	.align		4
.L_110:
        /*01a8*/ 	.word	index@(_Z35group_norm_nhwc_fwd_one_pass_kernelI11Fp16IOBf16WLi256ELi120ELi480EEv26Group_norm_nhwc_fwd_params)
        /*01ac*/ 	.word	0x00000000


	//----- nvinfo : EIATTR_REGCOUNT
	.align		4
.L_111:
        /*01b0*/ 	.byte	0x04, 0x2f
        /*01b2*/ 	.short	(.L_113 - .L_112)
	.align		4
.L_112:
        /*01b4*/ 	.word	index@(_Z35group_norm_nhwc_fwd_one_pass_kernelI11Fp16IOBf16WLi128ELi120ELi480EEv26Group_norm_nhwc_fwd_params)
        /*01b8*/ 	.word	0x0000006c


	//----- nvinfo : EIATTR_FRAME_SIZE
	.align		4
.L_113:
        /*01bc*/ 	.byte	0x04, 0x11
        /*01be*/ 	.short	(.L_115 - .L_114)
	.align		4
.L_114:
        /*01c0*/ 	.word	index@(_Z35group_norm_nhwc_fwd_one_pass_kernelI11Fp16IOBf16WLi128ELi120ELi480EEv26Group_norm_nhwc_fwd_params)
        /*01c4*/ 	.word	0x00000000


	//----- nvinfo : EIATTR_REGCOUNT
	.align		4
.L_115:
        /*01c8*/ 	.byte	0x04, 0x2f
        /*01ca*/ 	.short	(.L_117 - .L_116)
	.align		4
.L_116:
        /*01cc*/ 	.word	index@(_Z35group_norm_nhwc_fwd_one_pass_kernelI11Fp16IOBf16WLi64ELi120ELi480EEv26Group_norm_nhwc_fwd_params)
        /*01d0*/ 	.word	0x00000028


	//----- nvinfo : EIATTR_FRAME_SIZE
	.align		4
.L_117:
        /*01d4*/ 	.byte	0x04, 0x11
        /*01d6*/ 	.short	(.L_119 - .L_118)
	.align		4
.L_118:
        /*01d8*/ 	.word	index@(_Z35group_norm_nhwc_fwd_one_pass_kernelI11Fp16IOBf16WLi64ELi120ELi480EEv26Group_norm_nhwc_fwd_params)
        /*01dc*/ 	.word	0x00000000


	//----- nvinfo : EIATTR_REGCOUNT
	.align		4
.L_119:
        /*01e0*/ 	.byte	0x04, 0x2f
        /*01e2*/ 	.short	(.L_121 - .L_120)
	.align		4
.L_120:
        /*01e4*/ 	.word	index@(_Z35group_norm_nhwc_fwd_one_pass_kernelI11Fp16IOFp32WLi512ELi120ELi480EEv26Group_norm_nhwc_fwd_params)
        /*01e8*/ 	.word	0x0000007f


	//----- nvinfo : EIATTR_FRAME_SIZE
	.align		4
.L_121:
        /*01ec*/ 	.byte	0x04, 0x11
        /*01ee*/ 	.short	(.L_123 - .L_122)
	.align		4
.L_122:
        /*01f0*/ 	.word	index@(_Z35group_norm_nhwc_fwd_one_pass_kernelI11Fp16IOFp32WLi512ELi120ELi480EEv26Group_norm_nhwc_fwd_params)
        /*01f4*/ 	.word	0x00000110


	//----- nvinfo : EIATTR_REGCOUNT
	.align		4
.L_123:
        /*01f8*/ 	.byte	0x04, 0x2f
        /*01fa*/ 	.short	(.L_125 - .L_124)
	.align		4
.L_124:
        /*01fc*/ 	.word	index@(_Z35group_norm_nhwc_fwd_one_pass_kernelI11Fp16IOFp32WLi256ELi120ELi480EEv26Group_norm_nhwc_fwd_params)
        /*0200*/ 	.word	0x0000007e


	//----- nvinfo : EIATTR_FRAME_SIZE
	.align		4
.L_125:
        /*0204*/ 	.byte	0x04, 0x11
        /*0206*/ 	.short	(.L_127 - .L_126)
	.align		4
.L_126:
        /*0208*/ 	.word	index@(_Z35group_norm_nhwc_fwd_one_pass_kernelI11Fp16IOFp32WLi256ELi120ELi480EEv26Group_norm_nhwc_fwd_params)
        /*020c*/ 	.word	0x00000000


	//----- nvinfo : EIATTR_REGCOUNT
	.align		4
.L_127:
        /*0210*/ 	.byte	0x04, 0x2f
        /*0212*/ 	.short	(.L_129 - .L_128)
	.align		4
.L_128:
        /*0214*/ 	.word	index@(_Z35group_norm_nhwc_fwd_one_pass_kernelI11Fp16IOFp32WLi128ELi120ELi480EEv26Group_norm_nhwc_fwd_params)
        /*0218*/ 	.word	0x0000006b


	//----- nvinfo : EIATTR_FRAME_SIZE
	.align		4
.L_129:
        /*021c*/ 	.byte	0x04, 0x11
        /*021e*/ 	.short	(.L_131 - .L_130)
	.align		4
.L_130:
        /*0220*/ 	.word	index@(_Z35group_norm_nhwc_fwd_one_pass_kernelI11Fp16IOFp32WLi128ELi120ELi480EEv26Group_norm_nhwc_fwd_params)
        /*0224*/ 	.word	0x00000000


	//----- nvinfo : EIATTR_REGCOUNT
	.align		4
.L_131:
        /*0228*/ 	.byte	0x04, 0x2f
        /*022a*/ 	.short	(.L_133 - .L_132)
	.align		4
.L_132:
        /*022c*/ 	.word	index@(_Z35group_norm_nhwc_fwd_one_pass_kernelI11Fp16IOFp32WLi64ELi120ELi480EEv26Group_norm_nhwc_fwd_params)
        /*0230*/ 	.word	0x00000028


	//----- nvinfo : EIATTR_FRAME_SIZE
	.align		4
.L_133:
        /*0234*/ 	.byte	0x04, 0x11
        /*0236*/ 	.short	(.L_135 - .L_134)
	.align		4
.L_134:
        /*0238*/ 	.word	index@(_Z35group_norm_nhwc_fwd_one_pass_kernelI11Fp16IOFp32WLi64ELi120ELi480EEv26Group_norm_nhwc_fwd_params)
        /*023c*/ 	.word	0x00000000


	//----- nvinfo : EIATTR_REGCOUNT
	.align		4
.L_135:
        /*0240*/ 	.byte	0x04, 0x2f
        /*0242*/ 	.short	(.L_137 - .L_136)
	.align		4
.L_136:
        /*0244*/ 	.word	index@(_Z35group_norm_nhwc_fwd_one_pass_kernelI11Bf16IOFp16WLi512ELi120ELi480EEv26Group_norm_nhwc_fwd_params)
        /*0248*/ 	.word	0x00000040


	//----- nvinfo : EIATTR_FRAME_SIZE
	.align		4
.L_137:
        /*024c*/ 	.byte	0x04, 0x11
        /*024e*/ 	.short	(.L_139 - .L_138)
	.align		4
.L_138:
        /*0250*/ 	.word	index@(_Z35group_norm_nhwc_fwd_one_pass_kernelI11Bf16IOFp16WLi512ELi120ELi480EEv26Group_norm_nhwc_fwd_params)
        /*0254*/ 	.word	0x000003d0


	//----- nvinfo : EIATTR_REGCOUNT
	.align		4
.L_139:
        /*0258*/ 	.byte	0x04, 0x2f
        /*025a*/ 	.short	(.L_141 - .L_140)
	.align		4
.L_140:
        /*025c*/ 	.word	index@(_Z35group_norm_nhwc_fwd_one_pass_kernelI11Bf16IOFp16WLi256ELi120ELi480EEv26Group_norm_nhwc_fwd_params)
        /*0260*/ 	.word	0x0000007e


	//----- nvinfo : EIATTR_FRAME_SIZE
	.align		4
.L_141:
        /*0264*/ 	.byte	0x04, 0x11
        /*0266*/ 	.short	(.L_143 - .L_142)
	.align		4
.L_142:
        /*0268*/ 	.word	index@(_Z35group_norm_nhwc_fwd_one_pass_kernelI11Bf16IOFp16WLi256ELi120ELi480EEv26Group_norm_nhwc_fwd_params)
        /*026c*/ 	.word	0x00000000


	//----- nvinfo : EIATTR_REGCOUNT
	.align		4
.L_143:
        /*0270*/ 	.byte	0x04, 0x2f
        /*0272*/ 	.short	(.L_145 - .L_144)
	.align		4
.L_144:
        /*0274*/ 	.word	index@(_Z35group_norm_nhwc_fwd_one_pass_kernelI11Bf16IOFp16WLi128ELi120ELi480EEv26Group_norm_nhwc_fwd_params)
        /*0278*/ 	.word	0x0000006c


	//----- nvinfo : EIATTR_FRAME_SIZE
	.align		4
.L_145:
        /*027c*/ 	.byte	0x04, 0x11
        /*027e*/ 	.short	(.L_147 - .L_146)
	.align		4
.L_146:
        /*0280*/ 	.word	index@(_Z35group_norm_nhwc_fwd_one_pass_kernelI11Bf16IOFp16WLi128ELi120ELi480EEv26Group_norm_nhwc_fwd_params)
        /*0284*/ 	.word	0x00000000


	//----- nvinfo : EIATTR_REGCOUNT
	.align		4
.L_147:
        /*0288*/ 	.byte	0x04, 0x2f
        /*028a*/ 	.short	(.L_149 - .L_148)
	.align		4
.L_148:
        /*028c*/ 	.word	index@(_Z35group_norm_nhwc_fwd_one_pass_kernelI11Bf16IOFp16WLi64ELi120ELi480EEv26Group_norm_nhwc_fwd_params)
        /*0290*/ 	.word	0x00000028


	//----- nvinfo : EIATTR_FRAME_SIZE
	.align		4
.L_149:
        /*0294*/ 	.byte	0x04, 0x11
        /*0296*/ 	.short	(.L_151 - .L_150)
	.align		4
.L_150:
        /*0298*/ 	.word	index@(_Z35group_norm_nhwc_fwd_one_pass_kernelI11Bf16IOFp16WLi64ELi120ELi480EEv26Group_norm_nhwc_fwd_params)
        /*029c*/ 	.word	0x00000000


	//----- nvinfo : EIATTR_REGCOUNT
	.align		4
.L_151:
        /*02a0*/ 	.byte	0x04, 0x2f
        /*02a2*/ 	.short	(.L_153 - .L_152)
	.align		4
.L_152:
        /*02a4*/ 	.word	index@(_Z35group_norm_nhwc_fwd_one_pass_kernelI11Bf16IOBf16WLi512ELi120ELi480EEv26Group_norm_nhwc_fwd_params)
        /*02a8*/ 	.word	0x00000040


	//----- nvinfo : EIATTR_FRAME_SIZE
	.align		4
.L_153:
        /*02ac*/ 	.byte	0x04, 0x11
        /*02ae*/ 	.short	(.L_155 - .L_154)
	.align		4
.L_154:
        /*02b0*/ 	.word	index@(_Z35group_norm_nhwc_fwd_one_pass_kernelI11Bf16IOBf16WLi512ELi120ELi480EEv26Group_norm_nhwc_fwd_params)
        /*02b4*/ 	.word	0x000003d0


	//----- nvinfo : EIATTR_REGCOUNT
	.align		4
.L_155:
        /*02b8*/ 	.byte	0x04, 0x2f
        /*02ba*/ 	.short	(.L_157 - .L_156)
	.align		4
.L_156:
        /*02bc*/ 	.word	index@(_Z35group_norm_nhwc_fwd_one_pass_kernelI11Bf16IOBf16WLi256ELi120ELi480EEv26Group_norm_nhwc_fwd_params)
        /*02c0*/ 	.word	0x0000007e


	//----- nvinfo : EIATTR_FRAME_SIZE
	.align		4
.L_157:
        /*02c4*/ 	.byte	0x04, 0x11
        /*02c6*/ 	.short	(.L_159 - .L_158)
	.align		4
.L_158:
        /*02c8*/ 	.word	index@(_Z35group_norm_nhwc_fwd_one_pass_kernelI11Bf16IOBf16WLi256ELi120ELi480EEv26Group_norm_nhwc_fwd_params)
        /*02cc*/ 	.word	0x00000000


	//----- nvinfo : EIATTR_REGCOUNT
	.align		4
.L_159:
        /*02d0*/ 	.byte	0x04, 0x2f
        /*02d2*/ 	.short	(.L_161 - .L_160)
	.align		4
.L_160:
        /*02d4*/ 	.word	index@(_Z35group_norm_nhwc_fwd_one_pass_kernelI11Bf16IOBf16WLi128ELi120ELi480EEv26Group_norm_nhwc_fwd_params)
        /*02d8*/ 	.word	0x0000006c


	//----- nvinfo : EIATTR_FRAME_SIZE
	.align		4
.L_161:
        /*02dc*/ 	.byte	0x04, 0x11
        /*02de*/ 	.short	(.L_163 - .L_162)
	.align		4
.L_162:
        /*02e0*/ 	.word	index@(_Z35group_norm_nhwc_fwd_one_pass_kernelI11Bf16IOBf16WLi128ELi120ELi480EEv26Group_norm_nhwc_fwd_params)
        /*02e4*/ 	.word	0x00000000


	//----- nvinfo : EIATTR_REGCOUNT
	.align		4
.L_163:
        /*02e8*/ 	.byte	0x04, 0x2f
        /*02ea*/ 	.short	(.L_165 - .L_164)
	.align		4
.L_164:
        /*02ec*/ 	.word	index@(_Z35group_norm_nhwc_fwd_one_pass_kernelI11Bf16IOBf16WLi64ELi120ELi480EEv26Group_norm_nhwc_fwd_params)
        /*02f0*/ 	.word	0x00000028


	//----- nvinfo : EIATTR_FRAME_SIZE
	.align		4
.L_165:
        /*02f4*/ 	.byte	0x04, 0x11
        /*02f6*/ 	.short	(.L_167 - .L_166)
	.align		4
.L_166:
        /*02f8*/ 	.word	index@(_Z35group_norm_nhwc_fwd_one_pass_kernelI11Bf16IOBf16WLi64ELi120ELi480EEv26Group_norm_nhwc_fwd_params)
        /*02fc*/ 	.word	0x00000000


	//----- nvinfo : EIATTR_REGCOUNT
	.align		4
.L_167:
        /*0300*/ 	.byte	0x04, 0x2f
        /*0302*/ 	.short	(.L_169 - .L_168)
	.align		4
.L_168:
        /*0304*/ 	.word	index@(_Z35group_norm_nhwc_fwd_one_pass_kernelI11Bf16IOFp32WLi512ELi120ELi480EEv26Group_norm_nhwc_fwd_params)
        /*0308*/ 	.word	0x00000040


	//----- nvinfo : EIATTR_FRAME_SIZE
	.align		4
.L_169:
        /*030c*/ 	.byte	0x04, 0x11
        /*030e*/ 	.short	(.L_171 - .L_170)
	.align		4
.L_170:
        /*0310*/ 	.word	index@(_Z35group_norm_nhwc_fwd_one_pass_kernelI11Bf16IOFp32WLi512ELi120ELi480EEv26Group_norm_nhwc_fwd_params)
        /*0314*/ 	.word	0x000003d0


	//----- nvinfo : EIATTR_REGCOUNT
	.align		4
.L_171:
        /*0318*/ 	.byte	0x04, 0x2f
        /*031a*/ 	.short	(.L_173 - .L_172)
	.align		4
.L_172:
        /*031c*/ 	.word	index@(_Z35group_norm_nhwc_fwd_one_pass_kernelI11Bf16IOFp32WLi256ELi120ELi480EEv26Group_norm_nhwc_fwd_params)
        /*0320*/ 	.word	0x0000007e


	//----- nvinfo : EIATTR_FRAME_SIZE
	.align		4
.L_173:
        /*0324*/ 	.byte	0x04, 0x11
        /*0326*/ 	.short	(.L_175 - .L_174)
	.align		4
.L_174:
        /*0328*/ 	.word	index@(_Z35group_norm_nhwc_fwd_one_pass_kernelI11Bf16IOFp32WLi256ELi120ELi480EEv26Group_norm_nhwc_fwd_params)
        /*032c*/ 	.word	0x00000000


	//----- nvinfo : EIATTR_REGCOUNT
	.align		4
.L_175:
        /*0330*/ 	.byte	0x04, 0x2f
        /*0332*/ 	.short	(.L_177 - .L_176)
	.align		4
.L_176:
        /*0334*/ 	.word	index@(_Z35group_norm_nhwc_fwd_one_pass_kernelI11Bf16IOFp32WLi128ELi120ELi480EEv26Group_norm_nhwc_fwd_params)
        /*0338*/ 	.word	0x0000006b


	//----- nvinfo : EIATTR_FRAME_SIZE
	.align		4
.L_177:
        /*033c*/ 	.byte	0x04, 0x11
        /*033e*/ 	.short	(.L_179 - .L_178)
	.align		4
.L_178:
        /*0340*/ 	.word	index@(_Z35group_norm_nhwc_fwd_one_pass_kernelI11Bf16IOFp32WLi128ELi120ELi480EEv26Group_norm_nhwc_fwd_params)
        /*0344*/ 	.word	0x00000000


	//----- nvinfo : EIATTR_REGCOUNT
	.align		4
.L_179:
        /*0348*/ 	.byte	0x04, 0x2f
        /*034a*/ 	.short	(.L_181 - .L_180)
	.align		4
.L_180:
        /*034c*/ 	.word	index@(_Z35group_norm_nhwc_fwd_one_pass_kernelI11Bf16IOFp32WLi64ELi120ELi480EEv26Group_norm_nhwc_fwd_params)
        /*0350*/ 	.word	0x00000028


	//----- nvinfo : EIATTR_FRAME_SIZE
	.align		4
.L_181:
        /*0354*/ 	.byte	0x04, 0x11
        /*0356*/ 	.short	(.L_183 - .L_182)
	.align		4
.L_182:
        /*0358*/ 	.word	index@(_Z35group_norm_nhwc_fwd_one_pass_kernelI11Bf16IOFp32WLi64ELi120ELi480EEv26Group_norm_nhwc_fwd_params)
        /*035c*/ 	.word	0x00000000


	//----- nvinfo : EIATTR_REGCOUNT
	.align		4
.L_183:
        /*0360*/ 	.byte	0x04, 0x2f
        /*0362*/ 	.short	(.L_185 - .L_184)
	.align		4
.L_184:
        /*0364*/ 	.word	index@(_Z35group_norm_nhwc_bwd_one_pass_kernelI11Fp32IOFp16WLi512ELi120ELi480EEv26Group_norm_nhwc_bwd_params)
        /*0368*/ 	.word	0x00000040


	//----- nvinfo : EIATTR_FRAME_SIZE
	.align		4
.L_185:
        /*036c*/ 	.byte	0x04, 0x11
        /*036e*/ 	.short	(.L_187 - .L_186)
	.align		4
.L_186:
        /*0370*/ 	.word	index@(_Z35group_norm_nhwc_bwd_one_pass_kernelI11Fp32IOFp16WLi512ELi120ELi480EEv26Group_norm_nhwc_bwd_params)
        /*0374*/ 	.word	0x00000ac0


	//----- nvinfo : EIATTR_REGCOUNT
	.align		4
.L_187:
        /*0378*/ 	.byte	0x04, 0x2f
        /*037a*/ 	.short	(.L_189 - .L_188)
	.align		4
.L_188:
        /*037c*/ 	.word	index@(_Z35group_norm_nhwc_bwd_one_pass_kernelI11Fp32IOFp16WLi256ELi120ELi480EEv26Group_norm_nhwc_bwd_params)
        /*0380*/ 	.word	0x00000080


	//----- nvinfo : EIATTR_FRAME_SIZE
	.align		4
.L_189:
        /*0384*/ 	.byte	0x04, 0x11
        /*0386*/ 	.short	(.L_191 - .L_190)
	.align		4
.L_190:
        /*0388*/ 	.word	index@(_Z35group_norm_nhwc_bwd_one_pass_kernelI11Fp32IOFp16WLi256ELi120ELi480EEv26Group_norm_nhwc_bwd_params)
        /*038c*/ 	.word	0x000002f0


	//----- nvinfo : EIATTR_REGCOUNT
	.align		4
.L_191:
        /*0390*/ 	.byte	0x04, 0x2f
        /*0392*/ 	.short	(.L_193 - .L_192)
	.align		4
.L_192:
        /*0394*/ 	.word	index@(_Z35group_norm_nhwc_bwd_one_pass_kernelI11Fp32IOFp16WLi128ELi120ELi480EEv26Group_norm_nhwc_bwd_params)
        /*0398*/ 	.word	0x00000080


	//----- nvinfo : EIATTR_FRAME_SIZE
	.align		4
.L_193:
        /*039c*/ 	.byte	0x04, 0x11
        /*039e*/ 	.short	(.L_195 - .L_194)
	.align		4
.L_194:
        /*03a0*/ 	.word	index@(_Z35group_norm_nhwc_bwd_one_pass_kernelI11Fp32IOFp16WLi128ELi120ELi480EEv26Group_norm_nhwc_bwd_params)
        /*03a4*/ 	.word	0x00000000


	//----- nvinfo : EIATTR_REGCOUNT
	.align		4
.L_195:
        /*03a8*/ 	.byte	0x04, 0x2f
        /*03aa*/ 	.short	(.L_197 - .L_196)
	.align		4
.L_196:
        /*03ac*/ 	.word	index@(_Z35group_norm_nhwc_bwd_one_pass_kernelI11Fp32IOFp16WLi64ELi120ELi480EEv26Group_norm_nhwc_bwd_params)
        /*03b0*/ 	.word	0x00000040


	//----- nvinfo : EIATTR_FRAME_SIZE
	.align		4
.L_197:
        /*03b4*/ 	.byte	0x04, 0x11
        /*03b6*/ 	.short	(.L_199 - .L_198)
	.align		4
.L_198:
        /*03b8*/ 	.word	index@(_Z35group_norm_nhwc_bwd_one_pass_kernelI11Fp32IOFp16WLi64ELi120ELi480EEv26Group_norm_nhwc_bwd_params)
        /*03bc*/ 	.word	0x00000000


	//----- nvinfo : EIATTR_REGCOUNT
	.align		4
.L_199:
        /*03c0*/ 	.byte	0x04, 0x2f
        /*03c2*/ 	.short	(.L_201 - .L_200)
	.align		4
.L_200:
        /*03c4*/ 	.word	index@(_Z35group_norm_nhwc_bwd_one_pass_kernelI11Fp32IOBf16WLi512ELi120ELi480EEv26Group_norm_nhwc_bwd_params)
        /*03c8*/ 	.word	0x00000040


	//----- nvinfo : EIATTR_FRAME_SIZE
	.align		4
.L_201:
        /*03cc*/ 	.byte	0x04, 0x11
        /*03ce*/ 	.short	(.L_203 - .L_202)
	.align		4
.L_202:
        /*03d0*/ 	.word	index@(_Z35group_norm_nhwc_bwd_one_pass_kernelI11Fp32IOBf16WLi512ELi120ELi480EEv26Group_norm_nhwc_bwd_params)
        /*03d4*/ 	.word	0x00000ad0


	//----- nvinfo : EIATTR_REGCOUNT
	.align		4
.L_203:
        /*03d8*/ 	.byte	0x04, 0x2f
        /*03da*/ 	.short	(.L_205 - .L_204)
	.align		4
.L_204:
        /*03dc*/ 	.word	index@(_Z35group_norm_nhwc_bwd_one_pass_kernelI11Fp32IOBf16WLi256ELi120ELi480EEv26Group_norm_nhwc_bwd_params)
        /*03e0*/ 	.word	0x00000080


	//----- nvinfo : EIATTR_FRAME_SIZE
	.align		4
.L_205:
        /*03e4*/ 	.byte	0x04, 0x11
        /*03e6*/ 	.short	(.L_207 - .L_206)
	.align		4
.L_206:
        /*03e8*/ 	.word	index@(_Z35group_norm_nhwc_bwd_one_pass_kernelI11Fp32IOBf16WLi256ELi120ELi480EEv26Group_norm_nhwc_bwd_params)
        /*03ec*/ 	.word	0x000002f0


	//----- nvinfo : EIATTR_REGCOUNT
	.align		4
.L_207:
        /*03f0*/ 	.byte	0x04, 0x2f
        /*03f2*/ 	.short	(.L_209 - .L_208)
	.align		4
.L_208:
        /*03f4*/ 	.word	index@(_Z35group_norm_nhwc_bwd_one_pass_kernelI11Fp32IOBf16WLi128ELi120ELi480EEv26Group_norm_nhwc_bwd_params)
        /*03f8*/ 	.word	0x00000080


	//----- nvinfo : EIATTR_FRAME_SIZE
	.align		4
.L_209:
        /*03fc*/ 	.byte	0x04, 0x11
        /*03fe*/ 	.short	(.L_211 - .L_210)
	.align		4
.L_210:
        /*0400*/ 	.word	index@(_Z35group_norm_nhwc_bwd_one_pass_kernelI11Fp32IOBf16WLi128ELi120ELi480EEv26Group_norm_nhwc_bwd_params)
        /*0404*/ 	.word	0x00000000


	//----- nvinfo : EIATTR_REGCOUNT
	.align		4
.L_211:
        /*0408*/ 	.byte	0x04, 0x2f
        /*040a*/ 	.short	(.L_213 - .L_212)
	.align		4
.L_212:
        /*040c*/ 	.word	index@(_Z35group_norm_nhwc_bwd_one_pass_kernelI11Fp32IOBf16WLi64ELi120ELi480EEv26Group_norm_nhwc_bwd_params)
        /*0410*/ 	.word	0x00000040


	//----- nvinfo : EIATTR_FRAME_SIZE
	.align		4
.L_213:
        /*0414*/ 	.byte	0x04, 0x11
        /*0416*/ 	.short	(.L_215 - .L_214)
	.align		4
.L_214:
        /*0418*/ 	.word	index@(_Z35group_norm_nhwc_bwd_one_pass_kernelI11Fp32IOBf16WLi64ELi120ELi480EEv26Group_norm_nhwc_bwd_params)
        /*041c*/ 	.word	0x00000000


	//----- nvinfo : EIATTR_REGCOUNT
	.align		4
.L_215:
        /*0420*/ 	.byte	0x04, 0x2f
        /*0422*/ 	.short	(.L_217 - .L_216)
	.align		4
.L_216:
        /*0424*/ 	.word	index@(_Z35group_norm_nhwc_bwd_one_pass_kernelI11Fp32IOFp32WLi512ELi120ELi480EEv26Group_norm_nhwc_bwd_params)
        /*0428*/ 	.word	0x00000040


	//----- nvinfo : EIATTR_FRAME_SIZE
	.align		4
.L_217:
        /*042c*/ 	.byte	0x04, 0x11
        /*042e*/ 	.short	(.L_219 - .L_218)
	.align		4
.L_218:
        /*0430*/ 	.word	index@(_Z35group_norm_nhwc_bwd_one_pass_kernelI11Fp32IOFp32WLi512ELi120ELi480EEv26Group_norm_nhwc_bwd_params)
        /*0434*/ 	.word	0x00000a90


	//----- nvinfo : EIATTR_REGCOUNT
	.align		4
.L_219:
        /*0438*/ 	.byte	0x04, 0x2f
        /*043a*/ 	.short	(.L_221 - .L_220)
	.align		4
.L_220:
        /*043c*/ 	.word	index@(_Z35group_norm_nhwc_bwd_one_pass_kernelI11Fp32IOFp32WLi256ELi120ELi480EEv26Group_norm_nhwc_bwd_params)
        /*0440*/ 	.word	0x00000080


	//----- nvinfo : EIATTR_FRAME_SIZE
	.align		4
.L_221:
        /*0444*/ 	.byte	0x04, 0x11
        /*0446*/ 	.short	(.L_223 - .L_222)
	.align		4
.L_222:
        /*0448*/ 	.word	index@(_Z35group_norm_nhwc_bwd_one_pass_kernelI11Fp32IOFp32WLi256ELi120ELi480EEv26Group_norm_nhwc_bwd_params)
        /*044c*/ 	.word	0x000002f0


	//----- nvinfo : EIATTR_REGCOUNT
	.align		4
.L_223:
        /*0450*/ 	.byte	0x04, 0x2f
        /*0452*/ 	.short	(.L_225 - .L_224)
	.align		4
.L_224:
        /*0454*/ 	.word	index@(_Z35group_norm_nhwc_bwd_one_pass_kernelI11Fp32IOFp32WLi128ELi120ELi480EEv26Group_norm_nhwc_bwd_params)
        /*0458*/ 	.word	0x00000080


	//----- nvinfo : EIATTR_FRAME_SIZE
	.align		4
.L_225:
        /*045c*/ 	.byte	0x04, 0x11
        /*045e*/ 	.short	(.L_227 - .L_226)
	.align		4
.L_226:
        /*0460*/ 	.word	index@(_Z35group_norm_nhwc_bwd_one_pass_kernelI11Fp32IOFp32WLi128ELi120ELi480EEv26Group_norm_nhwc_bwd_params)
        /*0464*/ 	.word	0x00000000


	//----- nvinfo : EIATTR_REGCOUNT
	.align		4
.L_227:
        /*0468*/ 	.byte	0x04, 0x2f
        /*046a*/ 	.short	(.L_229 - .L_228)
	.align		4
.L_228:
        /*046c*/ 	.word	index@(_Z35group_norm_nhwc_bwd_one_pass_kernelI11Fp32IOFp32WLi64ELi120ELi480EEv26Group_norm_nhwc_bwd_params)
        /*0470*/ 	.word	0x00000040


	//----- nvinfo : EIATTR_FRAME_SIZE
	.align		4
.L_229:
        /*0474*/ 	.byte	0x04, 0x11
        /*0476*/ 	.short	(.L_231 - .L_230)
	.align		4
.L_230:
        /*0478*/ 	.word	index@(_Z35group_norm_nhwc_bwd_one_pass_kernelI11Fp32IOFp32WLi64ELi120ELi480EEv26Group_norm_nhwc_bwd_params)
        /*047c*/ 	.word	0x00000010


	//----- nvinfo : EIATTR_REGCOUNT
	.align		4
.L_231:
        /*0480*/ 	.byte	0x04, 0x2f
        /*0482*/ 	.short	(.L_233 - .L_232)
	.align		4
.L_232:
        /*0484*/ 	.word	index@(_Z35group_norm_nhwc_bwd_one_pass_kernelI11Fp16IOFp16WLi512ELi120ELi480EEv26Group_norm_nhwc_bwd_params)
        /*0488*/ 	.word	0x00000080


	//----- nvinfo : EIATTR_FRAME_SIZE
	.align		4
.L_233:
        /*048c*/ 	.byte	0x04, 0x11
        /*048e*/ 	.short	(.L_235 - .L_234)
	.align		4
.L_234:
        /*0490*/ 	.word	index@(_Z35group_norm_nhwc_bwd_one_pass_kernelI11Fp16IOFp16WLi512ELi120ELi480EEv26Group_norm_nhwc_bwd_params)
        /*0494*/ 	.word	0x00000560


	//----- nvinfo : EIATTR_REGCOUNT
	.align		4
.L_235:
        /*0498*/ 	.byte	0x04, 0x2f
        /*049a*/ 	.short	(.L_237 - .L_236)
	.align		4
.L_236:
        /*049c*/ 	.word	index@(_Z35group_norm_nhwc_bwd_one_pass_kernelI11Fp16IOFp16WLi256ELi120ELi480EEv26Group_norm_nhwc_bwd_params)
        /*04a0*/ 	.word	0x00000077


	//----- nvinfo : EIATTR_FRAME_SIZE
	.align		4
.L_237:
        /*04a4*/ 	.byte	0x04, 0x11
        /*04a6*/ 	.short	(.L_239 - .L_238)
	.align		4
.L_238:
        /*04a8*/ 	.word	index@(_Z35group_norm_nhwc_bwd_one_pass_kernelI11Fp16IOFp16WLi256ELi120ELi480EEv26Group_norm_nhwc_bwd_params)
        /*04ac*/ 	.word	0x00000110


	//----- nvinfo : EIATTR_REGCOUNT
	.align		4
.L_239:
        /*04b0*/ 	.byte	0x04, 0x2f
        /*04b2*/ 	.short	(.L_241 - .L_240)
	.align		4
.L_240:
        /*04b4*/ 	.word	index@(_Z35group_norm_nhwc_bwd_one_pass_kernelI11Fp16IOFp16WLi128ELi120ELi480EEv26Group_norm_nhwc_bwd_params)
        /*04b8*/ 	.word	0x00000040


	//----- nvinfo : EIATTR_FRAME_SIZE
	.align		4
.L_241:
        /*04bc*/ 	.byte	0x04, 0x11
        /*04be*/ 	.short	(.L_243 - .L_242)
	.align		4
.L_242:
        /*04c0*/ 	.word	index@(_Z35group_norm_nhwc_bwd_one_pass_kernelI11Fp16IOFp16WLi128ELi120ELi480EEv26Group_norm_nhwc_bwd_params)
        /*04c4*/ 	.word	0x00000000


	//----- nvinfo : EIATTR_REGCOUNT
	.align		4
.L_243:
        /*04c8*/ 	.byte	0x04, 0x2f
        /*04ca*/ 	.short	(.L_245 - .L_244)
	.align		4
.L_244:
        /*04cc*/ 	.word	index@(_Z35group_norm_nhwc_bwd_one_pass_kernelI11Fp16IOFp16WLi64ELi120ELi480EEv26Group_norm_nhwc_bwd_params)
        /*04d0*/ 	.word	0x00000040


	//----- nvinfo : EIATTR_FRAME_SIZE
	.align		4
.L_245:
        /*04d4*/ 	.byte	0x04, 0x11
        /*04d6*/ 	.short	(.L_247 - .L_246)
	.align		4
.L_246:
        /*04d8*/ 	.word	index@(_Z35group_norm_nhwc_bwd_one_pass_kernelI11Fp16IOFp16WLi64ELi120ELi480EEv26Group_norm_nhwc_bwd_params)
        /*04dc*/ 	.word	0x00000000


	//----- nvinfo : EIATTR_REGCOUNT
	.align		4
.L_247:
        /*04e0*/ 	.byte	0x04, 0x2f
        /*04e2*/ 	.short	(.L_249 - .L_248)
	.align		4
.L_248:
        /*04e4*/ 	.word	index@(_Z35group_norm_nhwc_bwd_one_pass_kernelI11Fp16IOBf16WLi512ELi120ELi480EEv26Group_norm_nhwc_bwd_params)
        /*04e8*/ 	.word	0x00000080


	//----- nvinfo : EIATTR_FRAME_SIZE
	.align		4
.L_249:
        /*04ec*/ 	.byte	0x04, 0x11
        /*04ee*/ 	.short	(.L_251 - .L_250)
	.align		4
.L_250:
        /*04f0*/ 	.word	index@(_Z35group_norm_nhwc_bwd_one_pass_kernelI11Fp16IOBf16WLi512ELi120ELi480EEv26Group_norm_nhwc_bwd_params)
        /*04f4*/ 	.word	0x00000560


	//----- nvinfo : EIATTR_REGCOUNT
	.align		4
.L_251:
        /*04f8*/ 	.byte	0x04, 0x2f
        /*04fa*/ 	.short	(.L_253 - .L_252)
	.align		4
.L_252:
        /*04fc*/ 	.word	index@(_Z35group_norm_nhwc_bwd_one_pass_kernelI11Fp16IOBf16WLi256ELi120ELi480EEv26Group_norm_nhwc_bwd_params)
        /*0500*/ 	.word	0x00000076


	//----- nvinfo : EIATTR_FRAME_SIZE
	.align		4
.L_253:
        /*0504*/ 	.byte	0x04, 0x11
        /*0506*/ 	.short	(.L_255 - .L_254)
	.align		4
.L_254:
        /*0508*/ 	.word	index@(_Z35group_norm_nhwc_bwd_one_pass_kernelI11Fp16IOBf16WLi256ELi120ELi480EEv26Group_norm_nhwc_bwd_params)
        /*050c*/ 	.word	0x00000110


	//----- nvinfo : EIATTR_REGCOUNT
	.align		4
.L_255:
        /*0510*/ 	.byte	0x04, 0x2f
        /*0512*/ 	.short	(.L_257 - .L_256)
	.align		4
.L_256:
        /*0514*/ 	.word	index@(_Z35group_norm_nhwc_bwd_one_pass_kernelI11Fp16IOBf16WLi128ELi120ELi480EEv26Group_norm_nhwc_bwd_params)
        /*0518*/ 	.word	0x00000040


	//----- nvinfo : EIATTR_FRAME_SIZE
	.align		4
.L_257:
        /*051c*/ 	.byte	0x04, 0x11
        /*051e*/ 	.short	(.L_259 - .L_258)
	.align		4
.L_258:
        /*0520*/ 	.word	index@(_Z35group_norm_nhwc_bwd_one_pass_kernelI11Fp16IOBf16WLi128ELi120ELi480EEv26Group_norm_nhwc_bwd_params)
        /*0524*/ 	.word	0x00000000


	//----- nvinfo : EIATTR_REGCOUNT
	.align		4
.L_259:
        /*0528*/ 	.byte	0x04, 0x2f
        /*052a*/ 	.short	(.L_261 - .L_260)
	.align		4
.L_260:
        /*052c*/ 	.word	index@(_Z35group_norm_nhwc_bwd_one_pass_kernelI11Fp16IOBf16WLi64ELi120ELi480EEv26Group_norm_nhwc_bwd_params)
        /*0530*/ 	.word	0x00000040


	//----- nvinfo : EIATTR_FRAME_SIZE
	.align		4
.L_261:
        /*0534*/ 	.byte	0x04, 0x11
        /*0536*/ 	.short	(.L_263 - .L_262)
	.align		4
.L_262:
        /*0538*/ 	.word	index@(_Z35group_norm_nhwc_bwd_one_pass_kernelI11Fp16IOBf16WLi64ELi120ELi480EEv26Group_norm_nhwc_bwd_params)
        /*053c*/ 	.word	0x00000000


	//----- nvinfo : EIATTR_REGCOUNT
	.align		4
.L_263:
        /*0540*/ 	.byte	0x04, 0x2f
        /*0542*/ 	.short	(.L_265 - .L_264)
	.align		4
.L_264:
        /*0544*/ 	.word	index@(_Z35group_norm_nhwc_bwd_one_pass_kernelI11Fp16IOFp32WLi512ELi120ELi480EEv26Group_norm_nhwc_bwd_params)
        /*0548*/ 	.word	0x00000080


	//----- nvinfo : EIATTR_FRAME_SIZE
	.align		4
.L_265:
        /*054c*/ 	.byte	0x04, 0x11
        /*054e*/ 	.short	(.L_267 - .L_266)
	.align		4
.L_266:
        /*0550*/ 	.word	index@(_Z35group_norm_nhwc_bwd_one_pass_kernelI11Fp16IOFp32WLi512ELi120ELi480EEv26Group_norm_nhwc_bwd_params)
        /*0554*/ 	.word	0x00000540


	//----- nvinfo : EIATTR_REGCOUNT
	.align		4
.L_267:
        /*0558*/ 	.byte	0x04, 0x2f
        /*055a*/ 	.short	(.L_269 - .L_268)
	.align		4
.L_268:
        /*055c*/ 	.word	index@(_Z35group_norm_nhwc_bwd_one_pass_kernelI11Fp16IOFp32WLi256ELi120ELi480EEv26Group_norm_nhwc_bwd_params)
        /*0560*/ 	.word	0x00000075


	//----- nvinfo : EIATTR_FRAME_SIZE
	.align		4
.L_269:
        /*0564*/ 	.byte	0x04, 0x11
        /*0566*/ 	.short	(.L_271 - .L_270)
	.align		4
.L_270:
        /*0568*/ 	.word	index@(_Z35group_norm_nhwc_bwd_one_pass_kernelI11Fp16IOFp32WLi256ELi120ELi480EEv26Group_norm_nhwc_bwd_params)
        /*056c*/ 	.word	0x00000110


	//----- nvinfo : EIATTR_REGCOUNT
	.align		4
.L_271:
        /*0570*/ 	.byte	0x04, 0x2f
        /*0572*/ 	.short	(.L_273 - .L_272)
	.align		4
.L_272:
        /*0574*/ 	.word	index@(_Z35group_norm_nhwc_bwd_one_pass_kernelI11Fp16IOFp32WLi128ELi120ELi480EEv26Group_norm_nhwc_bwd_params)
        /*0578*/ 	.word	0x00000040


	//----- nvinfo : EIATTR_FRAME_SIZE
	.align		4
.L_273:
        /*057c*/ 	.byte	0x04, 0x11
        /*057e*/ 	.short	(.L_275 - .L_274)
	.align		4
.L_274:
        /*0580*/ 	.word	index@(_Z35group_norm_nhwc_bwd_one_pass_kernelI11Fp16IOFp32WLi128ELi120ELi480EEv26Group_norm_nhwc_bwd_params)
        /*0584*/ 	.word	0x00000000


	//----- nvinfo : EIATTR_REGCOUNT
	.align		4
.L_275:
        /*0588*/ 	.byte	0x04, 0x2f
        /*058a*/ 	.short	(.L_277 - .L_276)
	.align		4
.L_276:
        /*058c*/ 	.word	index@(_Z35group_norm_nhwc_bwd_one_pass_kernelI11Fp16IOFp32WLi64ELi120ELi480EEv26Group_norm_nhwc_bwd_params)
        /*0590*/ 	.word	0x00000040


	//----- nvinfo : EIATTR_FRAME_SIZE
	.align		4
.L_277:
        /*0594*/ 	.byte	0x04, 0x11
        /*0596*/ 	.short	(.L_279 - .L_278)
	.align		4
.L_278:
        /*0598*/ 	.word	index@(_Z35group_norm_nhwc_bwd_one_pass_kernelI11Fp16IOFp32WLi64ELi120ELi480EEv26Group_norm_nhwc_bwd_params)
        /*059c*/ 	.word	0x00000000


	//----- nvinfo : EIATTR_REGCOUNT
	.align		4
.L_279:
        /*05a0*/ 	.byte	0x04, 0x2f
        /*05a2*/ 	.short	(.L_281 - .L_280)
	.align		4
.L_280:
        /*05a4*/ 	.word	index@(_Z35group_norm_nhwc_bwd_one_pass_kernelI11Bf16IOFp16WLi512ELi120ELi480EEv26Group_norm_nhwc_bwd_params)
        /*05a8*/ 	.word	0x00000040


	//----- nvinfo : EIATTR_FRAME_SIZE
	.align		4
.L_281:
        /*05ac*/ 	.byte	0x04, 0x11
        /*05ae*/ 	.short	(.L_283 - .L_282)
	.align		4
.L_282:
        /*05b0*/ 	.word	index@(_Z35group_norm_nhwc_bwd_one_pass_kernelI11Bf16IOFp16WLi512ELi120ELi480EEv26Group_norm_nhwc_bwd_params)
        /*05b4*/ 	.word	0x00000a20


	//----- nvinfo : EIATTR_REGCOUNT
	.align		4
.L_283:
        /*05b8*/ 	.byte	0x04, 0x2f
        /*05ba*/ 	.short	(.L_285 - .L_284)
	.align		4
.L_284:
        /*05bc*/ 	.word	index@(_Z35group_norm_nhwc_bwd_one_pass_kernelI11Bf16IOFp16WLi256ELi120ELi480EEv26Group_norm_nhwc_bwd_params)
        /*05c0*/ 	.word	0x00000080


	//----- nvinfo : EIATTR_FRAME_SIZE
	.align		4
.L_285:
        /*05c4*/ 	.byte	0x04, 0x11
        /*05c6*/ 	.short	(.L_287 - .L_286)
	.align		4
.L_286:
        /*05c8*/ 	.word	index@(_Z35group_norm_nhwc_bwd_one_pass_kernelI11Bf16IOFp16WLi256ELi120ELi480EEv26Group_norm_nhwc_bwd_params)
        /*05cc*/ 	.word	0x00000250


	//----- nvinfo : EIATTR_REGCOUNT
	.align		4
.L_287:
        /*05d0*/ 	.byte	0x04, 0x2f
        /*05d2*/ 	.short	(.L_289 - .L_288)
	.align		4
.L_288:
        /*05d4*/ 	.word	index@(_Z35group_norm_nhwc_bwd_one_pass_kernelI11Bf16IOFp16WLi128ELi120ELi480EEv26Group_norm_nhwc_bwd_params)
        /*05d8*/ 	.word	0x00000080


	//----- nvinfo : EIATTR_FRAME_SIZE
	.align		4
.L_289:
        /*05dc*/ 	.byte	0x04, 0x11
        /*05de*/ 	.short	(.L_291 - .L_290)
	.align		4
.L_290:
        /*05e0*/ 	.word	index@(_Z35group_norm_nhwc_bwd_one_pass_kernelI11Bf16IOFp16WLi128ELi120ELi480EEv26Group_norm_nhwc_bwd_params)
        /*05e4*/ 	.word	0x00000000


	//----- nvinfo : EIATTR_REGCOUNT
	.align		4
.L_291:
        /*05e8*/ 	.byte	0x04, 0x2f
        /*05ea*/ 	.short	(.L_293 - .L_292)
	.align		4
.L_292:
        /*05ec*/ 	.word	index@(_Z35group_norm_nhwc_bwd_one_pass_kernelI11Bf16IOFp16WLi64ELi120ELi480EEv26Group_norm_nhwc_bwd_params)
        /*05f0*/ 	.word	0x00000062


	//----- nvinfo : EIATTR_FRAME_SIZE
	.align		4
.L_293:
        /*05f4*/ 	.byte	0x04, 0x11
        /*05f6*/ 	.short	(.L_295 - .L_294)
	.align		4
.L_294:
        /*05f8*/ 	.word	index@(_Z35group_norm_nhwc_bwd_one_pass_kernelI11Bf16IOFp16WLi64ELi120ELi480EEv26Group_norm_nhwc_bwd_params)
        /*05fc*/ 	.word	0x00000000


	//----- nvinfo : EIATTR_REGCOUNT
	.align		4
.L_295:
        /*0600*/ 	.byte	0x04, 0x2f
        /*0602*/ 	.short	(.L_297 - .L_296)
	.align		4
.L_296:
        /*0604*/ 	.word	index@(_Z35group_norm_nhwc_bwd_one_pass_kernelI11Bf16IOBf16WLi512ELi120ELi480EEv26Group_norm_nhwc_bwd_params)
        /*0608*/ 	.word	0x00000040


	//----- nvinfo : EIATTR_FRAME_SIZE
	.align		4
.L_297:
        /*060c*/ 	.byte	0x04, 0x11
        /*060e*/ 	.short	(.L_299 - .L_298)
	.align		4
.L_298:
        /*0610*/ 	.word	index@(_Z35group_norm_nhwc_bwd_one_pass_kernelI11Bf16IOBf16WLi512ELi120ELi480EEv26Group_norm_nhwc_bwd_params)
        /*0614*/ 	.word	0x00000a20


	//----- nvinfo : EIATTR_REGCOUNT
	.align		4
.L_299:
        /*0618*/ 	.byte	0x04, 0x2f
        /*061a*/ 	.short	(.L_301 - .L_300)
	.align		4
.L_300:
        /*061c*/ 	.word	index@(_Z35group_norm_nhwc_bwd_one_pass_kernelI11Bf16IOBf16WLi256ELi120ELi480EEv26Group_norm_nhwc_bwd_params)
        /*0620*/ 	.word	0x00000080


	//----- nvinfo : EIATTR_FRAME_SIZE
	.align		4
.L_301:
        /*0624*/ 	.byte	0x04, 0x11
        /*0626*/ 	.short	(.L_303 - .L_302)
	.align		4
.L_302:
        /*0628*/ 	.word	index@(_Z35group_norm_nhwc_bwd_one_pass_kernelI11Bf16IOBf16WLi256ELi120ELi480EEv26Group_norm_nhwc_bwd_params)
        /*062c*/ 	.word	0x00000250


	//----- nvinfo : EIATTR_REGCOUNT
	.align		4
.L_303:
        /*0630*/ 	.byte	0x04, 0x2f
        /*0632*/ 	.short	(.L_305 - .L_304)
	.align		4
.L_304:
        /*0634*/ 	.word	index@(_Z35group_norm_nhwc_bwd_one_pass_kernelI11Bf16IOBf16WLi128ELi120ELi480EEv26Group_norm_nhwc_bwd_params)
        /*0638*/ 	.word	0x00000080


	//----- nvinfo : EIATTR_FRAME_SIZE
	.align		4
.L_305:
        /*063c*/ 	.byte	0x04, 0x11
        /*063e*/ 	.short	(.L_307 - .L_306)
	.align		4
.L_306:
        /*0640*/ 	.word	index@(_Z35group_norm_nhwc_bwd_one_pass_kernelI11Bf16IOBf16WLi128ELi120ELi480EEv26Group_norm_nhwc_bwd_params)
        /*0644*/ 	.word	0x00000000


	//----- nvinfo : EIATTR_REGCOUNT
	.align		4
.L_307:
        /*0648*/ 	.byte	0x04, 0x2f
        /*064a*/ 	.short	(.L_309 - .L_308)
	.align		4
.L_308:
        /*064c*/ 	.word	index@(_Z35group_norm_nhwc_bwd_one_pass_kernelI11Bf16IOBf16WLi64ELi120ELi480EEv26Group_norm_nhwc_bwd_params)
        /*0650*/ 	.word	0x00000062


	//----- nvinfo : EIATTR_FRAME_SIZE
	.align		4
.L_309:
        /*0654*/ 	.byte	0x04, 0x11
        /*0656*/ 	.short	(.L_311 - .L_310)
	.align		4
.L_310:
        /*0658*/ 	.word	index@(_Z35group_norm_nhwc_bwd_one_pass_kernelI11Bf16IOBf16WLi64ELi120ELi480EEv26Group_norm_nhwc_bwd_params)
        /*065c*/ 	.word	0x00000000


	//----- nvinfo : EIATTR_REGCOUNT
	.align		4
.L_311:
        /*0660*/ 	.byte	0x04, 0x2f
        /*0662*/ 	.short	(.L_313 - .L_312)
	.align		4
.L_312:
        /*0664*/ 	.word	index@(_Z35group_norm_nhwc_bwd_one_pass_kernelI11Bf16IOFp32WLi512ELi120ELi480EEv26Group_norm_nhwc_bwd_params)
        /*0668*/ 	.word	0x00000040


	//----- nvinfo : EIATTR_FRAME_SIZE
	.align		4
.L_313:
        /*066c*/ 	.byte	0x04, 0x11
        /*066e*/ 	.short	(.L_315 - .L_314)
	.align		4
.L_314:
        /*0670*/ 	.word	index@(_Z35group_norm_nhwc_bwd_one_pass_kernelI11Bf16IOFp32WLi512ELi120ELi480EEv26Group_norm_nhwc_bwd_params)
        /*0674*/ 	.word	0x000009e0


	//----- nvinfo : EIATTR_REGCOUNT
	.align		4
.L_315:
        /*0678*/ 	.byte	0x04, 0x2f
        /*067a*/ 	.short	(.L_317 - .L_316)
	.align		4
.L_316:
        /*067c*/ 	.word	index@(_Z35group_norm_nhwc_bwd_one_pass_kernelI11Bf16IOFp32WLi256ELi120ELi480EEv26Group_norm_nhwc_bwd_params)
        /*0680*/ 	.word	0x00000080


	//----- nvinfo : EIATTR_FRAME_SIZE
	.align		4
.L_317:
        /*0684*/ 	.byte	0x04, 0x11
        /*0686*/ 	.short	(.L_319 - .L_318)
	.align		4
.L_318:
        /*0688*/ 	.word	index@(_Z35group_norm_nhwc_bwd_one_pass_kernelI11Bf16IOFp32WLi256ELi120ELi480EEv26Group_norm_nhwc_bwd_params)
        /*068c*/ 	.word	0x00000230


	//----- nvinfo : EIATTR_REGCOUNT
	.align		4
.L_319:
        /*0690*/ 	.byte	0x04, 0x2f
        /*0692*/ 	.short	(.L_321 - .L_320)
	.align		4
.L_320:
        /*0694*/ 	.word	index@(_Z35group_norm_nhwc_bwd_one_pass_kernelI11Bf16IOFp32WLi128ELi120ELi480EEv26Group_norm_nhwc_bwd_params)
        /*0698*/ 	.word	0x00000080


	//----- nvinfo : EIATTR_FRAME_SIZE
	.align		4
.L_321:
        /*069c*/ 	.byte	0x04, 0x11
        /*069e*/ 	.short	(.L_323 - .L_322)
	.align		4
.L_322:
        /*06a0*/ 	.word	index@(_Z35group_norm_nhwc_bwd_one_pass_kernelI11Bf16IOFp32WLi128ELi120ELi480EEv26Group_norm_nhwc_bwd_params)
        /*06a4*/ 	.word	0x00000000


	//----- nvinfo : EIATTR_REGCOUNT
	.align		4
.L_323:
        /*06a8*/ 	.byte	0x04, 0x2f
        /*06aa*/ 	.short	(.L_325 - .L_324)
	.align		4
.L_324:
        /*06ac*/ 	.word	index@(_Z35group_norm_nhwc_bwd_one_pass_kernelI11Bf16IOFp32WLi64ELi120ELi480EEv26Group_norm_nhwc_bwd_params)
        /*06b0*/ 	.word	0x00000063


	//----- nvinfo : EIATTR_FRAME_SIZE
	.align		4
.L_325:
        /*06b4*/ 	.byte	0x04, 0x11
        /*06b6*/ 	.short	(.L_327 - .L_326)
	.align		4
.L_326:
        /*06b8*/ 	.word	index@(_Z35group_norm_nhwc_bwd_one_pass_kernelI11Bf16IOFp32WLi64ELi120ELi480EEv26Group_norm_nhwc_bwd_params)
        /*06bc*/ 	.word	0x00000000


	//----- nvinfo : EIATTR_REGCOUNT
	.align		4
.L_327:
        /*06c0*/ 	.byte	0x04, 0x2f
        /*06c2*/ 	.short	(.L_329 - .L_328)
	.align		4
.L_328:
        /*06c4*/ 	.word	index@(_ZN3cub18CUB_300001_SM_10006detail11EmptyKernelIvEEvv)
        /*06c8*/ 	.word	0x00000004


	//----- nvinfo : EIATTR_FRAME_SIZE
	.align		4
.L_329:
        /*06cc*/ 	.byte	0x04, 0x11
        /*06ce*/ 	.short	(.L_331 - .L_330)
	.align		4
.L_330:
        /*06d0*/ 	.word	index@(_ZN3cub18CUB_300001_SM_10006detail11EmptyKernelIvEEvv)
        /*06d4*/ 	.word	0x00000000


	//----- nvinfo : EIATTR_MIN_STACK_SIZE
	.align		4
.L_331:
        /*06d8*/ 	.byte	0x04, 0x12
        /*06da*/ 	.short	(.L_333 - .L_332)
	.align		4
.L_332:
        /*06dc*/ 	.word	index@(_ZN3cub18CUB_300001_SM_10006detail11EmptyKernelIvEEvv)
        /*06e0*/ 	.word	0x00000000


	//----- nvinfo : EIATTR_MIN_STACK_SIZE
	.align		4
.L_333:
        /*06e4*/ 	.byte	0x04, 0x12
        /*06e6*/ 	.short	(.L_335 - .L_334)
	.align		4
.L_334:
        /*06e8*/ 	.word	index@(_Z35group_norm_nhwc_bwd_one_pass_kernelI11Bf16IOFp32WLi64ELi120ELi480EEv26Group_norm_nhwc_bwd_params)
        /*06ec*/ 	.word	0x00000000


	//----- nvinfo : EIATTR_MIN_STACK_SIZE
	.align		4
.L_335:
        /*06f0*/ 	.byte	0x04, 0x12
        /*06f2*/ 	.short	(.L_337 - .L_336)
	.align		4
.L_336:
        /*06f4*/ 	.word	index@(_Z35group_norm_nhwc_bwd_one_pass_kernelI11Bf16IOFp32WLi128ELi120ELi480EEv26Group_norm_nhwc_bwd_params)
        /*06f8*/ 	.word	0x00000000


	//----- nvinfo : EIATTR_MIN_STACK_SIZE
	.align		4
.L_337:
        /*06fc*/ 	.byte	0x04, 0x12
        /*06fe*/ 	.short	(.L_339 - .L_338)
	.align		4
.L_338:
        /*0700*/ 	.word	index@(_Z35group_norm_nhwc_bwd_one_pass_kernelI11Bf16IOFp32WLi256ELi120ELi480EEv26Group_norm_nhwc_bwd_params)
        /*0704*/ 	.word	0x00000230


	//----- nvinfo : EIATTR_MIN_STACK_SIZE
	.align		4
.L_339:
        /*0708*/ 	.byte	0x04, 0x12
        /*070a*/ 	.short	(.L_341 - .L_340)
	.align		4
.L_340:
        /*070c*/ 	.word	index@(_Z35group_norm_nhwc_bwd_one_pass_kernelI11Bf16IOFp32WLi512ELi120ELi480EEv26Group_norm_nhwc_bwd_params)
        /*0710*/ 	.word	0x000009e0


	//----- nvinfo : EIATTR_MIN_STACK_SIZE
	.align		4
.L_341:
        /*0714*/ 	.byte	0x04, 0x12
        /*0716*/ 	.short	(.L_343 - .L_342)
	.align		4
.L_342:
        /*0718*/ 	.word	index@(_Z35group_norm_nhwc_bwd_one_pass_kernelI11Bf16IOBf16WLi64ELi120ELi480EEv26Group_norm_nhwc_bwd_params)
        /*071c*/ 	.word	0x00000000


	//----- nvinfo : EIATTR_MIN_STACK_SIZE
	.align		4
.L_343:
        /*0720*/ 	.byte	0x04, 0x12
        /*0722*/ 	.short	(.L_345 - .L_344)
	.align		4
.L_344:
        /*0724*/ 	.word	index@(_Z35group_norm_nhwc_bwd_one_pass_kernelI11Bf16IOBf16WLi128ELi120ELi480EEv26Group_norm_nhwc_bwd_params)
        /*0728*/ 	.word	0x00000000


	//----- nvinfo : EIATTR_MIN_STACK_SIZE
	.align		4
.L_345:
        /*072c*/ 	.byte	0x04, 0x12
        /*072e*/ 	.short	(.L_347 - .L_346)
	.align		4
.L_346:
        /*0730*/ 	.word	index@(_Z35group_norm_nhwc_bwd_one_pass_kernelI11Bf16IOBf16WLi256ELi120ELi480EEv26Group_norm_nhwc_bwd_params)
        /*0734*/ 	.word	0x00000250


	//----- nvinfo : EIATTR_MIN_STACK_SIZE
	.align		4
.L_347:
        /*0738*/ 	.byte	0x04, 0x12
        /*073a*/ 	.short	(.L_349 - .L_348)
	.align		4
.L_348:
        /*073c*/ 	.word	index@(_Z35group_norm_nhwc_bwd_one_pass_kernelI11Bf16IOBf16WLi512ELi120ELi480EEv26Group_norm_nhwc_bwd_params)
        /*0740*/ 	.word	0x00000a20


	//----- nvinfo : EIATTR_MIN_STACK_SIZE
	.align		4
.L_349:
        /*0744*/ 	.byte	0x04, 0x12
        /*0746*/ 	.short	(.L_351 - .L_350)
	.align		4
.L_350:
        /*0748*/ 	.word	index@(_Z35group_norm_nhwc_bwd_one_pass_kernelI11Bf16IOFp16WLi64ELi120ELi480EEv26Group_norm_nhwc_bwd_params)
        /*074c*/ 	.word	0x00000000


	//----- nvinfo : EIATTR_MIN_STACK_SIZE
	.align		4
.L_351:
        /*0750*/ 	.byte	0x04, 0x12
        /*0752*/ 	.short	(.L_353 - .L_352)
	.align		4
.L_352:
        /*0754*/ 	.word	index@(_Z35group_norm_nhwc_bwd_one_pass_kernelI11Bf16IOFp16WLi128ELi120ELi480EEv26Group_norm_nhwc_bwd_params)
        /*0758*/ 	.word	0x00000000


	//----- nvinfo : EIATTR_MIN_STACK_SIZE
	.align		4
.L_353:
        /*075c*/ 	.byte	0x04, 0x12
        /*075e*/ 	.short	(.L_355 - .L_354)
	.align		4
.L_354:
        /*0760*/ 	.word	index@(_Z35group_norm_nhwc_bwd_one_pass_kernelI11Bf16IOFp16WLi256ELi120ELi480EEv26Group_norm_nhwc_bwd_params)
        /*0764*/ 	.word	0x00000250


	//----- nvinfo : EIATTR_MIN_STACK_SIZE
	.align		4
.L_355:
        /*0768*/ 	.byte	0x04, 0x12
        /*076a*/ 	.short	(.L_357 - .L_356)
	.align		4
.L_356:
        /*076c*/ 	.word	index@(_Z35group_norm_nhwc_bwd_one_pass_kernelI11Bf16IOFp16WLi512ELi120ELi480EEv26Group_norm_nhwc_bwd_params)
        /*0770*/ 	.word	0x00000a20


	//----- nvinfo : EIATTR_MIN_STACK_SIZE
	.align		4
.L_357:
        /*0774*/ 	.byte	0x04, 0x12
        /*0776*/ 	.short	(.L_359 - .L_358)
	.align		4
.L_358:
        /*0778*/ 	.word	index@(_Z35group_norm_nhwc_bwd_one_pass_kernelI11Fp16IOFp32WLi64ELi120ELi480EEv26Group_norm_nhwc_bwd_params)
        /*077c*/ 	.word	0x00000000


	//----- nvinfo : EIATTR_MIN_STACK_SIZE
	.align		4
.L_359:
        /*0780*/ 	.byte	0x04, 0x12
        /*0782*/ 	.short	(.L_361 - .L_360)
	.align		4
.L_360:
        /*0784*/ 	.word	index@(_Z35group_norm_nhwc_bwd_one_pass_kernelI11Fp16IOFp32WLi128ELi120ELi480EEv26Group_norm_nhwc_bwd_params)
        /*0788*/ 	.word	0x00000000


	//----- nvinfo : EIATTR_MIN_STACK_SIZE
	.align		4
.L_361:
        /*078c*/ 	.byte	0x04, 0x12
        /*078e*/ 	.short	(.L_363 - .L_362)
	.align		4
.L_362:
        /*0790*/ 	.word	index@(_Z35group_norm_nhwc_bwd_one_pass_kernelI11Fp16IOFp32WLi256ELi120ELi480EEv26Group_norm_nhwc_bwd_params)
        /*0794*/ 	.word	0x00000110


	//----- nvinfo : EIATTR_MIN_STACK_SIZE
	.align		4
.L_363:
        /*0798*/ 	.byte	0x04, 0x12
        /*079a*/ 	.short	(.L_365 - .L_364)
	.align		4
.L_364:
        /*079c*/ 	.word	index@(_Z35group_norm_nhwc_bwd_one_pass_kernelI11Fp16IOFp32WLi512ELi120ELi480EEv26Group_norm_nhwc_bwd_params)
        /*07a0*/ 	.word	0x00000540


	//----- nvinfo : EIATTR_MIN_STACK_SIZE
	.align		4
.L_365:
        /*07a4*/ 	.byte	0x04, 0x12
        /*07a6*/ 	.short	(.L_367 - .L_366)
	.align		4
.L_366:
        /*07a8*/ 	.word	index@(_Z35group_norm_nhwc_bwd_one_pass_kernelI11Fp16IOBf16WLi64ELi120ELi480EEv26Group_norm_nhwc_bwd_params)
        /*07ac*/ 	.word	0x00000000


	//----- nvinfo : EIATTR_MIN_STACK_SIZE
	.align		4
.L_367:
        /*07b0*/ 	.byte	0x04, 0x12
        /*07b2*/ 	.short	(.L_369 - .L_368)
	.align		4
.L_368:
        /*07b4*/ 	.word	index@(_Z35group_norm_nhwc_bwd_one_pass_kernelI11Fp16IOBf16WLi128ELi120ELi480EEv26Group_norm_nhwc_bwd_params)
        /*07b8*/ 	.word	0x00000000


	//----- nvinfo : EIATTR_MIN_STACK_SIZE
	.align		4
.L_369:
        /*07bc*/ 	.byte	0x04, 0x12
        /*07be*/ 	.short	(.L_371 - .L_370)
	.align		4
.L_370:
        /*07c0*/ 	.word	index@(_Z35group_norm_nhwc_bwd_one_pass_kernelI11Fp16IOBf16WLi256ELi120ELi480EEv26Group_norm_nhwc_bwd_params)
        /*07c4*/ 	.word	0x00000110


	//----- nvinfo : EIATTR_MIN_STACK_SIZE
	.align		4
.L_371:
        /*07c8*/ 	.byte	0x04, 0x12
        /*07ca*/ 	.short	(.L_373 - .L_372)
	.align		4
.L_372:
        /*07cc*/ 	.word	index@(_Z35group_norm_nhwc_bwd_one_pass_kernelI11Fp16IOBf16WLi512ELi120ELi480EEv26Group_norm_nhwc_bwd_params)
        /*07d0*/ 	.word	0x00000560


	//----- nvinfo : EIATTR_MIN_STACK_SIZE
	.align		4
.L_373:
        /*07d4*/ 	.byte	0x04, 0x12
        /*07d6*/ 	.short	(.L_375 - .L_374)
	.align		4
.L_374:
        /*07d8*/ 	.word	index@(_Z35group_norm_nhwc_bwd_one_pass_kernelI11Fp16IOFp16WLi64ELi120ELi480EEv26Group_norm_nhwc_bwd_params)
        /*07dc*/ 	.word	0x00000000


	//----- nvinfo : EIATTR_MIN_STACK_SIZE
	.align		4
.L_375:
        /*07e0*/ 	.byte	0x04, 0x12
        /*07e2*/ 	.short	(.L_377 - .L_376)
	.align		4
.L_376:
        /*07e4*/ 	.word	index@(_Z35group_norm_nhwc_bwd_one_pass_kernelI11Fp16IOFp16WLi128ELi120ELi480EEv26Group_norm_nhwc_bwd_params)
        /*07e8*/ 	.word	0x00000000


	//----- nvinfo : EIATTR_MIN_STACK_SIZE
	.align		4
.L_377:
        /*07ec*/ 	.byte	0x04, 0x12
        /*07ee*/ 	.short	(.L_379 - .L_378)
	.align		4
.L_378:
        /*07f0*/ 	.word	index@(_Z35group_norm_nhwc_bwd_one_pass_kernelI11Fp16IOFp16WLi256ELi120ELi480EEv26Group_norm_nhwc_bwd_params)
        /*07f4*/ 	.word	0x00000110


	//----- nvinfo : EIATTR_MIN_STACK_SIZE
	.align		4
.L_379:
        /*07f8*/ 	.byte	0x04, 0x12
        /*07fa*/ 	.short	(.L_381 - .L_380)
	.align		4
.L_380:
        /*07fc*/ 	.word	index@(_Z35group_norm_nhwc_bwd_one_pass_kernelI11Fp16IOFp16WLi512ELi120ELi480EEv26Group_norm_nhwc_bwd_params)
        /*0800*/ 	.word	0x00000560


	//----- nvinfo : EIATTR_MIN_STACK_SIZE
	.align		4
.L_381:
        /*0804*/ 	.byte	0x04, 0x12
        /*0806*/ 	.short	(.L_383 - .L_382)
	.align		4
.L_382:
        /*0808*/ 	.word	index@(_Z35group_norm_nhwc_bwd_one_pass_kernelI11Fp32IOFp32WLi64ELi120ELi480EEv26Group_norm_nhwc_bwd_params)
        /*080c*/ 	.word	0x00000010


	//----- nvinfo : EIATTR_MIN_STACK_SIZE
	.align		4
.L_383:
        /*0810*/ 	.byte	0x04, 0x12
        /*0812*/ 	.short	(.L_385 - .L_384)
	.align		4
.L_384:
        /*0814*/ 	.word	index@(_Z35group_norm_nhwc_bwd_one_pass_kernelI11Fp32IOFp32WLi128ELi120ELi480EEv26Group_norm_nhwc_bwd_params)
        /*0818*/ 	.word	0x00000000


	//----- nvinfo : EIATTR_MIN_STACK_SIZE
	.align		4
.L_385:
        /*081c*/ 	.byte	0x04, 0x12
        /*081e*/ 	.short	(.L_387 - .L_386)
	.align		4
.L_386:
        /*0820*/ 	.word	index@(_Z35group_norm_nhwc_bwd_one_pass_kernelI11Fp32IOFp32WLi256ELi120ELi480EEv26Group_norm_nhwc_bwd_params)
        /*0824*/ 	.word	0x000002f0


	//----- nvinfo : EIATTR_MIN_STACK_SIZE
	.align		4
.L_387:
        /*0828*/ 	.byte	0x04, 0x12
        /*082a*/ 	.short	(.L_389 - .L_388)
	.align		4
.L_388:
        /*082c*/ 	.word	index@(_Z35group_norm_nhwc_bwd_one_pass_kernelI11Fp32IOFp32WLi512ELi120ELi480EEv26Group_norm_nhwc_bwd_params)
        /*0830*/ 	.word	0x00000a90


	//----- nvinfo : EIATTR_MIN_STACK_SIZE
	.align		4
.L_389:
        /*0834*/ 	.byte	0x04, 0x12
        /*0836*/ 	.short	(.L_391 - .L_390)
	.align		4
.L_390:
        /*0838*/ 	.word	index@(_Z35group_norm_nhwc_bwd_one_pass_kernelI11Fp32IOBf16WLi64ELi120ELi480EEv26Group_norm_nhwc_bwd_params)
        /*083c*/ 	.word	0x00000000


	//----- nvinfo : EIATTR_MIN_STACK_SIZE
	.align		4
.L_391:
        /*0840*/ 	.byte	0x04, 0x12
        /*0842*/ 	.short	(.L_393 - .L_392)
	.align		4
.L_392:
        /*0844*/ 	.word	index@(_Z35group_norm_nhwc_bwd_one_pass_kernelI11Fp32IOBf16WLi128ELi120ELi480EEv26Group_norm_nhwc_bwd_params)
        /*0848*/ 	.word	0x00000000


	//----- nvinfo : EIATTR_MIN_STACK_SIZE
	.align		4
.L_393:
        /*084c*/ 	.byte	0x04, 0x12
        /*084e*/ 	.short	(.L_395 - .L_394)
	.align		4
.L_394:
        /*0850*/ 	.word	index@(_Z35group_norm_nhwc_bwd_one_pass_kernelI11Fp32IOBf16WLi256ELi120ELi480EEv26Group_norm_nhwc_bwd_params)
        /*0854*/ 	.word	0x000002f0


	//----- nvinfo : EIATTR_MIN_STACK_SIZE
	.align		4
.L_395:
        /*0858*/ 	.byte	0x04, 0x12
        /*085a*/ 	.short	(.L_397 - .L_396)
	.align		4
.L_396:
        /*085c*/ 	.word	index@(_Z35group_norm_nhwc_bwd_one_pass_kernelI11Fp32IOBf16WLi512ELi120ELi480EEv26Group_norm_nhwc_bwd_params)
        /*0860*/ 	.word	0x00000ad0


	//----- nvinfo : EIATTR_MIN_STACK_SIZE
	.align		4
.L_397:
        /*0864*/ 	.byte	0x04, 0x12
        /*0866*/ 	.short	(.L_399 - .L_398)
	.align		4
.L_398:
        /*0868*/ 	.word	index@(_Z35group_norm_nhwc_bwd_one_pass_kernelI11Fp32IOFp16WLi64ELi120ELi480EEv26Group_norm_nhwc_bwd_params)
        /*086c*/ 	.word	0x00000000


	//----- nvinfo : EIATTR_MIN_STACK_SIZE
	.align		4
.L_399:
        /*0870*/ 	.byte	0x04, 0x12
        /*0872*/ 	.short	(.L_401 - .L_400)
	.align		4
.L_400:
        /*0874*/ 	.word	index@(_Z35group_norm_nhwc_bwd_one_pass_kernelI11Fp32IOFp16WLi128ELi120ELi480EEv26Group_norm_nhwc_bwd_params)
        /*0878*/ 	.word	0x00000000


	//----- nvinfo : EIATTR_MIN_STACK_SIZE
	.align		4
.L_401:
        /*087c*/ 	.byte	0x04, 0x12
        /*087e*/ 	.short	(.L_403 - .L_402)
	.align		4
.L_402:
        /*0880*/ 	.word	index@(_Z35group_norm_nhwc_bwd_one_pass_kernelI11Fp32IOFp16WLi256ELi120ELi480EEv26Group_norm_nhwc_bwd_params)
        /*0884*/ 	.word	0x000002f0


	//----- nvinfo : EIATTR_MIN_STACK_SIZE
	.align		4
.L_403:
        /*0888*/ 	.byte	0x04, 0x12
        /*088a*/ 	.short	(.L_405 - .L_404)
	.align		4
.L_404:
        /*088c*/ 	.word	index@(_Z35group_norm_nhwc_bwd_one_pass_kernelI11Fp32IOFp16WLi512ELi120ELi480EEv26Group_norm_nhwc_bwd_params)
        /*0890*/ 	.word	0x00000ac0


	//----- nvinfo : EIATTR_MIN_STACK_SIZE
	.align		4
.L_405:
        /*0894*/ 	.byte	0x04, 0x12
        /*0896*/ 	.short	(.L_407 - .L_406)
	.align		4
.L_406:
        /*0898*/ 	.word	index@(_Z35group_norm_nhwc_fwd_one_pass_kernelI11Bf16IOFp32WLi64ELi120ELi480EEv26Group_norm_nhwc_fwd_params)
        /*089c*/ 	.word	0x00000000


	//----- nvinfo : EIATTR_MIN_STACK_SIZE
	.align		4
.L_407:
        /*08a0*/ 	.byte	0x04, 0x12
        /*08a2*/ 	.short	(.L_409 - .L_408)
	.align		4
.L_408:
        /*08a4*/ 	.word	index@(_Z35group_norm_nhwc_fwd_one_pass_kernelI11Bf16IOFp32WLi128ELi120ELi480EEv26Group_norm_nhwc_fwd_params)
        /*08a8*/ 	.word	0x00000000


	//----- nvinfo : EIATTR_MIN_STACK_SIZE
	.align		4
.L_409:
        /*08ac*/ 	.byte	0x04, 0x12
        /*08ae*/ 	.short	(.L_411 - .L_410)
	.align		4
.L_410:
        /*08b0*/ 	.word	index@(_Z35group_norm_nhwc_fwd_one_pass_kernelI11Bf16IOFp32WLi256ELi120ELi480EEv26Group_norm_nhwc_fwd_params)
        /*08b4*/ 	.word	0x00000000


	//----- nvinfo : EIATTR_MIN_STACK_SIZE
	.align		4
.L_411:
        /*08b8*/ 	.byte	0x04, 0x12
        /*08ba*/ 	.short	(.L_413 - .L_412)
	.align		4
.L_412:
        /*08bc*/ 	.word	index@(_Z35group_norm_nhwc_fwd_one_pass_kernelI11Bf16IOFp32WLi512ELi120ELi480EEv26Group_norm_nhwc_fwd_params)
        /*08c0*/ 	.word	0x000003d0


	//----- nvinfo : EIATTR_MIN_STACK_SIZE
	.align		4
.L_413:
        /*08c4*/ 	.byte	0x04, 0x12
        /*08c6*/ 	.short	(.L_415 - .L_414)
	.align		4
.L_414:
        /*08c8*/ 	.word	index@(_Z35group_norm_nhwc_fwd_one_pass_kernelI11Bf16IOBf16WLi64ELi120ELi480EEv26Group_norm_nhwc_fwd_params)
        /*08cc*/ 	.word	0x00000000


	//----- nvinfo : EIATTR_MIN_STACK_SIZE
	.align		4
.L_415:
        /*08d0*/ 	.byte	0x04, 0x12
        /*08d2*/ 	.short	(.L_417 - .L_416)
	.align		4
.L_416:
        /*08d4*/ 	.word	index@(_Z35group_norm_nhwc_fwd_one_pass_kernelI11Bf16IOBf16WLi128ELi120ELi480EEv26Group_norm_nhwc_fwd_params)
        /*08d8*/ 	.word	0x00000000


	//----- nvinfo : EIATTR_MIN_STACK_SIZE
	.align		4
.L_417:
        /*08dc*/ 	.byte	0x04, 0x12
        /*08de*/ 	.short	(.L_419 - .L_418)
	.align		4
.L_418:
        /*08e0*/ 	.word	index@(_Z35group_norm_nhwc_fwd_one_pass_kernelI11Bf16IOBf16WLi256ELi120ELi480EEv26Group_norm_nhwc_fwd_params)
        /*08e4*/ 	.word	0x00000000


	//----- nvinfo : EIATTR_MIN_STACK_SIZE
	.align		4
.L_419:
        /*08e8*/ 	.byte	0x04, 0x12
        /*08ea*/ 	.short	(.L_421 - .L_420)
	.align		4
.L_420:
        /*08ec*/ 	.word	index@(_Z35group_norm_nhwc_fwd_one_pass_kernelI11Bf16IOBf16WLi512ELi120ELi480EEv26Group_norm_nhwc_fwd_params)
        /*08f0*/ 	.word	0x000003d0


	//----- nvinfo : EIATTR_MIN_STACK_SIZE
	.align		4
.L_421:
        /*08f4*/ 	.byte	0x04, 0x12
        /*08f6*/ 	.short	(.L_423 - .L_422)
	.align		4
.L_422:
        /*08f8*/ 	.word	index@(_Z35group_norm_nhwc_fwd_one_pass_kernelI11Bf16IOFp16WLi64ELi120ELi480EEv26Group_norm_nhwc_fwd_params)
        /*08fc*/ 	.word	0x00000000


	//----- nvinfo : EIATTR_MIN_STACK_SIZE
	.align		4
.L_423:
        /*0900*/ 	.byte	0x04, 0x12
        /*0902*/ 	.short	(.L_425 - .L_424)
	.align		4
.L_424:
        /*0904*/ 	.word	index@(_Z35group_norm_nhwc_fwd_one_pass_kernelI11Bf16IOFp16WLi128ELi120ELi480EEv26Group_norm_nhwc_fwd_params)
        /*0908*/ 	.word	0x00000000


	//----- nvinfo : EIATTR_MIN_STACK_SIZE
	.align		4
.L_425:
        /*090c*/ 	.byte	0x04, 0x12
        /*090e*/ 	.short	(.L_427 - .L_426)
	.align		4
.L_426:
        /*0910*/ 	.word	index@(_Z35group_norm_nhwc_fwd_one_pass_kernelI11Bf16IOFp16WLi256ELi120ELi480EEv26Group_norm_nhwc_fwd_params)
        /*0914*/ 	.word	0x00000000


	//----- nvinfo : EIATTR_MIN_STACK_SIZE
	.align		4
.L_427:
        /*0918*/ 	.byte	0x04, 0x12
        /*091a*/ 	.short	(.L_429 - .L_428)
	.align		4
.L_428:
        /*091c*/ 	.word	index@(_Z35group_norm_nhwc_fwd_one_pass_kernelI11Bf16IOFp16WLi512ELi120ELi480EEv26Group_norm_nhwc_fwd_params)
        /*0920*/ 	.word	0x000003d0


	//----- nvinfo : EIATTR_MIN_STACK_SIZE
	.align		4
.L_429:
        /*0924*/ 	.byte	0x04, 0x12
        /*0926*/ 	.short	(.L_431 - .L_430)
	.align		4
.L_430:
        /*0928*/ 	.word	index@(_Z35group_norm_nhwc_fwd_one_pass_kernelI11Fp16IOFp32WLi64ELi120ELi480EEv26Group_norm_nhwc_fwd_params)
        /*092c*/ 	.word	0x00000000


	//----- nvinfo : EIATTR_MIN_STACK_SIZE
	.align		4
.L_431:
        /*0930*/ 	.byte	0x04, 0x12
        /*0932*/ 	.short	(.L_433 - .L_432)
	.align		4
.L_432:
        /*0934*/ 	.word	index@(_Z35group_norm_nhwc_fwd_one_pass_kernelI11Fp16IOFp32WLi128ELi120ELi480EEv26Group_norm_nhwc_fwd_params)
        /*0938*/ 	.word	0x00000000


	//----- nvinfo : EIATTR_MIN_STACK_SIZE
	.align		4
.L_433:
        /*093c*/ 	.byte	0x04, 0x12
        /*093e*/ 	.short	(.L_435 - .L_434)
	.align		4
.L_434:
        /*0940*/ 	.word	index@(_Z35group_norm_nhwc_fwd_one_pass_kernelI11Fp16IOFp32WLi256ELi120ELi480EEv26Group_norm_nhwc_fwd_params)
        /*0944*/ 	.word	0x00000000


	//----- nvinfo : EIATTR_MIN_STACK_SIZE
	.align		4
.L_435:
        /*0948*/ 	.byte	0x04, 0x12
        /*094a*/ 	.short	(.L_437 - .L_436)
	.align		4
.L_436:
        /*094c*/ 	.word	index@(_Z35group_norm_nhwc_fwd_one_pass_kernelI11Fp16IOFp32WLi512ELi120ELi480EEv26Group_norm_nhwc_fwd_params)
        /*0950*/ 	.word	0x00000110


	//----- nvinfo : EIATTR_MIN_STACK_SIZE
	.align		4
.L_437:
        /*0954*/ 	.byte	0x04, 0x12
        /*0956*/ 	.short	(.L_439 - .L_438)
	.align		4
.L_438:
        /*0958*/ 	.word	index@(_Z35group_norm_nhwc_fwd_one_pass_kernelI11Fp16IOBf16WLi64ELi120ELi480EEv26Group_norm_nhwc_fwd_params)
        /*095c*/ 	.word	0x00000000


	//----- nvinfo : EIATTR_MIN_STACK_SIZE
	.align		4
.L_439:
        /*0960*/ 	.byte	0x04, 0x12
        /*0962*/ 	.short	(.L_441 - .L_440)
	.align		4
.L_440:
        /*0964*/ 	.word	index@(_Z35group_norm_nhwc_fwd_one_pass_kernelI11Fp16IOBf16WLi128ELi120ELi480EEv26Group_norm_nhwc_fwd_params)
        /*0968*/ 	.word	0x00000000


	//----- nvinfo : EIATTR_MIN_STACK_SIZE
	.align		4
.L_441:
        /*096c*/ 	.byte	0x04, 0x12
        /*096e*/ 	.short	(.L_443 - .L_442)
	.align		4
.L_442:
        /*0970*/ 	.word	index@(_Z35group_norm_nhwc_fwd_one_pass_kernelI11Fp16IOBf16WLi256ELi120ELi480EEv26Group_norm_nhwc_fwd_params)
        /*0974*/ 	.word	0x00000000


	//----- nvinfo : EIATTR_MIN_STACK_SIZE
	.align		4
.L_443:
        /*0978*/ 	.byte	0x04, 0x12
        /*097a*/ 	.short	(.L_445 - .L_444)
	.align		4
.L_444:
        /*097c*/ 	.word	index@(_Z35group_norm_nhwc_fwd_one_pass_kernelI11Fp16IOBf16WLi512ELi120ELi480EEv26Group_norm_nhwc_fwd_params)
        /*0980*/ 	.word	0x00000110


	//----- nvinfo : EIATTR_MIN_STACK_SIZE
	.align		4
.L_445:
        /*0984*/ 	.byte	0x04, 0x12
        /*0986*/ 	.short	(.L_447 - .L_446)
	.align		4
.L_446:
        /*0988*/ 	.word	index@(_Z35group_norm_nhwc_fwd_one_pass_kernelI11Fp16IOFp16WLi64ELi120ELi480EEv26Group_norm_nhwc_fwd_params)
        /*098c*/ 	.word	0x00000000


	//----- nvinfo : EIATTR_MIN_STACK_SIZE
	.align		4
.L_447:
        /*0990*/ 	.byte	0x04, 0x12
        /*0992*/ 	.short	(.L_449 - .L_448)
	.align		4
.L_448:
        /*0994*/ 	.word	index@(_Z35group_norm_nhwc_fwd_one_pass_kernelI11Fp16IOFp16WLi128ELi120ELi480EEv26Group_norm_nhwc_fwd_params)
        /*0998*/ 	.word	0x00000000


	//----- nvinfo : EIATTR_MIN_STACK_SIZE
	.align		4
.L_449:
        /*099c*/ 	.byte	0x04, 0x12
        /*099e*/ 	.short	(.L_451 - .L_450)
	.align		4
.L_450:
        /*09a0*/ 	.word	index@(_Z35group_norm_nhwc_fwd_one_pass_kernelI11Fp16IOFp16WLi256ELi120ELi480EEv26Group_norm_nhwc_fwd_params)
        /*09a4*/ 	.word	0x00000000


	//----- nvinfo : EIATTR_MIN_STACK_SIZE
	.align		4
.L_451:
        /*09a8*/ 	.byte	0x04, 0x12
        /*09aa*/ 	.short	(.L_453 - .L_452)
	.align		4
.L_452:
        /*09ac*/ 	.word	index@(_Z35group_norm_nhwc_fwd_one_pass_kernelI11Fp16IOFp16WLi512ELi120ELi480EEv26Group_norm_nhwc_fwd_params)
        /*09b0*/ 	.word	0x00000110


	//----- nvinfo : EIATTR_MIN_STACK_SIZE
	.align		4
.L_453:
        /*09b4*/ 	.byte	0x04, 0x12
        /*09b6*/ 	.short	(.L_455 - .L_454)
	.align		4
.L_454:
        /*09b8*/ 	.word	index@(_Z35group_norm_nhwc_fwd_one_pass_kernelI11Fp32IOFp32WLi64ELi120ELi480EEv26Group_norm_nhwc_fwd_params)
        /*09bc*/ 	.word	0x00000000


	//----- nvinfo : EIATTR_MIN_STACK_SIZE
	.align		4
.L_455:
        /*09c0*/ 	.byte	0x04, 0x12
        /*09c2*/ 	.short	(.L_457 - .L_456)
	.align		4
.L_456:
        /*09c4*/ 	.word	index@(_Z35group_norm_nhwc_fwd_one_pass_kernelI11Fp32IOFp32WLi128ELi120ELi480EEv26Group_norm_nhwc_fwd_params)
        /*09c8*/ 	.word	0x00000000


	//----- nvinfo : EIATTR_MIN_STACK_SIZE
	.align		4
.L_457:
        /*09cc*/ 	.byte	0x04, 0x12
        /*09ce*/ 	.short	(.L_459 - .L_458)
	.align		4
.L_458:
        /*09d0*/ 	.word	index@(_Z35group_norm_nhwc_fwd_one_pass_kernelI11Fp32IOFp32WLi256ELi120ELi480EEv26Group_norm_nhwc_fwd_params)
        /*09d4*/ 	.word	0x00000000


	//----- nvinfo : EIATTR_MIN_STACK_SIZE
	.align		4
.L_459:
        /*09d8*/ 	.byte	0x04, 0x12
        /*09da*/ 	.short	(.L_461 - .L_460)
	.align		4
.L_460:
        /*09dc*/ 	.word	index@(_Z35group_norm_nhwc_fwd_one_pass_kernelI11Fp32IOFp32WLi512ELi120ELi480EEv26Group_norm_nhwc_fwd_params)
        /*09e0*/ 	.word	0x00000300


	//----- nvinfo : EIATTR_MIN_STACK_SIZE
	.align		4
.L_461:
        /*09e4*/ 	.byte	0x04, 0x12
        /*09e6*/ 	.short	(.L_463 - .L_462)
	.align		4
.L_462:
        /*09e8*/ 	.word	index@(_Z35group_norm_nhwc_fwd_one_pass_kernelI11Fp32IOBf16WLi64ELi120ELi480EEv26Group_norm_nhwc_fwd_params)
        /*09ec*/ 	.word	0x00000000


	//----- nvinfo : EIATTR_MIN_STACK_SIZE
	.align		4
.L_463:
        /*09f0*/ 	.byte	0x04, 0x12
        /*09f2*/ 	.short	(.L_465 - .L_464)
	.align		4
.L_464:
        /*09f4*/ 	.word	index@(_Z35group_norm_nhwc_fwd_one_pass_kernelI11Fp32IOBf16WLi128ELi120ELi480EEv26Group_norm_nhwc_fwd_params)
        /*09f8*/ 	.word	0x00000000


	//----- nvinfo : EIATTR_MIN_STACK_SIZE
	.align		4
.L_465:
        /*09fc*/ 	.byte	0x04, 0x12
        /*09fe*/ 	.short	(.L_467 - .L_466)
	.align		4
.L_466:
        /*0a00*/ 	.word	index@(_Z35group_norm_nhwc_fwd_one_pass_kernelI11Fp32IOBf16WLi256ELi120ELi480EEv26Group_norm_nhwc_fwd_params)
        /*0a04*/ 	.word	0x00000000


	//----- nvinfo : EIATTR_MIN_STACK_SIZE
	.align		4
.L_467:
        /*0a08*/ 	.byte	0x04, 0x12
        /*0a0a*/ 	.short	(.L_469 - .L_468)
	.align		4
.L_468:
        /*0a0c*/ 	.word	index@(_Z35group_norm_nhwc_fwd_one_pass_kernelI11Fp32IOBf16WLi512ELi120ELi480EEv26Group_norm_nhwc_fwd_params)
        /*0a10*/ 	.word	0x00000390


	//----- nvinfo : EIATTR_MIN_STACK_SIZE
	.align		4
.L_469:
        /*0a14*/ 	.byte	0x04, 0x12
        /*0a16*/ 	.short	(.L_471 - .L_470)
	.align		4
.L_470:
        /*0a18*/ 	.word	index@(_Z35group_norm_nhwc_fwd_one_pass_kernelI11Fp32IOFp16WLi64ELi120ELi480EEv26Group_norm_nhwc_fwd_params)
        /*0a1c*/ 	.word	0x00000000


	//----- nvinfo : EIATTR_MIN_STACK_SIZE
	.align		4
.L_471:
        /*0a20*/ 	.byte	0x04, 0x12
        /*0a22*/ 	.short	(.L_473 - .L_472)
	.align		4
.L_472:
        /*0a24*/ 	.word	index@(_Z35group_norm_nhwc_fwd_one_pass_kernelI11Fp32IOFp16WLi128ELi120ELi480EEv26Group_norm_nhwc_fwd_params)
        /*0a28*/ 	.word	0x00000000


	//----- nvinfo : EIATTR_MIN_STACK_SIZE
	.align		4
.L_473:
        /*0a2c*/ 	.byte	0x04, 0x12
        /*0a2e*/ 	.short	(.L_475 - .L_474)
	.align		4
.L_474:
        /*0a30*/ 	.word	index@(_Z35group_norm_nhwc_fwd_one_pass_kernelI11Fp32IOFp16WLi256ELi120ELi480EEv26Group_norm_nhwc_fwd_params)
        /*0a34*/ 	.word	0x00000000


	//----- nvinfo : EIATTR_MIN_STACK_SIZE
	.align		4
.L_475:
        /*0a38*/ 	.byte	0x04, 0x12
        /*0a3a*/ 	.short	(.L_477 - .L_476)
	.align		4
.L_476:
        /*0a3c*/ 	.word	index@(_Z35group_norm_nhwc_fwd_one_pass_kernelI11Fp32IOFp16WLi512ELi120ELi480EEv26Group_norm_nhwc_fwd_params)
        /*0a40*/ 	.word	0x00000390
.L_477:


//--------------------- .nv.compat                --------------------------
	.section	.nv.compat,"",@"SHT_CUDA_COMPAT_INFO"
	.align	4
        /*0000*/ 	.byte	0x02, 0x09, 0x01, 0x00, 0x02, 0x02, 0x01, 0x00, 0x02, 0x05, 0x05, 0x00, 0x03, 0x07, 0x01, 0x01
        /*0010*/ 	.byte	0x02, 0x03, 0x00, 0x00, 0x02, 0x06, 0x01, 0x00, 0x04, 0x0b, 0x08, 0x00, 0x09, 0x00, 0x00, 0x00
        /*0020*/ 	.byte	0x00, 0x00, 0x00, 0x00


//--------------------- .nv.info._ZN3cub18CUB_300001_SM_10006detail11EmptyKernelIvEEvv --------------------------
	.section	.nv.info._ZN3cub18CUB_300001_SM_10006detail11EmptyKernelIvEEvv,"",@"SHT_CUDA_INFO"
	.sectionflags	@""
	.align	4


	//----- nvinfo : EIATTR_CUDA_API_VERSION
	.align		4
        /*0000*/ 	.byte	0x04, 0x37
        /*0002*/ 	.short	(.L_479 - .L_478)
.L_478:
        /*0004*/ 	.word	0x00000082


	//----- nvinfo : EIATTR_SPARSE_MMA_MASK
	.align		4
.L_479:
        /*0008*/ 	.byte	0x03, 0x50
        /*000a*/ 	.short	0x0000


	//----- nvinfo : EIATTR_MAXREG_COUNT
	.align		4
        /*000c*/ 	.byte	0x03, 0x1b
        /*000e*/ 	.short	0x00ff


	//----- nvinfo : EIATTR_MERCURY_ISA_VERSION
	.align		4
        /*0010*/ 	.byte	0x03, 0x5f
        /*0012*/ 	.short	0x0101


	//----- nvinfo : EIATTR_VRC_CTA_INIT_COUNT
	.align		4
        /*0014*/ 	.byte	0x02, 0x4a
	.zero		1
	.zero		1


	//----- nvinfo : EIATTR_EXIT_INSTR_OFFSETS
	.align		4
        /*0018*/ 	.byte	0x04, 0x1c
        /*001a*/ 	.short	(.L_481 - .L_480)


	//   ....[0]....
.L_480:
        /*001c*/ 	.word	0x00000010


	//----- nvinfo : EIATTR_SW_WAR
	.align		4
.L_481:
        /*0020*/ 	.byte	0x04, 0x36
        /*0022*/ 	.short	(.L_483 - .L_482)
.L_482:
        /*0024*/ 	.word	0x00000008
.L_483:


//--------------------- .nv.info._Z35group_norm_nhwc_bwd_one_pass_kernelI11Bf16IOFp32WLi64ELi120ELi480EEv26Group_norm_nhwc_bwd_params --------------------------
	.section	.nv.info._Z35group_norm_nhwc_bwd_one_pass_kernelI11Bf16IOFp32WLi64ELi120ELi480EEv26Group_norm_nhwc_bwd_params,"",@"SHT_CUDA_INFO"
	.sectionflags	@""
	.align	4


	//----- nvinfo : EIATTR_CUDA_API_VERSION
	.align		4
        /*0000*/ 	.byte	0x04, 0x37
        /*0002*/ 	.short	(.L_485 - .L_484)
.L_484:
        /*0004*/ 	.word	0x00000082


	//----- nvinfo : EIATTR_KPARAM_INFO
	.align		4
.L_485:
        /*0008*/ 	.byte	0x04, 0x17
        /*000a*/ 	.short	(.L_487 - .L_486)
.L_486:
        /*000c*/ 	.word	0x00000000
        /*0010*/ 	.short	0x0000
        /*0012*/ 	.short	0x0000
        /*0014*/ 	.byte	0x00, 0xf0, 0xe1, 0x02


	//----- nvinfo : EIATTR_SPARSE_MMA_MASK
	.align		4
.L_487:
        /*0018*/ 	.byte	0x03, 0x50
        /*001a*/ 	.short	0x0000


	//----- nvinfo : EIATTR_MAXREG_COUNT
	.align		4
        /*001c*/ 	.byte	0x03, 0x1b
        /*001e*/ 	.short	0x0080


	//----- nvinfo : EIATTR_NUM_BARRIERS
	.align		4
        /*0020*/ 	.byte	0x02, 0x4c
        /*0022*/ 	.byte	0x01
	.zero		1


	//----- nvinfo : EIATTR_MERCURY_ISA_VERSION
	.align		4
        /*0024*/ 	.byte	0x03, 0x5f
        /*0026*/ 	.short	0x0101


	//----- nvinfo : EIATTR_INT_WARP_WIDE_INSTR_OFFSETS
	.align		4
        /*0028*/ 	.byte	0x04, 0x31
        /*002a*/ 	.short	(.L_489 - .L_488)


	//   ....[0]....
.L_488:
        /*002c*/ 	.word	0x00002f30


	//----- nvinfo : EIATTR_COOP_GROUP_MASK_REGIDS
	.align		4
.L_489:
        /*0030*/ 	.byte	0x04, 0x29
        /*0032*/ 	.short	(.L_491 - .L_490)


	//   ....[0]....
.L_490:
        /*0034*/ 	.word	0xffffffff


	//   ....[1]....
        /*0038*/ 	.word	0xffffffff


	//   ....[2]....
        /*003c*/ 	.word	0xffffffff


	//   ....[3]....
        /*0040*/ 	.word	0xffffffff


	//   ....[4]....
        /*0044*/ 	.word	0xffffffff


	//   ....[5]....
        /*0048*/ 	.word	0xffffffff


	//   ....[6]....
        /*004c*/ 	.word	0xffffffff


	//   ....[7]....
        /*0050*/ 	.word	0xffffffff


	//   ....[8]....
        /*0054*/ 	.word	0xffffffff


	//   ....[9]....
        /*0058*/ 	.word	0xffffffff


	//----- nvinfo : EIATTR_COOP_GROUP_INSTR_OFFSETS
	.align		4
.L_491:
        /*005c*/ 	.byte	0x04, 0x28
        /*005e*/ 	.short	(.L_493 - .L_492)


	//   ....[0]....
.L_492:
        /*0060*/ 	.word	0x00002cd0


	//   ....[1]....
        /*0064*/ 	.word	0x00002d10


	//   ....[2]....
        /*0068*/ 	.word	0x00002da0


	//   ....[3]....
        /*006c*/ 	.word	0x00002dd0


	//   ....[4]....
        /*0070*/ 	.word	0x00002e10


	//   ....[5]....
        /*0074*/ 	.word	0x00002e30


	//   ....[6]....
        /*0078*/ 	.word	0x00002e60


	//   ....[7]....
        /*007c*/ 	.word	0x00002e80


	//   ....[8]....
        /*0080*/ 	.word	0x00002ed0


	//   ....[9]....
        /*0084*/ 	.word	0x00002ee0


	//----- nvinfo : EIATTR_VRC_CTA_INIT_COUNT
	.align		4
.L_493:
        /*0088*/ 	.byte	0x02, 0x4a
	.zero		1
	.zero		1


	//----- nvinfo : EIATTR_EXIT_INSTR_OFFSETS
	.align		4
        /*008c*/ 	.byte	0x04, 0x1c
        /*008e*/ 	.short	(.L_495 - .L_494)


	//   ....[0]....
.L_494:
        /*0090*/ 	.word	0x00005c20


	//   ....[1]....
        /*0094*/ 	.word	0x00005d50


	//   ....[2]....
        /*0098*/ 	.word	0x00006340


	//   ....[3]....
        /*009c*/ 	.word	0x000068f0


	//----- nvinfo : EIATTR_MAX_THREADS
	.align		4
.L_495:
        /*00a0*/ 	.byte	0x04, 0x05
        /*00a2*/ 	.short	(.L_497 - .L_496)
.L_496:
        /*00a4*/ 	.word	0x000001e0
        /*00a8*/ 	.word	0x00000001
        /*00ac*/ 	.word	0x00000001


	//----- nvinfo : EIATTR_CRS_STACK_SIZE
	.align		4
.L_497:
        /*00b0*/ 	.byte	0x04, 0x1e
        /*00b2*/ 	.short	(.L_499 - .L_498)
.L_498:
        /*00b4*/ 	.word	0x00000000


	//----- nvinfo : EIATTR_CBANK_PARAM_SIZE
	.align		4
.L_499:
        /*00b8*/ 	.byte	0x03, 0x19
        /*00ba*/ 	.short	0x00b8


	//----- nvinfo : EIATTR_PARAM_CBANK
	.align		4
        /*00bc*/ 	.byte	0x04, 0x0a
        /*00be*/ 	.short	(.L_501 - .L_500)
	.align		4
.L_500:
        /*00c0*/ 	.word	index@(.nv.constant0._Z35group_norm_nhwc_bwd_one_pass_kernelI11Bf16IOFp32WLi64ELi120ELi480EEv26Group_norm_nhwc_bwd_params)
        /*00c4*/ 	.short	0x0380
        /*00c6*/ 	.short	0x00b8


	//----- nvinfo : EIATTR_SW_WAR
	.align		4
.L_501:
        /*00c8*/ 	.byte	0x04, 0x36
        /*00ca*/ 	.short	(.L_503 - .L_502)
.L_502:
        /*00cc*/ 	.word	0x00000008
.L_503:


//--------------------- .nv.info._Z35group_norm_nhwc_bwd_one_pass_kernelI11Bf16IOFp32WLi128ELi120ELi480EEv26Group_norm_nhwc_bwd_params --------------------------
	.section	.nv.info._Z35group_norm_nhwc_bwd_one_pass_kernelI11Bf16IOFp32WLi128ELi120ELi480EEv26Group_norm_nhwc_bwd_params,"",@"SHT_CUDA_INFO"
	.sectionflags	@""
	.align	4


	//----- nvinfo : EIATTR_CUDA_API_VERSION
	.align		4
        /*0000*/ 	.byte	0x04, 0x37
        /*0002*/ 	.short	(.L_505 - .L_504)
.L_504:
        /*0004*/ 	.word	0x00000082


	//----- nvinfo : EIATTR_KPARAM_INFO
	.align		4
.L_505:
        /*0008*/ 	.byte	0x04, 0x17
        /*000a*/ 	.short	(.L_507 - .L_506)
.L_506:
        /*000c*/ 	.word	0x00000000
        /*0010*/ 	.short	0x0000
        /*0012*/ 	.short	0x0000
        /*0014*/ 	.byte	0x00, 0xf0, 0xe1, 0x02


	//----- nvinfo : EIATTR_SPARSE_MMA_MASK
	.align		4
.L_507:
        /*0018*/ 	.byte	0x03, 0x50
        /*001a*/ 	.short	0x0000


	//----- nvinfo : EIATTR_MAXREG_COUNT
	.align		4
        /*001c*/ 	.byte	0x03, 0x1b
        /*001e*/ 	.short	0x0080


	//----- nvinfo : EIATTR_NUM_BARRIERS
	.align		4
        /*0020*/ 	.byte	0x02, 0x4c
        /*0022*/ 	.byte	0x01
	.zero		1


	//----- nvinfo : EIATTR_MERCURY_ISA_VERSION
	.align		4
        /*0024*/ 	.byte	0x03, 0x5f
        /*0026*/ 	.short	0x0101


	//----- nvinfo : EIATTR_INT_WARP_WIDE_INSTR_OFFSETS
	.align		4
        /*0028*/ 	.byte	0x04, 0x31
        /*002a*/ 	.short	(.L_509 - .L_508)


	//   ....[0]....
.L_508:
        /*002c*/ 	.word	0x00005600


	//----- nvinfo : EIATTR_COOP_GROUP_MASK_REGIDS
	.align		4
.L_509:
        /*0030*/ 	.byte	0x04, 0x29
        /*0032*/ 	.short	(.L_511 - .L_510)


	//   ....[0]....
.L_510:
        /*0034*/ 	.word	0xffffffff


	//   ....[1]....
        /*0038*/ 	.word	0xffffffff


	//   ....[2]....
        /*003c*/ 	.word	0xffffffff


	//   ....[3]....
        /*0040*/ 	.word	0xffffffff


	//   ....[4]....
        /*0044*/ 	.word	0xffffffff


	//   ....[5]....
        /*0048*/ 	.word	0xffffffff


	//   ....[6]....
        /*004c*/ 	.word	0xffffffff


	//   ....[7]....
        /*0050*/ 	.word	0xffffffff


	//   ....[8]....
        /*0054*/ 	.word	0xffffffff


	//   ....[9]....
        /*0058*/ 	.word	0xffffffff


	//----- nvinfo : EIATTR_COOP_GROUP_INSTR_OFFSETS
	.align		4
.L_511:
        /*005c*/ 	.byte	0x04, 0x28
        /*005e*/ 	.short	(.L_513 - .L_512)


	//   ....[0]....
.L_512:
        /*0060*/ 	.word	0x00005370


	//   ....[1]....
        /*0064*/ 	.word	0x000053b0


	//   ....[2]....
        /*0068*/ 	.word	0x00005440


	//   ....[3]....
        /*006c*/ 	.word	0x00005460


	//   ....[4]....
        /*0070*/ 	.word	0x000054e0


	//   ....[5]....
        /*0074*/ 	.word	0x00005500


	//   ....[6]....
        /*0078*/ 	.word	0x00005530


	//   ....[7]....
        /*007c*/ 	.word	0x00005550


	//   ....[8]....
        /*0080*/ 	.word	0x000055a0


	//   ....[9]....
        /*0084*/ 	.word	0x000055b0


	//----- nvinfo : EIATTR_VRC_CTA_INIT_COUNT
	.align		4
.L_513:
        /*0088*/ 	.byte	0x02, 0x4a
	.zero		1
	.zero		1


	//----- nvinfo : EIATTR_EXIT_INSTR_OFFSETS
	.align		4
        /*008c*/ 	.byte	0x04, 0x1c
        /*008e*/ 	.short	(.L_515 - .L_514)


	//   ....[0]....
.L_514:
        /*0090*/ 	.word	0x00009ec0


	//   ....[1]....
        /*0094*/ 	.word	0x00009ff0


	//   ....[2]....
        /*0098*/ 	.word	0x0000a5f0


	//   ....[3]....
        /*009c*/ 	.word	0x0000aba0


	//----- nvinfo : EIATTR_MAX_THREADS
	.align		4
.L_515:
        /*00a0*/ 	.byte	0x04, 0x05
        /*00a2*/ 	.short	(.L_517 - .L_516)
.L_516:
        /*00a4*/ 	.word	0x000001e0
        /*00a8*/ 	.word	0x00000001
        /*00ac*/ 	.word	0x00000001


	//----- nvinfo : EIATTR_CRS_STACK_SIZE
	.align		4
.L_517:
        /*00b0*/ 	.byte	0x04, 0x1e
        /*00b2*/ 	.short	(.L_519 - .L_518)
.L_518:
        /*00b4*/ 	.word	0x00000000


	//----- nvinfo : EIATTR_CBANK_PARAM_SIZE
	.align		4
.L_519:
        /*00b8*/ 	.byte	0x03, 0x19
        /*00ba*/ 	.short	0x00b8


	//----- nvinfo : EIATTR_PARAM_CBANK
	.align		4
        /*00bc*/ 	.byte	0x04, 0x0a
        /*00be*/ 	.short	(.L_521 - .L_520)
	.align		4
.L_520:
        /*00c0*/ 	.word	index@(.nv.constant0._Z35group_norm_nhwc_bwd_one_pass_kernelI11Bf16IOFp32WLi128ELi120ELi480EEv26Group_norm_nhwc_bwd_params)
        /*00c4*/ 	.short	0x0380
        /*00c6*/ 	.short	0x00b8


	//----- nvinfo : EIATTR_SW_WAR
	.align		4
.L_521:
        /*00c8*/ 	.byte	0x04, 0x36
        /*00ca*/ 	.short	(.L_523 - .L_522)
.L_522:
        /*00cc*/ 	.word	0x00000008
.L_523:


//--------------------- .nv.info._Z35group_norm_nhwc_bwd_one_pass_kernelI11Bf16IOFp32WLi256ELi120ELi480EEv26Group_norm_nhwc_bwd_params --------------------------
	.section	.nv.info._Z35group_norm_nhwc_bwd_one_pass_kernelI11Bf16IOFp32WLi256ELi120ELi480EEv26Group_norm_nhwc_bwd_params,"",@"SHT_CUDA_INFO"
	.sectionflags	@""
	.align	4


	//----- nvinfo : EIATTR_CUDA_API_VERSION
	.align		4
        /*0000*/ 	.byte	0x04, 0x37
        /*0002*/ 	.short	(.L_525 - .L_524)
.L_524:
        /*0004*/ 	.word	0x00000082


	//----- nvinfo : EIATTR_KPARAM_INFO
	.align		4
.L_525:
        /*0008*/ 	.byte	0x04, 0x17
        /*000a*/ 	.short	(.L_527 - .L_526)
.L_526:
        /*000c*/ 	.word	0x00000000
        /*0010*/ 	.short	0x0000
        /*0012*/ 	.short	0x0000
        /*0014*/ 	.byte	0x00, 0xf0, 0xe1, 0x02


	//----- nvinfo : EIATTR_SPARSE_MMA_MASK
	.align		4
.L_527:
        /*0018*/ 	.byte	0x03, 0x50
        /*001a*/ 	.short	0x0000


	//----- nvinfo : EIATTR_MAXREG_COUNT
	.align		4
        /*001c*/ 	.byte	0x03, 0x1b
        /*001e*/ 	.short	0x0080


	//----- nvinfo : EIATTR_NUM_BARRIERS
	.align		4
        /*0020*/ 	.byte	0x02, 0x4c
        /*0022*/ 	.byte	0x01
	.zero		1


	//----- nvinfo : EIATTR_ANNOTATIONS
	.align		4
        /*0024*/ 	.byte	0x04, 0x55
        /*0026*/ 	.short	(.L_529 - .L_528)


	//   ....[0]....
.L_528:
        /*0028*/ 	.word	0x00000001
        /*002c*/ 	.byte	0x90, 0x01, 0x00, 0x00, 0x01, 0x00, 0x00, 0x00, 0xa0, 0x01, 0x00, 0x00, 0x01, 0x00, 0x00, 0x00
        /* <DEDUP_REMOVED lines=81> */
        /*054c*/ 	.byte	0xb0, 0xb6, 0x00, 0x00


	//----- nvinfo : EIATTR_MERCURY_ISA_VERSION
	.align		4
.L_529:
        /*0550*/ 	.byte	0x03, 0x5f
        /*0552*/ 	.short	0x0101


	//----- nvinfo : EIATTR_INT_WARP_WIDE_INSTR_OFFSETS
	.align		4
        /*0554*/ 	.byte	0x04, 0x31
        /*0556*/ 	.short	(.L_531 - .L_530)


	//   ....[0]....
.L_530:
        /*0558*/ 	.word	0x0000c940


	//   ....[1]....
        /*055c*/ 	.word	0x0000da00


	//   ....[2]....
        /*0560*/ 	.word	0x0000da40


	//   ....[3]....
        /*0564*/ 	.word	0x0000da80


	//   ....[4]....
        /*0568*/ 	.word	0x0000dac0


	//   ....[5]....
        /*056c*/ 	.word	0x0000dce0


	//----- nvinfo : EIATTR_COOP_GROUP_MASK_REGIDS
	.align		4
.L_531:
        /*0570*/ 	.byte	0x04, 0x29
        /*0572*/ 	.short	(.L_533 - .L_532)


	//   ....[0]....
.L_532:
        /*0574*/ 	.word	0xffffffff


	//   ....[1]....
        /*0578*/ 	.word	0xffffffff


	//   ....[2]....
        /*057c*/ 	.word	0xffffffff


	//   ....[3]....
        /*0580*/ 	.word	0xffffffff


	//   ....[4]....
        /*0584*/ 	.word	0xffffffff


	//   ....[5]....
        /*0588*/ 	.word	0xffffffff


	//   ....[6]....
        /*058c*/ 	.word	0xffffffff


	//   ....[7]....
        /*0590*/ 	.word	0xffffffff


	//   ....[8]....
        /*0594*/ 	.word	0xffffffff


	//   ....[9]....
        /*0598*/ 	.word	0xffffffff


	//----- nvinfo : EIATTR_COOP_GROUP_INSTR_OFFSETS
	.align		4
.L_533:
        /*059c*/ 	.byte	0x04, 0x28
        /*059e*/ 	.short	(.L_535 - .L_534)


	//   ....[0]....
.L_534:
        /*05a0*/ 	.word	0x0000c6e0


	//   ....[1]....
        /*05a4*/ 	.word	0x0000c710


	//   ....[2]....
        /*05a8*/ 	.word	0x0000c7a0


	//   ....[3]....
        /*05ac*/ 	.word	0x0000c7b0


	//   ....[4]....
        /*05b0*/ 	.word	0x0000c7e0


	//   ....[5]....
        /*05b4*/ 	.word	0x0000c800


	//   ....[6]....
        /*05b8*/ 	.word	0x0000c840


	//   ....[7]....
        /*05bc*/ 	.word	0x0000c850


	//   ....[8]....
        /*05c0*/ 	.word	0x0000c8e0


	//   ....[9]....
        /*05c4*/ 	.word	0x0000c8f0


	//----- nvinfo : EIATTR_VRC_CTA_INIT_COUNT
	.align		4
.L_535:
        /*05c8*/ 	.byte	0x02, 0x4a
	.zero		1
	.zero		1


	//----- nvinfo : EIATTR_EXIT_INSTR_OFFSETS
	.align		4
        /*05cc*/ 	.byte	0x04, 0x1c
        /*05ce*/ 	.short	(.L_537 - .L_536)


	//   ....[0]....
.L_536:
        /*05d0*/ 	.word	0x0000e860


	//   ....[1]....
        /*05d4*/ 	.word	0x0000e990


	//   ....[2]....
        /*05d8*/ 	.word	0x0000ef90


	//   ....[3]....
        /*05dc*/ 	.word	0x0000f540


	//----- nvinfo : EIATTR_MAX_THREADS
	.align		4
.L_537:
        /*05e0*/ 	.byte	0x04, 0x05
        /*05e2*/ 	.short	(.L_539 - .L_538)
.L_538:
        /*05e4*/ 	.word	0x000001e0
        /*05e8*/ 	.word	0x00000001
        /*05ec*/ 	.word	0x00000001


	//----- nvinfo : EIATTR_CRS_STACK_SIZE
	.align		4
.L_539:
        /*05f0*/ 	.byte	0x04, 0x1e
        /*05f2*/ 	.short	(.L_541 - .L_540)
.L_540:
        /*05f4*/ 	.word	0x00000000


	//----- nvinfo : EIATTR_CBANK_PARAM_SIZE
	.align		4
.L_541:
        /*05f8*/ 	.byte	0x03, 0x19
        /*05fa*/ 	.short	0x00b8


	//----- nvinfo : EIATTR_PARAM_CBANK
	.align		4
        /*05fc*/ 	.byte	0x04, 0x0a
        /*05fe*/ 	.short	(.L_543 - .L_542)
	.align		4
.L_542:
        /*0600*/ 	.word	index@(.nv.constant0._Z35group_norm_nhwc_bwd_one_pass_kernelI11Bf16IOFp32WLi256ELi120ELi480EEv26Group_norm_nhwc_bwd_params)
        /*0604*/ 	.short	0x0380
        /*0606*/ 	.short	0x00b8


	//----- nvinfo : EIATTR_SW_WAR
	.align		4
.L_543:
        /*0608*/ 	.byte	0x04, 0x36
        /*060a*/ 	.short	(.L_545 - .L_544)
.L_544:
        /*060c*/ 	.word	0x00000008
.L_545:


//--------------------- .nv.info._Z35group_norm_nhwc_bwd_one_pass_kernelI11Bf16IOFp32WLi512ELi120ELi480EEv26Group_norm_nhwc_bwd_params --------------------------
	.section	.nv.info._Z35group_norm_nhwc_bwd_one_pass_kernelI11Bf16IOFp32WLi512ELi120ELi480EEv26Group_norm_nhwc_bwd_params,"",@"SHT_CUDA_INFO"
	.sectionflags	@""
	.align	4


	//----- nvinfo : EIATTR_CUDA_API_VERSION
	.align		4
        /*0000*/ 	.byte	0x04, 0x37
        /*0002*/ 	.short	(.L_547 - .L_546)
.L_546:
        /*0004*/ 	.word	0x00000082


	//----- nvinfo : EIATTR_KPARAM_INFO
	.align		4
.L_547:
        /*0008*/ 	.byte	0x04, 0x17
        /*000a*/ 	.short	(.L_549 - .L_548)
.L_548:
        /*000c*/ 	.word	0x00000000
        /*0010*/ 	.short	0x0000
        /*0012*/ 	.short	0x0000
        /*0014*/ 	.byte	0x00, 0xf0, 0xe1, 0x02


	//----- nvinfo : EIATTR_SPARSE_MMA_MASK
	.align		4
.L_549:
        /*0018*/ 	.byte	0x03, 0x50
        /*001a*/ 	.short	0x0000


	//----- nvinfo : EIATTR_MAXREG_COUNT
	.align		4
        /*001c*/ 	.byte	0x03, 0x1b
        /*001e*/ 	.short	0x0080


	//----- nvinfo : EIATTR_NUM_BARRIERS
	.align		4
        /*0020*/ 	.byte	0x02, 0x4c
        /*0022*/ 	.byte	0x01
	.zero		1


	//----- nvinfo : EIATTR_ANNOTATIONS
	.align		4
        /*0024*/ 	.byte	0x04, 0x55
        /*0026*/ 	.short	(.L_551 - .L_550)


	//   ....[0]....
.L_550:
        /* <DEDUP_REMOVED lines=812> */


	//----- nvinfo : EIATTR_MERCURY_ISA_VERSION
	.align		4
.L_551:
        /*32d0*/ 	.byte	0x03, 0x5f
        /*32d2*/ 	.short	0x0101


	//----- nvinfo : EIATTR_INT_WARP_WIDE_INSTR_OFFSETS
	.align		4
        /*32d4*/ 	.byte	0x04, 0x31
        /*32d6*/ 	.short	(.L_553 - .L_552)


	//   ....[0]....
.L_552:
        /*32d8*/ 	.word	0x0001daa0


	//   ....[1]....
        /*32dc*/ 	.word	0x0001eb60


	//   ....[2]....
        /*32e0*/ 	.word	0x0001eba0


	//   ....[3]....
        /*32e4*/ 	.word	0x0001ebe0


	//   ....[4]....
        /*32e8*/ 	.word	0x0001ec20


	//   ....[5]....
        /*32ec*/ 	.word	0x0001ee40


	//----- nvinfo : EIATTR_COOP_GROUP_MASK_REGIDS
	.align		4
.L_553:
        /*32f0*/ 	.byte	0x04, 0x29
        /*32f2*/ 	.short	(.L_555 - .L_554)


	//   ....[0]....
.L_554:
        /*32f4*/ 	.word	0xffffffff


	//   ....[1]....
        /*32f8*/ 	.word	0xffffffff


	//   ....[2]....
        /*32fc*/ 	.word	0xffffffff


	//   ....[3]....
        /*3300*/ 	.word	0xffffffff


	//   ....[4]....
        /*3304*/ 	.word	0xffffffff


	//   ....[5]....
        /*3308*/ 	.word	0xffffffff


	//   ....[6]....
        /*330c*/ 	.word	0xffffffff


	//   ....[7]....
        /*3310*/ 	.word	0xffffffff


	//   ....[8]....
        /*3314*/ 	.word	0xffffffff


	//   ....[9]....
        /*3318*/ 	.word	0xffffffff


	//----- nvinfo : EIATTR_COOP_GROUP_INSTR_OFFSETS
	.align		4
.L_555:
        /*331c*/ 	.byte	0x04, 0x28
        /*331e*/ 	.short	(.L_557 - .L_556)


	//   ....[0]....
.L_556:
        /*3320*/ 	.word	0x0001d840


	//   ....[1]....
        /*3324*/ 	.word	0x0001d870


	//   ....[2]....
        /*3328*/ 	.word	0x0001d900


	//   ....[3]....
        /*332c*/ 	.word	0x0001d910


	//   ....[4]....
        /*3330*/ 	.word	0x0001d960


	//   ....[5]....
        /*3334*/ 	.word	0x0001d970


	//   ....[6]....
        /*3338*/ 	.word	0x0001d9a0


	//   ....[7]....
        /*333c*/ 	.word	0x0001d9d0


	//   ....[8]....
        /*3340*/ 	.word	0x0001da40


	//   ....[9]....
        /*3344*/ 	.word	0x0001da50


	//----- nvinfo : EIATTR_VRC_CTA_INIT_COUNT
	.align		4
.L_557:
        /*3348*/ 	.byte	0x02, 0x4a
	.zero		1
	.zero		1


	//----- nvinfo : EIATTR_EXIT_INSTR_OFFSETS
	.align		4
        /*334c*/ 	.byte	0x04, 0x1c
        /*334e*/ 	.short	(.L_559 - .L_558)


	//   ....[0]....
.L_558:
        /*3350*/ 	.word	0x0001f9c0


	//   ....[1]....
        /*3354*/ 	.word	0x0001faf0


	//   ....[2]....
        /*3358*/ 	.word	0x000200e0


	//   ....[3]....
        /*335c*/ 	.word	0x00020690


	//----- nvinfo : EIATTR_MAX_THREADS
	.align		4
.L_559:
        /*3360*/ 	.byte	0x04, 0x05
        /*3362*/ 	.short	(.L_561 - .L_560)
.L_560:
        /*3364*/ 	.word	0x000001e0
        /*3368*/ 	.word	0x00000001
        /*336c*/ 	.word	0x00000001


	//----- nvinfo : EIATTR_CRS_STACK_SIZE
	.align		4
.L_561:
        /*3370*/ 	.byte	0x04, 0x1e
        /*3372*/ 	.short	(.L_563 - .L_562)
.L_562:
        /*3374*/ 	.word	0x00000000


	//----- nvinfo : EIATTR_CBANK_PARAM_SIZE
	.align		4
.L_563:
        /*3378*/ 	.byte	0x03, 0x19
        /*337a*/ 	.short	0x00b8


	//----- nvinfo : EIATTR_PARAM_CBANK
	.align		4
        /*337c*/ 	.byte	0x04, 0x0a
        /*337e*/ 	.short	(.L_565 - .L_564)
	.align		4
.L_564:
        /*3380*/ 	.word	index@(.nv.constant0._Z35group_norm_nhwc_bwd_one_pass_kernelI11Bf16IOFp32WLi512ELi120ELi480EEv26Group_norm_nhwc_bwd_params)
        /*3384*/ 	.short	0x0380
        /*3386*/ 	.short	0x00b8


	//----- nvinfo : EIATTR_SW_WAR
	.align		4
.L_565:
        /*3388*/ 	.byte	0x04, 0x36
        /*338a*/ 	.short	(.L_567 - .L_566)
.L_566:
        /*338c*/ 	.word	0x00000008
.L_567:


//--------------------- .nv.info._Z35group_norm_nhwc_bwd_one_pass_kernelI11Bf16IOBf16WLi64ELi120ELi480EEv26Group_norm_nhwc_bwd_params --------------------------
	.section	.nv.info._Z35group_norm_nhwc_bwd_one_pass_kernelI11Bf16IOBf16WLi64ELi120ELi480EEv26Group_norm_nhwc_bwd_params,"",@"SHT_CUDA_INFO"
	.sectionflags	@""
	.align	4


	//----- nvinfo : EIATTR_CUDA_API_VERSION
	.align		4
        /*0000*/ 	.byte	0x04, 0x37
        /*0002*/ 	.short	(.L_569 - .L_568)
.L_568:
        /*0004*/ 	.word	0x00000082


	//----- nvinfo : EIATTR_KPARAM_INFO
	.align		4
.L_569:
        /*0008*/ 	.byte	0x04, 0x17
        /*000a*/ 	.short	(.L_571 - .L_570)
.L_570:
        /*000c*/ 	.word	0x00000000
        /*0010*/ 	.short	0x0000
        /*0012*/ 	.short	0x0000
        /*0014*/ 	.byte	0x00, 0xf0, 0xe1, 0x02


	//----- nvinfo : EIATTR_SPARSE_MMA_MASK
	.align		4
.L_571:
        /*0018*/ 	.byte	0x03, 0x50
        /*001a*/ 	.short	0x0000


	//----- nvinfo : EIATTR_MAXREG_COUNT
	.align		4
        /*001c*/ 	.byte	0x03, 0x1b
        /*001e*/ 	.short	0x0080


	//----- nvinfo : EIATTR_NUM_BARRIERS
	.align		4
        /*0020*/ 	.byte	0x02, 0x4c
        /*0022*/ 	.byte	0x01
	.zero		1


	//----- nvinfo : EIATTR_MERCURY_ISA_VERSION
	.align		4
        /*0024*/ 	.byte	0x03, 0x5f
        /*0026*/ 	.short	0x0101


	//----- nvinfo : EIATTR_INT_WARP_WIDE_INSTR_OFFSETS
	.align		4
        /*0028*/ 	.byte	0x04, 0x31
        /*002a*/ 	.short	(.L_573 - .L_572)


	//   ....[0]....
.L_572:
        /*002c*/ 	.word	0x00002fa0


	//----- nvinfo : EIATTR_COOP_GROUP_MASK_REGIDS
	.align		4
.L_573:
        /*0030*/ 	.byte	0x04, 0x29
        /*0032*/ 	.short	(.L_575 - .L_574)


	//   ....[0]....
.L_574:
        /*0034*/ 	.word	0xffffffff


	//   ....[1]....
        /*0038*/ 	.word	0xffffffff


	//   ....[2]....
        /*003c*/ 	.word	0xffffffff


	//   ....[3]....
        /*0040*/ 	.word	0xffffffff


	//   ....[4]....
        /*0044*/ 	.word	0xffffffff


	//   ....[5]....
        /*0048*/ 	.word	0xffffffff


	//   ....[6]....
        /*004c*/ 	.word	0xffffffff


	//   ....[7]....
        /*0050*/ 	.word	0xffffffff


	//   ....[8]....
        /*0054*/ 	.word	0xffffffff


	//   ....[9]....
        /*0058*/ 	.word	0xffffffff


	//----- nvinfo : EIATTR_COOP_GROUP_INSTR_OFFSETS
	.align		4
.L_575:
        /*005c*/ 	.byte	0x04, 0x28
        /*005e*/ 	.short	(.L_577 - .L_576)


	//   ....[0]....
.L_576:
        /*0060*/ 	.word	0x00002d40


	//   ....[1]....
        /*0064*/ 	.word	0x00002d80


	//   ....[2]....
        /*0068*/ 	.word	0x00002e10


	//   ....[3]....
        /*006c*/ 	.word	0x00002e40


	//   ....[4]....
        /*0070*/ 	.word	0x00002e80


	//   ....[5]....
        /*0074*/ 	.word	0x00002ea0


	//   ....[6]....
        /*0078*/ 	.word	0x00002ed0


	//   ....[7]....
        /*007c*/ 	.word	0x00002ef0


	//   ....[8]....
        /*0080*/ 	.word	0x00002f40


	//   ....[9]....
        /*0084*/ 	.word	0x00002f50


	//----- nvinfo : EIATTR_VRC_CTA_INIT_COUNT
	.align		4
.L_577:
        /*0088*/ 	.byte	0x02, 0x4a
	.zero		1
	.zero		1


	//----- nvinfo : EIATTR_EXIT_INSTR_OFFSETS
	.align		4
        /*008c*/ 	.byte	0x04, 0x1c
        /*008e*/ 	.short	(.L_579 - .L_578)


	//   ....[0]....
.L_578:
        /*0090*/ 	.word	0x00005c90


	//   ....[1]....
        /*0094*/ 	.word	0x00005dc0


	//   ....[2]....
        /*0098*/ 	.word	0x000063d0


	//   ....[3]....
        /*009c*/ 	.word	0x000069d0


	//----- nvinfo : EIATTR_MAX_THREADS
	.align		4
.L_579:
        /*00a0*/ 	.byte	0x04, 0x05
        /*00a2*/ 	.short	(.L_581 - .L_580)
.L_580:
        /*00a4*/ 	.word	0x000001e0
        /*00a8*/ 	.word	0x00000001
        /*00ac*/ 	.word	0x00000001


	//----- nvinfo : EIATTR_CRS_STACK_SIZE
	.align		4
.L_581:
        /*00b0*/ 	.byte	0x04, 0x1e
        /*00b2*/ 	.short	(.L_583 - .L_582)
.L_582:
        /*00b4*/ 	.word	0x00000000


	//----- nvinfo : EIATTR_CBANK_PARAM_SIZE
	.align		4
.L_583:
        /*00b8*/ 	.byte	0x03, 0x19
        /*00ba*/ 	.short	0x00b8


	//----- nvinfo : EIATTR_PARAM_CBANK
	.align		4
        /*00bc*/ 	.byte	0x04, 0x0a
        /*00be*/ 	.short	(.L_585 - .L_584)
	.align		4
.L_584:
        /*00c0*/ 	.word	index@(.nv.constant0._Z35group_norm_nhwc_bwd_one_pass_kernelI11Bf16IOBf16WLi64ELi120ELi480EEv26Group_norm_nhwc_bwd_params)
        /*00c4*/ 	.short	0x0380
        /*00c6*/ 	.short	0x00b8


	//----- nvinfo : EIATTR_SW_WAR
	.align		4
.L_585:
        /*00c8*/ 	.byte	0x04, 0x36
        /*00ca*/ 	.short	(.L_587 - .L_586)
.L_586:
        /*00cc*/ 	.word	0x00000008
.L_587:


//--------------------- .nv.info._Z35group_norm_nhwc_bwd_one_pass_kernelI11Bf16IOBf16WLi128ELi120ELi480EEv26Group_norm_nhwc_bwd_params --------------------------
	.section	.nv.info._Z35group_norm_nhwc_bwd_one_pass_kernelI11Bf16IOBf16WLi128ELi120ELi480EEv26Group_norm_nhwc_bwd_params,"",@"SHT_CUDA_INFO"
	.sectionflags	@""
	.align	4


	//----- nvinfo : EIATTR_CUDA_API_VERSION
	.align		4
        /*0000*/ 	.byte	0x04, 0x37
        /*0002*/ 	.short	(.L_589 - .L_588)
.L_588:
        /*0004*/ 	.word	0x00000082


	//----- nvinfo : EIATTR_KPARAM_INFO
	.align		4
.L_589:
        /*0008*/ 	.byte	0x04, 0x17
        /*000a*/ 	.short	(.L_591 - .L_590)
.L_590:
        /*000c*/ 	.word	0x00000000
        /*0010*/ 	.short	0x0000
        /*0012*/ 	.short	0x0000
        /*0014*/ 	.byte	0x00, 0xf0, 0xe1, 0x02


	//----- nvinfo : EIATTR_SPARSE_MMA_MASK
	.align		4
.L_591:
        /*0018*/ 	.byte	0x03, 0x50
        /*001a*/ 	.short	0x0000


	//----- nvinfo : EIATTR_MAXREG_COUNT
	.align		4
        /*001c*/ 	.byte	0x03, 0x1b
        /*001e*/ 	.short	0x0080


	//----- nvinfo : EIATTR_NUM_BARRIERS
	.align		4
        /*0020*/ 	.byte	0x02, 0x4c
        /*0022*/ 	.byte	0x01
	.zero		1


	//----- nvinfo : EIATTR_MERCURY_ISA_VERSION
	.align		4
        /*0024*/ 	.byte	0x03, 0x5f
        /*0026*/ 	.short	0x0101


	//----- nvinfo : EIATTR_INT_WARP_WIDE_INSTR_OFFSETS
	.align		4
        /*0028*/ 	.byte	0x04, 0x31
        /*002a*/ 	.short	(.L_593 - .L_592)


	//   ....[0]....
.L_592:
        /*002c*/ 	.word	0x000056c0


	//----- nvinfo : EIATTR_COOP_GROUP_MASK_REGIDS
	.align		4
.L_593:
        /*0030*/ 	.byte	0x04, 0x29
        /*0032*/ 	.short	(.L_595 - .L_594)


	//   ....[0]....
.L_594:
        /*0034*/ 	.word	0xffffffff


	//   ....[1]....
        /*0038*/ 	.word	0xffffffff


	//   ....[2]....
        /*003c*/ 	.word	0xffffffff


	//   ....[3]....
        /*0040*/ 	.word	0xffffffff


	//   ....[4]....
        /*0044*/ 	.word	0xffffffff


	//   ....[5]....
        /*0048*/ 	.word	0xffffffff


	//   ....[6]....
        /*004c*/ 	.word	0xffffffff


	//   ....[7]....
        /*0050*/ 	.word	0xffffffff


	//   ....[8]....
        /*0054*/ 	.word	0xffffffff


	//   ....[9]....
        /*0058*/ 	.word	0xffffffff


	//----- nvinfo : EIATTR_COOP_GROUP_INSTR_OFFSETS
	.align		4
.L_595:
        /*005c*/ 	.byte	0x04, 0x28
        /*005e*/ 	.short	(.L_597 - .L_596)


	//   ....[0]....
.L_596:
        /*0060*/ 	.word	0x00005430


	//   ....[1]....
        /*0064*/ 	.word	0x00005470


	//   ....[2]....
        /*0068*/ 	.word	0x00005500


	//   ....[3]....
        /*006c*/ 	.word	0x00005520


	//   ....[4]....
        /*0070*/ 	.word	0x000055a0


	//   ....[5]....
        /*0074*/ 	.word	0x000055c0


	//   ....[6]....
        /*0078*/ 	.word	0x000055f0


	//   ....[7]....
        /*007c*/ 	.word	0x00005610


	//   ....[8]....
        /*0080*/ 	.word	0x00005660


	//   ....[9]....
        /*0084*/ 	.word	0x00005670


	//----- nvinfo : EIATTR_VRC_CTA_INIT_COUNT
	.align		4
.L_597:
        /*0088*/ 	.byte	0x02, 0x4a
	.zero		1
	.zero		1


	//----- nvinfo : EIATTR_EXIT_INSTR_OFFSETS
	.align		4
        /*008c*/ 	.byte	0x04, 0x1c
        /*008e*/ 	.short	(.L_599 - .L_598)


	//   ....[0]....
.L_598:
        /*0090*/ 	.word	0x00009f80


	//   ....[1]....
        /*0094*/ 	.word	0x0000a0b0


	//   ....[2]....
        /*0098*/ 	.word	0x0000a6d0


	//   ....[3]....
        /*009c*/ 	.word	0x0000acd0


	//----- nvinfo : EIATTR_MAX_THREADS
	.align		4
.L_599:
        /*00a0*/ 	.byte	0x04, 0x05
        /*00a2*/ 	.short	(.L_601 - .L_600)
.L_600:
        /*00a4*/ 	.word	0x000001e0
        /*00a8*/ 	.word	0x00000001
        /*00ac*/ 	.word	0x00000001


	//----- nvinfo : EIATTR_CRS_STACK_SIZE
	.align		4
.L_601:
        /*00b0*/ 	.byte	0x04, 0x1e
        /*00b2*/ 	.short	(.L_603 - .L_602)
.L_602:
        /*00b4*/ 	.word	0x00000000


	//----- nvinfo : EIATTR_CBANK_PARAM_SIZE
	.align		4
.L_603:
        /*00b8*/ 	.byte	0x03, 0x19
        /*00ba*/ 	.short	0x00b8


	//----- nvinfo : EIATTR_PARAM_CBANK
	.align		4
        /*00bc*/ 	.byte	0x04, 0x0a
        /*00be*/ 	.short	(.L_605 - .L_604)
	.align		4
.L_604:
        /*00c0*/ 	.word	index@(.nv.constant0._Z35group_norm_nhwc_bwd_one_pass_kernelI11Bf16IOBf16WLi128ELi120ELi480EEv26Group_norm_nhwc_bwd_params)
        /*00c4*/ 	.short	0x0380
        /*00c6*/ 	.short	0x00b8


	//----- nvinfo : EIATTR_SW_WAR
	.align		4
.L_605:
        /*00c8*/ 	.byte	0x04, 0x36
        /*00ca*/ 	.short	(.L_607 - .L_606)
.L_606:
        /*00cc*/ 	.word	0x00000008
.L_607:


//--------------------- .nv.info._Z35group_norm_nhwc_bwd_one_pass_kernelI11Bf16IOBf16WLi256ELi120ELi480EEv26Group_norm_nhwc_bwd_params --------------------------
	.section	.nv.info._Z35group_norm_nhwc_bwd_one_pass_kernelI11Bf16IOBf16WLi256ELi120ELi480EEv26Group_norm_nhwc_bwd_params,"",@"SHT_CUDA_INFO"
	.sectionflags	@""
	.align	4


	//----- nvinfo : EIATTR_CUDA_API_VERSION
	.align		4
        /*0000*/ 	.byte	0x04, 0x37
        /*0002*/ 	.short	(.L_609 - .L_608)
.L_608:
        /*0004*/ 	.word	0x00000082


	//----- nvinfo : EIATTR_KPARAM_INFO
	.align		4
.L_609:
        /*0008*/ 	.byte	0x04, 0x17
        /*000a*/ 	.short	(.L_611 - .L_610)
.L_610:
        /*000c*/ 	.word	0x00000000
        /*0010*/ 	.short	0x0000
        /*0012*/ 	.short	0x0000
        /*0014*/ 	.byte	0x00, 0xf0, 0xe1, 0x02


	//----- nvinfo : EIATTR_SPARSE_MMA_MASK
	.align		4
.L_611:
        /*0018*/ 	.byte	0x03, 0x50
        /*001a*/ 	.short	0x0000


	//----- nvinfo : EIATTR_MAXREG_COUNT
	.align		4
        /*001c*/ 	.byte	0x03, 0x1b
        /*001e*/ 	.short	0x0080


	//----- nvinfo : EIATTR_NUM_BARRIERS
	.align		4
        /*0020*/ 	.byte	0x02, 0x4c
        /*0022*/ 	.byte	0x01
	.zero		1


	//----- nvinfo : EIATTR_ANNOTATIONS
	.align		4
        /*0024*/ 	.byte	0x04, 0x55
        /*0026*/ 	.short	(.L_613 - .L_612)


	//   ....[0]....
.L_612:
        /* <DEDUP_REMOVED lines=84> */


	//----- nvinfo : EIATTR_MERCURY_ISA_VERSION
	.align		4
.L_613:
        /*0550*/ 	.byte	0x03, 0x5f
        /*0552*/ 	.short	0x0101


	//----- nvinfo : EIATTR_INT_WARP_WIDE_INSTR_OFFSETS
	.align		4
        /*0554*/ 	.byte	0x04, 0x31
        /*0556*/ 	.short	(.L_615 - .L_614)


	//   ....[0]....
.L_614:
        /*0558*/ 	.word	0x0000ca40


	//   ....[1]....
        /*055c*/ 	.word	0x0000db00


	//   ....[2]....
        /*0560*/ 	.word	0x0000db40


	//   ....[3]....
        /*0564*/ 	.word	0x0000db80


	//   ....[4]....
        /*0568*/ 	.word	0x0000dbc0


	//   ....[5]....
        /*056c*/ 	.word	0x0000dde0


	//----- nvinfo : EIATTR_COOP_GROUP_MASK_REGIDS
	.align		4
.L_615:
        /*0570*/ 	.byte	0x04, 0x29
        /*0572*/ 	.short	(.L_617 - .L_616)


	//   ....[0]....
.L_616:
        /*0574*/ 	.word	0xffffffff


	//   ....[1]....
        /*0578*/ 	.word	0xffffffff


	//   ....[2]....
        /*057c*/ 	.word	0xffffffff


	//   ....[3]....
        /*0580*/ 	.word	0xffffffff


	//   ....[4]....
        /*0584*/ 	.word	0xffffffff


	//   ....[5]....
        /*0588*/ 	.word	0xffffffff


	//   ....[6]....
        /*058c*/ 	.word	0xffffffff


	//   ....[7]....
        /*0590*/ 	.word	0xffffffff


	//   ....[8]....
        /*0594*/ 	.word	0xffffffff


	//   ....[9]....
        /*0598*/ 	.word	0xffffffff


	//----- nvinfo : EIATTR_COOP_GROUP_INSTR_OFFSETS
	.align		4
.L_617:
        /*059c*/ 	.byte	0x04, 0x28
        /*059e*/ 	.short	(.L_619 - .L_618)


	//   ....[0]....
.L_618:
        /*05a0*/ 	.word	0x0000c7d0


	//   ....[1]....
        /*05a4*/ 	.word	0x0000c810


	//   ....[2]....
        /*05a8*/ 	.word	0x0000c8a0


	//   ....[3]....
        /*05ac*/ 	.word	0x0000c8b0


	//   ....[4]....
        /*05b0*/ 	.word	0x0000c8e0


	//   ....[5]....
        /*05b4*/ 	.word	0x0000c900


	//   ....[6]....
        /*05b8*/ 	.word	0x0000c940


	//   ....[7]....
        /*05bc*/ 	.word	0x0000c950


	//   ....[8]....
        /*05c0*/ 	.word	0x0000c9e0


	//   ....[9]....
        /*05c4*/ 	.word	0x0000c9f0


	//----- nvinfo : EIATTR_VRC_CTA_INIT_COUNT
	.align		4
.L_619:
        /*05c8*/ 	.byte	0x02, 0x4a
	.zero		1
	.zero		1


	//----- nvinfo : EIATTR_EXIT_INSTR_OFFSETS
	.align		4
        /*05cc*/ 	.byte	0x04, 0x1c
        /*05ce*/ 	.short	(.L_621 - .L_620)


	//   ....[0]....
.L_620:
        /*05d0*/ 	.word	0x0000e960


	//   ....[1]....
        /*05d4*/ 	.word	0x0000ea90


	//   ....[2]....
        /*05d8*/ 	.word	0x0000f0b0


	//   ....[3]....
        /*05dc*/ 	.word	0x0000f6b0


	//----- nvinfo : EIATTR_MAX_THREADS
	.align		4
.L_621:
        /*05e0*/ 	.byte	0x04, 0x05
        /*05e2*/ 	.short	(.L_623 - .L_622)
.L_622:
        /*05e4*/ 	.word	0x000001e0
        /*05e8*/ 	.word	0x00000001
        /*05ec*/ 	.word	0x00000001


	//----- nvinfo : EIATTR_CRS_STACK_SIZE
	.align		4
.L_623:
        /*05f0*/ 	.byte	0x04, 0x1e
        /*05f2*/ 	.short	(.L_625 - .L_624)
.L_624:
        /*05f4*/ 	.word	0x00000000


	//----- nvinfo : EIATTR_CBANK_PARAM_SIZE
	.align		4
.L_625:
        /*05f8*/ 	.byte	0x03, 0x19
        /*05fa*/ 	.short	0x00b8


	//----- nvinfo : EIATTR_PARAM_CBANK
	.align		4
        /*05fc*/ 	.byte	0x04, 0x0a
        /*05fe*/ 	.short	(.L_627 - .L_626)
	.align		4
.L_626:
        /*0600*/ 	.word	index@(.nv.constant0._Z35group_norm_nhwc_bwd_one_pass_kernelI11Bf16IOBf16WLi256ELi120ELi480EEv26Group_norm_nhwc_bwd_params)
        /*0604*/ 	.short	0x0380
        /*0606*/ 	.short	0x00b8


	//----- nvinfo : EIATTR_SW_WAR
	.align		4
.L_627:
        /*0608*/ 	.byte	0x04, 0x36
        /*060a*/ 	.short	(.L_629 - .L_628)
.L_628:
        /*060c*/ 	.word	0x00000008
.L_629:


//--------------------- .nv.info._Z35group_norm_nhwc_bwd_one_pass_kernelI11Bf16IOBf16WLi512ELi120ELi480EEv26Group_norm_nhwc_bwd_params --------------------------
	.section	.nv.info._Z35group_norm_nhwc_bwd_one_pass_kernelI11Bf16IOBf16WLi512ELi120ELi480EEv26Group_norm_nhwc_bwd_params,"",@"SHT_CUDA_INFO"
	.sectionflags	@""
	.align	4


	//----- nvinfo : EIATTR_CUDA_API_VERSION
	.align		4
        /*0000*/ 	.byte	0x04, 0x37
        /*0002*/ 	.short	(.L_631 - .L_630)
.L_630:
        /*0004*/ 	.word	0x00000082


	//----- nvinfo : EIATTR_KPARAM_INFO
	.align		4
.L_631:
        /*0008*/ 	.byte	0x04, 0x17
        /*000a*/ 	.short	(.L_633 - .L_632)
.L_632:
        /*000c*/ 	.word	0x00000000
        /*0010*/ 	.short	0x0000
        /*0012*/ 	.short	0x0000
        /*0014*/ 	.byte	0x00, 0xf0, 0xe1, 0x02


	//----- nvinfo : EIATTR_SPARSE_MMA_MASK
	.align		4
.L_633:
        /*0018*/ 	.byte	0x03, 0x50
        /*001a*/ 	.short	0x0000


	//----- nvinfo : EIATTR_MAXREG_COUNT
	.align		4
        /*001c*/ 	.byte	0x03, 0x1b
        /*001e*/ 	.short	0x0080


	//----- nvinfo : EIATTR_NUM_BARRIERS
	.align		4
        /*0020*/ 	.byte	0x02, 0x4c
        /*0022*/ 	.byte	0x01
	.zero		1


	//----- nvinfo : EIATTR_ANNOTATIONS
	.align		4
        /*0024*/ 	.byte	0x04, 0x55
        /*0026*/ 	.short	(.L_635 - .L_634)


	//   ....[0]....
.L_634:
        /* <DEDUP_REMOVED lines=816> */


	//----- nvinfo : EIATTR_MERCURY_ISA_VERSION
	.align		4
.L_635:
        /*3310*/ 	.byte	0x03, 0x5f
        /*3312*/ 	.short	0x0101


	//----- nvinfo : EIATTR_INT_WARP_WIDE_INSTR_OFFSETS
	.align		4
        /*3314*/ 	.byte	0x04, 0x31
        /*3316*/ 	.short	(.L_637 - .L_636)


	//   ....[0]....
.L_636:
        /*3318*/ 	.word	0x0001dab0


	//   ....[1]....
        /*331c*/ 	.word	0x0001eb70


	//   ....[2]....
        /*3320*/ 	.word	0x0001ebb0


	//   ....[3]....
        /*3324*/ 	.word	0x0001ebf0


	//   ....[4]....
        /*3328*/ 	.word	0x0001ec30


	//   ....[5]....
        /*332c*/ 	.word	0x0001ee50


	//----- nvinfo : EIATTR_COOP_GROUP_MASK_REGIDS
	.align		4
.L_637:
        /*3330*/ 	.byte	0x04, 0x29
        /*3332*/ 	.short	(.L_639 - .L_638)


	//   ....[0]....
.L_638:
        /*3334*/ 	.word	0xffffffff


	//   ....[1]....
        /*3338*/ 	.word	0xffffffff


	//   ....[2]....
        /*333c*/ 	.word	0xffffffff


	//   ....[3]....
        /*3340*/ 	.word	0xffffffff


	//   ....[4]....
        /*3344*/ 	.word	0xffffffff


	//   ....[5]....
        /*3348*/ 	.word	0xffffffff


	//   ....[6]....
        /*334c*/ 	.word	0xffffffff


	//   ....[7]....
        /*3350*/ 	.word	0xffffffff


	//   ....[8]....
        /*3354*/ 	.word	0xffffffff


	//   ....[9]....
        /*3358*/ 	.word	0xffffffff


	//----- nvinfo : EIATTR_COOP_GROUP_INSTR_OFFSETS
	.align		4
.L_639:
        /*335c*/ 	.byte	0x04, 0x28
        /*335e*/ 	.short	(.L_641 - .L_640)


	//   ....[0]....
.L_640:
        /*3360*/ 	.word	0x0001d850


	//   ....[1]....
        /*3364*/ 	.word	0x0001d880


	//   ....[2]....
        /*3368*/ 	.word	0x0001d950


	//   ....[3]....
        /*336c*/ 	.word	0x0001d960


	//   ....[4]....
        /*3370*/ 	.word	0x0001d990


	//   ....[5]....
        /*3374*/ 	.word	0x0001d9b0


	//   ....[6]....
        /*3378*/ 	.word	0x0001d9e0


	//   ....[7]....
        /*337c*/ 	.word	0x0001da00


	//   ....[8]....
        /*3380*/ 	.word	0x0001da50


	//   ....[9]....
        /*3384*/ 	.word	0x0001da60


	//----- nvinfo : EIATTR_VRC_CTA_INIT_COUNT
	.align		4
.L_641:
        /*3388*/ 	.byte	0x02, 0x4a
	.zero		1
	.zero		1


	//----- nvinfo : EIATTR_EXIT_INSTR_OFFSETS
	.align		4
        /*338c*/ 	.byte	0x04, 0x1c
        /*338e*/ 	.short	(.L_643 - .L_642)


	//   ....[0]....
.L_642:
        /*3390*/ 	.word	0x0001f9d0


	//   ....[1]....
        /*3394*/ 	.word	0x0001fb00


	//   ....[2]....
        /*3398*/ 	.word	0x00020110


	//   ....[3]....
        /*339c*/ 	.word	0x00020710


	//----- nvinfo : EIATTR_MAX_THREADS
	.align		4
.L_643:
        /*33a0*/ 	.byte	0x04, 0x05
        /*33a2*/ 	.short	(.L_645 - .L_644)
.L_644:
        /*33a4*/ 	.word	0x000001e0
        /*33a8*/ 	.word	0x00000001
        /*33ac*/ 	.word	0x00000001


	//----- nvinfo : EIATTR_CRS_STACK_SIZE
	.align		4
.L_645:
        /*33b0*/ 	.byte	0x04, 0x1e
        /*33b2*/ 	.short	(.L_647 - .L_646)
.L_646:
        /*33b4*/ 	.word	0x00000000


	//----- nvinfo : EIATTR_CBANK_PARAM_SIZE
	.align		4
.L_647:
        /*33b8*/ 	.byte	0x03, 0x19
        /*33ba*/ 	.short	0x00b8


	//----- nvinfo : EIATTR_PARAM_CBANK
	.align		4
        /*33bc*/ 	.byte	0x04, 0x0a
        /*33be*/ 	.short	(.L_649 - .L_648)
	.align		4
.L_648:
        /*33c0*/ 	.word	index@(.nv.constant0._Z35group_norm_nhwc_bwd_one_pass_kernelI11Bf16IOBf16WLi512ELi120ELi480EEv26Group_norm_nhwc_bwd_params)
        /*33c4*/ 	.short	0x0380
        /*33c6*/ 	.short	0x00b8


	//----- nvinfo : EIATTR_SW_WAR
	.align		4
.L_649:
        /*33c8*/ 	.byte	0x04, 0x36
        /*33ca*/ 	.short	(.L_651 - .L_650)
.L_650:
        /*33cc*/ 	.word	0x00000008
.L_651:


//--------------------- .nv.info._Z35group_norm_nhwc_bwd_one_pass_kernelI11Bf16IOFp16WLi64ELi120ELi480EEv26Group_norm_nhwc_bwd_params --------------------------
	.section	.nv.info._Z35group_norm_nhwc_bwd_one_pass_kernelI11Bf16IOFp16WLi64ELi120ELi480EEv26Group_norm_nhwc_bwd_params,"",@"SHT_CUDA_INFO"
	.sectionflags	@""
	.align	4


	//----- nvinfo : EIATTR_CUDA_API_VERSION
	.align		4
        /*0000*/ 	.byte	0x04, 0x37
        /*0002*/ 	.short	(.L_653 - .L_652)
.L_652:
        /*0004*/ 	.word	0x00000082


	//----- nvinfo : EIATTR_KPARAM_INFO
	.align		4
.L_653:
        /*0008*/ 	.byte	0x04, 0x17
        /*000a*/ 	.short	(.L_655 - .L_654)
.L_654:
        /*000c*/ 	.word	0x00000000
        /*0010*/ 	.short	0x0000
        /*0012*/ 	.short	0x0000
        /*0014*/ 	.byte	0x00, 0xf0, 0xe1, 0x02


	//----- nvinfo : EIATTR_SPARSE_MMA_MASK
	.align		4
.L_655:
        /*0018*/ 	.byte	0x03, 0x50
        /*001a*/ 	.short	0x0000


	//----- nvinfo : EIATTR_MAXREG_COUNT
	.align		4
        /*001c*/ 	.byte	0x03, 0x1b
        /*001e*/ 	.short	0x0080


	//----- nvinfo : EIATTR_NUM_BARRIERS
	.align		4
        /*0020*/ 	.byte	0x02, 0x4c
        /*0022*/ 	.byte	0x01
	.zero		1


	//----- nvinfo : EIATTR_MERCURY_ISA_VERSION
	.align		4
        /*0024*/ 	.byte	0x03, 0x5f
        /*0026*/ 	.short	0x0101


	//----- nvinfo : EIATTR_INT_WARP_WIDE_INSTR_OFFSETS
	.align		4
        /*0028*/ 	.byte	0x04, 0x31
        /*002a*/ 	.short	(.L_657 - .L_656)


	//   ....[0]....
.L_656:
        /*002c*/ 	.word	0x00002fa0


	//----- nvinfo : EIATTR_COOP_GROUP_MASK_REGIDS
	.align		4
.L_657:
        /*0030*/ 	.byte	0x04, 0x29
        /*0032*/ 	.short	(.L_659 - .L_658)


	//   ....[0]....
.L_658:
        /*0034*/ 	.word	0xffffffff


	//   ....[1]....
        /*0038*/ 	.word	0xffffffff


	//   ....[2]....
        /*003c*/ 	.word	0xffffffff


	//   ....[3]....
        /*0040*/ 	.word	0xffffffff


	//   ....[4]....
        /*0044*/ 	.word	0xffffffff


	//   ....[5]....
        /*0048*/ 	.word	0xffffffff


	//   ....[6]....
        /*004c*/ 	.word	0xffffffff


	//   ....[7]....
        /*0050*/ 	.word	0xffffffff


	//   ....[8]....
        /*0054*/ 	.word	0xffffffff


	//   ....[9]....
        /*0058*/ 	.word	0xffffffff


	//----- nvinfo : EIATTR_COOP_GROUP_INSTR_OFFSETS
	.align		4
.L_659:
        /*005c*/ 	.byte	0x04, 0x28
        /*005e*/ 	.short	(.L_661 - .L_660)


	//   ....[0]....
.L_660:
        /*0060*/ 	.word	0x00002d40


	//   ....[1]....
        /*0064*/ 	.word	0x00002d80


	//   ....[2]....
        /*0068*/ 	.word	0x00002e10


	//   ....[3]....
        /*006c*/ 	.word	0x00002e40


	//   ....[4]....
        /*0070*/ 	.word	0x00002e80


	//   ....[5]....
        /*0074*/ 	.word	0x00002ea0


	//   ....[6]....
        /*0078*/ 	.word	0x00002ed0


	//   ....[7]....
        /*007c*/ 	.word	0x00002ef0


	//   ....[8]....
        /*0080*/ 	.word	0x00002f40


	//   ....[9]....
        /*0084*/ 	.word	0x00002f50


	//----- nvinfo : EIATTR_VRC_CTA_INIT_COUNT
	.align		4
.L_661:
        /*0088*/ 	.byte	0x02, 0x4a
	.zero		1
	.zero		1


	//----- nvinfo : EIATTR_EXIT_INSTR_OFFSETS
	.align		4
        /*008c*/ 	.byte	0x04, 0x1c
        /*008e*/ 	.short	(.L_663 - .L_662)


	//   ....[0]....
.L_662:
        /*0090*/ 	.word	0x00005c90


	//   ....[1]....
        /*0094*/ 	.word	0x00005dc0


	//   ....[2]....
        /*0098*/ 	.word	0x000063d0


	//   ....[3]....
        /*009c*/ 	.word	0x000069d0


	//----- nvinfo : EIATTR_MAX_THREADS
	.align		4
.L_663:
        /*00a0*/ 	.byte	0x04, 0x05
        /*00a2*/ 	.short	(.L_665 - .L_664)
.L_664:
        /*00a4*/ 	.word	0x000001e0
        /*00a8*/ 	.word	0x00000001
        /*00ac*/ 	.word	0x00000001


	//----- nvinfo : EIATTR_CRS_STACK_SIZE
	.align		4
.L_665:
        /*00b0*/ 	.byte	0x04, 0x1e
        /*00b2*/ 	.short	(.L_667 - .L_666)
.L_666:
        /*00b4*/ 	.word	0x00000000


	//----- nvinfo : EIATTR_CBANK_PARAM_SIZE
	.align		4
.L_667:
        /*00b8*/ 	.byte	0x03, 0x19
        /*00ba*/ 	.short	0x00b8


	//----- nvinfo : EIATTR_PARAM_CBANK
	.align		4
        /*00bc*/ 	.byte	0x04, 0x0a
        /*00be*/ 	.short	(.L_669 - .L_668)
	.align		4
.L_668:
        /*00c0*/ 	.word	index@(.nv.constant0._Z35group_norm_nhwc_bwd_one_pass_kernelI11Bf16IOFp16WLi64ELi120ELi480EEv26Group_norm_nhwc_bwd_params)
        /*00c4*/ 	.short	0x0380
        /*00c6*/ 	.short	0x00b8


	//----- nvinfo : EIATTR_SW_WAR
	.align		4
.L_669:
        /*00c8*/ 	.byte	0x04, 0x36
        /*00ca*/ 	.short	(.L_671 - .L_670)
.L_670:
        /*00cc*/ 	.word	0x00000008
.L_671:


//--------------------- .nv.info._Z35group_norm_nhwc_bwd_one_pass_kernelI11Bf16IOFp16WLi128ELi120ELi480EEv26Group_norm_nhwc_bwd_params --------------------------
	.section	.nv.info._Z35group_norm_nhwc_bwd_one_pass_kernelI11Bf16IOFp16WLi128ELi120ELi480EEv26Group_norm_nhwc_bwd_params,"",@"SHT_CUDA_INFO"
	.sectionflags	@""
	.align	4


	//----- nvinfo : EIATTR_CUDA_API_VERSION
	.align		4
        /*0000*/ 	.byte	0x04, 0x37
        /*0002*/ 	.short	(.L_673 - .L_672)
.L_672:
        /*0004*/ 	.word	0x00000082


	//----- nvinfo : EIATTR_KPARAM_INFO
	.align		4
.L_673:
        /*0008*/ 	.byte	0x04, 0x17
        /*000a*/ 	.short	(.L_675 - .L_674)
.L_674:
        /*000c*/ 	.word	0x00000000
        /*0010*/ 	.short	0x0000
        /*0012*/ 	.short	0x0000
        /*0014*/ 	.byte	0x00, 0xf0, 0xe1, 0x02


	//----- nvinfo : EIATTR_SPARSE_MMA_MASK
	.align		4
.L_675:
        /*0018*/ 	.byte	0x03, 0x50
        /*001a*/ 	.short	0x0000


	//----- nvinfo : EIATTR_MAXREG_COUNT
	.align		4
        /*001c*/ 	.byte	0x03, 0x1b
        /*001e*/ 	.short	0x0080


	//----- nvinfo : EIATTR_NUM_BARRIERS
	.align		4
        /*0020*/ 	.byte	0x02, 0x4c
        /*0022*/ 	.byte	0x01
	.zero		1


	//----- nvinfo : EIATTR_MERCURY_ISA_VERSION
	.align		4
        /*0024*/ 	.byte	0x03, 0x5f
        /*0026*/ 	.short	0x0101


	//----- nvinfo : EIATTR_INT_WARP_WIDE_INSTR_OFFSETS
	.align		4
        /*0028*/ 	.byte	0x04, 0x31
        /*002a*/ 	.short	(.L_677 - .L_676)


	//   ....[0]....
.L_676:
        /*002c*/ 	.word	0x000056b0


	//----- nvinfo : EIATTR_COOP_GROUP_MASK_REGIDS
	.align		4
.L_677:
        /*0030*/ 	.byte	0x04, 0x29
        /*0032*/ 	.short	(.L_679 - .L_678)


	//   ....[0]....
.L_678:
        /*0034*/ 	.word	0xffffffff


	//   ....[1]....
        /*0038*/ 	.word	0xffffffff


	//   ....[2]....
        /*003c*/ 	.word	0xffffffff


	//   ....[3]....
        /*0040*/ 	.word	0xffffffff


	//   ....[4]....
        /*0044*/ 	.word	0xffffffff


	//   ....[5]....
        /*0048*/ 	.word	0xffffffff


	//   ....[6]....
        /*004c*/ 	.word	0xffffffff


	//   ....[7]....
        /*0050*/ 	.word	0xffffffff


	//   ....[8]....
        /*0054*/ 	.word	0xffffffff


	//   ....[9]....
        /*0058*/ 	.word	0xffffffff


	//----- nvinfo : EIATTR_COOP_GROUP_INSTR_OFFSETS
	.align		4
.L_679:
        /*005c*/ 	.byte	0x04, 0x28
        /*005e*/ 	.short	(.L_681 - .L_680)


	//   ....[0]....
.L_680:
        /*0060*/ 	.word	0x00005420


	//   ....[1]....
        /*0064*/ 	.word	0x00005460


	//   ....[2]....
        /*0068*/ 	.word	0x000054f0


	//   ....[3]....
        /*006c*/ 	.word	0x00005510


	//   ....[4]....
        /*0070*/ 	.word	0x00005590


	//   ....[5]....
        /*0074*/ 	.word	0x000055b0


	//   ....[6]....
        /*0078*/ 	.word	0x000055e0


	//   ....[7]....
        /*007c*/ 	.word	0x00005600


	//   ....[8]....
        /*0080*/ 	.word	0x00005650


	//   ....[9]....
        /*0084*/ 	.word	0x00005660


	//----- nvinfo : EIATTR_VRC_CTA_INIT_COUNT
	.align		4
.L_681:
        /*0088*/ 	.byte	0x02, 0x4a
	.zero		1
	.zero		1


	//----- nvinfo : EIATTR_EXIT_INSTR_OFFSETS
	.align		4
        /*008c*/ 	.byte	0x04, 0x1c
        /*008e*/ 	.short	(.L_683 - .L_682)


	//   ....[0]....
.L_682:
        /*0090*/ 	.word	0x00009f70


	//   ....[1]....
        /*0094*/ 	.word	0x0000a0a0


	//   ....[2]....
        /*0098*/ 	.word	0x0000a6c0


	//   ....[3]....
        /*009c*/ 	.word	0x0000acc0


	//----- nvinfo : EIATTR_MAX_THREADS
	.align		4
.L_683:
        /*00a0*/ 	.byte	0x04, 0x05
        /*00a2*/ 	.short	(.L_685 - .L_684)
.L_684:
        /*00a4*/ 	.word	0x000001e0
        /*00a8*/ 	.word	0x00000001
        /*00ac*/ 	.word	0x00000001


	//----- nvinfo : EIATTR_CRS_STACK_SIZE
	.align		4
.L_685:
        /*00b0*/ 	.byte	0x04, 0x1e
        /*00b2*/ 	.short	(.L_687 - .L_686)
.L_686:
        /*00b4*/ 	.word	0x00000000


	//----- nvinfo : EIATTR_CBANK_PARAM_SIZE
	.align		4
.L_687:
        /*00b8*/ 	.byte	0x03, 0x19
        /*00ba*/ 	.short	0x00b8


	//----- nvinfo : EIATTR_PARAM_CBANK
	.align		4
        /*00bc*/ 	.byte	0x04, 0x0a
        /*00be*/ 	.short	(.L_689 - .L_688)
	.align		4
.L_688:
        /*00c0*/ 	.word	index@(.nv.constant0._Z35group_norm_nhwc_bwd_one_pass_kernelI11Bf16IOFp16WLi128ELi120ELi480EEv26Group_norm_nhwc_bwd_params)
        /*00c4*/ 	.short	0x0380
        /*00c6*/ 	.short	0x00b8


	//----- nvinfo : EIATTR_SW_WAR
	.align		4
.L_689:
        /*00c8*/ 	.byte	0x04, 0x36
        /*00ca*/ 	.short	(.L_691 - .L_690)
.L_690:
        /*00cc*/ 	.word	0x00000008
.L_691:


//--------------------- .nv.info._Z35group_norm_nhwc_bwd_one_pass_kernelI11Bf16IOFp16WLi256ELi120ELi480EEv26Group_norm_nhwc_bwd_params --------------------------
	.section	.nv.info._Z35group_norm_nhwc_bwd_one_pass_kernelI11Bf16IOFp16WLi256ELi120ELi480EEv26Group_norm_nhwc_bwd_params,"",@"SHT_CUDA_INFO"
	.sectionflags	@""
	.align	4


	//----- nvinfo : EIATTR_CUDA_API_VERSION
	.align		4
        /*0000*/ 	.byte	0x04, 0x37
        /*0002*/ 	.short	(.L_693 - .L_692)
.L_692:
        /*0004*/ 	.word	0x00000082


	//----- nvinfo : EIATTR_KPARAM_INFO
	.align		4
.L_693:
        /*0008*/ 	.byte	0x04, 0x17
        /*000a*/ 	.short	(.L_695 - .L_694)
.L_694:
        /*000c*/ 	.word	0x00000000
        /*0010*/ 	.short	0x0000
        /*0012*/ 	.short	0x0000
        /*0014*/ 	.byte	0x00, 0xf0, 0xe1, 0x02


	//----- nvinfo : EIATTR_SPARSE_MMA_MASK
	.align		4
.L_695:
        /*0018*/ 	.byte	0x03, 0x50
        /*001a*/ 	.short	0x0000


	//----- nvinfo : EIATTR_MAXREG_COUNT
	.align		4
        /*001c*/ 	.byte	0x03, 0x1b
        /*001e*/ 	.short	0x0080


	//----- nvinfo : EIATTR_NUM_BARRIERS
	.align		4
        /*0020*/ 	.byte	0x02, 0x4c
        /*0022*/ 	.byte	0x01
	.zero		1


	//----- nvinfo : EIATTR_ANNOTATIONS
	.align		4
        /*0024*/ 	.byte	0x04, 0x55
        /*0026*/ 	.short	(.L_697 - .L_696)


	//   ....[0]....
.L_696:
        /* <DEDUP_REMOVED lines=84> */


	//----- nvinfo : EIATTR_MERCURY_ISA_VERSION
	.align		4
.L_697:
        /*0550*/ 	.byte	0x03, 0x5f
        /*0552*/ 	.short	0x0101


	//----- nvinfo : EIATTR_INT_WARP_WIDE_INSTR_OFFSETS
	.align		4
        /*0554*/ 	.byte	0x04, 0x31
        /*0556*/ 	.short	(.L_699 - .L_698)


	//   ....[0]....
.L_698:
        /*0558*/ 	.word	0x0000ca40


	//   ....[1]....
        /*055c*/ 	.word	0x0000db00


	//   ....[2]....
        /*0560*/ 	.word	0x0000db40


	//   ....[3]....
        /*0564*/ 	.word	0x0000db80


	//   ....[4]....
        /*0568*/ 	.word	0x0000dbc0


	//   ....[5]....
        /*056c*/ 	.word	0x0000dde0


	//----- nvinfo : EIATTR_COOP_GROUP_MASK_REGIDS
	.align		4
.L_699:
        /*0570*/ 	.byte	0x04, 0x29
        /*0572*/ 	.short	(.L_701 - .L_700)


	//   ....[0]....
.L_700:
        /*0574*/ 	.word	0xffffffff


	//   ....[1]....
        /*0578*/ 	.word	0xffffffff


	//   ....[2]....
        /*057c*/ 	.word	0xffffffff


	//   ....[3]....
        /*0580*/ 	.word	0xffffffff


	//   ....[4]....
        /*0584*/ 	.word	0xffffffff


	//   ....[5]....
        /*0588*/ 	.word	0xffffffff


	//   ....[6]....
        /*058c*/ 	.word	0xffffffff


	//   ....[7]....
        /*0590*/ 	.word	0xffffffff


	//   ....[8]....
        /*0594*/ 	.word	0xffffffff


	//   ....[9]....
        /*0598*/ 	.word	0xffffffff


	//----- nvinfo : EIATTR_COOP_GROUP_INSTR_OFFSETS
	.align		4
.L_701:
        /*059c*/ 	.byte	0x04, 0x28
        /*059e*/ 	.short	(.L_703 - .L_702)


	//   ....[0]....
.L_702:
        /*05a0*/ 	.word	0x0000c7d0


	//   ....[1]....
        /*05a4*/ 	.word	0x0000c810


	//   ....[2]....
        /*05a8*/ 	.word	0x0000c8a0


	//   ....[3]....
        /*05ac*/ 	.word	0x0000c8b0


	//   ....[4]....
        /*05b0*/ 	.word	0x0000c8e0


	//   ....[5]....
        /*05b4*/ 	.word	0x0000c900


	//   ....[6]....
        /*05b8*/ 	.word	0x0000c940


	//   ....[7]....
        /*05bc*/ 	.word	0x0000c950


	//   ....[8]....
        /*05c0*/ 	.word	0x0000c9e0


	//   ....[9]....
        /*05c4*/ 	.word	0x0000c9f0


	//----- nvinfo : EIATTR_VRC_CTA_INIT_COUNT
	.align		4
.L_703:
        /*05c8*/ 	.byte	0x02, 0x4a
	.zero		1
	.zero		1


	//----- nvinfo : EIATTR_EXIT_INSTR_OFFSETS
	.align		4
        /*05cc*/ 	.byte	0x04, 0x1c
        /*05ce*/ 	.short	(.L_705 - .L_704)


	//   ....[0]....
.L_704:
        /*05d0*/ 	.word	0x0000e960


	//   ....[1]....
        /*05d4*/ 	.word	0x0000ea90


	//   ....[2]....
        /*05d8*/ 	.word	0x0000f0b0


	//   ....[3]....
        /*05dc*/ 	.word	0x0000f6b0


	//----- nvinfo : EIATTR_MAX_THREADS
	.align		4
.L_705:
        /*05e0*/ 	.byte	0x04, 0x05
        /*05e2*/ 	.short	(.L_707 - .L_706)
.L_706:
        /*05e4*/ 	.word	0x000001e0
        /*05e8*/ 	.word	0x00000001
        /*05ec*/ 	.word	0x00000001


	//----- nvinfo : EIATTR_CRS_STACK_SIZE
	.align		4
.L_707:
        /*05f0*/ 	.byte	0x04, 0x1e
        /*05f2*/ 	.short	(.L_709 - .L_708)
.L_708:
        /*05f4*/ 	.word	0x00000000


	//----- nvinfo : EIATTR_CBANK_PARAM_SIZE
	.align		4
.L_709:
        /*05f8*/ 	.byte	0x03, 0x19
        /*05fa*/ 	.short	0x00b8


	//----- nvinfo : EIATTR_PARAM_CBANK
	.align		4
        /*05fc*/ 	.byte	0x04, 0x0a
        /*05fe*/ 	.short	(.L_711 - .L_710)
	.align		4
.L_710:
        /*0600*/ 	.word	index@(.nv.constant0._Z35group_norm_nhwc_bwd_one_pass_kernelI11Bf16IOFp16WLi256ELi120ELi480EEv26Group_norm_nhwc_bwd_params)
        /*0604*/ 	.short	0x0380
        /*0606*/ 	.short	0x00b8


	//----- nvinfo : EIATTR_SW_WAR
	.align		4
.L_711:
        /*0608*/ 	.byte	0x04, 0x36
        /*060a*/ 	.short	(.L_713 - .L_712)
.L_712:
        /*060c*/ 	.word	0x00000008
.L_713:


//--------------------- .nv.info._Z35group_norm_nhwc_bwd_one_pass_kernelI11Bf16IOFp16WLi512ELi120ELi480EEv26Group_norm_nhwc_bwd_params --------------------------
	.section	.nv.info._Z35group_norm_nhwc_bwd_one_pass_kernelI11Bf16IOFp16WLi512ELi120ELi480EEv26Group_norm_nhwc_bwd_params,"",@"SHT_CUDA_INFO"
	.sectionflags	@""
	.align	4


	//----- nvinfo : EIATTR_CUDA_API_VERSION
	.align		4
        /*0000*/ 	.byte	0x04, 0x37
        /*0002*/ 	.short	(.L_715 - .L_714)
.L_714:
        /*0004*/ 	.word	0x00000082


	//----- nvinfo : EIATTR_KPARAM_INFO
	.align		4
.L_715:
        /*0008*/ 	.byte	0x04, 0x17
        /*000a*/ 	.short	(.L_717 - .L_716)
.L_716:
        /*000c*/ 	.word	0x00000000
        /*0010*/ 	.short	0x0000
        /*0012*/ 	.short	0x0000
        /*0014*/ 	.byte	0x00, 0xf0, 0xe1, 0x02


	//----- nvinfo : EIATTR_SPARSE_MMA_MASK
	.align		4
.L_717:
        /*0018*/ 	.byte	0x03, 0x50
        /*001a*/ 	.short	0x0000


	//----- nvinfo : EIATTR_MAXREG_COUNT
	.align		4
        /*001c*/ 	.byte	0x03, 0x1b
        /*001e*/ 	.short	0x0080


	//----- nvinfo : EIATTR_NUM_BARRIERS
	.align		4
        /*0020*/ 	.byte	0x02, 0x4c
        /*0022*/ 	.byte	0x01
	.zero		1


	//----- nvinfo : EIATTR_ANNOTATIONS
	.align		4
        /*0024*/ 	.byte	0x04, 0x55
        /*0026*/ 	.short	(.L_719 - .L_718)


	//   ....[0]....
.L_718:
        /* <DEDUP_REMOVED lines=816> */


	//----- nvinfo : EIATTR_MERCURY_ISA_VERSION
	.align		4
.L_719:
        /*3310*/ 	.byte	0x03, 0x5f
        /*3312*/ 	.short	0x0101


	//----- nvinfo : EIATTR_INT_WARP_WIDE_INSTR_OFFSETS
	.align		4
        /*3314*/ 	.byte	0x04, 0x31
        /*3316*/ 	.short	(.L_721 - .L_720)


	//   ....[0]....
.L_720:
        /*3318*/ 	.word	0x0001dab0


	//   ....[1]....
        /*331c*/ 	.word	0x0001eb70


	//   ....[2]....
        /*3320*/ 	.word	0x0001ebb0


	//   ....[3]....
        /*3324*/ 	.word	0x0001ebf0


	//   ....[4]....
        /*3328*/ 	.word	0x0001ec30


	//   ....[5]....
        /*332c*/ 	.word	0x0001ee50


	//----- nvinfo : EIATTR_COOP_GROUP_MASK_REGIDS
	.align		4
.L_721:
        /*3330*/ 	.byte	0x04, 0x29
        /*3332*/ 	.short	(.L_723 - .L_722)


	//   ....[0]....
.L_722:
        /*3334*/ 	.word	0xffffffff


	//   ....[1]....
        /*3338*/ 	.word	0xffffffff


	//   ....[2]....
        /*333c*/ 	.word	0xffffffff


	//   ....[3]....
        /*3340*/ 	.word	0xffffffff


	//   ....[4]....
        /*3344*/ 	.word	0xffffffff


	//   ....[5]....
        /*3348*/ 	.word	0xffffffff


	//   ....[6]....
        /*334c*/ 	.word	0xffffffff


	//   ....[7]....
        /*3350*/ 	.word	0xffffffff


	//   ....[8]....
        /*3354*/ 	.word	0xffffffff


	//   ....[9]....
        /*3358*/ 	.word	0xffffffff


	//----- nvinfo : EIATTR_COOP_GROUP_INSTR_OFFSETS
	.align		4
.L_723:
        /*335c*/ 	.byte	0x04, 0x28
        /*335e*/ 	.short	(.L_725 - .L_724)


	//   ....[0]....
.L_724:
        /*3360*/ 	.word	0x0001d850


	//   ....[1]....
        /*3364*/ 	.word	0x0001d880


	//   ....[2]....
        /*3368*/ 	.word	0x0001d950


	//   ....[3]....
        /*336c*/ 	.word	0x0001d960


	//   ....[4]....
        /*3370*/ 	.word	0x0001d990


	//   ....[5]....
        /*3374*/ 	.word	0x0001d9b0


	//   ....[6]....
        /*3378*/ 	.word	0x0001d9e0


	//   ....[7]....
        /*337c*/ 	.word	0x0001da00


	//   ....[8]....
        /*3380*/ 	.word	0x0001da50


	//   ....[9]....
        /*3384*/ 	.word	0x0001da60


	//----- nvinfo : EIATTR_VRC_CTA_INIT_COUNT
	.align		4
.L_725:
        /*3388*/ 	.byte	0x02, 0x4a
	.zero		1
	.zero		1


	//----- nvinfo : EIATTR_EXIT_INSTR_OFFSETS
	.align		4
        /*338c*/ 	.byte	0x04, 0x1c
        /*338e*/ 	.short	(.L_727 - .L_726)


	//   ....[0]....
.L_726:
        /*3390*/ 	.word	0x0001f9d0


	//   ....[1]....
        /*3394*/ 	.word	0x0001fb00


	//   ....[2]....
        /*3398*/ 	.word	0x00020110


	//   ....[3]....
        /*339c*/ 	.word	0x00020710


	//----- nvinfo : EIATTR_MAX_THREADS
	.align		4
.L_727:
        /*33a0*/ 	.byte	0x04, 0x05
        /*33a2*/ 	.short	(.L_729 - .L_728)
.L_728:
        /*33a4*/ 	.word	0x000001e0
        /*33a8*/ 	.word	0x00000001
        /*33ac*/ 	.word	0x00000001


	//----- nvinfo : EIATTR_CRS_STACK_SIZE
	.align		4
.L_729:
        /*33b0*/ 	.byte	0x04, 0x1e
        /*33b2*/ 	.short	(.L_731 - .L_730)
.L_730:
        /*33b4*/ 	.word	0x00000000


	//----- nvinfo : EIATTR_CBANK_PARAM_SIZE
	.align		4
.L_731:
        /*33b8*/ 	.byte	0x03, 0x19
        /*33ba*/ 	.short	0x00b8


	//----- nvinfo : EIATTR_PARAM_CBANK
	.align		4
        /*33bc*/ 	.byte	0x04, 0x0a
        /*33be*/ 	.short	(.L_733 - .L_732)
	.align		4
.L_732:
        /*33c0*/ 	.word	index@(.nv.constant0._Z35group_norm_nhwc_bwd_one_pass_kernelI11Bf16IOFp16WLi512ELi120ELi480EEv26Group_norm_nhwc_bwd_params)
        /*33c4*/ 	.short	0x0380
        /*33c6*/ 	.short	0x00b8


	//----- nvinfo : EIATTR_SW_WAR
	.align		4
.L_733:
        /*33c8*/ 	.byte	0x04, 0x36
        /*33ca*/ 	.short	(.L_735 - .L_734)
.L_734:
        /*33cc*/ 	.word	0x00000008
.L_735:


//--------------------- .nv.info._Z35group_norm_nhwc_bwd_one_pass_kernelI11Fp16IOFp32WLi64ELi120ELi480EEv26Group_norm_nhwc_bwd_params --------------------------
	.section	.nv.info._Z35group_norm_nhwc_bwd_one_pass_kernelI11Fp16IOFp32WLi64ELi120ELi480EEv26Group_norm_nhwc_bwd_params,"",@"SHT_CUDA_INFO"
	.sectionflags	@""
	.align	4


	//----- nvinfo : EIATTR_CUDA_API_VERSION
	.align		4
        /*0000*/ 	.byte	0x04, 0x37
        /*0002*/ 	.short	(.L_737 - .L_736)
.L_736:
        /*0004*/ 	.word	0x00000082


	//----- nvinfo : EIATTR_KPARAM_INFO
	.align		4
.L_737:
        /*0008*/ 	.byte	0x04, 0x17
        /*000a*/ 	.short	(.L_739 - .L_738)
.L_738:
        /*000c*/ 	.word	0x00000000
        /*0010*/ 	.short	0x0000
        /*0012*/ 	.short	0x0000
        /*0014*/ 	.byte	0x00, 0xf0, 0xe1, 0x02


	//----- nvinfo : EIATTR_SPARSE_MMA_MASK
	.align		4
.L_739:
        /*0018*/ 	.byte	0x03, 0x50
        /*001a*/ 	.short	0x0000


	//----- nvinfo : EIATTR_MAXREG_COUNT
	.align		4
        /*001c*/ 	.byte	0x03, 0x1b
        /*001e*/ 	.short	0x0080


	//----- nvinfo : EIATTR_NUM_BARRIERS
	.align		4
        /*0020*/ 	.byte	0x02, 0x4c
        /*0022*/ 	.byte	0x01
	.zero		1


	//----- nvinfo : EIATTR_MERCURY_ISA_VERSION
	.align		4
        /*0024*/ 	.byte	0x03, 0x5f
        /*0026*/ 	.short	0x0101


	//----- nvinfo : EIATTR_INT_WARP_WIDE_INSTR_OFFSETS
	.align		4
        /*0028*/ 	.byte	0x04, 0x31
        /*002a*/ 	.short	(.L_741 - .L_740)


	//   ....[0]....
.L_740:
        /*002c*/ 	.word	0x00002e40


	//----- nvinfo : EIATTR_COOP_GROUP_MASK_REGIDS
	.align		4
.L_741:
        /*0030*/ 	.byte	0x04, 0x29
        /*0032*/ 	.short	(.L_743 - .L_742)


	//   ....[0]....
.L_742:
        /*0034*/ 	.word	0xffffffff


	//   ....[1]....
        /*0038*/ 	.word	0xffffffff


	//   ....[2]....
        /*003c*/ 	.word	0xffffffff


	//   ....[3]....
        /*0040*/ 	.word	0xffffffff


	//   ....[4]....
        /*0044*/ 	.word	0xffffffff


	//   ....[5]....
        /*0048*/ 	.word	0xffffffff


	//   ....[6]....
        /*004c*/ 	.word	0xffffffff


	//   ....[7]....
        /*0050*/ 	.word	0xffffffff


	//   ....[8]....
        /*0054*/ 	.word	0xffffffff


	//   ....[9]....
        /*0058*/ 	.word	0xffffffff


	//----- nvinfo : EIATTR_COOP_GROUP_INSTR_OFFSETS
	.align		4
.L_743:
        /*005c*/ 	.byte	0x04, 0x28
        /*005e*/ 	.short	(.L_745 - .L_744)


	//   ....[0]....
.L_744:
        /*0060*/ 	.word	0x00002c00


	//   ....[1]....
        /*0064*/ 	.word	0x00002c40


	//   ....[2]....
        /*0068*/ 	.word	0x00002cc0


	//   ....[3]....
        /*006c*/ 	.word	0x00002ce0


	//   ....[4]....
        /*0070*/ 	.word	0x00002d20


	//   ....[5]....
        /*0074*/ 	.word	0x00002d40


	//   ....[6]....
        /*0078*/ 	.word	0x00002d70


	//   ....[7]....
        /*007c*/ 	.word	0x00002d90


	//   ....[8]....
        /*0080*/ 	.word	0x00002de0


	//   ....[9]....
        /*0084*/ 	.word	0x00002df0


	//----- nvinfo : EIATTR_VRC_CTA_INIT_COUNT
	.align		4
.L_745:
        /*0088*/ 	.byte	0x02, 0x4a
	.zero		1
	.zero		1


	//----- nvinfo : EIATTR_EXIT_INSTR_OFFSETS
	.align		4
        /*008c*/ 	.byte	0x04, 0x1c
        /*008e*/ 	.short	(.L_747 - .L_746)


	//   ....[0]....
.L_746:
        /*0090*/ 	.word	0x00005b80


	//   ....[1]....
        /*0094*/ 	.word	0x00005cb0


	//   ....[2]....
        /*0098*/ 	.word	0x00006290


	//   ....[3]....
        /*009c*/ 	.word	0x00006840


	//----- nvinfo : EIATTR_MAX_THREADS
	.align		4
.L_747:
        /*00a0*/ 	.byte	0x04, 0x05
        /*00a2*/ 	.short	(.L_749 - .L_748)
.L_748:
        /*00a4*/ 	.word	0x000001e0
        /*00a8*/ 	.word	0x00000001
        /*00ac*/ 	.word	0x00000001


	//----- nvinfo : EIATTR_CRS_STACK_SIZE
	.align		4
.L_749:
        /*00b0*/ 	.byte	0x04, 0x1e
        /*00b2*/ 	.short	(.L_751 - .L_750)
.L_750:
        /*00b4*/ 	.word	0x00000000


	//----- nvinfo : EIATTR_CBANK_PARAM_SIZE
	.align		4
.L_751:
        /*00b8*/ 	.byte	0x03, 0x19
        /*00ba*/ 	.short	0x00b8


	//----- nvinfo : EIATTR_PARAM_CBANK
	.align		4
        /*00bc*/ 	.byte	0x04, 0x0a
        /*00be*/ 	.short	(.L_753 - .L_752)
	.align		4
.L_752:
        /*00c0*/ 	.word	index@(.nv.constant0._Z35group_norm_nhwc_bwd_one_pass_kernelI11Fp16IOFp32WLi64ELi120ELi480EEv26Group_norm_nhwc_bwd_params)
        /*00c4*/ 	.short	0x0380
        /*00c6*/ 	.short	0x00b8


	//----- nvinfo : EIATTR_SW_WAR
	.align		4
.L_753:
        /*00c8*/ 	.byte	0x04, 0x36
        /*00ca*/ 	.short	(.L_755 - .L_754)
.L_754:
        /*00cc*/ 	.word	0x00000008
.L_755:


//--------------------- .nv.info._Z35group_norm_nhwc_bwd_one_pass_kernelI11Fp16IOFp32WLi128ELi120ELi480EEv26Group_norm_nhwc_bwd_params --------------------------
	.section	.nv.info._Z35group_norm_nhwc_bwd_one_pass_kernelI11Fp16IOFp32WLi128ELi120ELi480EEv26Group_norm_nhwc_bwd_params,"",@"SHT_CUDA_INFO"
	.sectionflags	@""
	.align	4


	//----- nvinfo : EIATTR_CUDA_API_VERSION
	.align		4
        /*0000*/ 	.byte	0x04, 0x37
        /*0002*/ 	.short	(.L_757 - .L_756)
.L_756:
        /*0004*/ 	.word	0x00000082


	//----- nvinfo : EIATTR_KPARAM_INFO
	.align		4
.L_757:
        /*0008*/ 	.byte	0x04, 0x17
        /*000a*/ 	.short	(.L_759 - .L_758)
.L_758:
        /*000c*/ 	.word	0x00000000
        /*0010*/ 	.short	0x0000
        /*0012*/ 	.short	0x0000
        /*0014*/ 	.byte	0x00, 0xf0, 0xe1, 0x02


	//----- nvinfo : EIATTR_SPARSE_MMA_MASK
	.align		4
.L_759:
        /*0018*/ 	.byte	0x03, 0x50
        /*001a*/ 	.short	0x0000


	//----- nvinfo : EIATTR_MAXREG_COUNT
	.align		4
        /*001c*/ 	.byte	0x03, 0x1b
        /*001e*/ 	.short	0x0080


	//----- nvinfo : EIATTR_NUM_BARRIERS
	.align		4
        /*0020*/ 	.byte	0x02, 0x4c
        /*0022*/ 	.byte	0x01
	.zero		1


	//----- nvinfo : EIATTR_MERCURY_ISA_VERSION
	.align		4
        /*0024*/ 	.byte	0x03, 0x5f
        /*0026*/ 	.short	0x0101


	//----- nvinfo : EIATTR_INT_WARP_WIDE_INSTR_OFFSETS
	.align		4
        /*0028*/ 	.byte	0x04, 0x31
        /*002a*/ 	.short	(.L_761 - .L_760)


	//   ....[0]....
.L_760:
        /*002c*/ 	.word	0x00005480


	//----- nvinfo : EIATTR_COOP_GROUP_MASK_REGIDS
	.align		4
.L_761:
        /*0030*/ 	.byte	0x04, 0x29
        /*0032*/ 	.short	(.L_763 - .L_762)


	//   ....[0]....
.L_762:
        /*0034*/ 	.word	0xffffffff


	//   ....[1]....
        /*0038*/ 	.word	0xffffffff


	//   ....[2]....
        /*003c*/ 	.word	0xffffffff


	//   ....[3]....
        /*0040*/ 	.word	0xffffffff


	//   ....[4]....
        /*0044*/ 	.word	0xffffffff


	//   ....[5]....
        /*0048*/ 	.word	0xffffffff


	//   ....[6]....
        /*004c*/ 	.word	0xffffffff


	//   ....[7]....
        /*0050*/ 	.word	0xffffffff


	//   ....[8]....
        /*0054*/ 	.word	0xffffffff


	//   ....[9]....
        /*0058*/ 	.word	0xffffffff


	//----- nvinfo : EIATTR_COOP_GROUP_INSTR_OFFSETS
	.align		4
.L_763:
        /*005c*/ 	.byte	0x04, 0x28
        /*005e*/ 	.short	(.L_765 - .L_764)


	//   ....[0]....
.L_764:
        /*0060*/ 	.word	0x00005230


	//   ....[1]....
        /*0064*/ 	.word	0x00005270


	//   ....[2]....
        /*0068*/ 	.word	0x000052f0


	//   ....[3]....
        /*006c*/ 	.word	0x00005310


	//   ....[4]....
        /*0070*/ 	.word	0x00005360


	//   ....[5]....
        /*0074*/ 	.word	0x00005380


	//   ....[6]....
        /*0078*/ 	.word	0x000053b0


	//   ....[7]....
        /*007c*/ 	.word	0x000053d0


	//   ....[8]....
        /*0080*/ 	.word	0x00005420


	//   ....[9]....
        /*0084*/ 	.word	0x00005430


	//----- nvinfo : EIATTR_VRC_CTA_INIT_COUNT
	.align		4
.L_765:
        /*0088*/ 	.byte	0x02, 0x4a
	.zero		1
	.zero		1


	//----- nvinfo : EIATTR_EXIT_INSTR_OFFSETS
	.align		4
        /*008c*/ 	.byte	0x04, 0x1c
        /*008e*/ 	.short	(.L_767 - .L_766)


	//   ....[0]....
.L_766:
        /*0090*/ 	.word	0x00009e40


	//   ....[1]....
        /*0094*/ 	.word	0x00009f70


	//   ....[2]....
        /*0098*/ 	.word	0x0000a560


	//   ....[3]....
        /*009c*/ 	.word	0x0000ab10


	//----- nvinfo : EIATTR_MAX_THREADS
	.align		4
.L_767:
        /*00a0*/ 	.byte	0x04, 0x05
        /*00a2*/ 	.short	(.L_769 - .L_768)
.L_768:
        /*00a4*/ 	.word	0x000001e0
        /*00a8*/ 	.word	0x00000001
        /*00ac*/ 	.word	0x00000001


	//----- nvinfo : EIATTR_CRS_STACK_SIZE
	.align		4
.L_769:
        /*00b0*/ 	.byte	0x04, 0x1e
        /*00b2*/ 	.short	(.L_771 - .L_770)
.L_770:
        /*00b4*/ 	.word	0x00000000


	//----- nvinfo : EIATTR_CBANK_PARAM_SIZE
	.align		4
.L_771:
        /*00b8*/ 	.byte	0x03, 0x19
        /*00ba*/ 	.short	0x00b8


	//----- nvinfo : EIATTR_PARAM_CBANK
	.align		4
        /*00bc*/ 	.byte	0x04, 0x0a
        /*00be*/ 	.short	(.L_773 - .L_772)
	.align		4
.L_772:
        /*00c0*/ 	.word	index@(.nv.constant0._Z35group_norm_nhwc_bwd_one_pass_kernelI11Fp16IOFp32WLi128ELi120ELi480EEv26Group_norm_nhwc_bwd_params)
        /*00c4*/ 	.short	0x0380
        /*00c6*/ 	.short	0x00b8


	//----- nvinfo : EIATTR_SW_WAR
	.align		4
.L_773:
        /*00c8*/ 	.byte	0x04, 0x36
        /*00ca*/ 	.short	(.L_775 - .L_774)
.L_774:
        /*00cc*/ 	.word	0x00000008
.L_775:


//--------------------- .nv.info._Z35group_norm_nhwc_bwd_one_pass_kernelI11Fp16IOFp32WLi256ELi120ELi480EEv26Group_norm_nhwc_bwd_params --------------------------
	.section	.nv.info._Z35group_norm_nhwc_bwd_one_pass_kernelI11Fp16IOFp32WLi256ELi120ELi480EEv26Group_norm_nhwc_bwd_params,"",@"SHT_CUDA_INFO"
	.sectionflags	@""
	.align	4


	//----- nvinfo : EIATTR_CUDA_API_VERSION
	.align		4
        /*0000*/ 	.byte	0x04, 0x37
        /*0002*/ 	.short	(.L_777 - .L_776)
.L_776:
        /*0004*/ 	.word	0x00000082


	//----- nvinfo : EIATTR_KPARAM_INFO
	.align		4
.L_777:
        /*0008*/ 	.byte	0x04, 0x17
        /*000a*/ 	.short	(.L_779 - .L_778)
.L_778:
        /*000c*/ 	.word	0x00000000
        /*0010*/ 	.short	0x0000
        /*0012*/ 	.short	0x0000
        /*0014*/ 	.byte	0x00, 0xf0, 0xe1, 0x02


	//----- nvinfo : EIATTR_SPARSE_MMA_MASK
	.align		4
.L_779:
        /*0018*/ 	.byte	0x03, 0x50
        /*001a*/ 	.short	0x0000


	//----- nvinfo : EIATTR_MAXREG_COUNT
	.align		4
        /*001c*/ 	.byte	0x03, 0x1b
        /*001e*/ 	.short	0x0080


	//----- nvinfo : EIATTR_NUM_BARRIERS
	.align		4
        /*0020*/ 	.byte	0x02, 0x4c
        /*0022*/ 	.byte	0x01
	.zero		1


	//----- nvinfo : EIATTR_MERCURY_ISA_VERSION
	.align		4
        /*0024*/ 	.byte	0x03, 0x5f
        /*0026*/ 	.short	0x0101


	//----- nvinfo : EIATTR_INT_WARP_WIDE_INSTR_OFFSETS
	.align		4
        /*0028*/ 	.byte	0x04, 0x31
        /*002a*/ 	.short	(.L_781 - .L_780)


	//   ....[0]....
.L_780:
        /*002c*/ 	.word	0x0000bc40


	//   ....[1]....
        /*0030*/ 	.word	0x0000cd00


	//   ....[2]....
        /*0034*/ 	.word	0x0000cd40


	//   ....[3]....
        /*0038*/ 	.word	0x0000cd80


	//   ....[4]....
        /*003c*/ 	.word	0x0000cdc0


	//   ....[5]....
        /*0040*/ 	.word	0x0000cfe0


	//----- nvinfo : EIATTR_COOP_GROUP_MASK_REGIDS
	.align		4
.L_781:
        /*0044*/ 	.byte	0x04, 0x29
        /*0046*/ 	.short	(.L_783 - .L_782)


	//   ....[0]....
.L_782:
        /*0048*/ 	.word	0xffffffff


	//   ....[1]....
        /*004c*/ 	.word	0xffffffff


	//   ....[2]....
        /*0050*/ 	.word	0xffffffff


	//   ....[3]....
        /*0054*/ 	.word	0xffffffff


	//   ....[4]....
        /*0058*/ 	.word	0xffffffff


	//   ....[5]....
        /*005c*/ 	.word	0xffffffff


	//   ....[6]....
        /*0060*/ 	.word	0xffffffff


	//   ....[7]....
        /*0064*/ 	.word	0xffffffff


	//   ....[8]....
        /*0068*/ 	.word	0xffffffff


	//   ....[9]....
        /*006c*/ 	.word	0xffffffff


	//----- nvinfo : EIATTR_COOP_GROUP_INSTR_OFFSETS
	.align		4
.L_783:
        /*0070*/ 	.byte	0x04, 0x28
        /*0072*/ 	.short	(.L_785 - .L_784)


	//   ....[0]....
.L_784:
        /*0074*/ 	.word	0x0000b9d0


	//   ....[1]....
        /*0078*/ 	.word	0x0000ba10


	//   ....[2]....
        /*007c*/ 	.word	0x0000baa0


	//   ....[3]....
        /*0080*/ 	.word	0x0000bab0


	//   ....[4]....
        /*0084*/ 	.word	0x0000bae0


	//   ....[5]....
        /*0088*/ 	.word	0x0000bb00


	//   ....[6]....
        /*008c*/ 	.word	0x0000bb40


	//   ....[7]....
        /*0090*/ 	.word	0x0000bb50


	//   ....[8]....
        /*0094*/ 	.word	0x0000bbe0


	//   ....[9]....
        /*0098*/ 	.word	0x0000bbf0


	//----- nvinfo : EIATTR_VRC_CTA_INIT_COUNT
	.align		4
.L_785:
        /*009c*/ 	.byte	0x02, 0x4a
	.zero		1
	.zero		1


	//----- nvinfo : EIATTR_EXIT_INSTR_OFFSETS
	.align		4
        /*00a0*/ 	.byte	0x04, 0x1c
        /*00a2*/ 	.short	(.L_787 - .L_786)


	//   ....[0]....
.L_786:
        /*00a4*/ 	.word	0x0000db20


	//   ....[1]....
        /*00a8*/ 	.word	0x0000dc50


	//   ....[2]....
        /*00ac*/ 	.word	0x0000e250


	//   ....[3]....
        /*00b0*/ 	.word	0x0000e800


	//----- nvinfo : EIATTR_MAX_THREADS
	.align		4
.L_787:
        /*00b4*/ 	.byte	0x04, 0x05
        /*00b6*/ 	.short	(.L_789 - .L_788)
.L_788:
        /*00b8*/ 	.word	0x000001e0
        /*00bc*/ 	.word	0x00000001
        /*00c0*/ 	.word	0x00000001


	//----- nvinfo : EIATTR_CRS_STACK_SIZE
	.align		4
.L_789:
        /*00c4*/ 	.byte	0x04, 0x1e
        /*00c6*/ 	.short	(.L_791 - .L_790)
.L_790:
        /*00c8*/ 	.word	0x00000000


	//----- nvinfo : EIATTR_CBANK_PARAM_SIZE
	.align		4
.L_791:
        /*00cc*/ 	.byte	0x03, 0x19
        /*00ce*/ 	.short	0x00b8


	//----- nvinfo : EIATTR_PARAM_CBANK
	.align		4
        /*00d0*/ 	.byte	0x04, 0x0a
        /*00d2*/ 	.short	(.L_793 - .L_792)
	.align		4
.L_792:
        /*00d4*/ 	.word	index@(.nv.constant0._Z35group_norm_nhwc_bwd_one_pass_kernelI11Fp16IOFp32WLi256ELi120ELi480EEv26Group_norm_nhwc_bwd_params)
        /*00d8*/ 	.short	0x0380
        /*00da*/ 	.short	0x00b8


	//----- nvinfo : EIATTR_SW_WAR
	.align		4
.L_793:
        /*00dc*/ 	.byte	0x04, 0x36
        /*00de*/ 	.short	(.L_795 - .L_794)
.L_794:
        /*00e0*/ 	.word	0x00000008
.L_795:


//--------------------- .nv.info._Z35group_norm_nhwc_bwd_one_pass_kernelI11Fp16IOFp32WLi512ELi120ELi480EEv26Group_norm_nhwc_bwd_params --------------------------
	.section	.nv.info._Z35group_norm_nhwc_bwd_one_pass_kernelI11Fp16IOFp32WLi512ELi120ELi480EEv26Group_norm_nhwc_bwd_params,"",@"SHT_CUDA_INFO"
	.sectionflags	@""
	.align	4


	//----- nvinfo : EIATTR_CUDA_API_VERSION
	.align		4
        /*0000*/ 	.byte	0x04, 0x37
        /*0002*/ 	.short	(.L_797 - .L_796)
.L_796:
        /*0004*/ 	.word	0x00000082


	//----- nvinfo : EIATTR_KPARAM_INFO
	.align		4
.L_797:
        /*0008*/ 	.byte	0x04, 0x17
        /*000a*/ 	.short	(.L_799 - .L_798)
.L_798:
        /*000c*/ 	.word	0x00000000
        /*0010*/ 	.short	0x0000
        /*0012*/ 	.short	0x0000
        /*0014*/ 	.byte	0x00, 0xf0, 0xe1, 0x02


	//----- nvinfo : EIATTR_SPARSE_MMA_MASK
	.align		4
.L_799:
        /*0018*/ 	.byte	0x03, 0x50
        /*001a*/ 	.short	0x0000


	//----- nvinfo : EIATTR_MAXREG_COUNT
	.align		4
        /*001c*/ 	.byte	0x03, 0x1b
        /*001e*/ 	.short	0x0080


	//----- nvinfo : EIATTR_NUM_BARRIERS
	.align		4
        /*0020*/ 	.byte	0x02, 0x4c
        /*0022*/ 	.byte	0x01
	.zero		1


	//----- nvinfo : EIATTR_ANNOTATIONS
	.align		4
        /*0024*/ 	.byte	0x04, 0x55
        /*0026*/ 	.short	(.L_801 - .L_800)


	//   ....[0]....
.L_800:
        /* <DEDUP_REMOVED lines=407> */
        /*198c*/ 	.byte	0xa0, 0x97, 0x01, 0x00, 0x01, 0x00, 0x00, 0x00, 0xb0, 0x97, 0x01, 0x00


	//----- nvinfo : EIATTR_MERCURY_ISA_VERSION
	.align		4
.L_801:
        /*1998*/ 	.byte	0x03, 0x5f
        /*199a*/ 	.short	0x0101


	//----- nvinfo : EIATTR_INT_WARP_WIDE_INSTR_OFFSETS
	.align		4
        /*199c*/ 	.byte	0x04, 0x31
        /*199e*/ 	.short	(.L_803 - .L_802)


	//   ....[0]....
.L_802:
        /*19a0*/ 	.word	0x0001a9b0


	//   ....[1]....
        /*19a4*/ 	.word	0x0001ba70


	//   ....[2]....
        /*19a8*/ 	.word	0x0001bab0


	//   ....[3]....
        /*19ac*/ 	.word	0x0001baf0


	//   ....[4]....
        /*19b0*/ 	.word	0x0001bb30


	//   ....[5]....
        /*19b4*/ 	.word	0x0001bd50


	//----- nvinfo : EIATTR_COOP_GROUP_MASK_REGIDS
	.align		4
.L_803:
        /*19b8*/ 	.byte	0x04, 0x29
        /*19ba*/ 	.short	(.L_805 - .L_804)


	//   ....[0]....
.L_804:
        /*19bc*/ 	.word	0xffffffff


	//   ....[1]....
        /*19c0*/ 	.word	0xffffffff


	//   ....[2]....
        /*19c4*/ 	.word	0xffffffff


	//   ....[3]....
        /*19c8*/ 	.word	0xffffffff


	//   ....[4]....
        /*19cc*/ 	.word	0xffffffff


	//   ....[5]....
        /*19d0*/ 	.word	0xffffffff


	//   ....[6]....
        /*19d4*/ 	.word	0xffffffff


	//   ....[7]....
        /*19d8*/ 	.word	0xffffffff


	//   ....[8]....
        /*19dc*/ 	.word	0xffffffff


	//   ....[9]....
        /*19e0*/ 	.word	0xffffffff


	//----- nvinfo : EIATTR_COOP_GROUP_INSTR_OFFSETS
	.align		4
.L_805:
        /*19e4*/ 	.byte	0x04, 0x28
        /*19e6*/ 	.short	(.L_807 - .L_806)


	//   ....[0]....
.L_806:
        /*19e8*/ 	.word	0x0001a750


	//   ....[1]....
        /*19ec*/ 	.word	0x0001a780


	//   ....[2]....
        /*19f0*/ 	.word	0x0001a810


	//   ....[3]....
        /*19f4*/ 	.word	0x0001a820


	//   ....[4]....
        /*19f8*/ 	.word	0x0001a850


	//   ....[5]....
        /*19fc*/ 	.word	0x0001a870


	//   ....[6]....
        /*1a00*/ 	.word	0x0001a8b0


	//   ....[7]....
        /*1a04*/ 	.word	0x0001a8c0


	//   ....[8]....
        /*1a08*/ 	.word	0x0001a950


	//   ....[9]....
        /*1a0c*/ 	.word	0x0001a960


	//----- nvinfo : EIATTR_VRC_CTA_INIT_COUNT
	.align		4
.L_807:
        /*1a10*/ 	.byte	0x02, 0x4a
	.zero		1
	.zero		1


	//----- nvinfo : EIATTR_EXIT_INSTR_OFFSETS
	.align		4
        /*1a14*/ 	.byte	0x04, 0x1c
        /*1a16*/ 	.short	(.L_809 - .L_808)


	//   ....[0]....
.L_808:
        /*1a18*/ 	.word	0x0001c890


	//   ....[1]....
        /*1a1c*/ 	.word	0x0001c9c0


	//   ....[2]....
        /*1a20*/ 	.word	0x0001cfc0


	//   ....[3]....
        /*1a24*/ 	.word	0x0001d570


	//----- nvinfo : EIATTR_MAX_THREADS
	.align		4
.L_809:
        /*1a28*/ 	.byte	0x04, 0x05
        /*1a2a*/ 	.short	(.L_811 - .L_810)
.L_810:
        /*1a2c*/ 	.word	0x000001e0
        /*1a30*/ 	.word	0x00000001
        /*1a34*/ 	.word	0x00000001


	//----- nvinfo : EIATTR_CRS_STACK_SIZE
	.align		4
.L_811:
        /*1a38*/ 	.byte	0x04, 0x1e
        /*1a3a*/ 	.short	(.L_813 - .L_812)
.L_812:
        /*1a3c*/ 	.word	0x00000000


	//----- nvinfo : EIATTR_CBANK_PARAM_SIZE
	.align		4
.L_813:
        /*1a40*/ 	.byte	0x03, 0x19
        /*1a42*/ 	.short	0x00b8


	//----- nvinfo : EIATTR_PARAM_CBANK
	.align		4
        /*1a44*/ 	.byte	0x04, 0x0a
        /*1a46*/ 	.short	(.L_815 - .L_814)
	.align		4
.L_814:
        /*1a48*/ 	.word	index@(.nv.constant0._Z35group_norm_nhwc_bwd_one_pass_kernelI11Fp16IOFp32WLi512ELi120ELi480EEv26Group_norm_nhwc_bwd_params)
        /*1a4c*/ 	.short	0x0380
        /*1a4e*/ 	.short	0x00b8


	//----- nvinfo : EIATTR_SW_WAR
	.align		4
.L_815:
        /*1a50*/ 	.byte	0x04, 0x36
        /*1a52*/ 	.short	(.L_817 - .L_816)
.L_816:
        /*1a54*/ 	.word	0x00000008
.L_817:


//--------------------- .nv.info._Z35group_norm_nhwc_bwd_one_pass_kernelI11Fp16IOBf16WLi64ELi120ELi480EEv26Group_norm_nhwc_bwd_params --------------------------
	.section	.nv.info._Z35group_norm_nhwc_bwd_one_pass_kernelI11Fp16IOBf16WLi64ELi120ELi480EEv26Group_norm_nhwc_bwd_params,"",@"SHT_CUDA_INFO"
	.sectionflags	@""
	.align	4


	//----- nvinfo : EIATTR_CUDA_API_VERSION
	.align		4
        /*0000*/ 	.byte	0x04, 0x37
        /*0002*/ 	.short	(.L_819 - .L_818)
.L_818:
        /*0004*/ 	.word	0x00000082


	//----- nvinfo : EIATTR_KPARAM_INFO
	.align		4
.L_819:
        /*0008*/ 	.byte	0x04, 0x17
        /*000a*/ 	.short	(.L_821 - .L_820)
.L_820:
        /*000c*/ 	.word	0x00000000
        /*0010*/ 	.short	0x0000
        /*0012*/ 	.short	0x0000
        /*0014*/ 	.byte	0x00, 0xf0, 0xe1, 0x02


	//----- nvinfo : EIATTR_SPARSE_MMA_MASK
	.align		4
.L_821:
        /*0018*/ 	.byte	0x03, 0x50
        /*001a*/ 	.short	0x0000


	//----- nvinfo : EIATTR_MAXREG_COUNT
	.align		4
        /*001c*/ 	.byte	0x03, 0x1b
        /*001e*/ 	.short	0x0080


	//----- nvinfo : EIATTR_NUM_BARRIERS
	.align		4
        /*0020*/ 	.byte	0x02, 0x4c
        /*0022*/ 	.byte	0x01
	.zero		1


	//----- nvinfo : EIATTR_MERCURY_ISA_VERSION
	.align		4
        /*0024*/ 	.byte	0x03, 0x5f
        /*0026*/ 	.short	0x0101


	//----- nvinfo : EIATTR_INT_WARP_WIDE_INSTR_OFFSETS
	.align		4
        /*0028*/ 	.byte	0x04, 0x31
        /*002a*/ 	.short	(.L_823 - .L_822)


	//   ....[0]....
.L_822:
        /*002c*/ 	.word	0x00002eb0


	//----- nvinfo : EIATTR_COOP_GROUP_MASK_REGIDS
	.align		4
.L_823:
        /*0030*/ 	.byte	0x04, 0x29
        /*0032*/ 	.short	(.L_825 - .L_824)


	//   ....[0]....
.L_824:
        /*0034*/ 	.word	0xffffffff


	//   ....[1]....
        /*0038*/ 	.word	0xffffffff


	//   ....[2]....
        /*003c*/ 	.word	0xffffffff


	//   ....[3]....
        /*0040*/ 	.word	0xffffffff


	//   ....[4]....
        /*0044*/ 	.word	0xffffffff


	//   ....[5]....
        /*0048*/ 	.word	0xffffffff


	//   ....[6]....
        /*004c*/ 	.word	0xffffffff


	//   ....[7]....
        /*0050*/ 	.word	0xffffffff


	//   ....[8]....
        /*0054*/ 	.word	0xffffffff


	//   ....[9]....
        /*0058*/ 	.word	0xffffffff


	//----- nvinfo : EIATTR_COOP_GROUP_INSTR_OFFSETS
	.align		4
.L_825:
        /*005c*/ 	.byte	0x04, 0x28
        /*005e*/ 	.short	(.L_827 - .L_826)


	//   ....[0]....
.L_826:
        /*0060*/ 	.word	0x00002c70


	//   ....[1]....
        /*0064*/ 	.word	0x00002cb0


	//   ....[2]....
        /*0068*/ 	.word	0x00002d30


	//   ....[3]....
        /*006c*/ 	.word	0x00002d50


	//   ....[4]....
        /*0070*/ 	.word	0x00002d90


	//   ....[5]....
        /*0074*/ 	.word	0x00002db0


	//   ....[6]....
        /*0078*/ 	.word	0x00002de0


	//   ....[7]....
        /*007c*/ 	.word	0x00002e00


	//   ....[8]....
        /*0080*/ 	.word	0x00002e50


	//   ....[9]....
        /*0084*/ 	.word	0x00002e60


	//----- nvinfo : EIATTR_VRC_CTA_INIT_COUNT
	.align		4
.L_827:
        /*0088*/ 	.byte	0x02, 0x4a
	.zero		1
	.zero		1


	//----- nvinfo : EIATTR_EXIT_INSTR_OFFSETS
	.align		4
        /*008c*/ 	.byte	0x04, 0x1c
        /*008e*/ 	.short	(.L_829 - .L_828)


	//   ....[0]....
.L_828:
        /*0090*/ 	.word	0x00005bf0


	//   ....[1]....
        /*0094*/ 	.word	0x00005d20


	//   ....[2]....
        /*0098*/ 	.word	0x00006320


	//   ....[3]....
        /*009c*/ 	.word	0x00006920


	//----- nvinfo : EIATTR_MAX_THREADS
	.align		4
.L_829:
        /*00a0*/ 	.byte	0x04, 0x05
        /*00a2*/ 	.short	(.L_831 - .L_830)
.L_830:
        /*00a4*/ 	.word	0x000001e0
        /*00a8*/ 	.word	0x00000001
        /*00ac*/ 	.word	0x00000001


	//----- nvinfo : EIATTR_CRS_STACK_SIZE
	.align		4
.L_831:
        /*00b0*/ 	.byte	0x04, 0x1e
        /*00b2*/ 	.short	(.L_833 - .L_832)
.L_832:
        /*00b4*/ 	.word	0x00000000


	//----- nvinfo : EIATTR_CBANK_PARAM_SIZE
	.align		4
.L_833:
        /*00b8*/ 	.byte	0x03, 0x19
        /*00ba*/ 	.short	0x00b8


	//----- nvinfo : EIATTR_PARAM_CBANK
	.align		4
        /*00bc*/ 	.byte	0x04, 0x0a
        /*00be*/ 	.short	(.L_835 - .L_834)
	.align		4
.L_834:
        /*00c0*/ 	.word	index@(.nv.constant0._Z35group_norm_nhwc_bwd_one_pass_kernelI11Fp16IOBf16WLi64ELi120ELi480EEv26Group_norm_nhwc_bwd_params)
        /*00c4*/ 	.short	0x0380
        /*00c6*/ 	.short	0x00b8


	//----- nvinfo : EIATTR_SW_WAR
	.align		4
.L_835:
        /*00c8*/ 	.byte	0x04, 0x36
        /*00ca*/ 	.short	(.L_837 - .L_836)
.L_836:
        /*00cc*/ 	.word	0x00000008
.L_837:


//--------------------- .nv.info._Z35group_norm_nhwc_bwd_one_pass_kernelI11Fp16IOBf16WLi128ELi120ELi480EEv26Group_norm_nhwc_bwd_params --------------------------
	.section	.nv.info._Z35group_norm_nhwc_bwd_one_pass_kernelI11Fp16IOBf16WLi128ELi120ELi480EEv26Group_norm_nhwc_bwd_params,"",@"SHT_CUDA_INFO"
	.sectionflags	@""
	.align	4


	//----- nvinfo : EIATTR_CUDA_API_VERSION
	.align		4
        /*0000*/ 	.byte	0x04, 0x37
        /*0002*/ 	.short	(.L_839 - .L_838)
.L_838:
        /*0004*/ 	.word	0x00000082


	//----- nvinfo : EIATTR_KPARAM_INFO
	.align		4
.L_839:
        /*0008*/ 	.byte	0x04, 0x17
        /*000a*/ 	.short	(.L_841 - .L_840)
.L_840:
        /*000c*/ 	.word	0x00000000
        /*0010*/ 	.short	0x0000
        /*0012*/ 	.short	0x0000
        /*0014*/ 	.byte	0x00, 0xf0, 0xe1, 0x02


	//----- nvinfo : EIATTR_SPARSE_MMA_MASK
	.align		4
.L_841:
        /*0018*/ 	.byte	0x03, 0x50
        /*001a*/ 	.short	0x0000


	//----- nvinfo : EIATTR_MAXREG_COUNT
	.align		4
        /*001c*/ 	.byte	0x03, 0x1b
        /*001e*/ 	.short	0x0080


	//----- nvinfo : EIATTR_NUM_BARRIERS
	.align		4
        /*0020*/ 	.byte	0x02, 0x4c
        /*0022*/ 	.byte	0x01
	.zero		1


	//----- nvinfo : EIATTR_MERCURY_ISA_VERSION
	.align		4
        /*0024*/ 	.byte	0x03, 0x5f
        /*0026*/ 	.short	0x0101


	//----- nvinfo : EIATTR_INT_WARP_WIDE_INSTR_OFFSETS
	.align		4
        /*0028*/ 	.byte	0x04, 0x31
        /*002a*/ 	.short	(.L_843 - .L_842)


	//   ....[0]....
.L_842:
        /*002c*/ 	.word	0x000054e0


	//----- nvinfo : EIATTR_COOP_GROUP_MASK_REGIDS
	.align		4
.L_843:
        /*0030*/ 	.byte	0x04, 0x29
        /*0032*/ 	.short	(.L_845 - .L_844)


	//   ....[0]....
.L_844:
        /*0034*/ 	.word	0xffffffff


	//   ....[1]....
        /*0038*/ 	.word	0xffffffff


	//   ....[2]....
        /*003c*/ 	.word	0xffffffff


	//   ....[3]....
        /*0040*/ 	.word	0xffffffff


	//   ....[4]....
        /*0044*/ 	.word	0xffffffff


	//   ....[5]....
        /*0048*/ 	.word	0xffffffff


	//   ....[6]....
        /*004c*/ 	.word	0xffffffff


	//   ....[7]....
        /*0050*/ 	.word	0xffffffff


	//   ....[8]....
        /*0054*/ 	.word	0xffffffff


	//   ....[9]....
        /*0058*/ 	.word	0xffffffff


	//----- nvinfo : EIATTR_COOP_GROUP_INSTR_OFFSETS
	.align		4
.L_845:
        /*005c*/ 	.byte	0x04, 0x28
        /*005e*/ 	.short	(.L_847 - .L_846)


	//   ....[0]....
.L_846:
        /*0060*/ 	.word	0x00005290


	//   ....[1]....
        /*0064*/ 	.word	0x000052d0


	//   ....[2]....
        /*0068*/ 	.word	0x00005340


	//   ....[3]....
        /*006c*/ 	.word	0x00005360


	//   ....[4]....
        /*0070*/ 	.word	0x00005390


	//   ....[5]....
        /*0074*/ 	.word	0x000053b0


	//   ....[6]....
        /*0078*/ 	.word	0x000053f0


	//   ....[7]....
        /*007c*/ 	.word	0x00005410


	//   ....[8]....
        /*0080*/ 	.word	0x00005480


	//   ....[9]....
        /*0084*/ 	.word	0x00005490


	//----- nvinfo : EIATTR_VRC_CTA_INIT_COUNT
	.align		4
.L_847:
        /*0088*/ 	.byte	0x02, 0x4a
	.zero		1
	.zero		1


	//----- nvinfo : EIATTR_EXIT_INSTR_OFFSETS
	.align		4
        /*008c*/ 	.byte	0x04, 0x1c
        /*008e*/ 	.short	(.L_849 - .L_848)


	//   ....[0]....
.L_848:
        /*0090*/ 	.word	0x00009ea0


	//   ....[1]....
        /*0094*/ 	.word	0x00009fd0


	//   ....[2]....
        /*0098*/ 	.word	0x0000a5e0


	//   ....[3]....
        /*009c*/ 	.word	0x0000abe0


	//----- nvinfo : EIATTR_MAX_THREADS
	.align		4
.L_849:
        /*00a0*/ 	.byte	0x04, 0x05
        /*00a2*/ 	.short	(.L_851 - .L_850)
.L_850:
        /*00a4*/ 	.word	0x000001e0
        /*00a8*/ 	.word	0x00000001
        /*00ac*/ 	.word	0x00000001


	//----- nvinfo : EIATTR_CRS_STACK_SIZE
	.align		4
.L_851:
        /*00b0*/ 	.byte	0x04, 0x1e
        /*00b2*/ 	.short	(.L_853 - .L_852)
.L_852:
        /*00b4*/ 	.word	0x00000000


	//----- nvinfo : EIATTR_CBANK_PARAM_SIZE
	.align		4
.L_853:
        /*00b8*/ 	.byte	0x03, 0x19
        /*00ba*/ 	.short	0x00b8


	//----- nvinfo : EIATTR_PARAM_CBANK
	.align		4
        /*00bc*/ 	.byte	0x04, 0x0a
        /*00be*/ 	.short	(.L_855 - .L_854)
	.align		4
.L_854:
        /*00c0*/ 	.word	index@(.nv.constant0._Z35group_norm_nhwc_bwd_one_pass_kernelI11Fp16IOBf16WLi128ELi120ELi480EEv26Group_norm_nhwc_bwd_params)
        /*00c4*/ 	.short	0x0380
        /*00c6*/ 	.short	0x00b8


	//----- nvinfo : EIATTR_SW_WAR
	.align		4
.L_855:
        /*00c8*/ 	.byte	0x04, 0x36
        /*00ca*/ 	.short	(.L_857 - .L_856)
.L_856:
        /*00cc*/ 	.word	0x00000008
.L_857:


//--------------------- .nv.info._Z35group_norm_nhwc_bwd_one_pass_kernelI11Fp16IOBf16WLi256ELi120ELi480EEv26Group_norm_nhwc_bwd_params --------------------------
	.section	.nv.info._Z35group_norm_nhwc_bwd_one_pass_kernelI11Fp16IOBf16WLi256ELi120ELi480EEv26Group_norm_nhwc_bwd_params,"",@"SHT_CUDA_INFO"
	.sectionflags	@""
	.align	4


	//----- nvinfo : EIATTR_CUDA_API_VERSION
	.align		4
        /*0000*/ 	.byte	0x04, 0x37
        /*0002*/ 	.short	(.L_859 - .L_858)
.L_858:
        /*0004*/ 	.word	0x00000082


	//----- nvinfo : EIATTR_KPARAM_INFO
	.align		4
.L_859:
        /*0008*/ 	.byte	0x04, 0x17
        /*000a*/ 	.short	(.L_861 - .L_860)
.L_860:
        /*000c*/ 	.word	0x00000000
        /*0010*/ 	.short	0x0000
        /*0012*/ 	.short	0x0000
        /*0014*/ 	.byte	0x00, 0xf0, 0xe1, 0x02


	//----- nvinfo : EIATTR_SPARSE_MMA_MASK
	.align		4
.L_861:
        /*0018*/ 	.byte	0x03, 0x50
        /*001a*/ 	.short	0x0000


	//----- nvinfo : EIATTR_MAXREG_COUNT
	.align		4
        /*001c*/ 	.byte	0x03, 0x1b
        /*001e*/ 	.short	0x0080


	//----- nvinfo : EIATTR_NUM_BARRIERS
	.align		4
        /*0020*/ 	.byte	0x02, 0x4c
        /*0022*/ 	.byte	0x01
	.zero		1


	//----- nvinfo : EIATTR_MERCURY_ISA_VERSION
	.align		4
        /*0024*/ 	.byte	0x03, 0x5f
        /*0026*/ 	.short	0x0101


	//----- nvinfo : EIATTR_INT_WARP_WIDE_INSTR_OFFSETS
	.align		4
        /*0028*/ 	.byte	0x04, 0x31
        /*002a*/ 	.short	(.L_863 - .L_862)


	//   ....[0]....
.L_862:
        /*002c*/ 	.word	0x0000bce0


	//   ....[1]....
        /*0030*/ 	.word	0x0000cda0


	//   ....[2]....
        /*0034*/ 	.word	0x0000cde0


	//   ....[3]....
        /*0038*/ 	.word	0x0000ce20


	//   ....[4]....
        /*003c*/ 	.word	0x0000ce60


	//   ....[5]....
        /*0040*/ 	.word	0x0000d080


	//----- nvinfo : EIATTR_COOP_GROUP_MASK_REGIDS
	.align		4
.L_863:
        /*0044*/ 	.byte	0x04, 0x29
        /*0046*/ 	.short	(.L_865 - .L_864)


	//   ....[0]....
.L_864:
        /*0048*/ 	.word	0xffffffff


	//   ....[1]....
        /*004c*/ 	.word	0xffffffff


	//   ....[2]....
        /*0050*/ 	.word	0xffffffff


	//   ....[3]....
        /*0054*/ 	.word	0xffffffff


	//   ....[4]....
        /*0058*/ 	.word	0xffffffff


	//   ....[5]....
        /*005c*/ 	.word	0xffffffff


	//   ....[6]....
        /*0060*/ 	.word	0xffffffff


	//   ....[7]....
        /*0064*/ 	.word	0xffffffff


	//   ....[8]....
        /*0068*/ 	.word	0xffffffff


	//   ....[9]....
        /*006c*/ 	.word	0xffffffff


	//----- nvinfo : EIATTR_COOP_GROUP_INSTR_OFFSETS
	.align		4
.L_865:
        /*0070*/ 	.byte	0x04, 0x28
        /*0072*/ 	.short	(.L_867 - .L_866)


	//   ....[0]....
.L_866:
        /*0074*/ 	.word	0x0000ba70


	//   ....[1]....
        /*0078*/ 	.word	0x0000bab0


	//   ....[2]....
        /*007c*/ 	.word	0x0000bb40


	//   ....[3]....
        /*0080*/ 	.word	0x0000bb50


	//   ....[4]....
        /*0084*/ 	.word	0x0000bba0


	//   ....[5]....
        /*0088*/ 	.word	0x0000bbb0


	//   ....[6]....
        /*008c*/ 	.word	0x0000bbe0


	//   ....[7]....
        /*0090*/ 	.word	0x0000bc10


	//   ....[8]....
        /*0094*/ 	.word	0x0000bc80


	//   ....[9]....
        /*0098*/ 	.word	0x0000bc90


	//----- nvinfo : EIATTR_VRC_CTA_INIT_COUNT
	.align		4
.L_867:
        /*009c*/ 	.byte	0x02, 0x4a
	.zero		1
	.zero		1


	//----- nvinfo : EIATTR_EXIT_INSTR_OFFSETS
	.align		4
        /*00a0*/ 	.byte	0x04, 0x1c
        /*00a2*/ 	.short	(.L_869 - .L_868)


	//   ....[0]....
.L_868:
        /*00a4*/ 	.word	0x0000dbc0


	//   ....[1]....
        /*00a8*/ 	.word	0x0000dcf0


	//   ....[2]....
        /*00ac*/ 	.word	0x0000e310


	//   ....[3]....
        /*00b0*/ 	.word	0x0000e910


	//----- nvinfo : EIATTR_MAX_THREADS
	.align		4
.L_869:
        /*00b4*/ 	.byte	0x04, 0x05
        /*00b6*/ 	.short	(.L_871 - .L_870)
.L_870:
        /*00b8*/ 	.word	0x000001e0
        /*00bc*/ 	.word	0x00000001
        /*00c0*/ 	.word	0x00000001


	//----- nvinfo : EIATTR_CRS_STACK_SIZE
	.align		4
.L_871:
        /*00c4*/ 	.byte	0x04, 0x1e
        /*00c6*/ 	.short	(.L_873 - .L_872)
.L_872:
        /*00c8*/ 	.word	0x00000000


	//----- nvinfo : EIATTR_CBANK_PARAM_SIZE
	.align		4
.L_873:
        /*00cc*/ 	.byte	0x03, 0x19
        /*00ce*/ 	.short	0x00b8


	//----- nvinfo : EIATTR_PARAM_CBANK
	.align		4
        /*00d0*/ 	.byte	0x04, 0x0a
        /*00d2*/ 	.short	(.L_875 - .L_874)
	.align		4
.L_874:
        /*00d4*/ 	.word	index@(.nv.constant0._Z35group_norm_nhwc_bwd_one_pass_kernelI11Fp16IOBf16WLi256ELi120ELi480EEv26Group_norm_nhwc_bwd_params)
        /*00d8*/ 	.short	0x0380
        /*00da*/ 	.short	0x00b8


	//----- nvinfo : EIATTR_SW_WAR
	.align		4
.L_875:
        /*00dc*/ 	.byte	0x04, 0x36
        /*00de*/ 	.short	(.L_877 - .L_876)
.L_876:
        /*00e0*/ 	.word	0x00000008
.L_877:


//--------------------- .nv.info._Z35group_norm_nhwc_bwd_one_pass_kernelI11Fp16IOBf16WLi512ELi120ELi480EEv26Group_norm_nhwc_bwd_params --------------------------
	.section	.nv.info._Z35group_norm_nhwc_bwd_one_pass_kernelI11Fp16IOBf16WLi512ELi120ELi480EEv26Group_norm_nhwc_bwd_params,"",@"SHT_CUDA_INFO"
	.sectionflags	@""
	.align	4


	//----- nvinfo : EIATTR_CUDA_API_VERSION
	.align		4
        /*0000*/ 	.byte	0x04, 0x37
        /*0002*/ 	.short	(.L_879 - .L_878)
.L_878:
        /*0004*/ 	.word	0x00000082


	//----- nvinfo : EIATTR_KPARAM_INFO
	.align		4
.L_879:
        /*0008*/ 	.byte	0x04, 0x17
        /*000a*/ 	.short	(.L_881 - .L_880)
.L_880:
        /*000c*/ 	.word	0x00000000
        /*0010*/ 	.short	0x0000
        /*0012*/ 	.short	0x0000
        /*0014*/ 	.byte	0x00, 0xf0, 0xe1, 0x02


	//----- nvinfo : EIATTR_SPARSE_MMA_MASK
	.align		4
.L_881:
        /*0018*/ 	.byte	0x03, 0x50
        /*001a*/ 	.short	0x0000


	//----- nvinfo : EIATTR_MAXREG_COUNT
	.align		4
        /*001c*/ 	.byte	0x03, 0x1b
        /*001e*/ 	.short	0x0080


	//----- nvinfo : EIATTR_NUM_BARRIERS
	.align		4
        /*0020*/ 	.byte	0x02, 0x4c
        /*0022*/ 	.byte	0x01
	.zero		1


	//----- nvinfo : EIATTR_ANNOTATIONS
	.align		4
        /*0024*/ 	.byte	0x04, 0x55
        /*0026*/ 	.short	(.L_883 - .L_882)


	//   ....[0]....
.L_882:
        /* <DEDUP_REMOVED lines=456> */


	//----- nvinfo : EIATTR_MERCURY_ISA_VERSION
	.align		4
.L_883:
        /*1c98*/ 	.byte	0x03, 0x5f
        /*1c9a*/ 	.short	0x0101


	//----- nvinfo : EIATTR_INT_WARP_WIDE_INSTR_OFFSETS
	.align		4
        /*1c9c*/ 	.byte	0x04, 0x31
        /*1c9e*/ 	.short	(.L_885 - .L_884)


	//   ....[0]....
.L_884:
        /*1ca0*/ 	.word	0x0001ad80


	//   ....[1]....
        /*1ca4*/ 	.word	0x0001be40


	//   ....[2]....
        /*1ca8*/ 	.word	0x0001be80


	//   ....[3]....
        /*1cac*/ 	.word	0x0001bec0


	//   ....[4]....
        /*1cb0*/ 	.word	0x0001bf00


	//   ....[5]....
        /*1cb4*/ 	.word	0x0001c120


	//----- nvinfo : EIATTR_COOP_GROUP_MASK_REGIDS
	.align		4
.L_885:
        /*1cb8*/ 	.byte	0x04, 0x29
        /*1cba*/ 	.short	(.L_887 - .L_886)


	//   ....[0]....
.L_886:
        /*1cbc*/ 	.word	0xffffffff


	//   ....[1]....
        /*1cc0*/ 	.word	0xffffffff


	//   ....[2]....
        /*1cc4*/ 	.word	0xffffffff


	//   ....[3]....
        /*1cc8*/ 	.word	0xffffffff


	//   ....[4]....
        /*1ccc*/ 	.word	0xffffffff


	//   ....[5]....
        /*1cd0*/ 	.word	0xffffffff


	//   ....[6]....
        /*1cd4*/ 	.word	0xffffffff


	//   ....[7]....
        /*1cd8*/ 	.word	0xffffffff


	//   ....[8]....
        /*1cdc*/ 	.word	0xffffffff


	//   ....[9]....
        /*1ce0*/ 	.word	0xffffffff


	//----- nvinfo : EIATTR_COOP_GROUP_INSTR_OFFSETS
	.align		4
.L_887:
        /*1ce4*/ 	.byte	0x04, 0x28
        /*1ce6*/ 	.short	(.L_889 - .L_888)


	//   ....[0]....
.L_888:
        /*1ce8*/ 	.word	0x0001ab10


	//   ....[1]....
        /*1cec*/ 	.word	0x0001ab50


	//   ....[2]....
        /*1cf0*/ 	.word	0x0001abe0


	//   ....[3]....
        /*1cf4*/ 	.word	0x0001abf0


	//   ....[4]....
        /*1cf8*/ 	.word	0x0001ac20


	//   ....[5]....
        /*1cfc*/ 	.word	0x0001ac40


	//   ....[6]....
        /*1d00*/ 	.word	0x0001ac80


	//   ....[7]....
        /*1d04*/ 	.word	0x0001ac90


	//   ....[8]....
        /*1d08*/ 	.word	0x0001ad20


	//   ....[9]....
        /*1d0c*/ 	.word	0x0001ad30


	//----- nvinfo : EIATTR_VRC_CTA_INIT_COUNT
	.align		4
.L_889:
        /*1d10*/ 	.byte	0x02, 0x4a
	.zero		1
	.zero		1


	//----- nvinfo : EIATTR_EXIT_INSTR_OFFSETS
	.align		4
        /*1d14*/ 	.byte	0x04, 0x1c
        /*1d16*/ 	.short	(.L_891 - .L_890)


	//   ....[0]....
.L_890:
        /*1d18*/ 	.word	0x0001cc60


	//   ....[1]....
        /*1d1c*/ 	.word	0x0001cd90


	//   ....[2]....
        /*1d20*/ 	.word	0x0001d3b0


	//   ....[3]....
        /*1d24*/ 	.word	0x0001d9b0


	//----- nvinfo : EIATTR_MAX_THREADS
	.align		4
.L_891:
        /*1d28*/ 	.byte	0x04, 0x05
        /*1d2a*/ 	.short	(.L_893 - .L_892)
.L_892:
        /*1d2c*/ 	.word	0x000001e0
        /*1d30*/ 	.word	0x00000001
        /*1d34*/ 	.word	0x00000001


	//----- nvinfo : EIATTR_CRS_STACK_SIZE
	.align		4
.L_893:
        /*1d38*/ 	.byte	0x04, 0x1e
        /*1d3a*/ 	.short	(.L_895 - .L_894)
.L_894:
        /*1d3c*/ 	.word	0x00000000


	//----- nvinfo : EIATTR_CBANK_PARAM_SIZE
	.align		4
.L_895:
        /*1d40*/ 	.byte	0x03, 0x19
        /*1d42*/ 	.short	0x00b8


	//----- nvinfo : EIATTR_PARAM_CBANK
	.align		4
        /*1d44*/ 	.byte	0x04, 0x0a
        /*1d46*/ 	.short	(.L_897 - .L_896)
	.align		4
.L_896:
        /*1d48*/ 	.word	index@(.nv.constant0._Z35group_norm_nhwc_bwd_one_pass_kernelI11Fp16IOBf16WLi512ELi120ELi480EEv26Group_norm_nhwc_bwd_params)
        /*1d4c*/ 	.short	0x0380
        /*1d4e*/ 	.short	0x00b8


	//----- nvinfo : EIATTR_SW_WAR
	.align		4
.L_897:
        /*1d50*/ 	.byte	0x04, 0x36
        /*1d52*/ 	.short	(.L_899 - .L_898)
.L_898:
        /*1d54*/ 	.word	0x00000008
.L_899:


//--------------------- .nv.info._Z35group_norm_nhwc_bwd_one_pass_kernelI11Fp16IOFp16WLi64ELi120ELi480EEv26Group_norm_nhwc_bwd_params --------------------------
	.section	.nv.info._Z35group_norm_nhwc_bwd_one_pass_kernelI11Fp16IOFp16WLi64ELi120ELi480EEv26Group_norm_nhwc_bwd_params,"",@"SHT_CUDA_INFO"
	.sectionflags	@""
	.align	4


	//----- nvinfo : EIATTR_CUDA_API_VERSION
	.align		4
        /*0000*/ 	.byte	0x04, 0x37
        /*0002*/ 	.short	(.L_901 - .L_900)
.L_900:
        /*0004*/ 	.word	0x00000082


	//----- nvinfo : EIATTR_KPARAM_INFO
	.align		4
.L_901:
        /*0008*/ 	.byte	0x04, 0x17
        /*000a*/ 	.short	(.L_903 - .L_902)
.L_902:
        /*000c*/ 	.word	0x00000000
        /*0010*/ 	.short	0x0000
        /*0012*/ 	.short	0x0000
        /*0014*/ 	.byte	0x00, 0xf0, 0xe1, 0x02


	//----- nvinfo : EIATTR_SPARSE_MMA_MASK
	.align		4
.L_903:
        /*0018*/ 	.byte	0x03, 0x50
        /*001a*/ 	.short	0x0000


	//----- nvinfo : EIATTR_MAXREG_COUNT
	.align		4
        /*001c*/ 	.byte	0x03, 0x1b
        /*001e*/ 	.short	0x0080


	//----- nvinfo : EIATTR_NUM_BARRIERS
	.align		4
        /*0020*/ 	.byte	0x02, 0x4c
        /*0022*/ 	.byte	0x01
	.zero		1


	//----- nvinfo : EIATTR_MERCURY_ISA_VERSION
	.align		4
        /*0024*/ 	.byte	0x03, 0x5f
        /*0026*/ 	.short	0x0101


	//----- nvinfo : EIATTR_INT_WARP_WIDE_INSTR_OFFSETS
	.align		4
        /*0028*/ 	.byte	0x04, 0x31
        /*002a*/ 	.short	(.L_905 - .L_904)


	//   ....[0]....
.L_904:
        /*002c*/ 	.word	0x00002eb0


	//----- nvinfo : EIATTR_COOP_GROUP_MASK_REGIDS
	.align		4
.L_905:
        /*0030*/ 	.byte	0x04, 0x29
        /*0032*/ 	.short	(.L_907 - .L_906)


	//   ....[0]....
.L_906:
        /*0034*/ 	.word	0xffffffff


	//   ....[1]....
        /*0038*/ 	.word	0xffffffff


	//   ....[2]....
        /*003c*/ 	.word	0xffffffff


	//   ....[3]....
        /*0040*/ 	.word	0xffffffff


	//   ....[4]....
        /*0044*/ 	.word	0xffffffff


	//   ....[5]....
        /*0048*/ 	.word	0xffffffff


	//   ....[6]....
        /*004c*/ 	.word	0xffffffff


	//   ....[7]....
        /*0050*/ 	.word	0xffffffff


	//   ....[8]....
        /*0054*/ 	.word	0xffffffff


	//   ....[9]....
        /*0058*/ 	.word	0xffffffff


	//----- nvinfo : EIATTR_COOP_GROUP_INSTR_OFFSETS
	.align		4
.L_907:
        /*005c*/ 	.byte	0x04, 0x28
        /*005e*/ 	.short	(.L_909 - .L_908)


	//   ....[0]....
.L_908:
        /*0060*/ 	.word	0x00002c70


	//   ....[1]....
        /*0064*/ 	.word	0x00002cb0


	//   ....[2]....
        /*0068*/ 	.word	0x00002d30


	//   ....[3]....
        /*006c*/ 	.word	0x00002d50


	//   ....[4]....
        /*0070*/ 	.word	0x00002d90


	//   ....[5]....
        /*0074*/ 	.word	0x00002db0


	//   ....[6]....
        /*0078*/ 	.word	0x00002de0


	//   ....[7]....
        /*007c*/ 	.word	0x00002e00


	//   ....[8]....
        /*0080*/ 	.word	0x00002e50


	//   ....[9]....
        /*0084*/ 	.word	0x00002e60


	//----- nvinfo : EIATTR_VRC_CTA_INIT_COUNT
	.align		4
.L_909:
        /*0088*/ 	.byte	0x02, 0x4a
	.zero		1
	.zero		1


	//----- nvinfo : EIATTR_EXIT_INSTR_OFFSETS
	.align		4
        /*008c*/ 	.byte	0x04, 0x1c
        /*008e*/ 	.short	(.L_911 - .L_910)


	//   ....[0]....
.L_910:
        /*0090*/ 	.word	0x00005bf0


	//   ....[1]....
        /*0094*/ 	.word	0x00005d20


	//   ....[2]....
        /*0098*/ 	.word	0x00006320


	//   ....[3]....
        /*009c*/ 	.word	0x00006920


	//----- nvinfo : EIATTR_MAX_THREADS
	.align		4
.L_911:
        /*00a0*/ 	.byte	0x04, 0x05
        /*00a2*/ 	.short	(.L_913 - .L_912)
.L_912:
        /*00a4*/ 	.word	0x000001e0
        /*00a8*/ 	.word	0x00000001
        /*00ac*/ 	.word	0x00000001


	//----- nvinfo : EIATTR_CRS_STACK_SIZE
	.align		4
.L_913:
        /*00b0*/ 	.byte	0x04, 0x1e
        /*00b2*/ 	.short	(.L_915 - .L_914)
.L_914:
        /*00b4*/ 	.word	0x00000000


	//----- nvinfo : EIATTR_CBANK_PARAM_SIZE
	.align		4
.L_915:
        /*00b8*/ 	.byte	0x03, 0x19
        /*00ba*/ 	.short	0x00b8


	//----- nvinfo : EIATTR_PARAM_CBANK
	.align		4
        /*00bc*/ 	.byte	0x04, 0x0a
        /*00be*/ 	.short	(.L_917 - .L_916)
	.align		4
.L_916:
        /*00c0*/ 	.word	index@(.nv.constant0._Z35group_norm_nhwc_bwd_one_pass_kernelI11Fp16IOFp16WLi64ELi120ELi480EEv26Group_norm_nhwc_bwd_params)
        /*00c4*/ 	.short	0x0380
        /*00c6*/ 	.short	0x00b8


	//----- nvinfo : EIATTR_SW_WAR
	.align		4
.L_917:
        /*00c8*/ 	.byte	0x04, 0x36
        /*00ca*/ 	.short	(.L_919 - .L_918)
.L_918:
        /*00cc*/ 	.word	0x00000008
.L_919:


//--------------------- .nv.info._Z35group_norm_nhwc_bwd_one_pass_kernelI11Fp16IOFp16WLi128ELi120ELi480EEv26Group_norm_nhwc_bwd_params --------------------------
	.section	.nv.info._Z35group_norm_nhwc_bwd_one_pass_kernelI11Fp16IOFp16WLi128ELi120ELi480EEv26Group_norm_nhwc_bwd_params,"",@"SHT_CUDA_INFO"
	.sectionflags	@""
	.align	4


	//----- nvinfo : EIATTR_CUDA_API_VERSION
	.align		4
        /*0000*/ 	.byte	0x04, 0x37
        /*0002*/ 	.short	(.L_921 - .L_920)
.L_920:
        /*0004*/ 	.word	0x00000082


	//----- nvinfo : EIATTR_KPARAM_INFO
	.align		4
.L_921:
        /*0008*/ 	.byte	0x04, 0x17
        /*000a*/ 	.short	(.L_923 - .L_922)
.L_922:
        /*000c*/ 	.word	0x00000000
        /*0010*/ 	.short	0x0000
        /*0012*/ 	.short	0x0000
        /*0014*/ 	.byte	0x00, 0xf0, 0xe1, 0x02


	//----- nvinfo : EIATTR_SPARSE_MMA_MASK
	.align		4
.L_923:
        /*0018*/ 	.byte	0x03, 0x50
        /*001a*/ 	.short	0x0000


	//----- nvinfo : EIATTR_MAXREG_COUNT
	.align		4
        /*001c*/ 	.byte	0x03, 0x1b
        /*001e*/ 	.short	0x0080


	//----- nvinfo : EIATTR_NUM_BARRIERS
	.align		4
        /*0020*/ 	.byte	0x02, 0x4c
        /*0022*/ 	.byte	0x01
	.zero		1


	//----- nvinfo : EIATTR_MERCURY_ISA_VERSION
	.align		4
        /*0024*/ 	.byte	0x03, 0x5f
        /*0026*/ 	.short	0x0101


	//----- nvinfo : EIATTR_INT_WARP_WIDE_INSTR_OFFSETS
	.align		4
        /*0028*/ 	.byte	0x04, 0x31
        /*002a*/ 	.short	(.L_925 - .L_924)


	//   ....[0]....
.L_924:
        /*002c*/ 	.word	0x000054e0


	//----- nvinfo : EIATTR_COOP_GROUP_MASK_REGIDS
	.align		4
.L_925:
        /*0030*/ 	.byte	0x04, 0x29
        /*0032*/ 	.short	(.L_927 - .L_926)


	//   ....[0]....
.L_926:
        /*0034*/ 	.word	0xffffffff


	//   ....[1]....
        /*0038*/ 	.word	0xffffffff


	//   ....[2]....
        /*003c*/ 	.word	0xffffffff


	//   ....[3]....
        /*0040*/ 	.word	0xffffffff


	//   ....[4]....
        /*0044*/ 	.word	0xffffffff


	//   ....[5]....
        /*0048*/ 	.word	0xffffffff


	//   ....[6]....
        /*004c*/ 	.word	0xffffffff


	//   ....[7]....
        /*0050*/ 	.word	0xffffffff


	//   ....[8]....
        /*0054*/ 	.word	0xffffffff


	//   ....[9]....
        /*0058*/ 	.word	0xffffffff


	//----- nvinfo : EIATTR_COOP_GROUP_INSTR_OFFSETS
	.align		4
.L_927:
        /*005c*/ 	.byte	0x04, 0x28
        /*005e*/ 	.short	(.L_929 - .L_928)


	//   ....[0]....
.L_928:
        /*0060*/ 	.word	0x00005290


	//   ....[1]....
        /*0064*/ 	.word	0x000052d0


	//   ....[2]....
        /*0068*/ 	.word	0x00005340


	//   ....[3]....
        /*006c*/ 	.word	0x00005360


	//   ....[4]....
        /*0070*/ 	.word	0x00005390


	//   ....[5]....
        /*0074*/ 	.word	0x000053b0


	//   ....[6]....
        /*0078*/ 	.word	0x000053f0


	//   ....[7]....
        /*007c*/ 	.word	0x00005410


	//   ....[8]....
        /*0080*/ 	.word	0x00005480


	//   ....[9]....
        /*0084*/ 	.word	0x00005490


	//----- nvinfo : EIATTR_VRC_CTA_INIT_COUNT
	.align		4
.L_929:
        /*0088*/ 	.byte	0x02, 0x4a
	.zero		1
	.zero		1


	//----- nvinfo : EIATTR_EXIT_INSTR_OFFSETS
	.align		4
        /*008c*/ 	.byte	0x04, 0x1c
        /*008e*/ 	.short	(.L_931 - .L_930)


	//   ....[0]....
.L_930:
        /*0090*/ 	.word	0x00009ea0


	//   ....[1]....
        /*0094*/ 	.word	0x00009fd0


	//   ....[2]....
        /*0098*/ 	.word	0x0000a5e0


	//   ....[3]....
        /*009c*/ 	.word	0x0000abe0


	//----- nvinfo : EIATTR_MAX_THREADS
	.align		4
.L_931:
        /*00a0*/ 	.byte	0x04, 0x05
        /*00a2*/ 	.short	(.L_933 - .L_932)
.L_932:
        /*00a4*/ 	.word	0x000001e0
        /*00a8*/ 	.word	0x00000001
        /*00ac*/ 	.word	0x00000001


	//----- nvinfo : EIATTR_CRS_STACK_SIZE
	.align		4
.L_933:
        /*00b0*/ 	.byte	0x04, 0x1e
        /*00b2*/ 	.short	(.L_935 - .L_934)
.L_934:
        /*00b4*/ 	.word	0x00000000


	//----- nvinfo : EIATTR_CBANK_PARAM_SIZE
	.align		4
.L_935:
        /*00b8*/ 	.byte	0x03, 0x19
        /*00ba*/ 	.short	0x00b8


	//----- nvinfo : EIATTR_PARAM_CBANK
	.align		4
        /*00bc*/ 	.byte	0x04, 0x0a
        /*00be*/ 	.short	(.L_937 - .L_936)
	.align		4
.L_936:
        /*00c0*/ 	.word	index@(.nv.constant0._Z35group_norm_nhwc_bwd_one_pass_kernelI11Fp16IOFp16WLi128ELi120ELi480EEv26Group_norm_nhwc_bwd_params)
        /*00c4*/ 	.short	0x0380
        /*00c6*/ 	.short	0x00b8


	//----- nvinfo : EIATTR_SW_WAR
	.align		4
.L_937:
        /*00c8*/ 	.byte	0x04, 0x36
        /*00ca*/ 	.short	(.L_939 - .L_938)
.L_938:
        /*00cc*/ 	.word	0x00000008
.L_939:


//--------------------- .nv.info._Z35group_norm_nhwc_bwd_one_pass_kernelI11Fp16IOFp16WLi256ELi120ELi480EEv26Group_norm_nhwc_bwd_params --------------------------
	.section	.nv.info._Z35group_norm_nhwc_bwd_one_pass_kernelI11Fp16IOFp16WLi256ELi120ELi480EEv26Group_norm_nhwc_bwd_params,"",@"SHT_CUDA_INFO"
	.sectionflags	@""
	.align	4


	//----- nvinfo : EIATTR_CUDA_API_VERSION
	.align		4
        /*0000*/ 	.byte	0x04, 0x37
        /*0002*/ 	.short	(.L_941 - .L_940)
.L_940:
        /*0004*/ 	.word	0x00000082


	//----- nvinfo : EIATTR_KPARAM_INFO
	.align		4
.L_941:
        /*0008*/ 	.byte	0x04, 0x17
        /*000a*/ 	.short	(.L_943 - .L_942)
.L_942:
        /*000c*/ 	.word	0x00000000
        /*0010*/ 	.short	0x0000
        /*0012*/ 	.short	0x0000
        /*0014*/ 	.byte	0x00, 0xf0, 0xe1, 0x02


	//----- nvinfo : EIATTR_SPARSE_MMA_MASK
	.align		4
.L_943:
        /*0018*/ 	.byte	0x03, 0x50
        /*001a*/ 	.short	0x0000


	//----- nvinfo : EIATTR_MAXREG_COUNT
	.align		4
        /*001c*/ 	.byte	0x03, 0x1b
        /*001e*/ 	.short	0x0080


	//----- nvinfo : EIATTR_NUM_BARRIERS
	.align		4
        /*0020*/ 	.byte	0x02, 0x4c
        /*0022*/ 	.byte	0x01
	.zero		1


	//----- nvinfo : EIATTR_MERCURY_ISA_VERSION
	.align		4
        /*0024*/ 	.byte	0x03, 0x5f
        /*0026*/ 	.short	0x0101


	//----- nvinfo : EIATTR_INT_WARP_WIDE_INSTR_OFFSETS
	.align		4
        /*0028*/ 	.byte	0x04, 0x31
        /*002a*/ 	.short	(.L_945 - .L_944)


	//   ....[0]....
.L_944:
        /*002c*/ 	.word	0x0000bcb0


	//   ....[1]....
        /*0030*/ 	.word	0x0000cd70


	//   ....[2]....
        /*0034*/ 	.word	0x0000cdb0


	//   ....[3]....
        /*0038*/ 	.word	0x0000cdf0


	//   ....[4]....
        /*003c*/ 	.word	0x0000ce30


	//   ....[5]....
        /*0040*/ 	.word	0x0000d050


	//----- nvinfo : EIATTR_COOP_GROUP_MASK_REGIDS
	.align		4
.L_945:
        /*0044*/ 	.byte	0x04, 0x29
        /*0046*/ 	.short	(.L_947 - .L_946)


	//   ....[0]....
.L_946:
        /*0048*/ 	.word	0xffffffff


	//   ....[1]....
        /*004c*/ 	.word	0xffffffff


	//   ....[2]....
        /*0050*/ 	.word	0xffffffff


	//   ....[3]....
        /*0054*/ 	.word	0xffffffff


	//   ....[4]....
        /*0058*/ 	.word	0xffffffff


	//   ....[5]....
        /*005c*/ 	.word	0xffffffff


	//   ....[6]....
        /*0060*/ 	.word	0xffffffff


	//   ....[7]....
        /*0064*/ 	.word	0xffffffff


	//   ....[8]....
        /*0068*/ 	.word	0xffffffff


	//   ....[9]....
        /*006c*/ 	.word	0xffffffff


	//----- nvinfo : EIATTR_COOP_GROUP_INSTR_OFFSETS
	.align		4
.L_947:
        /*0070*/ 	.byte	0x04, 0x28
        /*0072*/ 	.short	(.L_949 - .L_948)


	//   ....[0]....
.L_948:
        /*0074*/ 	.word	0x0000ba40


	//   ....[1]....
        /*0078*/ 	.word	0x0000ba80


	//   ....[2]....
        /*007c*/ 	.word	0x0000bb10


	//   ....[3]....
        /*0080*/ 	.word	0x0000bb20


	//   ....[4]....
        /*0084*/ 	.word	0x0000bb70


	//   ....[5]....
        /*0088*/ 	.word	0x0000bb80


	//   ....[6]....
        /*008c*/ 	.word	0x0000bbb0


	//   ....[7]....
        /*0090*/ 	.word	0x0000bbe0


	//   ....[8]....
        /*0094*/ 	.word	0x0000bc50


	//   ....[9]....
        /*0098*/ 	.word	0x0000bc60


	//----- nvinfo : EIATTR_VRC_CTA_INIT_COUNT
	.align		4
.L_949:
        /*009c*/ 	.byte	0x02, 0x4a
	.zero		1
	.zero		1


	//----- nvinfo : EIATTR_EXIT_INSTR_OFFSETS
	.align		4
        /*00a0*/ 	.byte	0x04, 0x1c
        /*00a2*/ 	.short	(.L_951 - .L_950)


	//   ....[0]....
.L_950:
        /*00a4*/ 	.word	0x0000db90


	//   ....[1]....
        /*00a8*/ 	.word	0x0000dcc0


	//   ....[2]....
        /*00ac*/ 	.word	0x0000e2e0


	//   ....[3]....
        /*00b0*/ 	.word	0x0000e8e0


	//----- nvinfo : EIATTR_MAX_THREADS
	.align		4
.L_951:
        /*00b4*/ 	.byte	0x04, 0x05
        /*00b6*/ 	.short	(.L_953 - .L_952)
.L_952:
        /*00b8*/ 	.word	0x000001e0
        /*00bc*/ 	.word	0x00000001
        /*00c0*/ 	.word	0x00000001


	//----- nvinfo : EIATTR_CRS_STACK_SIZE
	.align		4
.L_953:
        /*00c4*/ 	.byte	0x04, 0x1e
        /*00c6*/ 	.short	(.L_955 - .L_954)
.L_954:
        /*00c8*/ 	.word	0x00000000


	//----- nvinfo : EIATTR_CBANK_PARAM_SIZE
	.align		4
.L_955:
        /*00cc*/ 	.byte	0x03, 0x19
        /*00ce*/ 	.short	0x00b8


	//----- nvinfo : EIATTR_PARAM_CBANK
	.align		4
        /*00d0*/ 	.byte	0x04, 0x0a
        /*00d2*/ 	.short	(.L_957 - .L_956)
	.align		4
.L_956:
        /*00d4*/ 	.word	index@(.nv.constant0._Z35group_norm_nhwc_bwd_one_pass_kernelI11Fp16IOFp16WLi256ELi120ELi480EEv26Group_norm_nhwc_bwd_params)
        /*00d8*/ 	.short	0x0380
        /*00da*/ 	.short	0x00b8


	//----- nvinfo : EIATTR_SW_WAR
	.align		4
.L_957:
        /*00dc*/ 	.byte	0x04, 0x36
        /*00de*/ 	.short	(.L_959 - .L_958)
.L_958:
        /*00e0*/ 	.word	0x00000008
.L_959:


//--------------------- .nv.info._Z35group_norm_nhwc_bwd_one_pass_kernelI11Fp16IOFp16WLi512ELi120ELi480EEv26Group_norm_nhwc_bwd_params --------------------------
	.section	.nv.info._Z35group_norm_nhwc_bwd_one_pass_kernelI11Fp16IOFp16WLi512ELi120ELi480EEv26Group_norm_nhwc_bwd_params,"",@"SHT_CUDA_INFO"
	.sectionflags	@""
	.align	4


	//----- nvinfo : EIATTR_CUDA_API_VERSION
	.align		4
        /*0000*/ 	.byte	0x04, 0x37
        /*0002*/ 	.short	(.L_961 - .L_960)
.L_960:
        /*0004*/ 	.word	0x00000082


	//----- nvinfo : EIATTR_KPARAM_INFO
	.align		4
.L_961:
        /*0008*/ 	.byte	0x04, 0x17
        /*000a*/ 	.short	(.L_963 - .L_962)
.L_962:
        /*000c*/ 	.word	0x00000000
        /*0010*/ 	.short	0x0000
        /*0012*/ 	.short	0x0000
        /*0014*/ 	.byte	0x00, 0xf0, 0xe1, 0x02


	//----- nvinfo : EIATTR_SPARSE_MMA_MASK
	.align		4
.L_963:
        /*0018*/ 	.byte	0x03, 0x50
        /*001a*/ 	.short	0x0000


	//----- nvinfo : EIATTR_MAXREG_COUNT
	.align		4
        /*001c*/ 	.byte	0x03, 0x1b
        /*001e*/ 	.short	0x0080


	//----- nvinfo : EIATTR_NUM_BARRIERS
	.align		4
        /*0020*/ 	.byte	0x02, 0x4c
        /*0022*/ 	.byte	0x01
	.zero		1


	//----- nvinfo : EIATTR_ANNOTATIONS
	.align		4
        /*0024*/ 	.byte	0x04, 0x55
        /*0026*/ 	.short	(.L_965 - .L_964)


	//   ....[0]....
.L_964:
        /* <DEDUP_REMOVED lines=456> */


	//----- nvinfo : EIATTR_MERCURY_ISA_VERSION
	.align		4
.L_965:
        /*1c98*/ 	.byte	0x03, 0x5f
        /*1c9a*/ 	.short	0x0101


	//----- nvinfo : EIATTR_INT_WARP_WIDE_INSTR_OFFSETS
	.align		4
        /*1c9c*/ 	.byte	0x04, 0x31
        /*1c9e*/ 	.short	(.L_967 - .L_966)


	//   ....[0]....
.L_966:
        /*1ca0*/ 	.word	0x0001ad80


	//   ....[1]....
        /*1ca4*/ 	.word	0x0001be40


	//   ....[2]....
        /*1ca8*/ 	.word	0x0001be80


	//   ....[3]....
        /*1cac*/ 	.word	0x0001bec0


	//   ....[4]....
        /*1cb0*/ 	.word	0x0001bf00


	//   ....[5]....
        /*1cb4*/ 	.word	0x0001c120


	//----- nvinfo : EIATTR_COOP_GROUP_MASK_REGIDS
	.align		4
.L_967:
        /*1cb8*/ 	.byte	0x04, 0x29
        /*1cba*/ 	.short	(.L_969 - .L_968)


	//   ....[0]....
.L_968:
        /*1cbc*/ 	.word	0xffffffff


	//   ....[1]....
        /*1cc0*/ 	.word	0xffffffff


	//   ....[2]....
        /*1cc4*/ 	.word	0xffffffff


	//   ....[3]....
        /*1cc8*/ 	.word	0xffffffff


	//   ....[4]....
        /*1ccc*/ 	.word	0xffffffff


	//   ....[5]....
        /*1cd0*/ 	.word	0xffffffff


	//   ....[6]....
        /*1cd4*/ 	.word	0xffffffff


	//   ....[7]....
        /*1cd8*/ 	.word	0xffffffff


	//   ....[8]....
        /*1cdc*/ 	.word	0xffffffff


	//   ....[9]....
        /*1ce0*/ 	.word	0xffffffff


	//----- nvinfo : EIATTR_COOP_GROUP_INSTR_OFFSETS
	.align		4
.L_969:
        /*1ce4*/ 	.byte	0x04, 0x28
        /*1ce6*/ 	.short	(.L_971 - .L_970)


	//   ....[0]....
.L_970:
        /*1ce8*/ 	.word	0x0001ab10


	//   ....[1]....
        /*1cec*/ 	.word	0x0001ab50


	//   ....[2]....
        /*1cf0*/ 	.word	0x0001abe0


	//   ....[3]....
        /*1cf4*/ 	.word	0x0001abf0


	//   ....[4]....
        /*1cf8*/ 	.word	0x0001ac20


	//   ....[5]....
        /*1cfc*/ 	.word	0x0001ac40


	//   ....[6]....
        /*1d00*/ 	.word	0x0001ac80


	//   ....[7]....
        /*1d04*/ 	.word	0x0001ac90


	//   ....[8]....
        /*1d08*/ 	.word	0x0001ad20


	//   ....[9]....
        /*1d0c*/ 	.word	0x0001ad30


	//----- nvinfo : EIATTR_VRC_CTA_INIT_COUNT
	.align		4
.L_971:
        /*1d10*/ 	.byte	0x02, 0x4a
	.zero		1
	.zero		1


	//----- nvinfo : EIATTR_EXIT_INSTR_OFFSETS
	.align		4
        /*1d14*/ 	.byte	0x04, 0x1c
        /*1d16*/ 	.short	(.L_973 - .L_972)


	//   ....[0]....
.L_972:
        /*1d18*/ 	.word	0x0001cc60


	//   ....[1]....
        /*1d1c*/ 	.word	0x0001cd90


	//   ....[2]....
        /*1d20*/ 	.word	0x0001d3b0


	//   ....[3]....
        /*1d24*/ 	.word	0x0001d9b0


	//----- nvinfo : EIATTR_MAX_THREADS
	.align		4
.L_973:
        /*1d28*/ 	.byte	0x04, 0x05
        /*1d2a*/ 	.short	(.L_975 - .L_974)
.L_974:
        /*1d2c*/ 	.word	0x000001e0
        /*1d30*/ 	.word	0x00000001
        /*1d34*/ 	.word	0x00000001


	//----- nvinfo : EIATTR_CRS_STACK_SIZE
	.align		4
.L_975:
        /*1d38*/ 	.byte	0x04, 0x1e
        /*1d3a*/ 	.short	(.L_977 - .L_976)
.L_976:
        /*1d3c*/ 	.word	0x00000000


	//----- nvinfo : EIATTR_CBANK_PARAM_SIZE
	.align		4
.L_977:
        /*1d40*/ 	.byte	0x03, 0x19
        /*1d42*/ 	.short	0x00b8


	//----- nvinfo : EIATTR_PARAM_CBANK
	.align		4
        /*1d44*/ 	.byte	0x04, 0x0a
        /*1d46*/ 	.short	(.L_979 - .L_978)
	.align		4
.L_978:
        /*1d48*/ 	.word	index@(.nv.constant0._Z35group_norm_nhwc_bwd_one_pass_kernelI11Fp16IOFp16WLi512ELi120ELi480EEv26Group_norm_nhwc_bwd_params)
        /*1d4c*/ 	.short	0x0380
        /*1d4e*/ 	.short	0x00b8


	//----- nvinfo : EIATTR_SW_WAR
	.align		4
.L_979:
        /*1d50*/ 	.byte	0x04, 0x36
        /*1d52*/ 	.short	(.L_981 - .L_980)
.L_980:
        /*1d54*/ 	.word	0x00000008
.L_981:


//--------------------- .nv.info._Z35group_norm_nhwc_bwd_one_pass_kernelI11Fp32IOFp32WLi64ELi120ELi480EEv26Group_norm_nhwc_bwd_params --------------------------
	.section	.nv.info._Z35group_norm_nhwc_bwd_one_pass_kernelI11Fp32IOFp32WLi64ELi120ELi480EEv26Group_norm_nhwc_bwd_params,"",@"SHT_CUDA_INFO"
	.sectionflags	@""
	.align	4


	//----- nvinfo : EIATTR_CUDA_API_VERSION
	.align		4
        /*0000*/ 	.byte	0x04, 0x37
        /*0002*/ 	.short	(.L_983 - .L_982)
.L_982:
        /*0004*/ 	.word	0x00000082


	//----- nvinfo : EIATTR_KPARAM_INFO
	.align		4
.L_983:
        /*0008*/ 	.byte	0x04, 0x17
        /*000a*/ 	.short	(.L_985 - .L_984)
.L_984:
        /*000c*/ 	.word	0x00000000
        /*0010*/ 	.short	0x0000
        /*0012*/ 	.short	0x0000
        /*0014*/ 	.byte	0x00, 0xf0, 0xe1, 0x02


	//----- nvinfo : EIATTR_SPARSE_MMA_MASK
	.align		4
.L_985:
        /*0018*/ 	.byte	0x03, 0x50
        /*001a*/ 	.short	0x0000


	//----- nvinfo : EIATTR_MAXREG_COUNT
	.align		4
        /*001c*/ 	.byte	0x03, 0x1b
        /*001e*/ 	.short	0x0080


	//----- nvinfo : EIATTR_NUM_BARRIERS
	.align		4
        /*0020*/ 	.byte	0x02, 0x4c
        /*0022*/ 	.byte	0x01
	.zero		1


	//----- nvinfo : EIATTR_ANNOTATIONS
	.align		4
        /*0024*/ 	.byte	0x04, 0x55
        /*0026*/ 	.short	(.L_987 - .L_986)


	//   ....[0]....
.L_986:
        /*0028*/ 	.word	0x00000001
        /*002c*/ 	.byte	0xf0, 0x00, 0x00, 0x00, 0x01, 0x00, 0x00, 0x00, 0x60, 0x01, 0x00, 0x00, 0x01, 0x00, 0x00, 0x00
        /*003c*/ 	.byte	0x70, 0x01, 0x00, 0x00, 0x01, 0x00, 0x00, 0x00, 0x80, 0x01, 0x00, 0x00, 0x01, 0x00, 0x00, 0x00
        /*004c*/ 	.byte	0xb0, 0x01, 0x00, 0x00, 0x01, 0x00, 0x00, 0x00, 0xe0, 0x01, 0x00, 0x00, 0x01, 0x00, 0x00, 0x00
        /*005c*/ 	.byte	0x90, 0x0a, 0x00, 0x00, 0x01, 0x00, 0x00, 0x00, 0xf0, 0x44, 0x00, 0x00


	//----- nvinfo : EIATTR_MERCURY_ISA_VERSION
	.align		4
.L_987:
        /*0068*/ 	.byte	0x03, 0x5f
        /*006a*/ 	.short	0x0101


	//----- nvinfo : EIATTR_INT_WARP_WIDE_INSTR_OFFSETS
	.align		4
        /*006c*/ 	.byte	0x04, 0x31
        /*006e*/ 	.short	(.L_989 - .L_988)


	//   ....[0]....
.L_988:
        /*0070*/ 	.word	0x00002b70


	//----- nvinfo : EIATTR_COOP_GROUP_MASK_REGIDS
	.align		4
.L_989:
        /*0074*/ 	.byte	0x04, 0x29
        /*0076*/ 	.short	(.L_991 - .L_990)


	//   ....[0]....
.L_990:
        /*0078*/ 	.word	0xffffffff


	//   ....[1]....
        /*007c*/ 	.word	0xffffffff


	//   ....[2]....
        /*0080*/ 	.word	0xffffffff


	//   ....[3]....
        /*0084*/ 	.word	0xffffffff


	//   ....[4]....
        /*0088*/ 	.word	0xffffffff


	//   ....[5]....
        /*008c*/ 	.word	0xffffffff


	//   ....[6]....
        /*0090*/ 	.word	0xffffffff


	//   ....[7]....
        /*0094*/ 	.word	0xffffffff


	//   ....[8]....
        /*0098*/ 	.word	0xffffffff


	//   ....[9]....
        /*009c*/ 	.word	0xffffffff


	//----- nvinfo : EIATTR_COOP_GROUP_INSTR_OFFSETS
	.align		4
.L_991:
        /*00a0*/ 	.byte	0x04, 0x28
        /*00a2*/ 	.short	(.L_993 - .L_992)


	//   ....[0]....
.L_992:
        /*00a4*/ 	.word	0x00002910


	//   ....[1]....
        /*00a8*/ 	.word	0x00002950


	//   ....[2]....
        /*00ac*/ 	.word	0x000029d0


	//   ....[3]....
        /*00b0*/ 	.word	0x000029e0


	//   ....[4]....
        /*00b4*/ 	.word	0x00002a10


	//   ....[5]....
        /*00b8*/ 	.word	0x00002a30


	//   ....[6]....
        /*00bc*/ 	.word	0x00002a70


	//   ....[7]....
        /*00c0*/ 	.word	0x00002a80


	//   ....[8]....
        /*00c4*/ 	.word	0x00002b10


	//   ....[9]....
        /*00c8*/ 	.word	0x00002b20


	//----- nvinfo : EIATTR_VRC_CTA_INIT_COUNT
	.align		4
.L_993:
        /*00cc*/ 	.byte	0x02, 0x4a
	.zero		1
	.zero		1


	//----- nvinfo : EIATTR_EXIT_INSTR_OFFSETS
	.align		4
        /*00d0*/ 	.byte	0x04, 0x1c
        /*00d2*/ 	.short	(.L_995 - .L_994)


	//   ....[0]....
.L_994:
        /*00d4*/ 	.word	0x00005f30


	//   ....[1]....
        /*00d8*/ 	.word	0x00006060


	//   ....[2]....
        /*00dc*/ 	.word	0x00006640


	//   ....[3]....
        /*00e0*/ 	.word	0x00006bf0


	//----- nvinfo : EIATTR_MAX_THREADS
	.align		4
.L_995:
        /*00e4*/ 	.byte	0x04, 0x05
        /*00e6*/ 	.short	(.L_997 - .L_996)
.L_996:
        /*00e8*/ 	.word	0x000001e0
        /*00ec*/ 	.word	0x00000001
        /*00f0*/ 	.word	0x00000001


	//----- nvinfo : EIATTR_CRS_STACK_SIZE
	.align		4
.L_997:
        /*00f4*/ 	.byte	0x04, 0x1e
        /*00f6*/ 	.short	(.L_999 - .L_998)
.L_998:
        /*00f8*/ 	.word	0x00000000


	//----- nvinfo : EIATTR_CBANK_PARAM_SIZE
	.align		4
.L_999:
        /*00fc*/ 	.byte	0x03, 0x19
        /*00fe*/ 	.short	0x00b8


	//----- nvinfo : EIATTR_PARAM_CBANK
	.align		4
        /*0100*/ 	.byte	0x04, 0x0a
        /*0102*/ 	.short	(.L_1001 - .L_1000)
	.align		4
.L_1000:
        /*0104*/ 	.word	index@(.nv.constant0._Z35group_norm_nhwc_bwd_one_pass_kernelI11Fp32IOFp32WLi64ELi120ELi480EEv26Group_norm_nhwc_bwd_params)
        /*0108*/ 	.short	0x0380
        /*010a*/ 	.short	0x00b8


	//----- nvinfo : EIATTR_SW_WAR
	.align		4
.L_1001:
        /*010c*/ 	.byte	0x04, 0x36
        /*010e*/ 	.short	(.L_1003 - .L_1002)
.L_1002:
        /*0110*/ 	.word	0x00000008
.L_1003:


//--------------------- .nv.info._Z35group_norm_nhwc_bwd_one_pass_kernelI11Fp32IOFp32WLi128ELi120ELi480EEv26Group_norm_nhwc_bwd_params --------------------------
	.section	.nv.info._Z35group_norm_nhwc_bwd_one_pass_kernelI11Fp32IOFp32WLi128ELi120ELi480EEv26Group_norm_nhwc_bwd_params,"",@"SHT_CUDA_INFO"
	.sectionflags	@""
	.align	4


	//----- nvinfo : EIATTR_CUDA_API_VERSION
	.align		4
        /*0000*/ 	.byte	0x04, 0x37
        /*0002*/ 	.short	(.L_1005 - .L_1004)
.L_1004:
        /*0004*/ 	.word	0x00000082


	//----- nvinfo : EIATTR_KPARAM_INFO
	.align		4
.L_1005:
        /*0008*/ 	.byte	0x04, 0x17
        /*000a*/ 	.short	(.L_1007 - .L_1006)
.L_1006:
        /*000c*/ 	.word	0x00000000
        /*0010*/ 	.short	0x0000
        /*0012*/ 	.short	0x0000
        /*0014*/ 	.byte	0x00, 0xf0, 0xe1, 0x02


	//----- nvinfo : EIATTR_SPARSE_MMA_MASK
	.align		4
.L_1007:
        /*0018*/ 	.byte	0x03, 0x50
        /*001a*/ 	.short	0x0000


	//----- nvinfo : EIATTR_MAXREG_COUNT
	.align		4
        /*001c*/ 	.byte	0x03, 0x1b
        /*001e*/ 	.short	0x0080


	//----- nvinfo : EIATTR_NUM_BARRIERS
	.align		4
        /*0020*/ 	.byte	0x02, 0x4c
        /*0022*/ 	.byte	0x01
	.zero		1


	//----- nvinfo : EIATTR_MERCURY_ISA_VERSION
	.align		4
        /*0024*/ 	.byte	0x03, 0x5f
        /*0026*/ 	.short	0x0101


	//----- nvinfo : EIATTR_INT_WARP_WIDE_INSTR_OFFSETS
	.align		4
        /*0028*/ 	.byte	0x04, 0x31
        /*002a*/ 	.short	(.L_1009 - .L_1008)


	//   ....[0]....
.L_1008:
        /*002c*/ 	.word	0x00004d10


	//----- nvinfo : EIATTR_COOP_GROUP_MASK_REGIDS
	.align		4
.L_1009:
        /*0030*/ 	.byte	0x04, 0x29
        /*0032*/ 	.short	(.L_1011 - .L_1010)


	//   ....[0]....
.L_1010:
        /*0034*/ 	.word	0xffffffff


	//   ....[1]....
        /*0038*/ 	.word	0xffffffff


	//   ....[2]....
        /*003c*/ 	.word	0xffffffff


	//   ....[3]....
        /*0040*/ 	.word	0xffffffff


	//   ....[4]....
        /*0044*/ 	.word	0xffffffff


	//   ....[5]....
        /*0048*/ 	.word	0xffffffff


	//   ....[6]....
        /*004c*/ 	.word	0xffffffff


	//   ....[7]....
        /*0050*/ 	.word	0xffffffff


	//   ....[8]....
        /*0054*/ 	.word	0xffffffff


	//   ....[9]....
        /*0058*/ 	.word	0xffffffff


	//----- nvinfo : EIATTR_COOP_GROUP_INSTR_OFFSETS
	.align		4
.L_1011:
        /*005c*/ 	.byte	0x04, 0x28
        /*005e*/ 	.short	(.L_1013 - .L_1012)


	//   ....[0]....
.L_1012:
        /*0060*/ 	.word	0x00004ab0


	//   ....[1]....
        /*0064*/ 	.word	0x00004af0


	//   ....[2]....
        /*0068*/ 	.word	0x00004b80


	//   ....[3]....
        /*006c*/ 	.word	0x00004bb0


	//   ....[4]....
        /*0070*/ 	.word	0x00004bf0


	//   ....[5]....
        /*0074*/ 	.word	0x00004c10


	//   ....[6]....
        /*0078*/ 	.word	0x00004c40


	//   ....[7]....
        /*007c*/ 	.word	0x00004c60


	//   ....[8]....
        /*0080*/ 	.word	0x00004cb0


	//   ....[9]....
        /*0084*/ 	.word	0x00004cc0


	//----- nvinfo : EIATTR_VRC_CTA_INIT_COUNT
	.align		4
.L_1013:
        /*0088*/ 	.byte	0x02, 0x4a
	.zero		1
	.zero		1


	//----- nvinfo : EIATTR_EXIT_INSTR_OFFSETS
	.align		4
        /*008c*/ 	.byte	0x04, 0x1c
        /*008e*/ 	.short	(.L_1015 - .L_1014)


	//   ....[0]....
.L_1014:
        /*0090*/ 	.word	0x00008e50


	//   ....[1]....
        /*0094*/ 	.word	0x00008f80


	//   ....[2]....
        /*0098*/ 	.word	0x00009570


	//   ....[3]....
        /*009c*/ 	.word	0x00009b20


	//----- nvinfo : EIATTR_MAX_THREADS
	.align		4
.L_1015:
        /*00a0*/ 	.byte	0x04, 0x05
        /*00a2*/ 	.short	(.L_1017 - .L_1016)
.L_1016:
        /*00a4*/ 	.word	0x000001e0
        /*00a8*/ 	.word	0x00000001
        /*00ac*/ 	.word	0x00000001


	//----- nvinfo : EIATTR_CRS_STACK_SIZE
	.align		4
.L_1017:
        /*00b0*/ 	.byte	0x04, 0x1e
        /*00b2*/ 	.short	(.L_1019 - .L_1018)
.L_1018:
        /*00b4*/ 	.word	0x00000000


	//----- nvinfo : EIATTR_CBANK_PARAM_SIZE
	.align		4
.L_1019:
        /*00b8*/ 	.byte	0x03, 0x19
        /*00ba*/ 	.short	0x00b8


	//----- nvinfo : EIATTR_PARAM_CBANK
	.align		4
        /*00bc*/ 	.byte	0x04, 0x0a
        /*00be*/ 	.short	(.L_1021 - .L_1020)
	.align		4
.L_1020:
        /*00c0*/ 	.word	index@(.nv.constant0._Z35group_norm_nhwc_bwd_one_pass_kernelI11Fp32IOFp32WLi128ELi120ELi480EEv26Group_norm_nhwc_bwd_params)
        /*00c4*/ 	.short	0x0380
        /*00c6*/ 	.short	0x00b8


	//----- nvinfo : EIATTR_SW_WAR
	.align		4
.L_1021:
        /*00c8*/ 	.byte	0x04, 0x36
        /*00ca*/ 	.short	(.L_1023 - .L_1022)
.L_1022:
        /*00cc*/ 	.word	0x00000008
.L_1023:


//--------------------- .nv.info._Z35group_norm_nhwc_bwd_one_pass_kernelI11Fp32IOFp32WLi256ELi120ELi480EEv26Group_norm_nhwc_bwd_params --------------------------
	.section	.nv.info._Z35group_norm_nhwc_bwd_one_pass_kernelI11Fp32IOFp32WLi256ELi120ELi480EEv26Group_norm_nhwc_bwd_params,"",@"SHT_CUDA_INFO"
	.sectionflags	@""
	.align	4


	//----- nvinfo : EIATTR_CUDA_API_VERSION
	.align		4
        /*0000*/ 	.byte	0x04, 0x37
        /*0002*/ 	.short	(.L_1025 - .L_1024)
.L_1024:
        /*0004*/ 	.word	0x00000082


	//----- nvinfo : EIATTR_KPARAM_INFO
	.align		4
.L_1025:
        /*0008*/ 	.byte	0x04, 0x17
        /*000a*/ 	.short	(.L_1027 - .L_1026)
.L_1026:
        /*000c*/ 	.word	0x00000000
        /*0010*/ 	.short	0x0000
        /*0012*/ 	.short	0x0000
        /*0014*/ 	.byte	0x00, 0xf0, 0xe1, 0x02


	//----- nvinfo : EIATTR_SPARSE_MMA_MASK
	.align		4
.L_1027:
        /*0018*/ 	.byte	0x03, 0x50
        /*001a*/ 	.short	0x0000


	//----- nvinfo : EIATTR_MAXREG_COUNT
	.align		4
        /*001c*/ 	.byte	0x03, 0x1b
        /*001e*/ 	.short	0x0080


	//----- nvinfo : EIATTR_NUM_BARRIERS
	.align		4
        /*0020*/ 	.byte	0x02, 0x4c
        /*0022*/ 	.byte	0x01
	.zero		1


	//----- nvinfo : EIATTR_ANNOTATIONS
	.align		4
        /*0024*/ 	.byte	0x04, 0x55
        /*0026*/ 	.short	(.L_1029 - .L_1028)


	//   ....[0]....
.L_1028:
        /* <DEDUP_REMOVED lines=64> */


	//----- nvinfo : EIATTR_MERCURY_ISA_VERSION
	.align		4
.L_1029:
        /*0418*/ 	.byte	0x03, 0x5f
        /*041a*/ 	.short	0x0101


	//----- nvinfo : EIATTR_INT_WARP_WIDE_INSTR_OFFSETS
	.align		4
        /*041c*/ 	.byte	0x04, 0x31
        /*041e*/ 	.short	(.L_1031 - .L_1030)


	//   ....[0]....
.L_1030:
        /*0420*/ 	.word	0x0000b630


	//   ....[1]....
        /*0424*/ 	.word	0x0000c6f0


	//   ....[2]....
        /*0428*/ 	.word	0x0000c730


	//   ....[3]....
        /*042c*/ 	.word	0x0000c770


	//   ....[4]....
        /*0430*/ 	.word	0x0000c7b0


	//   ....[5]....
        /*0434*/ 	.word	0x0000c9d0


	//----- nvinfo : EIATTR_COOP_GROUP_MASK_REGIDS
	.align		4
.L_1031:
        /*0438*/ 	.byte	0x04, 0x29
        /*043a*/ 	.short	(.L_1033 - .L_1032)


	//   ....[0]....
.L_1032:
        /*043c*/ 	.word	0xffffffff


	//   ....[1]....
        /*0440*/ 	.word	0xffffffff


	//   ....[2]....
        /*0444*/ 	.word	0xffffffff


	//   ....[3]....
        /*0448*/ 	.word	0xffffffff


	//   ....[4]....
        /*044c*/ 	.word	0xffffffff


	//   ....[5]....
        /*0450*/ 	.word	0xffffffff


	//   ....[6]....
        /*0454*/ 	.word	0xffffffff


	//   ....[7]....
        /*0458*/ 	.word	0xffffffff


	//   ....[8]....
        /*045c*/ 	.word	0xffffffff


	//   ....[9]....
        /*0460*/ 	.word	0xffffffff


	//----- nvinfo : EIATTR_COOP_GROUP_INSTR_OFFSETS
	.align		4
.L_1033:
        /*0464*/ 	.byte	0x04, 0x28
        /*0466*/ 	.short	(.L_1035 - .L_1034)


	//   ....[0]....
.L_1034:
        /*0468*/ 	.word	0x0000b3c0


	//   ....[1]....
        /*046c*/ 	.word	0x0000b400


	//   ....[2]....
        /*0470*/ 	.word	0x0000b490


	//   ....[3]....
        /*0474*/ 	.word	0x0000b4a0


	//   ....[4]....
        /*0478*/ 	.word	0x0000b4d0


	//   ....[5]....
        /*047c*/ 	.word	0x0000b4f0


	//   ....[6]....
        /*0480*/ 	.word	0x0000b530


	//   ....[7]....
        /*0484*/ 	.word	0x0000b540


	//   ....[8]....
        /*0488*/ 	.word	0x0000b5d0


	//   ....[9]....
        /*048c*/ 	.word	0x0000b5e0


	//----- nvinfo : EIATTR_VRC_CTA_INIT_COUNT
	.align		4
.L_1035:
        /*0490*/ 	.byte	0x02, 0x4a
	.zero		1
	.zero		1


	//----- nvinfo : EIATTR_EXIT_INSTR_OFFSETS
	.align		4
        /*0494*/ 	.byte	0x04, 0x1c
        /*0496*/ 	.short	(.L_1037 - .L_1036)


	//   ....[0]....
.L_1036:
        /*0498*/ 	.word	0x0000d470


	//   ....[1]....
        /*049c*/ 	.word	0x0000d5a0


	//   ....[2]....
        /*04a0*/ 	.word	0x0000dba0


	//   ....[3]....
        /*04a4*/ 	.word	0x0000e150


	//----- nvinfo : EIATTR_MAX_THREADS
	.align		4
.L_1037:
        /*04a8*/ 	.byte	0x04, 0x05
        /*04aa*/ 	.short	(.L_1039 - .L_1038)
.L_1038:
        /*04ac*/ 	.word	0x000001e0
        /*04b0*/ 	.word	0x00000001
        /*04b4*/ 	.word	0x00000001


	//----- nvinfo : EIATTR_CRS_STACK_SIZE
	.align		4
.L_1039:
        /*04b8*/ 	.byte	0x04, 0x1e
        /*04ba*/ 	.short	(.L_1041 - .L_1040)
.L_1040:
        /*04bc*/ 	.word	0x00000000


	//----- nvinfo : EIATTR_CBANK_PARAM_SIZE
	.align		4
.L_1041:
        /*04c0*/ 	.byte	0x03, 0x19
        /*04c2*/ 	.short	0x00b8


	//----- nvinfo : EIATTR_PARAM_CBANK
	.align		4
        /*04c4*/ 	.byte	0x04, 0x0a
        /*04c6*/ 	.short	(.L_1043 - .L_1042)
	.align		4
.L_1042:
        /*04c8*/ 	.word	index@(.nv.constant0._Z35group_norm_nhwc_bwd_one_pass_kernelI11Fp32IOFp32WLi256ELi120ELi480EEv26Group_norm_nhwc_bwd_params)
        /*04cc*/ 	.short	0x0380
        /*04ce*/ 	.short	0x00b8


	//----- nvinfo : EIATTR_SW_WAR
	.align		4
.L_1043:
        /*04d0*/ 	.byte	0x04, 0x36
        /*04d2*/ 	.short	(.L_1045 - .L_1044)
.L_1044:
        /*04d4*/ 	.word	0x00000008
.L_1045:


//--------------------- .nv.info._Z35group_norm_nhwc_bwd_one_pass_kernelI11Fp32IOFp32WLi512ELi120ELi480EEv26Group_norm_nhwc_bwd_params --------------------------
	.section	.nv.info._Z35group_norm_nhwc_bwd_one_pass_kernelI11Fp32IOFp32WLi512ELi120ELi480EEv26Group_norm_nhwc_bwd_params,"",@"SHT_CUDA_INFO"
	.sectionflags	@""
	.align	4


	//----- nvinfo : EIATTR_CUDA_API_VERSION
	.align		4
        /*0000*/ 	.byte	0x04, 0x37
        /*0002*/ 	.short	(.L_1047 - .L_1046)
.L_1046:
        /*0004*/ 	.word	0x00000082


	//----- nvinfo : EIATTR_KPARAM_INFO
	.align		4
.L_1047:
        /*0008*/ 	.byte	0x04, 0x17
        /*000a*/ 	.short	(.L_1049 - .L_1048)
.L_1048:
        /*000c*/ 	.word	0x00000000
        /*0010*/ 	.short	0x0000
        /*0012*/ 	.short	0x0000
        /*0014*/ 	.byte	0x00, 0xf0, 0xe1, 0x02


	//----- nvinfo : EIATTR_SPARSE_MMA_MASK
	.align		4
.L_1049:
        /*0018*/ 	.byte	0x03, 0x50
        /*001a*/ 	.short	0x0000


	//----- nvinfo : EIATTR_MAXREG_COUNT
	.align		4
        /*001c*/ 	.byte	0x03, 0x1b
        /*001e*/ 	.short	0x0080


	//----- nvinfo : EIATTR_NUM_BARRIERS
	.align		4
        /*0020*/ 	.byte	0x02, 0x4c
        /*0022*/ 	.byte	0x01
	.zero		1


	//----- nvinfo : EIATTR_ANNOTATIONS
	.align		4
        /*0024*/ 	.byte	0x04, 0x55
        /*0026*/ 	.short	(.L_1051 - .L_1050)


	//   ....[0]....
.L_1050:
        /* <DEDUP_REMOVED lines=700> */


	//----- nvinfo : EIATTR_MERCURY_ISA_VERSION
	.align		4
.L_1051:
        /*2bd0*/ 	.byte	0x03, 0x5f
        /*2bd2*/ 	.short	0x0101


	//----- nvinfo : EIATTR_INT_WARP_WIDE_INSTR_OFFSETS
	.align		4
        /*2bd4*/ 	.byte	0x04, 0x31
        /*2bd6*/ 	.short	(.L_1053 - .L_1052)


	//   ....[0]....
.L_1052:
        /*2bd8*/ 	.word	0x0001b040


	//   ....[1]....
        /*2bdc*/ 	.word	0x0001c100


	//   ....[2]....
        /*2be0*/ 	.word	0x0001c140


	//   ....[3]....
        /*2be4*/ 	.word	0x0001c180


	//   ....[4]....
        /*2be8*/ 	.word	0x0001c1c0


	//   ....[5]....
        /*2bec*/ 	.word	0x0001c3e0


	//----- nvinfo : EIATTR_COOP_GROUP_MASK_REGIDS
	.align		4
.L_1053:
        /*2bf0*/ 	.byte	0x04, 0x29
        /*2bf2*/ 	.short	(.L_1055 - .L_1054)


	//   ....[0]....
.L_1054:
        /*2bf4*/ 	.word	0xffffffff


	//   ....[1]....
        /*2bf8*/ 	.word	0xffffffff


	//   ....[2]....
        /*2bfc*/ 	.word	0xffffffff


	//   ....[3]....
        /*2c00*/ 	.word	0xffffffff


	//   ....[4]....
        /*2c04*/ 	.word	0xffffffff


	//   ....[5]....
        /*2c08*/ 	.word	0xffffffff


	//   ....[6]....
        /*2c0c*/ 	.word	0xffffffff


	//   ....[7]....
        /*2c10*/ 	.word	0xffffffff


	//   ....[8]....
        /*2c14*/ 	.word	0xffffffff


	//   ....[9]....
        /*2c18*/ 	.word	0xffffffff


	//----- nvinfo : EIATTR_COOP_GROUP_INSTR_OFFSETS
	.align		4
.L_1055:
        /*2c1c*/ 	.byte	0x04, 0x28
        /*2c1e*/ 	.short	(.L_1057 - .L_1056)


	//   ....[0]....
.L_1056:
        /*2c20*/ 	.word	0x0001ade0


	//   ....[1]....
        /*2c24*/ 	.word	0x0001ae10


	//   ....[2]....
        /*2c28*/ 	.word	0x0001aea0


	//   ....[3]....
        /*2c2c*/ 	.word	0x0001aeb0


	//   ....[4]....
        /*2c30*/ 	.word	0x0001af00


	//   ....[5]....
        /*2c34*/ 	.word	0x0001af10


	//   ....[6]....
        /*2c38*/ 	.word	0x0001af40


	//   ....[7]....
        /*2c3c*/ 	.word	0x0001af70


	//   ....[8]....
        /*2c40*/ 	.word	0x0001afe0


	//   ....[9]....
        /*2c44*/ 	.word	0x0001aff0


	//----- nvinfo : EIATTR_VRC_CTA_INIT_COUNT
	.align		4
.L_1057:
        /*2c48*/ 	.byte	0x02, 0x4a
	.zero		1
	.zero		1


	//----- nvinfo : EIATTR_EXIT_INSTR_OFFSETS
	.align		4
        /*2c4c*/ 	.byte	0x04, 0x1c
        /*2c4e*/ 	.short	(.L_1059 - .L_1058)


	//   ....[0]....
.L_1058:
        /*2c50*/ 	.word	0x0001cea0


	//   ....[1]....
        /*2c54*/ 	.word	0x0001cfd0


	//   ....[2]....
        /*2c58*/ 	.word	0x0001d5c0


	//   ....[3]....
        /*2c5c*/ 	.word	0x0001db70


	//----- nvinfo : EIATTR_MAX_THREADS
	.align		4
.L_1059:
        /*2c60*/ 	.byte	0x04, 0x05
        /*2c62*/ 	.short	(.L_1061 - .L_1060)
.L_1060:
        /*2c64*/ 	.word	0x000001e0
        /*2c68*/ 	.word	0x00000001
        /*2c6c*/ 	.word	0x00000001


	//----- nvinfo : EIATTR_CRS_STACK_SIZE
	.align		4
.L_1061:
        /*2c70*/ 	.byte	0x04, 0x1e
        /*2c72*/ 	.short	(.L_1063 - .L_1062)
.L_1062:
        /*2c74*/ 	.word	0x00000000


	//----- nvinfo : EIATTR_CBANK_PARAM_SIZE
	.align		4
.L_1063:
        /*2c78*/ 	.byte	0x03, 0x19
        /*2c7a*/ 	.short	0x00b8


	//----- nvinfo : EIATTR_PARAM_CBANK
	.align		4
        /*2c7c*/ 	.byte	0x04, 0x0a
        /*2c7e*/ 	.short	(.L_1065 - .L_1064)
	.align		4
.L_1064:
        /*2c80*/ 	.word	index@(.nv.constant0._Z35group_norm_nhwc_bwd_one_pass_kernelI11Fp32IOFp32WLi512ELi120ELi480EEv26Group_norm_nhwc_bwd_params)
        /*2c84*/ 	.short	0x0380
        /*2c86*/ 	.short	0x00b8


	//----- nvinfo : EIATTR_SW_WAR
	.align		4
.L_1065:
        /*2c88*/ 	.byte	0x04, 0x36
        /*2c8a*/ 	.short	(.L_1067 - .L_1066)
.L_1066:
        /*2c8c*/ 	.word	0x00000008
.L_1067:


//--------------------- .nv.info._Z35group_norm_nhwc_bwd_one_pass_kernelI11Fp32IOBf16WLi64ELi120ELi480EEv26Group_norm_nhwc_bwd_params --------------------------
	.section	.nv.info._Z35group_norm_nhwc_bwd_one_pass_kernelI11Fp32IOBf16WLi64ELi120ELi480EEv26Group_norm_nhwc_bwd_params,"",@"SHT_CUDA_INFO"
	.sectionflags	@""
	.align	4


	//----- nvinfo : EIATTR_CUDA_API_VERSION
	.align		4
        /*0000*/ 	.byte	0x04, 0x37
        /*0002*/ 	.short	(.L_1069 - .L_1068)
.L_1068:
        /*0004*/ 	.word	0x00000082


	//----- nvinfo : EIATTR_KPARAM_INFO
	.align		4
.L_1069:
        /*0008*/ 	.byte	0x04, 0x17
        /*000a*/ 	.short	(.L_1071 - .L_1070)
.L_1070:
        /*000c*/ 	.word	0x00000000
        /*0010*/ 	.short	0x0000
        /*0012*/ 	.short	0x0000
        /*0014*/ 	.byte	0x00, 0xf0, 0xe1, 0x02


	//----- nvinfo : EIATTR_SPARSE_MMA_MASK
	.align		4
.L_1071:
        /*0018*/ 	.byte	0x03, 0x50
        /*001a*/ 	.short	0x0000


	//----- nvinfo : EIATTR_MAXREG_COUNT
	.align		4
        /*001c*/ 	.byte	0x03, 0x1b
        /*001e*/ 	.short	0x0080


	//----- nvinfo : EIATTR_NUM_BARRIERS
	.align		4
        /*0020*/ 	.byte	0x02, 0x4c
        /*0022*/ 	.byte	0x01
	.zero		1


	//----- nvinfo : EIATTR_MERCURY_ISA_VERSION
	.align		4
        /*0024*/ 	.byte	0x03, 0x5f
        /*0026*/ 	.short	0x0101


	//----- nvinfo : EIATTR_INT_WARP_WIDE_INSTR_OFFSETS
	.align		4
        /*0028*/ 	.byte	0x04, 0x31
        /*002a*/ 	.short	(.L_1073 - .L_1072)


	//   ....[0]....
.L_1072:
        /*002c*/ 	.word	0x00002b40


	//----- nvinfo : EIATTR_COOP_GROUP_MASK_REGIDS
	.align		4
.L_1073:
        /*0030*/ 	.byte	0x04, 0x29
        /*0032*/ 	.short	(.L_1075 - .L_1074)


	//   ....[0]....
.L_1074:
        /*0034*/ 	.word	0xffffffff


	//   ....[1]....
        /*0038*/ 	.word	0xffffffff


	//   ....[2]....
        /*003c*/ 	.word	0xffffffff


	//   ....[3]....
        /*0040*/ 	.word	0xffffffff


	//   ....[4]....
        /*0044*/ 	.word	0xffffffff


	//   ....[5]....
        /*0048*/ 	.word	0xffffffff


	//   ....[6]....
        /*004c*/ 	.word	0xffffffff


	//   ....[7]....
        /*0050*/ 	.word	0xffffffff


	//   ....[8]....
        /*0054*/ 	.word	0xffffffff


	//   ....[9]....
        /*0058*/ 	.word	0xffffffff


	//----- nvinfo : EIATTR_COOP_GROUP_INSTR_OFFSETS
	.align		4
.L_1075:
        /*005c*/ 	.byte	0x04, 0x28
        /*005e*/ 	.short	(.L_1077 - .L_1076)


	//   ....[0]....
.L_1076:
        /*0060*/ 	.word	0x000028c0


	//   ....[1]....
        /*0064*/ 	.word	0x00002900


	//   ....[2]....
        /*0068*/ 	.word	0x000029a0


	//   ....[3]....
        /*006c*/ 	.word	0x000029c0


	//   ....[4]....
        /*0070*/ 	.word	0x00002a20


	//   ....[5]....
        /*0074*/ 	.word	0x00002a40


	//   ....[6]....
        /*0078*/ 	.word	0x00002a70


	//   ....[7]....
        /*007c*/ 	.word	0x00002a90


	//   ....[8]....
        /*0080*/ 	.word	0x00002ae0


	//   ....[9]....
        /*0084*/ 	.word	0x00002af0


	//----- nvinfo : EIATTR_VRC_CTA_INIT_COUNT
	.align		4
.L_1077:
        /*0088*/ 	.byte	0x02, 0x4a
	.zero		1
	.zero		1


	//----- nvinfo : EIATTR_EXIT_INSTR_OFFSETS
	.align		4
        /*008c*/ 	.byte	0x04, 0x1c
        /*008e*/ 	.short	(.L_1079 - .L_1078)


	//   ....[0]....
.L_1078:
        /*0090*/ 	.word	0x00005ef0


	//   ....[1]....
        /*0094*/ 	.word	0x00006020


	//   ....[2]....
        /*0098*/ 	.word	0x00006630


	//   ....[3]....
        /*009c*/ 	.word	0x00006c30


	//----- nvinfo : EIATTR_MAX_THREADS
	.align		4
.L_1079:
        /*00a0*/ 	.byte	0x04, 0x05
        /*00a2*/ 	.short	(.L_1081 - .L_1080)
.L_1080:
        /*00a4*/ 	.word	0x000001e0
        /*00a8*/ 	.word	0x00000001
        /*00ac*/ 	.word	0x00000001


	//----- nvinfo : EIATTR_CRS_STACK_SIZE
	.align		4
.L_1081:
        /*00b0*/ 	.byte	0x04, 0x1e
        /*00b2*/ 	.short	(.L_1083 - .L_1082)
.L_1082:
        /*00b4*/ 	.word	0x00000000


	//----- nvinfo : EIATTR_CBANK_PARAM_SIZE
	.align		4
.L_1083:
        /*00b8*/ 	.byte	0x03, 0x19
        /*00ba*/ 	.short	0x00b8


	//----- nvinfo : EIATTR_PARAM_CBANK
	.align		4
        /*00bc*/ 	.byte	0x04, 0x0a
        /*00be*/ 	.short	(.L_1085 - .L_1084)
	.align		4
.L_1084:
        /*00c0*/ 	.word	index@(.nv.constant0._Z35group_norm_nhwc_bwd_one_pass_kernelI11Fp32IOBf16WLi64ELi120ELi480EEv26Group_norm_nhwc_bwd_params)
        /*00c4*/ 	.short	0x0380
        /*00c6*/ 	.short	0x00b8


	//----- nvinfo : EIATTR_SW_WAR
	.align		4
.L_1085:
        /*00c8*/ 	.byte	0x04, 0x36
        /*00ca*/ 	.short	(.L_1087 - .L_1086)
.L_1086:
        /*00cc*/ 	.word	0x00000008
.L_1087:


//--------------------- .nv.info._Z35group_norm_nhwc_bwd_one_pass_kernelI11Fp32IOBf16WLi128ELi120ELi480EEv26Group_norm_nhwc_bwd_params --------------------------
	.section	.nv.info._Z35group_norm_nhwc_bwd_one_pass_kernelI11Fp32IOBf16WLi128ELi120ELi480EEv26Group_norm_nhwc_bwd_params,"",@"SHT_CUDA_INFO"
	.sectionflags	@""
	.align	4


	//----- nvinfo : EIATTR_CUDA_API_VERSION
	.align		4
        /*0000*/ 	.byte	0x04, 0x37
        /*0002*/ 	.short	(.L_1089 - .L_1088)
.L_1088:
        /*0004*/ 	.word	0x00000082


	//----- nvinfo : EIATTR_KPARAM_INFO
	.align		4
.L_1089:
        /*0008*/ 	.byte	0x04, 0x17
        /*000a*/ 	.short	(.L_1091 - .L_1090)
.L_1090:
        /*000c*/ 	.word	0x00000000
        /*0010*/ 	.short	0x0000
        /*0012*/ 	.short	0x0000
        /*0014*/ 	.byte	0x00, 0xf0, 0xe1, 0x02


	//----- nvinfo : EIATTR_SPARSE_MMA_MASK
	.align		4
.L_1091:
        /*0018*/ 	.byte	0x03, 0x50
        /*001a*/ 	.short	0x0000


	//----- nvinfo : EIATTR_MAXREG_COUNT
	.align		4
        /*001c*/ 	.byte	0x03, 0x1b
        /*001e*/ 	.short	0x0080


	//----- nvinfo : EIATTR_NUM_BARRIERS
	.align		4
        /*0020*/ 	.byte	0x02, 0x4c
        /*0022*/ 	.byte	0x01
	.zero		1


	//----- nvinfo : EIATTR_MERCURY_ISA_VERSION
	.align		4
        /*0024*/ 	.byte	0x03, 0x5f
        /*0026*/ 	.short	0x0101


	//----- nvinfo : EIATTR_INT_WARP_WIDE_INSTR_OFFSETS
	.align		4
        /*0028*/ 	.byte	0x04, 0x31
        /*002a*/ 	.short	(.L_1093 - .L_1092)


	//   ....[0]....
.L_1092:
        /*002c*/ 	.word	0x00004d80


	//----- nvinfo : EIATTR_COOP_GROUP_MASK_REGIDS
	.align		4
.L_1093:
        /*0030*/ 	.byte	0x04, 0x29
        /*0032*/ 	.short	(.L_1095 - .L_1094)


	//   ....[0]....
.L_1094:
        /*0034*/ 	.word	0xffffffff


	//   ....[1]....
        /*0038*/ 	.word	0xffffffff


	//   ....[2]....
        /*003c*/ 	.word	0xffffffff


	//   ....[3]....
        /*0040*/ 	.word	0xffffffff


	//   ....[4]....
        /*0044*/ 	.word	0xffffffff


	//   ....[5]....
        /*0048*/ 	.word	0xffffffff


	//   ....[6]....
        /*004c*/ 	.word	0xffffffff


	//   ....[7]....
        /*0050*/ 	.word	0xffffffff


	//   ....[8]....
        /*0054*/ 	.word	0xffffffff


	//   ....[9]....
        /*0058*/ 	.word	0xffffffff


	//----- nvinfo : EIATTR_COOP_GROUP_INSTR_OFFSETS
	.align		4
.L_1095:
        /*005c*/ 	.byte	0x04, 0x28
        /*005e*/ 	.short	(.L_1097 - .L_1096)


	//   ....[0]....
.L_1096:
        /*0060*/ 	.word	0x00004b20


	//   ....[1]....
        /*0064*/ 	.word	0x00004b60


	//   ....[2]....
        /*0068*/ 	.word	0x00004bf0


	//   ....[3]....
        /*006c*/ 	.word	0x00004c20


	//   ....[4]....
        /*0070*/ 	.word	0x00004c60


	//   ....[5]....
        /*0074*/ 	.word	0x00004c80


	//   ....[6]....
        /*0078*/ 	.word	0x00004cb0


	//   ....[7]....
        /*007c*/ 	.word	0x00004cd0


	//   ....[8]....
        /*0080*/ 	.word	0x00004d20


	//   ....[9]....
        /*0084*/ 	.word	0x00004d30


	//----- nvinfo : EIATTR_VRC_CTA_INIT_COUNT
	.align		4
.L_1097:
        /*0088*/ 	.byte	0x02, 0x4a
	.zero		1
	.zero		1


	//----- nvinfo : EIATTR_EXIT_INSTR_OFFSETS
	.align		4
        /*008c*/ 	.byte	0x04, 0x1c
        /*008e*/ 	.short	(.L_1099 - .L_1098)


	//   ....[0]....
.L_1098:
        /*0090*/ 	.word	0x00008ec0


	//   ....[1]....
        /*0094*/ 	.word	0x00008ff0


	//   ....[2]....
        /*0098*/ 	.word	0x00009600


	//   ....[3]....
        /*009c*/ 	.word	0x00009c00


	//----- nvinfo : EIATTR_MAX_THREADS
	.align		4
.L_1099:
        /*00a0*/ 	.byte	0x04, 0x05
        /*00a2*/ 	.short	(.L_1101 - .L_1100)
.L_1100:
        /*00a4*/ 	.word	0x000001e0
        /*00a8*/ 	.word	0x00000001
        /*00ac*/ 	.word	0x00000001


	//----- nvinfo : EIATTR_CRS_STACK_SIZE
	.align		4
.L_1101:
        /*00b0*/ 	.byte	0x04, 0x1e
        /*00b2*/ 	.short	(.L_1103 - .L_1102)
.L_1102:
        /*00b4*/ 	.word	0x00000000


	//----- nvinfo : EIATTR_CBANK_PARAM_SIZE
	.align		4
.L_1103:
        /*00b8*/ 	.byte	0x03, 0x19
        /*00ba*/ 	.short	0x00b8


	//----- nvinfo : EIATTR_PARAM_CBANK
	.align		4
        /*00bc*/ 	.byte	0x04, 0x0a
        /*00be*/ 	.short	(.L_1105 - .L_1104)
	.align		4
.L_1104:
        /*00c0*/ 	.word	index@(.nv.constant0._Z35group_norm_nhwc_bwd_one_pass_kernelI11Fp32IOBf16WLi128ELi120ELi480EEv26Group_norm_nhwc_bwd_params)
        /*00c4*/ 	.short	0x0380
        /*00c6*/ 	.short	0x00b8


	//----- nvinfo : EIATTR_SW_WAR
	.align		4
.L_1105:
        /*00c8*/ 	.byte	0x04, 0x36
        /*00ca*/ 	.short	(.L_1107 - .L_1106)
.L_1106:
        /*00cc*/ 	.word	0x00000008
.L_1107:


//--------------------- .nv.info._Z35group_norm_nhwc_bwd_one_pass_kernelI11Fp32IOBf16WLi256ELi120ELi480EEv26Group_norm_nhwc_bwd_params --------------------------
	.section	.nv.info._Z35group_norm_nhwc_bwd_one_pass_kernelI11Fp32IOBf16WLi256ELi120ELi480EEv26Group_norm_nhwc_bwd_params,"",@"SHT_CUDA_INFO"
	.sectionflags	@""
	.align	4


	//----- nvinfo : EIATTR_CUDA_API_VERSION
	.align		4
        /*0000*/ 	.byte	0x04, 0x37
        /*0002*/ 	.short	(.L_1109 - .L_1108)
.L_1108:
        /*0004*/ 	.word	0x00000082


	//----- nvinfo : EIATTR_KPARAM_INFO
	.align		4
.L_1109:
        /*0008*/ 	.byte	0x04, 0x17
        /*000a*/ 	.short	(.L_1111 - .L_1110)
.L_1110:
        /*000c*/ 	.word	0x00000000
        /*0010*/ 	.short	0x0000
        /*0012*/ 	.short	0x0000
        /*0014*/ 	.byte	0x00, 0xf0, 0xe1, 0x02


	//----- nvinfo : EIATTR_SPARSE_MMA_MASK
	.align		4
.L_1111:
        /*0018*/ 	.byte	0x03, 0x50
        /*001a*/ 	.short	0x0000


	//----- nvinfo : EIATTR_MAXREG_COUNT
	.align		4
        /*001c*/ 	.byte	0x03, 0x1b
        /*001e*/ 	.short	0x0080


	//----- nvinfo : EIATTR_NUM_BARRIERS
	.align		4
        /*0020*/ 	.byte	0x02, 0x4c
        /*0022*/ 	.byte	0x01
	.zero		1


	//----- nvinfo : EIATTR_ANNOTATIONS
	.align		4
        /*0024*/ 	.byte	0x04, 0x55
        /*0026*/ 	.short	(.L_1113 - .L_1112)


	//   ....[0]....
.L_1112:
        /* <DEDUP_REMOVED lines=62> */


	//----- nvinfo : EIATTR_MERCURY_ISA_VERSION
	.align		4
.L_1113:
        /*03f8*/ 	.byte	0x03, 0x5f
        /*03fa*/ 	.short	0x0101


	//----- nvinfo : EIATTR_INT_WARP_WIDE_INSTR_OFFSETS
	.align		4
        /*03fc*/ 	.byte	0x04, 0x31
        /*03fe*/ 	.short	(.L_1115 - .L_1114)


	//   ....[0]....
.L_1114:
        /*0400*/ 	.word	0x0000b5a0


	//   ....[1]....
        /*0404*/ 	.word	0x0000c660


	//   ....[2]....
        /*0408*/ 	.word	0x0000c6a0


	//   ....[3]....
        /*040c*/ 	.word	0x0000c6e0


	//   ....[4]....
        /*0410*/ 	.word	0x0000c720


	//   ....[5]....
        /*0414*/ 	.word	0x0000c940


	//----- nvinfo : EIATTR_COOP_GROUP_MASK_REGIDS
	.align		4
.L_1115:
        /*0418*/ 	.byte	0x04, 0x29
        /*041a*/ 	.short	(.L_1117 - .L_1116)


	//   ....[0]....
.L_1116:
        /*041c*/ 	.word	0xffffffff


	//   ....[1]....
        /*0420*/ 	.word	0xffffffff


	//   ....[2]....
        /*0424*/ 	.word	0xffffffff


	//   ....[3]....
        /*0428*/ 	.word	0xffffffff


	//   ....[4]....
        /*042c*/ 	.word	0xffffffff


	//   ....[5]....
        /*0430*/ 	.word	0xffffffff


	//   ....[6]....
        /*0434*/ 	.word	0xffffffff


	//   ....[7]....
        /*0438*/ 	.word	0xffffffff


	//   ....[8]....
        /*043c*/ 	.word	0xffffffff


	//   ....[9]....
        /*0440*/ 	.word	0xffffffff


	//----- nvinfo : EIATTR_COOP_GROUP_INSTR_OFFSETS
	.align		4
.L_1117:
        /*0444*/ 	.byte	0x04, 0x28
        /*0446*/ 	.short	(.L_1119 - .L_1118)


	//   ....[0]....
.L_1118:
        /*0448*/ 	.word	0x0000b330


	//   ....[1]....
        /*044c*/ 	.word	0x0000b370


	//   ....[2]....
        /*0450*/ 	.word	0x0000b400


	//   ....[3]....
        /*0454*/ 	.word	0x0000b410


	//   ....[4]....
        /*0458*/ 	.word	0x0000b440


	//   ....[5]....
        /*045c*/ 	.word	0x0000b460


	//   ....[6]....
        /*0460*/ 	.word	0x0000b4a0


	//   ....[7]....
        /*0464*/ 	.word	0x0000b4b0


	//   ....[8]....
        /*0468*/ 	.word	0x0000b540


	//   ....[9]....
        /*046c*/ 	.word	0x0000b550


	//----- nvinfo : EIATTR_VRC_CTA_INIT_COUNT
	.align		4
.L_1119:
        /*0470*/ 	.byte	0x02, 0x4a
	.zero		1
	.zero		1


	//----- nvinfo : EIATTR_EXIT_INSTR_OFFSETS
	.align		4
        /*0474*/ 	.byte	0x04, 0x1c
        /*0476*/ 	.short	(.L_1121 - .L_1120)


	//   ....[0]....
.L_1120:
        /*0478*/ 	.word	0x0000d3e0


	//   ....[1]....
        /*047c*/ 	.word	0x0000d510


	//   ....[2]....
        /*0480*/ 	.word	0x0000db30


	//   ....[3]....
        /*0484*/ 	.word	0x0000e130


	//----- nvinfo : EIATTR_MAX_THREADS
	.align		4
.L_1121:
        /*0488*/ 	.byte	0x04, 0x05
        /*048a*/ 	.short	(.L_1123 - .L_1122)
.L_1122:
        /*048c*/ 	.word	0x000001e0
        /*0490*/ 	.word	0x00000001
        /*0494*/ 	.word	0x00000001


	//----- nvinfo : EIATTR_CRS_STACK_SIZE
	.align		4
.L_1123:
        /*0498*/ 	.byte	0x04, 0x1e
        /*049a*/ 	.short	(.L_1125 - .L_1124)
.L_1124:
        /*049c*/ 	.word	0x00000000


	//----- nvinfo : EIATTR_CBANK_PARAM_SIZE
	.align		4
.L_1125:
        /*04a0*/ 	.byte	0x03, 0x19
        /*04a2*/ 	.short	0x00b8


	//----- nvinfo : EIATTR_PARAM_CBANK
	.align		4
        /*04a4*/ 	.byte	0x04, 0x0a
        /*04a6*/ 	.short	(.L_1127 - .L_1126)
	.align		4
.L_1126:
        /*04a8*/ 	.word	index@(.nv.constant0._Z35group_norm_nhwc_bwd_one_pass_kernelI11Fp32IOBf16WLi256ELi120ELi480EEv26Group_norm_nhwc_bwd_params)
        /*04ac*/ 	.short	0x0380
        /*04ae*/ 	.short	0x00b8


	//----- nvinfo : EIATTR_SW_WAR
	.align		4
.L_1127:
        /*04b0*/ 	.byte	0x04, 0x36
        /*04b2*/ 	.short	(.L_1129 - .L_1128)
.L_1128:
        /*04b4*/ 	.word	0x00000008
.L_1129:


//--------------------- .nv.info._Z35group_norm_nhwc_bwd_one_pass_kernelI11Fp32IOBf16WLi512ELi120ELi480EEv26Group_norm_nhwc_bwd_params --------------------------
	.section	.nv.info._Z35group_norm_nhwc_bwd_one_pass_kernelI11Fp32IOBf16WLi512ELi120ELi480EEv26Group_norm_nhwc_bwd_params,"",@"SHT_CUDA_INFO"
	.sectionflags	@""
	.align	4


	//----- nvinfo : EIATTR_CUDA_API_VERSION
	.align		4
        /*0000*/ 	.byte	0x04, 0x37
        /*0002*/ 	.short	(.L_1131 - .L_1130)
.L_1130:
        /*0004*/ 	.word	0x00000082


	//----- nvinfo : EIATTR_KPARAM_INFO
	.align		4
.L_1131:
        /*0008*/ 	.byte	0x04, 0x17
        /*000a*/ 	.short	(.L_1133 - .L_1132)
.L_1132:
        /*000c*/ 	.word	0x00000000
        /*0010*/ 	.short	0x0000
        /*0012*/ 	.short	0x0000
        /*0014*/ 	.byte	0x00, 0xf0, 0xe1, 0x02


	//----- nvinfo : EIATTR_SPARSE_MMA_MASK
	.align		4
.L_1133:
        /*0018*/ 	.byte	0x03, 0x50
        /*001a*/ 	.short	0x0000


	//----- nvinfo : EIATTR_MAXREG_COUNT
	.align		4
        /*001c*/ 	.byte	0x03, 0x1b
        /*001e*/ 	.short	0x0080


	//----- nvinfo : EIATTR_NUM_BARRIERS
	.align		4
        /*0020*/ 	.byte	0x02, 0x4c
        /*0022*/ 	.byte	0x01
	.zero		1


	//----- nvinfo : EIATTR_ANNOTATIONS
	.align		4
        /*0024*/ 	.byte	0x04, 0x55
        /*0026*/ 	.short	(.L_1135 - .L_1134)


	//   ....[0]....
.L_1134:
        /* <DEDUP_REMOVED lines=716> */


	//----- nvinfo : EIATTR_MERCURY_ISA_VERSION
	.align		4
.L_1135:
        /*2cd8*/ 	.byte	0x03, 0x5f
        /*2cda*/ 	.short	0x0101


	//----- nvinfo : EIATTR_INT_WARP_WIDE_INSTR_OFFSETS
	.align		4
        /*2cdc*/ 	.byte	0x04, 0x31
        /*2cde*/ 	.short	(.L_1137 - .L_1136)


	//   ....[0]....
.L_1136:
        /*2ce0*/ 	.word	0x0001b410


	//   ....[1]....
        /*2ce4*/ 	.word	0x0001c4d0


	//   ....[2]....
        /*2ce8*/ 	.word	0x0001c510


	//   ....[3]....
        /*2cec*/ 	.word	0x0001c550


	//   ....[4]....
        /*2cf0*/ 	.word	0x0001c590


	//   ....[5]....
        /*2cf4*/ 	.word	0x0001c7b0


	//----- nvinfo : EIATTR_COOP_GROUP_MASK_REGIDS
	.align		4
.L_1137:
        /*2cf8*/ 	.byte	0x04, 0x29
        /*2cfa*/ 	.short	(.L_1139 - .L_1138)


	//   ....[0]....
.L_1138:
        /*2cfc*/ 	.word	0xffffffff


	//   ....[1]....
        /*2d00*/ 	.word	0xffffffff


	//   ....[2]....
        /*2d04*/ 	.word	0xffffffff


	//   ....[3]....
        /*2d08*/ 	.word	0xffffffff


	//   ....[4]....
        /*2d0c*/ 	.word	0xffffffff


	//   ....[5]....
        /*2d10*/ 	.word	0xffffffff


	//   ....[6]....
        /*2d14*/ 	.word	0xffffffff


	//   ....[7]....
        /*2d18*/ 	.word	0xffffffff


	//   ....[8]....
        /*2d1c*/ 	.word	0xffffffff


	//   ....[9]....
        /*2d20*/ 	.word	0xffffffff


	//----- nvinfo : EIATTR_COOP_GROUP_INSTR_OFFSETS
	.align		4
.L_1139:
        /*2d24*/ 	.byte	0x04, 0x28
        /*2d26*/ 	.short	(.L_1141 - .L_1140)


	//   ....[0]....
.L_1140:
        /*2d28*/ 	.word	0x0001b1b0


	//   ....[1]....
        /*2d2c*/ 	.word	0x0001b1e0


	//   ....[2]....
        /*2d30*/ 	.word	0x0001b2b0


	//   ....[3]....
        /*2d34*/ 	.word	0x0001b2c0


	//   ....[4]....
        /*2d38*/ 	.word	0x0001b2f0


	//   ....[5]....
        /*2d3c*/ 	.word	0x0001b310


	//   ....[6]....
        /*2d40*/ 	.word	0x0001b340


	//   ....[7]....
        /*2d44*/ 	.word	0x0001b360


	//   ....[8]....
        /*2d48*/ 	.word	0x0001b3b0


	//   ....[9]....
        /*2d4c*/ 	.word	0x0001b3c0


	//----- nvinfo : EIATTR_VRC_CTA_INIT_COUNT
	.align		4
.L_1141:
        /*2d50*/ 	.byte	0x02, 0x4a
	.zero		1
	.zero		1


	//----- nvinfo : EIATTR_EXIT_INSTR_OFFSETS
	.align		4
        /*2d54*/ 	.byte	0x04, 0x1c
        /*2d56*/ 	.short	(.L_1143 - .L_1142)


	//   ....[0]....
.L_1142:
        /*2d58*/ 	.word	0x0001d270


	//   ....[1]....
        /*2d5c*/ 	.word	0x0001d3a0


	//   ....[2]....
        /*2d60*/ 	.word	0x0001d9b0


	//   ....[3]....
        /*2d64*/ 	.word	0x0001dfb0


	//----- nvinfo : EIATTR_MAX_THREADS
	.align		4
.L_1143:
        /*2d68*/ 	.byte	0x04, 0x05
        /*2d6a*/ 	.short	(.L_1145 - .L_1144)
.L_1144:
        /*2d6c*/ 	.word	0x000001e0
        /*2d70*/ 	.word	0x00000001
        /*2d74*/ 	.word	0x00000001


	//----- nvinfo : EIATTR_CRS_STACK_SIZE
	.align		4
.L_1145:
        /*2d78*/ 	.byte	0x04, 0x1e
        /*2d7a*/ 	.short	(.L_1147 - .L_1146)
.L_1146:
        /*2d7c*/ 	.word	0x00000000


	//----- nvinfo : EIATTR_CBANK_PARAM_SIZE
	.align		4
.L_1147:
        /*2d80*/ 	.byte	0x03, 0x19
        /*2d82*/ 	.short	0x00b8


	//----- nvinfo : EIATTR_PARAM_CBANK
	.align		4
        /*2d84*/ 	.byte	0x04, 0x0a
        /*2d86*/ 	.short	(.L_1149 - .L_1148)
	.align		4
.L_1148:
        /*2d88*/ 	.word	index@(.nv.constant0._Z35group_norm_nhwc_bwd_one_pass_kernelI11Fp32IOBf16WLi512ELi120ELi480EEv26Group_norm_nhwc_bwd_params)
        /*2d8c*/ 	.short	0x0380
        /*2d8e*/ 	.short	0x00b8


	//----- nvinfo : EIATTR_SW_WAR
	.align		4
.L_1149:
        /*2d90*/ 	.byte	0x04, 0x36
        /*2d92*/ 	.short	(.L_1151 - .L_1150)
.L_1150:
        /*2d94*/ 	.word	0x00000008
.L_1151:


//--------------------- .nv.info._Z35group_norm_nhwc_bwd_one_pass_kernelI11Fp32IOFp16WLi64ELi120ELi480EEv26Group_norm_nhwc_bwd_params --------------------------
	.section	.nv.info._Z35group_norm_nhwc_bwd_one_pass_kernelI11Fp32IOFp16WLi64ELi120ELi480EEv26Group_norm_nhwc_bwd_params,"",@"SHT_CUDA_INFO"
	.sectionflags	@""
	.align	4


	//----- nvinfo : EIATTR_CUDA_API_VERSION
	.align		4
        /*0000*/ 	.byte	0x04, 0x37
        /*0002*/ 	.short	(.L_1153 - .L_1152)
.L_1152:
        /*0004*/ 	.word	0x00000082


	//----- nvinfo : EIATTR_KPARAM_INFO
	.align		4
.L_1153:
        /*0008*/ 	.byte	0x04, 0x17
        /*000a*/ 	.short	(.L_1155 - .L_1154)
.L_1154:
        /*000c*/ 	.word	0x00000000
        /*0010*/ 	.short	0x0000
        /*0012*/ 	.short	0x0000
        /*0014*/ 	.byte	0x00, 0xf0, 0xe1, 0x02


	//----- nvinfo : EIATTR_SPARSE_MMA_MASK
	.align		4
.L_1155:
        /*0018*/ 	.byte	0x03, 0x50
        /*001a*/ 	.short	0x0000


	//----- nvinfo : EIATTR_MAXREG_COUNT
	.align		4
        /*001c*/ 	.byte	0x03, 0x1b
        /*001e*/ 	.short	0x0080


	//----- nvinfo : EIATTR_NUM_BARRIERS
	.align		4
        /*0020*/ 	.byte	0x02, 0x4c
        /*0022*/ 	.byte	0x01
	.zero		1


	//----- nvinfo : EIATTR_MERCURY_ISA_VERSION
	.align		4
        /*0024*/ 	.byte	0x03, 0x5f
        /*0026*/ 	.short	0x0101


	//----- nvinfo : EIATTR_INT_WARP_WIDE_INSTR_OFFSETS
	.align		4
        /*0028*/ 	.byte	0x04, 0x31
        /*002a*/ 	.short	(.L_1157 - .L_1156)


	//   ....[0]....
.L_1156:
        /*002c*/ 	.word	0x00002b40


	//----- nvinfo : EIATTR_COOP_GROUP_MASK_REGIDS
	.align		4
.L_1157:
        /*0030*/ 	.byte	0x04, 0x29
        /*0032*/ 	.short	(.L_1159 - .L_1158)


	//   ....[0]....
.L_1158:
        /*0034*/ 	.word	0xffffffff


	//   ....[1]....
        /*0038*/ 	.word	0xffffffff


	//   ....[2]....
        /*003c*/ 	.word	0xffffffff


	//   ....[3]....
        /*0040*/ 	.word	0xffffffff


	//   ....[4]....
        /*0044*/ 	.word	0xffffffff


	//   ....[5]....
        /*0048*/ 	.word	0xffffffff


	//   ....[6]....
        /*004c*/ 	.word	0xffffffff


	//   ....[7]....
        /*0050*/ 	.word	0xffffffff


	//   ....[8]....
        /*0054*/ 	.word	0xffffffff


	//   ....[9]....
        /*0058*/ 	.word	0xffffffff


	//----- nvinfo : EIATTR_COOP_GROUP_INSTR_OFFSETS
	.align		4
.L_1159:
        /*005c*/ 	.byte	0x04, 0x28
        /*005e*/ 	.short	(.L_1161 - .L_1160)


	//   ....[0]....
.L_1160:
        /*0060*/ 	.word	0x000028c0


	//   ....[1]....
        /*0064*/ 	.word	0x00002900


	//   ....[2]....
        /*0068*/ 	.word	0x000029a0


	//   ....[3]....
        /*006c*/ 	.word	0x000029c0


	//   ....[4]....
        /*0070*/ 	.word	0x00002a20


	//   ....[5]....
        /*0074*/ 	.word	0x00002a40


	//   ....[6]....
        /*0078*/ 	.word	0x00002a70


	//   ....[7]....
        /*007c*/ 	.word	0x00002a90


	//   ....[8]....
        /*0080*/ 	.word	0x00002ae0


	//   ....[9]....
        /*0084*/ 	.word	0x00002af0


	//----- nvinfo : EIATTR_VRC_CTA_INIT_COUNT
	.align		4
.L_1161:
        /*0088*/ 	.byte	0x02, 0x4a
	.zero		1
	.zero		1


	//----- nvinfo : EIATTR_EXIT_INSTR_OFFSETS
	.align		4
        /*008c*/ 	.byte	0x04, 0x1c
        /*008e*/ 	.short	(.L_1163 - .L_1162)


	//   ....[0]....
.L_1162:
        /*0090*/ 	.word	0x00005ef0


	//   ....[1]....
        /*0094*/ 	.word	0x00006020


	//   ....[2]....
        /*0098*/ 	.word	0x00006630


	//   ....[3]....
        /*009c*/ 	.word	0x00006c30


	//----- nvinfo : EIATTR_MAX_THREADS
	.align		4
.L_1163:
        /*00a0*/ 	.byte	0x04, 0x05
        /*00a2*/ 	.short	(.L_1165 - .L_1164)
.L_1164:
        /*00a4*/ 	.word	0x000001e0
        /*00a8*/ 	.word	0x00000001
        /*00ac*/ 	.word	0x00000001


	//----- nvinfo : EIATTR_CRS_STACK_SIZE
	.align		4
.L_1165:
        /*00b0*/ 	.byte	0x04, 0x1e
        /*00b2*/ 	.short	(.L_1167 - .L_1166)
.L_1166:
        /*00b4*/ 	.word	0x00000000


	//----- nvinfo : EIATTR_CBANK_PARAM_SIZE
	.align		4
.L_1167:
        /*00b8*/ 	.byte	0x03, 0x19
        /*00ba*/ 	.short	0x00b8


	//----- nvinfo : EIATTR_PARAM_CBANK
	.align		4
        /*00bc*/ 	.byte	0x04, 0x0a
        /*00be*/ 	.short	(.L_1169 - .L_1168)
	.align		4
.L_1168:
        /*00c0*/ 	.word	index@(.nv.constant0._Z35group_norm_nhwc_bwd_one_pass_kernelI11Fp32IOFp16WLi64ELi120ELi480EEv26Group_norm_nhwc_bwd_params)
        /*00c4*/ 	.short	0x0380
        /*00c6*/ 	.short	0x00b8


	//----- nvinfo : EIATTR_SW_WAR
	.align		4
.L_1169:
        /*00c8*/ 	.byte	0x04, 0x36
        /*00ca*/ 	.short	(.L_1171 - .L_1170)
.L_1170:
        /*00cc*/ 	.word	0x00000008
.L_1171:


//--------------------- .nv.info._Z35group_norm_nhwc_bwd_one_pass_kernelI11Fp32IOFp16WLi128ELi120ELi480EEv26Group_norm_nhwc_bwd_params --------------------------
	.section	.nv.info._Z35group_norm_nhwc_bwd_one_pass_kernelI11Fp32IOFp16WLi128ELi120ELi480EEv26Group_norm_nhwc_bwd_params,"",@"SHT_CUDA_INFO"
	.sectionflags	@""
	.align	4


	//----- nvinfo : EIATTR_CUDA_API_VERSION
	.align		4
        /*0000*/ 	.byte	0x04, 0x37
        /*0002*/ 	.short	(.L_1173 - .L_1172)
.L_1172:
        /*0004*/ 	.word	0x00000082


	//----- nvinfo : EIATTR_KPARAM_INFO
	.align		4
.L_1173:
        /*0008*/ 	.byte	0x04, 0x17
        /*000a*/ 	.short	(.L_1175 - .L_1174)
.L_1174:
        /*000c*/ 	.word	0x00000000
        /*0010*/ 	.short	0x0000
        /*0012*/ 	.short	0x0000
        /*0014*/ 	.byte	0x00, 0xf0, 0xe1, 0x02


	//----- nvinfo : EIATTR_SPARSE_MMA_MASK
	.align		4
.L_1175:
        /*0018*/ 	.byte	0x03, 0x50
        /*001a*/ 	.short	0x0000


	//----- nvinfo : EIATTR_MAXREG_COUNT
	.align		4
        /*001c*/ 	.byte	0x03, 0x1b
        /*001e*/ 	.short	0x0080


	//----- nvinfo : EIATTR_NUM_BARRIERS
	.align		4
        /*0020*/ 	.byte	0x02, 0x4c
        /*0022*/ 	.byte	0x01
	.zero		1


	//----- nvinfo : EIATTR_MERCURY_ISA_VERSION
	.align		4
        /*0024*/ 	.byte	0x03, 0x5f
        /*0026*/ 	.short	0x0101


	//----- nvinfo : EIATTR_INT_WARP_WIDE_INSTR_OFFSETS
	.align		4
        /*0028*/ 	.byte	0x04, 0x31
        /*002a*/ 	.short	(.L_1177 - .L_1176)


	//   ....[0]....
.L_1176:
        /*002c*/ 	.word	0x00004d80


	//----- nvinfo : EIATTR_COOP_GROUP_MASK_REGIDS
	.align		4
.L_1177:
        /*0030*/ 	.byte	0x04, 0x29
        /*0032*/ 	.short	(.L_1179 - .L_1178)


	//   ....[0]....
.L_1178:
        /*0034*/ 	.word	0xffffffff


	//   ....[1]....
        /*0038*/ 	.word	0xffffffff


	//   ....[2]....
        /*003c*/ 	.word	0xffffffff


	//   ....[3]....
        /*0040*/ 	.word	0xffffffff


	//   ....[4]....
        /*0044*/ 	.word	0xffffffff


	//   ....[5]....
        /*0048*/ 	.word	0xffffffff


	//   ....[6]....
        /*004c*/ 	.word	0xffffffff


	//   ....[7]....
        /*0050*/ 	.word	0xffffffff


	//   ....[8]....
        /*0054*/ 	.word	0xffffffff


	//   ....[9]....
        /*0058*/ 	.word	0xffffffff


	//----- nvinfo : EIATTR_COOP_GROUP_INSTR_OFFSETS
	.align		4
.L_1179:
        /*005c*/ 	.byte	0x04, 0x28
        /*005e*/ 	.short	(.L_1181 - .L_1180)


	//   ....[0]....
.L_1180:
        /*0060*/ 	.word	0x00004b20


	//   ....[1]....
        /*0064*/ 	.word	0x00004b60


	//   ....[2]....
        /*0068*/ 	.word	0x00004bf0


	//   ....[3]....
        /*006c*/ 	.word	0x00004c20


	//   ....[4]....
        /*0070*/ 	.word	0x00004c60


	//   ....[5]....
        /*0074*/ 	.word	0x00004c80


	//   ....[6]....
        /*0078*/ 	.word	0x00004cb0


	//   ....[7]....
        /*007c*/ 	.word	0x00004cd0


	//   ....[8]....
        /*0080*/ 	.word	0x00004d20


	//   ....[9]....
        /*0084*/ 	.word	0x00004d30


	//----- nvinfo : EIATTR_VRC_CTA_INIT_COUNT
	.align		4
.L_1181:
        /*0088*/ 	.byte	0x02, 0x4a
	.zero		1
	.zero		1


	//----- nvinfo : EIATTR_EXIT_INSTR_OFFSETS
	.align		4
        /*008c*/ 	.byte	0x04, 0x1c
        /*008e*/ 	.short	(.L_1183 - .L_1182)


	//   ....[0]....
.L_1182:
        /*0090*/ 	.word	0x00008ec0


	//   ....[1]....
        /*0094*/ 	.word	0x00008ff0


	//   ....[2]....
        /*0098*/ 	.word	0x00009600


	//   ....[3]....
        /*009c*/ 	.word	0x00009c00


	//----- nvinfo : EIATTR_MAX_THREADS
	.align		4
.L_1183:
        /*00a0*/ 	.byte	0x04, 0x05
        /*00a2*/ 	.short	(.L_1185 - .L_1184)
.L_1184:
        /*00a4*/ 	.word	0x000001e0
        /*00a8*/ 	.word	0x00000001
        /*00ac*/ 	.word	0x00000001


	//----- nvinfo : EIATTR_CRS_STACK_SIZE
	.align		4
.L_1185:
        /*00b0*/ 	.byte	0x04, 0x1e
        /*00b2*/ 	.short	(.L_1187 - .L_1186)
.L_1186:
        /*00b4*/ 	.word	0x00000000


	//----- nvinfo : EIATTR_CBANK_PARAM_SIZE
	.align		4
.L_1187:
        /*00b8*/ 	.byte	0x03, 0x19
        /*00ba*/ 	.short	0x00b8


	//----- nvinfo : EIATTR_PARAM_CBANK
	.align		4
        /*00bc*/ 	.byte	0x04, 0x0a
        /*00be*/ 	.short	(.L_1189 - .L_1188)
	.align		4
.L_1188:
        /*00c0*/ 	.word	index@(.nv.constant0._Z35group_norm_nhwc_bwd_one_pass_kernelI11Fp32IOFp16WLi128ELi120ELi480EEv26Group_norm_nhwc_bwd_params)
        /*00c4*/ 	.short	0x0380
        /*00c6*/ 	.short	0x00b8


	//----- nvinfo : EIATTR_SW_WAR
	.align		4
.L_1189:
        /*00c8*/ 	.byte	0x04, 0x36
        /*00ca*/ 	.short	(.L_1191 - .L_1190)
.L_1190:
        /*00cc*/ 	.word	0x00000008
.L_1191:


//--------------------- .nv.info._Z35group_norm_nhwc_bwd_one_pass_kernelI11Fp32IOFp16WLi256ELi120ELi480EEv26Group_norm_nhwc_bwd_params --------------------------
	.section	.nv.info._Z35group_norm_nhwc_bwd_one_pass_kernelI11Fp32IOFp16WLi256ELi120ELi480EEv26Group_norm_nhwc_bwd_params,"",@"SHT_CUDA_INFO"
	.sectionflags	@""
	.align	4


	//----- nvinfo : EIATTR_CUDA_API_VERSION
	.align		4
        /*0000*/ 	.byte	0x04, 0x37
        /*0002*/ 	.short	(.L_1193 - .L_1192)
.L_1192:
        /*0004*/ 	.word	0x00000082


	//----- nvinfo : EIATTR_KPARAM_INFO
	.align		4
.L_1193:
        /*0008*/ 	.byte	0x04, 0x17
        /*000a*/ 	.short	(.L_1195 - .L_1194)
.L_1194:
        /*000c*/ 	.word	0x00000000
        /*0010*/ 	.short	0x0000
        /*0012*/ 	.short	0x0000
        /*0014*/ 	.byte	0x00, 0xf0, 0xe1, 0x02


	//----- nvinfo : EIATTR_SPARSE_MMA_MASK
	.align		4
.L_1195:
        /*0018*/ 	.byte	0x03, 0x50
        /*001a*/ 	.short	0x0000


	//----- nvinfo : EIATTR_MAXREG_COUNT
	.align		4
        /*001c*/ 	.byte	0x03, 0x1b
        /*001e*/ 	.short	0x0080


	//----- nvinfo : EIATTR_NUM_BARRIERS
	.align		4
        /*0020*/ 	.byte	0x02, 0x4c
        /*0022*/ 	.byte	0x01
	.zero		1


	//----- nvinfo : EIATTR_ANNOTATIONS
	.align		4
        /*0024*/ 	.byte	0x04, 0x55
        /*0026*/ 	.short	(.L_1197 - .L_1196)


	//   ....[0]....
.L_1196:
        /* <DEDUP_REMOVED lines=62> */


	//----- nvinfo : EIATTR_MERCURY_ISA_VERSION
	.align		4
.L_1197:
        /*03f8*/ 	.byte	0x03, 0x5f
        /*03fa*/ 	.short	0x0101


	//----- nvinfo : EIATTR_INT_WARP_WIDE_INSTR_OFFSETS
	.align		4
        /*03fc*/ 	.byte	0x04, 0x31
        /*03fe*/ 	.short	(.L_1199 - .L_1198)


	//   ....[0]....
.L_1198:
        /*0400*/ 	.word	0x0000b5d0


	//   ....[1]....
        /*0404*/ 	.word	0x0000c690


	//   ....[2]....
        /*0408*/ 	.word	0x0000c6d0


	//   ....[3]....
        /*040c*/ 	.word	0x0000c710


	//   ....[4]....
        /*0410*/ 	.word	0x0000c750


	//   ....[5]....
        /*0414*/ 	.word	0x0000c970


	//----- nvinfo : EIATTR_COOP_GROUP_MASK_REGIDS
	.align		4
.L_1199:
        /*0418*/ 	.byte	0x04, 0x29
        /*041a*/ 	.short	(.L_1201 - .L_1200)


	//   ....[0]....
.L_1200:
        /*041c*/ 	.word	0xffffffff


	//   ....[1]....
        /*0420*/ 	.word	0xffffffff


	//   ....[2]....
        /*0424*/ 	.word	0xffffffff


	//   ....[3]....
        /*0428*/ 	.word	0xffffffff


	//   ....[4]....
        /*042c*/ 	.word	0xffffffff


	//   ....[5]....
        /*0430*/ 	.word	0xffffffff


	//   ....[6]....
        /*0434*/ 	.word	0xffffffff


	//   ....[7]....
        /*0438*/ 	.word	0xffffffff


	//   ....[8]....
        /*043c*/ 	.word	0xffffffff


	//   ....[9]....
        /*0440*/ 	.word	0xffffffff


	//----- nvinfo : EIATTR_COOP_GROUP_INSTR_OFFSETS
	.align		4
.L_1201:
        /*0444*/ 	.byte	0x04, 0x28
        /*0446*/ 	.short	(.L_1203 - .L_1202)


	//   ....[0]....
.L_1202:
        /*0448*/ 	.word	0x0000b360


	//   ....[1]....
        /*044c*/ 	.word	0x0000b3a0


	//   ....[2]....
        /*0450*/ 	.word	0x0000b430


	//   ....[3]....
        /*0454*/ 	.word	0x0000b440


	//   ....[4]....
        /*0458*/ 	.word	0x0000b470


	//   ....[5]....
        /*045c*/ 	.word	0x0000b490


	//   ....[6]....
        /*0460*/ 	.word	0x0000b4d0


	//   ....[7]....
        /*0464*/ 	.word	0x0000b4e0


	//   ....[8]....
        /*0468*/ 	.word	0x0000b570


	//   ....[9]....
        /*046c*/ 	.word	0x0000b580


	//----- nvinfo : EIATTR_VRC_CTA_INIT_COUNT
	.align		4
.L_1203:
        /*0470*/ 	.byte	0x02, 0x4a
	.zero		1
	.zero		1


	//----- nvinfo : EIATTR_EXIT_INSTR_OFFSETS
	.align		4
        /*0474*/ 	.byte	0x04, 0x1c
        /*0476*/ 	.short	(.L_1205 - .L_1204)


	//   ....[0]....
.L_1204:
        /*0478*/ 	.word	0x0000d410


	//   ....[1]....
        /*047c*/ 	.word	0x0000d540


	//   ....[2]....
        /*0480*/ 	.word	0x0000db60


	//   ....[3]....
        /*0484*/ 	.word	0x0000e160


	//----- nvinfo : EIATTR_MAX_THREADS
	.align		4
.L_1205:
        /*0488*/ 	.byte	0x04, 0x05
        /*048a*/ 	.short	(.L_1207 - .L_1206)
.L_1206:
        /*048c*/ 	.word	0x000001e0
        /*0490*/ 	.word	0x00000001
        /*0494*/ 	.word	0x00000001


	//----- nvinfo : EIATTR_CRS_STACK_SIZE
	.align		4
.L_1207:
        /*0498*/ 	.byte	0x04, 0x1e
        /*049a*/ 	.short	(.L_1209 - .L_1208)
.L_1208:
        /*049c*/ 	.word	0x00000000


	//----- nvinfo : EIATTR_CBANK_PARAM_SIZE
	.align		4
.L_1209:
        /*04a0*/ 	.byte	0x03, 0x19
        /*04a2*/ 	.short	0x00b8


	//----- nvinfo : EIATTR_PARAM_CBANK
	.align		4
        /*04a4*/ 	.byte	0x04, 0x0a
        /*04a6*/ 	.short	(.L_1211 - .L_1210)
	.align		4
.L_1210:
        /*04a8*/ 	.word	index@(.nv.constant0._Z35group_norm_nhwc_bwd_one_pass_kernelI11Fp32IOFp16WLi256ELi120ELi480EEv26Group_norm_nhwc_bwd_params)
        /*04ac*/ 	.short	0x0380
        /*04ae*/ 	.short	0x00b8


	//----- nvinfo : EIATTR_SW_WAR
	.align		4
.L_1211:
        /*04b0*/ 	.byte	0x04, 0x36
        /*04b2*/ 	.short	(.L_1213 - .L_1212)
.L_1212:
        /*04b4*/ 	.word	0x00000008
.L_1213:


//--------------------- .nv.info._Z35group_norm_nhwc_bwd_one_pass_kernelI11Fp32IOFp16WLi512ELi120ELi480EEv26Group_norm_nhwc_bwd_params --------------------------
	.section	.nv.info._Z35group_norm_nhwc_bwd_one_pass_kernelI11Fp32IOFp16WLi512ELi120ELi480EEv26Group_norm_nhwc_bwd_params,"",@"SHT_CUDA_INFO"
	.sectionflags	@""
	.align	4


	//----- nvinfo : EIATTR_CUDA_API_VERSION
	.align		4
        /*0000*/ 	.byte	0x04, 0x37
        /*0002*/ 	.short	(.L_1215 - .L_1214)
.L_1214:
        /*0004*/ 	.word	0x00000082


	//----- nvinfo : EIATTR_KPARAM_INFO
	.align		4
.L_1215:
        /*0008*/ 	.byte	0x04, 0x17
        /*000a*/ 	.short	(.L_1217 - .L_1216)
.L_1216:
        /*000c*/ 	.word	0x00000000
        /*0010*/ 	.short	0x0000
        /*0012*/ 	.short	0x0000
        /*0014*/ 	.byte	0x00, 0xf0, 0xe1, 0x02


	//----- nvinfo : EIATTR_SPARSE_MMA_MASK
	.align		4
.L_1217:
        /*0018*/ 	.byte	0x03, 0x50
        /*001a*/ 	.short	0x0000


	//----- nvinfo : EIATTR_MAXREG_COUNT
	.align		4
        /*001c*/ 	.byte	0x03, 0x1b
        /*001e*/ 	.short	0x0080


	//----- nvinfo : EIATTR_NUM_BARRIERS
	.align		4
        /*0020*/ 	.byte	0x02, 0x4c
        /*0022*/ 	.byte	0x01
	.zero		1


	//----- nvinfo : EIATTR_ANNOTATIONS
	.align		4
        /*0024*/ 	.byte	0x04, 0x55
        /*0026*/ 	.short	(.L_1219 - .L_1218)


	//   ....[0]....
.L_1218:
        /* <DEDUP_REMOVED lines=715> */


	//----- nvinfo : EIATTR_MERCURY_ISA_VERSION
	.align		4
.L_1219:
        /*2cc8*/ 	.byte	0x03, 0x5f
        /*2cca*/ 	.short	0x0101


	//----- nvinfo : EIATTR_INT_WARP_WIDE_INSTR_OFFSETS
	.align		4
        /*2ccc*/ 	.byte	0x04, 0x31
        /*2cce*/ 	.short	(.L_1221 - .L_1220)


	//   ....[0]....
.L_1220:
        /*2cd0*/ 	.word	0x0001b260


	//   ....[1]....
        /*2cd4*/ 	.word	0x0001c320


	//   ....[2]....
        /*2cd8*/ 	.word	0x0001c360


	//   ....[3]....
        /*2cdc*/ 	.word	0x0001c3a0


	//   ....[4]....
        /*2ce0*/ 	.word	0x0001c3e0


	//   ....[5]....
        /*2ce4*/ 	.word	0x0001c600


	//----- nvinfo : EIATTR_COOP_GROUP_MASK_REGIDS
	.align		4
.L_1221:
        /*2ce8*/ 	.byte	0x04, 0x29
        /*2cea*/ 	.short	(.L_1223 - .L_1222)


	//   ....[0]....
.L_1222:
        /*2cec*/ 	.word	0xffffffff


	//   ....[1]....
        /*2cf0*/ 	.word	0xffffffff


	//   ....[2]....
        /*2cf4*/ 	.word	0xffffffff


	//   ....[3]....
        /*2cf8*/ 	.word	0xffffffff


	//   ....[4]....
        /*2cfc*/ 	.word	0xffffffff


	//   ....[5]....
        /*2d00*/ 	.word	0xffffffff


	//   ....[6]....
        /*2d04*/ 	.word	0xffffffff


	//   ....[7]....
        /*2d08*/ 	.word	0xffffffff


	//   ....[8]....
        /*2d0c*/ 	.word	0xffffffff


	//   ....[9]....
        /*2d10*/ 	.word	0xffffffff


	//----- nvinfo : EIATTR_COOP_GROUP_INSTR_OFFSETS
	.align		4
.L_1223:
        /*2d14*/ 	.byte	0x04, 0x28
        /*2d16*/ 	.short	(.L_1225 - .L_1224)


	//   ....[0]....
.L_1224:
        /*2d18*/ 	.word	0x0001b000


	//   ....[1]....
        /*2d1c*/ 	.word	0x0001b030


	//   ....[2]....
        /*2d20*/ 	.word	0x0001b100


	//   ....[3]....
        /*2d24*/ 	.word	0x0001b110


	//   ....[4]....
        /*2d28*/ 	.word	0x0001b140


	//   ....[5]....
        /*2d2c*/ 	.word	0x0001b160


	//   ....[6]....
        /*2d30*/ 	.word	0x0001b190


	//   ....[7]....
        /*2d34*/ 	.word	0x0001b1b0


	//   ....[8]....
        /*2d38*/ 	.word	0x0001b200


	//   ....[9]....
        /*2d3c*/ 	.word	0x0001b210


	//----- nvinfo : EIATTR_VRC_CTA_INIT_COUNT
	.align		4
.L_1225:
        /*2d40*/ 	.byte	0x02, 0x4a
	.zero		1
	.zero		1


	//----- nvinfo : EIATTR_EXIT_INSTR_OFFSETS
	.align		4
        /*2d44*/ 	.byte	0x04, 0x1c
        /*2d46*/ 	.short	(.L_1227 - .L_1226)


	//   ....[0]....
.L_1226:
        /*2d48*/ 	.word	0x0001d0c0


	//   ....[1]....
        /*2d4c*/ 	.word	0x0001d1f0


	//   ....[2]....
        /*2d50*/ 	.word	0x0001d800


	//   ....[3]....
        /*2d54*/ 	.word	0x0001de00


	//----- nvinfo : EIATTR_MAX_THREADS
	.align		4
.L_1227:
        /*2d58*/ 	.byte	0x04, 0x05
        /*2d5a*/ 	.short	(.L_1229 - .L_1228)
.L_1228:
        /*2d5c*/ 	.word	0x000001e0
        /*2d60*/ 	.word	0x00000001
        /*2d64*/ 	.word	0x00000001


	//----- nvinfo : EIATTR_CRS_STACK_SIZE
	.align		4
.L_1229:
        /*2d68*/ 	.byte	0x04, 0x1e
        /*2d6a*/ 	.short	(.L_1231 - .L_1230)
.L_1230:
        /*2d6c*/ 	.word	0x00000000


	//----- nvinfo : EIATTR_CBANK_PARAM_SIZE
	.align		4
.L_1231:
        /*2d70*/ 	.byte	0x03, 0x19
        /*2d72*/ 	.short	0x00b8


	//----- nvinfo : EIATTR_PARAM_CBANK
	.align		4
        /*2d74*/ 	.byte	0x04, 0x0a
        /*2d76*/ 	.short	(.L_1233 - .L_1232)
	.align		4
.L_1232:
        /*2d78*/ 	.word	index@(.nv.constant0._Z35group_norm_nhwc_bwd_one_pass_kernelI11Fp32IOFp16WLi512ELi120ELi480EEv26Group_norm_nhwc_bwd_params)
        /*2d7c*/ 	.short	0x0380
        /*2d7e*/ 	.short	0x00b8


	//----- nvinfo : EIATTR_SW_WAR
	.align		4
.L_1233:
        /*2d80*/ 	.byte	0x04, 0x36
        /*2d82*/ 	.short	(.L_1235 - .L_1234)
.L_1234:
        /*2d84*/ 	.word	0x00000008
.L_1235:


//--------------------- .nv.info._Z35group_norm_nhwc_fwd_one_pass_kernelI11Bf16IOFp32WLi64ELi120ELi480EEv26Group_norm_nhwc_fwd_params --------------------------
	.section	.nv.info._Z35group_norm_nhwc_fwd_one_pass_kernelI11Bf16IOFp32WLi64ELi120ELi480EEv26Group_norm_nhwc_fwd_params,"",@"SHT_CUDA_INFO"
	.sectionflags	@""
	.align	4


	//----- nvinfo : EIATTR_CUDA_API_VERSION
	.align		4
        /*0000*/ 	.byte	0x04, 0x37
        /*0002*/ 	.short	(.L_1237 - .L_1236)
.L_1236:
        /*0004*/ 	.word	0x00000082


	//----- nvinfo : EIATTR_KPARAM_INFO
	.align		4
.L_1237:
        /*0008*/ 	.byte	0x04, 0x17
        /*000a*/ 	.short	(.L_1239 - .L_1238)
.L_1238:
        /*000c*/ 	.word	0x00000000
        /*0010*/ 	.short	0x0000
        /*0012*/ 	.short	0x0000
        /*0014*/ 	.byte	0x00, 0xf0, 0x81, 0x02


	//----- nvinfo : EIATTR_SPARSE_MMA_MASK
	.align		4
.L_1239:
        /*0018*/ 	.byte	0x03, 0x50
        /*001a*/ 	.short	0x0000


	//----- nvinfo : EIATTR_MAXREG_COUNT
	.align		4
        /*001c*/ 	.byte	0x03, 0x1b
        /*001e*/ 	.short	0x0080


	//----- nvinfo : EIATTR_NUM_BARRIERS
	.align		4
        /*0020*/ 	.byte	0x02, 0x4c
        /*0022*/ 	.byte	0x01
	.zero		1


	//----- nvinfo : EIATTR_MERCURY_ISA_VERSION
	.align		4
        /*0024*/ 	.byte	0x03, 0x5f
        /*0026*/ 	.short	0x0101


	//----- nvinfo : EIATTR_INT_WARP_WIDE_INSTR_OFFSETS
	.align		4
        /*0028*/ 	.byte	0x04, 0x31
        /*002a*/ 	.short	(.L_1241 - .L_1240)


	//   ....[0]....
.L_1240:
        /*002c*/ 	.word	0x000019d0


	//   ....[1]....
        /*0030*/ 	.word	0x00001a50


	//   ....[2]....
        /*0034*/ 	.word	0x00001af0


	//   ....[3]....
        /*0038*/ 	.word	0x00001b90


	//   ....[4]....
        /*003c*/ 	.word	0x00001c30


	//   ....[5]....
        /*0040*/ 	.word	0x00001cd0


	//   ....[6]....
        /*0044*/ 	.word	0x00001d70


	//   ....[7]....
        /*0048*/ 	.word	0x00001e10


	//   ....[8]....
        /*004c*/ 	.word	0x00001fe0


	//   ....[9]....
        /*0050*/ 	.word	0x00002070


	//   ....[10]....
        /*0054*/ 	.word	0x00002120


	//   ....[11]....
        /*0058*/ 	.word	0x000021d0


	//   ....[12]....
        /*005c*/ 	.word	0x00002300


	//   ....[13]....
        /*0060*/ 	.word	0x00002390


	//----- nvinfo : EIATTR_COOP_GROUP_MASK_REGIDS
	.align		4
.L_1241:
        /*0064*/ 	.byte	0x04, 0x29
        /*0066*/ 	.short	(.L_1243 - .L_1242)


	//   ....[0]....
.L_1242:
        /*0068*/ 	.word	0xffffffff


	//   ....[1]....
        /*006c*/ 	.word	0xffffffff


	//   ....[2]....
        /*0070*/ 	.word	0xffffffff


	//   ....[3]....
        /*0074*/ 	.word	0xffffffff


	//   ....[4]....
        /*0078*/ 	.word	0xffffffff


	//   ....[5]....
        /*007c*/ 	.word	0xffffffff


	//   ....[6]....
        /*0080*/ 	.word	0xffffffff


	//   ....[7]....
        /*0084*/ 	.word	0xffffffff


	//   ....[8]....
        /*0088*/ 	.word	0xffffffff


	//   ....[9]....
        /*008c*/ 	.word	0xffffffff


	//----- nvinfo : EIATTR_COOP_GROUP_INSTR_OFFSETS
	.align		4
.L_1243:
        /*0090*/ 	.byte	0x04, 0x28
        /*0092*/ 	.short	(.L_1245 - .L_1244)


	//   ....[0]....
.L_1244:
        /*0094*/ 	.word	0x000011c0


	//   ....[1]....
        /*0098*/ 	.word	0x000011d0


	//   ....[2]....
        /*009c*/ 	.word	0x00001200


	//   ....[3]....
        /*00a0*/ 	.word	0x00001210


	//   ....[4]....
        /*00a4*/ 	.word	0x00001250


	//   ....[5]....
        /*00a8*/ 	.word	0x00001260


	//   ....[6]....
        /*00ac*/ 	.word	0x000012a0


	//   ....[7]....
        /*00b0*/ 	.word	0x000012b0


	//   ....[8]....
        /*00b4*/ 	.word	0x00001330


	//   ....[9]....
        /*00b8*/ 	.word	0x00001340


	//----- nvinfo : EIATTR_VRC_CTA_INIT_COUNT
	.align		4
.L_1245:
        /*00bc*/ 	.byte	0x02, 0x4a
	.zero		1
	.zero		1


	//----- nvinfo : EIATTR_EXIT_INSTR_OFFSETS
	.align		4
        /*00c0*/ 	.byte	0x04, 0x1c
        /*00c2*/ 	.short	(.L_1247 - .L_1246)


	//   ....[0]....
.L_1246:
        /*00c4*/ 	.word	0x00000070


	//   ....[1]....
        /*00c8*/ 	.word	0x00004500


	//----- nvinfo : EIATTR_MAX_THREADS
	.align		4
.L_1247:
        /*00cc*/ 	.byte	0x04, 0x05
        /*00ce*/ 	.short	(.L_1249 - .L_1248)
.L_1248:
        /*00d0*/ 	.word	0x000001e0
        /*00d4*/ 	.word	0x00000001
        /*00d8*/ 	.word	0x00000001


	//----- nvinfo : EIATTR_CRS_STACK_SIZE
	.align		4
.L_1249:
        /*00dc*/ 	.byte	0x04, 0x1e
        /*00de*/ 	.short	(.L_1251 - .L_1250)
.L_1250:
        /*00e0*/ 	.word	0x00000000


	//----- nvinfo : EIATTR_CBANK_PARAM_SIZE
	.align		4
.L_1251:
        /*00e4*/ 	.byte	0x03, 0x19
        /*00e6*/ 	.short	0x00a0


	//----- nvinfo : EIATTR_PARAM_CBANK
	.align		4
        /*00e8*/ 	.byte	0x04, 0x0a
        /*00ea*/ 	.short	(.L_1253 - .L_1252)
	.align		4
.L_1252:
        /*00ec*/ 	.word	index@(.nv.constant0._Z35group_norm_nhwc_fwd_one_pass_kernelI11Bf16IOFp32WLi64ELi120ELi480EEv26Group_norm_nhwc_fwd_params)
        /*00f0*/ 	.short	0x0380
        /*00f2*/ 	.short	0x00a0


	//----- nvinfo : EIATTR_SW_WAR
	.align		4
.L_1253:
        /*00f4*/ 	.byte	0x04, 0x36
        /*00f6*/ 	.short	(.L_1255 - .L_1254)
.L_1254:
        /*00f8*/ 	.word	0x00000008
.L_1255:


//--------------------- .nv.info._Z35group_norm_nhwc_fwd_one_pass_kernelI11Bf16IOFp32WLi128ELi120ELi480EEv26Group_norm_nhwc_fwd_params --------------------------
	.section	.nv.info._Z35group_norm_nhwc_fwd_one_pass_kernelI11Bf16IOFp32WLi128ELi120ELi480EEv26Group_norm_nhwc_fwd_params,"",@"SHT_CUDA_INFO"
	.sectionflags	@""
	.align	4


	//----- nvinfo : EIATTR_CUDA_API_VERSION
	.align		4
        /*0000*/ 	.byte	0x04, 0x37
        /*0002*/ 	.short	(.L_1257 - .L_1256)
.L_1256:
        /*0004*/ 	.word	0x00000082


	//----- nvinfo : EIATTR_KPARAM_INFO
	.align		4
.L_1257:
        /*0008*/ 	.byte	0x04, 0x17
        /*000a*/ 	.short	(.L_1259 - .L_1258)
.L_1258:
        /*000c*/ 	.word	0x00000000
        /*0010*/ 	.short	0x0000
        /*0012*/ 	.short	0x0000
        /*0014*/ 	.byte	0x00, 0xf0, 0x81, 0x02


	//----- nvinfo : EIATTR_SPARSE_MMA_MASK
	.align		4
.L_1259:
        /*0018*/ 	.byte	0x03, 0x50
        /*001a*/ 	.short	0x0000


	//----- nvinfo : EIATTR_MAXREG_COUNT
	.align		4
        /*001c*/ 	.byte	0x03, 0x1b
        /*001e*/ 	.short	0x0080


	//----- nvinfo : EIATTR_NUM_BARRIERS
	.align		4
        /*0020*/ 	.byte	0x02, 0x4c
        /*0022*/ 	.byte	0x01
	.zero		1


	//----- nvinfo : EIATTR_MERCURY_ISA_VERSION
	.align		4
        /*0024*/ 	.byte	0x03, 0x5f
        /*0026*/ 	.short	0x0101


	//----- nvinfo : EIATTR_COOP_GROUP_MASK_REGIDS
	.align		4
        /*0028*/ 	.byte	0x04, 0x29
        /*002a*/ 	.short	(.L_1261 - .L_1260)


	//   ....[0]....
.L_1260:
        /*002c*/ 	.word	0xffffffff


	//   ....[1]....
        /*0030*/ 	.word	0xffffffff


	//   ....[2]....
        /*0034*/ 	.word	0xffffffff


	//   ....[3]....
        /*0038*/ 	.word	0xffffffff


	//   ....[4]....
        /*003c*/ 	.word	0xffffffff


	//   ....[5]....
        /*0040*/ 	.word	0xffffffff


	//   ....[6]....
        /*0044*/ 	.word	0xffffffff


	//   ....[7]....
        /*0048*/ 	.word	0xffffffff


	//   ....[8]....
        /*004c*/ 	.word	0xffffffff


	//   ....[9]....
        /*0050*/ 	.word	0xffffffff


	//----- nvinfo : EIATTR_COOP_GROUP_INSTR_OFFSETS
	.align		4
.L_1261:
        /*0054*/ 	.byte	0x04, 0x28
        /*0056*/ 	.short	(.L_1263 - .L_1262)


	//   ....[0]....
.L_1262:
        /*0058*/ 	.word	0x00001c20


	//   ....[1]....
        /*005c*/ 	.word	0x00001c30


	//   ....[2]....
        /*0060*/ 	.word	0x00001c70


	//   ....[3]....
        /*0064*/ 	.word	0x00001c80


	//   ....[4]....
        /*0068*/ 	.word	0x00001cc0


	//   ....[5]....
        /*006c*/ 	.word	0x00001cd0


	//   ....[6]....
        /*0070*/ 	.word	0x00001d10


	//   ....[7]....
        /*0074*/ 	.word	0x00001d20


	//   ....[8]....
        /*0078*/ 	.word	0x00001da0


	//   ....[9]....
        /*007c*/ 	.word	0x00001db0


	//----- nvinfo : EIATTR_VRC_CTA_INIT_COUNT
	.align		4
.L_1263:
        /*0080*/ 	.byte	0x02, 0x4a
	.zero		1
	.zero		1


	//----- nvinfo : EIATTR_EXIT_INSTR_OFFSETS
	.align		4
        /*0084*/ 	.byte	0x04, 0x1c
        /*0086*/ 	.short	(.L_1265 - .L_1264)


	//   ....[0]....
.L_1264:
        /*0088*/ 	.word	0x00000060


	//   ....[1]....
        /*008c*/ 	.word	0x000065f0


	//----- nvinfo : EIATTR_MAX_THREADS
	.align		4
.L_1265:
        /*0090*/ 	.byte	0x04, 0x05
        /*0092*/ 	.short	(.L_1267 - .L_1266)
.L_1266:
        /*0094*/ 	.word	0x000001e0
        /*0098*/ 	.word	0x00000001
        /*009c*/ 	.word	0x00000001


	//----- nvinfo : EIATTR_CRS_STACK_SIZE
	.align		4
.L_1267:
        /*00a0*/ 	.byte	0x04, 0x1e
        /*00a2*/ 	.short	(.L_1269 - .L_1268)
.L_1268:
        /*00a4*/ 	.word	0x00000000


	//----- nvinfo : EIATTR_CBANK_PARAM_SIZE
	.align		4
.L_1269:
        /*00a8*/ 	.byte	0x03, 0x19
        /*00aa*/ 	.short	0x00a0


	//----- nvinfo : EIATTR_PARAM_CBANK
	.align		4
        /*00ac*/ 	.byte	0x04, 0x0a
        /*00ae*/ 	.short	(.L_1271 - .L_1270)
	.align		4
.L_1270:
        /*00b0*/ 	.word	index@(.nv.constant0._Z35group_norm_nhwc_fwd_one_pass_kernelI11Bf16IOFp32WLi128ELi120ELi480EEv26Group_norm_nhwc_fwd_params)
        /*00b4*/ 	.short	0x0380
        /*00b6*/ 	.short	0x00a0


	//----- nvinfo : EIATTR_SW_WAR
	.align		4
.L_1271:
        /*00b8*/ 	.byte	0x04, 0x36
        /*00ba*/ 	.short	(.L_1273 - .L_1272)
.L_1272:
        /*00bc*/ 	.word	0x00000008
.L_1273:


//--------------------- .nv.info._Z35group_norm_nhwc_fwd_one_pass_kernelI11Bf16IOFp32WLi256ELi120ELi480EEv26Group_norm_nhwc_fwd_params --------------------------
	.section	.nv.info._Z35group_norm_nhwc_fwd_one_pass_kernelI11Bf16IOFp32WLi256ELi120ELi480EEv26Group_norm_nhwc_fwd_params,"",@"SHT_CUDA_INFO"
	.sectionflags	@""
	.align	4


	//----- nvinfo : EIATTR_CUDA_API_VERSION
	.align		4
        /*0000*/ 	.byte	0x04, 0x37
        /*0002*/ 	.short	(.L_1275 - .L_1274)
.L_1274:
        /*0004*/ 	.word	0x00000082


	//----- nvinfo : EIATTR_KPARAM_INFO
	.align		4
.L_1275:
        /*0008*/ 	.byte	0x04, 0x17
        /*000a*/ 	.short	(.L_1277 - .L_1276)
.L_1276:
        /*000c*/ 	.word	0x00000000
        /*0010*/ 	.short	0x0000
        /*0012*/ 	.short	0x0000
        /*0014*/ 	.byte	0x00, 0xf0, 0x81, 0x02


	//----- nvinfo : EIATTR_SPARSE_MMA_MASK
	.align		4
.L_1277:
        /*0018*/ 	.byte	0x03, 0x50
        /*001a*/ 	.short	0x0000


	//----- nvinfo : EIATTR_MAXREG_COUNT
	.align		4
        /*001c*/ 	.byte	0x03, 0x1b
        /*001e*/ 	.short	0x0080


	//----- nvinfo : EIATTR_NUM_BARRIERS
	.align		4
        /*0020*/ 	.byte	0x02, 0x4c
        /*0022*/ 	.byte	0x01
	.zero		1


	//----- nvinfo : EIATTR_MERCURY_ISA_VERSION
	.align		4
        /*0024*/ 	.byte	0x03, 0x5f
        /*0026*/ 	.short	0x0101


	//----- nvinfo : EIATTR_COOP_GROUP_MASK_REGIDS
	.align		4
        /*0028*/ 	.byte	0x04, 0x29
        /*002a*/ 	.short	(.L_1279 - .L_1278)


	//   ....[0]....
.L_1278:
        /*002c*/ 	.word	0xffffffff


	//   ....[1]....
        /*0030*/ 	.word	0xffffffff


	//   ....[2]....
        /*0034*/ 	.word	0xffffffff


	//   ....[3]....
        /*0038*/ 	.word	0xffffffff


	//   ....[4]....
        /*003c*/ 	.word	0xffffffff


	//   ....[5]....
        /*0040*/ 	.word	0xffffffff


	//   ....[6]....
        /*0044*/ 	.word	0xffffffff


	//   ....[7]....
        /*0048*/ 	.word	0xffffffff


	//   ....[8]....
        /*004c*/ 	.word	0xffffffff


	//   ....[9]....
        /*0050*/ 	.word	0xffffffff


	//----- nvinfo : EIATTR_COOP_GROUP_INSTR_OFFSETS
	.align		4
.L_1279:
        /*0054*/ 	.byte	0x04, 0x28
        /*0056*/ 	.short	(.L_1281 - .L_1280)


	//   ....[0]....
.L_1280:
        /*0058*/ 	.word	0x000033c0


	//   ....[1]....
        /*005c*/ 	.word	0x000033d0


	//   ....[2]....
        /*0060*/ 	.word	0x00003410


	//   ....[3]....
        /*0064*/ 	.word	0x00003420


	//   ....[4]....
        /*0068*/ 	.word	0x00003460


	//   ....[5]....
        /*006c*/ 	.word	0x00003470


	//   ....[6]....
        /*0070*/ 	.word	0x000034b0


	//   ....[7]....
        /*0074*/ 	.word	0x000034c0


	//   ....[8]....
        /*0078*/ 	.word	0x00003550


	//   ....[9]....
        /*007c*/ 	.word	0x00003560


	//----- nvinfo : EIATTR_VRC_CTA_INIT_COUNT
	.align		4
.L_1281:
        /*0080*/ 	.byte	0x02, 0x4a
	.zero		1
	.zero		1


	//----- nvinfo : EIATTR_EXIT_INSTR_OFFSETS
	.align		4
        /*0084*/ 	.byte	0x04, 0x1c
        /*0086*/ 	.short	(.L_1283 - .L_1282)


	//   ....[0]....
.L_1282:
        /*0088*/ 	.word	0x00000060


	//   ....[1]....
        /*008c*/ 	.word	0x0000bb60


	//----- nvinfo : EIATTR_MAX_THREADS
	.align		4
.L_1283:
        /*0090*/ 	.byte	0x04, 0x05
        /*0092*/ 	.short	(.L_1285 - .L_1284)
.L_1284:
        /*0094*/ 	.word	0x000001e0
        /*0098*/ 	.word	0x00000001
        /*009c*/ 	.word	0x00000001


	//----- nvinfo : EIATTR_CRS_STACK_SIZE
	.align		4
.L_1285:
        /*00a0*/ 	.byte	0x04, 0x1e
        /*00a2*/ 	.short	(.L_1287 - .L_1286)
.L_1286:
        /*00a4*/ 	.word	0x00000000


	//----- nvinfo : EIATTR_CBANK_PARAM_SIZE
	.align		4
.L_1287:
        /*00a8*/ 	.byte	0x03, 0x19
        /*00aa*/ 	.short	0x00a0


	//----- nvinfo : EIATTR_PARAM_CBANK
	.align		4
        /*00ac*/ 	.byte	0x04, 0x0a
        /*00ae*/ 	.short	(.L_1289 - .L_1288)
	.align		4
.L_1288:
        /*00b0*/ 	.word	index@(.nv.constant0._Z35group_norm_nhwc_fwd_one_pass_kernelI11Bf16IOFp32WLi256ELi120ELi480EEv26Group_norm_nhwc_fwd_params)
        /*00b4*/ 	.short	0x0380
        /*00b6*/ 	.short	0x00a0


	//----- nvinfo : EIATTR_SW_WAR
	.align		4
.L_1289:
        /*00b8*/ 	.byte	0x04, 0x36
        /*00ba*/ 	.short	(.L_1291 - .L_1290)
.L_1290:
        /*00bc*/ 	.word	0x00000008
.L_1291:


//--------------------- .nv.info._Z35group_norm_nhwc_fwd_one_pass_kernelI11Bf16IOFp32WLi512ELi120ELi480EEv26Group_norm_nhwc_fwd_params --------------------------
	.section	.nv.info._Z35group_norm_nhwc_fwd_one_pass_kernelI11Bf16IOFp32WLi512ELi120ELi480EEv26Group_norm_nhwc_fwd_params,"",@"SHT_CUDA_INFO"
	.sectionflags	@""
	.align	4


	//----- nvinfo : EIATTR_CUDA_API_VERSION
	.align		4
        /*0000*/ 	.byte	0x04, 0x37
        /*0002*/ 	.short	(.L_1293 - .L_1292)
.L_1292:
        /*0004*/ 	.word	0x00000082


	//----- nvinfo : EIATTR_KPARAM_INFO
	.align		4
.L_1293:
        /*0008*/ 	.byte	0x04, 0x17
        /*000a*/ 	.short	(.L_1295 - .L_1294)
.L_1294:
        /*000c*/ 	.word	0x00000000
        /*0010*/ 	.short	0x0000
        /*0012*/ 	.short	0x0000
        /*0014*/ 	.byte	0x00, 0xf0, 0x81, 0x02


	//----- nvinfo : EIATTR_SPARSE_MMA_MASK
	.align		4
.L_1295:
        /*0018*/ 	.byte	0x03, 0x50
        /*001a*/ 	.short	0x0000


	//----- nvinfo : EIATTR_MAXREG_COUNT
	.align		4
        /*001c*/ 	.byte	0x03, 0x1b
        /*001e*/ 	.short	0x0080


	//----- nvinfo : EIATTR_NUM_BARRIERS
	.align		4
        /*0020*/ 	.byte	0x02, 0x4c
        /*0022*/ 	.byte	0x01
	.zero		1


	//----- nvinfo : EIATTR_ANNOTATIONS
	.align		4
        /*0024*/ 	.byte	0x04, 0x55
        /*0026*/ 	.short	(.L_1297 - .L_1296)


	//   ....[0]....
.L_1296:
        /* <DEDUP_REMOVED lines=154> */


	//----- nvinfo : EIATTR_MERCURY_ISA_VERSION
	.align		4
.L_1297:
        /*09b8*/ 	.byte	0x03, 0x5f
        /*09ba*/ 	.short	0x0101


	//----- nvinfo : EIATTR_INT_WARP_WIDE_INSTR_OFFSETS
	.align		4
        /*09bc*/ 	.byte	0x04, 0x31
        /*09be*/ 	.short	(.L_1299 - .L_1298)


	//   ....[0]....
.L_1298:
        /*09c0*/ 	.word	0x00009d40


	//   ....[1]....
        /*09c4*/ 	.word	0x00009d70


	//   ....[2]....
        /*09c8*/ 	.word	0x00009db0


	//   ....[3]....
        /*09cc*/ 	.word	0x00009fb0


	//   ....[4]....
        /*09d0*/ 	.word	0x00009fe0


	//   ....[5]....
        /*09d4*/ 	.word	0x0000a020


	//   ....[6]....
        /*09d8*/ 	.word	0x0000a050


	//   ....[7]....
        /*09dc*/ 	.word	0x0000a090


	//   ....[8]....
        /*09e0*/ 	.word	0x0000a420


	//   ....[9]....
        /*09e4*/ 	.word	0x0000a450


	//   ....[10]....
        /*09e8*/ 	.word	0x0000a470


	//   ....[11]....
        /*09ec*/ 	.word	0x0000a490


	//   ....[12]....
        /*09f0*/ 	.word	0x0000a6e0


	//   ....[13]....
        /*09f4*/ 	.word	0x0000a700


	//----- nvinfo : EIATTR_COOP_GROUP_MASK_REGIDS
	.align		4
.L_1299:
        /*09f8*/ 	.byte	0x04, 0x29
        /*09fa*/ 	.short	(.L_1301 - .L_1300)


	//   ....[0]....
.L_1300:
        /*09fc*/ 	.word	0xffffffff


	//   ....[1]....
        /*0a00*/ 	.word	0xffffffff


	//   ....[2]....
        /*0a04*/ 	.word	0xffffffff


	//   ....[3]....
        /*0a08*/ 	.word	0xffffffff


	//   ....[4]....
        /*0a0c*/ 	.word	0xffffffff


	//   ....[5]....
        /*0a10*/ 	.word	0xffffffff


	//   ....[6]....
        /*0a14*/ 	.word	0xffffffff


	//   ....[7]....
        /*0a18*/ 	.word	0xffffffff


	//   ....[8]....
        /*0a1c*/ 	.word	0xffffffff


	//   ....[9]....
        /*0a20*/ 	.word	0xffffffff


	//----- nvinfo : EIATTR_COOP_GROUP_INSTR_OFFSETS
	.align		4
.L_1301:
        /*0a24*/ 	.byte	0x04, 0x28
        /*0a26*/ 	.short	(.L_1303 - .L_1302)


	//   ....[0]....
.L_1302:
        /*0a28*/ 	.word	0x000092f0


	//   ....[1]....
        /*0a2c*/ 	.word	0x00009300


	//   ....[2]....
        /*0a30*/ 	.word	0x00009340


	//   ....[3]....
        /*0a34*/ 	.word	0x00009350


	//   ....[4]....
        /*0a38*/ 	.word	0x00009390


	//   ....[5]....
        /*0a3c*/ 	.word	0x000093a0


	//   ....[6]....
        /*0a40*/ 	.word	0x000093f0


	//   ....[7]....
        /*0a44*/ 	.word	0x00009400


	//   ....[8]....
        /*0a48*/ 	.word	0x00009560


	//   ....[9]....
        /*0a4c*/ 	.word	0x00009580


	//----- nvinfo : EIATTR_VRC_CTA_INIT_COUNT
	.align		4
.L_1303:
        /*0a50*/ 	.byte	0x02, 0x4a
	.zero		1
	.zero		1


	//----- nvinfo : EIATTR_EXIT_INSTR_OFFSETS
	.align		4
        /*0a54*/ 	.byte	0x04, 0x1c
        /*0a56*/ 	.short	(.L_1305 - .L_1304)


	//   ....[0]....
.L_1304:
        /*0a58*/ 	.word	0x00000080


	//   ....[1]....
        /*0a5c*/ 	.word	0x0000c3a0


	//----- nvinfo : EIATTR_MAX_THREADS
	.align		4
.L_1305:
        /*0a60*/ 	.byte	0x04, 0x05
        /*0a62*/ 	.short	(.L_1307 - .L_1306)
.L_1306:
        /*0a64*/ 	.word	0x000001e0
        /*0a68*/ 	.word	0x00000001
        /*0a6c*/ 	.word	0x00000001


	//----- nvinfo : EIATTR_CRS_STACK_SIZE
	.align		4
.L_1307:
        /*0a70*/ 	.byte	0x04, 0x1e
        /*0a72*/ 	.short	(.L_1309 - .L_1308)
.L_1308:
        /*0a74*/ 	.word	0x00000000


	//----- nvinfo : EIATTR_CBANK_PARAM_SIZE
	.align		4
.L_1309:
        /*0a78*/ 	.byte	0x03, 0x19
        /*0a7a*/ 	.short	0x00a0


	//----- nvinfo : EIATTR_PARAM_CBANK
	.align		4
        /*0a7c*/ 	.byte	0x04, 0x0a
        /*0a7e*/ 	.short	(.L_1311 - .L_1310)
	.align		4
.L_1310:
        /*0a80*/ 	.word	index@(.nv.constant0._Z35group_norm_nhwc_fwd_one_pass_kernelI11Bf16IOFp32WLi512ELi120ELi480EEv26Group_norm_nhwc_fwd_params)
        /*0a84*/ 	.short	0x0380
        /*0a86*/ 	.short	0x00a0


	//----- nvinfo : EIATTR_SW_WAR
	.align		4
.L_1311:
        /*0a88*/ 	.byte	0x04, 0x36
        /*0a8a*/ 	.short	(.L_1313 - .L_1312)
.L_1312:
        /*0a8c*/ 	.word	0x00000008
.L_1313:


//--------------------- .nv.info._Z35group_norm_nhwc_fwd_one_pass_kernelI11Bf16IOBf16WLi64ELi120ELi480EEv26Group_norm_nhwc_fwd_params --------------------------
	.section	.nv.info._Z35group_norm_nhwc_fwd_one_pass_kernelI11Bf16IOBf16WLi64ELi120ELi480EEv26Group_norm_nhwc_fwd_params,"",@"SHT_CUDA_INFO"
	.sectionflags	@""
	.align	4


	//----- nvinfo : EIATTR_CUDA_API_VERSION
	.align		4
        /*0000*/ 	.byte	0x04, 0x37
        /*0002*/ 	.short	(.L_1315 - .L_1314)
.L_1314:
        /*0004*/ 	.word	0x00000082


	//----- nvinfo : EIATTR_KPARAM_INFO
	.align		4
.L_1315:
        /*0008*/ 	.byte	0x04, 0x17
        /*000a*/ 	.short	(.L_1317 - .L_1316)
.L_1316:
        /*000c*/ 	.word	0x00000000
        /*0010*/ 	.short	0x0000
        /*0012*/ 	.short	0x0000
        /*0014*/ 	.byte	0x00, 0xf0, 0x81, 0x02


	//----- nvinfo : EIATTR_SPARSE_MMA_MASK
	.align		4
.L_1317:
        /*0018*/ 	.byte	0x03, 0x50
        /*001a*/ 	.short	0x0000


	//----- nvinfo : EIATTR_MAXREG_COUNT
	.align		4
        /*001c*/ 	.byte	0x03, 0x1b
        /*001e*/ 	.short	0x0080


	//----- nvinfo : EIATTR_NUM_BARRIERS
	.align		4
        /*0020*/ 	.byte	0x02, 0x4c
        /*0022*/ 	.byte	0x01
	.zero		1


	//----- nvinfo : EIATTR_MERCURY_ISA_VERSION
	.align		4
        /*0024*/ 	.byte	0x03, 0x5f
        /*0026*/ 	.short	0x0101


	//----- nvinfo : EIATTR_INT_WARP_WIDE_INSTR_OFFSETS
	.align		4
        /*0028*/ 	.byte	0x04, 0x31
        /*002a*/ 	.short	(.L_1319 - .L_1318)


	//   ....[0]....
.L_1318:
        /*002c*/ 	.word	0x000019f0


	//   ....[1]....
        /*0030*/ 	.word	0x00001a70


	//   ....[2]....
        /*0034*/ 	.word	0x00001b10


	//   ....[3]....
        /*0038*/ 	.word	0x00001bb0


	//   ....[4]....
        /*003c*/ 	.word	0x00001c50


	//   ....[5]....
        /*0040*/ 	.word	0x00001cf0


	//   ....[6]....
        /*0044*/ 	.word	0x00001d90


	//   ....[7]....
        /*0048*/ 	.word	0x00001e30


	//   ....[8]....
        /*004c*/ 	.word	0x00002000


	//   ....[9]....
        /*0050*/ 	.word	0x00002090


	//   ....[10]....
        /*0054*/ 	.word	0x00002140


	//   ....[11]....
        /*0058*/ 	.word	0x000021f0


	//   ....[12]....
        /*005c*/ 	.word	0x00002320


	//   ....[13]....
        /*0060*/ 	.word	0x000023b0


	//----- nvinfo : EIATTR_COOP_GROUP_MASK_REGIDS
	.align		4
.L_1319:
        /*0064*/ 	.byte	0x04, 0x29
        /*0066*/ 	.short	(.L_1321 - .L_1320)


	//   ....[0]....
.L_1320:
        /*0068*/ 	.word	0xffffffff


	//   ....[1]....
        /*006c*/ 	.word	0xffffffff


	//   ....[2]....
        /*0070*/ 	.word	0xffffffff


	//   ....[3]....
        /*0074*/ 	.word	0xffffffff


	//   ....[4]....
        /*0078*/ 	.word	0xffffffff


	//   ....[5]....
        /*007c*/ 	.word	0xffffffff


	//   ....[6]....
        /*0080*/ 	.word	0xffffffff


	//   ....[7]....
        /*0084*/ 	.word	0xffffffff


	//   ....[8]....
        /*0088*/ 	.word	0xffffffff


	//   ....[9]....
        /*008c*/ 	.word	0xffffffff


	//----- nvinfo : EIATTR_COOP_GROUP_INSTR_OFFSETS
	.align		4
.L_1321:
        /*0090*/ 	.byte	0x04, 0x28
        /*0092*/ 	.short	(.L_1323 - .L_1322)


	//   ....[0]....
.L_1322:
        /*0094*/ 	.word	0x000011b0


	//   ....[1]....
        /*0098*/ 	.word	0x000011c0


	//   ....[2]....
        /*009c*/ 	.word	0x000011f0


	//   ....[3]....
        /*00a0*/ 	.word	0x00001200


	//   ....[4]....
        /*00a4*/ 	.word	0x00001240


	//   ....[5]....
        /*00a8*/ 	.word	0x00001250


	//   ....[6]....
        /*00ac*/ 	.word	0x00001290


	//   ....[7]....
        /*00b0*/ 	.word	0x000012a0


	//   ....[8]....
        /*00b4*/ 	.word	0x00001320


	//   ....[9]....
        /*00b8*/ 	.word	0x00001330


	//----- nvinfo : EIATTR_VRC_CTA_INIT_COUNT
	.align		4
.L_1323:
        /*00bc*/ 	.byte	0x02, 0x4a
	.zero		1
	.zero		1


	//----- nvinfo : EIATTR_EXIT_INSTR_OFFSETS
	.align		4
        /*00c0*/ 	.byte	0x04, 0x1c
        /*00c2*/ 	.short	(.L_1325 - .L_1324)


	//   ....[0]....
.L_1324:
        /*00c4*/ 	.word	0x00000070


	//   ....[1]....
        /*00c8*/ 	.word	0x00004590


	//----- nvinfo : EIATTR_MAX_THREADS
	.align		4
.L_1325:
        /*00cc*/ 	.byte	0x04, 0x05
        /*00ce*/ 	.short	(.L_1327 - .L_1326)
.L_1326:
        /*00d0*/ 	.word	0x000001e0
        /*00d4*/ 	.word	0x00000001
        /*00d8*/ 	.word	0x00000001


	//----- nvinfo : EIATTR_CRS_STACK_SIZE
	.align		4
.L_1327:
        /*00dc*/ 	.byte	0x04, 0x1e
        /*00de*/ 	.short	(.L_1329 - .L_1328)
.L_1328:
        /*00e0*/ 	.word	0x00000000


	//----- nvinfo : EIATTR_CBANK_PARAM_SIZE
	.align		4
.L_1329:
        /*00e4*/ 	.byte	0x03, 0x19
        /*00e6*/ 	.short	0x00a0


	//----- nvinfo : EIATTR_PARAM_CBANK
	.align		4
        /*00e8*/ 	.byte	0x04, 0x0a
        /*00ea*/ 	.short	(.L_1331 - .L_1330)
	.align		4
.L_1330:
        /*00ec*/ 	.word	index@(.nv.constant0._Z35group_norm_nhwc_fwd_one_pass_kernelI11Bf16IOBf16WLi64ELi120ELi480EEv26Group_norm_nhwc_fwd_params)
        /*00f0*/ 	.short	0x0380
        /*00f2*/ 	.short	0x00a0


	//----- nvinfo : EIATTR_SW_WAR
	.align		4
.L_1331:
        /*00f4*/ 	.byte	0x04, 0x36
        /*00f6*/ 	.short	(.L_1333 - .L_1332)
.L_1332:
        /*00f8*/ 	.word	0x00000008
.L_1333:


//--------------------- .nv.info._Z35group_norm_nhwc_fwd_one_pass_kernelI11Bf16IOBf16WLi128ELi120ELi480EEv26Group_norm_nhwc_fwd_params --------------------------
	.section	.nv.info._Z35group_norm_nhwc_fwd_one_pass_kernelI11Bf16IOBf16WLi128ELi120ELi480EEv26Group_norm_nhwc_fwd_params,"",@"SHT_CUDA_INFO"
	.sectionflags	@""
	.align	4


	//----- nvinfo : EIATTR_CUDA_API_VERSION
	.align		4
        /*0000*/ 	.byte	0x04, 0x37
        /*0002*/ 	.short	(.L_1335 - .L_1334)
.L_1334:
        /*0004*/ 	.word	0x00000082


	//----- nvinfo : EIATTR_KPARAM_INFO
	.align		4
.L_1335:
        /*0008*/ 	.byte	0x04, 0x17
        /*000a*/ 	.short	(.L_1337 - .L_1336)
.L_1336:
        /*000c*/ 	.word	0x00000000
        /*0010*/ 	.short	0x0000
        /*0012*/ 	.short	0x0000
        /*0014*/ 	.byte	0x00, 0xf0, 0x81, 0x02


	//----- nvinfo : EIATTR_SPARSE_MMA_MASK
	.align		4
.L_1337:
        /*0018*/ 	.byte	0x03, 0x50
        /*001a*/ 	.short	0x0000


	//----- nvinfo : EIATTR_MAXREG_COUNT
	.align		4
        /*001c*/ 	.byte	0x03, 0x1b
        /*001e*/ 	.short	0x0080


	//----- nvinfo : EIATTR_NUM_BARRIERS
	.align		4
        /*0020*/ 	.byte	0x02, 0x4c
        /*0022*/ 	.byte	0x01
	.zero		1


	//----- nvinfo : EIATTR_MERCURY_ISA_VERSION
	.align		4
        /*0024*/ 	.byte	0x03, 0x5f
        /*0026*/ 	.short	0x0101


	//----- nvinfo : EIATTR_COOP_GROUP_MASK_REGIDS
	.align		4
        /*0028*/ 	.byte	0x04, 0x29
        /*002a*/ 	.short	(.L_1339 - .L_1338)


	//   ....[0]....
.L_1338:
        /*002c*/ 	.word	0xffffffff


	//   ....[1]....
        /*0030*/ 	.word	0xffffffff


	//   ....[2]....
        /*0034*/ 	.word	0xffffffff


	//   ....[3]....
        /*0038*/ 	.word	0xffffffff


	//   ....[4]....
        /*003c*/ 	.word	0xffffffff


	//   ....[5]....
        /*0040*/ 	.word	0xffffffff


	//   ....[6]....
        /*0044*/ 	.word	0xffffffff


	//   ....[7]....
        /*0048*/ 	.word	0xffffffff


	//   ....[8]....
        /*004c*/ 	.word	0xffffffff


	//   ....[9]....
        /*0050*/ 	.word	0xffffffff


	//----- nvinfo : EIATTR_COOP_GROUP_INSTR_OFFSETS
	.align		4
.L_1339:
        /*0054*/ 	.byte	0x04, 0x28
        /*0056*/ 	.short	(.L_1341 - .L_1340)


	//   ....[0]....
.L_1340:
        /*0058*/ 	.word	0x00001c20


	//   ....[1]....
        /*005c*/ 	.word	0x00001c30


	//   ....[2]....
        /*0060*/ 	.word	0x00001c70


	//   ....[3]....
        /*0064*/ 	.word	0x00001c80


	//   ....[4]....
        /*0068*/ 	.word	0x00001cc0


	//   ....[5]....
        /*006c*/ 	.word	0x00001cd0


	//   ....[6]....
        /*0070*/ 	.word	0x00001d10


	//   ....[7]....
        /*0074*/ 	.word	0x00001d20


	//   ....[8]....
        /*0078*/ 	.word	0x00001da0


	//   ....[9]....
        /*007c*/ 	.word	0x00001db0


	//----- nvinfo : EIATTR_VRC_CTA_INIT_COUNT
	.align		4
.L_1341:
        /*0080*/ 	.byte	0x02, 0x4a
	.zero		1
	.zero		1


	//----- nvinfo : EIATTR_EXIT_INSTR_OFFSETS
	.align		4
        /*0084*/ 	.byte	0x04, 0x1c
        /*0086*/ 	.short	(.L_1343 - .L_1342)


	//   ....[0]....
.L_1342:
        /*0088*/ 	.word	0x00000060


	//   ....[1]....
        /*008c*/ 	.word	0x00006650


	//----- nvinfo : EIATTR_MAX_THREADS
	.align		4
.L_1343:
        /*0090*/ 	.byte	0x04, 0x05
        /*0092*/ 	.short	(.L_1345 - .L_1344)
.L_1344:
        /*0094*/ 	.word	0x000001e0
        /*0098*/ 	.word	0x00000001
        /*009c*/ 	.word	0x00000001


	//----- nvinfo : EIATTR_CRS_STACK_SIZE
	.align		4
.L_1345:
        /*00a0*/ 	.byte	0x04, 0x1e
        /*00a2*/ 	.short	(.L_1347 - .L_1346)
.L_1346:
        /*00a4*/ 	.word	0x00000000


	//----- nvinfo : EIATTR_CBANK_PARAM_SIZE
	.align		4
.L_1347:
        /*00a8*/ 	.byte	0x03, 0x19
        /*00aa*/ 	.short	0x00a0


	//----- nvinfo : EIATTR_PARAM_CBANK
	.align		4
        /*00ac*/ 	.byte	0x04, 0x0a
        /*00ae*/ 	.short	(.L_1349 - .L_1348)
	.align		4
.L_1348:
        /*00b0*/ 	.word	index@(.nv.constant0._Z35group_norm_nhwc_fwd_one_pass_kernelI11Bf16IOBf16WLi128ELi120ELi480EEv26Group_norm_nhwc_fwd_params)
        /*00b4*/ 	.short	0x0380
        /*00b6*/ 	.short	0x00a0


	//----- nvinfo : EIATTR_SW_WAR
	.align		4
.L_1349:
        /*00b8*/ 	.byte	0x04, 0x36
        /*00ba*/ 	.short	(.L_1351 - .L_1350)
.L_1350:
        /*00bc*/ 	.word	0x00000008
.L_1351:


//--------------------- .nv.info._Z35group_norm_nhwc_fwd_one_pass_kernelI11Bf16IOBf16WLi256ELi120ELi480EEv26Group_norm_nhwc_fwd_params --------------------------
	.section	.nv.info._Z35group_norm_nhwc_fwd_one_pass_kernelI11Bf16IOBf16WLi256ELi120ELi480EEv26Group_norm_nhwc_fwd_params,"",@"SHT_CUDA_INFO"
	.sectionflags	@""
	.align	4


	//----- nvinfo : EIATTR_CUDA_API_VERSION
	.align		4
        /*0000*/ 	.byte	0x04, 0x37
        /*0002*/ 	.short	(.L_1353 - .L_1352)
.L_1352:
        /*0004*/ 	.word	0x00000082


	//----- nvinfo : EIATTR_KPARAM_INFO
	.align		4
.L_1353:
        /*0008*/ 	.byte	0x04, 0x17
        /*000a*/ 	.short	(.L_1355 - .L_1354)
.L_1354:
        /*000c*/ 	.word	0x00000000
        /*0010*/ 	.short	0x0000
        /*0012*/ 	.short	0x0000
        /*0014*/ 	.byte	0x00, 0xf0, 0x81, 0x02


	//----- nvinfo : EIATTR_SPARSE_MMA_MASK
	.align		4
.L_1355:
        /*0018*/ 	.byte	0x03, 0x50
        /*001a*/ 	.short	0x0000


	//----- nvinfo : EIATTR_MAXREG_COUNT
	.align		4
        /*001c*/ 	.byte	0x03, 0x1b
        /*001e*/ 	.short	0x0080


	//----- nvinfo : EIATTR_NUM_BARRIERS
	.align		4
        /*0020*/ 	.byte	0x02, 0x4c
        /*0022*/ 	.byte	0x01
	.zero		1


	//----- nvinfo : EIATTR_MERCURY_ISA_VERSION
	.align		4
        /*0024*/ 	.byte	0x03, 0x5f
        /*0026*/ 	.short	0x0101


	//----- nvinfo : EIATTR_COOP_GROUP_MASK_REGIDS
	.align		4
        /*0028*/ 	.byte	0x04, 0x29
        /*002a*/ 	.short	(.L_1357 - .L_1356)


	//   ....[0]....
.L_1356:
        /*002c*/ 	.word	0xffffffff


	//   ....[1]....
        /*0030*/ 	.word	0xffffffff


	//   ....[2]....
        /*0034*/ 	.word	0xffffffff


	//   ....[3]....
        /*0038*/ 	.word	0xffffffff


	//   ....[4]....
        /*003c*/ 	.word	0xffffffff


	//   ....[5]....
        /*0040*/ 	.word	0xffffffff


	//   ....[6]....
        /*0044*/ 	.word	0xffffffff


	//   ....[7]....
        /*0048*/ 	.word	0xffffffff


	//   ....[8]....
        /*004c*/ 	.word	0xffffffff


	//   ....[9]....
        /*0050*/ 	.word	0xffffffff


	//----- nvinfo : EIATTR_COOP_GROUP_INSTR_OFFSETS
	.align		4
.L_1357:
        /*0054*/ 	.byte	0x04, 0x28
        /*0056*/ 	.short	(.L_1359 - .L_1358)


	//   ....[0]....
.L_1358:
        /*0058*/ 	.word	0x00003410


	//   ....[1]....
        /*005c*/ 	.word	0x00003420


	//   ....[2]....
        /*0060*/ 	.word	0x00003460


	//   ....[3]....
        /*0064*/ 	.word	0x00003470


	//   ....[4]....
        /*0068*/ 	.word	0x000034b0


	//   ....[5]....
        /*006c*/ 	.word	0x000034c0


	//   ....[6]....
        /*0070*/ 	.word	0x00003500


	//   ....[7]....
        /*0074*/ 	.word	0x00003510


	//   ....[8]....
        /*0078*/ 	.word	0x000035a0


	//   ....[9]....
        /*007c*/ 	.word	0x000035b0


	//----- nvinfo : EIATTR_VRC_CTA_INIT_COUNT
	.align		4
.L_1359:
        /*0080*/ 	.byte	0x02, 0x4a
	.zero		1
	.zero		1


	//----- nvinfo : EIATTR_EXIT_INSTR_OFFSETS
	.align		4
        /*0084*/ 	.byte	0x04, 0x1c
        /*0086*/ 	.short	(.L_1361 - .L_1360)


	//   ....[0]....
.L_1360:
        /*0088*/ 	.word	0x00000060


	//   ....[1]....
        /*008c*/ 	.word	0x0000bc10


	//----- nvinfo : EIATTR_MAX_THREADS
	.align		4
.L_1361:
        /*0090*/ 	.byte	0x04, 0x05
        /*0092*/ 	.short	(.L_1363 - .L_1362)
.L_1362:
        /*0094*/ 	.word	0x000001e0
        /*0098*/ 	.word	0x00000001
        /*009c*/ 	.word	0x00000001


	//----- nvinfo : EIATTR_CRS_STACK_SIZE
	.align		4
.L_1363:
        /*00a0*/ 	.byte	0x04, 0x1e
        /*00a2*/ 	.short	(.L_1365 - .L_1364)
.L_1364:
        /*00a4*/ 	.word	0x00000000


	//----- nvinfo : EIATTR_CBANK_PARAM_SIZE
	.align		4
.L_1365:
        /*00a8*/ 	.byte	0x03, 0x19
        /*00aa*/ 	.short	0x00a0


	//----- nvinfo : EIATTR_PARAM_CBANK
	.align		4
        /*00ac*/ 	.byte	0x04, 0x0a
        /*00ae*/ 	.short	(.L_1367 - .L_1366)
	.align		4
.L_1366:
        /*00b0*/ 	.word	index@(.nv.constant0._Z35group_norm_nhwc_fwd_one_pass_kernelI11Bf16IOBf16WLi256ELi120ELi480EEv26Group_norm_nhwc_fwd_params)
        /*00b4*/ 	.short	0x0380
        /*00b6*/ 	.short	0x00a0


	//----- nvinfo : EIATTR_SW_WAR
	.align		4
.L_1367:
        /*00b8*/ 	.byte	0x04, 0x36
        /*00ba*/ 	.short	(.L_1369 - .L_1368)
.L_1368:
        /*00bc*/ 	.word	0x00000008
.L_1369:


//--------------------- .nv.info._Z35group_norm_nhwc_fwd_one_pass_kernelI11Bf16IOBf16WLi512ELi120ELi480EEv26Group_norm_nhwc_fwd_params --------------------------
	.section	.nv.info._Z35group_norm_nhwc_fwd_one_pass_kernelI11Bf16IOBf16WLi512ELi120ELi480EEv26Group_norm_nhwc_fwd_params,"",@"SHT_CUDA_INFO"
	.sectionflags	@""
	.align	4


	//----- nvinfo : EIATTR_CUDA_API_VERSION
	.align		4
        /*0000*/ 	.byte	0x04, 0x37
        /*0002*/ 	.short	(.L_1371 - .L_1370)
.L_1370:
        /*0004*/ 	.word	0x00000082


	//----- nvinfo : EIATTR_KPARAM_INFO
	.align		4
.L_1371:
        /*0008*/ 	.byte	0x04, 0x17
        /*000a*/ 	.short	(.L_1373 - .L_1372)
.L_1372:
        /*000c*/ 	.word	0x00000000
        /*0010*/ 	.short	0x0000
        /*0012*/ 	.short	0x0000
        /*0014*/ 	.byte	0x00, 0xf0, 0x81, 0x02


	//----- nvinfo : EIATTR_SPARSE_MMA_MASK
	.align		4
.L_1373:
        /*0018*/ 	.byte	0x03, 0x50
        /*001a*/ 	.short	0x0000


	//----- nvinfo : EIATTR_MAXREG_COUNT
	.align		4
        /*001c*/ 	.byte	0x03, 0x1b
        /*001e*/ 	.short	0x0080


	//----- nvinfo : EIATTR_NUM_BARRIERS
	.align		4
        /*0020*/ 	.byte	0x02, 0x4c
        /*0022*/ 	.byte	0x01
	.zero		1


	//----- nvinfo : EIATTR_ANNOTATIONS
	.align		4
        /*0024*/ 	.byte	0x04, 0x55
        /*0026*/ 	.short	(.L_1375 - .L_1374)


	//   ....[0]....
.L_1374:
        /* <DEDUP_REMOVED lines=154> */


	//----- nvinfo : EIATTR_MERCURY_ISA_VERSION
	.align		4
.L_1375:
        /*09b8*/ 	.byte	0x03, 0x5f
        /*09ba*/ 	.short	0x0101


	//----- nvinfo : EIATTR_INT_WARP_WIDE_INSTR_OFFSETS
	.align		4
        /*09bc*/ 	.byte	0x04, 0x31
        /*09be*/ 	.short	(.L_1377 - .L_1376)


	//   ....[0]....
.L_1376:
        /*09c0*/ 	.word	0x00009d40


	//   ....[1]....
        /*09c4*/ 	.word	0x00009d70


	//   ....[2]....
        /*09c8*/ 	.word	0x00009db0


	//   ....[3]....
        /*09cc*/ 	.word	0x00009fc0


	//   ....[4]....
        /*09d0*/ 	.word	0x00009fe0


	//   ....[5]....
        /*09d4*/ 	.word	0x0000a020


	//   ....[6]....
        /*09d8*/ 	.word	0x0000a030


	//   ....[7]....
        /*09dc*/ 	.word	0x0000a090


	//   ....[8]....
        /*09e0*/ 	.word	0x0000a420


	//   ....[9]....
        /*09e4*/ 	.word	0x0000a450


	//   ....[10]....
        /*09e8*/ 	.word	0x0000a470


	//   ....[11]....
        /*09ec*/ 	.word	0x0000a490


	//   ....[12]....
        /*09f0*/ 	.word	0x0000a6e0


	//   ....[13]....
        /*09f4*/ 	.word	0x0000a700


	//----- nvinfo : EIATTR_COOP_GROUP_MASK_REGIDS
	.align		4
.L_1377:
        /*09f8*/ 	.byte	0x04, 0x29
        /*09fa*/ 	.short	(.L_1379 - .L_1378)


	//   ....[0]....
.L_1378:
        /*09fc*/ 	.word	0xffffffff


	//   ....[1]....
        /*0a00*/ 	.word	0xffffffff


	//   ....[2]....
        /*0a04*/ 	.word	0xffffffff


	//   ....[3]....
        /*0a08*/ 	.word	0xffffffff


	//   ....[4]....
        /*0a0c*/ 	.word	0xffffffff


	//   ....[5]....
        /*0a10*/ 	.word	0xffffffff


	//   ....[6]....
        /*0a14*/ 	.word	0xffffffff


	//   ....[7]....
        /*0a18*/ 	.word	0xffffffff


	//   ....[8]....
        /*0a1c*/ 	.word	0xffffffff


	//   ....[9]....
        /*0a20*/ 	.word	0xffffffff


	//----- nvinfo : EIATTR_COOP_GROUP_INSTR_OFFSETS
	.align		4
.L_1379:
        /*0a24*/ 	.byte	0x04, 0x28
        /*0a26*/ 	.short	(.L_1381 - .L_1380)


	//   ....[0]....
.L_1380:
        /*0a28*/ 	.word	0x000092f0


	//   ....[1]....
        /*0a2c*/ 	.word	0x00009300


	//   ....[2]....
        /*0a30*/ 	.word	0x00009340


	//   ....[3]....
        /*0a34*/ 	.word	0x00009350


	//   ....[4]....
        /*0a38*/ 	.word	0x00009390


	//   ....[5]....
        /*0a3c*/ 	.word	0x000093a0


	//   ....[6]....
        /*0a40*/ 	.word	0x000093f0


	//   ....[7]....
        /*0a44*/ 	.word	0x00009400


	//   ....[8]....
        /*0a48*/ 	.word	0x00009560


	//   ....[9]....
        /*0a4c*/ 	.word	0x00009580


	//----- nvinfo : EIATTR_VRC_CTA_INIT_COUNT
	.align		4
.L_1381:
        /*0a50*/ 	.byte	0x02, 0x4a
	.zero		1
	.zero		1


	//----- nvinfo : EIATTR_EXIT_INSTR_OFFSETS
	.align		4
        /*0a54*/ 	.byte	0x04, 0x1c
        /*0a56*/ 	.short	(.L_1383 - .L_1382)


	//   ....[0]....
.L_1382:
        /*0a58*/ 	.word	0x00000080


	//   ....[1]....
        /*0a5c*/ 	.word	0x0000c400


	//----- nvinfo : EIATTR_MAX_THREADS
	.align		4
.L_1383:
        /*0a60*/ 	.byte	0x04, 0x05
        /*0a62*/ 	.short	(.L_1385 - .L_1384)
.L_1384:
        /*0a64*/ 	.word	0x000001e0
        /*0a68*/ 	.word	0x00000001
        /*0a6c*/ 	.word	0x00000001


	//----- nvinfo : EIATTR_CRS_STACK_SIZE
	.align		4
.L_1385:
        /*0a70*/ 	.byte	0x04, 0x1e
        /*0a72*/ 	.short	(.L_1387 - .L_1386)
.L_1386:
        /*0a74*/ 	.word	0x00000000


	//----- nvinfo : EIATTR_CBANK_PARAM_SIZE
	.align		4
.L_1387:
        /*0a78*/ 	.byte	0x03, 0x19
        /*0a7a*/ 	.short	0x00a0


	//----- nvinfo : EIATTR_PARAM_CBANK
	.align		4
        /*0a7c*/ 	.byte	0x04, 0x0a
        /*0a7e*/ 	.short	(.L_1389 - .L_1388)
	.align		4
.L_1388:
        /*0a80*/ 	.word	index@(.nv.constant0._Z35group_norm_nhwc_fwd_one_pass_kernelI11Bf16IOBf16WLi512ELi120ELi480EEv26Group_norm_nhwc_fwd_params)
        /*0a84*/ 	.short	0x0380
        /*0a86*/ 	.short	0x00a0


	//----- nvinfo : EIATTR_SW_WAR
	.align		4
.L_1389:
        /*0a88*/ 	.byte	0x04, 0x36
        /*0a8a*/ 	.short	(.L_1391 - .L_1390)
.L_1390:
        /*0a8c*/ 	.word	0x00000008
.L_1391:


//--------------------- .nv.info._Z35group_norm_nhwc_fwd_one_pass_kernelI11Bf16IOFp16WLi64ELi120ELi480EEv26Group_norm_nhwc_fwd_params --------------------------
	.section	.nv.info._Z35group_norm_nhwc_fwd_one_pass_kernelI11Bf16IOFp16WLi64ELi120ELi480EEv26Group_norm_nhwc_fwd_params,"",@"SHT_CUDA_INFO"
	.sectionflags	@""
	.align	4


	//----- nvinfo : EIATTR_CUDA_API_VERSION
	.align		4
        /*0000*/ 	.byte	0x04, 0x37
        /*0002*/ 	.short	(.L_1393 - .L_1392)
.L_1392:
        /*0004*/ 	.word	0x00000082


	//----- nvinfo : EIATTR_KPARAM_INFO
	.align		4
.L_1393:
        /*0008*/ 	.byte	0x04, 0x17
        /*000a*/ 	.short	(.L_1395 - .L_1394)
.L_1394:
        /*000c*/ 	.word	0x00000000
        /*0010*/ 	.short	0x0000
        /*0012*/ 	.short	0x0000
        /*0014*/ 	.byte	0x00, 0xf0, 0x81, 0x02


	//----- nvinfo : EIATTR_SPARSE_MMA_MASK
	.align		4
.L_1395:
        /*0018*/ 	.byte	0x03, 0x50
        /*001a*/ 	.short	0x0000


	//----- nvinfo : EIATTR_MAXREG_COUNT
	.align		4
        /*001c*/ 	.byte	0x03, 0x1b
        /*001e*/ 	.short	0x0080


	//----- nvinfo : EIATTR_NUM_BARRIERS
	.align		4
        /*0020*/ 	.byte	0x02, 0x4c
        /*0022*/ 	.byte	0x01
	.zero		1


	//----- nvinfo : EIATTR_MERCURY_ISA_VERSION
	.align		4
        /*0024*/ 	.byte	0x03, 0x5f
        /*0026*/ 	.short	0x0101


	//----- nvinfo : EIATTR_INT_WARP_WIDE_INSTR_OFFSETS
	.align		4
        /*0028*/ 	.byte	0x04, 0x31
        /*002a*/ 	.short	(.L_1397 - .L_1396)


	//   ....[0]....
.L_1396:
        /*002c*/ 	.word	0x000019f0


	//   ....[1]....
        /*0030*/ 	.word	0x00001a70


	//   ....[2]....
        /*0034*/ 	.word	0x00001b10


	//   ....[3]....
        /*0038*/ 	.word	0x00001bb0


	//   ....[4]....
        /*003c*/ 	.word	0x00001c50


	//   ....[5]....
        /*0040*/ 	.word	0x00001cf0


	//   ....[6]....
        /*0044*/ 	.word	0x00001d90


	//   ....[7]....
        /*0048*/ 	.word	0x00001e30


	//   ....[8]....
        /*004c*/ 	.word	0x00002000


	//   ....[9]....
        /*0050*/ 	.word	0x00002090


	//   ....[10]....
        /*0054*/ 	.word	0x00002140


	//   ....[11]....
        /*0058*/ 	.word	0x000021f0


	//   ....[12]....
        /*005c*/ 	.word	0x00002320


	//   ....[13]....
        /*0060*/ 	.word	0x000023b0


	//----- nvinfo : EIATTR_COOP_GROUP_MASK_REGIDS
	.align		4
.L_1397:
        /*0064*/ 	.byte	0x04, 0x29
        /*0066*/ 	.short	(.L_1399 - .L_1398)


	//   ....[0]....
.L_1398:
        /*0068*/ 	.word	0xffffffff


	//   ....[1]....
        /*006c*/ 	.word	0xffffffff


	//   ....[2]....
        /*0070*/ 	.word	0xffffffff


	//   ....[3]....
        /*0074*/ 	.word	0xffffffff


	//   ....[4]....
        /*0078*/ 	.word	0xffffffff


	//   ....[5]....
        /*007c*/ 	.word	0xffffffff


	//   ....[6]....
        /*0080*/ 	.word	0xffffffff


	//   ....[7]....
        /*0084*/ 	.word	0xffffffff


	//   ....[8]....
        /*0088*/ 	.word	0xffffffff


	//   ....[9]....
        /*008c*/ 	.word	0xffffffff


	//----- nvinfo : EIATTR_COOP_GROUP_INSTR_OFFSETS
	.align		4
.L_1399:
        /*0090*/ 	.byte	0x04, 0x28
        /*0092*/ 	.short	(.L_1401 - .L_1400)


	//   ....[0]....
.L_1400:
        /*0094*/ 	.word	0x000011b0


	//   ....[1]....
        /*0098*/ 	.word	0x000011c0


	//   ....[2]....
        /*009c*/ 	.word	0x000011f0


	//   ....[3]....
        /*00a0*/ 	.word	0x00001200


	//   ....[4]....
        /*00a4*/ 	.word	0x00001240


	//   ....[5]....
        /*00a8*/ 	.word	0x00001250


	//   ....[6]....
        /*00ac*/ 	.word	0x00001290


	//   ....[7]....
        /*00b0*/ 	.word	0x000012a0


	//   ....[8]....
        /*00b4*/ 	.word	0x00001320


	//   ....[9]....
        /*00b8*/ 	.word	0x00001330


	//----- nvinfo : EIATTR_VRC_CTA_INIT_COUNT
	.align		4
.L_1401:
        /*00bc*/ 	.byte	0x02, 0x4a
	.zero		1
	.zero		1


	//----- nvinfo : EIATTR_EXIT_INSTR_OFFSETS
	.align		4
        /*00c0*/ 	.byte	0x04, 0x1c
        /*00c2*/ 	.short	(.L_1403 - .L_1402)


	//   ....[0]....
.L_1402:
        /*00c4*/ 	.word	0x00000070


	//   ....[1]....
        /*00c8*/ 	.word	0x00004590


	//----- nvinfo : EIATTR_MAX_THREADS
	.align		4
.L_1403:
        /*00cc*/ 	.byte	0x04, 0x05
        /*00ce*/ 	.short	(.L_1405 - .L_1404)
.L_1404:
        /*00d0*/ 	.word	0x000001e0
        /*00d4*/ 	.word	0x00000001
        /*00d8*/ 	.word	0x00000001


	//----- nvinfo : EIATTR_CRS_STACK_SIZE
	.align		4
.L_1405:
        /*00dc*/ 	.byte	0x04, 0x1e
        /*00de*/ 	.short	(.L_1407 - .L_1406)
.L_1406:
        /*00e0*/ 	.word	0x00000000


	//----- nvinfo : EIATTR_CBANK_PARAM_SIZE
	.align		4
.L_1407:
        /*00e4*/ 	.byte	0x03, 0x19
        /*00e6*/ 	.short	0x00a0


	//----- nvinfo : EIATTR_PARAM_CBANK
	.align		4
        /*00e8*/ 	.byte	0x04, 0x0a
        /*00ea*/ 	.short	(.L_1409 - .L_1408)
	.align		4
.L_1408:
        /*00ec*/ 	.word	index@(.nv.constant0._Z35group_norm_nhwc_fwd_one_pass_kernelI11Bf16IOFp16WLi64ELi120ELi480EEv26Group_norm_nhwc_fwd_params)
        /*00f0*/ 	.short	0x0380
        /*00f2*/ 	.short	0x00a0


	//----- nvinfo : EIATTR_SW_WAR
	.align		4
.L_1409:
        /*00f4*/ 	.byte	0x04, 0x36
        /*00f6*/ 	.short	(.L_1411 - .L_1410)
.L_1410:
        /*00f8*/ 	.word	0x00000008
.L_1411:


//--------------------- .nv.info._Z35group_norm_nhwc_fwd_one_pass_kernelI11Bf16IOFp16WLi128ELi120ELi480EEv26Group_norm_nhwc_fwd_params --------------------------
	.section	.nv.info._Z35group_norm_nhwc_fwd_one_pass_kernelI11Bf16IOFp16WLi128ELi120ELi480EEv26Group_norm_nhwc_fwd_params,"",@"SHT_CUDA_INFO"
	.sectionflags	@""
	.align	4


	//----- nvinfo : EIATTR_CUDA_API_VERSION
	.align		4
        /*0000*/ 	.byte	0x04, 0x37
        /*0002*/ 	.short	(.L_1413 - .L_1412)
.L_1412:
        /*0004*/ 	.word	0x00000082


	//----- nvinfo : EIATTR_KPARAM_INFO
	.align		4
.L_1413:
        /*0008*/ 	.byte	0x04, 0x17
        /*000a*/ 	.short	(.L_1415 - .L_1414)
.L_1414:
        /*000c*/ 	.word	0x00000000
        /*0010*/ 	.short	0x0000
        /*0012*/ 	.short	0x0000
        /*0014*/ 	.byte	0x00, 0xf0, 0x81, 0x02


	//----- nvinfo : EIATTR_SPARSE_MMA_MASK
	.align		4
.L_1415:
        /*0018*/ 	.byte	0x03, 0x50
        /*001a*/ 	.short	0x0000


	//----- nvinfo : EIATTR_MAXREG_COUNT
	.align		4
        /*001c*/ 	.byte	0x03, 0x1b
        /*001e*/ 	.short	0x0080


	//----- nvinfo : EIATTR_NUM_BARRIERS
	.align		4
        /*0020*/ 	.byte	0x02, 0x4c
        /*0022*/ 	.byte	0x01
	.zero		1


	//----- nvinfo : EIATTR_MERCURY_ISA_VERSION
	.align		4
        /*0024*/ 	.byte	0x03, 0x5f
        /*0026*/ 	.short	0x0101


	//----- nvinfo : EIATTR_COOP_GROUP_MASK_REGIDS
	.align		4
        /*0028*/ 	.byte	0x04, 0x29
        /*002a*/ 	.short	(.L_1417 - .L_1416)


	//   ....[0]....
.L_1416:
        /*002c*/ 	.word	0xffffffff


	//   ....[1]....
        /*0030*/ 	.word	0xffffffff


	//   ....[2]....
        /*0034*/ 	.word	0xffffffff


	//   ....[3]....
        /*0038*/ 	.word	0xffffffff


	//   ....[4]....
        /*003c*/ 	.word	0xffffffff


	//   ....[5]....
        /*0040*/ 	.word	0xffffffff


	//   ....[6]....
        /*0044*/ 	.word	0xffffffff


	//   ....[7]....
        /*0048*/ 	.word	0xffffffff


	//   ....[8]....
        /*004c*/ 	.word	0xffffffff


	//   ....[9]....
        /*0050*/ 	.word	0xffffffff


	//----- nvinfo : EIATTR_COOP_GROUP_INSTR_OFFSETS
	.align		4
.L_1417:
        /*0054*/ 	.byte	0x04, 0x28
        /*0056*/ 	.short	(.L_1419 - .L_1418)


	//   ....[0]....
.L_1418:
        /*0058*/ 	.word	0x00001c20


	//   ....[1]....
        /*005c*/ 	.word	0x00001c30


	//   ....[2]....
        /*0060*/ 	.word	0x00001c70


	//   ....[3]....
        /*0064*/ 	.word	0x00001c80


	//   ....[4]....
        /*0068*/ 	.word	0x00001cc0


	//   ....[5]....
        /*006c*/ 	.word	0x00001cd0


	//   ....[6]....
        /*0070*/ 	.word	0x00001d10


	//   ....[7]....
        /*0074*/ 	.word	0x00001d20


	//   ....[8]....
        /*0078*/ 	.word	0x00001da0


	//   ....[9]....
        /*007c*/ 	.word	0x00001db0


	//----- nvinfo : EIATTR_VRC_CTA_INIT_COUNT
	.align		4
.L_1419:
        /*0080*/ 	.byte	0x02, 0x4a
	.zero		1
	.zero		1


	//----- nvinfo : EIATTR_EXIT_INSTR_OFFSETS
	.align		4
        /*0084*/ 	.byte	0x04, 0x1c
        /*0086*/ 	.short	(.L_1421 - .L_1420)


	//   ....[0]....
.L_1420:
        /*0088*/ 	.word	0x00000060


	//   ....[1]....
        /*008c*/ 	.word	0x00006650


	//----- nvinfo : EIATTR_MAX_THREADS
	.align		4
.L_1421:
        /*0090*/ 	.byte	0x04, 0x05
        /*0092*/ 	.short	(.L_1423 - .L_1422)
.L_1422:
        /*0094*/ 	.word	0x000001e0
        /*0098*/ 	.word	0x00000001
        /*009c*/ 	.word	0x00000001


	//----- nvinfo : EIATTR_CRS_STACK_SIZE
	.align		4
.L_1423:
        /*00a0*/ 	.byte	0x04, 0x1e
        /*00a2*/ 	.short	(.L_1425 - .L_1424)
.L_1424:
        /*00a4*/ 	.word	0x00000000


	//----- nvinfo : EIATTR_CBANK_PARAM_SIZE
	.align		4
.L_1425:
        /*00a8*/ 	.byte	0x03, 0x19
        /*00aa*/ 	.short	0x00a0


	//----- nvinfo : EIATTR_PARAM_CBANK
	.align		4
        /*00ac*/ 	.byte	0x04, 0x0a
        /*00ae*/ 	.short	(.L_1427 - .L_1426)
	.align		4
.L_1426:
        /*00b0*/ 	.word	index@(.nv.constant0._Z35group_norm_nhwc_fwd_one_pass_kernelI11Bf16IOFp16WLi128ELi120ELi480EEv26Group_norm_nhwc_fwd_params)
        /*00b4*/ 	.short	0x0380
        /*00b6*/ 	.short	0x00a0


	//----- nvinfo : EIATTR_SW_WAR
	.align		4
.L_1427:
        /*00b8*/ 	.byte	0x04, 0x36
        /*00ba*/ 	.short	(.L_1429 - .L_1428)
.L_1428:
        /*00bc*/ 	.word	0x00000008
.L_1429:


//--------------------- .nv.info._Z35group_norm_nhwc_fwd_one_pass_kernelI11Bf16IOFp16WLi256ELi120ELi480EEv26Group_norm_nhwc_fwd_params --------------------------
	.section	.nv.info._Z35group_norm_nhwc_fwd_one_pass_kernelI11Bf16IOFp16WLi256ELi120ELi480EEv26Group_norm_nhwc_fwd_params,"",@"SHT_CUDA_INFO"
	.sectionflags	@""
	.align	4


	//----- nvinfo : EIATTR_CUDA_API_VERSION
	.align		4
        /*0000*/ 	.byte	0x04, 0x37
        /*0002*/ 	.short	(.L_1431 - .L_1430)
.L_1430:
        /*0004*/ 	.word	0x00000082


	//----- nvinfo : EIATTR_KPARAM_INFO
	.align		4
.L_1431:
        /*0008*/ 	.byte	0x04, 0x17
        /*000a*/ 	.short	(.L_1433 - .L_1432)
.L_1432:
        /*000c*/ 	.word	0x00000000
        /*0010*/ 	.short	0x0000
        /*0012*/ 	.short	0x0000
        /*0014*/ 	.byte	0x00, 0xf0, 0x81, 0x02


	//----- nvinfo : EIATTR_SPARSE_MMA_MASK
	.align		4
.L_1433:
        /*0018*/ 	.byte	0x03, 0x50
        /*001a*/ 	.short	0x0000


	//----- nvinfo : EIATTR_MAXREG_COUNT
	.align		4
        /*001c*/ 	.byte	0x03, 0x1b
        /*001e*/ 	.short	0x0080


	//----- nvinfo : EIATTR_NUM_BARRIERS
	.align		4
        /*0020*/ 	.byte	0x02, 0x4c
        /*0022*/ 	.byte	0x01
	.zero		1


	//----- nvinfo : EIATTR_MERCURY_ISA_VERSION
	.align		4
        /*0024*/ 	.byte	0x03, 0x5f
        /*0026*/ 	.short	0x0101


	//----- nvinfo : EIATTR_COOP_GROUP_MASK_REGIDS
	.align		4
        /*0028*/ 	.byte	0x04, 0x29
        /*002a*/ 	.short	(.L_1435 - .L_1434)


	//   ....[0]....
.L_1434:
        /*002c*/ 	.word	0xffffffff


	//   ....[1]....
        /*0030*/ 	.word	0xffffffff


	//   ....[2]....
        /*0034*/ 	.word	0xffffffff


	//   ....[3]....
        /*0038*/ 	.word	0xffffffff


	//   ....[4]....
        /*003c*/ 	.word	0xffffffff


	//   ....[5]....
        /*0040*/ 	.word	0xffffffff


	//   ....[6]....
        /*0044*/ 	.word	0xffffffff


	//   ....[7]....
        /*0048*/ 	.word	0xffffffff


	//   ....[8]....
        /*004c*/ 	.word	0xffffffff


	//   ....[9]....
        /*0050*/ 	.word	0xffffffff


	//----- nvinfo : EIATTR_COOP_GROUP_INSTR_OFFSETS
	.align		4
.L_1435:
        /*0054*/ 	.byte	0x04, 0x28
        /*0056*/ 	.short	(.L_1437 - .L_1436)


	//   ....[0]....
.L_1436:
        /*0058*/ 	.word	0x00003410


	//   ....[1]....
        /*005c*/ 	.word	0x00003420


	//   ....[2]....
        /*0060*/ 	.word	0x00003460


	//   ....[3]....
        /*0064*/ 	.word	0x00003470


	//   ....[4]....
        /*0068*/ 	.word	0x000034b0


	//   ....[5]....
        /*006c*/ 	.word	0x000034c0


	//   ....[6]....
        /*0070*/ 	.word	0x00003500


	//   ....[7]....
        /*0074*/ 	.word	0x00003510


	//   ....[8]....
        /*0078*/ 	.word	0x000035a0


	//   ....[9]....
        /*007c*/ 	.word	0x000035b0


	//----- nvinfo : EIATTR_VRC_CTA_INIT_COUNT
	.align		4
.L_1437:
        /*0080*/ 	.byte	0x02, 0x4a
	.zero		1
	.zero		1


	//----- nvinfo : EIATTR_EXIT_INSTR_OFFSETS
	.align		4
        /*0084*/ 	.byte	0x04, 0x1c
        /*0086*/ 	.short	(.L_1439 - .L_1438)


	//   ....[0]....
.L_1438:
        /*0088*/ 	.word	0x00000060


	//   ....[1]....
        /*008c*/ 	.word	0x0000bc10


	//----- nvinfo : EIATTR_MAX_THREADS
	.align		4
.L_1439:
        /*0090*/ 	.byte	0x04, 0x05
        /*0092*/ 	.short	(.L_1441 - .L_1440)
.L_1440:
        /*0094*/ 	.word	0x000001e0
        /*0098*/ 	.word	0x00000001
        /*009c*/ 	.word	0x00000001


	//----- nvinfo : EIATTR_CRS_STACK_SIZE
	.align		4
.L_1441:
        /*00a0*/ 	.byte	0x04, 0x1e
        /*00a2*/ 	.short	(.L_1443 - .L_1442)
.L_1442:
        /*00a4*/ 	.word	0x00000000


	//----- nvinfo : EIATTR_CBANK_PARAM_SIZE
	.align		4
.L_1443:
        /*00a8*/ 	.byte	0x03, 0x19
        /*00aa*/ 	.short	0x00a0


	//----- nvinfo : EIATTR_PARAM_CBANK
	.align		4
        /*00ac*/ 	.byte	0x04, 0x0a
        /*00ae*/ 	.short	(.L_1445 - .L_1444)
	.align		4
.L_1444:
        /*00b0*/ 	.word	index@(.nv.constant0._Z35group_norm_nhwc_fwd_one_pass_kernelI11Bf16IOFp16WLi256ELi120ELi480EEv26Group_norm_nhwc_fwd_params)
        /*00b4*/ 	.short	0x0380
        /*00b6*/ 	.short	0x00a0


	//----- nvinfo : EIATTR_SW_WAR
	.align		4
.L_1445:
        /*00b8*/ 	.byte	0x04, 0x36
        /*00ba*/ 	.short	(.L_1447 - .L_1446)
.L_1446:
        /*00bc*/ 	.word	0x00000008
.L_1447:


//--------------------- .nv.info._Z35group_norm_nhwc_fwd_one_pass_kernelI11Bf16IOFp16WLi512ELi120ELi480EEv26Group_norm_nhwc_fwd_params --------------------------
	.section	.nv.info._Z35group_norm_nhwc_fwd_one_pass_kernelI11Bf16IOFp16WLi512ELi120ELi480EEv26Group_norm_nhwc_fwd_params,"",@"SHT_CUDA_INFO"
	.sectionflags	@""
	.align	4


	//----- nvinfo : EIATTR_CUDA_API_VERSION
	.align		4
        /*0000*/ 	.byte	0x04, 0x37
        /*0002*/ 	.short	(.L_1449 - .L_1448)
.L_1448:
        /*0004*/ 	.word	0x00000082


	//----- nvinfo : EIATTR_KPARAM_INFO
	.align		4
.L_1449:
        /*0008*/ 	.byte	0x04, 0x17
        /*000a*/ 	.short	(.L_1451 - .L_1450)
.L_1450:
        /*000c*/ 	.word	0x00000000
        /*0010*/ 	.short	0x0000
        /*0012*/ 	.short	0x0000
        /*0014*/ 	.byte	0x00, 0xf0, 0x81, 0x02


	//----- nvinfo : EIATTR_SPARSE_MMA_MASK
	.align		4
.L_1451:
        /*0018*/ 	.byte	0x03, 0x50
        /*001a*/ 	.short	0x0000


	//----- nvinfo : EIATTR_MAXREG_COUNT
	.align		4
        /*001c*/ 	.byte	0x03, 0x1b
        /*001e*/ 	.short	0x0080


	//----- nvinfo : EIATTR_NUM_BARRIERS
	.align		4
        /*0020*/ 	.byte	0x02, 0x4c
        /*0022*/ 	.byte	0x01
	.zero		1


	//----- nvinfo : EIATTR_ANNOTATIONS
	.align		4
        /*0024*/ 	.byte	0x04, 0x55
        /*0026*/ 	.short	(.L_1453 - .L_1452)


	//   ....[0]....
.L_1452:
        /* <DEDUP_REMOVED lines=154> */


	//----- nvinfo : EIATTR_MERCURY_ISA_VERSION
	.align		4
.L_1453:
        /*09b8*/ 	.byte	0x03, 0x5f
        /*09ba*/ 	.short	0x0101


	//----- nvinfo : EIATTR_INT_WARP_WIDE_INSTR_OFFSETS
	.align		4
        /*09bc*/ 	.byte	0x04, 0x31
        /*09be*/ 	.short	(.L_1455 - .L_1454)


	//   ....[0]....
.L_1454:
        /*09c0*/ 	.word	0x00009d40


	//   ....[1]....
        /*09c4*/ 	.word	0x00009d70


	//   ....[2]....
        /*09c8*/ 	.word	0x00009db0


	//   ....[3]....
        /*09cc*/ 	.word	0x00009fb0


	//   ....[4]....
        /*09d0*/ 	.word	0x00009fe0


	//   ....[5]....
        /*09d4*/ 	.word	0x0000a020


	//   ....[6]....
        /*09d8*/ 	.word	0x0000a050


	//   ....[7]....
        /*09dc*/ 	.word	0x0000a090


	//   ....[8]....
        /*09e0*/ 	.word	0x0000a420


	//   ....[9]....
        /*09e4*/ 	.word	0x0000a450


	//   ....[10]....
        /*09e8*/ 	.word	0x0000a470


	//   ....[11]....
        /*09ec*/ 	.word	0x0000a490


	//   ....[12]....
        /*09f0*/ 	.word	0x0000a6e0


	//   ....[13]....
        /*09f4*/ 	.word	0x0000a700


	//----- nvinfo : EIATTR_COOP_GROUP_MASK_REGIDS
	.align		4
.L_1455:
        /*09f8*/ 	.byte	0x04, 0x29
        /*09fa*/ 	.short	(.L_1457 - .L_1456)


	//   ....[0]....
.L_1456:
        /*09fc*/ 	.word	0xffffffff


	//   ....[1]....
        /*0a00*/ 	.word	0xffffffff


	//   ....[2]....
        /*0a04*/ 	.word	0xffffffff


	//   ....[3]....
        /*0a08*/ 	.word	0xffffffff


	//   ....[4]....
        /*0a0c*/ 	.word	0xffffffff


	//   ....[5]....
        /*0a10*/ 	.word	0xffffffff


	//   ....[6]....
        /*0a14*/ 	.word	0xffffffff


	//   ....[7]....
        /*0a18*/ 	.word	0xffffffff


	//   ....[8]....
        /*0a1c*/ 	.word	0xffffffff


	//   ....[9]....
        /*0a20*/ 	.word	0xffffffff


	//----- nvinfo : EIATTR_COOP_GROUP_INSTR_OFFSETS
	.align		4
.L_1457:
        /*0a24*/ 	.byte	0x04, 0x28
        /*0a26*/ 	.short	(.L_1459 - .L_1458)


	//   ....[0]....
.L_1458:
        /*0a28*/ 	.word	0x000092f0


	//   ....[1]....
        /*0a2c*/ 	.word	0x00009300


	//   ....[2]....
        /*0a30*/ 	.word	0x00009340


	//   ....[3]....
        /*0a34*/ 	.word	0x00009350


	//   ....[4]....
        /*0a38*/ 	.word	0x00009390


	//   ....[5]....
        /*0a3c*/ 	.word	0x000093a0


	//   ....[6]....
        /*0a40*/ 	.word	0x000093f0


	//   ....[7]....
        /*0a44*/ 	.word	0x00009400


	//   ....[8]....
        /*0a48*/ 	.word	0x00009560


	//   ....[9]....
        /*0a4c*/ 	.word	0x00009580


	//----- nvinfo : EIATTR_VRC_CTA_INIT_COUNT
	.align		4
.L_1459:
        /*0a50*/ 	.byte	0x02, 0x4a
	.zero		1
	.zero		1


	//----- nvinfo : EIATTR_EXIT_INSTR_OFFSETS
	.align		4
        /*0a54*/ 	.byte	0x04, 0x1c
        /*0a56*/ 	.short	(.L_1461 - .L_1460)


	//   ....[0]....
.L_1460:
        /*0a58*/ 	.word	0x00000080


	//   ....[1]....
        /*0a5c*/ 	.word	0x0000c400


	//----- nvinfo : EIATTR_MAX_THREADS
	.align		4
.L_1461:
        /*0a60*/ 	.byte	0x04, 0x05
        /*0a62*/ 	.short	(.L_1463 - .L_1462)
.L_1462:
        /*0a64*/ 	.word	0x000001e0
        /*0a68*/ 	.word	0x00000001
        /*0a6c*/ 	.word	0x00000001


	//----- nvinfo : EIATTR_CRS_STACK_SIZE
	.align		4
.L_1463:
        /*0a70*/ 	.byte	0x04, 0x1e
        /*0a72*/ 	.short	(.L_1465 - .L_1464)
.L_1464:
        /*0a74*/ 	.word	0x00000000


	//----- nvinfo : EIATTR_CBANK_PARAM_SIZE
	.align		4
.L_1465:
        /*0a78*/ 	.byte	0x03, 0x19
        /*0a7a*/ 	.short	0x00a0


	//----- nvinfo : EIATTR_PARAM_CBANK
	.align		4
        /*0a7c*/ 	.byte	0x04, 0x0a
        /*0a7e*/ 	.short	(.L_1467 - .L_1466)
	.align		4
.L_1466:
        /*0a80*/ 	.word	index@(.nv.constant0._Z35group_norm_nhwc_fwd_one_pass_kernelI11Bf16IOFp16WLi512ELi120ELi480EEv26Group_norm_nhwc_fwd_params)
        /*0a84*/ 	.short	0x0380
        /*0a86*/ 	.short	0x00a0


	//----- nvinfo : EIATTR_SW_WAR
	.align		4
.L_1467:
        /*0a88*/ 	.byte	0x04, 0x36
        /*0a8a*/ 	.short	(.L_1469 - .L_1468)
.L_1468:
        /*0a8c*/ 	.word	0x00000008
.L_1469:


//--------------------- .nv.info._Z35group_norm_nhwc_fwd_one_pass_kernelI11Fp16IOFp32WLi64ELi120ELi480EEv26Group_norm_nhwc_fwd_params --------------------------
	.section	.nv.info._Z35group_norm_nhwc_fwd_one_pass_kernelI11Fp16IOFp32WLi64ELi120ELi480EEv26Group_norm_nhwc_fwd_params,"",@"SHT_CUDA_INFO"
	.sectionflags	@""
	.align	4


	//----- nvinfo : EIATTR_CUDA_API_VERSION
	.align		4
        /*0000*/ 	.byte	0x04, 0x37
        /*0002*/ 	.short	(.L_1471 - .L_1470)
.L_1470:
        /*0004*/ 	.word	0x00000082


	//----- nvinfo : EIATTR_KPARAM_INFO
	.align		4
.L_1471:
        /*0008*/ 	.byte	0x04, 0x17
        /*000a*/ 	.short	(.L_1473 - .L_1472)
.L_1472:
        /*000c*/ 	.word	0x00000000
        /*0010*/ 	.short	0x0000
        /*0012*/ 	.short	0x0000
        /*0014*/ 	.byte	0x00, 0xf0, 0x81, 0x02


	//----- nvinfo : EIATTR_SPARSE_MMA_MASK
	.align		4
.L_1473:
        /*0018*/ 	.byte	0x03, 0x50
        /*001a*/ 	.short	0x0000


	//----- nvinfo : EIATTR_MAXREG_COUNT
	.align		4
        /*001c*/ 	.byte	0x03, 0x1b
        /*001e*/ 	.short	0x0080


	//----- nvinfo : EIATTR_NUM_BARRIERS
	.align		4
        /*0020*/ 	.byte	0x02, 0x4c
        /*0022*/ 	.byte	0x01
	.zero		1


	//----- nvinfo : EIATTR_MERCURY_ISA_VERSION
	.align		4
        /*0024*/ 	.byte	0x03, 0x5f
        /*0026*/ 	.short	0x0101


	//----- nvinfo : EIATTR_INT_WARP_WIDE_INSTR_OFFSETS
	.align		4
        /*0028*/ 	.byte	0x04, 0x31
        /*002a*/ 	.short	(.L_1475 - .L_1474)


	//   ....[0]....
.L_1474:
        /*002c*/ 	.word	0x00001940


	//   ....[1]....
        /*0030*/ 	.word	0x000019c0


	//   ....[2]....
        /*0034*/ 	.word	0x00001a60


	//   ....[3]....
        /*0038*/ 	.word	0x00001b00


	//   ....[4]....
        /*003c*/ 	.word	0x00001ba0


	//   ....[5]....
        /*0040*/ 	.word	0x00001c40


	//   ....[6]....
        /*0044*/ 	.word	0x00001ce0


	//   ....[7]....
        /*0048*/ 	.word	0x00001d80


	//   ....[8]....
        /*004c*/ 	.word	0x00001f50


	//   ....[9]....
        /*0050*/ 	.word	0x00001fe0


	//   ....[10]....
        /*0054*/ 	.word	0x00002090


	//   ....[11]....
        /*0058*/ 	.word	0x00002140


	//   ....[12]....
        /*005c*/ 	.word	0x00002270


	//   ....[13]....
        /*0060*/ 	.word	0x00002300


	//----- nvinfo : EIATTR_COOP_GROUP_MASK_REGIDS
	.align		4
.L_1475:
        /*0064*/ 	.byte	0x04, 0x29
        /*0066*/ 	.short	(.L_1477 - .L_1476)


	//   ....[0]....
.L_1476:
        /*0068*/ 	.word	0xffffffff


	//   ....[1]....
        /*006c*/ 	.word	0xffffffff


	//   ....[2]....
        /*0070*/ 	.word	0xffffffff


	//   ....[3]....
        /*0074*/ 	.word	0xffffffff


	//   ....[4]....
        /*0078*/ 	.word	0xffffffff


	//   ....[5]....
        /*007c*/ 	.word	0xffffffff


	//   ....[6]....
        /*0080*/ 	.word	0xffffffff


	//   ....[7]....
        /*0084*/ 	.word	0xffffffff


	//   ....[8]....
        /*0088*/ 	.word	0xffffffff


	//   ....[9]....
        /*008c*/ 	.word	0xffffffff


	//----- nvinfo : EIATTR_COOP_GROUP_INSTR_OFFSETS
	.align		4
.L_1477:
        /*0090*/ 	.byte	0x04, 0x28
        /*0092*/ 	.short	(.L_1479 - .L_1478)


	//   ....[0]....
.L_1478:
        /*0094*/ 	.word	0x00001150


	//   ....[1]....
        /*0098*/ 	.word	0x00001160


	//   ....[2]....
        /*009c*/ 	.word	0x00001190


	//   ....[3]....
        /*00a0*/ 	.word	0x000011a0


	//   ....[4]....
        /*00a4*/ 	.word	0x000011e0


	//   ....[5]....
        /*00a8*/ 	.word	0x000011f0


	//   ....[6]....
        /*00ac*/ 	.word	0x00001230


	//   ....[7]....
        /*00b0*/ 	.word	0x00001240


	//   ....[8]....
        /*00b4*/ 	.word	0x000012a0


	//   ....[9]....
        /*00b8*/ 	.word	0x000012b0


	//----- nvinfo : EIATTR_VRC_CTA_INIT_COUNT
	.align		4
.L_1479:
        /*00bc*/ 	.byte	0x02, 0x4a
	.zero		1
	.zero		1


	//----- nvinfo : EIATTR_EXIT_INSTR_OFFSETS
	.align		4
        /*00c0*/ 	.byte	0x04, 0x1c
        /*00c2*/ 	.short	(.L_1481 - .L_1480)


	//   ....[0]....
.L_1480:
        /*00c4*/ 	.word	0x00000070


	//   ....[1]....
        /*00c8*/ 	.word	0x00004470


	//----- nvinfo : EIATTR_MAX_THREADS
	.align		4
.L_1481:
        /*00cc*/ 	.byte	0x04, 0x05
        /*00ce*/ 	.short	(.L_1483 - .L_1482)
.L_1482:
        /*00d0*/ 	.word	0x000001e0
        /*00d4*/ 	.word	0x00000001
        /*00d8*/ 	.word	0x00000001


	//----- nvinfo : EIATTR_CRS_STACK_SIZE
	.align		4
.L_1483:
        /*00dc*/ 	.byte	0x04, 0x1e
        /*00de*/ 	.short	(.L_1485 - .L_1484)
.L_1484:
        /*00e0*/ 	.word	0x00000000


	//----- nvinfo : EIATTR_CBANK_PARAM_SIZE
	.align		4
.L_1485:
        /*00e4*/ 	.byte	0x03, 0x19
        /*00e6*/ 	.short	0x00a0


	//----- nvinfo : EIATTR_PARAM_CBANK
	.align		4
        /*00e8*/ 	.byte	0x04, 0x0a
        /*00ea*/ 	.short	(.L_1487 - .L_1486)
	.align		4
.L_1486:
        /*00ec*/ 	.word	index@(.nv.constant0._Z35group_norm_nhwc_fwd_one_pass_kernelI11Fp16IOFp32WLi64ELi120ELi480EEv26Group_norm_nhwc_fwd_params)
        /*00f0*/ 	.short	0x0380
        /*00f2*/ 	.short	0x00a0


	//----- nvinfo : EIATTR_SW_WAR
	.align		4
.L_1487:
        /*00f4*/ 	.byte	0x04, 0x36
        /*00f6*/ 	.short	(.L_1489 - .L_1488)
.L_1488:
        /*00f8*/ 	.word	0x00000008
.L_1489:


//--------------------- .nv.info._Z35group_norm_nhwc_fwd_one_pass_kernelI11Fp16IOFp32WLi128ELi120ELi480EEv26Group_norm_nhwc_fwd_params --------------------------
	.section	.nv.info._Z35group_norm_nhwc_fwd_one_pass_kernelI11Fp16IOFp32WLi128ELi120ELi480EEv26Group_norm_nhwc_fwd_params,"",@"SHT_CUDA_INFO"
	.sectionflags	@""
	.align	4


	//----- nvinfo : EIATTR_CUDA_API_VERSION
	.align		4
        /*0000*/ 	.byte	0x04, 0x37
        /*0002*/ 	.short	(.L_1491 - .L_1490)
.L_1490:
        /*0004*/ 	.word	0x00000082


	//----- nvinfo : EIATTR_KPARAM_INFO
	.align		4
.L_1491:
        /*0008*/ 	.byte	0x04, 0x17
        /*000a*/ 	.short	(.L_1493 - .L_1492)
.L_1492:
        /*000c*/ 	.word	0x00000000
        /*0010*/ 	.short	0x0000
        /*0012*/ 	.short	0x0000
        /*0014*/ 	.byte	0x00, 0xf0, 0x81, 0x02


	//----- nvinfo : EIATTR_SPARSE_MMA_MASK
	.align		4
.L_1493:
        /*0018*/ 	.byte	0x03, 0x50
        /*001a*/ 	.short	0x0000


	//----- nvinfo : EIATTR_MAXREG_COUNT
	.align		4
        /*001c*/ 	.byte	0x03, 0x1b
        /*001e*/ 	.short	0x0080


	//----- nvinfo : EIATTR_NUM_BARRIERS
	.align		4
        /*0020*/ 	.byte	0x02, 0x4c
        /*0022*/ 	.byte	0x01
	.zero		1


	//----- nvinfo : EIATTR_MERCURY_ISA_VERSION
	.align		4
        /*0024*/ 	.byte	0x03, 0x5f
        /*0026*/ 	.short	0x0101


	//----- nvinfo : EIATTR_COOP_GROUP_MASK_REGIDS
	.align		4
        /*0028*/ 	.byte	0x04, 0x29
        /*002a*/ 	.short	(.L_1495 - .L_1494)


	//   ....[0]....
.L_1494:
        /*002c*/ 	.word	0xffffffff


	//   ....[1]....
        /*0030*/ 	.word	0xffffffff


	//   ....[2]....
        /*0034*/ 	.word	0xffffffff


	//   ....[3]....
        /*0038*/ 	.word	0xffffffff


	//   ....[4]....
        /*003c*/ 	.word	0xffffffff


	//   ....[5]....
        /*0040*/ 	.word	0xffffffff


	//   ....[6]....
        /*0044*/ 	.word	0xffffffff


	//   ....[7]....
        /*0048*/ 	.word	0xffffffff


	//   ....[8]....
        /*004c*/ 	.word	0xffffffff


	//   ....[9]....
        /*0050*/ 	.word	0xffffffff


	//----- nvinfo : EIATTR_COOP_GROUP_INSTR_OFFSETS
	.align		4
.L_1495:
        /*0054*/ 	.byte	0x04, 0x28
        /*0056*/ 	.short	(.L_1497 - .L_1496)


	//   ....[0]....
.L_1496:
        /*0058*/ 	.word	0x00001b30


	//   ....[1]....
        /*005c*/ 	.word	0x00001b40


	//   ....[2]....
        /*0060*/ 	.word	0x00001b70


	//   ....[3]....
        /*0064*/ 	.word	0x00001b80


	//   ....[4]....
        /*0068*/ 	.word	0x00001bc0


	//   ....[5]....
        /*006c*/ 	.word	0x00001bd0


	//   ....[6]....
        /*0070*/ 	.word	0x00001c10


	//   ....[7]....
        /*0074*/ 	.word	0x00001c20


	//   ....[8]....
        /*0078*/ 	.word	0x00001ca0


	//   ....[9]....
        /*007c*/ 	.word	0x00001cb0


	//----- nvinfo : EIATTR_VRC_CTA_INIT_COUNT
	.align		4
.L_1497:
        /*0080*/ 	.byte	0x02, 0x4a
	.zero		1
	.zero		1


	//----- nvinfo : EIATTR_EXIT_INSTR_OFFSETS
	.align		4
        /*0084*/ 	.byte	0x04, 0x1c
        /*0086*/ 	.short	(.L_1499 - .L_1498)


	//   ....[0]....
.L_1498:
        /*0088*/ 	.word	0x00000060


	//   ....[1]....
        /*008c*/ 	.word	0x000064f0


	//----- nvinfo : EIATTR_MAX_THREADS
	.align		4
.L_1499:
        /*0090*/ 	.byte	0x04, 0x05
        /*0092*/ 	.short	(.L_1501 - .L_1500)
.L_1500:
        /*0094*/ 	.word	0x000001e0
        /*0098*/ 	.word	0x00000001
        /*009c*/ 	.word	0x00000001


	//----- nvinfo : EIATTR_CRS_STACK_SIZE
	.align		4
.L_1501:
        /*00a0*/ 	.byte	0x04, 0x1e
        /*00a2*/ 	.short	(.L_1503 - .L_1502)
.L_1502:
        /*00a4*/ 	.word	0x00000000


	//----- nvinfo : EIATTR_CBANK_PARAM_SIZE
	.align		4
.L_1503:
        /*00a8*/ 	.byte	0x03, 0x19
        /*00aa*/ 	.short	0x00a0


	//----- nvinfo : EIATTR_PARAM_CBANK
	.align		4
        /*00ac*/ 	.byte	0x04, 0x0a
        /*00ae*/ 	.short	(.L_1505 - .L_1504)
	.align		4
.L_1504:
        /*00b0*/ 	.word	index@(.nv.constant0._Z35group_norm_nhwc_fwd_one_pass_kernelI11Fp16IOFp32WLi128ELi120ELi480EEv26Group_norm_nhwc_fwd_params)
        /*00b4*/ 	.short	0x0380
        /*00b6*/ 	.short	0x00a0


	//----- nvinfo : EIATTR_SW_WAR
	.align		4
.L_1505:
        /*00b8*/ 	.byte	0x04, 0x36
        /*00ba*/ 	.short	(.L_1507 - .L_1506)
.L_1506:
        /*00bc*/ 	.word	0x00000008
.L_1507:


//--------------------- .nv.info._Z35group_norm_nhwc_fwd_one_pass_kernelI11Fp16IOFp32WLi256ELi120ELi480EEv26Group_norm_nhwc_fwd_params --------------------------
	.section	.nv.info._Z35group_norm_nhwc_fwd_one_pass_kernelI11Fp16IOFp32WLi256ELi120ELi480EEv26Group_norm_nhwc_fwd_params,"",@"SHT_CUDA_INFO"
	.sectionflags	@""
	.align	4


	//----- nvinfo : EIATTR_CUDA_API_VERSION
	.align		4
        /*0000*/ 	.byte	0x04, 0x37
        /*0002*/ 	.short	(.L_1509 - .L_1508)
.L_1508:
        /*0004*/ 	.word	0x00000082


	//----- nvinfo : EIATTR_KPARAM_INFO
	.align		4
.L_1509:
        /*0008*/ 	.byte	0x04, 0x17
        /*000a*/ 	.short	(.L_1511 - .L_1510)
.L_1510:
        /*000c*/ 	.word	0x00000000
        /*0010*/ 	.short	0x0000
        /*0012*/ 	.short	0x0000
        /*0014*/ 	.byte	0x00, 0xf0, 0x81, 0x02


	//----- nvinfo : EIATTR_SPARSE_MMA_MASK
	.align		4
.L_1511:
        /*0018*/ 	.byte	0x03, 0x50
        /*001a*/ 	.short	0x0000


	//----- nvinfo : EIATTR_MAXREG_COUNT
	.align		4
        /*001c*/ 	.byte	0x03, 0x1b
        /*001e*/ 	.short	0x0080


	//----- nvinfo : EIATTR_NUM_BARRIERS
	.align		4
        /*0020*/ 	.byte	0x02, 0x4c
        /*0022*/ 	.byte	0x01
	.zero		1


	//----- nvinfo : EIATTR_MERCURY_ISA_VERSION
	.align		4
        /*0024*/ 	.byte	0x03, 0x5f
        /*0026*/ 	.short	0x0101


	//----- nvinfo : EIATTR_COOP_GROUP_MASK_REGIDS
	.align		4
        /*0028*/ 	.byte	0x04, 0x29
        /*002a*/ 	.short	(.L_1513 - .L_1512)


	//   ....[0]....
.L_1512:
        /*002c*/ 	.word	0xffffffff


	//   ....[1]....
        /*0030*/ 	.word	0xffffffff


	//   ....[2]....
        /*0034*/ 	.word	0xffffffff


	//   ....[3]....
        /*0038*/ 	.word	0xffffffff


	//   ....[4]....
        /*003c*/ 	.word	0xffffffff


	//   ....[5]....
        /*0040*/ 	.word	0xffffffff


	//   ....[6]....
        /*0044*/ 	.word	0xffffffff


	//   ....[7]....
        /*0048*/ 	.word	0xffffffff


	//   ....[8]....
        /*004c*/ 	.word	0xffffffff


	//   ....[9]....
        /*0050*/ 	.word	0xffffffff


	//----- nvinfo : EIATTR_COOP_GROUP_INSTR_OFFSETS
	.align		4
.L_1513:
        /*0054*/ 	.byte	0x04, 0x28
        /*0056*/ 	.short	(.L_1515 - .L_1514)


	//   ....[0]....
.L_1514:
        /*0058*/ 	.word	0x00003200


	//   ....[1]....
        /*005c*/ 	.word	0x00003210


	//   ....[2]....
        /*0060*/ 	.word	0x00003250


	//   ....[3]....
        /*0064*/ 	.word	0x00003260


	//   ....[4]....
        /*0068*/ 	.word	0x000032a0


	//   ....[5]....
        /*006c*/ 	.word	0x000032b0


	//   ....[6]....
        /*0070*/ 	.word	0x000032f0


	//   ....[7]....
        /*0074*/ 	.word	0x00003300


	//   ....[8]....
        /*0078*/ 	.word	0x00003390


	//   ....[9]....
        /*007c*/ 	.word	0x000033a0


	//----- nvinfo : EIATTR_VRC_CTA_INIT_COUNT
	.align		4
.L_1515:
        /*0080*/ 	.byte	0x02, 0x4a
	.zero		1
	.zero		1


	//----- nvinfo : EIATTR_EXIT_INSTR_OFFSETS
	.align		4
        /*0084*/ 	.byte	0x04, 0x1c
        /*0086*/ 	.short	(.L_1517 - .L_1516)


	//   ....[0]....
.L_1516:
        /*0088*/ 	.word	0x00000060


	//   ....[1]....
        /*008c*/ 	.word	0x0000b9a0


	//----- nvinfo : EIATTR_MAX_THREADS
	.align		4
.L_1517:
        /*0090*/ 	.byte	0x04, 0x05
        /*0092*/ 	.short	(.L_1519 - .L_1518)
.L_1518:
        /*0094*/ 	.word	0x000001e0
        /*0098*/ 	.word	0x00000001
        /*009c*/ 	.word	0x00000001


	//----- nvinfo : EIATTR_CRS_STACK_SIZE
	.align		4
.L_1519:
        /*00a0*/ 	.byte	0x04, 0x1e
        /*00a2*/ 	.short	(.L_1521 - .L_1520)
.L_1520:
        /*00a4*/ 	.word	0x00000000


	//----- nvinfo : EIATTR_CBANK_PARAM_SIZE
	.align		4
.L_1521:
        /*00a8*/ 	.byte	0x03, 0x19
        /*00aa*/ 	.short	0x00a0


	//----- nvinfo : EIATTR_PARAM_CBANK
	.align		4
        /*00ac*/ 	.byte	0x04, 0x0a
        /*00ae*/ 	.short	(.L_1523 - .L_1522)
	.align		4
.L_1522:
        /*00b0*/ 	.word	index@(.nv.constant0._Z35group_norm_nhwc_fwd_one_pass_kernelI11Fp16IOFp32WLi256ELi120ELi480EEv26Group_norm_nhwc_fwd_params)
        /*00b4*/ 	.short	0x0380
        /*00b6*/ 	.short	0x00a0


	//----- nvinfo : EIATTR_SW_WAR
	.align		4
.L_1523:
        /*00b8*/ 	.byte	0x04, 0x36
        /*00ba*/ 	.short	(.L_1525 - .L_1524)
.L_1524:
        /*00bc*/ 	.word	0x00000008
.L_1525:


//--------------------- .nv.info._Z35group_norm_nhwc_fwd_one_pass_kernelI11Fp16IOFp32WLi512ELi120ELi480EEv26Group_norm_nhwc_fwd_params --------------------------
	.section	.nv.info._Z35group_norm_nhwc_fwd_one_pass_kernelI11Fp16IOFp32WLi512ELi120ELi480EEv26Group_norm_nhwc_fwd_params,"",@"SHT_CUDA_INFO"
	.sectionflags	@""
	.align	4


	//----- nvinfo : EIATTR_CUDA_API_VERSION
	.align		4
        /*0000*/ 	.byte	0x04, 0x37
        /*0002*/ 	.short	(.L_1527 - .L_1526)
.L_1526:
        /*0004*/ 	.word	0x00000082


	//----- nvinfo : EIATTR_KPARAM_INFO
	.align		4
.L_1527:
        /*0008*/ 	.byte	0x04, 0x17
        /*000a*/ 	.short	(.L_1529 - .L_1528)
.L_1528:
        /*000c*/ 	.word	0x00000000
        /*0010*/ 	.short	0x0000
        /*0012*/ 	.short	0x0000
        /*0014*/ 	.byte	0x00, 0xf0, 0x81, 0x02


	//----- nvinfo : EIATTR_SPARSE_MMA_MASK
	.align		4
.L_1529:
        /*0018*/ 	.byte	0x03, 0x50
        /*001a*/ 	.short	0x0000


	//----- nvinfo : EIATTR_MAXREG_COUNT
	.align		4
        /*001c*/ 	.byte	0x03, 0x1b
        /*001e*/ 	.short	0x0080


	//----- nvinfo : EIATTR_NUM_BARRIERS
	.align		4
        /*0020*/ 	.byte	0x02, 0x4c
        /*0022*/ 	.byte	0x01
	.zero		1


	//----- nvinfo : EIATTR_MERCURY_ISA_VERSION
	.align		4
        /*0024*/ 	.byte	0x03, 0x5f
        /*0026*/ 	.short	0x0101


	//----- nvinfo : EIATTR_INT_WARP_WIDE_INSTR_OFFSETS
	.align		4
        /*0028*/ 	.byte	0x04, 0x31
        /*002a*/ 	.short	(.L_1531 - .L_1530)


	//   ....[0]....
.L_1530:
        /*002c*/ 	.word	0x000089c0


	//   ....[1]....
        /*0030*/ 	.word	0x000089f0


	//   ....[2]....
        /*0034*/ 	.word	0x00008a30


	//   ....[3]....
        /*0038*/ 	.word	0x00008c30


	//   ....[4]....
        /*003c*/ 	.word	0x00008c60


	//   ....[5]....
        /*0040*/ 	.word	0x00008ca0


	//   ....[6]....
        /*0044*/ 	.word	0x00008ce0


	//   ....[7]....
        /*0048*/ 	.word	0x00008d10


	//   ....[8]....
        /*004c*/ 	.word	0x000090a0


	//   ....[9]....
        /*0050*/ 	.word	0x000090d0


	//   ....[10]....
        /*0054*/ 	.word	0x000090f0


	//   ....[11]....
        /*0058*/ 	.word	0x00009110


	//   ....[12]....
        /*005c*/ 	.word	0x00009360


	//   ....[13]....
        /*0060*/ 	.word	0x00009380


	//----- nvinfo : EIATTR_COOP_GROUP_MASK_REGIDS
	.align		4
.L_1531:
        /*0064*/ 	.byte	0x04, 0x29
        /*0066*/ 	.short	(.L_1533 - .L_1532)


	//   ....[0]....
.L_1532:
        /*0068*/ 	.word	0xffffffff


	//   ....[1]....
        /*006c*/ 	.word	0xffffffff


	//   ....[2]....
        /*0070*/ 	.word	0xffffffff


	//   ....[3]....
        /*0074*/ 	.word	0xffffffff


	//   ....[4]....
        /*0078*/ 	.word	0xffffffff


	//   ....[5]....
        /*007c*/ 	.word	0xffffffff


	//   ....[6]....
        /*0080*/ 	.word	0xffffffff


	//   ....[7]....
        /*0084*/ 	.word	0xffffffff


	//   ....[8]....
        /*0088*/ 	.word	0xffffffff


	//   ....[9]....
        /*008c*/ 	.word	0xffffffff


	//----- nvinfo : EIATTR_COOP_GROUP_INSTR_OFFSETS
	.align		4
.L_1533:
        /*0090*/ 	.byte	0x04, 0x28
        /*0092*/ 	.short	(.L_1535 - .L_1534)


	//   ....[0]....
.L_1534:
        /*0094*/ 	.word	0x00007f20


	//   ....[1]....
        /*0098*/ 	.word	0x00007f30


	//   ....[2]....
        /*009c*/ 	.word	0x00007f70


	//   ....[3]....
        /*00a0*/ 	.word	0x00007f80


	//   ....[4]....
        /*00a4*/ 	.word	0x00007fc0


	//   ....[5]....
        /*00a8*/ 	.word	0x00007fd0


	//   ....[6]....
        /*00ac*/ 	.word	0x00008020


	//   ....[7]....
        /*00b0*/ 	.word	0x00008030


	//   ....[8]....
        /*00b4*/ 	.word	0x000081e0


	//   ....[9]....
        /*00b8*/ 	.word	0x00008200


	//----- nvinfo : EIATTR_VRC_CTA_INIT_COUNT
	.align		4
.L_1535:
        /*00bc*/ 	.byte	0x02, 0x4a
	.zero		1
	.zero		1


	//----- nvinfo : EIATTR_EXIT_INSTR_OFFSETS
	.align		4
        /*00c0*/ 	.byte	0x04, 0x1c
        /*00c2*/ 	.short	(.L_1537 - .L_1536)


	//   ....[0]....
.L_1536:
        /*00c4*/ 	.word	0x00000080


	//   ....[1]....
        /*00c8*/ 	.word	0x0000af70


	//----- nvinfo : EIATTR_MAX_THREADS
	.align		4
.L_1537:
        /*00cc*/ 	.byte	0x04, 0x05
        /*00ce*/ 	.short	(.L_1539 - .L_1538)
.L_1538:
        /*00d0*/ 	.word	0x000001e0
        /*00d4*/ 	.word	0x00000001
        /*00d8*/ 	.word	0x00000001


	//----- nvinfo : EIATTR_CRS_STACK_SIZE
	.align		4
.L_1539:
        /*00dc*/ 	.byte	0x04, 0x1e
        /*00de*/ 	.short	(.L_1541 - .L_1540)
.L_1540:
        /*00e0*/ 	.word	0x00000000


	//----- nvinfo : EIATTR_CBANK_PARAM_SIZE
	.align		4
.L_1541:
        /*00e4*/ 	.byte	0x03, 0x19
        /*00e6*/ 	.short	0x00a0


	//----- nvinfo : EIATTR_PARAM_CBANK
	.align		4
        /*00e8*/ 	.byte	0x04, 0x0a
        /*00ea*/ 	.short	(.L_1543 - .L_1542)
	.align		4
.L_1542:
        /*00ec*/ 	.word	index@(.nv.constant0._Z35group_norm_nhwc_fwd_one_pass_kernelI11Fp16IOFp32WLi512ELi120ELi480EEv26Group_norm_nhwc_fwd_params)
        /*00f0*/ 	.short	0x0380
        /*00f2*/ 	.short	0x00a0


	//----- nvinfo : EIATTR_SW_WAR
	.align		4
.L_1543:
        /*00f4*/ 	.byte	0x04, 0x36
        /*00f6*/ 	.short	(.L_1545 - .L_1544)
.L_1544:
        /*00f8*/ 	.word	0x00000008
.L_1545:


//--------------------- .nv.info._Z35group_norm_nhwc_fwd_one_pass_kernelI11Fp16IOBf16WLi64ELi120ELi480EEv26Group_norm_nhwc_fwd_params --------------------------
	.section	.nv.info._Z35group_norm_nhwc_fwd_one_pass_kernelI11Fp16IOBf16WLi64ELi120ELi480EEv26Group_norm_nhwc_fwd_params,"",@"SHT_CUDA_INFO"
	.sectionflags	@""
	.align	4


	//----- nvinfo : EIATTR_CUDA_API_VERSION
	.align		4
        /*0000*/ 	.byte	0x04, 0x37
        /*0002*/ 	.short	(.L_1547 - .L_1546)
.L_1546:
        /*0004*/ 	.word	0x00000082


	//----- nvinfo : EIATTR_KPARAM_INFO
	.align		4
.L_1547:
        /*0008*/ 	.byte	0x04, 0x17
        /*000a*/ 	.short	(.L_1549 - .L_1548)
.L_1548:
        /*000c*/ 	.word	0x00000000
        /*0010*/ 	.short	0x0000
        /*0012*/ 	.short	0x0000
        /*0014*/ 	.byte	0x00, 0xf0, 0x81, 0x02


	//----- nvinfo : EIATTR_SPARSE_MMA_MASK
	.align		4
.L_1549:
        /*0018*/ 	.byte	0x03, 0x50
        /*001a*/ 	.short	0x0000


	//----- nvinfo : EIATTR_MAXREG_COUNT
	.align		4
        /*001c*/ 	.byte	0x03, 0x1b
        /*001e*/ 	.short	0x0080


	//----- nvinfo : EIATTR_NUM_BARRIERS
	.align		4
        /*0020*/ 	.byte	0x02, 0x4c
        /*0022*/ 	.byte	0x01
	.zero		1


	//----- nvinfo : EIATTR_MERCURY_ISA_VERSION
	.align		4
        /*0024*/ 	.byte	0x03, 0x5f
        /*0026*/ 	.short	0x0101


	//----- nvinfo : EIATTR_INT_WARP_WIDE_INSTR_OFFSETS
	.align		4
        /*0028*/ 	.byte	0x04, 0x31
        /*002a*/ 	.short	(.L_1551 - .L_1550)


	//   ....[0]....
.L_1550:
        /*002c*/ 	.word	0x00001960


	//   ....[1]....
        /*0030*/ 	.word	0x000019e0


	//   ....[2]....
        /*0034*/ 	.word	0x00001a80


	//   ....[3]....
        /*0038*/ 	.word	0x00001b20


	//   ....[4]....
        /*003c*/ 	.word	0x00001bc0


	//   ....[5]....
        /*0040*/ 	.word	0x00001c60


	//   ....[6]....
        /*0044*/ 	.word	0x00001d00


	//   ....[7]....
        /*0048*/ 	.word	0x00001da0


	//   ....[8]....
        /*004c*/ 	.word	0x00001f70


	//   ....[9]....
        /*0050*/ 	.word	0x00002000


	//   ....[10]....
        /*0054*/ 	.word	0x000020b0


	//   ....[11]....
        /*0058*/ 	.word	0x00002160


	//   ....[12]....
        /*005c*/ 	.word	0x00002290


	//   ....[13]....
        /*0060*/ 	.word	0x00002320


	//----- nvinfo : EIATTR_COOP_GROUP_MASK_REGIDS
	.align		4
.L_1551:
        /*0064*/ 	.byte	0x04, 0x29
        /*0066*/ 	.short	(.L_1553 - .L_1552)


	//   ....[0]....
.L_1552:
        /*0068*/ 	.word	0xffffffff


	//   ....[1]....
        /*006c*/ 	.word	0xffffffff


	//   ....[2]....
        /*0070*/ 	.word	0xffffffff


	//   ....[3]....
        /*0074*/ 	.word	0xffffffff


	//   ....[4]....
        /*0078*/ 	.word	0xffffffff


	//   ....[5]....
        /*007c*/ 	.word	0xffffffff


	//   ....[6]....
        /*0080*/ 	.word	0xffffffff


	//   ....[7]....
        /*0084*/ 	.word	0xffffffff


	//   ....[8]....
        /*0088*/ 	.word	0xffffffff


	//   ....[9]....
        /*008c*/ 	.word	0xffffffff


	//----- nvinfo : EIATTR_COOP_GROUP_INSTR_OFFSETS
	.align		4
.L_1553:
        /*0090*/ 	.byte	0x04, 0x28
        /*0092*/ 	.short	(.L_1555 - .L_1554)


	//   ....[0]....
.L_1554:
        /*0094*/ 	.word	0x00001120


	//   ....[1]....
        /*0098*/ 	.word	0x00001130


	//   ....[2]....
        /*009c*/ 	.word	0x00001160


	//   ....[3]....
        /*00a0*/ 	.word	0x00001170


	//   ....[4]....
        /*00a4*/ 	.word	0x000011b0


	//   ....[5]....
        /*00a8*/ 	.word	0x000011c0


	//   ....[6]....
        /*00ac*/ 	.word	0x00001200


	//   ....[7]....
        /*00b0*/ 	.word	0x00001210


	//   ....[8]....
        /*00b4*/ 	.word	0x00001290


	//   ....[9]....
        /*00b8*/ 	.word	0x000012a0


	//----- nvinfo : EIATTR_VRC_CTA_INIT_COUNT
	.align		4
.L_1555:
        /*00bc*/ 	.byte	0x02, 0x4a
	.zero		1
	.zero		1


	//----- nvinfo : EIATTR_EXIT_INSTR_OFFSETS
	.align		4
        /*00c0*/ 	.byte	0x04, 0x1c
        /*00c2*/ 	.short	(.L_1557 - .L_1556)


	//   ....[0]....
.L_1556:
        /*00c4*/ 	.word	0x00000070


	//   ....[1]....
        /*00c8*/ 	.word	0x00004500


	//----- nvinfo : EIATTR_MAX_THREADS
	.align		4
.L_1557:
        /*00cc*/ 	.byte	0x04, 0x05
        /*00ce*/ 	.short	(.L_1559 - .L_1558)
.L_1558:
        /*00d0*/ 	.word	0x000001e0
        /*00d4*/ 	.word	0x00000001
        /*00d8*/ 	.word	0x00000001


	//----- nvinfo : EIATTR_CRS_STACK_SIZE
	.align		4
.L_1559:
        /*00dc*/ 	.byte	0x04, 0x1e
        /*00de*/ 	.short	(.L_1561 - .L_1560)
.L_1560:
        /*00e0*/ 	.word	0x00000000


	//----- nvinfo : EIATTR_CBANK_PARAM_SIZE
	.align		4
.L_1561:
        /*00e4*/ 	.byte	0x03, 0x19
        /*00e6*/ 	.short	0x00a0


	//----- nvinfo : EIATTR_PARAM_CBANK
	.align		4
        /*00e8*/ 	.byte	0x04, 0x0a
        /*00ea*/ 	.short	(.L_1563 - .L_1562)
	.align		4
.L_1562:
        /*00ec*/ 	.word	index@(.nv.constant0._Z35group_norm_nhwc_fwd_one_pass_kernelI11Fp16IOBf16WLi64ELi120ELi480EEv26Group_norm_nhwc_fwd_params)
        /*00f0*/ 	.short	0x0380
        /*00f2*/ 	.short	0x00a0


	//----- nvinfo : EIATTR_SW_WAR
	.align		4
.L_1563:
        /*00f4*/ 	.byte	0x04, 0x36
        /*00f6*/ 	.short	(.L_1565 - .L_1564)
.L_1564:
        /*00f8*/ 	.word	0x00000008
.L_1565:


//--------------------- .nv.info._Z35group_norm_nhwc_fwd_one_pass_kernelI11Fp16IOBf16WLi128ELi120ELi480EEv26Group_norm_nhwc_fwd_params --------------------------
	.section	.nv.info._Z35group_norm_nhwc_fwd_one_pass_kernelI11Fp16IOBf16WLi128ELi120ELi480EEv26Group_norm_nhwc_fwd_params,"",@"SHT_CUDA_INFO"
	.sectionflags	@""
	.align	4


	//----- nvinfo : EIATTR_CUDA_API_VERSION
	.align		4
        /*0000*/ 	.byte	0x04, 0x37
        /*0002*/ 	.short	(.L_1567 - .L_1566)
.L_1566:
        /*0004*/ 	.word	0x00000082


	//----- nvinfo : EIATTR_KPARAM_INFO
	.align		4
.L_1567:
        /*0008*/ 	.byte	0x04, 0x17
        /*000a*/ 	.short	(.L_1569 - .L_1568)
.L_1568:
        /*000c*/ 	.word	0x00000000
        /*0010*/ 	.short	0x0000
        /*0012*/ 	.short	0x0000
        /*0014*/ 	.byte	0x00, 0xf0, 0x81, 0x02


	//----- nvinfo : EIATTR_SPARSE_MMA_MASK
	.align		4
.L_1569:
        /*0018*/ 	.byte	0x03, 0x50
        /*001a*/ 	.short	0x0000


	//----- nvinfo : EIATTR_MAXREG_COUNT
	.align		4
        /*001c*/ 	.byte	0x03, 0x1b
        /*001e*/ 	.short	0x0080


	//----- nvinfo : EIATTR_NUM_BARRIERS
	.align		4
        /*0020*/ 	.byte	0x02, 0x4c
        /*0022*/ 	.byte	0x01
	.zero		1


	//----- nvinfo : EIATTR_MERCURY_ISA_VERSION
	.align		4
        /*0024*/ 	.byte	0x03, 0x5f
        /*0026*/ 	.short	0x0101


	//----- nvinfo : EIATTR_COOP_GROUP_MASK_REGIDS
	.align		4
        /*0028*/ 	.byte	0x04, 0x29
        /*002a*/ 	.short	(.L_1571 - .L_1570)


	//   ....[0]....
.L_1570:
        /*002c*/ 	.word	0xffffffff


	//   ....[1]....
        /*0030*/ 	.word	0xffffffff


	//   ....[2]....
        /*0034*/ 	.word	0xffffffff


	//   ....[3]....
        /*0038*/ 	.word	0xffffffff


	//   ....[4]....
        /*003c*/ 	.word	0xffffffff


	//   ....[5]....
        /*0040*/ 	.word	0xffffffff


	//   ....[6]....
        /*0044*/ 	.word	0xffffffff


	//   ....[7]....
        /*0048*/ 	.word	0xffffffff


	//   ....[8]....
        /*004c*/ 	.word	0xffffffff


	//   ....[9]....
        /*0050*/ 	.word	0xffffffff


	//----- nvinfo : EIATTR_COOP_GROUP_INSTR_OFFSETS
	.align		4
.L_1571:
        /*0054*/ 	.byte	0x04, 0x28
        /*0056*/ 	.short	(.L_1573 - .L_1572)


	//   ....[0]....
.L_1572:
        /*0058*/ 	.word	0x00001b30


	//   ....[1]....
        /*005c*/ 	.word	0x00001b40


	//   ....[2]....
        /*0060*/ 	.word	0x00001b70


	//   ....[3]....
        /*0064*/ 	.word	0x00001b80


	//   ....[4]....
        /*0068*/ 	.word	0x00001bc0


	//   ....[5]....
        /*006c*/ 	.word	0x00001bd0


	//   ....[6]....
        /*0070*/ 	.word	0x00001c10


	//   ....[7]....
        /*0074*/ 	.word	0x00001c20


	//   ....[8]....
        /*0078*/ 	.word	0x00001ca0


	//   ....[9]....
        /*007c*/ 	.word	0x00001cb0


	//----- nvinfo : EIATTR_VRC_CTA_INIT_COUNT
	.align		4
.L_1573:
        /*0080*/ 	.byte	0x02, 0x4a
	.zero		1
	.zero		1


	//----- nvinfo : EIATTR_EXIT_INSTR_OFFSETS
	.align		4
        /*0084*/ 	.byte	0x04, 0x1c
        /*0086*/ 	.short	(.L_1575 - .L_1574)


	//   ....[0]....
.L_1574:
        /*0088*/ 	.word	0x00000060


	//   ....[1]....
        /*008c*/ 	.word	0x00006550


	//----- nvinfo : EIATTR_MAX_THREADS
	.align		4
.L_1575:
        /*0090*/ 	.byte	0x04, 0x05
        /*0092*/ 	.short	(.L_1577 - .L_1576)
.L_1576:
        /*0094*/ 	.word	0x000001e0
        /*0098*/ 	.word	0x00000001
        /*009c*/ 	.word	0x00000001


	//----- nvinfo : EIATTR_CRS_STACK_SIZE
	.align		4
.L_1577:
        /*00a0*/ 	.byte	0x04, 0x1e
        /*00a2*/ 	.short	(.L_1579 - .L_1578)
.L_1578:
        /*00a4*/ 	.word	0x00000000


	//----- nvinfo : EIATTR_CBANK_PARAM_SIZE
	.align		4
.L_1579:
        /*00a8*/ 	.byte	0x03, 0x19
        /*00aa*/ 	.short	0x00a0


	//----- nvinfo : EIATTR_PARAM_CBANK
	.align		4
        /*00ac*/ 	.byte	0x04, 0x0a
        /*00ae*/ 	.short	(.L_1581 - .L_1580)
	.align		4
.L_1580:
        /*00b0*/ 	.word	index@(.nv.constant0._Z35group_norm_nhwc_fwd_one_pass_kernelI11Fp16IOBf16WLi128ELi120ELi480EEv26Group_norm_nhwc_fwd_params)
        /*00b4*/ 	.short	0x0380
        /*00b6*/ 	.short	0x00a0


	//----- nvinfo : EIATTR_SW_WAR
	.align		4
.L_1581:
        /*00b8*/ 	.byte	0x04, 0x36
        /*00ba*/ 	.short	(.L_1583 - .L_1582)
.L_1582:
        /*00bc*/ 	.word	0x00000008
.L_1583:


//--------------------- .nv.info._Z35group_norm_nhwc_fwd_one_pass_kernelI11Fp16IOBf16WLi256ELi120ELi480EEv26Group_norm_nhwc_fwd_params --------------------------
	.section	.nv.info._Z35group_norm_nhwc_fwd_one_pass_kernelI11Fp16IOBf16WLi256ELi120ELi480EEv26Group_norm_nhwc_fwd_params,"",@"SHT_CUDA_INFO"
	.sectionflags	@""
	.align	4


	//----- nvinfo : EIATTR_CUDA_API_VERSION
	.align		4
        /*0000*/ 	.byte	0x04, 0x37
        /*0002*/ 	.short	(.L_1585 - .L_1584)
.L_1584:
        /*0004*/ 	.word	0x00000082


	//----- nvinfo : EIATTR_KPARAM_INFO
	.align		4
.L_1585:
        /*0008*/ 	.byte	0x04, 0x17
        /*000a*/ 	.short	(.L_1587 - .L_1586)
.L_1586:
        /*000c*/ 	.word	0x00000000
        /*0010*/ 	.short	0x0000
        /*0012*/ 	.short	0x0000
        /*0014*/ 	.byte	0x00, 0xf0, 0x81, 0x02


	//----- nvinfo : EIATTR_SPARSE_MMA_MASK
	.align		4
.L_1587:
        /*0018*/ 	.byte	0x03, 0x50
        /*001a*/ 	.short	0x0000


	//----- nvinfo : EIATTR_MAXREG_COUNT
	.align		4
        /*001c*/ 	.byte	0x03, 0x1b
        /*001e*/ 	.short	0x0080


	//----- nvinfo : EIATTR_NUM_BARRIERS
	.align		4
        /*0020*/ 	.byte	0x02, 0x4c
        /*0022*/ 	.byte	0x01
	.zero		1


	//----- nvinfo : EIATTR_MERCURY_ISA_VERSION
	.align		4
        /*0024*/ 	.byte	0x03, 0x5f
        /*0026*/ 	.short	0x0101


	//----- nvinfo : EIATTR_COOP_GROUP_MASK_REGIDS
	.align		4
        /*0028*/ 	.byte	0x04, 0x29
        /*002a*/ 	.short	(.L_1589 - .L_1588)


	//   ....[0]....
.L_1588:
        /*002c*/ 	.word	0xffffffff


	//   ....[1]....
        /*0030*/ 	.word	0xffffffff


	//   ....[2]....
        /*0034*/ 	.word	0xffffffff


	//   ....[3]....
        /*0038*/ 	.word	0xffffffff


	//   ....[4]....
        /*003c*/ 	.word	0xffffffff


	//   ....[5]....
        /*0040*/ 	.word	0xffffffff


	//   ....[6]....
        /*0044*/ 	.word	0xffffffff


	//   ....[7]....
        /*0048*/ 	.word	0xffffffff


	//   ....[8]....
        /*004c*/ 	.word	0xffffffff


	//   ....[9]....
        /*0050*/ 	.word	0xffffffff


	//----- nvinfo : EIATTR_COOP_GROUP_INSTR_OFFSETS
	.align		4
.L_1589:
        /*0054*/ 	.byte	0x04, 0x28
        /*0056*/ 	.short	(.L_1591 - .L_1590)


	//   ....[0]....
.L_1590:
        /*0058*/ 	.word	0x00003200


	//   ....[1]....
        /*005c*/ 	.word	0x00003210


	//   ....[2]....
        /*0060*/ 	.word	0x00003250


	//   ....[3]....
        /*0064*/ 	.word	0x00003260


	//   ....[4]....
        /*0068*/ 	.word	0x000032a0


	//   ....[5]....
        /*006c*/ 	.word	0x000032b0


	//   ....[6]....
        /*0070*/ 	.word	0x000032f0


	//   ....[7]....
        /*0074*/ 	.word	0x00003300


	//   ....[8]....
        /*0078*/ 	.word	0x00003390


	//   ....[9]....
        /*007c*/ 	.word	0x000033a0


	//----- nvinfo : EIATTR_VRC_CTA_INIT_COUNT
	.align		4
.L_1591:
        /*0080*/ 	.byte	0x02, 0x4a
	.zero		1
	.zero		1


	//----- nvinfo : EIATTR_EXIT_INSTR_OFFSETS
	.align		4
        /*0084*/ 	.byte	0x04, 0x1c
        /*0086*/ 	.short	(.L_1593 - .L_1592)


	//   ....[0]....
.L_1592:
        /*0088*/ 	.word	0x00000060


	//   ....[1]....
        /*008c*/ 	.word	0x0000ba00


	//----- nvinfo : EIATTR_MAX_THREADS
	.align		4
.L_1593:
        /*0090*/ 	.byte	0x04, 0x05
        /*0092*/ 	.short	(.L_1595 - .L_1594)
.L_1594:
        /*0094*/ 	.word	0x000001e0
        /*0098*/ 	.word	0x00000001
        /*009c*/ 	.word	0x00000001


	//----- nvinfo : EIATTR_CRS_STACK_SIZE
	.align		4
.L_1595:
        /*00a0*/ 	.byte	0x04, 0x1e
        /*00a2*/ 	.short	(.L_1597 - .L_1596)
.L_1596:
        /*00a4*/ 	.word	0x00000000


	//----- nvinfo : EIATTR_CBANK_PARAM_SIZE
	.align		4
.L_1597:
        /*00a8*/ 	.byte	0x03, 0x19
        /*00aa*/ 	.short	0x00a0


	//----- nvinfo : EIATTR_PARAM_CBANK
	.align		4
        /*00ac*/ 	.byte	0x04, 0x0a
        /*00ae*/ 	.short	(.L_1599 - .L_1598)
	.align		4
.L_1598:
        /*00b0*/ 	.word	index@(.nv.constant0._Z35group_norm_nhwc_fwd_one_pass_kernelI11Fp16IOBf16WLi256ELi120ELi480EEv26Group_norm_nhwc_fwd_params)
        /*00b4*/ 	.short	0x0380
        /*00b6*/ 	.short	0x00a0


	//----- nvinfo : EIATTR_SW_WAR
	.align		4
.L_1599:
        /*00b8*/ 	.byte	0x04, 0x36
        /*00ba*/ 	.short	(.L_1601 - .L_1600)
.L_1600:
        /*00bc*/ 	.word	0x00000008
.L_1601:


//--------------------- .nv.info._Z35group_norm_nhwc_fwd_one_pass_kernelI11Fp16IOBf16WLi512ELi120ELi480EEv26Group_norm_nhwc_fwd_params --------------------------
	.section	.nv.info._Z35group_norm_nhwc_fwd_one_pass_kernelI11Fp16IOBf16WLi512ELi120ELi480EEv26Group_norm_nhwc_fwd_params,"",@"SHT_CUDA_INFO"
	.sectionflags	@""
	.align	4


	//----- nvinfo : EIATTR_CUDA_API_VERSION
	.align		4
        /*0000*/ 	.byte	0x04, 0x37
        /*0002*/ 	.short	(.L_1603 - .L_1602)
.L_1602:
        /*0004*/ 	.word	0x00000082


	//----- nvinfo : EIATTR_KPARAM_INFO
	.align		4
.L_1603:
        /*0008*/ 	.byte	0x04, 0x17
        /*000a*/ 	.short	(.L_1605 - .L_1604)
.L_1604:
        /*000c*/ 	.word	0x00000000
        /*0010*/ 	.short	0x0000
        /*0012*/ 	.short	0x0000
        /*0014*/ 	.byte	0x00, 0xf0, 0x81, 0x02


	//----- nvinfo : EIATTR_SPARSE_MMA_MASK
	.align		4
.L_1605:
        /*0018*/ 	.byte	0x03, 0x50
        /*001a*/ 	.short	0x0000


	//----- nvinfo : EIATTR_MAXREG_COUNT
	.align		4
        /*001c*/ 	.byte	0x03, 0x1b
        /*001e*/ 	.short	0x0080


	//----- nvinfo : EIATTR_NUM_BARRIERS
	.align		4
        /*0020*/ 	.byte	0x02, 0x4c
        /*0022*/ 	.byte	0x01
	.zero		1


	//----- nvinfo : EIATTR_MERCURY_ISA_VERSION
	.align		4
        /*0024*/ 	.byte	0x03, 0x5f
        /*0026*/ 	.short	0x0101


	//----- nvinfo : EIATTR_INT_WARP_WIDE_INSTR_OFFSETS
	.align		4
        /*0028*/ 	.byte	0x04, 0x31
        /*002a*/ 	.short	(.L_1607 - .L_1606)


	//   ....[0]....
.L_1606:
        /*002c*/ 	.word	0x000089c0


	//   ....[1]....
        /*0030*/ 	.word	0x000089f0


	//   ....[2]....
        /*0034*/ 	.word	0x00008a30


	//   ....[3]....
        /*0038*/ 	.word	0x00008c30


	//   ....[4]....
        /*003c*/ 	.word	0x00008c60


	//   ....[5]....
        /*0040*/ 	.word	0x00008ca0


	//   ....[6]....
        /*0044*/ 	.word	0x00008ce0


	//   ....[7]....
        /*0048*/ 	.word	0x00008d10


	//   ....[8]....
        /*004c*/ 	.word	0x000090a0


	//   ....[9]....
        /*0050*/ 	.word	0x000090d0


	//   ....[10]....
        /*0054*/ 	.word	0x000090f0


	//   ....[11]....
        /*0058*/ 	.word	0x00009110


	//   ....[12]....
        /*005c*/ 	.word	0x00009360


	//   ....[13]....
        /*0060*/ 	.word	0x00009380


	//----- nvinfo : EIATTR_COOP_GROUP_MASK_REGIDS
	.align		4
.L_1607:
        /*0064*/ 	.byte	0x04, 0x29
        /*0066*/ 	.short	(.L_1609 - .L_1608)


	//   ....[0]....
.L_1608:
        /*0068*/ 	.word	0xffffffff


	//   ....[1]....
        /*006c*/ 	.word	0xffffffff


	//   ....[2]....
        /*0070*/ 	.word	0xffffffff


	//   ....[3]....
        /*0074*/ 	.word	0xffffffff


	//   ....[4]....
        /*0078*/ 	.word	0xffffffff


	//   ....[5]....
        /*007c*/ 	.word	0xffffffff


	//   ....[6]....
        /*0080*/ 	.word	0xffffffff


	//   ....[7]....
        /*0084*/ 	.word	0xffffffff


	//   ....[8]....
        /*0088*/ 	.word	0xffffffff


	//   ....[9]....
        /*008c*/ 	.word	0xffffffff


	//----- nvinfo : EIATTR_COOP_GROUP_INSTR_OFFSETS
	.align		4
.L_1609:
        /*0090*/ 	.byte	0x04, 0x28
        /*0092*/ 	.short	(.L_1611 - .L_1610)


	//   ....[0]....
.L_1610:
        /*0094*/ 	.word	0x00007f20


	//   ....[1]....
        /*0098*/ 	.word	0x00007f30


	//   ....[2]....
        /*009c*/ 	.word	0x00007f70


	//   ....[3]....
        /*00a0*/ 	.word	0x00007f80


	//   ....[4]....
        /*00a4*/ 	.word	0x00007fc0


	//   ....[5]....
        /*00a8*/ 	.word	0x00007fd0


	//   ....[6]....
        /*00ac*/ 	.word	0x00008020


	//   ....[7]....
        /*00b0*/ 	.word	0x00008030


	//   ....[8]....
        /*00b4*/ 	.word	0x000081e0


	//   ....[9]....
        /*00b8*/ 	.word	0x00008200


	//----- nvinfo : EIATTR_VRC_CTA_INIT_COUNT
	.align		4
.L_1611:
        /*00bc*/ 	.byte	0x02, 0x4a
	.zero		1
	.zero		1


	//----- nvinfo : EIATTR_EXIT_INSTR_OFFSETS
	.align		4
        /*00c0*/ 	.byte	0x04, 0x1c
        /*00c2*/ 	.short	(.L_1613 - .L_1612)


	//   ....[0]....
.L_1612:
        /*00c4*/ 	.word	0x00000080


	//   ....[1]....
        /*00c8*/ 	.word	0x0000afd0


	//----- nvinfo : EIATTR_MAX_THREADS
	.align		4
.L_1613:
        /*00cc*/ 	.byte	0x04, 0x05
        /*00ce*/ 	.short	(.L_1615 - .L_1614)
.L_1614:
        /*00d0*/ 	.word	0x000001e0
        /*00d4*/ 	.word	0x00000001
        /*00d8*/ 	.word	0x00000001


	//----- nvinfo : EIATTR_CRS_STACK_SIZE
	.align		4
.L_1615:
        /*00dc*/ 	.byte	0x04, 0x1e
        /*00de*/ 	.short	(.L_1617 - .L_1616)
.L_1616:
        /*00e0*/ 	.word	0x00000000


	//----- nvinfo : EIATTR_CBANK_PARAM_SIZE
	.align		4
.L_1617:
        /*00e4*/ 	.byte	0x03, 0x19
        /*00e6*/ 	.short	0x00a0


	//----- nvinfo : EIATTR_PARAM_CBANK
	.align		4
        /*00e8*/ 	.byte	0x04, 0x0a
        /*00ea*/ 	.short	(.L_1619 - .L_1618)
	.align		4
.L_1618:
        /*00ec*/ 	.word	index@(.nv.constant0._Z35group_norm_nhwc_fwd_one_pass_kernelI11Fp16IOBf16WLi512ELi120ELi480EEv26Group_norm_nhwc_fwd_params)
        /*00f0*/ 	.short	0x0380
        /*00f2*/ 	.short	0x00a0


	//----- nvinfo : EIATTR_SW_WAR
	.align		4
.L_1619:
        /*00f4*/ 	.byte	0x04, 0x36
        /*00f6*/ 	.short	(.L_1621 - .L_1620)
.L_1620:
        /*00f8*/ 	.word	0x00000008
.L_1621:


//--------------------- .nv.info._Z35group_norm_nhwc_fwd_one_pass_kernelI11Fp16IOFp16WLi64ELi120ELi480EEv26Group_norm_nhwc_fwd_params --------------------------
	.section	.nv.info._Z35group_norm_nhwc_fwd_one_pass_kernelI11Fp16IOFp16WLi64ELi120ELi480EEv26Group_norm_nhwc_fwd_params,"",@"SHT_CUDA_INFO"
	.sectionflags	@""
	.align	4


	//----- nvinfo : EIATTR_CUDA_API_VERSION
	.align		4
        /*0000*/ 	.byte	0x04, 0x37
        /*0002*/ 	.short	(.L_1623 - .L_1622)
.L_1622:
        /*0004*/ 	.word	0x00000082


	//----- nvinfo : EIATTR_KPARAM_INFO
	.align		4
.L_1623:
        /*0008*/ 	.byte	0x04, 0x17
        /*000a*/ 	.short	(.L_1625 - .L_1624)
.L_1624:
        /*000c*/ 	.word	0x00000000
        /*0010*/ 	.short	0x0000
        /*0012*/ 	.short	0x0000
        /*0014*/ 	.byte	0x00, 0xf0, 0x81, 0x02


	//----- nvinfo : EIATTR_SPARSE_MMA_MASK
	.align		4
.L_1625:
        /*0018*/ 	.byte	0x03, 0x50
        /*001a*/ 	.short	0x0000


	//----- nvinfo : EIATTR_MAXREG_COUNT
	.align		4
        /*001c*/ 	.byte	0x03, 0x1b
        /*001e*/ 	.short	0x0080


	//----- nvinfo : EIATTR_NUM_BARRIERS
	.align		4
        /*0020*/ 	.byte	0x02, 0x4c
        /*0022*/ 	.byte	0x01
	.zero		1


	//----- nvinfo : EIATTR_MERCURY_ISA_VERSION
	.align		4
        /*0024*/ 	.byte	0x03, 0x5f
        /*0026*/ 	.short	0x0101


	//----- nvinfo : EIATTR_INT_WARP_WIDE_INSTR_OFFSETS
	.align		4
        /*0028*/ 	.byte	0x04, 0x31
        /*002a*/ 	.short	(.L_1627 - .L_1626)


	//   ....[0]....
.L_1626:
        /*002c*/ 	.word	0x00001960


	//   ....[1]....
        /*0030*/ 	.word	0x000019e0


	//   ....[2]....
        /*0034*/ 	.word	0x00001a80


	//   ....[3]....
        /*0038*/ 	.word	0x00001b20


	//   ....[4]....
        /*003c*/ 	.word	0x00001bc0


	//   ....[5]....
        /*0040*/ 	.word	0x00001c60


	//   ....[6]....
        /*0044*/ 	.word	0x00001d00


	//   ....[7]....
        /*0048*/ 	.word	0x00001da0


	//   ....[8]....
        /*004c*/ 	.word	0x00001f70


	//   ....[9]....
        /*0050*/ 	.word	0x00002000


	//   ....[10]....
        /*0054*/ 	.word	0x000020b0


	//   ....[11]....
        /*0058*/ 	.word	0x00002160


	//   ....[12]....
        /*005c*/ 	.word	0x00002290


	//   ....[13]....
        /*0060*/ 	.word	0x00002320


	//----- nvinfo : EIATTR_COOP_GROUP_MASK_REGIDS
	.align		4
.L_1627:
        /*0064*/ 	.byte	0x04, 0x29
        /*0066*/ 	.short	(.L_1629 - .L_1628)


	//   ....[0]....
.L_1628:
        /*0068*/ 	.word	0xffffffff


	//   ....[1]....
        /*006c*/ 	.word	0xffffffff


	//   ....[2]....
        /*0070*/ 	.word	0xffffffff


	//   ....[3]....
        /*0074*/ 	.word	0xffffffff


	//   ....[4]....
        /*0078*/ 	.word	0xffffffff


	//   ....[5]....
        /*007c*/ 	.word	0xffffffff


	//   ....[6]....
        /*0080*/ 	.word	0xffffffff


	//   ....[7]....
        /*0084*/ 	.word	0xffffffff


	//   ....[8]....
        /*0088*/ 	.word	0xffffffff


	//   ....[9]....
        /*008c*/ 	.word	0xffffffff


	//----- nvinfo : EIATTR_COOP_GROUP_INSTR_OFFSETS
	.align		4
.L_1629:
        /*0090*/ 	.byte	0x04, 0x28
        /*0092*/ 	.short	(.L_1631 - .L_1630)


	//   ....[0]....
.L_1630:
        /*0094*/ 	.word	0x00001120


	//   ....[1]....
        /*0098*/ 	.word	0x00001130


	//   ....[2]....
        /*009c*/ 	.word	0x00001160


	//   ....[3]....
        /*00a0*/ 	.word	0x00001170


	//   ....[4]....
        /*00a4*/ 	.word	0x000011b0


	//   ....[5]....
        /*00a8*/ 	.word	0x000011c0


	//   ....[6]....
        /*00ac*/ 	.word	0x00001200


	//   ....[7]....
        /*00b0*/ 	.word	0x00001210


	//   ....[8]....
        /*00b4*/ 	.word	0x00001290


	//   ....[9]....
        /*00b8*/ 	.word	0x000012a0


	//----- nvinfo : EIATTR_VRC_CTA_INIT_COUNT
	.align		4
.L_1631:
        /*00bc*/ 	.byte	0x02, 0x4a
	.zero		1
	.zero		1


	//----- nvinfo : EIATTR_EXIT_INSTR_OFFSETS
	.align		4
        /*00c0*/ 	.byte	0x04, 0x1c
        /*00c2*/ 	.short	(.L_1633 - .L_1632)


	//   ....[0]....
.L_1632:
        /*00c4*/ 	.word	0x00000070


	//   ....[1]....
        /*00c8*/ 	.word	0x00004500


	//----- nvinfo : EIATTR_MAX_THREADS
	.align		4
.L_1633:
        /*00cc*/ 	.byte	0x04, 0x05
        /*00ce*/ 	.short	(.L_1635 - .L_1634)
.L_1634:
        /*00d0*/ 	.word	0x000001e0
        /*00d4*/ 	.word	0x00000001
        /*00d8*/ 	.word	0x00000001


	//----- nvinfo : EIATTR_CRS_STACK_SIZE
	.align		4
.L_1635:
        /*00dc*/ 	.byte	0x04, 0x1e
        /*00de*/ 	.short	(.L_1637 - .L_1636)
.L_1636:
        /*00e0*/ 	.word	0x00000000


	//----- nvinfo : EIATTR_CBANK_PARAM_SIZE
	.align		4
.L_1637:
        /*00e4*/ 	.byte	0x03, 0x19
        /*00e6*/ 	.short	0x00a0


	//----- nvinfo : EIATTR_PARAM_CBANK
	.align		4
        /*00e8*/ 	.byte	0x04, 0x0a
        /*00ea*/ 	.short	(.L_1639 - .L_1638)
	.align		4
.L_1638:
        /*00ec*/ 	.word	index@(.nv.constant0._Z35group_norm_nhwc_fwd_one_pass_kernelI11Fp16IOFp16WLi64ELi120ELi480EEv26Group_norm_nhwc_fwd_params)
        /*00f0*/ 	.short	0x0380
        /*00f2*/ 	.short	0x00a0


	//----- nvinfo : EIATTR_SW_WAR
	.align		4
.L_1639:
        /*00f4*/ 	.byte	0x04, 0x36
        /*00f6*/ 	.short	(.L_1641 - .L_1640)
.L_1640:
        /*00f8*/ 	.word	0x00000008
.L_1641:


//--------------------- .nv.info._Z35group_norm_nhwc_fwd_one_pass_kernelI11Fp16IOFp16WLi128ELi120ELi480EEv26Group_norm_nhwc_fwd_params --------------------------
	.section	.nv.info._Z35group_norm_nhwc_fwd_one_pass_kernelI11Fp16IOFp16WLi128ELi120ELi480EEv26Group_norm_nhwc_fwd_params,"",@"SHT_CUDA_INFO"
	.sectionflags	@""
	.align	4


	//----- nvinfo : EIATTR_CUDA_API_VERSION
	.align		4
        /*0000*/ 	.byte	0x04, 0x37
        /*0002*/ 	.short	(.L_1643 - .L_1642)
.L_1642:
        /*0004*/ 	.word	0x00000082


	//----- nvinfo : EIATTR_KPARAM_INFO
	.align		4
.L_1643:
        /*0008*/ 	.byte	0x04, 0x17
        /*000a*/ 	.short	(.L_1645 - .L_1644)
.L_1644:
        /*000c*/ 	.word	0x00000000
        /*0010*/ 	.short	0x0000
        /*0012*/ 	.short	0x0000
        /*0014*/ 	.byte	0x00, 0xf0, 0x81, 0x02


	//----- nvinfo : EIATTR_SPARSE_MMA_MASK
	.align		4
.L_1645:
        /*0018*/ 	.byte	0x03, 0x50
        /*001a*/ 	.short	0x0000


	//----- nvinfo : EIATTR_MAXREG_COUNT
	.align		4
        /*001c*/ 	.byte	0x03, 0x1b
        /*001e*/ 	.short	0x0080


	//----- nvinfo : EIATTR_NUM_BARRIERS
	.align		4
        /*0020*/ 	.byte	0x02, 0x4c
        /*0022*/ 	.byte	0x01
	.zero		1


	//----- nvinfo : EIATTR_MERCURY_ISA_VERSION
	.align		4
        /*0024*/ 	.byte	0x03, 0x5f
        /*0026*/ 	.short	0x0101


	//----- nvinfo : EIATTR_COOP_GROUP_MASK_REGIDS
	.align		4
        /*0028*/ 	.byte	0x04, 0x29
        /*002a*/ 	.short	(.L_1647 - .L_1646)


	//   ....[0]....
.L_1646:
        /*002c*/ 	.word	0xffffffff


	//   ....[1]....
        /*0030*/ 	.word	0xffffffff


	//   ....[2]....
        /*0034*/ 	.word	0xffffffff


	//   ....[3]....
        /*0038*/ 	.word	0xffffffff


	//   ....[4]....
        /*003c*/ 	.word	0xffffffff


	//   ....[5]....
        /*0040*/ 	.word	0xffffffff


	//   ....[6]....
        /*0044*/ 	.word	0xffffffff


	//   ....[7]....
        /*0048*/ 	.word	0xffffffff


	//   ....[8]....
        /*004c*/ 	.word	0xffffffff


	//   ....[9]....
        /*0050*/ 	.word	0xffffffff


	//----- nvinfo : EIATTR_COOP_GROUP_INSTR_OFFSETS
	.align		4
.L_1647:
        /*0054*/ 	.byte	0x04, 0x28
        /*0056*/ 	.short	(.L_1649 - .L_1648)


	//   ....[0]....
.L_1648:
        /*0058*/ 	.word	0x00001b30


	//   ....[1]....
        /*005c*/ 	.word	0x00001b40


	//   ....[2]....
        /*0060*/ 	.word	0x00001b70


	//   ....[3]....
        /*0064*/ 	.word	0x00001b80


	//   ....[4]....
        /*0068*/ 	.word	0x00001bc0


	//   ....[5]....
        /*006c*/ 	.word	0x00001bd0


	//   ....[6]....
        /*0070*/ 	.word	0x00001c10


	//   ....[7]....
        /*0074*/ 	.word	0x00001c20


	//   ....[8]....
        /*0078*/ 	.word	0x00001ca0


	//   ....[9]....
        /*007c*/ 	.word	0x00001cb0


	//----- nvinfo : EIATTR_VRC_CTA_INIT_COUNT
	.align		4
.L_1649:
        /*0080*/ 	.byte	0x02, 0x4a
	.zero		1
	.zero		1


	//----- nvinfo : EIATTR_EXIT_INSTR_OFFSETS
	.align		4
        /*0084*/ 	.byte	0x04, 0x1c
        /*0086*/ 	.short	(.L_1651 - .L_1650)


	//   ....[0]....
.L_1650:
        /*0088*/ 	.word	0x00000060


	//   ....[1]....
        /*008c*/ 	.word	0x00006550


	//----- nvinfo : EIATTR_MAX_THREADS
	.align		4
.L_1651:
        /*0090*/ 	.byte	0x04, 0x05
        /*0092*/ 	.short	(.L_1653 - .L_1652)
.L_1652:
        /*0094*/ 	.word	0x000001e0
        /*0098*/ 	.word	0x00000001
        /*009c*/ 	.word	0x00000001


	//----- nvinfo : EIATTR_CRS_STACK_SIZE
	.align		4
.L_1653:
        /*00a0*/ 	.byte	0x04, 0x1e
        /*00a2*/ 	.short	(.L_1655 - .L_1654)
.L_1654:
        /*00a4*/ 	.word	0x00000000


	//----- nvinfo : EIATTR_CBANK_PARAM_SIZE
	.align		4
.L_1655:
        /*00a8*/ 	.byte	0x03, 0x19
        /*00aa*/ 	.short	0x00a0


	//----- nvinfo : EIATTR_PARAM_CBANK
	.align		4
        /*00ac*/ 	.byte	0x04, 0x0a
        /*00ae*/ 	.short	(.L_1657 - .L_1656)
	.align		4
.L_1656:
        /*00b0*/ 	.word	index@(.nv.constant0._Z35group_norm_nhwc_fwd_one_pass_kernelI11Fp16IOFp16WLi128ELi120ELi480EEv26Group_norm_nhwc_fwd_params)
        /*00b4*/ 	.short	0x0380
        /*00b6*/ 	.short	0x00a0


	//----- nvinfo : EIATTR_SW_WAR
	.align		4
.L_1657:
        /*00b8*/ 	.byte	0x04, 0x36
        /*00ba*/ 	.short	(.L_1659 - .L_1658)
.L_1658:
        /*00bc*/ 	.word	0x00000008
.L_1659:


//--------------------- .nv.info._Z35group_norm_nhwc_fwd_one_pass_kernelI11Fp16IOFp16WLi256ELi120ELi480EEv26Group_norm_nhwc_fwd_params --------------------------
	.section	.nv.info._Z35group_norm_nhwc_fwd_one_pass_kernelI11Fp16IOFp16WLi256ELi120ELi480EEv26Group_norm_nhwc_fwd_params,"",@"SHT_CUDA_INFO"
	.sectionflags	@""
	.align	4


	//----- nvinfo : EIATTR_CUDA_API_VERSION
	.align		4
        /*0000*/ 	.byte	0x04, 0x37
        /*0002*/ 	.short	(.L_1661 - .L_1660)
.L_1660:
        /*0004*/ 	.word	0x00000082


	//----- nvinfo : EIATTR_KPARAM_INFO
	.align		4
.L_1661:
        /*0008*/ 	.byte	0x04, 0x17
        /*000a*/ 	.short	(.L_1663 - .L_1662)
.L_1662:
        /*000c*/ 	.word	0x00000000
        /*0010*/ 	.short	0x0000
        /*0012*/ 	.short	0x0000
        /*0014*/ 	.byte	0x00, 0xf0, 0x81, 0x02


	//----- nvinfo : EIATTR_SPARSE_MMA_MASK
	.align		4
.L_1663:
        /*0018*/ 	.byte	0x03, 0x50
        /*001a*/ 	.short	0x0000


	//----- nvinfo : EIATTR_MAXREG_COUNT
	.align		4
        /*001c*/ 	.byte	0x03, 0x1b
        /*001e*/ 	.short	0x0080


	//----- nvinfo : EIATTR_NUM_BARRIERS
	.align		4
        /*0020*/ 	.byte	0x02, 0x4c
        /*0022*/ 	.byte	0x01
	.zero		1


	//----- nvinfo : EIATTR_MERCURY_ISA_VERSION
	.align		4
        /*0024*/ 	.byte	0x03, 0x5f
        /*0026*/ 	.short	0x0101


	//----- nvinfo : EIATTR_COOP_GROUP_MASK_REGIDS
	.align		4
        /*0028*/ 	.byte	0x04, 0x29
        /*002a*/ 	.short	(.L_1665 - .L_1664)


	//   ....[0]....
.L_1664:
        /*002c*/ 	.word	0xffffffff


	//   ....[1]....
        /*0030*/ 	.word	0xffffffff


	//   ....[2]....
        /*0034*/ 	.word	0xffffffff


	//   ....[3]....
        /*0038*/ 	.word	0xffffffff


	//   ....[4]....
        /*003c*/ 	.word	0xffffffff


	//   ....[5]....
        /*0040*/ 	.word	0xffffffff


	//   ....[6]....
        /*0044*/ 	.word	0xffffffff


	//   ....[7]....
        /*0048*/ 	.word	0xffffffff


	//   ....[8]....
        /*004c*/ 	.word	0xffffffff


	//   ....[9]....
        /*0050*/ 	.word	0xffffffff


	//----- nvinfo : EIATTR_COOP_GROUP_INSTR_OFFSETS
	.align		4
.L_1665:
        /*0054*/ 	.byte	0x04, 0x28
        /*0056*/ 	.short	(.L_1667 - .L_1666)


	//   ....[0]....
.L_1666:
        /*0058*/ 	.word	0x00003200


	//   ....[1]....
        /*005c*/ 	.word	0x00003210


	//   ....[2]....
        /*0060*/ 	.word	0x00003250


	//   ....[3]....
        /*0064*/ 	.word	0x00003260


	//   ....[4]....
        /*0068*/ 	.word	0x000032a0


	//   ....[5]....
        /*006c*/ 	.word	0x000032b0


	//   ....[6]....
        /*0070*/ 	.word	0x000032f0


	//   ....[7]....
        /*0074*/ 	.word	0x00003300


	//   ....[8]....
        /*0078*/ 	.word	0x00003390


	//   ....[9]....
        /*007c*/ 	.word	0x000033a0


	//----- nvinfo : EIATTR_VRC_CTA_INIT_COUNT
	.align		4
.L_1667:
        /*0080*/ 	.byte	0x02, 0x4a
	.zero		1
	.zero		1


	//----- nvinfo : EIATTR_EXIT_INSTR_OFFSETS
	.align		4
        /*0084*/ 	.byte	0x04, 0x1c
        /*0086*/ 	.short	(.L_1669 - .L_1668)


	//   ....[0]....
.L_1668:
        /*0088*/ 	.word	0x00000060


	//   ....[1]....
        /*008c*/ 	.word	0x0000ba00


	//----- nvinfo : EIATTR_MAX_THREADS
	.align		4
.L_1669:
        /*0090*/ 	.byte	0x04, 0x05
        /*0092*/ 	.short	(.L_1671 - .L_1670)
.L_1670:
        /*0094*/ 	.word	0x000001e0
        /*0098*/ 	.word	0x00000001
        /*009c*/ 	.word	0x00000001


	//----- nvinfo : EIATTR_CRS_STACK_SIZE
	.align		4
.L_1671:
        /*00a0*/ 	.byte	0x04, 0x1e
        /*00a2*/ 	.short	(.L_1673 - .L_1672)
.L_1672:
        /*00a4*/ 	.word	0x00000000


	//----- nvinfo : EIATTR_CBANK_PARAM_SIZE
	.align		4
.L_1673:
        /*00a8*/ 	.byte	0x03, 0x19
        /*00aa*/ 	.short	0x00a0


	//----- nvinfo : EIATTR_PARAM_CBANK
	.align		4
        /*00ac*/ 	.byte	0x04, 0x0a
        /*00ae*/ 	.short	(.L_1675 - .L_1674)
	.align		4
.L_1674:
        /*00b0*/ 	.word	index@(.nv.constant0._Z35group_norm_nhwc_fwd_one_pass_kernelI11Fp16IOFp16WLi256ELi120ELi480EEv26Group_norm_nhwc_fwd_params)
        /*00b4*/ 	.short	0x0380
        /*00b6*/ 	.short	0x00a0


	//----- nvinfo : EIATTR_SW_WAR
	.align		4
.L_1675:
        /*00b8*/ 	.byte	0x04, 0x36
        /*00ba*/ 	.short	(.L_1677 - .L_1676)
.L_1676:
        /*00bc*/ 	.word	0x00000008
.L_1677:


//--------------------- .nv.info._Z35group_norm_nhwc_fwd_one_pass_kernelI11Fp16IOFp16WLi512ELi120ELi480EEv26Group_norm_nhwc_fwd_params --------------------------
	.section	.nv.info._Z35group_norm_nhwc_fwd_one_pass_kernelI11Fp16IOFp16WLi512ELi120ELi480EEv26Group_norm_nhwc_fwd_params,"",@"SHT_CUDA_INFO"
	.sectionflags	@""
	.align	4


	//----- nvinfo : EIATTR_CUDA_API_VERSION
	.align		4
        /*0000*/ 	.byte	0x04, 0x37
        /*0002*/ 	.short	(.L_1679 - .L_1678)
.L_1678:
        /*0004*/ 	.word	0x00000082


	//----- nvinfo : EIATTR_KPARAM_INFO
	.align		4
.L_1679:
        /*0008*/ 	.byte	0x04, 0x17
        /*000a*/ 	.short	(.L_1681 - .L_1680)
.L_1680:
        /*000c*/ 	.word	0x00000000
        /*0010*/ 	.short	0x0000
        /*0012*/ 	.short	0x0000
        /*0014*/ 	.byte	0x00, 0xf0, 0x81, 0x02


	//----- nvinfo : EIATTR_SPARSE_MMA_MASK
	.align		4
.L_1681:
        /*0018*/ 	.byte	0x03, 0x50
        /*001a*/ 	.short	0x0000


	//----- nvinfo : EIATTR_MAXREG_COUNT
	.align		4
        /*001c*/ 	.byte	0x03, 0x1b
        /*001e*/ 	.short	0x0080


	//----- nvinfo : EIATTR_NUM_BARRIERS
	.align		4
        /*0020*/ 	.byte	0x02, 0x4c
        /*0022*/ 	.byte	0x01
	.zero		1


	//----- nvinfo : EIATTR_MERCURY_ISA_VERSION
	.align		4
        /*0024*/ 	.byte	0x03, 0x5f
        /*0026*/ 	.short	0x0101


	//----- nvinfo : EIATTR_INT_WARP_WIDE_INSTR_OFFSETS
	.align		4
        /*0028*/ 	.byte	0x04, 0x31
        /*002a*/ 	.short	(.L_1683 - .L_1682)


	//   ....[0]....
.L_1682:
        /*002c*/ 	.word	0x000089c0


	//   ....[1]....
        /*0030*/ 	.word	0x000089f0


	//   ....[2]....
        /*0034*/ 	.word	0x00008a30


	//   ....[3]....
        /*0038*/ 	.word	0x00008c30


	//   ....[4]....
        /*003c*/ 	.word	0x00008c60


	//   ....[5]....
        /*0040*/ 	.word	0x00008ca0


	//   ....[6]....
        /*0044*/ 	.word	0x00008ce0


	//   ....[7]....
        /*0048*/ 	.word	0x00008d10


	//   ....[8]....
        /*004c*/ 	.word	0x000090a0


	//   ....[9]....
        /*0050*/ 	.word	0x000090d0


	//   ....[10]....
        /*0054*/ 	.word	0x000090f0


	//   ....[11]....
        /*0058*/ 	.word	0x00009110


	//   ....[12]....
        /*005c*/ 	.word	0x00009360


	//   ....[13]....
        /*0060*/ 	.word	0x00009380


	//----- nvinfo : EIATTR_COOP_GROUP_MASK_REGIDS
	.align		4
.L_1683:
        /*0064*/ 	.byte	0x04, 0x29
        /*0066*/ 	.short	(.L_1685 - .L_1684)


	//   ....[0]....
.L_1684:
        /*0068*/ 	.word	0xffffffff


	//   ....[1]....
        /*006c*/ 	.word	0xffffffff


	//   ....[2]....
        /*0070*/ 	.word	0xffffffff


	//   ....[3]....
        /*0074*/ 	.word	0xffffffff


	//   ....[4]....
        /*0078*/ 	.word	0xffffffff


	//   ....[5]....
        /*007c*/ 	.word	0xffffffff


	//   ....[6]....
        /*0080*/ 	.word	0xffffffff


	//   ....[7]....
        /*0084*/ 	.word	0xffffffff


	//   ....[8]....
        /*0088*/ 	.word	0xffffffff


	//   ....[9]....
        /*008c*/ 	.word	0xffffffff


	//----- nvinfo : EIATTR_COOP_GROUP_INSTR_OFFSETS
	.align		4
.L_1685:
        /*0090*/ 	.byte	0x04, 0x28
        /*0092*/ 	.short	(.L_1687 - .L_1686)


	//   ....[0]....
.L_1686:
        /*0094*/ 	.word	0x00007f20


	//   ....[1]....
        /*0098*/ 	.word	0x00007f30


	//   ....[2]....
        /*009c*/ 	.word	0x00007f70


	//   ....[3]....
        /*00a0*/ 	.word	0x00007f80


	//   ....[4]....
        /*00a4*/ 	.word	0x00007fc0


	//   ....[5]....
        /*00a8*/ 	.word	0x00007fd0


	//   ....[6]....
        /*00ac*/ 	.word	0x00008020


	//   ....[7]....
        /*00b0*/ 	.word	0x00008030


	//   ....[8]....
        /*00b4*/ 	.word	0x000081e0


	//   ....[9]....
        /*00b8*/ 	.word	0x00008200


	//----- nvinfo : EIATTR_VRC_CTA_INIT_COUNT
	.align		4
.L_1687:
        /*00bc*/ 	.byte	0x02, 0x4a
	.zero		1
	.zero		1


	//----- nvinfo : EIATTR_EXIT_INSTR_OFFSETS
	.align		4
        /*00c0*/ 	.byte	0x04, 0x1c
        /*00c2*/ 	.short	(.L_1689 - .L_1688)


	//   ....[0]....
.L_1688:
        /*00c4*/ 	.word	0x00000080


	//   ....[1]....
        /*00c8*/ 	.word	0x0000afd0


	//----- nvinfo : EIATTR_MAX_THREADS
	.align		4
.L_1689:
        /*00cc*/ 	.byte	0x04, 0x05
        /*00ce*/ 	.short	(.L_1691 - .L_1690)
.L_1690:
        /*00d0*/ 	.word	0x000001e0
        /*00d4*/ 	.word	0x00000001
        /*00d8*/ 	.word	0x00000001


	//----- nvinfo : EIATTR_CRS_STACK_SIZE
	.align		4
.L_1691:
        /*00dc*/ 	.byte	0x04, 0x1e
        /*00de*/ 	.short	(.L_1693 - .L_1692)
.L_1692:
        /*00e0*/ 	.word	0x00000000


	//----- nvinfo : EIATTR_CBANK_PARAM_SIZE
	.align		4
.L_1693:
        /*00e4*/ 	.byte	0x03, 0x19
        /*00e6*/ 	.short	0x00a0


	//----- nvinfo : EIATTR_PARAM_CBANK
	.align		4
        /*00e8*/ 	.byte	0x04, 0x0a
        /*00ea*/ 	.short	(.L_1695 - .L_1694)
	.align		4
.L_1694:
        /*00ec*/ 	.word	index@(.nv.constant0._Z35group_norm_nhwc_fwd_one_pass_kernelI11Fp16IOFp16WLi512ELi120ELi480EEv26Group_norm_nhwc_fwd_params)
        /*00f0*/ 	.short	0x0380
        /*00f2*/ 	.short	0x00a0


	//----- nvinfo : EIATTR_SW_WAR
	.align		4
.L_1695:
        /*00f4*/ 	.byte	0x04, 0x36
        /*00f6*/ 	.short	(.L_1697 - .L_1696)
.L_1696:
        /*00f8*/ 	.word	0x00000008
.L_1697:


//--------------------- .nv.info._Z35group_norm_nhwc_fwd_one_pass_kernelI11Fp32IOFp32WLi64ELi120ELi480EEv26Group_norm_nhwc_fwd_params --------------------------
	.section	.nv.info._Z35group_norm_nhwc_fwd_one_pass_kernelI11Fp32IOFp32WLi64ELi120ELi480EEv26Group_norm_nhwc_fwd_params,"",@"SHT_CUDA_INFO"
	.sectionflags	@""
	.align	4


	//----- nvinfo : EIATTR_CUDA_API_VERSION
	.align		4
        /*0000*/ 	.byte	0x04, 0x37
        /*0002*/ 	.short	(.L_1699 - .L_1698)
.L_1698:
        /*0004*/ 	.word	0x00000082


	//----- nvinfo : EIATTR_KPARAM_INFO
	.align		4
.L_1699:
        /*0008*/ 	.byte	0x04, 0x17
        /*000a*/ 	.short	(.L_1701 - .L_1700)
.L_1700:
        /*000c*/ 	.word	0x00000000
        /*0010*/ 	.short	0x0000
        /*0012*/ 	.short	0x0000
        /*0014*/ 	.byte	0x00, 0xf0, 0x81, 0x02


	//----- nvinfo : EIATTR_SPARSE_MMA_MASK
	.align		4
.L_1701:
        /*0018*/ 	.byte	0x03, 0x50
        /*001a*/ 	.short	0x0000


	//----- nvinfo : EIATTR_MAXREG_COUNT
	.align		4
        /*001c*/ 	.byte	0x03, 0x1b
        /*001e*/ 	.short	0x0080


	//----- nvinfo : EIATTR_NUM_BARRIERS
	.align		4
        /*0020*/ 	.byte	0x02, 0x4c
        /*0022*/ 	.byte	0x01
	.zero		1


	//----- nvinfo : EIATTR_MERCURY_ISA_VERSION
	.align		4
        /*0024*/ 	.byte	0x03, 0x5f
        /*0026*/ 	.short	0x0101


	//----- nvinfo : EIATTR_INT_WARP_WIDE_INSTR_OFFSETS
	.align		4
        /*0028*/ 	.byte	0x04, 0x31
        /*002a*/ 	.short	(.L_1703 - .L_1702)


	//   ....[0]....
.L_1702:
        /*002c*/ 	.word	0x000018a0


	//   ....[1]....
        /*0030*/ 	.word	0x00001920


	//   ....[2]....
        /*0034*/ 	.word	0x000019c0


	//   ....[3]....
        /*0038*/ 	.word	0x00001a60


	//   ....[4]....
        /*003c*/ 	.word	0x00001b00


	//   ....[5]....
        /*0040*/ 	.word	0x00001ba0


	//   ....[6]....
        /*0044*/ 	.word	0x00001c40


	//   ....[7]....
        /*0048*/ 	.word	0x00001ce0


	//   ....[8]....
        /*004c*/ 	.word	0x00001eb0


	//   ....[9]....
        /*0050*/ 	.word	0x00001f40


	//   ....[10]....
        /*0054*/ 	.word	0x00001ff0


	//   ....[11]....
        /*0058*/ 	.word	0x000020a0


	//   ....[12]....
        /*005c*/ 	.word	0x000021d0


	//   ....[13]....
        /*0060*/ 	.word	0x00002260


	//----- nvinfo : EIATTR_COOP_GROUP_MASK_REGIDS
	.align		4
.L_1703:
        /*0064*/ 	.byte	0x04, 0x29
        /*0066*/ 	.short	(.L_1705 - .L_1704)


	//   ....[0]....
.L_1704:
        /*0068*/ 	.word	0xffffffff


	//   ....[1]....
        /*006c*/ 	.word	0xffffffff


	//   ....[2]....
        /*0070*/ 	.word	0xffffffff


	//   ....[3]....
        /*0074*/ 	.word	0xffffffff


	//   ....[4]....
        /*0078*/ 	.word	0xffffffff


	//   ....[5]....
        /*007c*/ 	.word	0xffffffff


	//   ....[6]....
        /*0080*/ 	.word	0xffffffff


	//   ....[7]....
        /*0084*/ 	.word	0xffffffff


	//   ....[8]....
        /*0088*/ 	.word	0xffffffff


	//   ....[9]....
        /*008c*/ 	.word	0xffffffff


	//----- nvinfo : EIATTR_COOP_GROUP_INSTR_OFFSETS
	.align		4
.L_1705:
        /*0090*/ 	.byte	0x04, 0x28
        /*0092*/ 	.short	(.L_1707 - .L_1706)


	//   ....[0]....
.L_1706:
        /*0094*/ 	.word	0x00001080


	//   ....[1]....
        /*0098*/ 	.word	0x00001090


	//   ....[2]....
        /*009c*/ 	.word	0x000010c0


	//   ....[3]....
        /*00a0*/ 	.word	0x000010d0


	//   ....[4]....
        /*00a4*/ 	.word	0x00001110


	//   ....[5]....
        /*00a8*/ 	.word	0x00001120


	//   ....[6]....
        /*00ac*/ 	.word	0x00001160


	//   ....[7]....
        /*00b0*/ 	.word	0x00001170


	//   ....[8]....
        /*00b4*/ 	.word	0x000011d0


	//   ....[9]....
        /*00b8*/ 	.word	0x000011e0


	//----- nvinfo : EIATTR_VRC_CTA_INIT_COUNT
	.align		4
.L_1707:
        /*00bc*/ 	.byte	0x02, 0x4a
	.zero		1
	.zero		1


	//----- nvinfo : EIATTR_EXIT_INSTR_OFFSETS
	.align		4
        /*00c0*/ 	.byte	0x04, 0x1c
        /*00c2*/ 	.short	(.L_1709 - .L_1708)


	//   ....[0]....
.L_1708:
        /*00c4*/ 	.word	0x00000070


	//   ....[1]....
        /*00c8*/ 	.word	0x000042d0


	//----- nvinfo : EIATTR_MAX_THREADS
	.align		4
.L_1709:
        /*00cc*/ 	.byte	0x04, 0x05
        /*00ce*/ 	.short	(.L_1711 - .L_1710)
.L_1710:
        /*00d0*/ 	.word	0x000001e0
        /*00d4*/ 	.word	0x00000001
        /*00d8*/ 	.word	0x00000001


	//----- nvinfo : EIATTR_CRS_STACK_SIZE
	.align		4
.L_1711:
        /*00dc*/ 	.byte	0x04, 0x1e
        /*00de*/ 	.short	(.L_1713 - .L_1712)
.L_1712:
        /*00e0*/ 	.word	0x00000000


	//----- nvinfo : EIATTR_CBANK_PARAM_SIZE
	.align		4
.L_1713:
        /*00e4*/ 	.byte	0x03, 0x19
        /*00e6*/ 	.short	0x00a0


	//----- nvinfo : EIATTR_PARAM_CBANK
	.align		4
        /*00e8*/ 	.byte	0x04, 0x0a
        /*00ea*/ 	.short	(.L_1715 - .L_1714)
	.align		4
.L_1714:
        /*00ec*/ 	.word	index@(.nv.constant0._Z35group_norm_nhwc_fwd_one_pass_kernelI11Fp32IOFp32WLi64ELi120ELi480EEv26Group_norm_nhwc_fwd_params)
        /*00f0*/ 	.short	0x0380
        /*00f2*/ 	.short	0x00a0


	//----- nvinfo : EIATTR_SW_WAR
	.align		4
.L_1715:
        /*00f4*/ 	.byte	0x04, 0x36
        /*00f6*/ 	.short	(.L_1717 - .L_1716)
.L_1716:
        /*00f8*/ 	.word	0x00000008
.L_1717:


//--------------------- .nv.info._Z35group_norm_nhwc_fwd_one_pass_kernelI11Fp32IOFp32WLi128ELi120ELi480EEv26Group_norm_nhwc_fwd_params --------------------------
	.section	.nv.info._Z35group_norm_nhwc_fwd_one_pass_kernelI11Fp32IOFp32WLi128ELi120ELi480EEv26Group_norm_nhwc_fwd_params,"",@"SHT_CUDA_INFO"
	.sectionflags	@""
	.align	4


	//----- nvinfo : EIATTR_CUDA_API_VERSION
	.align		4
        /*0000*/ 	.byte	0x04, 0x37
        /*0002*/ 	.short	(.L_1719 - .L_1718)
.L_1718:
        /*0004*/ 	.word	0x00000082


	//----- nvinfo : EIATTR_KPARAM_INFO
	.align		4
.L_1719:
        /*0008*/ 	.byte	0x04, 0x17
        /*000a*/ 	.short	(.L_1721 - .L_1720)
.L_1720:
        /*000c*/ 	.word	0x00000000
        /*0010*/ 	.short	0x0000
        /*0012*/ 	.short	0x0000
        /*0014*/ 	.byte	0x00, 0xf0, 0x81, 0x02


	//----- nvinfo : EIATTR_SPARSE_MMA_MASK
	.align		4
.L_1721:
        /*0018*/ 	.byte	0x03, 0x50
        /*001a*/ 	.short	0x0000


	//----- nvinfo : EIATTR_MAXREG_COUNT
	.align		4
        /*001c*/ 	.byte	0x03, 0x1b
        /*001e*/ 	.short	0x0080


	//----- nvinfo : EIATTR_NUM_BARRIERS
	.align		4
        /*0020*/ 	.byte	0x02, 0x4c
        /*0022*/ 	.byte	0x01
	.zero		1


	//----- nvinfo : EIATTR_MERCURY_ISA_VERSION
	.align		4
        /*0024*/ 	.byte	0x03, 0x5f
        /*0026*/ 	.short	0x0101


	//----- nvinfo : EIATTR_COOP_GROUP_MASK_REGIDS
	.align		4
        /*0028*/ 	.byte	0x04, 0x29
        /*002a*/ 	.short	(.L_1723 - .L_1722)


	//   ....[0]....
.L_1722:
        /*002c*/ 	.word	0xffffffff


	//   ....[1]....
        /*0030*/ 	.word	0xffffffff


	//   ....[2]....
        /*0034*/ 	.word	0xffffffff


	//   ....[3]....
        /*0038*/ 	.word	0xffffffff


	//   ....[4]....
        /*003c*/ 	.word	0xffffffff


	//   ....[5]....
        /*0040*/ 	.word	0xffffffff


	//   ....[6]....
        /*0044*/ 	.word	0xffffffff


	//   ....[7]....
        /*0048*/ 	.word	0xffffffff


	//   ....[8]....
        /*004c*/ 	.word	0xffffffff


	//   ....[9]....
        /*0050*/ 	.word	0xffffffff


	//----- nvinfo : EIATTR_COOP_GROUP_INSTR_OFFSETS
	.align		4
.L_1723:
        /*0054*/ 	.byte	0x04, 0x28
        /*0056*/ 	.short	(.L_1725 - .L_1724)


	//   ....[0]....
.L_1724:
        /*0058*/ 	.word	0x00001930


	//   ....[1]....
        /*005c*/ 	.word	0x00001940


	//   ....[2]....
        /*0060*/ 	.word	0x00001970


	//   ....[3]....
        /*0064*/ 	.word	0x00001980


	//   ....[4]....
        /*0068*/ 	.word	0x000019c0


	//   ....[5]....
        /*006c*/ 	.word	0x000019d0


	//   ....[6]....
        /*0070*/ 	.word	0x00001a10


	//   ....[7]....
        /*0074*/ 	.word	0x00001a20


	//   ....[8]....
        /*0078*/ 	.word	0x00001aa0


	//   ....[9]....
        /*007c*/ 	.word	0x00001ab0


	//----- nvinfo : EIATTR_VRC_CTA_INIT_COUNT
	.align		4
.L_1725:
        /*0080*/ 	.byte	0x02, 0x4a
	.zero		1
	.zero		1


	//----- nvinfo : EIATTR_EXIT_INSTR_OFFSETS
	.align		4
        /*0084*/ 	.byte	0x04, 0x1c
        /*0086*/ 	.short	(.L_1727 - .L_1726)


	//   ....[0]....
.L_1726:
        /*0088*/ 	.word	0x00000060


	//   ....[1]....
        /*008c*/ 	.word	0x000060f0


	//----- nvinfo : EIATTR_MAX_THREADS
	.align		4
.L_1727:
        /*0090*/ 	.byte	0x04, 0x05
        /*0092*/ 	.short	(.L_1729 - .L_1728)
.L_1728:
        /*0094*/ 	.word	0x000001e0
        /*0098*/ 	.word	0x00000001
        /*009c*/ 	.word	0x00000001


	//----- nvinfo : EIATTR_CRS_STACK_SIZE
	.align		4
.L_1729:
        /*00a0*/ 	.byte	0x04, 0x1e
        /*00a2*/ 	.short	(.L_1731 - .L_1730)
.L_1730:
        /*00a4*/ 	.word	0x00000000


	//----- nvinfo : EIATTR_CBANK_PARAM_SIZE
	.align		4
.L_1731:
        /*00a8*/ 	.byte	0x03, 0x19
        /*00aa*/ 	.short	0x00a0


	//----- nvinfo : EIATTR_PARAM_CBANK
	.align		4
        /*00ac*/ 	.byte	0x04, 0x0a
        /*00ae*/ 	.short	(.L_1733 - .L_1732)
	.align		4
.L_1732:
        /*00b0*/ 	.word	index@(.nv.constant0._Z35group_norm_nhwc_fwd_one_pass_kernelI11Fp32IOFp32WLi128ELi120ELi480EEv26Group_norm_nhwc_fwd_params)
        /*00b4*/ 	.short	0x0380
        /*00b6*/ 	.short	0x00a0


	//----- nvinfo : EIATTR_SW_WAR
	.align		4
.L_1733:
        /*00b8*/ 	.byte	0x04, 0x36
        /*00ba*/ 	.short	(.L_1735 - .L_1734)
.L_1734:
        /*00bc*/ 	.word	0x00000008
.L_1735:


//--------------------- .nv.info._Z35group_norm_nhwc_fwd_one_pass_kernelI11Fp32IOFp32WLi256ELi120ELi480EEv26Group_norm_nhwc_fwd_params --------------------------
	.section	.nv.info._Z35group_norm_nhwc_fwd_one_pass_kernelI11Fp32IOFp32WLi256ELi120ELi480EEv26Group_norm_nhwc_fwd_params,"",@"SHT_CUDA_INFO"
	.sectionflags	@""
	.align	4


	//----- nvinfo : EIATTR_CUDA_API_VERSION
	.align		4
        /*0000*/ 	.byte	0x04, 0x37
        /*0002*/ 	.short	(.L_1737 - .L_1736)
.L_1736:
        /*0004*/ 	.word	0x00000082


	//----- nvinfo : EIATTR_KPARAM_INFO
	.align		4
.L_1737:
        /*0008*/ 	.byte	0x04, 0x17
        /*000a*/ 	.short	(.L_1739 - .L_1738)
.L_1738:
        /*000c*/ 	.word	0x00000000
        /*0010*/ 	.short	0x0000
        /*0012*/ 	.short	0x0000
        /*0014*/ 	.byte	0x00, 0xf0, 0x81, 0x02


	//----- nvinfo : EIATTR_SPARSE_MMA_MASK
	.align		4
.L_1739:
        /*0018*/ 	.byte	0x03, 0x50
        /*001a*/ 	.short	0x0000


	//----- nvinfo : EIATTR_MAXREG_COUNT
	.align		4
        /*001c*/ 	.byte	0x03, 0x1b
        /*001e*/ 	.short	0x0080


	//----- nvinfo : EIATTR_NUM_BARRIERS
	.align		4
        /*0020*/ 	.byte	0x02, 0x4c
        /*0022*/ 	.byte	0x01
	.zero		1


	//----- nvinfo : EIATTR_MERCURY_ISA_VERSION
	.align		4
        /*0024*/ 	.byte	0x03, 0x5f
        /*0026*/ 	.short	0x0101


	//----- nvinfo : EIATTR_COOP_GROUP_MASK_REGIDS
	.align		4
        /*0028*/ 	.byte	0x04, 0x29
        /*002a*/ 	.short	(.L_1741 - .L_1740)


	//   ....[0]....
.L_1740:
        /*002c*/ 	.word	0xffffffff


	//   ....[1]....
        /*0030*/ 	.word	0xffffffff


	//   ....[2]....
        /*0034*/ 	.word	0xffffffff


	//   ....[3]....
        /*0038*/ 	.word	0xffffffff


	//   ....[4]....
        /*003c*/ 	.word	0xffffffff


	//   ....[5]....
        /*0040*/ 	.word	0xffffffff


	//   ....[6]....
        /*0044*/ 	.word	0xffffffff


	//   ....[7]....
        /*0048*/ 	.word	0xffffffff


	//   ....[8]....
        /*004c*/ 	.word	0xffffffff


	//   ....[9]....
        /*0050*/ 	.word	0xffffffff


	//----- nvinfo : EIATTR_COOP_GROUP_INSTR_OFFSETS
	.align		4
.L_1741:
        /*0054*/ 	.byte	0x04, 0x28
        /*0056*/ 	.short	(.L_1743 - .L_1742)


	//   ....[0]....
.L_1742:
        /*0058*/ 	.word	0x00002e30


	//   ....[1]....
        /*005c*/ 	.word	0x00002e40


	//   ....[2]....
        /*0060*/ 	.word	0x00002e80


	//   ....[3]....
        /*0064*/ 	.word	0x00002e90


	//   ....[4]....
        /*0068*/ 	.word	0x00002ed0


	//   ....[5]....
        /*006c*/ 	.word	0x00002ee0


	//   ....[6]....
        /*0070*/ 	.word	0x00002f20


	//   ....[7]....
        /*0074*/ 	.word	0x00002f30


	//   ....[8]....
        /*0078*/ 	.word	0x00002fc0


	//   ....[9]....
        /*007c*/ 	.word	0x00002fd0


	//----- nvinfo : EIATTR_VRC_CTA_INIT_COUNT
	.align		4
.L_1743:
        /*0080*/ 	.byte	0x02, 0x4a
	.zero		1
	.zero		1


	//----- nvinfo : EIATTR_EXIT_INSTR_OFFSETS
	.align		4
        /*0084*/ 	.byte	0x04, 0x1c
        /*0086*/ 	.short	(.L_1745 - .L_1744)


	//   ....[0]....
.L_1744:
        /*0088*/ 	.word	0x00000060


	//   ....[1]....
        /*008c*/ 	.word	0x0000b1d0


	//----- nvinfo : EIATTR_MAX_THREADS
	.align		4
.L_1745:
        /*0090*/ 	.byte	0x04, 0x05
        /*0092*/ 	.short	(.L_1747 - .L_1746)
.L_1746:
        /*0094*/ 	.word	0x000001e0
        /*0098*/ 	.word	0x00000001
        /*009c*/ 	.word	0x00000001


	//----- nvinfo : EIATTR_CRS_STACK_SIZE
	.align		4
.L_1747:
        /*00a0*/ 	.byte	0x04, 0x1e
        /*00a2*/ 	.short	(.L_1749 - .L_1748)
.L_1748:
        /*00a4*/ 	.word	0x00000000


	//----- nvinfo : EIATTR_CBANK_PARAM_SIZE
	.align		4
.L_1749:
        /*00a8*/ 	.byte	0x03, 0x19
        /*00aa*/ 	.short	0x00a0


	//----- nvinfo : EIATTR_PARAM_CBANK
	.align		4
        /*00ac*/ 	.byte	0x04, 0x0a
        /*00ae*/ 	.short	(.L_1751 - .L_1750)
	.align		4
.L_1750:
        /*00b0*/ 	.word	index@(.nv.constant0._Z35group_norm_nhwc_fwd_one_pass_kernelI11Fp32IOFp32WLi256ELi120ELi480EEv26Group_norm_nhwc_fwd_params)
        /*00b4*/ 	.short	0x0380
        /*00b6*/ 	.short	0x00a0


	//----- nvinfo : EIATTR_SW_WAR
	.align		4
.L_1751:
        /*00b8*/ 	.byte	0x04, 0x36
        /*00ba*/ 	.short	(.L_1753 - .L_1752)
.L_1752:
        /*00bc*/ 	.word	0x00000008
.L_1753:


//--------------------- .nv.info._Z35group_norm_nhwc_fwd_one_pass_kernelI11Fp32IOFp32WLi512ELi120ELi480EEv26Group_norm_nhwc_fwd_params --------------------------
	.section	.nv.info._Z35group_norm_nhwc_fwd_one_pass_kernelI11Fp32IOFp32WLi512ELi120ELi480EEv26Group_norm_nhwc_fwd_params,"",@"SHT_CUDA_INFO"
	.sectionflags	@""
	.align	4


	//----- nvinfo : EIATTR_CUDA_API_VERSION
	.align		4
        /*0000*/ 	.byte	0x04, 0x37
        /*0002*/ 	.short	(.L_1755 - .L_1754)
.L_1754:
        /*0004*/ 	.word	0x00000082


	//----- nvinfo : EIATTR_KPARAM_INFO
	.align		4
.L_1755:
        /*0008*/ 	.byte	0x04, 0x17
        /*000a*/ 	.short	(.L_1757 - .L_1756)
.L_1756:
        /*000c*/ 	.word	0x00000000
        /*0010*/ 	.short	0x0000
        /*0012*/ 	.short	0x0000
        /*0014*/ 	.byte	0x00, 0xf0, 0x81, 0x02


	//----- nvinfo : EIATTR_SPARSE_MMA_MASK
	.align		4
.L_1757:
        /*0018*/ 	.byte	0x03, 0x50
        /*001a*/ 	.short	0x0000


	//----- nvinfo : EIATTR_MAXREG_COUNT
	.align		4
        /*001c*/ 	.byte	0x03, 0x1b
        /*001e*/ 	.short	0x0080


	//----- nvinfo : EIATTR_NUM_BARRIERS
	.align		4
        /*0020*/ 	.byte	0x02, 0x4c
        /*0022*/ 	.byte	0x01
	.zero		1


	//----- nvinfo : EIATTR_ANNOTATIONS
	.align		4
        /*0024*/ 	.byte	0x04, 0x55
        /*0026*/ 	.short	(.L_1759 - .L_1758)


	//   ....[0]....
.L_1758:
        /* <DEDUP_REMOVED lines=66> */


	//----- nvinfo : EIATTR_MERCURY_ISA_VERSION
	.align		4
.L_1759:
        /*0430*/ 	.byte	0x03, 0x5f
        /*0432*/ 	.short	0x0101


	//----- nvinfo : EIATTR_COOP_GROUP_MASK_REGIDS
	.align		4
        /*0434*/ 	.byte	0x04, 0x29
        /*0436*/ 	.short	(.L_1761 - .L_1760)


	//   ....[0]....
.L_1760:
        /*0438*/ 	.word	0xffffffff


	//   ....[1]....
        /*043c*/ 	.word	0xffffffff


	//   ....[2]....
        /*0440*/ 	.word	0xffffffff


	//   ....[3]....
        /*0444*/ 	.word	0xffffffff


	//   ....[4]....
        /*0448*/ 	.word	0xffffffff


	//   ....[5]....
        /*044c*/ 	.word	0xffffffff


	//   ....[6]....
        /*0450*/ 	.word	0xffffffff


	//   ....[7]....
        /*0454*/ 	.word	0xffffffff


	//   ....[8]....
        /*0458*/ 	.word	0xffffffff


	//   ....[9]....
        /*045c*/ 	.word	0xffffffff


	//----- nvinfo : EIATTR_COOP_GROUP_INSTR_OFFSETS
	.align		4
.L_1761:
        /*0460*/ 	.byte	0x04, 0x28
        /*0462*/ 	.short	(.L_1763 - .L_1762)


	//   ....[0]....
.L_1762:
        /*0464*/ 	.word	0x00007dd0


	//   ....[1]....
        /*0468*/ 	.word	0x00007e00


	//   ....[2]....
        /*046c*/ 	.word	0x00007e20


	//   ....[3]....
        /*0470*/ 	.word	0x00007e50


	//   ....[4]....
        /*0474*/ 	.word	0x00007e70


	//   ....[5]....
        /*0478*/ 	.word	0x00007e90


	//   ....[6]....
        /*047c*/ 	.word	0x00007ec0


	//   ....[7]....
        /*0480*/ 	.word	0x00007ee0


	//   ....[8]....
        /*0484*/ 	.word	0x00007fc0


	//   ....[9]....
        /*0488*/ 	.word	0x00007fd0


	//----- nvinfo : EIATTR_VRC_CTA_INIT_COUNT
	.align		4
.L_1763:
        /*048c*/ 	.byte	0x02, 0x4a
	.zero		1
	.zero		1


	//----- nvinfo : EIATTR_EXIT_INSTR_OFFSETS
	.align		4
        /*0490*/ 	.byte	0x04, 0x1c
        /*0492*/ 	.short	(.L_1765 - .L_1764)


	//   ....[0]....
.L_1764:
        /*0494*/ 	.word	0x00000080


	//   ....[1]....
        /*0498*/ 	.word	0x00010800


	//----- nvinfo : EIATTR_MAX_THREADS
	.align		4
.L_1765:
        /*049c*/ 	.byte	0x04, 0x05
        /*049e*/ 	.short	(.L_1767 - .L_1766)
.L_1766:
        /*04a0*/ 	.word	0x000001e0
        /*04a4*/ 	.word	0x00000001
        /*04a8*/ 	.word	0x00000001


	//----- nvinfo : EIATTR_CRS_STACK_SIZE
	.align		4
.L_1767:
        /*04ac*/ 	.byte	0x04, 0x1e
        /*04ae*/ 	.short	(.L_1769 - .L_1768)
.L_1768:
        /*04b0*/ 	.word	0x00000000


	//----- nvinfo : EIATTR_CBANK_PARAM_SIZE
	.align		4
.L_1769:
        /*04b4*/ 	.byte	0x03, 0x19
        /*04b6*/ 	.short	0x00a0


	//----- nvinfo : EIATTR_PARAM_CBANK
	.align		4
        /*04b8*/ 	.byte	0x04, 0x0a
        /*04ba*/ 	.short	(.L_1771 - .L_1770)
	.align		4
.L_1770:
        /*04bc*/ 	.word	index@(.nv.constant0._Z35group_norm_nhwc_fwd_one_pass_kernelI11Fp32IOFp32WLi512ELi120ELi480EEv26Group_norm_nhwc_fwd_params)
        /*04c0*/ 	.short	0x0380
        /*04c2*/ 	.short	0x00a0


	//----- nvinfo : EIATTR_SW_WAR
	.align		4
.L_1771:
        /*04c4*/ 	.byte	0x04, 0x36
        /*04c6*/ 	.short	(.L_1773 - .L_1772)
.L_1772:
        /*04c8*/ 	.word	0x00000008
.L_1773:


//--------------------- .nv.info._Z35group_norm_nhwc_fwd_one_pass_kernelI11Fp32IOBf16WLi64ELi120ELi480EEv26Group_norm_nhwc_fwd_params --------------------------
	.section	.nv.info._Z35group_norm_nhwc_fwd_one_pass_kernelI11Fp32IOBf16WLi64ELi120ELi480EEv26Group_norm_nhwc_fwd_params,"",@"SHT_CUDA_INFO"
	.sectionflags	@""
	.align	4


	//----- nvinfo : EIATTR_CUDA_API_VERSION
	.align		4
        /*0000*/ 	.byte	0x04, 0x37
        /*0002*/ 	.short	(.L_1775 - .L_1774)
.L_1774:
        /*0004*/ 	.word	0x00000082


	//----- nvinfo : EIATTR_KPARAM_INFO
	.align		4
.L_1775:
        /*0008*/ 	.byte	0x04, 0x17
        /*000a*/ 	.short	(.L_1777 - .L_1776)
.L_1776:
        /*000c*/ 	.word	0x00000000
        /*0010*/ 	.short	0x0000
        /*0012*/ 	.short	0x0000
        /*0014*/ 	.byte	0x00, 0xf0, 0x81, 0x02


	//----- nvinfo : EIATTR_SPARSE_MMA_MASK
	.align		4
.L_1777:
        /*0018*/ 	.byte	0x03, 0x50
        /*001a*/ 	.short	0x0000


	//----- nvinfo : EIATTR_MAXREG_COUNT
	.align		4
        /*001c*/ 	.byte	0x03, 0x1b
        /*001e*/ 	.short	0x0080


	//----- nvinfo : EIATTR_NUM_BARRIERS
	.align		4
        /*0020*/ 	.byte	0x02, 0x4c
        /*0022*/ 	.byte	0x01
	.zero		1


	//----- nvinfo : EIATTR_MERCURY_ISA_VERSION
	.align		4
        /*0024*/ 	.byte	0x03, 0x5f
        /*0026*/ 	.short	0x0101


	//----- nvinfo : EIATTR_INT_WARP_WIDE_INSTR_OFFSETS
	.align		4
        /*0028*/ 	.byte	0x04, 0x31
        /*002a*/ 	.short	(.L_1779 - .L_1778)


	//   ....[0]....
.L_1778:
        /*002c*/ 	.word	0x000018a0


	//   ....[1]....
        /*0030*/ 	.word	0x00001920


	//   ....[2]....
        /*0034*/ 	.word	0x000019c0


	//   ....[3]....
        /*0038*/ 	.word	0x00001a60


	//   ....[4]....
        /*003c*/ 	.word	0x00001b00


	//   ....[5]....
        /*0040*/ 	.word	0x00001ba0


	//   ....[6]....
        /*0044*/ 	.word	0x00001c40


	//   ....[7]....
        /*0048*/ 	.word	0x00001ce0


	//   ....[8]....
        /*004c*/ 	.word	0x00001eb0


	//   ....[9]....
        /*0050*/ 	.word	0x00001f40


	//   ....[10]....
        /*0054*/ 	.word	0x00001ff0


	//   ....[11]....
        /*0058*/ 	.word	0x000020a0


	//   ....[12]....
        /*005c*/ 	.word	0x000021d0


	//   ....[13]....
        /*0060*/ 	.word	0x00002260


	//----- nvinfo : EIATTR_COOP_GROUP_MASK_REGIDS
	.align		4
.L_1779:
        /*0064*/ 	.byte	0x04, 0x29
        /*0066*/ 	.short	(.L_1781 - .L_1780)


	//   ....[0]....
.L_1780:
        /*0068*/ 	.word	0xffffffff


	//   ....[1]....
        /*006c*/ 	.word	0xffffffff


	//   ....[2]....
        /*0070*/ 	.word	0xffffffff


	//   ....[3]....
        /*0074*/ 	.word	0xffffffff


	//   ....[4]....
        /*0078*/ 	.word	0xffffffff


	//   ....[5]....
        /*007c*/ 	.word	0xffffffff


	//   ....[6]....
        /*0080*/ 	.word	0xffffffff


	//   ....[7]....
        /*0084*/ 	.word	0xffffffff


	//   ....[8]....
        /*0088*/ 	.word	0xffffffff


	//   ....[9]....
        /*008c*/ 	.word	0xffffffff


	//----- nvinfo : EIATTR_COOP_GROUP_INSTR_OFFSETS
	.align		4
.L_1781:
        /*0090*/ 	.byte	0x04, 0x28
        /*0092*/ 	.short	(.L_1783 - .L_1782)


	//   ....[0]....
.L_1782:
        /*0094*/ 	.word	0x00001080


	//   ....[1]....
        /*0098*/ 	.word	0x00001090


	//   ....[2]....
        /*009c*/ 	.word	0x000010c0


	//   ....[3]....
        /*00a0*/ 	.word	0x000010d0


	//   ....[4]....
        /*00a4*/ 	.word	0x00001110


	//   ....[5]....
        /*00a8*/ 	.word	0x00001120


	//   ....[6]....
        /*00ac*/ 	.word	0x00001160


	//   ....[7]....
        /*00b0*/ 	.word	0x00001170


	//   ....[8]....
        /*00b4*/ 	.word	0x000011d0


	//   ....[9]....
        /*00b8*/ 	.word	0x000011e0


	//----- nvinfo : EIATTR_VRC_CTA_INIT_COUNT
	.align		4
.L_1783:
        /*00bc*/ 	.byte	0x02, 0x4a
	.zero		1
	.zero		1


	//----- nvinfo : EIATTR_EXIT_INSTR_OFFSETS
	.align		4
        /*00c0*/ 	.byte	0x04, 0x1c
        /*00c2*/ 	.short	(.L_1785 - .L_1784)


	//   ....[0]....
.L_1784:
        /*00c4*/ 	.word	0x00000070


	//   ....[1]....
        /*00c8*/ 	.word	0x00004330


	//----- nvinfo : EIATTR_MAX_THREADS
	.align		4
.L_1785:
        /*00cc*/ 	.byte	0x04, 0x05
        /*00ce*/ 	.short	(.L_1787 - .L_1786)
.L_1786:
        /*00d0*/ 	.word	0x000001e0
        /*00d4*/ 	.word	0x00000001
        /*00d8*/ 	.word	0x00000001


	//----- nvinfo : EIATTR_CRS_STACK_SIZE
	.align		4
.L_1787:
        /*00dc*/ 	.byte	0x04, 0x1e
        /*00de*/ 	.short	(.L_1789 - .L_1788)
.L_1788:
        /*00e0*/ 	.word	0x00000000


	//----- nvinfo : EIATTR_CBANK_PARAM_SIZE
	.align		4
.L_1789:
        /*00e4*/ 	.byte	0x03, 0x19
        /*00e6*/ 	.short	0x00a0


	//----- nvinfo : EIATTR_PARAM_CBANK
	.align		4
        /*00e8*/ 	.byte	0x04, 0x0a
        /*00ea*/ 	.short	(.L_1791 - .L_1790)
	.align		4
.L_1790:
        /*00ec*/ 	.word	index@(.nv.constant0._Z35group_norm_nhwc_fwd_one_pass_kernelI11Fp32IOBf16WLi64ELi120ELi480EEv26Group_norm_nhwc_fwd_params)
        /*00f0*/ 	.short	0x0380
        /*00f2*/ 	.short	0x00a0


	//----- nvinfo : EIATTR_SW_WAR
	.align		4
.L_1791:
        /*00f4*/ 	.byte	0x04, 0x36
        /*00f6*/ 	.short	(.L_1793 - .L_1792)
.L_1792:
        /*00f8*/ 	.word	0x00000008
.L_1793:


//--------------------- .nv.info._Z35group_norm_nhwc_fwd_one_pass_kernelI11Fp32IOBf16WLi128ELi120ELi480EEv26Group_norm_nhwc_fwd_params --------------------------
	.section	.nv.info._Z35group_norm_nhwc_fwd_one_pass_kernelI11Fp32IOBf16WLi128ELi120ELi480EEv26Group_norm_nhwc_fwd_params,"",@"SHT_CUDA_INFO"
	.sectionflags	@""
	.align	4


	//----- nvinfo : EIATTR_CUDA_API_VERSION
	.align		4
        /*0000*/ 	.byte	0x04, 0x37
        /*0002*/ 	.short	(.L_1795 - .L_1794)
.L_1794:
        /*0004*/ 	.word	0x00000082


	//----- nvinfo : EIATTR_KPARAM_INFO
	.align		4
.L_1795:
        /*0008*/ 	.byte	0x04, 0x17
        /*000a*/ 	.short	(.L_1797 - .L_1796)
.L_1796:
        /*000c*/ 	.word	0x00000000
        /*0010*/ 	.short	0x0000
        /*0012*/ 	.short	0x0000
        /*0014*/ 	.byte	0x00, 0xf0, 0x81, 0x02


	//----- nvinfo : EIATTR_SPARSE_MMA_MASK
	.align		4
.L_1797:
        /*0018*/ 	.byte	0x03, 0x50
        /*001a*/ 	.short	0x0000


	//----- nvinfo : EIATTR_MAXREG_COUNT
	.align		4
        /*001c*/ 	.byte	0x03, 0x1b
        /*001e*/ 	.short	0x0080


	//----- nvinfo : EIATTR_NUM_BARRIERS
	.align		4
        /*0020*/ 	.byte	0x02, 0x4c
        /*0022*/ 	.byte	0x01
	.zero		1


	//----- nvinfo : EIATTR_MERCURY_ISA_VERSION
	.align		4
        /*0024*/ 	.byte	0x03, 0x5f
        /*0026*/ 	.short	0x0101


	//----- nvinfo : EIATTR_COOP_GROUP_MASK_REGIDS
	.align		4
        /*0028*/ 	.byte	0x04, 0x29
        /*002a*/ 	.short	(.L_1799 - .L_1798)


	//   ....[0]....
.L_1798:
        /*002c*/ 	.word	0xffffffff


	//   ....[1]....
        /*0030*/ 	.word	0xffffffff


	//   ....[2]....
        /*0034*/ 	.word	0xffffffff


	//   ....[3]....
        /*0038*/ 	.word	0xffffffff


	//   ....[4]....
        /*003c*/ 	.word	0xffffffff


	//   ....[5]....
        /*0040*/ 	.word	0xffffffff


	//   ....[6]....
        /*0044*/ 	.word	0xffffffff


	//   ....[7]....
        /*0048*/ 	.word	0xffffffff


	//   ....[8]....
        /*004c*/ 	.word	0xffffffff


	//   ....[9]....
        /*0050*/ 	.word	0xffffffff


	//----- nvinfo : EIATTR_COOP_GROUP_INSTR_OFFSETS
	.align		4
.L_1799:
        /*0054*/ 	.byte	0x04, 0x28
        /*0056*/ 	.short	(.L_1801 - .L_1800)


	//   ....[0]....
.L_1800:
        /*0058*/ 	.word	0x00001930


	//   ....[1]....
        /*005c*/ 	.word	0x00001940


	//   ....[2]....
        /*0060*/ 	.word	0x00001970


	//   ....[3]....
        /*0064*/ 	.word	0x00001980


	//   ....[4]....
        /*0068*/ 	.word	0x000019c0


	//   ....[5]....
        /*006c*/ 	.word	0x000019d0


	//   ....[6]....
        /*0070*/ 	.word	0x00001a10


	//   ....[7]....
        /*0074*/ 	.word	0x00001a20


	//   ....[8]....
        /*0078*/ 	.word	0x00001aa0


	//   ....[9]....
        /*007c*/ 	.word	0x00001ab0


	//----- nvinfo : EIATTR_VRC_CTA_INIT_COUNT
	.align		4
.L_1801:
        /*0080*/ 	.byte	0x02, 0x4a
	.zero		1
	.zero		1


	//----- nvinfo : EIATTR_EXIT_INSTR_OFFSETS
	.align		4
        /*0084*/ 	.byte	0x04, 0x1c
        /*0086*/ 	.short	(.L_1803 - .L_1802)


	//   ....[0]....
.L_1802:
        /*0088*/ 	.word	0x00000060


	//   ....[1]....
        /*008c*/ 	.word	0x00006150


	//----- nvinfo : EIATTR_MAX_THREADS
	.align		4
.L_1803:
        /*0090*/ 	.byte	0x04, 0x05
        /*0092*/ 	.short	(.L_1805 - .L_1804)
.L_1804:
        /*0094*/ 	.word	0x000001e0
        /*0098*/ 	.word	0x00000001
        /*009c*/ 	.word	0x00000001


	//----- nvinfo : EIATTR_CRS_STACK_SIZE
	.align		4
.L_1805:
        /*00a0*/ 	.byte	0x04, 0x1e
        /*00a2*/ 	.short	(.L_1807 - .L_1806)
.L_1806:
        /*00a4*/ 	.word	0x00000000


	//----- nvinfo : EIATTR_CBANK_PARAM_SIZE
	.align		4
.L_1807:
        /*00a8*/ 	.byte	0x03, 0x19
        /*00aa*/ 	.short	0x00a0


	//----- nvinfo : EIATTR_PARAM_CBANK
	.align		4
        /*00ac*/ 	.byte	0x04, 0x0a
        /*00ae*/ 	.short	(.L_1809 - .L_1808)
	.align		4
.L_1808:
        /*00b0*/ 	.word	index@(.nv.constant0._Z35group_norm_nhwc_fwd_one_pass_kernelI11Fp32IOBf16WLi128ELi120ELi480EEv26Group_norm_nhwc_fwd_params)
        /*00b4*/ 	.short	0x0380
        /*00b6*/ 	.short	0x00a0


	//----- nvinfo : EIATTR_SW_WAR
	.align		4
.L_1809:
        /*00b8*/ 	.byte	0x04, 0x36
        /*00ba*/ 	.short	(.L_1811 - .L_1810)
.L_1810:
        /*00bc*/ 	.word	0x00000008
.L_1811:


//--------------------- .nv.info._Z35group_norm_nhwc_fwd_one_pass_kernelI11Fp32IOBf16WLi256ELi120ELi480EEv26Group_norm_nhwc_fwd_params --------------------------
	.section	.nv.info._Z35group_norm_nhwc_fwd_one_pass_kernelI11Fp32IOBf16WLi256ELi120ELi480EEv26Group_norm_nhwc_fwd_params,"",@"SHT_CUDA_INFO"
	.sectionflags	@""
	.align	4


	//----- nvinfo : EIATTR_CUDA_API_VERSION
	.align		4
        /*0000*/ 	.byte	0x04, 0x37
        /*0002*/ 	.short	(.L_1813 - .L_1812)
.L_1812:
        /*0004*/ 	.word	0x00000082


	//----- nvinfo : EIATTR_KPARAM_INFO
	.align		4
.L_1813:
        /*0008*/ 	.byte	0x04, 0x17
        /*000a*/ 	.short	(.L_1815 - .L_1814)
.L_1814:
        /*000c*/ 	.word	0x00000000
        /*0010*/ 	.short	0x0000
        /*0012*/ 	.short	0x0000
        /*0014*/ 	.byte	0x00, 0xf0, 0x81, 0x02


	//----- nvinfo : EIATTR_SPARSE_MMA_MASK
	.align		4
.L_1815:
        /*0018*/ 	.byte	0x03, 0x50
        /*001a*/ 	.short	0x0000


	//----- nvinfo : EIATTR_MAXREG_COUNT
	.align		4
        /*001c*/ 	.byte	0x03, 0x1b
        /*001e*/ 	.short	0x0080


	//----- nvinfo : EIATTR_NUM_BARRIERS
	.align		4
        /*0020*/ 	.byte	0x02, 0x4c
        /*0022*/ 	.byte	0x01
	.zero		1


	//----- nvinfo : EIATTR_MERCURY_ISA_VERSION
	.align		4
        /*0024*/ 	.byte	0x03, 0x5f
        /*0026*/ 	.short	0x0101


	//----- nvinfo : EIATTR_COOP_GROUP_MASK_REGIDS
	.align		4
        /*0028*/ 	.byte	0x04, 0x29
        /*002a*/ 	.short	(.L_1817 - .L_1816)


	//   ....[0]....
.L_1816:
        /*002c*/ 	.word	0xffffffff


	//   ....[1]....
        /*0030*/ 	.word	0xffffffff


	//   ....[2]....
        /*0034*/ 	.word	0xffffffff


	//   ....[3]....
        /*0038*/ 	.word	0xffffffff


	//   ....[4]....
        /*003c*/ 	.word	0xffffffff


	//   ....[5]....
        /*0040*/ 	.word	0xffffffff


	//   ....[6]....
        /*0044*/ 	.word	0xffffffff


	//   ....[7]....
        /*0048*/ 	.word	0xffffffff


	//   ....[8]....
        /*004c*/ 	.word	0xffffffff


	//   ....[9]....
        /*0050*/ 	.word	0xffffffff


	//----- nvinfo : EIATTR_COOP_GROUP_INSTR_OFFSETS
	.align		4
.L_1817:
        /*0054*/ 	.byte	0x04, 0x28
        /*0056*/ 	.short	(.L_1819 - .L_1818)


	//   ....[0]....
.L_1818:
        /*0058*/ 	.word	0x00002e30


	//   ....[1]....
        /*005c*/ 	.word	0x00002e40


	//   ....[2]....
        /*0060*/ 	.word	0x00002e80


	//   ....[3]....
        /*0064*/ 	.word	0x00002e90


	//   ....[4]....
        /*0068*/ 	.word	0x00002ed0


	//   ....[5]....
        /*006c*/ 	.word	0x00002ee0


	//   ....[6]....
        /*0070*/ 	.word	0x00002f20


	//   ....[7]....
        /*0074*/ 	.word	0x00002f30


	//   ....[8]....
        /*0078*/ 	.word	0x00002fc0


	//   ....[9]....
        /*007c*/ 	.word	0x00002fd0


	//----- nvinfo : EIATTR_VRC_CTA_INIT_COUNT
	.align		4
.L_1819:
        /*0080*/ 	.byte	0x02, 0x4a
	.zero		1
	.zero		1


	//----- nvinfo : EIATTR_EXIT_INSTR_OFFSETS
	.align		4
        /*0084*/ 	.byte	0x04, 0x1c
        /*0086*/ 	.short	(.L_1821 - .L_1820)


	//   ....[0]....
.L_1820:
        /*0088*/ 	.word	0x00000060


	//   ....[1]....
        /*008c*/ 	.word	0x0000b230


	//----- nvinfo : EIATTR_MAX_THREADS
	.align		4
.L_1821:
        /*0090*/ 	.byte	0x04, 0x05
        /*0092*/ 	.short	(.L_1823 - .L_1822)
.L_1822:
        /*0094*/ 	.word	0x000001e0
        /*0098*/ 	.word	0x00000001
        /*009c*/ 	.word	0x00000001


	//----- nvinfo : EIATTR_CRS_STACK_SIZE
	.align		4
.L_1823:
        /*00a0*/ 	.byte	0x04, 0x1e
        /*00a2*/ 	.short	(.L_1825 - .L_1824)
.L_1824:
        /*00a4*/ 	.word	0x00000000


	//----- nvinfo : EIATTR_CBANK_PARAM_SIZE
	.align		4
.L_1825:
        /*00a8*/ 	.byte	0x03, 0x19
        /*00aa*/ 	.short	0x00a0


	//----- nvinfo : EIATTR_PARAM_CBANK
	.align		4
        /*00ac*/ 	.byte	0x04, 0x0a
        /*00ae*/ 	.short	(.L_1827 - .L_1826)
	.align		4
.L_1826:
        /*00b0*/ 	.word	index@(.nv.constant0._Z35group_norm_nhwc_fwd_one_pass_kernelI11Fp32IOBf16WLi256ELi120ELi480EEv26Group_norm_nhwc_fwd_params)
        /*00b4*/ 	.short	0x0380
        /*00b6*/ 	.short	0x00a0


	//----- nvinfo : EIATTR_SW_WAR
	.align		4
.L_1827:
        /*00b8*/ 	.byte	0x04, 0x36
        /*00ba*/ 	.short	(.L_1829 - .L_1828)
.L_1828:
        /*00bc*/ 	.word	0x00000008
.L_1829:


//--------------------- .nv.info._Z35group_norm_nhwc_fwd_one_pass_kernelI11Fp32IOBf16WLi512ELi120ELi480EEv26Group_norm_nhwc_fwd_params --------------------------
	.section	.nv.info._Z35group_norm_nhwc_fwd_one_pass_kernelI11Fp32IOBf16WLi512ELi120ELi480EEv26Group_norm_nhwc_fwd_params,"",@"SHT_CUDA_INFO"
	.sectionflags	@""
	.align	4


	//----- nvinfo : EIATTR_CUDA_API_VERSION
	.align		4
        /*0000*/ 	.byte	0x04, 0x37
        /*0002*/ 	.short	(.L_1831 - .L_1830)
.L_1830:
        /*0004*/ 	.word	0x00000082


	//----- nvinfo : EIATTR_KPARAM_INFO
	.align		4
.L_1831:
        /*0008*/ 	.byte	0x04, 0x17
        /*000a*/ 	.short	(.L_1833 - .L_1832)
.L_1832:
        /*000c*/ 	.word	0x00000000
        /*0010*/ 	.short	0x0000
        /*0012*/ 	.short	0x0000
        /*0014*/ 	.byte	0x00, 0xf0, 0x81, 0x02


	//----- nvinfo : EIATTR_SPARSE_MMA_MASK
	.align		4
.L_1833:
        /*0018*/ 	.byte	0x03, 0x50
        /*001a*/ 	.short	0x0000


	//----- nvinfo : EIATTR_MAXREG_COUNT
	.align		4
        /*001c*/ 	.byte	0x03, 0x1b
        /*001e*/ 	.short	0x0080


	//----- nvinfo : EIATTR_NUM_BARRIERS
	.align		4
        /*0020*/ 	.byte	0x02, 0x4c
        /*0022*/ 	.byte	0x01
	.zero		1


	//----- nvinfo : EIATTR_ANNOTATIONS
	.align		4
        /*0024*/ 	.byte	0x04, 0x55
        /*0026*/ 	.short	(.L_1835 - .L_1834)


	//   ....[0]....
.L_1834:
        /* <DEDUP_REMOVED lines=124> */


	//----- nvinfo : EIATTR_MERCURY_ISA_VERSION
	.align		4
.L_1835:
        /*07d8*/ 	.byte	0x03, 0x5f
        /*07da*/ 	.short	0x0101


	//----- nvinfo : EIATTR_COOP_GROUP_MASK_REGIDS
	.align		4
        /*07dc*/ 	.byte	0x04, 0x29
        /*07de*/ 	.short	(.L_1837 - .L_1836)


	//   ....[0]....
.L_1836:
        /*07e0*/ 	.word	0xffffffff


	//   ....[1]....
        /*07e4*/ 	.word	0xffffffff


	//   ....[2]....
        /*07e8*/ 	.word	0xffffffff


	//   ....[3]....
        /*07ec*/ 	.word	0xffffffff


	//   ....[4]....
        /*07f0*/ 	.word	0xffffffff


	//   ....[5]....
        /*07f4*/ 	.word	0xffffffff


	//   ....[6]....
        /*07f8*/ 	.word	0xffffffff


	//   ....[7]....
        /*07fc*/ 	.word	0xffffffff


	//   ....[8]....
        /*0800*/ 	.word	0xffffffff


	//   ....[9]....
        /*0804*/ 	.word	0xffffffff


	//----- nvinfo : EIATTR_COOP_GROUP_INSTR_OFFSETS
	.align		4
.L_1837:
        /*0808*/ 	.byte	0x04, 0x28
        /*080a*/ 	.short	(.L_1839 - .L_1838)


	//   ....[0]....
.L_1838:
        /*080c*/ 	.word	0x00008490


	//   ....[1]....
        /*0810*/ 	.word	0x000084c0


	//   ....[2]....
        /*0814*/ 	.word	0x000084e0


	//   ....[3]....
        /*0818*/ 	.word	0x00008510


	//   ....[4]....
        /*081c*/ 	.word	0x00008530


	//   ....[5]....
        /*0820*/ 	.word	0x00008550


	//   ....[6]....
        /*0824*/ 	.word	0x00008580


	//   ....[7]....
        /*0828*/ 	.word	0x000085a0


	//   ....[8]....
        /*082c*/ 	.word	0x00008680


	//   ....[9]....
        /*0830*/ 	.word	0x00008690


	//----- nvinfo : EIATTR_VRC_CTA_INIT_COUNT
	.align		4
.L_1839:
        /*0834*/ 	.byte	0x02, 0x4a
	.zero		1
	.zero		1


	//----- nvinfo : EIATTR_EXIT_INSTR_OFFSETS
	.align		4
        /*0838*/ 	.byte	0x04, 0x1c
        /*083a*/ 	.short	(.L_1841 - .L_1840)


	//   ....[0]....
.L_1840:
        /*083c*/ 	.word	0x00000080


	//   ....[1]....
        /*0840*/ 	.word	0x00011180


	//----- nvinfo : EIATTR_MAX_THREADS
	.align		4
.L_1841:
        /*0844*/ 	.byte	0x04, 0x05
        /*0846*/ 	.short	(.L_1843 - .L_1842)
.L_1842:
        /*0848*/ 	.word	0x000001e0
        /*084c*/ 	.word	0x00000001
        /*0850*/ 	.word	0x00000001


	//----- nvinfo : EIATTR_CRS_STACK_SIZE
	.align		4
.L_1843:
        /*0854*/ 	.byte	0x04, 0x1e
        /*0856*/ 	.short	(.L_1845 - .L_1844)
.L_1844:
        /*0858*/ 	.word	0x00000000


	//----- nvinfo : EIATTR_CBANK_PARAM_SIZE
	.align		4
.L_1845:
        /*085c*/ 	.byte	0x03, 0x19
        /*085e*/ 	.short	0x00a0


	//----- nvinfo : EIATTR_PARAM_CBANK
	.align		4
        /*0860*/ 	.byte	0x04, 0x0a
        /*0862*/ 	.short	(.L_1847 - .L_1846)
	.align		4
.L_1846:
        /*0864*/ 	.word	index@(.nv.constant0._Z35group_norm_nhwc_fwd_one_pass_kernelI11Fp32IOBf16WLi512ELi120ELi480EEv26Group_norm_nhwc_fwd_params)
        /*0868*/ 	.short	0x0380
        /*086a*/ 	.short	0x00a0


	//----- nvinfo : EIATTR_SW_WAR
	.align		4
.L_1847:
        /*086c*/ 	.byte	0x04, 0x36
        /*086e*/ 	.short	(.L_1849 - .L_1848)
.L_1848:
        /*0870*/ 	.word	0x00000008
.L_1849:


//--------------------- .nv.info._Z35group_norm_nhwc_fwd_one_pass_kernelI11Fp32IOFp16WLi64ELi120ELi480EEv26Group_norm_nhwc_fwd_params --------------------------
	.section	.nv.info._Z35group_norm_nhwc_fwd_one_pass_kernelI11Fp32IOFp16WLi64ELi120ELi480EEv26Group_norm_nhwc_fwd_params,"",@"SHT_CUDA_INFO"
	.sectionflags	@""
	.align	4


	//----- nvinfo : EIATTR_CUDA_API_VERSION
	.align		4
        /*0000*/ 	.byte	0x04, 0x37
        /*0002*/ 	.short	(.L_1851 - .L_1850)
.L_1850:
        /*0004*/ 	.word	0x00000082


	//----- nvinfo : EIATTR_KPARAM_INFO
	.align		4
.L_1851:
        /*0008*/ 	.byte	0x04, 0x17
        /*000a*/ 	.short	(.L_1853 - .L_1852)
.L_1852:
        /*000c*/ 	.word	0x00000000
        /*0010*/ 	.short	0x0000
        /*0012*/ 	.short	0x0000
        /*0014*/ 	.byte	0x00, 0xf0, 0x81, 0x02


	//----- nvinfo : EIATTR_SPARSE_MMA_MASK
	.align		4
.L_1853:
        /*0018*/ 	.byte	0x03, 0x50
        /*001a*/ 	.short	0x0000


	//----- nvinfo : EIATTR_MAXREG_COUNT
	.align		4
        /*001c*/ 	.byte	0x03, 0x1b
        /*001e*/ 	.short	0x0080


	//----- nvinfo : EIATTR_NUM_BARRIERS
	.align		4
        /*0020*/ 	.byte	0x02, 0x4c
        /*0022*/ 	.byte	0x01
	.zero		1


	//----- nvinfo : EIATTR_MERCURY_ISA_VERSION
	.align		4
        /*0024*/ 	.byte	0x03, 0x5f
        /*0026*/ 	.short	0x0101


	//----- nvinfo : EIATTR_INT_WARP_WIDE_INSTR_OFFSETS
	.align		4
        /*0028*/ 	.byte	0x04, 0x31
        /*002a*/ 	.short	(.L_1855 - .L_1854)


	//   ....[0]....
.L_1854:
        /*002c*/ 	.word	0x000018a0


	//   ....[1]....
        /*0030*/ 	.word	0x00001920


	//   ....[2]....
        /*0034*/ 	.word	0x000019c0


	//   ....[3]....
        /*0038*/ 	.word	0x00001a60


	//   ....[4]....
        /*003c*/ 	.word	0x00001b00


	//   ....[5]....
        /*0040*/ 	.word	0x00001ba0


	//   ....[6]....
        /*0044*/ 	.word	0x00001c40


	//   ....[7]....
        /*0048*/ 	.word	0x00001ce0


	//   ....[8]....
        /*004c*/ 	.word	0x00001eb0


	//   ....[9]....
        /*0050*/ 	.word	0x00001f40


	//   ....[10]....
        /*0054*/ 	.word	0x00001ff0


	//   ....[11]....
        /*0058*/ 	.word	0x000020a0


	//   ....[12]....
        /*005c*/ 	.word	0x000021d0


	//   ....[13]....
        /*0060*/ 	.word	0x00002260


	//----- nvinfo : EIATTR_COOP_GROUP_MASK_REGIDS
	.align		4
.L_1855:
        /*0064*/ 	.byte	0x04, 0x29
        /*0066*/ 	.short	(.L_1857 - .L_1856)


	//   ....[0]....
.L_1856:
        /*0068*/ 	.word	0xffffffff


	//   ....[1]....
        /*006c*/ 	.word	0xffffffff


	//   ....[2]....
        /*0070*/ 	.word	0xffffffff


	//   ....[3]....
        /*0074*/ 	.word	0xffffffff


	//   ....[4]....
        /*0078*/ 	.word	0xffffffff


	//   ....[5]....
        /*007c*/ 	.word	0xffffffff


	//   ....[6]....
        /*0080*/ 	.word	0xffffffff


	//   ....[7]....
        /*0084*/ 	.word	0xffffffff


	//   ....[8]....
        /*0088*/ 	.word	0xffffffff


	//   ....[9]....
        /*008c*/ 	.word	0xffffffff


	//----- nvinfo : EIATTR_COOP_GROUP_INSTR_OFFSETS
	.align		4
.L_1857:
        /*0090*/ 	.byte	0x04, 0x28
        /*0092*/ 	.short	(.L_1859 - .L_1858)


	//   ....[0]....
.L_1858:
        /*0094*/ 	.word	0x00001080


	//   ....[1]....
        /*0098*/ 	.word	0x00001090


	//   ....[2]....
        /*009c*/ 	.word	0x000010c0


	//   ....[3]....
        /*00a0*/ 	.word	0x000010d0


	//   ....[4]....
        /*00a4*/ 	.word	0x00001110


	//   ....[5]....
        /*00a8*/ 	.word	0x00001120


	//   ....[6]....
        /*00ac*/ 	.word	0x00001160


	//   ....[7]....
        /*00b0*/ 	.word	0x00001170


	//   ....[8]....
        /*00b4*/ 	.word	0x000011d0


	//   ....[9]....
        /*00b8*/ 	.word	0x000011e0


	//----- nvinfo : EIATTR_VRC_CTA_INIT_COUNT
	.align		4
.L_1859:
        /*00bc*/ 	.byte	0x02, 0x4a
	.zero		1
	.zero		1


	//----- nvinfo : EIATTR_EXIT_INSTR_OFFSETS
	.align		4
        /*00c0*/ 	.byte	0x04, 0x1c
        /*00c2*/ 	.short	(.L_1861 - .L_1860)


	//   ....[0]....
.L_1860:
        /*00c4*/ 	.word	0x00000070


	//   ....[1]....
        /*00c8*/ 	.word	0x00004330


	//----- nvinfo : EIATTR_MAX_THREADS
	.align		4
.L_1861:
        /*00cc*/ 	.byte	0x04, 0x05
        /*00ce*/ 	.short	(.L_1863 - .L_1862)
.L_1862:
        /*00d0*/ 	.word	0x000001e0
        /*00d4*/ 	.word	0x00000001
        /*00d8*/ 	.word	0x00000001


	//----- nvinfo : EIATTR_CRS_STACK_SIZE
	.align		4
.L_1863:
        /*00dc*/ 	.byte	0x04, 0x1e
        /*00de*/ 	.short	(.L_1865 - .L_1864)
.L_1864:
        /*00e0*/ 	.word	0x00000000


	//----- nvinfo : EIATTR_CBANK_PARAM_SIZE
	.align		4
.L_1865:
        /*00e4*/ 	.byte	0x03, 0x19
        /*00e6*/ 	.short	0x00a0


	//----- nvinfo : EIATTR_PARAM_CBANK
	.align		4
        /*00e8*/ 	.byte	0x04, 0x0a
        /*00ea*/ 	.short	(.L_1867 - .L_1866)
	.align		4
.L_1866:
        /*00ec*/ 	.word	index@(.nv.constant0._Z35group_norm_nhwc_fwd_one_pass_kernelI11Fp32IOFp16WLi64ELi120ELi480EEv26Group_norm_nhwc_fwd_params)
        /*00f0*/ 	.short	0x0380
        /*00f2*/ 	.short	0x00a0


	//----- nvinfo : EIATTR_SW_WAR
	.align		4
.L_1867:
        /*00f4*/ 	.byte	0x04, 0x36
        /*00f6*/ 	.short	(.L_1869 - .L_1868)
.L_1868:
        /*00f8*/ 	.word	0x00000008
.L_1869:


//--------------------- .nv.info._Z35group_norm_nhwc_fwd_one_pass_kernelI11Fp32IOFp16WLi128ELi120ELi480EEv26Group_norm_nhwc_fwd_params --------------------------
	.section	.nv.info._Z35group_norm_nhwc_fwd_one_pass_kernelI11Fp32IOFp16WLi128ELi120ELi480EEv26Group_norm_nhwc_fwd_params,"",@"SHT_CUDA_INFO"
	.sectionflags	@""
	.align	4


	//----- nvinfo : EIATTR_CUDA_API_VERSION
	.align		4
        /*0000*/ 	.byte	0x04, 0x37
        /*0002*/ 	.short	(.L_1871 - .L_1870)
.L_1870:
        /*0004*/ 	.word	0x00000082


	//----- nvinfo : EIATTR_KPARAM_INFO
	.align		4
.L_1871:
        /*0008*/ 	.byte	0x04, 0x17
        /*000a*/ 	.short	(.L_1873 - .L_1872)
.L_1872:
        /*000c*/ 	.word	0x00000000
        /*0010*/ 	.short	0x0000
        /*0012*/ 	.short	0x0000
        /*0014*/ 	.byte	0x00, 0xf0, 0x81, 0x02


	//----- nvinfo : EIATTR_SPARSE_MMA_MASK
	.align		4
.L_1873:
        /*0018*/ 	.byte	0x03, 0x50
        /*001a*/ 	.short	0x0000


	//----- nvinfo : EIATTR_MAXREG_COUNT
	.align		4
        /*001c*/ 	.byte	0x03, 0x1b
        /*001e*/ 	.short	0x0080


	//----- nvinfo : EIATTR_NUM_BARRIERS
	.align		4
        /*0020*/ 	.byte	0x02, 0x4c
        /*0022*/ 	.byte	0x01
	.zero		1


	//----- nvinfo : EIATTR_MERCURY_ISA_VERSION
	.align		4
        /*0024*/ 	.byte	0x03, 0x5f
        /*0026*/ 	.short	0x0101


	//----- nvinfo : EIATTR_COOP_GROUP_MASK_REGIDS
	.align		4
        /*0028*/ 	.byte	0x04, 0x29
        /*002a*/ 	.short	(.L_1875 - .L_1874)


	//   ....[0]....
.L_1874:
        /*002c*/ 	.word	0xffffffff


	//   ....[1]....
        /*0030*/ 	.word	0xffffffff


	//   ....[2]....
        /*0034*/ 	.word	0xffffffff


	//   ....[3]....
        /*0038*/ 	.word	0xffffffff


	//   ....[4]....
        /*003c*/ 	.word	0xffffffff


	//   ....[5]....
        /*0040*/ 	.word	0xffffffff


	//   ....[6]....
        /*0044*/ 	.word	0xffffffff


	//   ....[7]....
        /*0048*/ 	.word	0xffffffff


	//   ....[8]....
        /*004c*/ 	.word	0xffffffff


	//   ....[9]....
        /*0050*/ 	.word	0xffffffff


	//----- nvinfo : EIATTR_COOP_GROUP_INSTR_OFFSETS
	.align		4
.L_1875:
        /*0054*/ 	.byte	0x04, 0x28
        /*0056*/ 	.short	(.L_1877 - .L_1876)


	//   ....[0]....
.L_1876:
        /*0058*/ 	.word	0x00001930


	//   ....[1]....
        /*005c*/ 	.word	0x00001940


	//   ....[2]....
        /*0060*/ 	.word	0x00001970


	//   ....[3]....
        /*0064*/ 	.word	0x00001980


	//   ....[4]....
        /*0068*/ 	.word	0x000019c0


	//   ....[5]....
        /*006c*/ 	.word	0x000019d0


	//   ....[6]....
        /*0070*/ 	.word	0x00001a10


	//   ....[7]....
        /*0074*/ 	.word	0x00001a20


	//   ....[8]....
        /*0078*/ 	.word	0x00001aa0


	//   ....[9]....
        /*007c*/ 	.word	0x00001ab0


	//----- nvinfo : EIATTR_VRC_CTA_INIT_COUNT
	.align		4
.L_1877:
        /*0080*/ 	.byte	0x02, 0x4a
	.zero		1
	.zero		1


	//----- nvinfo : EIATTR_EXIT_INSTR_OFFSETS
	.align		4
        /*0084*/ 	.byte	0x04, 0x1c
        /*0086*/ 	.short	(.L_1879 - .L_1878)


	//   ....[0]....
.L_1878:
        /*0088*/ 	.word	0x00000060


	//   ....[1]....
        /*008c*/ 	.word	0x00006150


	//----- nvinfo : EIATTR_MAX_THREADS
	.align		4
.L_1879:
        /*0090*/ 	.byte	0x04, 0x05
        /*0092*/ 	.short	(.L_1881 - .L_1880)
.L_1880:
        /*0094*/ 	.word	0x000001e0
        /*0098*/ 	.word	0x00000001
        /*009c*/ 	.word	0x00000001


	//----- nvinfo : EIATTR_CRS_STACK_SIZE
	.align		4
.L_1881:
        /*00a0*/ 	.byte	0x04, 0x1e
        /*00a2*/ 	.short	(.L_1883 - .L_1882)
.L_1882:
        /*00a4*/ 	.word	0x00000000


	//----- nvinfo : EIATTR_CBANK_PARAM_SIZE
	.align		4
.L_1883:
        /*00a8*/ 	.byte	0x03, 0x19
        /*00aa*/ 	.short	0x00a0


	//----- nvinfo : EIATTR_PARAM_CBANK
	.align		4
        /*00ac*/ 	.byte	0x04, 0x0a
        /*00ae*/ 	.short	(.L_1885 - .L_1884)
	.align		4
.L_1884:
        /*00b0*/ 	.word	index@(.nv.constant0._Z35group_norm_nhwc_fwd_one_pass_kernelI11Fp32IOFp16WLi128ELi120ELi480EEv26Group_norm_nhwc_fwd_params)
        /*00b4*/ 	.short	0x0380
        /*00b6*/ 	.short	0x00a0


	//----- nvinfo : EIATTR_SW_WAR
	.align		4
.L_1885:
        /*00b8*/ 	.byte	0x04, 0x36
        /*00ba*/ 	.short	(.L_1887 - .L_1886)
.L_1886:
        /*00bc*/ 	.word	0x00000008
.L_1887:


//--------------------- .nv.info._Z35group_norm_nhwc_fwd_one_pass_kernelI11Fp32IOFp16WLi256ELi120ELi480EEv26Group_norm_nhwc_fwd_params --------------------------
	.section	.nv.info._Z35group_norm_nhwc_fwd_one_pass_kernelI11Fp32IOFp16WLi256ELi120ELi480EEv26Group_norm_nhwc_fwd_params,"",@"SHT_CUDA_INFO"
	.sectionflags	@""
	.align	4


	//----- nvinfo : EIATTR_CUDA_API_VERSION
	.align		4
        /*0000*/ 	.byte	0x04, 0x37
        /*0002*/ 	.short	(.L_1889 - .L_1888)
.L_1888:
        /*0004*/ 	.word	0x00000082


	//----- nvinfo : EIATTR_KPARAM_INFO
	.align		4
.L_1889:
        /*0008*/ 	.byte	0x04, 0x17
        /*000a*/ 	.short	(.L_1891 - .L_1890)
.L_1890:
        /*000c*/ 	.word	0x00000000
        /*0010*/ 	.short	0x0000
        /*0012*/ 	.short	0x0000
        /*0014*/ 	.byte	0x00, 0xf0, 0x81, 0x02


	//----- nvinfo : EIATTR_SPARSE_MMA_MASK
	.align		4
.L_1891:
        /*0018*/ 	.byte	0x03, 0x50
        /*001a*/ 	.short	0x0000


	//----- nvinfo : EIATTR_MAXREG_COUNT
	.align		4
        /*001c*/ 	.byte	0x03, 0x1b
        /*001e*/ 	.short	0x0080


	//----- nvinfo : EIATTR_NUM_BARRIERS
	.align		4
        /*0020*/ 	.byte	0x02, 0x4c
        /*0022*/ 	.byte	0x01
	.zero		1


	//----- nvinfo : EIATTR_MERCURY_ISA_VERSION
	.align		4
        /*0024*/ 	.byte	0x03, 0x5f
        /*0026*/ 	.short	0x0101


	//----- nvinfo : EIATTR_COOP_GROUP_MASK_REGIDS
	.align		4
        /*0028*/ 	.byte	0x04, 0x29
        /*002a*/ 	.short	(.L_1893 - .L_1892)


	//   ....[0]....
.L_1892:
        /*002c*/ 	.word	0xffffffff


	//   ....[1]....
        /*0030*/ 	.word	0xffffffff


	//   ....[2]....
        /*0034*/ 	.word	0xffffffff


	//   ....[3]....
        /*0038*/ 	.word	0xffffffff


	//   ....[4]....
        /*003c*/ 	.word	0xffffffff


	//   ....[5]....
        /*0040*/ 	.word	0xffffffff


	//   ....[6]....
        /*0044*/ 	.word	0xffffffff


	//   ....[7]....
        /*0048*/ 	.word	0xffffffff


	//   ....[8]....
        /*004c*/ 	.word	0xffffffff


	//   ....[9]....
        /*0050*/ 	.word	0xffffffff


	//----- nvinfo : EIATTR_COOP_GROUP_INSTR_OFFSETS
	.align		4
.L_1893:
        /*0054*/ 	.byte	0x04, 0x28
        /*0056*/ 	.short	(.L_1895 - .L_1894)


	//   ....[0]....
.L_1894:
        /*0058*/ 	.word	0x00002e30


	//   ....[1]....
        /*005c*/ 	.word	0x00002e40


	//   ....[2]....
        /*0060*/ 	.word	0x00002e80


	//   ....[3]....
        /*0064*/ 	.word	0x00002e90


	//   ....[4]....
        /*0068*/ 	.word	0x00002ed0


	//   ....[5]....
        /*006c*/ 	.word	0x00002ee0


	//   ....[6]....
        /*0070*/ 	.word	0x00002f20


	//   ....[7]....
        /*0074*/ 	.word	0x00002f30


	//   ....[8]....
        /*0078*/ 	.word	0x00002fc0


	//   ....[9]....
        /*007c*/ 	.word	0x00002fd0


	//----- nvinfo : EIATTR_VRC_CTA_INIT_COUNT
	.align		4
.L_1895:
        /*0080*/ 	.byte	0x02, 0x4a
	.zero		1
	.zero		1


	//----- nvinfo : EIATTR_EXIT_INSTR_OFFSETS
	.align		4
        /*0084*/ 	.byte	0x04, 0x1c
        /*0086*/ 	.short	(.L_1897 - .L_1896)


	//   ....[0]....
.L_1896:
        /*0088*/ 	.word	0x00000060


	//   ....[1]....
        /*008c*/ 	.word	0x0000b230


	//----- nvinfo : EIATTR_MAX_THREADS
	.align		4
.L_1897:
        /*0090*/ 	.byte	0x04, 0x05
        /*0092*/ 	.short	(.L_1899 - .L_1898)
.L_1898:
        /*0094*/ 	.word	0x000001e0
        /*0098*/ 	.word	0x00000001
        /*009c*/ 	.word	0x00000001


	//----- nvinfo : EIATTR_CRS_STACK_SIZE
	.align		4
.L_1899:
        /*00a0*/ 	.byte	0x04, 0x1e
        /*00a2*/ 	.short	(.L_1901 - .L_1900)
.L_1900:
        /*00a4*/ 	.word	0x00000000


	//----- nvinfo : EIATTR_CBANK_PARAM_SIZE
	.align		4
.L_1901:
        /*00a8*/ 	.byte	0x03, 0x19
        /*00aa*/ 	.short	0x00a0


	//----- nvinfo : EIATTR_PARAM_CBANK
	.align		4
        /*00ac*/ 	.byte	0x04, 0x0a
        /*00ae*/ 	.short	(.L_1903 - .L_1902)
	.align		4
.L_1902:
        /*00b0*/ 	.word	index@(.nv.constant0._Z35group_norm_nhwc_fwd_one_pass_kernelI11Fp32IOFp16WLi256ELi120ELi480EEv26Group_norm_nhwc_fwd_params)
        /*00b4*/ 	.short	0x0380
        /*00b6*/ 	.short	0x00a0


	//----- nvinfo : EIATTR_SW_WAR
	.align		4
.L_1903:
        /*00b8*/ 	.byte	0x04, 0x36
        /*00ba*/ 	.short	(.L_1905 - .L_1904)
.L_1904:
        /*00bc*/ 	.word	0x00000008
.L_1905:


//--------------------- .nv.info._Z35group_norm_nhwc_fwd_one_pass_kernelI11Fp32IOFp16WLi512ELi120ELi480EEv26Group_norm_nhwc_fwd_params --------------------------
	.section	.nv.info._Z35group_norm_nhwc_fwd_one_pass_kernelI11Fp32IOFp16WLi512ELi120ELi480EEv26Group_norm_nhwc_fwd_params,"",@"SHT_CUDA_INFO"
	.sectionflags	@""
	.align	4


	//----- nvinfo : EIATTR_CUDA_API_VERSION
	.align		4
        /*0000*/ 	.byte	0x04, 0x37
        /*0002*/ 	.short	(.L_1907 - .L_1906)
.L_1906:
        /*0004*/ 	.word	0x00000082


	//----- nvinfo : EIATTR_KPARAM_INFO
	.align		4
.L_1907:
        /*0008*/ 	.byte	0x04, 0x17
        /*000a*/ 	.short	(.L_1909 - .L_1908)
.L_1908:
        /*000c*/ 	.word	0x00000000
        /*0010*/ 	.short	0x0000
        /*0012*/ 	.short	0x0000
        /*0014*/ 	.byte	0x00, 0xf0, 0x81, 0x02


	//----- nvinfo : EIATTR_SPARSE_MMA_MASK
	.align		4
.L_1909:
        /*0018*/ 	.byte	0x03, 0x50
        /*001a*/ 	.short	0x0000


	//----- nvinfo : EIATTR_MAXREG_COUNT
	.align		4
        /*001c*/ 	.byte	0x03, 0x1b
        /*001e*/ 	.short	0x0080


	//----- nvinfo : EIATTR_NUM_BARRIERS
	.align		4
        /*0020*/ 	.byte	0x02, 0x4c
        /*0022*/ 	.byte	0x01
	.zero		1


	//----- nvinfo : EIATTR_ANNOTATIONS
	.align		4
        /*0024*/ 	.byte	0x04, 0x55
        /*0026*/ 	.short	(.L_1911 - .L_1910)


	//   ....[0]....
.L_1910:
        /* <DEDUP_REMOVED lines=124> */


	//----- nvinfo : EIATTR_MERCURY_ISA_VERSION
	.align		4
.L_1911:
        /*07d8*/ 	.byte	0x03, 0x5f
        /*07da*/ 	.short	0x0101


	//----- nvinfo : EIATTR_COOP_GROUP_MASK_REGIDS
	.align		4
        /*07dc*/ 	.byte	0x04, 0x29
        /*07de*/ 	.short	(.L_1913 - .L_1912)


	//   ....[0]....
.L_1912:
        /*07e0*/ 	.word	0xffffffff


	//   ....[1]....
        /*07e4*/ 	.word	0xffffffff


	//   ....[2]....
        /*07e8*/ 	.word	0xffffffff


	//   ....[3]....
        /*07ec*/ 	.word	0xffffffff


	//   ....[4]....
        /*07f0*/ 	.word	0xffffffff


	//   ....[5]....
        /*07f4*/ 	.word	0xffffffff


	//   ....[6]....
        /*07f8*/ 	.word	0xffffffff


	//   ....[7]....
        /*07fc*/ 	.word	0xffffffff


	//   ....[8]....
        /*0800*/ 	.word	0xffffffff


	//   ....[9]....
        /*0804*/ 	.word	0xffffffff


	//----- nvinfo : EIATTR_COOP_GROUP_INSTR_OFFSETS
	.align		4
.L_1913:
        /*0808*/ 	.byte	0x04, 0x28
        /*080a*/ 	.short	(.L_1915 - .L_1914)


	//   ....[0]....
.L_1914:
        /*080c*/ 	.word	0x00008490


	//   ....[1]....
        /*0810*/ 	.word	0x000084c0


	//   ....[2]....
        /*0814*/ 	.word	0x000084e0


	//   ....[3]....
        /*0818*/ 	.word	0x00008510


	//   ....[4]....
        /*081c*/ 	.word	0x00008530


	//   ....[5]....
        /*0820*/ 	.word	0x00008550


	//   ....[6]....
        /*0824*/ 	.word	0x00008580


	//   ....[7]....
        /*0828*/ 	.word	0x000085a0


	//   ....[8]....
        /*082c*/ 	.word	0x00008680


	//   ....[9]....
        /*0830*/ 	.word	0x00008690


	//----- nvinfo : EIATTR_VRC_CTA_INIT_COUNT
	.align		4
.L_1915:
        /*0834*/ 	.byte	0x02, 0x4a
	.zero		1
	.zero		1


	//----- nvinfo : EIATTR_EXIT_INSTR_OFFSETS
	.align		4
        /*0838*/ 	.byte	0x04, 0x1c
        /*083a*/ 	.short	(.L_1917 - .L_1916)


	//   ....[0]....
.L_1916:
        /*083c*/ 	.word	0x00000080


	//   ....[1]....
        /*0840*/ 	.word	0x00011180


	//----- nvinfo : EIATTR_MAX_THREADS
	.align		4
.L_1917:
        /*0844*/ 	.byte	0x04, 0x05
        /*0846*/ 	.short	(.L_1919 - .L_1918)
.L_1918:
        /*0848*/ 	.word	0x000001e0
        /*084c*/ 	.word	0x00000001
        /*0850*/ 	.word	0x00000001


	//----- nvinfo : EIATTR_CRS_STACK_SIZE
	.align		4
.L_1919:
        /*0854*/ 	.byte	0x04, 0x1e
        /*0856*/ 	.short	(.L_1921 - .L_1920)
.L_1920:
        /*0858*/ 	.word	0x00000000


	//----- nvinfo : EIATTR_CBANK_PARAM_SIZE
	.align		4
.L_1921:
        /*085c*/ 	.byte	0x03, 0x19
        /*085e*/ 	.short	0x00a0


	//----- nvinfo : EIATTR_PARAM_CBANK
	.align		4
        /*0860*/ 	.byte	0x04, 0x0a
        /*0862*/ 	.short	(.L_1923 - .L_1922)
	.align		4
.L_1922:
        /*0864*/ 	.word	index@(.nv.constant0._Z35group_norm_nhwc_fwd_one_pass_kernelI11Fp32IOFp16WLi512ELi120ELi480EEv26Group_norm_nhwc_fwd_params)
        /*0868*/ 	.short	0x0380
        /*086a*/ 	.short	0x00a0


	//----- nvinfo : EIATTR_SW_WAR
	.align		4
.L_1923:
        /*086c*/ 	.byte	0x04, 0x36
        /*086e*/ 	.short	(.L_1925 - .L_1924)
.L_1924:
        /*0870*/ 	.word	0x00000008
.L_1925:


//--------------------- .nv.callgraph             --------------------------
	.section	.nv.callgraph,"",@"SHT_CUDA_CALLGRAPH"
	.align	4
	.sectionentsize	8
	.align		4
        /*0000*/ 	.word	0x00000000
	.align		4
        /*0004*/ 	.word	0xffffffff
	.align		4
        /*0008*/ 	.word	0x00000000
	.align		4
        /*000c*/ 	.word	0xfffffffe
	.align		4
        /*0010*/ 	.word	0x00000000
	.align		4
        /*0014*/ 	.word	0xfffffffd
	.align		4
        /*0018*/ 	.word	0x00000000
	.align		4
        /*001c*/ 	.word	0xfffffffc


//--------------------- .nv.constant4             --------------------------
	.section	.nv.constant4,"a",@progbits
	.align	8
	.align		8
.nv.constant4:
        /*0000*/ 	.dword	_ZN62_INTERNAL_0b1835b8_31_group_norm_nhwc_one_pass_120_cu_9d62f60b4cuda3std3__45__cpo5beginE
	.align		8
        /*0008*/ 	.dword	_ZN62_INTERNAL_0b1835b8_31_group_norm_nhwc_one_pass_120_cu_9d62f60b4cuda3std3__45__cpo3endE
	.align		8
        /*0010*/ 	.dword	_ZN62_INTERNAL_0b1835b8_31_group_norm_nhwc_one_pass_120_cu_9d62f60b4cuda3std3__45__cpo6cbeginE
	.align		8
        /*0018*/ 	.dword	_ZN62_INTERNAL_0b1835b8_31_group_norm_nhwc_one_pass_120_cu_9d62f60b4cuda3std3__45__cpo4cendE
	.align		8
        /*0020*/ 	.dword	_ZN62_INTERNAL_0b1835b8_31_group_norm_nhwc_one_pass_120_cu_9d62f60b4cuda3std3__45__cpo6rbeginE
	.align		8
        /*0028*/ 	.dword	_ZN62_INTERNAL_0b1835b8_31_group_norm_nhwc_one_pass_120_cu_9d62f60b4cuda3std3__45__cpo4rendE
	.align		8
        /*0030*/ 	.dword	_ZN62_INTERNAL_0b1835b8_31_group_norm_nhwc_one_pass_120_cu_9d62f60b4cuda3std3__45__cpo7crbeginE
	.align		8
        /*0038*/ 	.dword	_ZN62_INTERNAL_0b1835b8_31_group_norm_nhwc_one_pass_120_cu_9d62f60b4cuda3std3__45__cpo5crendE
	.align		8
        /*0040*/ 	.dword	_ZN62_INTERNAL_0b1835b8_31_group_norm_nhwc_one_pass_120_cu_9d62f60b4cuda3std3__464_GLOBAL__N__0b1835b8_31_group_norm_nhwc_one_pass_120_cu_9d62f60b6ignoreE
	.align		8
        /*0048*/ 	.dword	_ZN62_INTERNAL_0b1835b8_31_group_norm_nhwc_one_pass_120_cu_9d62f60b4cuda3std3__419piecewise_constructE
	.align		8
        /*0050*/ 	.dword	_ZN62_INTERNAL_0b1835b8_31_group_norm_nhwc_one_pass_120_cu_9d62f60b4cuda3std3__48in_placeE
	.align		8
        /*0058*/ 	.dword	_ZN62_INTERNAL_0b1835b8_31_group_norm_nhwc_one_pass_120_cu_9d62f60b4cuda3std3__420unreachable_sentinelE
	.align		8
        /*0060*/ 	.dword	_ZN62_INTERNAL_0b1835b8_31_group_norm_nhwc_one_pass_120_cu_9d62f60b4cuda3std3__47nulloptE
	.align		8
        /*0068*/ 	.dword	_ZN62_INTERNAL_0b1835b8_31_group_norm_nhwc_one_pass_120_cu_9d62f60b4cuda3std3__48unexpectE
	.align		8
        /*0070*/ 	.dword	_ZN62_INTERNAL_0b1835b8_31_group_norm_nhwc_one_pass_120_cu_9d62f60b4cuda3std6ranges3__45__cpo4swapE
	.align		8
        /*0078*/ 	.dword	_ZN62_INTERNAL_0b1835b8_31_group_norm_nhwc_one_pass_120_cu_9d62f60b4cuda3std6ranges3__45__cpo9iter_moveE
	.align		8
        /*0080*/ 	.dword	_ZN62_INTERNAL_0b1835b8_31_group_norm_nhwc_one_pass_120_cu_9d62f60b4cuda3std6ranges3__45__cpo5beginE
	.align		8
        /*0088*/ 	.dword	_ZN62_INTERNAL_0b1835b8_31_group_norm_nhwc_one_pass_120_cu_9d62f60b4cuda3std6ranges3__45__cpo3endE
	.align		8
        /*0090*/ 	.dword	_ZN62_INTERNAL_0b1835b8_31_group_norm_nhwc_one_pass_120_cu_9d62f60b4cuda3std6ranges3__45__cpo6cbeginE
	.align		8
        /*0098*/ 	.dword	_ZN62_INTERNAL_0b1835b8_31_group_norm_nhwc_one_pass_120_cu_9d62f60b4cuda3std6ranges3__45__cpo4cendE
	.align		8
        /*00a0*/ 	.dword	_ZN62_INTERNAL_0b1835b8_31_group_norm_nhwc_one_pass_120_cu_9d62f60b4cuda3std6ranges3__45__cpo7advanceE
	.align		8
        /*00a8*/ 	.dword	_ZN62_INTERNAL_0b1835b8_31_group_norm_nhwc_one_pass_120_cu_9d62f60b4cuda3std6ranges3__45__cpo9iter_swapE
	.align		8
        /*00b0*/ 	.dword	_ZN62_INTERNAL_0b1835b8_31_group_norm_nhwc_one_pass_120_cu_9d62f60b4cuda3std6ranges3__45__cpo4nextE
	.align		8
        /*00b8*/ 	.dword	_ZN62_INTERNAL_0b1835b8_31_group_norm_nhwc_one_pass_120_cu_9d62f60b4cuda3std6ranges3__45__cpo4prevE
	.align		8
        /*00c0*/ 	.dword	_ZN62_INTERNAL_0b1835b8_31_group_norm_nhwc_one_pass_120_cu_9d62f60b4cuda3std6ranges3__45__cpo4dataE
	.align		8
        /*00c8*/ 	.dword	_ZN62_INTERNAL_0b1835b8_31_group_norm_nhwc_one_pass_120_cu_9d62f60b4cuda3std6ranges3__45__cpo5cdataE
	.align		8
        /*00d0*/ 	.dword	_ZN62_INTERNAL_0b1835b8_31_group_norm_nhwc_one_pass_120_cu_9d62f60b4cuda3std6ranges3__45__cpo4sizeE
	.align		8
        /*00d8*/ 	.dword	_ZN62_INTERNAL_0b1835b8_31_group_norm_nhwc_one_pass_120_cu_9d62f60b4cuda3std6ranges3__45__cpo5ssizeE
	.align		8
        /*00e0*/ 	.dword	_ZN62_INTERNAL_0b1835b8_31_group_norm_nhwc_one_pass_120_cu_9d62f60b4cuda3std6ranges3__45__cpo8distanceE
	.align		8
        /*00e8*/ 	.dword	_ZN62_INTERNAL_0b1835b8_31_group_norm_nhwc_one_pass_120_cu_9d62f60b6thrust24THRUST_300001_SM_1000_NS6system6detail10sequential3seqE
	.align		8
        /*00f0*/ 	.dword	_ZN62_INTERNAL_0b1835b8_31_group_norm_nhwc_one_pass_120_cu_9d62f60b6thrust24THRUST_300001_SM_1000_NS12placeholders2_1E
	.align		8
        /*00f8*/ 	.dword	_ZN62_INTERNAL_0b1835b8_31_group_norm_nhwc_one_pass_120_cu_9d62f60b6thrust24THRUST_300001_SM_1000_NS12placeholders2_2E
	.align		8
        /*0100*/ 	.dword	_ZN62_INTERNAL_0b1835b8_31_group_norm_nhwc_one_pass_120_cu_9d62f60b6thrust24THRUST_300001_SM_1000_NS12placeholders2_3E
	.align		8
        /*0108*/ 	.dword	_ZN62_INTERNAL_0b1835b8_31_group_norm_nhwc_one_pass_120_cu_9d62f60b6thrust24THRUST_300001_SM_1000_NS12placeholders2_4E
	.align		8
        /*0110*/ 	.dword	_ZN62_INTERNAL_0b1835b8_31_group_norm_nhwc_one_pass_120_cu_9d62f60b6thrust24THRUST_300001_SM_1000_NS12placeholders2_5E
	.align		8
        /*0118*/ 	.dword	_ZN62_INTERNAL_0b1835b8_31_group_norm_nhwc_one_pass_120_cu_9d62f60b6thrust24THRUST_300001_SM_1000_NS12placeholders2_6E
	.align		8
        /*0120*/ 	.dword	_ZN62_INTERNAL_0b1835b8_31_group_norm_nhwc_one_pass_120_cu_9d62f60b6thrust24THRUST_300001_SM_1000_NS12placeholders2_7E
	.align		8
        /*0128*/ 	.dword	_ZN62_INTERNAL_0b1835b8_31_group_norm_nhwc_one_pass_120_cu_9d62f60b6thrust24THRUST_300001_SM_1000_NS12placeholders2_8E
	.align		8
        /*0130*/ 	.dword	_ZN62_INTERNAL_0b1835b8_31_group_norm_nhwc_one_pass_120_cu_9d62f60b6thrust24THRUST_300001_SM_1000_NS12placeholders2_9E
	.align		8
        /*0138*/ 	.dword	_ZN62_INTERNAL_0b1835b8_31_group_norm_nhwc_one_pass_120_cu_9d62f60b6thrust24THRUST_300001_SM_1000_NS12placeholders3_10E


//--------------------- .text._ZN3cub18CUB_300001_SM_10006detail11EmptyKernelIvEEvv --------------------------
	.section	.text._ZN3cub18CUB_300001_SM_10006detail11EmptyKernelIvEEvv,"ax",@progbits
	.align	128
        .global         _ZN3cub18CUB_300001_SM_10006detail11EmptyKernelIvEEvv
        .type           _ZN3cub18CUB_300001_SM_10006detail11EmptyKernelIvEEvv,@function
        .size           _ZN3cub18CUB_300001_SM_10006detail11EmptyKernelIvEEvv,(.L_x_4879 - _ZN3cub18CUB_300001_SM_10006detail11EmptyKernelIvEEvv)
        .other          _ZN3cub18CUB_300001_SM_10006detail11EmptyKernelIvEEvv,@"STO_CUDA_ENTRY STV_DEFAULT"
_ZN3cub18CUB_300001_SM_10006detail11EmptyKernelIvEEvv:
.text._ZN3cub18CUB_300001_SM_10006detail11EmptyKernelIvEEvv:
[----:B------:R-:W-:Y:S01]  /*0000*/  LDC R1, c[0x0][0x37c] ;  /* 0x0000df00ff017b82 */ /* 0x000fe20000000800 */
[----:B------:R-:W-:Y:S05]  /*0010*/  EXIT ;  /* 0x000000000000794d */ /* 0x000fea0003800000 */
.L_x_0:
[----:B------:R-:W-:-:S00]  /*0020*/  BRA `(.L_x_0) ;  /* 0xfffffffc00fc7947 */ /* 0x000fc0000383ffff */
[----:B------:R-:W-:-:S00]  /*0030*/  NOP ;  /* 0x0000000000007918 */ /* 0x000fc00000000000 */
        /* <DEDUP_REMOVED lines=12> */
.L_x_4879:


//--------------------- .text._Z35group_norm_nhwc_bwd_one_pass_kernelI11Bf16IOFp32WLi64ELi120ELi480EEv26Group_norm_nhwc_bwd_params --------------------------
	.section	.text._Z35group_norm_nhwc_bwd_one_pass_kernelI11Bf16IOFp32WLi64ELi120ELi480EEv26Group_norm_nhwc_bwd_params,"ax",@progbits
	.align	128
        .global         _Z35group_norm_nhwc_bwd_one_pass_kernelI11Bf16IOFp32WLi64ELi120ELi480EEv26Group_norm_nhwc_bwd_params
        .type           _Z35group_norm_nhwc_bwd_one_pass_kernelI11Bf16IOFp32WLi64ELi120ELi480EEv26Group_norm_nhwc_bwd_params,@function
        .size           _Z35group_norm_nhwc_bwd_one_pass_kernelI11Bf16IOFp32WLi64ELi120ELi480EEv26Group_norm_nhwc_bwd_params,(.L_x_4880 - _Z35group_norm_nhwc_bwd_one_pass_kernelI11Bf16IOFp32WLi64ELi120ELi480EEv26Group_norm_nhwc_bwd_params)
        .other          _Z35group_norm_nhwc_bwd_one_pass_kernelI11Bf16IOFp32WLi64ELi120ELi480EEv26Group_norm_nhwc_bwd_params,@"STO_CUDA_ENTRY STV_DEFAULT"
_Z35group_norm_nhwc_bwd_one_pass_kernelI11Bf16IOFp32WLi64ELi120ELi480EEv26Group_norm_nhwc_bwd_params:
.text._Z35group_norm_nhwc_bwd_one_pass_kernelI11Bf16IOFp32WLi64ELi120ELi480EEv26Group_norm_nhwc_bwd_params:
[----:B------:R-:W-:Y:S01]  /*0000*/  LDC R1, c[0x0][0x37c] ;  /* 0x0000df00ff017b82 */ /* 0x000fe20000000800 */
[----:B------:R-:W0:Y:S01]  /*0010*/  S2R R0, SR_CTAID.Y ;  /* 0x0000000000007919 */ /* 0x000e220000002600 */
[----:B------:R-:W1:Y:S06]  /*0020*/  LDCU UR4, c[0x0][0x410] ;  /* 0x00008200ff0477ac */ /* 0x000e6c0008000800 */
[----:B------:R-:W2:Y:S01]  /*0030*/  S2UR UR10, SR_CTAID.X ;  /* 0x00000000000a79c3 */ /* 0x000ea20000002500 */
[----:B------:R-:W3:Y:S01]  /*0040*/  S2R R2, SR_TID.X ;  /* 0x0000000000027919 */ /* 0x000ee20000002100 */
[----:B------:R-:W1:Y:S01]  /*0050*/  LDCU UR5, c[0x0][0x3e0] ;  /* 0x00007c00ff0577ac */ /* 0x000e620008000800 */
[----:B------:R-:W4:Y:S01]  /*0060*/  LDCU.64 UR8, c[0x0][0x358] ;  /* 0x00006b00ff0877ac */ /* 0x000f220008000a00 */
[----:B-1----:R-:W-:-:S06]  /*0070*/  UIMAD UR4, UR4, UR5, URZ ;  /* 0x00000005040472a4 */ /* 0x002fcc000f8e02ff */
[----:B0-----:R-:W-:-:S13]  /*0080*/  ISETP.GE.AND P0, PT, R0, UR4, PT ;  /* 0x0000000400007c0c */ /* 0x001fda000bf06270 */
[----:B--234-:R-:W-:Y:S05]  /*0090*/  @P0 BRA `(.L_x_1) ;  /* 0x0000005800900947 */ /* 0x01cfea0003800000 */
[----:B------:R-:W-:Y:S01]  /*00a0*/  LOP3.LUT R3, R2, 0xffff, RZ, 0xc0, !PT ;  /* 0x0000ffff02037812 */ /* 0x000fe200078ec0ff */
[----:B------:R-:W0:Y:S01]  /*00b0*/  LDC R14, c[0x0][0x41c] ;  /* 0x00010700ff0e7b82 */ /* 0x000e220000000800 */
[----:B------:R-:W1:Y:S01]  /*00c0*/  S2R R4, SR_LANEID ;  /* 0x0000000000047919 */ /* 0x000e620000000000 */
[----:B------:R-:W-:Y:S01]  /*00d0*/  HFMA2 R6, -RZ, RZ, 0, 0 ;  /* 0x00000000ff067431 */ /* 0x000fe200000001ff */
[----:B------:R-:W-:Y:S01]  /*00e0*/  MOV R8, R0 ;  /* 0x0000000000087202 */ /* 0x000fe20000000f00 */
[----:B------:R-:W-:Y:S01]  /*00f0*/  IMAD R3, R3, 0x445, RZ ;  /* 0x0000044503037824 */ /* 0x000fe200078e02ff */
[----:B------:R-:W2:Y:S03]  /*0100*/  LDCU.U8 UR11, c[0x0][0x414] ;  /* 0x00008280ff0b77ac */ /* 0x000ea60008000000 */
[----:B------:R-:W3:Y:S01]  /*0110*/  LDC R5, c[0x0][0x374] ;  /* 0x0000dd00ff057b82 */ /* 0x000ee20000000800 */
[----:B------:R-:W-:-:S04]  /*0120*/  SHF.R.U32.HI R3, RZ, 0x10, R3 ;  /* 0x00000010ff037819 */ /* 0x000fc80000011603 */
[----:B------:R-:W-:-:S03]  /*0130*/  PRMT R12, R3, 0x9910, RZ ;  /* 0x00009910030c7816 */ /* 0x000fc600000000ff */
[----:B------:R-:W4:Y:S02]  /*0140*/  LDC R7, c[0x0][0x370] ;  /* 0x0000dc00ff077b82 */ /* 0x000f240000000800 */
[----:B------:R-:W-:-:S05]  /*0150*/  IMAD R12, R12, 0x3c, RZ ;  /* 0x0000003c0c0c7824 */ /* 0x000fca00078e02ff */
[----:B------:R-:W-:Y:S01]  /*0160*/  IADD3 R21, PT, PT, RZ, -R12, RZ ;  /* 0x8000000cff157210 */ /* 0x000fe20007ffe0ff */
[----:B0-----:R-:W-:-:S03]  /*0170*/  IMAD R14, R14, UR10, R3 ;  /* 0x0000000a0e0e7c24 */ /* 0x001fc6000f8e0203 */
[----:B------:R-:W-:Y:S02]  /*0180*/  PRMT R21, R21, 0x7710, RZ ;  /* 0x0000771015157816 */ /* 0x000fe400000000ff */
[C---:B------:R-:W-:Y:S02]  /*0190*/  IADD3 R9, PT, PT, R14.reuse, 0x8, RZ ;  /* 0x000000080e097810 */ /* 0x040fe40007ffe0ff */
[C---:B------:R-:W-:Y:S02]  /*01a0*/  IADD3 R10, PT, PT, R14.reuse, 0x10, RZ ;  /* 0x000000100e0a7810 */ /* 0x040fe40007ffe0ff */
[C---:B------:R-:W-:Y:S02]  /*01b0*/  IADD3 R11, PT, PT, R14.reuse, 0x18, RZ ;  /* 0x000000180e0b7810 */ /* 0x040fe40007ffe0ff */
[C---:B------:R-:W-:Y:S02]  /*01c0*/  IADD3 R12, PT, PT, R14.reuse, 0x28, RZ ;  /* 0x000000280e0c7810 */ /* 0x040fe40007ffe0ff */
[----:B------:R-:W-:-:S02]  /*01d0*/  IADD3 R13, PT, PT, R14, 0x30, RZ ;  /* 0x000000300e0d7810 */ /* 0x000fc40007ffe0ff */
[----:B------:R-:W-:Y:S02]  /*01e0*/  IADD3 R14, PT, PT, R14, 0x38, RZ ;  /* 0x000000380e0e7810 */ /* 0x000fe40007ffe0ff */
[----:B------:R-:W-:Y:S02]  /*01f0*/  IADD3 R16, PT, PT, R21, R2, RZ ;  /* 0x0000000215107210 */ /* 0x000fe40007ffe0ff */
[----:B------:R-:W-:Y:S02]  /*0200*/  SHF.R.S32.HI R15, RZ, 0x1f, R9 ;  /* 0x0000001fff0f7819 */ /* 0x000fe40000011409 */
[----:B------:R-:W-:Y:S02]  /*0210*/  SHF.R.S32.HI R17, RZ, 0x1f, R10 ;  /* 0x0000001fff117819 */ /* 0x000fe4000001140a */
[----:B------:R-:W-:Y:S02]  /*0220*/  SHF.R.S32.HI R19, RZ, 0x1f, R11 ;  /* 0x0000001fff137819 */ /* 0x000fe4000001140b */
[----:B------:R-:W-:-:S02]  /*0230*/  SHF.R.S32.HI R21, RZ, 0x1f, R12 ;  /* 0x0000001fff157819 */ /* 0x000fc4000001140c */
[----:B------:R-:W-:Y:S02]  /*0240*/  SHF.R.S32.HI R23, RZ, 0x1f, R13 ;  /* 0x0000001fff177819 */ /* 0x000fe4000001140d */
[----:B------:R-:W-:Y:S02]  /*0250*/  SHF.R.S32.HI R25, RZ, 0x1f, R14 ;  /* 0x0000001fff197819 */ /* 0x000fe4000001140e */
[----:B-1234-:R-:W-:-:S07]  /*0260*/  SHF.L.U32 R16, R16, 0x1, RZ ;  /* 0x0000000110107819 */ /* 0x01efce00000006ff */
.L_x_44:
[----:B0-2---:R-:W0:Y:S01]  /*0270*/  LDC R35, c[0x0][0x410] ;  /* 0x00010400ff237b82 */ /* 0x005e220000000800 */
[----:B-1----:R-:W1:Y:S01]  /*0280*/  LDCU.128 UR12, c[0x0][0x400] ;  /* 0x00008000ff0c77ac */ /* 0x002e620008000c00 */
[----:B------:R-:W-:Y:S02]  /*0290*/  ISETP.GE.AND P3, PT, R8, RZ, PT ;  /* 0x000000ff0800720c */ /* 0x000fe40003f66270 */
[----:B------:R-:W-:-:S04]  /*02a0*/  LOP3.LUT R28, R16, 0xffff, RZ, 0xc0, !PT ;  /* 0x0000ffff101c7812 */ /* 0x000fc800078ec0ff */
[----:B------:R-:W2:Y:S08]  /*02b0*/  LDC R22, c[0x0][0x41c] ;  /* 0x00010700ff167b82 */ /* 0x000eb00000000800 */
[----:B---3--:R-:W3:Y:S01]  /*02c0*/  LDC.64 R56, c[0x0][0x3b8] ;  /* 0x0000ee00ff387b82 */ /* 0x008ee20000000a00 */
[----:B0-----:R-:W-:-:S04]  /*02d0*/  IABS R29, R35 ;  /* 0x00000023001d7213 */ /* 0x001fc80000000000 */
[----:B------:R-:W0:Y:S01]  /*02e0*/  I2F.RP R18, R29 ;  /* 0x0000001d00127306 */ /* 0x000e220000209400 */
[----:B--2---:R-:W-:-:S05]  /*02f0*/  IMAD R45, R22, UR10, R3 ;  /* 0x0000000a162d7c24 */ /* 0x004fca000f8e0203 */
[----:B-1----:R-:W-:Y:S02]  /*0300*/  ISETP.GE.U32.AND P0, PT, R45, UR12, PT ;  /* 0x0000000c2d007c0c */ /* 0x002fe4000bf06070 */
[----:B------:R-:W-:Y:S01]  /*0310*/  SHF.R.S32.HI R33, RZ, 0x1f, R45 ;  /* 0x0000001fff217819 */ /* 0x000fe2000001142d */
[----:B0-----:R-:W0:Y:S03]  /*0320*/  MUFU.RCP R18, R18 ;  /* 0x0000001200127308 */ /* 0x001e260000001000 */
[----:B------:R-:W-:-:S13]  /*0330*/  ISETP.GE.AND.EX P0, PT, R33, UR13, PT, P0 ;  /* 0x0000000d21007c0c */ /* 0x000fda000bf06300 */
[----:B------:R-:W1:Y:S01]  /*0340*/  @!P0 LDC.64 R38, c[0x0][0x3f8] ;  /* 0x0000fe00ff268b82 */ /* 0x000e620000000a00 */
[----:B0-----:R-:W-:-:S04]  /*0350*/  IADD3 R26, PT, PT, R18, 0xffffffe, RZ ;  /* 0x0ffffffe121a7810 */ /* 0x001fc80007ffe0ff */
[----:B------:R0:W2:Y:S03]  /*0360*/  F2I.FTZ.U32.TRUNC.NTZ R27, R26 ;  /* 0x0000001a001b7305 */ /* 0x0000a6000021f000 */
[----:B------:R-:W4:Y:S01]  /*0370*/  @!P0 LDC.64 R40, c[0x0][0x3a0] ;  /* 0x0000e800ff288b82 */ /* 0x000f220000000a00 */
[----:B0-----:R-:W-:-:S07]  /*0380*/  MOV R26, RZ ;  /* 0x000000ff001a7202 */ /* 0x001fce0000000f00 */
[----:B------:R-:W0:Y:S01]  /*0390*/  @!P0 LDC.64 R42, c[0x0][0x398] ;  /* 0x0000e600ff2a8b82 */ /* 0x000e220000000a00 */
[----:B--2---:R-:W-:-:S05]  /*03a0*/  IADD3 R20, PT, PT, RZ, -R27, RZ ;  /* 0x8000001bff147210 */ /* 0x004fca0007ffe0ff */
[----:B------:R-:W-:Y:S01]  /*03b0*/  IMAD R31, R20, R29, RZ ;  /* 0x0000001d141f7224 */ /* 0x000fe200078e02ff */
[----:B------:R-:W-:-:S03]  /*03c0*/  IABS R20, R8 ;  /* 0x0000000800147213 */ /* 0x000fc60000000000 */
[----:B------:R-:W-:-:S06]  /*03d0*/  IMAD.HI.U32 R27, R27, R31, R26 ;  /* 0x0000001f1b1b7227 */ /* 0x000fcc00078e001a */
[----:B------:R-:W-:-:S05]  /*03e0*/  IMAD.HI.U32 R27, R27, R20, RZ ;  /* 0x000000141b1b7227 */ /* 0x000fca00078e00ff */
[----:B------:R-:W-:-:S05]  /*03f0*/  IADD3 R18, PT, PT, -R27, RZ, RZ ;  /* 0x000000ff1b127210 */ /* 0x000fca0007ffe1ff */
[----:B------:R-:W-:Y:S01]  /*0400*/  IMAD R18, R29, R18, R20 ;  /* 0x000000121d127224 */ /* 0x000fe200078e0214 */
[----:B------:R-:W-:-:S04]  /*0410*/  LOP3.LUT R20, R8, R35, RZ, 0x3c, !PT ;  /* 0x0000002308147212 */ /* 0x000fc800078e3cff */
[----:B------:R-:W-:Y:S02]  /*0420*/  ISETP.GT.U32.AND P4, PT, R29, R18, PT ;  /* 0x000000121d00720c */ /* 0x000fe40003f84070 */
[----:B------:R-:W-:-:S11]  /*0430*/  ISETP.GE.AND P1, PT, R20, RZ, PT ;  /* 0x000000ff1400720c */ /* 0x000fd60003f26270 */
[-C--:B------:R-:W-:Y:S02]  /*0440*/  @!P4 IADD3 R18, PT, PT, R18, -R29.reuse, RZ ;  /* 0x8000001d1212c210 */ /* 0x080fe40007ffe0ff */
[----:B------:R-:W-:Y:S02]  /*0450*/  @!P4 IADD3 R27, PT, PT, R27, 0x1, RZ ;  /* 0x000000011b1bc810 */ /* 0x000fe40007ffe0ff */
[CC--:B------:R-:W-:Y:S02]  /*0460*/  ISETP.GE.U32.AND P2, PT, R18.reuse, R29.reuse, PT ;  /* 0x0000001d1200720c */ /* 0x0c0fe40003f46070 */
[----:B------:R-:W-:Y:S02]  /*0470*/  ISETP.GT.U32.AND P5, PT, R29, R18, PT ;  /* 0x000000121d00720c */ /* 0x000fe40003fa4070 */
[----:B------:R-:W-:-:S04]  /*0480*/  IADD3 R29, PT, PT, R18, -R29, RZ ;  /* 0x8000001d121d7210 */ /* 0x000fc80007ffe0ff */
[----:B------:R-:W-:Y:S02]  /*0490*/  SEL R18, R29, R18, !P5 ;  /* 0x000000121d127207 */ /* 0x000fe40006800000 */
[----:B------:R-:W-:Y:S02]  /*04a0*/  ISETP.NE.AND P5, PT, R35, RZ, PT ;  /* 0x000000ff2300720c */ /* 0x000fe40003fa5270 */
[----:B------:R-:W-:Y:S02]  /*04b0*/  LOP3.LUT R29, RZ, R35, RZ, 0x33, !PT ;  /* 0x00000023ff1d7212 */ /* 0x000fe400078e33ff */
[----:B------:R-:W-:Y:S02]  /*04c0*/  IADD3 R35, PT, PT, R45, 0x20, RZ ;  /* 0x000000202d237810 */ /* 0x000fe40007ffe0ff */
[----:B------:R-:W-:Y:S02]  /*04d0*/  @!P3 IADD3 R18, PT, PT, -R18, RZ, RZ ;  /* 0x000000ff1212b210 */ /* 0x000fe40007ffe1ff */
[----:B------:R-:W-:-:S02]  /*04e0*/  ISETP.GE.U32.AND P4, PT, R35, UR12, PT ;  /* 0x0000000c23007c0c */ /* 0x000fc4000bf86070 */
[----:B------:R-:W-:Y:S02]  /*04f0*/  SHF.R.S32.HI R37, RZ, 0x1f, R35 ;  /* 0x0000001fff257819 */ /* 0x000fe40000011423 */
[----:B------:R-:W-:Y:S02]  /*0500*/  @P2 IADD3 R27, PT, PT, R27, 0x1, RZ ;  /* 0x000000011b1b2810 */ /* 0x000fe40007ffe0ff */
[----:B------:R-:W-:Y:S02]  /*0510*/  SEL R67, R29, R18, !P5 ;  /* 0x000000121d437207 */ /* 0x000fe40006800000 */
[----:B------:R-:W-:Y:S02]  /*0520*/  ISETP.GE.AND.EX P4, PT, R37, UR13, PT, P4 ;  /* 0x0000000d25007c0c */ /* 0x000fe4000bf86340 */
[----:B------:R-:W-:Y:S01]  /*0530*/  @!P1 IADD3 R27, PT, PT, -R27, RZ, RZ ;  /* 0x000000ff1b1b9210 */ /* 0x000fe20007ffe1ff */
[----:B------:R-:W-:Y:S01]  /*0540*/  IMAD R31, R67, 0x78, RZ ;  /* 0x00000078431f7824 */ /* 0x000fe200078e02ff */
[----:B------:R-:W-:-:S02]  /*0550*/  ISETP.GE.U32.AND P3, PT, R10, UR12, PT ;  /* 0x0000000c0a007c0c */ /* 0x000fc4000bf66070 */
[----:B------:R-:W-:Y:S02]  /*0560*/  SEL R27, R29, R27, !P5 ;  /* 0x0000001b1d1b7207 */ /* 0x000fe40006800000 */
[C---:B------:R-:W-:Y:S02]  /*0570*/  IADD3 R84, P1, PT, R31.reuse, R28, RZ ;  /* 0x0000001c1f547210 */ /* 0x040fe40007f3e0ff */
[----:B------:R-:W-:Y:S02]  /*0580*/  SHF.R.S32.HI R18, RZ, 0x1f, R27 ;  /* 0x0000001fff127819 */ /* 0x000fe4000001141b */
[----:B------:R-:W-:Y:S01]  /*0590*/  LEA.HI.X.SX32 R85, R31, RZ, 0x1, P1 ;  /* 0x000000ff1f557211 */ /* 0x000fe200008f0eff */
[----:B------:R-:W2:Y:S01]  /*05a0*/  @!P4 LDC.64 R46, c[0x0][0x3f8] ;  /* 0x0000fe00ff2ecb82 */ /* 0x000ea20000000a00 */
[----:B------:R-:W-:Y:S01]  /*05b0*/  ISETP.GE.AND.EX P3, PT, R17, UR13, PT, P3 ;  /* 0x0000000d11007c0c */ /* 0x000fe2000bf66330 */
[----:B------:R-:W-:Y:S01]  /*05c0*/  IMAD R18, R18, UR14, RZ ;  /* 0x0000000e12127c24 */ /* 0x000fe2000f8e02ff */
[----:B------:R-:W-:Y:S01]  /*05d0*/  ISETP.GE.U32.AND P2, PT, R11, UR12, PT ;  /* 0x0000000c0b007c0c */ /* 0x000fe2000bf46070 */
[----:B------:R-:W-:-:S03]  /*05e0*/  IMAD.WIDE.U32 R84, R27, UR14, R84 ;  /* 0x0000000e1b547c25 */ /* 0x000fc6000f8e0054 */
[----:B------:R-:W-:Y:S01]  /*05f0*/  ISETP.GE.AND.EX P2, PT, R19, UR13, PT, P2 ;  /* 0x0000000d13007c0c */ /* 0x000fe2000bf46320 */
[----:B------:R-:W-:Y:S01]  /*0600*/  IMAD R87, R27, UR15, R18 ;  /* 0x0000000f1b577c24 */ /* 0x000fe2000f8e0212 */
[----:B------:R-:W-:Y:S01]  /*0610*/  @!P0 MOV R86, R84 ;  /* 0x0000005400568202 */ /* 0x000fe20000000f00 */
[----:B-1----:R-:W-:Y:S01]  /*0620*/  @!P0 IMAD R18, R33, R38, RZ ;  /* 0x0000002621128224 */ /* 0x002fe200078e02ff */
[----:B------:R-:W1:Y:S01]  /*0630*/  @!P4 LDC.64 R48, c[0x0][0x3a0] ;  /* 0x0000e800ff30cb82 */ /* 0x000e620000000a00 */
[----:B------:R-:W-:Y:S02]  /*0640*/  @!P4 MOV R32, R84 ;  /* 0x000000540020c202 */ /* 0x000fe40000000f00 */
[----:B------:R-:W-:Y:S01]  /*0650*/  IADD3 R87, PT, PT, R85, R87, RZ ;  /* 0x0000005755577210 */ /* 0x000fe20007ffe0ff */
[----:B------:R-:W-:-:S03]  /*0660*/  @!P0 IMAD R29, R45, R39, R18 ;  /* 0x000000272d1d8224 */ /* 0x000fc600078e0212 */
[----:B------:R-:W-:Y:S01]  /*0670*/  @!P4 MOV R33, R87 ;  /* 0x000000570021c202 */ /* 0x000fe20000000f00 */
[----:B------:R-:W-:Y:S01]  /*0680*/  @!P0 IMAD.WIDE.U32 R26, R45, R38, R86 ;  /* 0x000000262d1a8225 */ /* 0x000fe200078e0056 */
[----:B------:R-:W3:Y:S04]  /*0690*/  @!P4 LDC.64 R50, c[0x0][0x398] ;  /* 0x0000e600ff32cb82 */ /* 0x000ee80000000a00 */
[----:B------:R-:W-:Y:S01]  /*06a0*/  @!P0 IADD3 R27, PT, PT, R27, R29, RZ ;  /* 0x0000001d1b1b8210 */ /* 0x000fe20007ffe0ff */
[-C--:B--2---:R-:W-:Y:S01]  /*06b0*/  @!P4 IMAD R20, R37, R46.reuse, RZ ;  /* 0x0000002e2514c224 */ /* 0x084fe200078e02ff */
[C---:B------:R-:W-:Y:S01]  /*06c0*/  @!P0 SHF.L.U32 R31, R26.reuse, 0x1, RZ ;  /* 0x000000011a1f8819 */ /* 0x040fe200000006ff */
[----:B------:R-:W-:Y:S01]  /*06d0*/  @!P4 IMAD.WIDE.U32 R32, R35, R46, R32 ;  /* 0x0000002e2320c225 */ /* 0x000fe200078e0020 */
[----:B------:R-:W2:Y:S01]  /*06e0*/  @!P3 LDC.64 R38, c[0x0][0x3f8] ;  /* 0x0000fe00ff26bb82 */ /* 0x000ea20000000a00 */
[----:B------:R-:W-:-:S02]  /*06f0*/  @!P0 SHF.L.U64.HI R18, R26, 0x1, R27 ;  /* 0x000000011a128819 */ /* 0x000fc4000001021b */
[----:B----4-:R-:W-:Y:S01]  /*0700*/  @!P0 IADD3 R26, P1, PT, R31, R40, RZ ;  /* 0x000000281f1a8210 */ /* 0x010fe20007f3e0ff */
[----:B------:R-:W-:Y:S01]  /*0710*/  @!P4 IMAD R29, R35, R47, R20 ;  /* 0x0000002f231dc224 */ /* 0x000fe200078e0214 */
[----:B0-----:R-:W-:Y:S02]  /*0720*/  @!P0 IADD3 R30, P5, PT, R31, R42, RZ ;  /* 0x0000002a1f1e8210 */ /* 0x001fe40007fbe0ff */
[C---:B------:R-:W-:Y:S01]  /*0730*/  @!P0 IADD3.X R27, PT, PT, R18.reuse, R41, RZ, P1, !PT ;  /* 0x00000029121b8210 */ /* 0x040fe20000ffe4ff */
[----:B------:R-:W0:Y:S01]  /*0740*/  @!P2 LDC.64 R44, c[0x0][0x3f8] ;  /* 0x0000fe00ff2cab82 */ /* 0x000e220000000a00 */
[----:B------:R-:W-:Y:S02]  /*0750*/  @!P0 IADD3.X R31, PT, PT, R18, R43, RZ, P5, !PT ;  /* 0x0000002b121f8210 */ /* 0x000fe40002ffe4ff */
[----:B------:R-:W-:Y:S02]  /*0760*/  MOV R18, RZ ;  /* 0x000000ff00127202 */ /* 0x000fe40000000f00 */
[----:B------:R-:W-:-:S02]  /*0770*/  MOV R20, RZ ;  /* 0x000000ff00147202 */ /* 0x000fc40000000f00 */
[----:B------:R-:W-:Y:S01]  /*0780*/  @!P4 IADD3 R29, PT, PT, R33, R29, RZ ;  /* 0x0000001d211dc210 */ /* 0x000fe20007ffe0ff */
[----:B------:R-:W4:Y:S01]  /*0790*/  @!P3 LDC.64 R42, c[0x0][0x398] ;  /* 0x0000e600ff2abb82 */ /* 0x000f220000000a00 */
[----:B------:R-:W-:Y:S01]  /*07a0*/  @!P4 SHF.L.U32 R37, R32, 0x1, RZ ;  /* 0x000000012025c819 */ /* 0x000fe200000006ff */
[----:B------:R3:W4:Y:S01]  /*07b0*/  @!P0 LDG.E R18, desc[UR8][R26.64] ;  /* 0x000000081a128981 */ /* 0x000722000c1e1900 */
[----:B------:R-:W-:Y:S02]  /*07c0*/  ISETP.GE.U32.AND P1, PT, R12, UR12, PT ;  /* 0x0000000c0c007c0c */ /* 0x000fe4000bf26070 */
[----:B------:R-:W-:Y:S01]  /*07d0*/  @!P4 SHF.L.U64.HI R24, R32, 0x1, R29 ;  /* 0x000000012018c819 */ /* 0x000fe2000001021d */
[----:B------:R0:W4:Y:S01]  /*07e0*/  @!P0 LDG.E R20, desc[UR8][R30.64] ;  /* 0x000000081e148981 */ /* 0x000122000c1e1900 */
[----:B-1----:R-:W-:Y:S01]  /*07f0*/  @!P4 IADD3 R32, P0, PT, R37, R48, RZ ;  /* 0x000000302520c210 */ /* 0x002fe20007f1e0ff */
[----:B--2---:R-:W-:Y:S01]  /*0800*/  @!P3 IMAD R22, R17, R38, RZ ;  /* 0x000000261116b224 */ /* 0x004fe200078e02ff */
[----:B------:R-:W-:Y:S01]  /*0810*/  ISETP.GE.AND.EX P1, PT, R21, UR13, PT, P1 ;  /* 0x0000000d15007c0c */ /* 0x000fe2000bf26310 */
[----:B------:R-:W1:Y:S01]  /*0820*/  @!P3 LDC.64 R40, c[0x0][0x3a0] ;  /* 0x0000e800ff28bb82 */ /* 0x000e620000000a00 */
[----:B------:R-:W-:Y:S01]  /*0830*/  @!P4 IADD3.X R33, PT, PT, R24, R49, RZ, P0, !PT ;  /* 0x000000311821c210 */ /* 0x000fe200007fe4ff */
[----:B------:R-:W-:Y:S01]  /*0840*/  @!P3 IMAD R29, R10, R39, R22 ;  /* 0x000000270a1db224 */ /* 0x000fe200078e0216 */
[----:B---3--:R-:W-:-:S02]  /*0850*/  @!P3 MOV R26, R84 ;  /* 0x00000054001ab202 */ /* 0x008fc40000000f00 */
[----:B------:R-:W-:Y:S02]  /*0860*/  @!P3 MOV R27, R87 ;  /* 0x00000057001bb202 */ /* 0x000fe40000000f00 */
[----:B------:R-:W-:Y:S01]  /*0870*/  ISETP.GE.U32.AND P0, PT, R13, UR12, PT ;  /* 0x0000000c0d007c0c */ /* 0x000fe2000bf06070 */
[----:B------:R-:W2:Y:S01]  /*0880*/  @!P2 LDC.64 R46, c[0x0][0x3a0] ;  /* 0x0000e800ff2eab82 */ /* 0x000ea20000000a00 */
[----:B------:R-:W-:Y:S01]  /*0890*/  @!P4 IADD3 R36, P5, PT, R37, R50, RZ ;  /* 0x000000322524c210 */ /* 0x000fe20007fbe0ff */
[----:B------:R-:W-:Y:S01]  /*08a0*/  @!P3 IMAD.WIDE.U32 R26, R10, R38, R26 ;  /* 0x000000260a1ab225 */ /* 0x000fe200078e001a */
[----:B------:R-:W-:Y:S02]  /*08b0*/  ISETP.GE.AND.EX P0, PT, R23, UR13, PT, P0 ;  /* 0x0000000d17007c0c */ /* 0x000fe4000bf06300 */
[----:B------:R-:W-:Y:S02]  /*08c0*/  @!P4 IADD3.X R37, PT, PT, R24, R51, RZ, P5, !PT ;  /* 0x000000331825c210 */ /* 0x000fe40002ffe4ff */
[----:B------:R-:W-:Y:S01]  /*08d0*/  @!P3 IADD3 R27, PT, PT, R27, R29, RZ ;  /* 0x0000001d1b1bb210 */ /* 0x000fe20007ffe0ff */
[----:B------:R-:W3:Y:S01]  /*08e0*/  @!P1 LDC.64 R50, c[0x0][0x3f8] ;  /* 0x0000fe00ff329b82 */ /* 0x000ee20000000a00 */
[----:B0-----:R-:W-:Y:S01]  /*08f0*/  @!P2 IMAD R24, R19, R44, RZ ;  /* 0x0000002c1318a224 */ /* 0x001fe200078e02ff */
[----:B------:R-:W-:-:S02]  /*0900*/  @!P3 SHF.L.U32 R35, R26, 0x1, RZ ;  /* 0x000000011a23b819 */ /* 0x000fc400000006ff */
[----:B------:R-:W-:Y:S02]  /*0910*/  @!P3 SHF.L.U64.HI R30, R26, 0x1, R27 ;  /* 0x000000011a1eb819 */ /* 0x000fe4000001021b */
[----:B------:R-:W-:Y:S02]  /*0920*/  @!P2 MOV R26, R84 ;  /* 0x00000054001aa202 */ /* 0x000fe40000000f00 */
[----:B------:R-:W-:Y:S01]  /*0930*/  @!P2 MOV R27, R87 ;  /* 0x00000057001ba202 */ /* 0x000fe20000000f00 */
[C---:B------:R-:W-:Y:S01]  /*0940*/  @!P2 IMAD R29, R11.reuse, R45, R24 ;  /* 0x0000002d0b1da224 */ /* 0x040fe200078e0218 */
[----:B------:R-:W0:Y:S01]  /*0950*/  @!P0 LDC.64 R52, c[0x0][0x3f8] ;  /* 0x0000fe00ff348b82 */ /* 0x000e220000000a00 */
[----:B------:R-:W-:Y:S02]  /*0960*/  MOV R22, RZ ;  /* 0x000000ff00167202 */ /* 0x000fe40000000f00 */
[----:B------:R-:W-:Y:S01]  /*0970*/  MOV R24, RZ ;  /* 0x000000ff00187202 */ /* 0x000fe20000000f00 */
[----:B------:R-:W-:-:S03]  /*0980*/  @!P2 IMAD.WIDE.U32 R26, R11, R44, R26 ;  /* 0x0000002c0b1aa225 */ /* 0x000fc600078e001a */
[----:B------:R1:W3:Y:S01]  /*0990*/  @!P4 LDG.E R22, desc[UR8][R32.64] ;  /* 0x000000082016c981 */ /* 0x0002e2000c1e1900 */
[----:B------:R-:W0:Y:S01]  /*09a0*/  @!P2 LDC.64 R44, c[0x0][0x398] ;  /* 0x0000e600ff2cab82 */ /* 0x000e220000000a00 */
[----:B------:R-:W-:Y:S02]  /*09b0*/  @!P2 IADD3 R27, PT, PT, R27, R29, RZ ;  /* 0x0000001d1b1ba210 */ /* 0x000fe40007ffe0ff */
[----:B------:R2:W3:Y:S01]  /*09c0*/  @!P4 LDG.E R24, desc[UR8][R36.64] ;  /* 0x000000082418c981 */ /* 0x0004e2000c1e1900 */
[C---:B----4-:R-:W-:Y:S02]  /*09d0*/  @!P3 IADD3 R34, P4, PT, R35.reuse, R42, RZ ;  /* 0x0000002a2322b210 */ /* 0x050fe40007f9e0ff */
[----:B------:R-:W-:Y:S02]  /*09e0*/  @!P2 SHF.L.U32 R39, R26, 0x1, RZ ;  /* 0x000000011a27a819 */ /* 0x000fe400000006ff */
[----:B------:R-:W-:Y:S01]  /*09f0*/  CS2R R48, SRZ ;  /* 0x0000000000307805 */ /* 0x000fe2000001ff00 */
[----:B------:R-:W4:Y:S01]  /*0a00*/  @!P0 LDC.64 R54, c[0x0][0x398] ;  /* 0x0000e600ff368b82 */ /* 0x000f220000000a00 */
[----:B-1----:R-:W-:-:S02]  /*0a10*/  @!P3 IADD3 R32, P5, PT, R35, R40, RZ ;  /* 0x000000282320b210 */ /* 0x002fc40007fbe0ff */
[----:B------:R-:W-:Y:S02]  /*0a20*/  @!P3 IADD3.X R35, PT, PT, R30, R43, RZ, P4, !PT ;  /* 0x0000002b1e23b210 */ /* 0x000fe400027fe4ff */
[----:B------:R-:W-:Y:S02]  /*0a30*/  @!P2 SHF.L.U64.HI R42, R26, 0x1, R27 ;  /* 0x000000011a2aa819 */ /* 0x000fe4000001021b */
[----:B--2---:R-:W-:Y:S02]  /*0a40*/  @!P2 IADD3 R36, P6, PT, R39, R46, RZ ;  /* 0x0000002e2724a210 */ /* 0x004fe40007fde0ff */
[----:B------:R-:W-:Y:S02]  /*0a50*/  @!P3 IADD3.X R33, PT, PT, R30, R41, RZ, P5, !PT ;  /* 0x000000291e21b210 */ /* 0x000fe40002ffe4ff */
[----:B------:R-:W-:Y:S01]  /*0a60*/  ISETP.GE.U32.AND P4, PT, R9, UR12, PT ;  /* 0x0000000c09007c0c */ /* 0x000fe2000bf86070 */
[----:B---3--:R-:W-:Y:S01]  /*0a70*/  @!P1 IMAD R29, R21, R50, RZ ;  /* 0x00000032151d9224 */ /* 0x008fe200078e02ff */
[----:B------:R-:W-:-:S02]  /*0a80*/  @!P1 MOV R40, R84 ;  /* 0x0000005400289202 */ /* 0x000fc40000000f00 */
[----:B------:R-:W-:Y:S02]  /*0a90*/  CS2R R26, SRZ ;  /* 0x00000000001a7805 */ /* 0x000fe4000001ff00 */
[----:B------:R-:W-:Y:S01]  /*0aa0*/  @!P1 MOV R41, R87 ;  /* 0x0000005700299202 */ /* 0x000fe20000000f00 */
[----:B------:R-:W1:Y:S01]  /*0ab0*/  @!P1 LDC.64 R30, c[0x0][0x398] ;  /* 0x0000e600ff1e9b82 */ /* 0x000e620000000a00 */
[----:B------:R-:W-:Y:S02]  /*0ac0*/  @!P2 IADD3.X R37, PT, PT, R42, R47, RZ, P6, !PT ;  /* 0x0000002f2a25a210 */ /* 0x000fe400037fe4ff */
[----:B------:R-:W-:Y:S01]  /*0ad0*/  ISETP.GE.AND.EX P4, PT, R15, UR13, PT, P4 ;  /* 0x0000000d0f007c0c */ /* 0x000fe2000bf86340 */
[C---:B------:R-:W-:Y:S01]  /*0ae0*/  @!P1 IMAD R29, R12.reuse, R51, R29 ;  /* 0x000000330c1d9224 */ /* 0x040fe200078e021d */
[----:B------:R2:W3:Y:S01]  /*0af0*/  @!P3 LDG.E R27, desc[UR8][R34.64] ;  /* 0x00000008221bb981 */ /* 0x0004e2000c1e1900 */
[----:B------:R-:W-:Y:S02]  /*0b00*/  @!P1 IMAD.WIDE.U32 R40, R12, R50, R40 ;  /* 0x000000320c289225 */ /* 0x000fe400078e0028 */
[----:B------:R-:W1:Y:S01]  /*0b10*/  @!P1 LDC.64 R46, c[0x0][0x3a0] ;  /* 0x0000e800ff2e9b82 */ /* 0x000e620000000a00 */
[----:B------:R2:W3:Y:S02]  /*0b20*/  @!P3 LDG.E R26, desc[UR8][R32.64] ;  /* 0x00000008201ab981 */ /* 0x0004e4000c1e1900 */
[----:B------:R-:W-:-:S02]  /*0b30*/  @!P1 IADD3 R29, PT, PT, R41, R29, RZ ;  /* 0x0000001d291d9210 */ /* 0x000fc40007ffe0ff */
[----:B------:R-:W-:Y:S01]  /*0b40*/  ISETP.GE.U32.AND P5, PT, R14, UR12, PT ;  /* 0x0000000c0e007c0c */ /* 0x000fe2000bfa6070 */
[----:B------:R-:W-:Y:S01]  /*0b50*/  IMAD.WIDE R56, R8, 0x8, R56 ;  /* 0x0000000808387825 */ /* 0x000fe200078e0238 */
[----:B0-----:R-:W-:Y:S01]  /*0b60*/  @!P2 IADD3 R38, P3, PT, R39, R44, RZ ;  /* 0x0000002c2726a210 */ /* 0x001fe20007f7e0ff */
[----:B------:R0:W3:Y:S02]  /*0b70*/  @!P2 LDG.E R48, desc[UR8][R36.64] ;  /* 0x000000082430a981 */ /* 0x0000e4000c1e1900 */
[----:B--2---:R-:W-:Y:S01]  /*0b80*/  @!P0 IMAD R34, R23, R52, RZ ;  /* 0x0000003417228224 */ /* 0x004fe200078e02ff */
[----:B------:R-:W-:Y:S01]  /*0b90*/  @!P1 SHF.L.U64.HI R44, R40, 0x1, R29 ;  /* 0x00000001282c9819 */ /* 0x000fe2000001021d */
[----:B------:R-:W2:Y:S01]  /*0ba0*/  @!P0 LDC.64 R32, c[0x0][0x3a0] ;  /* 0x0000e800ff208b82 */ /* 0x000ea20000000a00 */
[----:B------:R-:W-:Y:S01]  /*0bb0*/  ISETP.GE.AND.EX P5, PT, R25, UR13, PT, P5 ;  /* 0x0000000d19007c0c */ /* 0x000fe2000bfa6350 */
[----:B------:R-:W-:Y:S01]  /*0bc0*/  @!P0 IMAD R29, R13, R53, R34 ;  /* 0x000000350d1d8224 */ /* 0x000fe200078e0222 */
[----:B------:R-:W-:Y:S01]  /*0bd0*/  @!P2 IADD3.X R39, PT, PT, R42, R45, RZ, P3, !PT ;  /* 0x0000002d2a27a210 */ /* 0x000fe20001ffe4ff */
[----:B------:R-:W3:Y:S04]  /*0be0*/  LDG.E.64 R56, desc[UR8][R56.64] ;  /* 0x0000000838387981 */ /* 0x000ee8000c1e1b00 */
[----:B------:R-:W2:Y:S01]  /*0bf0*/  @!P4 LDC.64 R34, c[0x0][0x3f8] ;  /* 0x0000fe00ff22cb82 */ /* 0x000ea20000000a00 */
[----:B------:R-:W-:Y:S01]  /*0c00*/  @!P1 SHF.L.U32 R43, R40, 0x1, RZ ;  /* 0x00000001282b9819 */ /* 0x000fe200000006ff */
[----:B------:R1:W3:Y:S01]  /*0c10*/  @!P2 LDG.E R49, desc[UR8][R38.64] ;  /* 0x000000082631a981 */ /* 0x0002e2000c1e1900 */
[----:B0-----:R-:W-:-:S02]  /*0c20*/  @!P0 MOV R36, R84 ;  /* 0x0000005400248202 */ /* 0x001fc40000000f00 */
[----:B------:R-:W-:Y:S02]  /*0c30*/  @!P0 MOV R37, R87 ;  /* 0x0000005700258202 */ /* 0x000fe40000000f00 */
[----:B-1----:R-:W-:Y:S02]  /*0c40*/  @!P1 IADD3 R40, P2, PT, R43, R46, RZ ;  /* 0x0000002e2b289210 */ /* 0x002fe40007f5e0ff */
[----:B------:R-:W-:Y:S01]  /*0c50*/  CS2R R50, SRZ ;  /* 0x0000000000327805 */ /* 0x000fe2000001ff00 */
[----:B------:R-:W-:Y:S01]  /*0c60*/  @!P0 IMAD.WIDE.U32 R36, R13, R52, R36 ;  /* 0x000000340d248225 */ /* 0x000fe200078e0024 */
[----:B------:R-:W-:Y:S01]  /*0c70*/  @!P1 IADD3.X R41, PT, PT, R44, R47, RZ, P2, !PT ;  /* 0x0000002f2c299210 */ /* 0x000fe200017fe4ff */
[----:B------:R-:W0:Y:S01]  /*0c80*/  @!P5 LDC.64 R38, c[0x0][0x3f8] ;  /* 0x0000fe00ff26db82 */ /* 0x000e220000000a00 */
[----:B------:R-:W-:Y:S02]  /*0c90*/  @!P1 IADD3 R42, P2, PT, R43, R30, RZ ;  /* 0x0000001e2b2a9210 */ /* 0x000fe40007f5e0ff */
[----:B------:R-:W-:Y:S01]  /*0ca0*/  @!P0 SHF.L.U32 R47, R36, 0x1, RZ ;  /* 0x00000001242f8819 */ /* 0x000fe200000006ff */
[----:B------:R1:W3:Y:S01]  /*0cb0*/  @!P1 LDG.E R50, desc[UR8][R40.64] ;  /* 0x0000000828329981 */ /* 0x0002e2000c1e1900 */
[----:B------:R-:W-:-:S02]  /*0cc0*/  @!P1 IADD3.X R43, PT, PT, R44, R31, RZ, P2, !PT ;  /* 0x0000001f2c2b9210 */ /* 0x000fc400017fe4ff */
[----:B------:R-:W-:Y:S01]  /*0cd0*/  @!P0 IADD3 R29, PT, PT, R37, R29, RZ ;  /* 0x0000001d251d8210 */ /* 0x000fe20007ffe0ff */
[----:B------:R-:W0:Y:S01]  /*0ce0*/  @!P4 LDC.64 R30, c[0x0][0x398] ;  /* 0x0000e600ff1ecb82 */ /* 0x000e220000000a00 */
[----:B--2---:R-:W-:Y:S01]  /*0cf0*/  @!P0 IADD3 R44, P2, PT, R47, R32, RZ ;  /* 0x000000202f2c8210 */ /* 0x004fe20007f5e0ff */
[----:B------:R0:W2:Y:S01]  /*0d00*/  @!P1 LDG.E R51, desc[UR8][R42.64] ;  /* 0x000000082a339981 */ /* 0x0000a2000c1e1900 */
[----:B------:R-:W-:Y:S01]  /*0d10*/  @!P4 IMAD R32, R15, R34, RZ ;  /* 0x000000220f20c224 */ /* 0x000fe200078e02ff */
[----:B-1----:R-:W-:Y:S02]  /*0d20*/  @!P4 MOV R40, R84 ;  /* 0x000000540028c202 */ /* 0x002fe40000000f00 */
[----:B------:R-:W-:Y:S02]  /*0d30*/  @!P4 MOV R41, R87 ;  /* 0x000000570029c202 */ /* 0x000fe40000000f00 */
[----:B------:R-:W-:Y:S02]  /*0d40*/  @!P0 SHF.L.U64.HI R52, R36, 0x1, R29 ;  /* 0x0000000124348819 */ /* 0x000fe4000001021d */
[----:B----4-:R-:W-:Y:S01]  /*0d50*/  @!P0 IADD3 R46, P1, PT, R47, R54, RZ ;  /* 0x000000362f2e8210 */ /* 0x010fe20007f3e0ff */
[C---:B------:R-:W-:Y:S01]  /*0d60*/  @!P4 IMAD R29, R9.reuse, R35, R32 ;  /* 0x00000023091dc224 */ /* 0x040fe200078e0220 */
[----:B------:R-:W1:Y:S01]  /*0d70*/  @!P4 LDC.64 R36, c[0x0][0x3a0] ;  /* 0x0000e800ff24cb82 */ /* 0x000e620000000a00 */
[----:B------:R-:W-:Y:S01]  /*0d80*/  @!P4 IMAD.WIDE.U32 R40, R9, R34, R40 ;  /* 0x000000220928c225 */ /* 0x000fe200078e0028 */
[----:B------:R-:W-:-:S02]  /*0d90*/  @!P0 IADD3.X R47, PT, PT, R52, R55, RZ, P1, !PT ;  /* 0x00000037342f8210 */ /* 0x000fc40000ffe4ff */
[----:B------:R-:W-:Y:S02]  /*0da0*/  ISETP.NE.AND P1, PT, RZ, UR11, PT ;  /* 0x0000000bff007c0c */ /* 0x000fe4000bf25270 */
[----:B------:R-:W-:Y:S02]  /*0db0*/  @!P4 IADD3 R41, PT, PT, R41, R29, RZ ;  /* 0x0000001d2929c210 */ /* 0x000fe40007ffe0ff */
[----:B------:R-:W-:Y:S01]  /*0dc0*/  @!P0 IADD3.X R45, PT, PT, R52, R33, RZ, P2, !PT ;  /* 0x00000021342d8210 */ /* 0x000fe200017fe4ff */
[----:B------:R-:W4:Y:S01]  /*0dd0*/  @!P5 LDC.64 R34, c[0x0][0x3a0] ;  /* 0x0000e800ff22db82 */ /* 0x000f220000000a00 */
[C---:B------:R-:W-:Y:S01]  /*0de0*/  @!P4 SHF.L.U32 R29, R40.reuse, 0x1, RZ ;  /* 0x00000001281dc819 */ /* 0x040fe200000006ff */
[----:B0-----:R-:W-:Y:S01]  /*0df0*/  @!P5 IMAD R43, R25, R38, RZ ;  /* 0x00000026192bd224 */ /* 0x001fe200078e02ff */
[----:B------:R-:W-:Y:S02]  /*0e00*/  @!P4 SHF.L.U64.HI R42, R40, 0x1, R41 ;  /* 0x00000001282ac819 */ /* 0x000fe40000010229 */
[----:B------:R-:W-:-:S03]  /*0e10*/  @!P5 MOV R40, R84 ;  /* 0x000000540028d202 */ /* 0x000fc60000000f00 */
[----:B------:R-:W0:Y:S01]  /*0e20*/  @!P5 LDC.64 R32, c[0x0][0x398] ;  /* 0x0000e600ff20db82 */ /* 0x000e220000000a00 */
[----:B------:R-:W-:Y:S01]  /*0e30*/  @!P5 MOV R41, R87 ;  /* 0x000000570029d202 */ /* 0x000fe20000000f00 */
[C---:B------:R-:W-:Y:S01]  /*0e40*/  @!P5 IMAD R43, R14.reuse, R39, R43 ;  /* 0x000000270e2bd224 */ /* 0x040fe200078e022b */
[----:B------:R-:W-:Y:S01]  /*0e50*/  CS2R R58, SRZ ;  /* 0x00000000003a7805 */ /* 0x000fe2000001ff00 */
[----:B------:R-:W-:-:S04]  /*0e60*/  @!P5 IMAD.WIDE.U32 R38, R14, R38, R40 ;  /* 0x000000260e26d225 */ /* 0x000fc800078e0028 */
[----:B------:R-:W0:Y:S01]  /*0e70*/  LDC.64 R54, c[0x0][0x3a8] ;  /* 0x0000ea00ff367b82 */ /* 0x000e220000000a00 */
[----:B------:R-:W2:Y:S01]  /*0e80*/  @!P0 LDG.E R58, desc[UR8][R44.64] ;  /* 0x000000082c3a8981 */ /* 0x000ea2000c1e1900 */
[----:B------:R-:W-:-:S03]  /*0e90*/  @!P4 IADD3 R30, P2, PT, R29, R30, RZ ;  /* 0x0000001e1d1ec210 */ /* 0x000fc60007f5e0ff */
[----:B------:R-:W2:Y:S03]  /*0ea0*/  @!P0 LDG.E R59, desc[UR8][R46.64] ;  /* 0x000000082e3b8981 */ /* 0x000ea6000c1e1900 */
[----:B------:R-:W0:Y:S01]  /*0eb0*/  @P1 LDC.64 R40, c[0x0][0x3b0] ;  /* 0x0000ec00ff281b82 */ /* 0x000e220000000a00 */
[----:B-1----:R-:W-:Y:S02]  /*0ec0*/  @!P4 IADD3 R36, P0, PT, R29, R36, RZ ;  /* 0x000000241d24c210 */ /* 0x002fe40007f1e0ff */
[----:B------:R-:W-:Y:S02]  /*0ed0*/  CS2R R60, SRZ ;  /* 0x00000000003c7805 */ /* 0x000fe4000001ff00 */
[----:B------:R-:W-:Y:S02]  /*0ee0*/  @!P5 IADD3 R39, PT, PT, R39, R43, RZ ;  /* 0x0000002b2727d210 */ /* 0x000fe40007ffe0ff */
[----:B------:R-:W-:-:S02]  /*0ef0*/  @!P5 SHF.L.U32 R29, R38, 0x1, RZ ;  /* 0x00000001261dd819 */ /* 0x000fc400000006ff */
[C---:B------:R-:W-:Y:S02]  /*0f00*/  @!P4 IADD3.X R37, PT, PT, R42.reuse, R37, RZ, P0, !PT ;  /* 0x000000252a25c210 */ /* 0x040fe400007fe4ff */
[----:B------:R-:W-:Y:S02]  /*0f10*/  @!P4 IADD3.X R31, PT, PT, R42, R31, RZ, P2, !PT ;  /* 0x0000001f2a1fc210 */ /* 0x000fe400017fe4ff */
[----:B------:R-:W-:Y:S01]  /*0f20*/  @!P5 SHF.L.U64.HI R38, R38, 0x1, R39 ;  /* 0x000000012626d819 */ /* 0x000fe20000010227 */
[----:B------:R1:W2:Y:S01]  /*0f30*/  @!P4 LDG.E R60, desc[UR8][R36.64] ;  /* 0x00000008243cc981 */ /* 0x0002a2000c1e1900 */
[C---:B----4-:R-:W-:Y:S02]  /*0f40*/  @!P5 IADD3 R34, P0, PT, R29.reuse, R34, RZ ;  /* 0x000000221d22d210 */ /* 0x050fe40007f1e0ff */
[----:B0-----:R-:W-:Y:S02]  /*0f50*/  @!P5 IADD3 R32, P2, PT, R29, R32, RZ ;  /* 0x000000201d20d210 */ /* 0x001fe40007f5e0ff */
[----:B------:R-:W-:-:S02]  /*0f60*/  CS2R R62, SRZ ;  /* 0x00000000003e7805 */ /* 0x000fc4000001ff00 */
[C---:B------:R-:W-:Y:S02]  /*0f70*/  @!P5 IADD3.X R35, PT, PT, R38.reuse, R35, RZ, P0, !PT ;  /* 0x000000232623d210 */ /* 0x040fe400007fe4ff */
[----:B------:R-:W-:Y:S02]  /*0f80*/  CS2R R52, SRZ ;  /* 0x0000000000347805 */ /* 0x000fe4000001ff00 */
[----:B------:R-:W-:Y:S01]  /*0f90*/  @!P5 IADD3.X R33, PT, PT, R38, R33, RZ, P2, !PT ;  /* 0x000000212621d210 */ /* 0x000fe200017fe4ff */
[----:B------:R0:W4:Y:S01]  /*0fa0*/  @!P4 LDG.E R61, desc[UR8][R30.64] ;  /* 0x000000081e3dc981 */ /* 0x000122000c1e1900 */
[----:B-1----:R-:W-:-:S03]  /*0fb0*/  IMAD R37, R67, 0x78, R28 ;  /* 0x0000007843257824 */ /* 0x002fc600078e021c */
[----:B------:R-:W4:Y:S01]  /*0fc0*/  @!P5 LDG.E R62, desc[UR8][R34.64] ;  /* 0x00000008223ed981 */ /* 0x000f22000c1e1900 */
[----:B------:R-:W-:-:S03]  /*0fd0*/  IMAD.WIDE R54, R37, 0x4, R54 ;  /* 0x0000000425367825 */ /* 0x000fc600078e0236 */
[----:B------:R-:W4:Y:S01]  /*0fe0*/  @!P5 LDG.E R63, desc[UR8][R32.64] ;  /* 0x00000008203fd981 */ /* 0x000f22000c1e1900 */
[----:B------:R-:W-:-:S03]  /*0ff0*/  @P1 IMAD.WIDE R28, R37, 0x4, R40 ;  /* 0x00000004251c1825 */ /* 0x000fc600078e0228 */
[----:B------:R-:W5:Y:S04]  /*1000*/  LDG.E.64 R54, desc[UR8][R54.64] ;  /* 0x0000000836367981 */ /* 0x000f68000c1e1b00 */
[----:B------:R1:W5:Y:S01]  /*1010*/  @P1 LDG.E.64 R52, desc[UR8][R28.64] ;  /* 0x000000081c341981 */ /* 0x000362000c1e1b00 */
[----:B------:R-:W-:Y:S01]  /*1020*/  UISETP.NE.AND UP0, UPT, UR11, URZ, UPT ;  /* 0x000000ff0b00728c */ /* 0x000fe2000bf05270 */
[----:B------:R-:W-:Y:S02]  /*1030*/  PRMT R66, R18, 0x7632, R66 ;  /* 0x0000763212427816 */ /* 0x000fe40000000042 */
[----:B------:R-:W-:Y:S01]  /*1040*/  PRMT R68, R20, 0x7632, R68 ;  /* 0x0000763214447816 */ /* 0x000fe20000000044 */
[----:B---3--:R-:W-:-:S05]  /*1050*/  FFMA.FTZ R57, -R56, R56, R57 ;  /* 0x0000003838397223 */ /* 0x008fca0000010139 */
[----:B------:R-:W-:-:S13]  /*1060*/  FSETP.GTU.FTZ.AND P0, PT, R57, RZ, PT ;  /* 0x000000ff3900720b */ /* 0x000fda0003f1c000 */
[----:B0-----:R-:W0:Y:S01]  /*1070*/  @P0 LDC R30, c[0x0][0x3c0] ;  /* 0x0000f000ff1e0b82 */ /* 0x001e220000000800 */
[----:B------:R-:W-:Y:S02]  /*1080*/  PRMT R69, R22, 0x7632, R69 ;  /* 0x0000763216457816 */ /* 0x000fe40000000045 */
[----:B------:R-:W-:Y:S02]  /*1090*/  PRMT R70, R24, 0x7632, R70 ;  /* 0x0000763218467816 */ /* 0x000fe40000000046 */
[----:B------:R-:W-:Y:S01]  /*10a0*/  PRMT R71, R26, 0x7632, R71 ;  /* 0x000076321a477816 */ /* 0x000fe20000000047 */
[----:B0-----:R-:W-:Y:S01]  /*10b0*/  @P0 FADD.FTZ R30, R57, R30 ;  /* 0x0000001e391e0221 */ /* 0x001fe20000010000 */
[----:B------:R-:W-:-:S06]  /*10c0*/  MOV R57, 0x3f800000 ;  /* 0x3f80000000397802 */ /* 0x000fcc0000000f00 */
[----:B------:R1:W0:Y:S01]  /*10d0*/  @P0 MUFU.RSQ R57, R30 ;  /* 0x0000001e00390308 */ /* 0x0002220000001400 */
[----:B------:R-:W-:Y:S02]  /*10e0*/  PRMT R72, R27, 0x7632, R72 ;  /* 0x000076321b487816 */ /* 0x000fe40000000048 */
[----:B------:R-:W-:Y:S02]  /*10f0*/  PRMT R73, R48, 0x7632, R73 ;  /* 0x0000763230497816 */ /* 0x000fe40000000049 */
[----:B------:R-:W-:Y:S02]  /*1100*/  PRMT R74, R49, 0x7632, R74 ;  /* 0x00007632314a7816 */ /* 0x000fe4000000004a */
[----:B------:R-:W-:Y:S02]  /*1110*/  PRMT R75, R50, 0x7632, R75 ;  /* 0x00007632324b7816 */ /* 0x000fe4000000004b */
[----:B--2---:R-:W-:Y:S02]  /*1120*/  PRMT R76, R51, 0x7632, R76 ;  /* 0x00007632334c7816 */ /* 0x004fe4000000004c */
[----:B------:R-:W-:-:S02]  /*1130*/  PRMT R77, R58, 0x7632, R77 ;  /* 0x000076323a4d7816 */ /* 0x000fc4000000004d */
[----:B------:R-:W-:Y:S02]  /*1140*/  PRMT R78, R59, 0x7632, R78 ;  /* 0x000076323b4e7816 */ /* 0x000fe4000000004e */
[----:B------:R-:W-:Y:S02]  /*1150*/  PRMT R79, R60, 0x7632, R79 ;  /* 0x000076323c4f7816 */ /* 0x000fe4000000004f */
[----:B----4-:R-:W-:Y:S02]  /*1160*/  PRMT R80, R61, 0x7632, R80 ;  /* 0x000076323d507816 */ /* 0x010fe40000000050 */
[----:B------:R-:W-:Y:S02]  /*1170*/  PRMT R81, R62, 0x7632, R81 ;  /* 0x000076323e517816 */ /* 0x000fe40000000051 */
[----:B------:R-:W-:Y:S01]  /*1180*/  PRMT R82, R63, 0x7632, R82 ;  /* 0x000076323f527816 */ /* 0x000fe20000000052 */
[----:B01----:R-:W-:Y:S06]  /*1190*/  BRA.U UP0, `(.L_x_2) ;  /* 0x0000000900447547 */ /* 0x003fec000b800000 */
[----:B------:R-:W-:Y:S02]  /*11a0*/  SHF.L.U32 R31, R18, 0x10, RZ ;  /* 0x00000010121f7819 */ /* 0x000fe400000006ff */
[----:B------:R-:W-:Y:S02]  /*11b0*/  SHF.L.U32 R33, R66, 0x10, RZ ;  /* 0x0000001042217819 */ /* 0x000fe400000006ff */
[----:B------:R-:W-:Y:S01]  /*11c0*/  SHF.L.U32 R29, R20, 0x10, RZ ;  /* 0x00000010141d7819 */ /* 0x000fe200000006ff */
[----:B------:R-:W-:Y:S01]  /*11d0*/  FADD.FTZ R30, -R56, R31 ;  /* 0x0000001f381e7221 */ /* 0x000fe20000010100 */
[----:B------:R-:W-:Y:S01]  /*11e0*/  SHF.L.U32 R28, R68, 0x10, RZ ;  /* 0x00000010441c7819 */ /* 0x000fe200000006ff */
[----:B------:R-:W-:Y:S01]  /*11f0*/  FADD.FTZ R32, -R56, R33 ;  /* 0x0000002138207221 */ /* 0x000fe20000010100 */
[----:B------:R-:W-:Y:S01]  /*1200*/  SHF.L.U32 R37, R79, 0x10, RZ ;  /* 0x000000104f257819 */ /* 0x000fe200000006ff */
[----:B-----5:R-:W-:Y:S01]  /*1210*/  FMUL.FTZ R33, R54, R29 ;  /* 0x0000001d36217220 */ /* 0x020fe20000410000 */
[-C--:B------:R-:W-:Y:S01]  /*1220*/  FMUL.FTZ R30, R30, R57.reuse ;  /* 0x000000391e1e7220 */ /* 0x080fe20000410000 */
[----:B------:R-:W-:Y:S01]  /*1230*/  FMUL.FTZ R31, R32, R57 ;  /* 0x00000039201f7220 */ /* 0x000fe20000410000 */
[----:B------:R-:W-:Y:S01]  /*1240*/  FMUL.FTZ R34, R55, R28 ;  /* 0x0000001c37227220 */ /* 0x000fe20000410000 */
[----:B------:R-:W-:Y:S01]  /*1250*/  FADD.FTZ R35, RZ, R33 ;  /* 0x00000021ff237221 */ /* 0x000fe20000010000 */
[----:B------:R-:W-:Y:S01]  /*1260*/  FFMA.FTZ R32, R30, R33, RZ ;  /* 0x000000211e207223 */ /* 0x000fe200000100ff */
[----:B------:R-:W-:Y:S01]  /*1270*/  SHF.L.U32 R33, R60, 0x10, RZ ;  /* 0x000000103c217819 */ /* 0x000fe200000006ff */
[----:B------:R-:W-:Y:S01]  /*1280*/  FFMA.FTZ R38, R29, R30, RZ ;  /* 0x0000001e1d267223 */ /* 0x000fe200000100ff */
[----:B------:R-:W-:Y:S01]  /*1290*/  SHF.L.U32 R39, R61, 0x10, RZ ;  /* 0x000000103d277819 */ /* 0x000fe200000006ff */
[----:B------:R-:W-:Y:S01]  /*12a0*/  FADD.FTZ R30, -R56, R37 ;  /* 0x00000025381e7221 */ /* 0x000fe20000010100 */
[----:B------:R-:W-:Y:S01]  /*12b0*/  FADD.FTZ R35, R34, R35 ;  /* 0x0000002322237221 */ /* 0x000fe20000010000 */
[----:B------:R-:W-:Y:S01]  /*12c0*/  FADD.FTZ R36, -R56, R33 ;  /* 0x0000002138247221 */ /* 0x000fe20000010100 */
[----:B------:R-:W-:Y:S01]  /*12d0*/  FFMA.FTZ R32, R31, R34, R32 ;  /* 0x000000221f207223 */ /* 0x000fe20000010020 */
[----:B------:R-:W-:Y:S01]  /*12e0*/  SHF.L.U32 R34, R80, 0x10, RZ ;  /* 0x0000001050227819 */ /* 0x000fe200000006ff */
[----:B------:R-:W-:Y:S01]  /*12f0*/  FFMA.FTZ R33, R28, R31, RZ ;  /* 0x0000001f1c217223 */ /* 0x000fe200000100ff */
[----:B------:R-:W-:Y:S01]  /*1300*/  FADD.FTZ R40, RZ, R29 ;  /* 0x0000001dff287221 */ /* 0x000fe20000010000 */
[----:B------:R-:W-:Y:S01]  /*1310*/  FADD.FTZ R37, RZ, R28 ;  /* 0x0000001cff257221 */ /* 0x000fe20000010000 */
[-C--:B------:R-:W-:Y:S01]  /*1320*/  FMUL.FTZ R31, R30, R57.reuse ;  /* 0x000000391e1f7220 */ /* 0x080fe20000410000 */
[----:B------:R-:W-:Y:S01]  /*1330*/  SHF.L.U32 R41, R26, 0x10, RZ ;  /* 0x000000101a297819 */ /* 0x000fe200000006ff */
[----:B------:R-:W-:Y:S01]  /*1340*/  FMUL.FTZ R29, R36, R57 ;  /* 0x00000039241d7220 */ /* 0x000fe20000410000 */
[----:B------:R-:W-:Y:S01]  /*1350*/  FMUL.FTZ R28, R54, R39 ;  /* 0x00000027361c7220 */ /* 0x000fe20000410000 */
[C---:B------:R-:W-:Y:S01]  /*1360*/  FADD.FTZ R37, R34.reuse, R37 ;  /* 0x0000002522257221 */ /* 0x040fe20000010000 */
[----:B------:R-:W-:Y:S01]  /*1370*/  FFMA.FTZ R33, R34, R31, R33 ;  /* 0x0000001f22217223 */ /* 0x000fe20000010021 */
[----:B------:R-:W-:Y:S01]  /*1380*/  FMUL.FTZ R34, R55, R34 ;  /* 0x0000002237227220 */ /* 0x000fe20000410000 */
[----:B------:R-:W-:Y:S01]  /*1390*/  FADD.FTZ R35, R35, R28 ;  /* 0x0000001c23237221 */ /* 0x000fe20000010000 */
[----:B------:R-:W-:Y:S01]  /*13a0*/  FFMA.FTZ R32, R29, R28, R32 ;  /* 0x0000001c1d207223 */ /* 0x000fe20000010020 */
[----:B------:R-:W-:Y:S01]  /*13b0*/  FADD.FTZ R28, -R56, R41 ;  /* 0x00000029381c7221 */ /* 0x000fe20000010100 */
[C---:B------:R-:W-:Y:S01]  /*13c0*/  FADD.FTZ R40, R39.reuse, R40 ;  /* 0x0000002827287221 */ /* 0x040fe20000010000 */
[----:B------:R-:W-:Y:S01]  /*13d0*/  FFMA.FTZ R38, R39, R29, R38 ;  /* 0x0000001d27267223 */ /* 0x000fe20000010026 */
[----:B------:R-:W-:Y:S01]  /*13e0*/  SHF.L.U32 R39, R27, 0x10, RZ ;  /* 0x000000101b277819 */ /* 0x000fe200000006ff */
[----:B------:R-:W-:Y:S01]  /*13f0*/  FFMA.FTZ R32, R31, R34, R32 ;  /* 0x000000221f207223 */ /* 0x000fe20000010020 */
[----:B------:R-:W-:Y:S01]  /*1400*/  FMUL.FTZ R31, R28, R57 ;  /* 0x000000391c1f7220 */ /* 0x000fe20000410000 */
[----:B------:R-:W-:Y:S01]  /*1410*/  FADD.FTZ R35, R34, R35 ;  /* 0x0000002322237221 */ /* 0x000fe20000010000 */
[----:B------:R-:W-:Y:S01]  /*1420*/  SHF.L.U32 R29, R71, 0x10, RZ ;  /* 0x00000010471d7819 */ /* 0x000fe200000006ff */
[----:B------:R-:W-:Y:S01]  /*1430*/  FMUL.FTZ R28, R54, R39 ;  /* 0x00000027361c7220 */ /* 0x000fe20000410000 */
[----:B------:R-:W-:Y:S01]  /*1440*/  FADD.FTZ R40, R40, R39 ;  /* 0x0000002728287221 */ /* 0x000fe20000010000 */
[----:B------:R-:W-:Y:S01]  /*1450*/  FFMA.FTZ R38, R39, R31, R38 ;  /* 0x0000001f27267223 */ /* 0x000fe20000010026 */
[----:B------:R-:W-:Y:S01]  /*1460*/  SHF.L.U32 R39, R48, 0x10, RZ ;  /* 0x0000001030277819 */ /* 0x000fe200000006ff */
[----:B------:R-:W-:Y:S01]  /*1470*/  FADD.FTZ R34, R35, R28 ;  /* 0x0000001c23227221 */ /* 0x000fe20000010000 */
[----:B------:R-:W-:Y:S01]  /*1480*/  FFMA.FTZ R31, R31, R28, R32 ;  /* 0x0000001c1f1f7223 */ /* 0x000fe20000010020 */
[----:B------:R-:W-:Y:S01]  /*1490*/  FADD.FTZ R30, -R56, R29 ;  /* 0x0000001d381e7221 */ /* 0x000fe20000010100 */
[----:B------:R-:W-:Y:S01]  /*14a0*/  SHF.L.U32 R28, R72, 0x10, RZ ;  /* 0x00000010481c7819 */ /* 0x000fe200000006ff */
[----:B------:R-:W-:Y:S01]  /*14b0*/  FADD.FTZ R32, -R56, R39 ;  /* 0x0000002738207221 */ /* 0x000fe20000010100 */
[----:B------:R-:W-:Y:S01]  /*14c0*/  SHF.L.U32 R39, R49, 0x10, RZ ;  /* 0x0000001031277819 */ /* 0x000fe200000006ff */
[-C--:B------:R-:W-:Y:S01]  /*14d0*/  FMUL.FTZ R30, R30, R57.reuse ;  /* 0x000000391e1e7220 */ /* 0x080fe20000410000 */
[----:B------:R-:W-:Y:S01]  /*14e0*/  SHF.L.U32 R35, R73, 0x10, RZ ;  /* 0x0000001049237819 */ /* 0x000fe200000006ff */
[----:B------:R-:W-:Y:S01]  /*14f0*/  FMUL.FTZ R32, R32, R57 ;  /* 0x0000003920207220 */ /* 0x000fe20000410000 */
[----:B------:R-:W-:Y:S01]  /*1500*/  FMUL.FTZ R29, R55, R28 ;  /* 0x0000001c371d7220 */ /* 0x000fe20000410000 */
[----:B------:R-:W-:Y:S01]  /*1510*/  FADD.FTZ R37, R37, R28 ;  /* 0x0000001c25257221 */ /* 0x000fe20000010000 */
[----:B------:R-:W-:Y:S01]  /*1520*/  FFMA.FTZ R33, R28, R30, R33 ;  /* 0x0000001e1c217223 */ /* 0x000fe20000010021 */
[----:B------:R-:W-:Y:S01]  /*1530*/  FADD.FTZ R40, R40, R39 ;  /* 0x0000002728287221 */ /* 0x000fe20000010000 */
[----:B------:R-:W-:Y:S01]  /*1540*/  FFMA.FTZ R38, R39, R32, R38 ;  /* 0x0000002027267223 */ /* 0x000fe20000010026 */
[----:B------:R-:W-:Y:S01]  /*1550*/  FFMA.FTZ R31, R30, R29, R31 ;  /* 0x0000001d1e1f7223 */ /* 0x000fe2000001001f */
[----:B------:R-:W-:Y:S01]  /*1560*/  SHF.L.U32 R28, R74, 0x10, RZ ;  /* 0x000000104a1c7819 */ /* 0x000fe200000006ff */
[----:B------:R-:W-:Y:S01]  /*1570*/  FMUL.FTZ R39, R54, R39 ;  /* 0x0000002736277220 */ /* 0x000fe20000410000 */
[----:B------:R-:W-:Y:S01]  /*1580*/  FADD.FTZ R30, -R56, R35 ;  /* 0x00000023381e7221 */ /* 0x000fe20000010100 */
[----:B------:R-:W-:Y:S01]  /*1590*/  FADD.FTZ R34, R29, R34 ;  /* 0x000000221d227221 */ /* 0x000fe20000010000 */
[----:B------:R-:W-:Y:S01]  /*15a0*/  SHF.L.U32 R35, R22, 0x10, RZ ;  /* 0x0000001016237819 */ /* 0x000fe200000006ff */
[----:B------:R-:W-:Y:S01]  /*15b0*/  FFMA.FTZ R31, R32, R39, R31 ;  /* 0x00000027201f7223 */ /* 0x000fe2000001001f */
[----:B------:R-:W-:Y:S01]  /*15c0*/  FMUL.FTZ R30, R30, R57 ;  /* 0x000000391e1e7220 */ /* 0x000fe20000410000 */
[----:B------:R-:W-:Y:S01]  /*15d0*/  FMUL.FTZ R29, R55, R28 ;  /* 0x0000001c371d7220 */ /* 0x000fe20000410000 */
[----:B------:R-:W-:Y:S01]  /*15e0*/  FADD.FTZ R34, R34, R39 ;  /* 0x0000002722227221 */ /* 0x000fe20000010000 */
[----:B------:R-:W-:Y:S01]  /*15f0*/  SHF.L.U32 R39, R69, 0x10, RZ ;  /* 0x0000001045277819 */ /* 0x000fe200000006ff */
[----:B------:R-:W-:Y:S01]  /*1600*/  FFMA.FTZ R33, R28, R30, R33 ;  /* 0x0000001e1c217223 */ /* 0x000fe20000010021 */
[----:B------:R-:W-:Y:S01]  /*1610*/  FFMA.FTZ R31, R30, R29, R31 ;  /* 0x0000001d1e1f7223 */ /* 0x000fe2000001001f */
[----:B------:R-:W-:Y:S01]  /*1620*/  FADD.FTZ R30, -R56, R35 ;  /* 0x00000023381e7221 */ /* 0x000fe20000010100 */
[----:B------:R-:W-:Y:S01]  /*1630*/  FADD.FTZ R34, R29, R34 ;  /* 0x000000221d227221 */ /* 0x000fe20000010000 */
[----:B------:R-:W-:Y:S01]  /*1640*/  SHF.L.U32 R29, R24, 0x10, RZ ;  /* 0x00000010181d7819 */ /* 0x000fe200000006ff */
[----:B------:R-:W-:Y:S01]  /*1650*/  FADD.FTZ R32, -R56, R39 ;  /* 0x0000002738207221 */ /* 0x000fe20000010100 */
[-C--:B------:R-:W-:Y:S01]  /*1660*/  FMUL.FTZ R30, R30, R57.reuse ;  /* 0x000000391e1e7220 */ /* 0x080fe20000410000 */
[----:B------:R-:W-:Y:S01]  /*1670*/  FADD.FTZ R37, R37, R28 ;  /* 0x0000001c25257221 */ /* 0x000fe20000010000 */
[----:B------:R-:W-:Y:S01]  /*1680*/  SHF.L.U32 R28, R70, 0x10, RZ ;  /* 0x00000010461c7819 */ /* 0x000fe200000006ff */
[----:B------:R-:W-:Y:S01]  /*1690*/  FMUL.FTZ R32, R32, R57 ;  /* 0x0000003920207220 */ /* 0x000fe20000410000 */
[----:B------:R-:W-:Y:S01]  /*16a0*/  SHF.L.U32 R39, R50, 0x10, RZ ;  /* 0x0000001032277819 */ /* 0x000fe200000006ff */
[----:B------:R-:W-:Y:S01]  /*16b0*/  FADD.FTZ R40, R40, R29 ;  /* 0x0000001d28287221 */ /* 0x000fe20000010000 */
[----:B------:R-:W-:Y:S01]  /*16c0*/  FFMA.FTZ R38, R29, R30, R38 ;  /* 0x0000001e1d267223 */ /* 0x000fe20000010026 */
[----:B------:R-:W-:Y:S01]  /*16d0*/  FMUL.FTZ R29, R54, R29 ;  /* 0x0000001d361d7220 */ /* 0x000fe20000410000 */
[----:B------:R-:W-:Y:S01]  /*16e0*/  FADD.FTZ R37, R37, R28 ;  /* 0x0000001c25257221 */ /* 0x000fe20000010000 */
[----:B------:R-:W-:Y:S01]  /*16f0*/  FFMA.FTZ R33, R28, R32, R33 ;  /* 0x000000201c217223 */ /* 0x000fe20000010021 */
[----:B------:R-:W-:Y:S01]  /*1700*/  FMUL.FTZ R35, R55, R28 ;  /* 0x0000001c37237220 */ /* 0x000fe20000410000 */
[----:B------:R-:W-:Y:S01]  /*1710*/  FADD.FTZ R28, -R56, R39 ;  /* 0x00000027381c7221 */ /* 0x000fe20000010100 */
[----:B------:R-:W-:Y:S01]  /*1720*/  FADD.FTZ R34, R34, R29 ;  /* 0x0000001d22227221 */ /* 0x000fe20000010000 */
[----:B------:R-:W-:Y:S01]  /*1730*/  FFMA.FTZ R31, R30, R29, R31 ;  /* 0x0000001d1e1f7223 */ /* 0x000fe2000001001f */
[----:B------:R-:W-:Y:S01]  /*1740*/  SHF.L.U32 R39, R51, 0x10, RZ ;  /* 0x0000001033277819 */ /* 0x000fe200000006ff */
[----:B------:R-:W-:Y:S01]  /*1750*/  FMUL.FTZ R30, R28, R57 ;  /* 0x000000391c1e7220 */ /* 0x000fe20000410000 */
[----:B------:R-:W-:Y:S01]  /*1760*/  FADD.FTZ R34, R35, R34 ;  /* 0x0000002223227221 */ /* 0x000fe20000010000 */
[----:B------:R-:W-:Y:S01]  /*1770*/  FFMA.FTZ R31, R32, R35, R31 ;  /* 0x00000023201f7223 */ /* 0x000fe2000001001f */
[----:B------:R-:W-:Y:S01]  /*1780*/  SHF.L.U32 R29, R75, 0x10, RZ ;  /* 0x000000104b1d7819 */ /* 0x000fe200000006ff */
[----:B------:R-:W-:Y:S01]  /*1790*/  FMUL.FTZ R35, R54, R39 ;  /* 0x0000002736237220 */ /* 0x000fe20000410000 */
[----:B------:R-:W-:Y:S01]  /*17a0*/  FFMA.FTZ R38, R39, R30, R38 ;  /* 0x0000001e27267223 */ /* 0x000fe20000010026 */
[----:B------:R-:W-:Y:S01]  /*17b0*/  SHF.L.U32 R28, R76, 0x10, RZ ;  /* 0x000000104c1c7819 */ /* 0x000fe200000006ff */
[----:B------:R-:W-:Y:S01]  /*17c0*/  FADD.FTZ R40, R40, R39 ;  /* 0x0000002728287221 */ /* 0x000fe20000010000 */
[----:B------:R-:W-:Y:S01]  /*17d0*/  FADD.FTZ R34, R34, R35 ;  /* 0x0000002322227221 */ /* 0x000fe20000010000 */
[----:B------:R-:W-:Y:S01]  /*17e0*/  FFMA.FTZ R31, R30, R35, R31 ;  /* 0x000000231e1f7223 */ /* 0x000fe2000001001f */
[----:B------:R-:W-:Y:S01]  /*17f0*/  SHF.L.U32 R35, R58, 0x10, RZ ;  /* 0x000000103a237819 */ /* 0x000fe200000006ff */
[----:B------:R-:W-:Y:S01]  /*1800*/  FADD.FTZ R30, -R56, R29 ;  /* 0x0000001d381e7221 */ /* 0x000fe20000010100 */
[----:B------:R-:W-:Y:S01]  /*1810*/  SHF.L.U32 R41, R59, 0x10, RZ ;  /* 0x000000103b297819 */ /* 0x000fe200000006ff */
[----:B------:R-:W-:Y:S01]  /*1820*/  FMUL.FTZ R29, R55, R28 ;  /* 0x0000001c371d7220 */ /* 0x000fe20000410000 */
        /* <DEDUP_REMOVED lines=8> */
[----:B------:R-:W-:Y:S01]  /*18b0*/  SHF.L.U32 R32, R78, 0x10, RZ ;  /* 0x000000104e207819 */ /* 0x000fe200000006ff */
[----:B------:R-:W-:Y:S01]  /*18c0*/  FADD.FTZ R36, -R56, R39 ;  /* 0x0000002738247221 */ /* 0x000fe20000010100 */
[----:B------:R-:W-:Y:S01]  /*18d0*/  FFMA.FTZ R33, R28, R30, R33 ;  /* 0x0000001e1c217223 */ /* 0x000fe20000010021 */
[----:B------:R-:W-:Y:S01]  /*18e0*/  FADD.FTZ R34, R34, R29 ;  /* 0x0000001d22227221 */ /* 0x000fe20000010000 */
[----:B------:R-:W-:Y:S01]  /*18f0*/  FFMA.FTZ R31, R42, R29, R31 ;  /* 0x0000001d2a1f7223 */ /* 0x000fe2000001001f */
[----:B------:R-:W-:Y:S01]  /*1900*/  FMUL.FTZ R29, R55, R32 ;  /* 0x00000020371d7220 */ /* 0x000fe20000410000 */
[----:B------:R-:W-:Y:S01]  /*1910*/  FMUL.FTZ R36, R36, R57 ;  /* 0x0000003924247220 */ /* 0x000fe20000410000 */
[----:B------:R-:W-:Y:S01]  /*1920*/  SHF.L.U32 R39, R63, 0x10, RZ ;  /* 0x000000103f277819 */ /* 0x000fe200000006ff */
[----:B------:R-:W-:Y:S01]  /*1930*/  FADD.FTZ R30, -R56, R35 ;  /* 0x00000023381e7221 */ /* 0x000fe20000010100 */
[----:B------:R-:W-:Y:S01]  /*1940*/  FADD.FTZ R34, R29, R34 ;  /* 0x000000221d227221 */ /* 0x000fe20000010000 */
[----:B------:R-:W-:Y:S01]  /*1950*/  FFMA.FTZ R31, R36, R29, R31 ;  /* 0x0000001d241f7223 */ /* 0x000fe2000001001f */
[----:B------:R-:W-:Y:S01]  /*1960*/  SHF.L.U32 R29, R81, 0x10, RZ ;  /* 0x00000010511d7819 */ /* 0x000fe200000006ff */
[----:B------:R-:W-:Y:S01]  /*1970*/  FADD.FTZ R37, R37, R28 ;  /* 0x0000001c25257221 */ /* 0x000fe20000010000 */
[----:B------:R-:W-:Y:S01]  /*1980*/  SHF.L.U32 R28, R82, 0x10, RZ ;  /* 0x00000010521c7819 */ /* 0x000fe200000006ff */
[----:B------:R-:W-:Y:S01]  /*1990*/  FMUL.FTZ R35, R54, R39 ;  /* 0x0000002736237220 */ /* 0x000fe20000410000 */
[----:B------:R-:W-:Y:S01]  /*19a0*/  FMUL.FTZ R44, R30, R57 ;  /* 0x000000391e2c7220 */ /* 0x000fe20000410000 */
[----:B------:R-:W-:Y:S01]  /*19b0*/  FADD.FTZ R30, -R56, R29 ;  /* 0x0000001d381e7221 */ /* 0x000fe20000010100 */
[----:B------:R-:W-:Y:S01]  /*19c0*/  FADD.FTZ R40, R40, R41 ;  /* 0x0000002928287221 */ /* 0x000fe20000010000 */
[----:B------:R-:W-:Y:S01]  /*19d0*/  FADD.FTZ R34, R34, R35 ;  /* 0x0000002322227221 */ /* 0x000fe20000010000 */
[----:B------:R-:W-:Y:S01]  /*19e0*/  FMUL.FTZ R29, R55, R28 ;  /* 0x0000001c371d7220 */ /* 0x000fe20000410000 */
[----:B------:R-:W-:Y:S01]  /*19f0*/  FFMA.FTZ R38, R41, R42, R38 ;  /* 0x0000002a29267223 */ /* 0x000fe20000010026 */
[----:B------:R-:W-:Y:S01]  /*1a00*/  FFMA.FTZ R31, R44, R35, R31 ;  /* 0x000000232c1f7223 */ /* 0x000fe2000001001f */
[----:B------:R-:W-:Y:S01]  /*1a10*/  FMUL.FTZ R30, R30, R57 ;  /* 0x000000391e1e7220 */ /* 0x000fe20000410000 */
[----:B------:R-:W-:Y:S01]  /*1a20*/  FADD.FTZ R37, R37, R32 ;  /* 0x0000002025257221 */ /* 0x000fe20000010000 */
[----:B------:R-:W-:Y:S01]  /*1a30*/  FFMA.FTZ R33, R32, R36, R33 ;  /* 0x0000002420217223 */ /* 0x000fe20000010021 */
[----:B------:R-:W-:Y:S01]  /*1a40*/  FADD.FTZ R36, R29, R34 ;  /* 0x000000221d247221 */ /* 0x000fe20000010000 */
[----:B------:R-:W-:Y:S01]  /*1a50*/  FFMA.FTZ R29, R30, R29, R31 ;  /* 0x0000001d1e1d7223 */ /* 0x000fe2000001001f */
[----:B------:R-:W-:Y:S01]  /*1a60*/  FADD.FTZ R34, R40, R39 ;  /* 0x0000002728227221 */ /* 0x000fe20000010000 */
[----:B------:R-:W-:Y:S01]  /*1a70*/  FFMA.FTZ R32, R39, R44, R38 ;  /* 0x0000002c27207223 */ /* 0x000fe20000010026 */
[----:B------:R-:W-:Y:S01]  /*1a80*/  FADD.FTZ R35, R37, R28 ;  /* 0x0000001c25237221 */ /* 0x000fe20000010000 */
[----:B------:R-:W-:Y:S01]  /*1a90*/  FFMA.FTZ R33, R28, R30, R33 ;  /* 0x0000001e1c217223 */ /* 0x000fe20000010021 */
[----:B------:R-:W-:Y:S06]  /*1aa0*/  BRA `(.L_x_3) ;  /* 0x0000001000807947 */ /* 0x000fec0003800000 */
.L_x_2:
[----:B------:R-:W-:Y:S02]  /*1ab0*/  SHF.L.U32 R29, R18, 0x10, RZ ;  /* 0x00000010121d7819 */ /* 0x000fe400000006ff */
[----:B------:R-:W-:Y:S02]  /*1ac0*/  SHF.L.U32 R31, R66, 0x10, RZ ;  /* 0x00000010421f7819 */ /* 0x000fe400000006ff */
[----:B------:R-:W-:Y:S01]  /*1ad0*/  SHF.L.U32 R39, R79, 0x10, RZ ;  /* 0x000000104f277819 */ /* 0x000fe200000006ff */
[----:B------:R-:W-:Y:S01]  /*1ae0*/  FADD.FTZ R28, -R56, R29 ;  /* 0x0000001d381c7221 */ /* 0x000fe20000010100 */
[----:B------:R-:W-:Y:S02]  /*1af0*/  SHF.L.U32 R45, R71, 0x10, RZ ;  /* 0x00000010472d7819 */ /* 0x000fe400000006ff */
[----:B------:R-:W-:Y:S01]  /*1b00*/  SHF.L.U32 R83, R68, 0x10, RZ ;  /* 0x0000001044537819 */ /* 0x000fe200000006ff */
[----:B------:R-:W-:Y:S01]  /*1b10*/  FMUL.FTZ R29, R28, R57 ;  /* 0x000000391c1d7220 */ /* 0x000fe20000410000 */
[----:B------:R-:W-:Y:S01]  /*1b20*/  FADD.FTZ R28, -R56, R31 ;  /* 0x0000001f381c7221 */ /* 0x000fe20000010100 */
[----:B------:R-:W-:-:S02]  /*1b30*/  SHF.L.U32 R31, R60, 0x10, RZ ;  /* 0x000000103c1f7819 */ /* 0x000fc400000006ff */
[--C-:B-----5:R-:W-:Y:S01]  /*1b40*/  FFMA.FTZ R35, R54, R29, R52.reuse ;  /* 0x0000001d36237223 */ /* 0x120fe20000010034 */
[-C--:B------:R-:W-:Y:S01]  /*1b50*/  FMUL.FTZ R28, R28, R57.reuse ;  /* 0x000000391c1c7220 */ /* 0x080fe20000410000 */
[----:B------:R-:W-:Y:S01]  /*1b60*/  SHF.L.U32 R88, R20, 0x10, RZ ;  /* 0x0000001014587819 */ /* 0x000fe200000006ff */
[----:B------:R-:W-:Y:S01]  /*1b70*/  FADD.FTZ R32, -R56, R31 ;  /* 0x0000001f38207221 */ /* 0x000fe20000010100 */
[----:B------:R-:W-:Y:S01]  /*1b80*/  FMUL.FTZ R30, R35, -1.4426950216293334961 ;  /* 0xbfb8aa3b231e7820 */ /* 0x000fe20000410000 */
[----:B------:R-:W-:Y:S01]  /*1b90*/  FFMA.FTZ R36, R55, R28, R53 ;  /* 0x0000001c37247223 */ /* 0x000fe20000010035 */
[----:B------:R-:W-:Y:S01]  /*1ba0*/  SHF.L.U32 R31, R26, 0x10, RZ ;  /* 0x000000101a1f7819 */ /* 0x000fe200000006ff */
[----:B------:R-:W-:Y:S01]  /*1bb0*/  FMUL.FTZ R33, R32, R57 ;  /* 0x0000003920217220 */ /* 0x000fe20000410000 */
[----:B------:R0:W1:Y:S01]  /*1bc0*/  MUFU.EX2 R37, R30 ;  /* 0x0000001e00257308 */ /* 0x0000620000000800 */
[----:B------:R-:W-:Y:S01]  /*1bd0*/  FMUL.FTZ R34, R36, -1.4426950216293334961 ;  /* 0xbfb8aa3b24227820 */ /* 0x000fe20000410000 */
[----:B------:R-:W-:Y:S01]  /*1be0*/  FADD.FTZ R32, -R56, R39 ;  /* 0x0000002738207221 */ /* 0x000fe20000010100 */
[--C-:B------:R-:W-:Y:S01]  /*1bf0*/  FFMA.FTZ R41, R54, R33, R52.reuse ;  /* 0x0000002136297223 */ /* 0x100fe20000010034 */
[----:B------:R-:W-:Y:S01]  /*1c00*/  FADD.FTZ R40, -R56, R31 ;  /* 0x0000001f38287221 */ /* 0x000fe20000010100 */
[----:B------:R-:W-:Y:S01]  /*1c10*/  SHF.L.U32 R89, R48, 0x10, RZ ;  /* 0x0000001030597819 */ /* 0x000fe200000006ff */
[-C--:B------:R-:W-:Y:S01]  /*1c20*/  FMUL.FTZ R32, R32, R57.reuse ;  /* 0x0000003920207220 */ /* 0x080fe20000410000 */
[----:B------:R-:W-:Y:S01]  /*1c30*/  FMUL.FTZ R39, R41, -1.4426950216293334961 ;  /* 0xbfb8aa3b29277820 */ /* 0x000fe20000410000 */
[----:B------:R2:W3:Y:S01]  /*1c40*/  MUFU.EX2 R38, R34 ;  /* 0x0000002200267308 */ /* 0x0004e20000000800 */
[----:B0-----:R-:W-:Y:S01]  /*1c50*/  FADD.FTZ R30, -R56, R45 ;  /* 0x0000002d381e7221 */ /* 0x001fe20000010100 */
[--C-:B------:R-:W-:Y:S01]  /*1c60*/  FFMA.FTZ R43, R55, R32, R53.reuse ;  /* 0x00000020372b7223 */ /* 0x100fe20000010035 */
[-C--:B------:R-:W-:Y:S01]  /*1c70*/  FMUL.FTZ R31, R40, R57.reuse ;  /* 0x00000039281f7220 */ /* 0x080fe20000410000 */
[----:B------:R-:W-:Y:S01]  /*1c80*/  SHF.L.U32 R92, R49, 0x10, RZ ;  /* 0x00000010315c7819 */ /* 0x000fe200000006ff */
[----:B------:R-:W-:Y:S01]  /*1c90*/  FMUL.FTZ R30, R30, R57 ;  /* 0x000000391e1e7220 */ /* 0x000fe20000410000 */
[----:B------:R-:W-:Y:S01]  /*1ca0*/  FMUL.FTZ R40, R43, -1.4426950216293334961 ;  /* 0xbfb8aa3b2b287820 */ /* 0x000fe20000410000 */
[----:B------:R-:W-:Y:S01]  /*1cb0*/  FFMA.FTZ R47, R54, R31, R52 ;  /* 0x0000001f362f7223 */ /* 0x000fe20000010034 */
[----:B------:R-:W0:Y:S01]  /*1cc0*/  MUFU.EX2 R39, R39 ;  /* 0x0000002700277308 */ /* 0x000e220000000800 */
[----:B-1----:R-:W-:Y:S01]  /*1cd0*/  FADD.FTZ R37, R37, 1 ;  /* 0x3f80000025257421 */ /* 0x002fe20000010000 */
[----:B--2---:R-:W-:Y:S01]  /*1ce0*/  FFMA.FTZ R34, R55, R30, R53 ;  /* 0x0000001e37227223 */ /* 0x004fe20000010035 */
[----:B------:R-:W-:Y:S01]  /*1cf0*/  FMUL.FTZ R44, R47, -1.4426950216293334961 ;  /* 0xbfb8aa3b2f2c7820 */ /* 0x000fe20000410000 */
[----:B------:R-:W-:-:S02]  /*1d00*/  SHF.L.U32 R91, R24, 0x10, RZ ;  /* 0x00000010185b7819 */ /* 0x000fc400000006ff */
[----:B------:R-:W-:Y:S01]  /*1d10*/  FMUL.FTZ R65, R34, -1.4426950216293334961 ;  /* 0xbfb8aa3b22417820 */ /* 0x000fe20000410000 */
[----:B------:R-:W-:Y:S01]  /*1d20*/  SHF.L.U32 R94, R76, 0x10, RZ ;  /* 0x000000104c5e7819 */ /* 0x000fe200000006ff */
[----:B------:R-:W1:Y:S01]  /*1d30*/  MUFU.EX2 R40, R40 ;  /* 0x0000002800287308 */ /* 0x000e620000000800 */
[----:B---3--:R-:W-:-:S07]  /*1d40*/  FADD.FTZ R38, R38, 1 ;  /* 0x3f80000026267421 */ /* 0x008fce0000010000 */
[----:B------:R-:W2:Y:S01]  /*1d50*/  MUFU.RCP R37, R37 ;  /* 0x0000002500257308 */ /* 0x000ea20000001000 */
[----:B0-----:R-:W-:-:S07]  /*1d60*/  FADD.FTZ R42, R39, 1 ;  /* 0x3f800000272a7421 */ /* 0x001fce0000010000 */
[----:B------:R0:W3:Y:S01]  /*1d70*/  MUFU.EX2 R64, R44 ;  /* 0x0000002c00407308 */ /* 0x0000e20000000800 */
[----:B-1----:R-:W-:-:S07]  /*1d80*/  FADD.FTZ R46, R40, 1 ;  /* 0x3f800000282e7421 */ /* 0x002fce0000010000 */
[----:B------:R-:W1:Y:S01]  /*1d90*/  MUFU.RCP R38, R38 ;  /* 0x0000002600267308 */ /* 0x000e620000001000 */
[----:B--2---:R-:W-:Y:S01]  /*1da0*/  FADD.FTZ R40, -R37, 1 ;  /* 0x3f80000025287421 */ /* 0x004fe20000010100 */
[----:B0-----:R-:W-:Y:S01]  /*1db0*/  FMUL.FTZ R44, R88, R37 ;  /* 0x00000025582c7220 */ /* 0x001fe20000410000 */
[----:B------:R-:W-:Y:S02]  /*1dc0*/  FADD.FTZ R88, -R56, R89 ;  /* 0x0000005938587221 */ /* 0x000fe40000010100 */
[----:B------:R-:W-:-:S03]  /*1dd0*/  FFMA.FTZ R39, R35, R40, 1 ;  /* 0x3f80000023277423 */ /* 0x000fc60000010028 */
[----:B------:R-:W0:Y:S01]  /*1de0*/  MUFU.EX2 R65, R65 ;  /* 0x0000004100417308 */ /* 0x000e220000000800 */
[----:B---3--:R-:W-:Y:S01]  /*1df0*/  FADD.FTZ R40, R64, 1 ;  /* 0x3f80000040287421 */ /* 0x008fe20000010000 */
[----:B------:R-:W-:Y:S01]  /*1e00*/  SHF.L.U32 R64, R61, 0x10, RZ ;  /* 0x000000103d407819 */ /* 0x000fe200000006ff */
[----:B------:R-:W-:-:S05]  /*1e10*/  FMUL.FTZ R44, R44, R39 ;  /* 0x000000272c2c7220 */ /* 0x000fca0000410000 */
[----:B------:R2:W3:Y:S01]  /*1e20*/  MUFU.RCP R45, R42 ;  /* 0x0000002a002d7308 */ /* 0x0004e20000001000 */
[----:B-1----:R-:W-:-:S04]  /*1e30*/  FADD.FTZ R35, -R38, 1 ;  /* 0x3f80000026237421 */ /* 0x002fc80000010100 */
[----:B------:R-:W-:Y:S01]  /*1e40*/  FFMA.FTZ R37, R36, R35, 1 ;  /* 0x3f80000024257423 */ /* 0x000fe20000010023 */
[----:B------:R-:W-:Y:S02]  /*1e50*/  FMUL.FTZ R35, R88, R57 ;  /* 0x0000003958237220 */ /* 0x000fe40000410000 */
[----:B------:R-:W1:Y:S01]  /*1e60*/  MUFU.RCP R46, R46 ;  /* 0x0000002e002e7308 */ /* 0x000e620000001000 */
[----:B--2---:R-:W-:Y:S01]  /*1e70*/  FMUL.FTZ R42, R83, R38 ;  /* 0x00000026532a7220 */ /* 0x004fe20000410000 */
[----:B0-----:R-:W-:Y:S01]  /*1e80*/  FADD.FTZ R38, R65, 1 ;  /* 0x3f80000041267421 */ /* 0x001fe20000010000 */
[----:B------:R-:W-:Y:S02]  /*1e90*/  SHF.L.U32 R65, R80, 0x10, RZ ;  /* 0x0000001050417819 */ /* 0x000fe400000006ff */
[----:B------:R-:W-:Y:S01]  /*1ea0*/  FMUL.FTZ R42, R42, R37 ;  /* 0x000000252a2a7220 */ /* 0x000fe20000410000 */
[----:B------:R-:W-:Y:S02]  /*1eb0*/  SHF.L.U32 R83, R73, 0x10, RZ ;  /* 0x0000001049537819 */ /* 0x000fe400000006ff */
[----:B------:R-:W0:Y:S01]  /*1ec0*/  MUFU.RCP R40, R40 ;  /* 0x0000002800287308 */ /* 0x000e220000001000 */
[----:B---3--:R-:W-:Y:S01]  /*1ed0*/  FADD.FTZ R36, -R45, 1 ;  /* 0x3f8000002d247421 */ /* 0x008fe20000010100 */
[----:B------:R-:W-:Y:S01]  /*1ee0*/  FMUL.FTZ R64, R64, R45 ;  /* 0x0000002d40407220 */ /* 0x000fe20000410000 */
[----:B------:R-:W-:-:S02]  /*1ef0*/  FFMA.FTZ R45, R54, R35, R52 ;  /* 0x00000023362d7223 */ /* 0x000fc40000010034 */
[----:B------:R-:W-:Y:S02]  /*1f00*/  FFMA.FTZ R41, R41, R36, 1 ;  /* 0x3f80000029297423 */ /* 0x000fe40000010024 */
[----:B------:R-:W-:Y:S01]  /*1f10*/  FMUL.FTZ R39, R45, -1.4426950216293334961 ;  /* 0xbfb8aa3b2d277820 */ /* 0x000fe20000410000 */
[----:B------:R-:W2:Y:S01]  /*1f20*/  MUFU.RCP R38, R38 ;  /* 0x0000002600267308 */ /* 0x000ea20000001000 */
[----:B-1----:R-:W-:Y:S01]  /*1f30*/  FADD.FTZ R36, -R46, 1 ;  /* 0x3f8000002e247421 */ /* 0x002fe20000010100 */
[----:B------:R-:W-:Y:S01]  /*1f40*/  FMUL.FTZ R65, R65, R46 ;  /* 0x0000002e41417220 */ /* 0x000fe20000410000 */
[----:B------:R-:W-:Y:S02]  /*1f50*/  FMUL.FTZ R64, R64, R41 ;  /* 0x0000002940407220 */ /* 0x000fe40000410000 */
[----:B------:R-:W-:Y:S01]  /*1f60*/  FFMA.FTZ R36, R43, R36, 1 ;  /* 0x3f8000002b247423 */ /* 0x000fe20000010024 */
[----:B------:R-:W-:Y:S02]  /*1f70*/  SHF.L.U32 R43, R27, 0x10, RZ ;  /* 0x000000101b2b7819 */ /* 0x000fe400000006ff */
[----:B------:R-:W1:Y:S01]  /*1f80*/  MUFU.EX2 R39, R39 ;  /* 0x0000002700277308 */ /* 0x000e620000000800 */
[----:B0-----:R-:W-:Y:S01]  /*1f90*/  FADD.FTZ R46, -R40, 1 ;  /* 0x3f800000282e7421 */ /* 0x001fe20000010100 */
[----:B------:R-:W-:-:S03]  /*1fa0*/  FMUL.FTZ R65, R65, R36 ;  /* 0x0000002441417220 */ /* 0x000fc60000410000 */
[----:B------:R-:W-:Y:S01]  /*1fb0*/  FFMA.FTZ R46, R47, R46, 1 ;  /* 0x3f8000002f2e7423 */ /* 0x000fe2000001002e */
[----:B------:R-:W-:Y:S01]  /*1fc0*/  FMUL.FTZ R47, R43, R40 ;  /* 0x000000282b2f7220 */ /* 0x000fe20000410000 */
[----:B------:R-:W-:Y:S01]  /*1fd0*/  SHF.L.U32 R43, R72, 0x10, RZ ;  /* 0x00000010482b7819 */ /* 0x000fe200000006ff */
[----:B--2---:R-:W-:Y:S02]  /*1fe0*/  FADD.FTZ R37, -R38, 1 ;  /* 0x3f80000026257421 */ /* 0x004fe40000010100 */
[----:B------:R-:W-:Y:S02]  /*1ff0*/  FMUL.FTZ R47, R47, R46 ;  /* 0x0000002e2f2f7220 */ /* 0x000fe40000410000 */
[----:B------:R-:W-:Y:S01]  /*2000*/  FMUL.FTZ R43, R43, R38 ;  /* 0x000000262b2b7220 */ /* 0x000fe20000410000 */
[----:B------:R-:W-:Y:S01]  /*2010*/  FFMA.FTZ R40, R34, R37, 1 ;  /* 0x3f80000022287423 */ /* 0x000fe20000010025 */
[----:B------:R-:W-:Y:S01]  /*2020*/  SHF.L.U32 R37, R22, 0x10, RZ ;  /* 0x0000001016257819 */ /* 0x000fe200000006ff */
[----:B------:R-:W-:Y:S01]  /*2030*/  FADD.FTZ R34, -R56, R83 ;  /* 0x0000005338227221 */ /* 0x000fe20000010100 */
[----:B-1----:R-:W-:Y:S01]  /*2040*/  FADD.FTZ R39, R39, 1 ;  /* 0x3f80000027277421 */ /* 0x002fe20000010000 */
[----:B------:R-:W-:-:S02]  /*2050*/  FMUL.FTZ R43, R43, R40 ;  /* 0x000000282b2b7220 */ /* 0x000fc40000410000 */
[----:B------:R-:W-:Y:S01]  /*2060*/  FADD.FTZ R88, -R56, R37 ;  /* 0x0000002538587221 */ /* 0x000fe20000010100 */
[----:B------:R-:W-:-:S03]  /*2070*/  FMUL.FTZ R34, R34, R57 ;  /* 0x0000003922227220 */ /* 0x000fc60000410000 */
[----:B------:R-:W-:Y:S01]  /*2080*/  FMUL.FTZ R37, R88, R57 ;  /* 0x0000003958257220 */ /* 0x000fe20000410000 */
[----:B------:R-:W-:Y:S01]  /*2090*/  FFMA.FTZ R38, R55, R34, R53 ;  /* 0x0000002237267223 */ /* 0x000fe20000010035 */
[----:B------:R-:W0:Y:S02]  /*20a0*/  MUFU.RCP R39, R39 ;  /* 0x0000002700277308 */ /* 0x000e240000001000 */
[----:B------:R-:W-:Y:S01]  /*20b0*/  FFMA.FTZ R89, R54, R37, R52 ;  /* 0x0000002536597223 */ /* 0x000fe20000010034 */
[----:B------:R-:W-:-:S03]  /*20c0*/  FMUL.FTZ R41, R38, -1.4426950216293334961 ;  /* 0xbfb8aa3b26297820 */ /* 0x000fc60000410000 */
[----:B------:R-:W-:Y:S02]  /*20d0*/  FMUL.FTZ R90, R89, -1.4426950216293334961 ;  /* 0xbfb8aa3b595a7820 */ /* 0x000fe40000410000 */
[----:B------:R-:W1:Y:S08]  /*20e0*/  MUFU.EX2 R83, R41 ;  /* 0x0000002900537308 */ /* 0x000e700000000800 */
[----:B------:R-:W2:Y:S01]  /*20f0*/  MUFU.EX2 R90, R90 ;  /* 0x0000005a005a7308 */ /* 0x000ea20000000800 */
[----:B0-----:R-:W-:Y:S01]  /*2100*/  FADD.FTZ R88, -R39, 1 ;  /* 0x3f80000027587421 */ /* 0x001fe20000010100 */
[----:B------:R-:W-:-:S03]  /*2110*/  FMUL.FTZ R39, R92, R39 ;  /* 0x000000275c277220 */ /* 0x000fc60000410000 */
[----:B------:R-:W-:Y:S01]  /*2120*/  FFMA.FTZ R88, R45, R88, 1 ;  /* 0x3f8000002d587423 */ /* 0x000fe20000010058 */
[----:B-1----:R-:W-:-:S03]  /*2130*/  FADD.FTZ R83, R83, 1 ;  /* 0x3f80000053537421 */ /* 0x002fc60000010000 */
[----:B------:R-:W-:Y:S01]  /*2140*/  FMUL.FTZ R41, R39, R88 ;  /* 0x0000005827297220 */ /* 0x000fe20000410000 */
[----:B------:R-:W-:Y:S02]  /*2150*/  SHF.L.U32 R39, R69, 0x10, RZ ;  /* 0x0000001045277819 */ /* 0x000fe400000006ff */
[----:B------:R-:W-:Y:S01]  /*2160*/  SHF.L.U32 R88, R74, 0x10, RZ ;  /* 0x000000104a587819 */ /* 0x000fe200000006ff */
[----:B------:R-:W0:Y:S02]  /*2170*/  MUFU.RCP R83, R83 ;  /* 0x0000005300537308 */ /* 0x000e240000001000 */
[----:B------:R-:W-:Y:S01]  /*2180*/  FADD.FTZ R40, -R56, R39 ;  /* 0x0000002738287221 */ /* 0x000fe20000010100 */
[----:B--2---:R-:W-:-:S03]  /*2190*/  FADD.FTZ R90, R90, 1 ;  /* 0x3f8000005a5a7421 */ /* 0x004fc60000010000 */
[----:B------:R-:W-:-:S03]  /*21a0*/  FMUL.FTZ R40, R40, R57 ;  /* 0x0000003928287220 */ /* 0x000fc60000410000 */
[----:B------:R-:W1:Y:S01]  /*21b0*/  MUFU.RCP R90, R90 ;  /* 0x0000005a005a7308 */ /* 0x000e620000001000 */
[----:B------:R-:W-:-:S04]  /*21c0*/  FFMA.FTZ R36, R55, R40, R53 ;  /* 0x0000002837247223 */ /* 0x000fc80000010035 */
[----:B------:R-:W-:Y:S01]  /*21d0*/  FMUL.FTZ R46, R36, -1.4426950216293334961 ;  /* 0xbfb8aa3b242e7820 */ /* 0x000fe20000410000 */
[----:B0-----:R-:W-:Y:S01]  /*21e0*/  FADD.FTZ R39, -R83, 1 ;  /* 0x3f80000053277421 */ /* 0x001fe20000010100 */
[----:B------:R-:W-:-:S04]  /*21f0*/  FMUL.FTZ R45, R88, R83 ;  /* 0x00000053582d7220 */ /* 0x000fc80000410000 */
[----:B------:R-:W0:Y:S01]  /*2200*/  MUFU.EX2 R46, R46 ;  /* 0x0000002e002e7308 */ /* 0x000e220000000800 */
[----:B------:R-:W-:Y:S01]  /*2210*/  FFMA.FTZ R38, R38, R39, 1 ;  /* 0x3f80000026267423 */ /* 0x000fe20000010027 */
[----:B------:R-:W-:Y:S01]  /*2220*/  SHF.L.U32 R39, R50, 0x10, RZ ;  /* 0x0000001032277819 */ /* 0x000fe200000006ff */
[----:B-1----:R-:W-:Y:S01]  /*2230*/  FADD.FTZ R88, -R90, 1 ;  /* 0x3f8000005a587421 */ /* 0x002fe20000010100 */
[----:B------:R-:W-:Y:S01]  /*2240*/  FMUL.FTZ R90, R91, R90 ;  /* 0x0000005a5b5a7220 */ /* 0x000fe20000410000 */
[----:B------:R-:W-:Y:S02]  /*2250*/  FMUL.FTZ R45, R45, R38 ;  /* 0x000000262d2d7220 */ /* 0x000fe40000410000 */
[----:B------:R-:W-:Y:S01]  /*2260*/  FFMA.FTZ R89, R89, R88, 1 ;  /* 0x3f80000059597423 */ /* 0x000fe20000010058 */
[----:B------:R-:W-:-:S03]  /*2270*/  FADD.FTZ R88, -R56, R39 ;  /* 0x0000002738587221 */ /* 0x000fc60000010100 */
[----:B------:R-:W-:Y:S01]  /*2280*/  FMUL.FTZ R38, R90, R89 ;  /* 0x000000595a267220 */ /* 0x000fe20000410000 */
[----:B------:R-:W-:Y:S01]  /*2290*/  FMUL.FTZ R39, R88, R57 ;  /* 0x0000003958277220 */ /* 0x000fe20000410000 */
[----:B0-----:R-:W-:Y:S01]  /*22a0*/  FADD.FTZ R83, R46, 1 ;  /* 0x3f8000002e537421 */ /* 0x001fe20000010000 */
[----:B------:R-:W-:Y:S02]  /*22b0*/  SHF.L.U32 R46, R70, 0x10, RZ ;  /* 0x00000010462e7819 */ /* 0x000fe400000006ff */
[----:B------:R-:W-:-:S04]  /*22c0*/  FFMA.FTZ R88, R54, R39, R52 ;  /* 0x0000002736587223 */ /* 0x000fc80000010034 */
[----:B------:R-:W-:Y:S01]  /*22d0*/  FMUL.FTZ R91, R88, -1.4426950216293334961 ;  /* 0xbfb8aa3b585b7820 */ /* 0x000fe20000410000 */
[----:B------:R-:W0:Y:S08]  /*22e0*/  MUFU.RCP R83, R83 ;  /* 0x0000005300537308 */ /* 0x000e300000001000 */
[----:B------:R-:W1:Y:S01]  /*22f0*/  MUFU.EX2 R91, R91 ;  /* 0x0000005b005b7308 */ /* 0x000e620000000800 */
[----:B0-----:R-:W-:-:S04]  /*2300*/  FADD.FTZ R89, -R83, 1 ;  /* 0x3f80000053597421 */ /* 0x001fc80000010100 */
[----:B------:R-:W-:Y:S01]  /*2310*/  FFMA.FTZ R89, R36, R89, 1 ;  /* 0x3f80000024597423 */ /* 0x000fe20000010059 */
[----:B------:R-:W-:Y:S01]  /*2320*/  FMUL.FTZ R36, R46, R83 ;  /* 0x000000532e247220 */ /* 0x000fe20000410000 */
[----:B------:R-:W-:Y:S01]  /*2330*/  FMUL.FTZ R46, R54, R44 ;  /* 0x0000002c362e7220 */ /* 0x000fe20000410000 */
[----:B------:R-:W-:Y:S01]  /*2340*/  FMUL.FTZ R83, R55, R42 ;  /* 0x0000002a37537220 */ /* 0x000fe20000410000 */
[----:B-1----:R-:W-:Y:S01]  /*2350*/  FADD.FTZ R90, R91, 1 ;  /* 0x3f8000005b5a7421 */ /* 0x002fe20000010000 */
[----:B------:R-:W-:Y:S01]  /*2360*/  FMUL.FTZ R36, R36, R89 ;  /* 0x0000005924247220 */ /* 0x000fe20000410000 */
[----:B------:R-:W-:Y:S01]  /*2370*/  FFMA.FTZ R89, R29, R46, RZ ;  /* 0x0000002e1d597223 */ /* 0x000fe200000100ff */
[----:B------:R-:W-:-:S03]  /*2380*/  FADD.FTZ R46, RZ, R46 ;  /* 0x0000002eff2e7221 */ /* 0x000fc60000010000 */
[----:B------:R-:W0:Y:S01]  /*2390*/  MUFU.RCP R90, R90 ;  /* 0x0000005a005a7308 */ /* 0x000e220000001000 */
[----:B------:R-:W-:Y:S01]  /*23a0*/  FFMA.FTZ R92, R28, R83, R89 ;  /* 0x000000531c5c7223 */ /* 0x000fe20000010059 */
[----:B------:R-:W-:Y:S01]  /*23b0*/  SHF.L.U32 R89, R51, 0x10, RZ ;  /* 0x0000001033597819 */ /* 0x000fe200000006ff */
[----:B------:R-:W-:-:S04]  /*23c0*/  FADD.FTZ R83, R83, R46 ;  /* 0x0000002e53537221 */ /* 0x000fc80000010000 */
[----:B0-----:R-:W-:Y:S01]  /*23d0*/  FMUL.FTZ R46, R89, R90 ;  /* 0x0000005a592e7220 */ /* 0x001fe20000410000 */
[----:B------:R-:W-:-:S04]  /*23e0*/  FADD.FTZ R89, -R90, 1 ;  /* 0x3f8000005a597421 */ /* 0x000fc80000010100 */
[----:B------:R-:W-:Y:S01]  /*23f0*/  FFMA.FTZ R89, R88, R89, 1 ;  /* 0x3f80000058597423 */ /* 0x000fe20000010059 */
[----:B------:R-:W-:Y:S01]  /*2400*/  FFMA.FTZ R88, R29, R44, RZ ;  /* 0x0000002c1d587223 */ /* 0x000fe200000100ff */
[----:B------:R-:W-:Y:S02]  /*2410*/  FADD.FTZ R29, RZ, R44 ;  /* 0x0000002cff1d7221 */ /* 0x000fe40000010000 */
[----:B------:R-:W-:Y:S01]  /*2420*/  FMUL.FTZ R46, R46, R89 ;  /* 0x000000592e2e7220 */ /* 0x000fe20000410000 */
[----:B------:R-:W-:Y:S01]  /*2430*/  SHF.L.U32 R89, R75, 0x10, RZ ;  /* 0x000000104b597819 */ /* 0x000fe200000006ff */
[----:B------:R-:W-:Y:S01]  /*2440*/  FADD.FTZ R90, R29, R64 ;  /* 0x000000401d5a7221 */ /* 0x000fe20000010000 */
[-C--:B------:R-:W-:Y:S01]  /*2450*/  FMUL.FTZ R29, R54, R64.reuse ;  /* 0x00000040361d7220 */ /* 0x080fe20000410000 */
[C---:B------:R-:W-:Y:S02]  /*2460*/  FFMA.FTZ R88, R33.reuse, R64, R88 ;  /* 0x0000004021587223 */ /* 0x040fe40000010058 */
[----:B------:R-:W-:Y:S01]  /*2470*/  FADD.FTZ R44, -R56, R89 ;  /* 0x00000059382c7221 */ /* 0x000fe20000010100 */
[----:B------:R-:W-:Y:S01]  /*2480*/  FFMA.FTZ R92, R33, R29, R92 ;  /* 0x0000001d215c7223 */ /* 0x000fe2000001005c */
[----:B------:R-:W-:Y:S01]  /*2490*/  FADD.FTZ R64, R83, R29 ;  /* 0x0000001d53407221 */ /* 0x000fe20000010000 */
[----:B------:R-:W-:Y:S01]  /*24a0*/  SHF.L.U32 R83, R58, 0x10, RZ ;  /* 0x000000103a537819 */ /* 0x000fe200000006ff */
[----:B------:R-:W-:Y:S01]  /*24b0*/  FMUL.FTZ R44, R44, R57 ;  /* 0x000000392c2c7220 */ /* 0x000fe20000410000 */
[----:B------:R-:W-:Y:S01]  /*24c0*/  FADD.FTZ R90, R90, R47 ;  /* 0x0000002f5a5a7221 */ /* 0x000fe20000010000 */
[-C--:B------:R-:W-:Y:S01]  /*24d0*/  FFMA.FTZ R88, R31, R47.reuse, R88 ;  /* 0x0000002f1f587223 */ /* 0x080fe20000010058 */
[----:B------:R-:W-:Y:S01]  /*24e0*/  FMUL.FTZ R47, R54, R47 ;  /* 0x0000002f362f7220 */ /* 0x000fe20000410000 */
[----:B------:R-:W-:-:S02]  /*24f0*/  FFMA.FTZ R33, R55, R44, R53 ;  /* 0x0000002c37217223 */ /* 0x000fc40000010035 */
[----:B------:R-:W-:Y:S02]  /*2500*/  FFMA.FTZ R88, R35, R41, R88 ;  /* 0x0000002923587223 */ /* 0x000fe40000010058 */
[----:B------:R-:W-:Y:S02]  /*2510*/  FMUL.FTZ R89, R33, -1.4426950216293334961 ;  /* 0xbfb8aa3b21597820 */ /* 0x000fe40000410000 */
[----:B------:R-:W-:-:S04]  /*2520*/  FFMA.FTZ R88, R37, R38, R88 ;  /* 0x0000002625587223 */ /* 0x000fc80000010058 */
[----:B------:R-:W0:Y:S02]  /*2530*/  MUFU.EX2 R89, R89 ;  /* 0x0000005900597308 */ /* 0x000e240000000800 */
[----:B0-----:R-:W-:-:S06]  /*2540*/  FADD.FTZ R91, R89, 1 ;  /* 0x3f800000595b7421 */ /* 0x001fcc0000010000 */
[----:B------:R-:W0:Y:S02]  /*2550*/  MUFU.RCP R91, R91 ;  /* 0x0000005b005b7308 */ /* 0x000e240000001000 */
[----:B0-----:R-:W-:Y:S01]  /*2560*/  FMUL.FTZ R29, R94, R91 ;  /* 0x0000005b5e1d7220 */ /* 0x001fe20000410000 */
[----:B------:R-:W-:-:S04]  /*2570*/  FADD.FTZ R94, -R91, 1 ;  /* 0x3f8000005b5e7421 */ /* 0x000fc80000010100 */
[----:B------:R-:W-:Y:S01]  /*2580*/  FFMA.FTZ R94, R33, R94, 1 ;  /* 0x3f800000215e7423 */ /* 0x000fe2000001005e */
[----:B------:R-:W-:Y:S01]  /*2590*/  FFMA.FTZ R33, R28, R42, RZ ;  /* 0x0000002a1c217223 */ /* 0x000fe200000100ff */
[----:B------:R-:W-:Y:S01]  /*25a0*/  FADD.FTZ R28, -R56, R83 ;  /* 0x00000053381c7221 */ /* 0x000fe20000010100 */
[----:B------:R-:W-:Y:S01]  /*25b0*/  FADD.FTZ R42, RZ, R42 ;  /* 0x0000002aff2a7221 */ /* 0x000fe20000010000 */
[----:B------:R-:W-:Y:S01]  /*25c0*/  FMUL.FTZ R29, R29, R94 ;  /* 0x0000005e1d1d7220 */ /* 0x000fe20000410000 */
[----:B------:R-:W-:Y:S01]  /*25d0*/  FFMA.FTZ R83, R32, R65, R33 ;  /* 0x0000004120537223 */ /* 0x000fe20000010021 */
[----:B------:R-:W-:Y:S01]  /*25e0*/  FMUL.FTZ R33, R28, R57 ;  /* 0x000000391c217220 */ /* 0x000fe20000410000 */
[----:B------:R-:W-:Y:S01]  /*25f0*/  FADD.FTZ R42, R42, R65 ;  /* 0x000000412a2a7221 */ /* 0x000fe20000010000 */
[----:B------:R-:W-:Y:S01]  /*2600*/  FMUL.FTZ R65, R55, R65 ;  /* 0x0000004137417220 */ /* 0x000fe20000410000 */
[----:B------:R-:W-:Y:S01]  /*2610*/  SHF.L.U32 R94, R59, 0x10, RZ ;  /* 0x000000103b5e7819 */ /* 0x000fe200000006ff */
[----:B------:R-:W-:Y:S01]  /*2620*/  FFMA.FTZ R28, R54, R33, R52 ;  /* 0x00000021361c7223 */ /* 0x000fe20000010034 */
[----:B------:R-:W-:Y:S01]  /*2630*/  FFMA.FTZ R83, R30, R43, R83 ;  /* 0x0000002b1e537223 */ /* 0x000fe20000010053 */
[----:B------:R-:W-:Y:S01]  /*2640*/  FFMA.FTZ R92, R32, R65, R92 ;  /* 0x00000041205c7223 */ /* 0x000fe2000001005c */
[----:B------:R-:W-:Y:S01]  /*2650*/  FADD.FTZ R64, R65, R64 ;  /* 0x0000004041407221 */ /* 0x000fe20000010000 */
[----:B------:R-:W-:Y:S01]  /*2660*/  FMUL.FTZ R32, R28, -1.4426950216293334961 ;  /* 0xbfb8aa3b1c207820 */ /* 0x000fe20000410000 */
[----:B------:R-:W-:Y:S01]  /*2670*/  FFMA.FTZ R83, R34, R45, R83 ;  /* 0x0000002d22537223 */ /* 0x000fe20000010053 */
[----:B------:R-:W-:-:S03]  /*2680*/  FFMA.FTZ R92, R31, R47, R92 ;  /* 0x0000002f1f5c7223 */ /* 0x000fc6000001005c */
[----:B------:R-:W-:Y:S01]  /*2690*/  FFMA.FTZ R83, R40, R36, R83 ;  /* 0x0000002428537223 */ /* 0x000fe20000010053 */
[----:B------:R-:W0:Y:S03]  /*26a0*/  MUFU.EX2 R32, R32 ;  /* 0x0000002000207308 */ /* 0x000e260000000800 */
[----:B------:R-:W-:Y:S01]  /*26b0*/  FFMA.FTZ R83, R44, R29, R83 ;  /* 0x0000001d2c537223 */ /* 0x000fe20000010053 */
[----:B0-----:R-:W-:-:S06]  /*26c0*/  FADD.FTZ R89, R32, 1 ;  /* 0x3f80000020597421 */ /* 0x001fcc0000010000 */
[----:B------:R-:W0:Y:S02]  /*26d0*/  MUFU.RCP R89, R89 ;  /* 0x0000005900597308 */ /* 0x000e240000001000 */
[----:B0-----:R-:W-:Y:S01]  /*26e0*/  FADD.FTZ R91, -R89, 1 ;  /* 0x3f800000595b7421 */ /* 0x001fe20000010100 */
[----:B------:R-:W-:-:S03]  /*26f0*/  FMUL.FTZ R65, R94, R89 ;  /* 0x000000595e417220 */ /* 0x000fc60000410000 */
[----:B------:R-:W-:-:S04]  /*2700*/  FFMA.FTZ R28, R28, R91, 1 ;  /* 0x3f8000001c1c7423 */ /* 0x000fc8000001005b */
[----:B------:R-:W-:Y:S01]  /*2710*/  FMUL.FTZ R28, R65, R28 ;  /* 0x0000001c411c7220 */ /* 0x000fe20000410000 */
[----:B------:R-:W-:-:S05]  /*2720*/  SHF.L.U32 R65, R77, 0x10, RZ ;  /* 0x000000104d417819 */ /* 0x000fca00000006ff */
[----:B------:R-:W-:-:S04]  /*2730*/  FADD.FTZ R94, -R56, R65 ;  /* 0x00000041385e7221 */ /* 0x000fc80000010100 */
[----:B------:R-:W-:Y:S01]  /*2740*/  FMUL.FTZ R32, R94, R57 ;  /* 0x000000395e207220 */ /* 0x000fe20000410000 */
[----:B------:R-:W-:Y:S01]  /*2750*/  FADD.FTZ R94, R64, R47 ;  /* 0x0000002f405e7221 */ /* 0x000fe20000010000 */
[----:B------:R-:W-:Y:S02]  /*2760*/  SHF.L.U32 R64, R78, 0x10, RZ ;  /* 0x000000104e407819 */ /* 0x000fe400000006ff */
[----:B------:R-:W-:-:S04]  /*2770*/  FFMA.FTZ R31, R55, R32, R53 ;  /* 0x00000020371f7223 */ /* 0x000fc80000010035 */
[----:B------:R-:W-:-:S06]  /*2780*/  FMUL.FTZ R65, R31, -1.4426950216293334961 ;  /* 0xbfb8aa3b1f417820 */ /* 0x000fcc0000410000 */
[----:B------:R-:W0:Y:S02]  /*2790*/  MUFU.EX2 R65, R65 ;  /* 0x0000004100417308 */ /* 0x000e240000000800 */
[----:B0-----:R-:W-:-:S06]  /*27a0*/  FADD.FTZ R89, R65, 1 ;  /* 0x3f80000041597421 */ /* 0x001fcc0000010000 */
[----:B------:R-:W0:Y:S02]  /*27b0*/  MUFU.RCP R89, R89 ;  /* 0x0000005900597308 */ /* 0x000e240000001000 */
[----:B0-----:R-:W-:Y:S01]  /*27c0*/  FMUL.FTZ R47, R64, R89 ;  /* 0x00000059402f7220 */ /* 0x001fe20000410000 */
[----:B------:R-:W-:-:S04]  /*27d0*/  FADD.FTZ R64, -R89, 1 ;  /* 0x3f80000059407421 */ /* 0x000fc80000010100 */
[----:B------:R-:W-:-:S04]  /*27e0*/  FFMA.FTZ R64, R31, R64, 1 ;  /* 0x3f8000001f407423 */ /* 0x000fc80000010040 */
[----:B------:R-:W-:Y:S01]  /*27f0*/  FMUL.FTZ R31, R47, R64 ;  /* 0x000000402f1f7220 */ /* 0x000fe20000410000 */
[----:B------:R-:W-:Y:S01]  /*2800*/  SHF.L.U32 R47, R62, 0x10, RZ ;  /* 0x000000103e2f7819 */ /* 0x000fe200000006ff */
[----:B------:R-:W-:Y:S02]  /*2810*/  FADD.FTZ R64, R42, R43 ;  /* 0x0000002b2a407221 */ /* 0x000fe40000010000 */
[----:B------:R-:W-:Y:S02]  /*2820*/  FFMA.FTZ R83, R32, R31, R83 ;  /* 0x0000001f20537223 */ /* 0x000fe40000010053 */
[----:B------:R-:W-:Y:S01]  /*2830*/  FADD.FTZ R96, -R56, R47 ;  /* 0x0000002f38607221 */ /* 0x000fe20000010100 */
[----:B------:R-:W-:-:S03]  /*2840*/  FMUL.FTZ R47, R55, R43 ;  /* 0x0000002b372f7220 */ /* 0x000fc60000410000 */
[----:B------:R-:W-:Y:S01]  /*2850*/  FMUL.FTZ R43, R96, R57 ;  /* 0x00000039602b7220 */ /* 0x000fe20000410000 */
[----:B------:R-:W-:Y:S01]  /*2860*/  FFMA.FTZ R92, R30, R47, R92 ;  /* 0x0000002f1e5c7223 */ /* 0x000fe2000001005c */
[----:B------:R-:W-:Y:S01]  /*2870*/  SHF.L.U32 R96, R63, 0x10, RZ ;  /* 0x000000103f607819 */ /* 0x000fe200000006ff */
[----:B------:R-:W-:Y:S01]  /*2880*/  FADD.FTZ R94, R47, R94 ;  /* 0x0000005e2f5e7221 */ /* 0x000fe20000010000 */
[----:B------:R-:W-:-:S04]  /*2890*/  FFMA.FTZ R30, R54, R43, R52 ;  /* 0x0000002b361e7223 */ /* 0x000fc80000010034 */
[----:B------:R-:W-:-:S06]  /*28a0*/  FMUL.FTZ R42, R30, -1.4426950216293334961 ;  /* 0xbfb8aa3b1e2a7820 */ /* 0x000fcc0000410000 */
[----:B------:R-:W0:Y:S02]  /*28b0*/  MUFU.EX2 R42, R42 ;  /* 0x0000002a002a7308 */ /* 0x000e240000000800 */
[----:B0-----:R-:W-:-:S06]  /*28c0*/  FADD.FTZ R65, R42, 1 ;  /* 0x3f8000002a417421 */ /* 0x001fcc0000010000 */
[----:B------:R-:W0:Y:S02]  /*28d0*/  MUFU.RCP R65, R65 ;  /* 0x0000004100417308 */ /* 0x000e240000001000 */
[----:B0-----:R-:W-:Y:S01]  /*28e0*/  FADD.FTZ R89, -R65, 1 ;  /* 0x3f80000041597421 */ /* 0x001fe20000010100 */
[----:B------:R-:W-:-:S03]  /*28f0*/  FMUL.FTZ R47, R96, R65 ;  /* 0x00000041602f7220 */ /* 0x000fc60000410000 */
[----:B------:R-:W-:-:S04]  /*2900*/  FFMA.FTZ R30, R30, R89, 1 ;  /* 0x3f8000001e1e7423 */ /* 0x000fc80000010059 */
[----:B------:R-:W-:Y:S01]  /*2910*/  FMUL.FTZ R30, R47, R30 ;  /* 0x0000001e2f1e7220 */ /* 0x000fe20000410000 */
[----:B------:R-:W-:-:S05]  /*2920*/  SHF.L.U32 R47, R81, 0x10, RZ ;  /* 0x00000010512f7819 */ /* 0x000fca00000006ff */
[----:B------:R-:W-:Y:S01]  /*2930*/  FADD.FTZ R96, -R56, R47 ;  /* 0x0000002f38607221 */ /* 0x000fe20000010100 */
[----:B------:R-:W-:Y:S01]  /*2940*/  FADD.FTZ R47, R90, R41 ;  /* 0x000000295a2f7221 */ /* 0x000fe20000010000 */
[----:B------:R-:W-:Y:S01]  /*2950*/  FMUL.FTZ R41, R54, R41 ;  /* 0x0000002936297220 */ /* 0x000fe20000410000 */
[----:B------:R-:W-:Y:S01]  /*2960*/  SHF.L.U32 R90, R82, 0x10, RZ ;  /* 0x00000010525a7819 */ /* 0x000fe200000006ff */
[----:B------:R-:W-:Y:S01]  /*2970*/  FMUL.FTZ R42, R96, R57 ;  /* 0x00000039602a7220 */ /* 0x000fe20000410000 */
[----:B------:R-:W-:Y:S01]  /*2980*/  FADD.FTZ R47, R47, R38 ;  /* 0x000000262f2f7221 */ /* 0x000fe20000010000 */
[----:B------:R-:W-:Y:S01]  /*2990*/  FFMA.FTZ R92, R35, R41, R92 ;  /* 0x00000029235c7223 */ /* 0x000fe2000001005c */
[----:B------:R-:W-:Y:S01]  /*29a0*/  FADD.FTZ R94, R94, R41 ;  /* 0x000000295e5e7221 */ /* 0x000fe20000010000 */
[C---:B------:R-:W-:Y:S01]  /*29b0*/  FFMA.FTZ R35, R55.reuse, R42, R53 ;  /* 0x0000002a37237223 */ /* 0x040fe20000010035 */
[----:B------:R-:W-:Y:S01]  /*29c0*/  FADD.FTZ R41, R64, R45 ;  /* 0x0000002d40297221 */ /* 0x000fe20000010000 */
[----:B------:R-:W-:Y:S01]  /*29d0*/  FMUL.FTZ R45, R55, R45 ;  /* 0x0000002d372d7220 */ /* 0x000fe20000410000 */
[----:B------:R-:W-:Y:S01]  /*29e0*/  FADD.FTZ R47, R47, R46 ;  /* 0x0000002e2f2f7221 */ /* 0x000fe20000010000 */
[----:B------:R-:W-:-:S02]  /*29f0*/  FMUL.FTZ R65, R35, -1.4426950216293334961 ;  /* 0xbfb8aa3b23417820 */ /* 0x000fc40000410000 */
[----:B------:R-:W-:Y:S01]  /*2a00*/  FFMA.FTZ R92, R34, R45, R92 ;  /* 0x0000002d225c7223 */ /* 0x000fe2000001005c */
[----:B------:R-:W-:Y:S01]  /*2a10*/  FADD.FTZ R94, R45, R94 ;  /* 0x0000005e2d5e7221 */ /* 0x000fe20000010000 */
[----:B------:R-:W-:Y:S01]  /*2a20*/  FADD.FTZ R34, R41, R36 ;  /* 0x0000002429227221 */ /* 0x000fe20000010000 */
[----:B------:R-:W-:Y:S01]  /*2a30*/  FMUL.FTZ R41, R54, R46 ;  /* 0x0000002e36297220 */ /* 0x000fe20000410000 */
[----:B------:R-:W0:Y:S01]  /*2a40*/  MUFU.EX2 R65, R65 ;  /* 0x0000004100417308 */ /* 0x000e220000000800 */
[----:B------:R-:W-:Y:S01]  /*2a50*/  FADD.FTZ R47, R47, R28 ;  /* 0x0000001c2f2f7221 */ /* 0x000fe20000010000 */
[----:B------:R-:W-:Y:S01]  /*2a60*/  FADD.FTZ R34, R34, R29 ;  /* 0x0000001d22227221 */ /* 0x000fe20000010000 */
[----:B0-----:R-:W-:Y:S01]  /*2a70*/  FADD.FTZ R89, R65, 1 ;  /* 0x3f80000041597421 */ /* 0x001fe20000010000 */
[----:B------:R-:W-:-:S04]  /*2a80*/  FMUL.FTZ R65, R54, R38 ;  /* 0x0000002636417220 */ /* 0x000fc80000410000 */
[----:B------:R-:W-:Y:S01]  /*2a90*/  FFMA.FTZ R92, R37, R65, R92 ;  /* 0x00000041255c7223 */ /* 0x000fe2000001005c */
[----:B------:R-:W0:Y:S01]  /*2aa0*/  MUFU.RCP R89, R89 ;  /* 0x0000005900597308 */ /* 0x000e220000001000 */
[----:B------:R-:W-:Y:S01]  /*2ab0*/  FMUL.FTZ R37, R55, R36 ;  /* 0x0000002437257220 */ /* 0x000fe20000410000 */
[----:B------:R-:W-:-:S03]  /*2ac0*/  FADD.FTZ R94, R94, R65 ;  /* 0x000000415e5e7221 */ /* 0x000fc60000010000 */
[----:B------:R-:W-:Y:S01]  /*2ad0*/  FFMA.FTZ R92, R40, R37, R92 ;  /* 0x00000025285c7223 */ /* 0x000fe2000001005c */
[----:B------:R-:W-:Y:S01]  /*2ae0*/  FADD.FTZ R94, R37, R94 ;  /* 0x0000005e255e7221 */ /* 0x000fe20000010000 */
[C---:B------:R-:W-:Y:S02]  /*2af0*/  FFMA.FTZ R37, R39.reuse, R46, R88 ;  /* 0x0000002e27257223 */ /* 0x040fe40000010058 */
[----:B------:R-:W-:Y:S01]  /*2b00*/  FFMA.FTZ R92, R39, R41, R92 ;  /* 0x00000029275c7223 */ /* 0x000fe2000001005c */
[C---:B------:R-:W-:Y:S01]  /*2b10*/  FMUL.FTZ R39, R55.reuse, R29 ;  /* 0x0000001d37277220 */ /* 0x040fe20000410000 */
[----:B------:R-:W-:Y:S01]  /*2b20*/  FADD.FTZ R94, R94, R41 ;  /* 0x000000295e5e7221 */ /* 0x000fe20000010000 */
[-C--:B------:R-:W-:Y:S01]  /*2b30*/  FMUL.FTZ R41, R54, R28.reuse ;  /* 0x0000001c36297220 */ /* 0x080fe20000410000 */
[----:B------:R-:W-:Y:S01]  /*2b40*/  FMUL.FTZ R29, R55, R31 ;  /* 0x0000001f371d7220 */ /* 0x000fe20000410000 */
[----:B------:R-:W-:Y:S01]  /*2b50*/  FFMA.FTZ R92, R44, R39, R92 ;  /* 0x000000272c5c7223 */ /* 0x000fe2000001005c */
[----:B------:R-:W-:Y:S01]  /*2b60*/  FADD.FTZ R94, R39, R94 ;  /* 0x0000005e275e7221 */ /* 0x000fe20000010000 */
[----:B------:R-:W-:Y:S01]  /*2b70*/  FFMA.FTZ R38, R33, R28, R37 ;  /* 0x0000001c21267223 */ /* 0x000fe20000010025 */
[----:B0-----:R-:W-:Y:S01]  /*2b80*/  FADD.FTZ R96, -R89, 1 ;  /* 0x3f80000059607421 */ /* 0x001fe20000010100 */
[----:B------:R-:W-:Y:S01]  /*2b90*/  FMUL.FTZ R90, R90, R89 ;  /* 0x000000595a5a7220 */ /* 0x000fe20000410000 */
[----:B------:R-:W-:Y:S01]  /*2ba0*/  FFMA.FTZ R39, R33, R41, R92 ;  /* 0x0000002921277223 */ /* 0x000fe2000001005c */
[----:B------:R-:W-:Y:S01]  /*2bb0*/  FADD.FTZ R94, R94, R41 ;  /* 0x000000295e5e7221 */ /* 0x000fe20000010000 */
[----:B------:R-:W-:Y:S01]  /*2bc0*/  FFMA.FTZ R35, R35, R96, 1 ;  /* 0x3f80000023237423 */ /* 0x000fe20000010060 */
[-C--:B------:R-:W-:Y:S01]  /*2bd0*/  FMUL.FTZ R33, R54, R30.reuse ;  /* 0x0000001e36217220 */ /* 0x080fe20000410000 */
[----:B------:R-:W-:Y:S01]  /*2be0*/  FFMA.FTZ R36, R32, R29, R39 ;  /* 0x0000001d20247223 */ /* 0x000fe20000010027 */
[----:B------:R-:W-:Y:S01]  /*2bf0*/  FADD.FTZ R94, R29, R94 ;  /* 0x0000005e1d5e7221 */ /* 0x000fe20000010000 */
[----:B------:R-:W-:Y:S01]  /*2c00*/  FMUL.FTZ R35, R90, R35 ;  /* 0x000000235a237220 */ /* 0x000fe20000410000 */
[----:B------:R-:W-:Y:S01]  /*2c10*/  FADD.FTZ R28, R34, R31 ;  /* 0x0000001f221c7221 */ /* 0x000fe20000010000 */
[----:B------:R-:W-:Y:S01]  /*2c20*/  FFMA.FTZ R29, R43, R33, R36 ;  /* 0x000000212b1d7223 */ /* 0x000fe20000010024 */
[----:B------:R-:W-:Y:S01]  /*2c30*/  FADD.FTZ R94, R94, R33 ;  /* 0x000000215e5e7221 */ /* 0x000fe20000010000 */
[-C--:B------:R-:W-:Y:S01]  /*2c40*/  FMUL.FTZ R37, R55, R35.reuse ;  /* 0x0000002337257220 */ /* 0x080fe20000410000 */
[C---:B------:R-:W-:Y:S01]  /*2c50*/  FFMA.FTZ R33, R42.reuse, R35, R83 ;  /* 0x000000232a217223 */ /* 0x040fe20000010053 */
[----:B------:R-:W-:Y:S01]  /*2c60*/  FFMA.FTZ R32, R43, R30, R38 ;  /* 0x0000001e2b207223 */ /* 0x000fe20000010026 */
[----:B------:R-:W-:Y:S01]  /*2c70*/  FADD.FTZ R34, R47, R30 ;  /* 0x0000001e2f227221 */ /* 0x000fe20000010000 */
[----:B------:R-:W-:Y:S01]  /*2c80*/  FFMA.FTZ R29, R42, R37, R29 ;  /* 0x000000252a1d7223 */ /* 0x000fe2000001001d */
[----:B------:R-:W-:Y:S01]  /*2c90*/  FADD.FTZ R36, R37, R94 ;  /* 0x0000005e25247221 */ /* 0x000fe20000010000 */
[----:B------:R-:W-:-:S07]  /*2ca0*/  FADD.FTZ R35, R28, R35 ;  /* 0x000000231c237221 */ /* 0x000fce0000010000 */
.L_x_3:
[----:B------:R-:W-:Y:S01]  /*2cb0*/  MOV R31, R29 ;  /* 0x0000001d001f7202 */ /* 0x000fe20000000f00 */
[----:B------:R-:W0:Y:S01]  /*2cc0*/  S2UR UR7, SR_CgaCtaId ;  /* 0x00000000000779c3 */ /* 0x000e220000008800 */
[----:B------:R-:W1:Y:S01]  /*2cd0*/  SHFL.DOWN PT, R29, R36, 0x1, 0x1f ;  /* 0x08201f00241d7f89 */ /* 0x000e6200000e0000 */
[C---:B------:R-:W-:Y:S01]  /*2ce0*/  ISETP.GT.AND P0, PT, R4.reuse, 0x1e, PT ;  /* 0x0000001e0400780c */ /* 0x040fe20003f04270 */
[----:B------:R-:W-:Y:S01]  /*2cf0*/  UMOV UR6, 0x400 ;  /* 0x0000040000067882 */ /* 0x000fe20000000000 */
[C---:B------:R-:W-:Y:S01]  /*2d00*/  ISETP.GT.AND P6, PT, R4.reuse, 0xf, PT ;  /* 0x0000000f0400780c */ /* 0x040fe20003fc4270 */
[----:B------:R-:W2:Y:S01]  /*2d10*/  SHFL.DOWN PT, R28, R31, 0x1, 0x1f ;  /* 0x08201f001f1c7f89 */ /* 0x000ea200000e0000 */
[----:B------:R-:W-:Y:S01]  /*2d20*/  UIADD3 UR5, UPT, UPT, UR6, 0xa0, URZ ;  /* 0x000000a006057890 */ /* 0x000fe2000fffe0ff */
[----:B------:R-:W-:Y:S01]  /*2d30*/  ISETP.GT.AND P5, PT, R4, 0x17, PT ;  /* 0x000000170400780c */ /* 0x000fe20003fa4270 */
[----:B------:R-:W-:Y:S01]  /*2d40*/  BSSY.RECONVERGENT B0, `(.L_x_4) ;  /* 0x0000024000007945 */ /* 0x000fe20003800200 */
[----:B------:R-:W-:-:S02]  /*2d50*/  ISETP.NE.AND P2, PT, R2, RZ, PT ;  /* 0x000000ff0200720c */ /* 0x000fc40003f45270 */
[----:B------:R-:W-:Y:S01]  /*2d60*/  ISETP.GE.U32.AND P3, PT, R7, 0x2, PT ;  /* 0x000000020700780c */ /* 0x000fe20003f66070 */
[----:B0-----:R-:W-:-:S03]  /*2d70*/  ULEA UR5, UR7, UR5, 0x18 ;  /* 0x0000000507057291 */ /* 0x001fc6000f8ec0ff */
[----:B-1----:R-:W-:Y:S01]  /*2d80*/  @!P0 FADD.FTZ R36, R29, R36 ;  /* 0x000000241d248221 */ /* 0x002fe20000010000 */
[----:B--2---:R-:W-:-:S04]  /*2d90*/  @!P0 FADD.FTZ R31, R28, R31 ;  /* 0x0000001f1c1f8221 */ /* 0x004fc80000010000 */
[----:B------:R-:W0:Y:S01]  /*2da0*/  SHFL.DOWN PT, R29, R36, 0x2, 0x1f ;  /* 0x08401f00241d7f89 */ /* 0x000e2200000e0000 */
[----:B------:R-:W-:Y:S02]  /*2db0*/  ISETP.GT.AND P0, PT, R4, 0x1d, PT ;  /* 0x0000001d0400780c */ /* 0x000fe40003f04270 */
[----:B------:R-:W-:Y:S01]  /*2dc0*/  LEA R83, R2, UR5, 0x4 ;  /* 0x0000000502537c11 */ /* 0x000fe2000f8e20ff */
[----:B------:R-:W1:Y:S04]  /*2dd0*/  SHFL.DOWN PT, R28, R31, 0x2, 0x1f ;  /* 0x08401f001f1c7f89 */ /* 0x000e6800000e0000 */
[----:B------:R-:W-:Y:S06]  /*2de0*/  STS.128 [R83], R32 ;  /* 0x0000002053007388 */ /* 0x000fec0000000c00 */
[----:B0-----:R-:W-:Y:S01]  /*2df0*/  @!P0 FADD.FTZ R36, R36, R29 ;  /* 0x0000001d24248221 */ /* 0x001fe20000010000 */
[----:B-1----:R-:W-:-:S04]  /*2e00*/  @!P0 FADD.FTZ R31, R31, R28 ;  /* 0x0000001c1f1f8221 */ /* 0x002fc80000010000 */
[----:B------:R-:W0:Y:S01]  /*2e10*/  SHFL.DOWN PT, R29, R36, 0x4, 0x1f ;  /* 0x08801f00241d7f89 */ /* 0x000e2200000e0000 */
[----:B------:R-:W-:-:S03]  /*2e20*/  ISETP.GT.AND P0, PT, R4, 0x1b, PT ;  /* 0x0000001b0400780c */ /* 0x000fc60003f04270 */
[----:B------:R-:W1:Y:S10]  /*2e30*/  SHFL.DOWN PT, R28, R31, 0x4, 0x1f ;  /* 0x08801f001f1c7f89 */ /* 0x000e7400000e0000 */
[----:B0-----:R-:W-:Y:S01]  /*2e40*/  @!P0 FADD.FTZ R36, R36, R29 ;  /* 0x0000001d24248221 */ /* 0x001fe20000010000 */
[----:B-1----:R-:W-:-:S04]  /*2e50*/  @!P0 FADD.FTZ R31, R31, R28 ;  /* 0x0000001c1f1f8221 */ /* 0x002fc80000010000 */
[----:B------:R-:W0:Y:S01]  /*2e60*/  SHFL.DOWN PT, R29, R36, 0x8, 0x1f ;  /* 0x09001f00241d7f89 */ /* 0x000e2200000e0000 */
[----:B------:R-:W-:-:S03]  /*2e70*/  ISETP.GT.U32.AND P0, PT, R2, 0x3b, PT ;  /* 0x0000003b0200780c */ /* 0x000fc60003f04070 */
[----:B------:R-:W1:Y:S01]  /*2e80*/  SHFL.DOWN PT, R28, R31, 0x8, 0x1f ;  /* 0x09001f001f1c7f89 */ /* 0x000e6200000e0000 */
[----:B0-----:R-:W-:Y:S01]  /*2e90*/  FADD.FTZ R29, R36, R29 ;  /* 0x0000001d241d7221 */ /* 0x001fe20000010000 */
[----:B-1----:R-:W-:-:S04]  /*2ea0*/  FADD.FTZ R30, R31, R28 ;  /* 0x0000001c1f1e7221 */ /* 0x002fc80000010000 */
[----:B------:R-:W-:Y:S02]  /*2eb0*/  FSEL R65, R36, R29, P5 ;  /* 0x0000001d24417208 */ /* 0x000fe40002800000 */
[----:B------:R-:W-:-:S03]  /*2ec0*/  FSEL R64, R31, R30, P5 ;  /* 0x0000001e1f407208 */ /* 0x000fc60002800000 */
[----:B------:R0:W1:Y:S04]  /*2ed0*/  SHFL.DOWN PT, R36, R65, 0x10, 0x1f ;  /* 0x0a001f0041247f89 */ /* 0x00006800000e0000 */
[----:B------:R0:W2:Y:S01]  /*2ee0*/  SHFL.DOWN PT, R31, R64, 0x10, 0x1f ;  /* 0x0a001f00401f7f89 */ /* 0x0000a200000e0000 */
[----:B------:R-:W-:Y:S05]  /*2ef0*/  @P6 BRA `(.L_x_5) ;  /* 0x0000000000206947 */ /* 0x000fea0003800000 */
[----:B------:R-:W-:Y:S01]  /*2f00*/  ISETP.NE.AND P5, PT, R4, RZ, PT ;  /* 0x000000ff0400720c */ /* 0x000fe20003fa5270 */
[----:B0-2---:R-:W-:Y:S01]  /*2f10*/  FADD.FTZ R64, R30, R31 ;  /* 0x0000001f1e407221 */ /* 0x005fe20000010000 */
[----:B-1----:R-:W-:-:S11]  /*2f20*/  FADD.FTZ R65, R29, R36 ;  /* 0x000000241d417221 */ /* 0x002fd60000010000 */
[----:B------:R-:W-:Y:S01]  /*2f30*/  VOTEU.ALL UP0, P5 ;  /* 0x0000000000ff7886 */ /* 0x000fe20002800000 */
[----:B------:R-:W-:-:S04]  /*2f40*/  @!P5 SHF.R.U32.HI R28, RZ, 0x2, R2 ;  /* 0x00000002ff1cd819 */ /* 0x000fc80000011602 */
[----:B------:R-:W-:Y:S01]  /*2f50*/  @!UP0 ULEA UR5, UR7, UR6, 0x18 ;  /* 0x0000000607058291 */ /* 0x000fe2000f8ec0ff */
[----:B------:R-:W-:-:S08]  /*2f60*/  @!P5 LOP3.LUT R28, R28, 0xf8, RZ, 0xc0, !PT ;  /* 0x000000f81c1cd812 */ /* 0x000fd000078ec0ff */
[----:B------:R3:W-:Y:S03]  /*2f70*/  @!P5 STS.64 [R28+UR5+0x10], R64 ;  /* 0x000010401c00d988 */ /* 0x0007e60008000a05 */
.L_x_5:
[----:B------:R-:W-:Y:S05]  /*2f80*/  BSYNC.RECONVERGENT B0 ;  /* 0x0000000000007941 */ /* 0x000fea0003800200 */
.L_x_4:
[----:B------:R-:W-:Y:S06]  /*2f90*/  BAR.SYNC.DEFER_BLOCKING 0x0 ;  /* 0x0000000000007b1d */ /* 0x000fec0000010000 */
[----:B------:R-:W-:Y:S04]  /*2fa0*/  BSSY.RECONVERGENT B0, `(.L_x_6) ;  /* 0x0000027000007945 */ /* 0x000fe80003800200 */
[----:B------:R-:W-:Y:S05]  /*2fb0*/  @P2 BRA `(.L_x_7) ;  /* 0x0000000000942947 */ /* 0x000fea0003800000 */
[----:B------:R-:W-:-:S09]  /*2fc0*/  ULEA UR5, UR7, UR6, 0x18 ;  /* 0x0000000607057291 */ /* 0x000fd2000f8ec0ff */
[----:B---3--:R-:W2:Y:S04]  /*2fd0*/  LDS.64 R28, [UR5+0x18] ;  /* 0x00001805ff1c7984 */ /* 0x008ea80008000a00 */
[----:B------:R-:W0:Y:S04]  /*2fe0*/  LDS.128 R44, [UR5+0x20] ;  /* 0x00002005ff2c7984 */ /* 0x000e280008000c00 */
[----:B-1----:R-:W1:Y:S04]  /*2ff0*/  LDS.128 R36, [UR5+0x30] ;  /* 0x00003005ff247984 */ /* 0x002e680008000c00 */
[----:B------:R-:W3:Y:S01]  /*3000*/  LDS.128 R40, [UR5+0x40] ;  /* 0x00004005ff287984 */ /* 0x000ee20008000c00 */
[----:B--2---:R-:W-:Y:S01]  /*3010*/  FADD.FTZ R31, R64, R28 ;  /* 0x0000001c401f7221 */ /* 0x004fe20000010000 */
[----:B------:R-:W-:-:S03]  /*3020*/  FADD.FTZ R28, R65, R29 ;  /* 0x0000001d411c7221 */ /* 0x000fc60000010000 */
[----:B0-----:R-:W-:Y:S01]  /*3030*/  FADD.FTZ R65, R31, R44 ;  /* 0x0000002c1f417221 */ /* 0x001fe20000010000 */
[----:B------:R-:W-:Y:S02]  /*3040*/  FADD.FTZ R44, R28, R45 ;  /* 0x0000002d1c2c7221 */ /* 0x000fe40000010000 */
[----:B------:R-:W0:Y:S01]  /*3050*/  LDS.128 R28, [UR5+0x50] ;  /* 0x00005005ff1c7984 */ /* 0x000e220008000c00 */
[----:B------:R-:W-:Y:S01]  /*3060*/  FADD.FTZ R65, R65, R46 ;  /* 0x0000002e41417221 */ /* 0x000fe20000010000 */
[----:B------:R-:W-:-:S03]  /*3070*/  FADD.FTZ R44, R44, R47 ;  /* 0x0000002f2c2c7221 */ /* 0x000fc60000010000 */
[----:B-1----:R-:W-:Y:S01]  /*3080*/  FADD.FTZ R65, R65, R36 ;  /* 0x0000002441417221 */ /* 0x002fe20000010000 */
[----:B------:R-:W-:Y:S02]  /*3090*/  FADD.FTZ R36, R44, R37 ;  /* 0x000000252c247221 */ /* 0x000fe40000010000 */
[----:B------:R-:W1:Y:S01]  /*30a0*/  LDS.128 R44, [UR5+0x60] ;  /* 0x00006005ff2c7984 */ /* 0x000e620008000c00 */
[----:B------:R-:W-:Y:S01]  /*30b0*/  FADD.FTZ R89, R65, R38 ;  /* 0x0000002641597221 */ /* 0x000fe20000010000 */
[----:B------:R-:W-:Y:S02]  /*30c0*/  FADD.FTZ R88, R36, R39 ;  /* 0x0000002724587221 */ /* 0x000fe40000010000 */
[----:B------:R-:W2:Y:S01]  /*30d0*/  LDS.128 R36, [UR5+0x70] ;  /* 0x00007005ff247984 */ /* 0x000ea20008000c00 */
[----:B---3--:R-:W-:Y:S01]  /*30e0*/  FADD.FTZ R89, R89, R40 ;  /* 0x0000002859597221 */ /* 0x008fe20000010000 */
[----:B------:R-:W-:Y:S02]  /*30f0*/  FADD.FTZ R88, R88, R41 ;  /* 0x0000002958587221 */ /* 0x000fe40000010000 */
[----:B------:R-:W3:Y:S01]  /*3100*/  LDS.64 R64, [UR5+0x80] ;  /* 0x00008005ff407984 */ /* 0x000ee20008000a00 */
[----:B------:R-:W-:Y:S01]  /*3110*/  FADD.FTZ R89, R89, R42 ;  /* 0x0000002a59597221 */ /* 0x000fe20000010000 */
[----:B------:R-:W-:-:S03]  /*3120*/  FADD.FTZ R88, R88, R43 ;  /* 0x0000002b58587221 */ /* 0x000fc60000010000 */
[----:B0-----:R-:W-:Y:S01]  /*3130*/  FADD.FTZ R89, R89, R28 ;  /* 0x0000001c59597221 */ /* 0x001fe20000010000 */
[----:B------:R-:W-:-:S03]  /*3140*/  FADD.FTZ R88, R88, R29 ;  /* 0x0000001d58587221 */ /* 0x000fc60000010000 */
[----:B------:R-:W-:Y:S01]  /*3150*/  FADD.FTZ R89, R89, R30 ;  /* 0x0000001e59597221 */ /* 0x000fe20000010000 */
[----:B------:R-:W-:-:S03]  /*3160*/  FADD.FTZ R88, R88, R31 ;  /* 0x0000001f58587221 */ /* 0x000fc60000010000 */
[----:B-1----:R-:W-:Y:S01]  /*3170*/  FADD.FTZ R89, R89, R44 ;  /* 0x0000002c59597221 */ /* 0x002fe20000010000 */
[----:B------:R-:W-:-:S03]  /*3180*/  FADD.FTZ R88, R88, R45 ;  /* 0x0000002d58587221 */ /* 0x000fc60000010000 */
[----:B------:R-:W-:Y:S01]  /*3190*/  FADD.FTZ R89, R89, R46 ;  /* 0x0000002e59597221 */ /* 0x000fe20000010000 */
[----:B------:R-:W-:-:S03]  /*31a0*/  FADD.FTZ R88, R88, R47 ;  /* 0x0000002f58587221 */ /* 0x000fc60000010000 */
[----:B--2---:R-:W-:Y:S01]  /*31b0*/  FADD.FTZ R89, R89, R36 ;  /* 0x0000002459597221 */ /* 0x004fe20000010000 */
[----:B------:R-:W-:-:S03]  /*31c0*/  FADD.FTZ R88, R88, R37 ;  /* 0x0000002558587221 */ /* 0x000fc60000010000 */
[----:B------:R-:W-:Y:S01]  /*31d0*/  FADD.FTZ R89, R89, R38 ;  /* 0x0000002659597221 */ /* 0x000fe20000010000 */
[----:B------:R-:W-:-:S03]  /*31e0*/  FADD.FTZ R88, R88, R39 ;  /* 0x0000002758587221 */ /* 0x000fc60000010000 */
[----:B---3--:R-:W-:Y:S01]  /*31f0*/  FADD.FTZ R64, R89, R64 ;  /* 0x0000004059407221 */ /* 0x008fe20000010000 */
[----:B------:R-:W-:-:S07]  /*3200*/  FADD.FTZ R65, R88, R65 ;  /* 0x0000004158417221 */ /* 0x000fce0000010000 */
.L_x_7:
[----:B------:R-:W-:Y:S05]  /*3210*/  BSYNC.RECONVERGENT B0 ;  /* 0x0000000000007941 */ /* 0x000fea0003800200 */
.L_x_6:
[----:B------:R-:W-:Y:S06]  /*3220*/  BAR.SYNC.DEFER_BLOCKING 0x0 ;  /* 0x0000000000007b1d */ /* 0x000fec0000010000 */
[----:B------:R-:W-:Y:S04]  /*3230*/  BSSY.RECONVERGENT B0, `(.L_x_8) ;  /* 0x0000025000007945 */ /* 0x000fe80003800200 */
[----:B------:R-:W-:Y:S05]  /*3240*/  @P0 BRA `(.L_x_9) ;  /* 0x00000000008c0947 */ /* 0x000fea0003800000 */
[----:B------:R-:W4:Y:S04]  /*3250*/  LDS.128 R44, [R83+0x3c0] ;  /* 0x0003c000532c7984 */ /* 0x000f280000000c00 */
[----:B--23--:R-:W2:Y:S04]  /*3260*/  LDS.128 R28, [R83+0x780] ;  /* 0x00078000531c7984 */ /* 0x00cea80000000c00 */
[----:B-1----:R-:W1:Y:S04]  /*3270*/  LDS.128 R36, [R83+0xb40] ;  /* 0x000b400053247984 */ /* 0x002e680000000c00 */
[----:B------:R-:W3:Y:S01]  /*3280*/  LDS.128 R40, [R83+0xf00] ;  /* 0x000f000053287984 */ /* 0x000ee20000000c00 */
[----:B----4-:R-:W-:Y:S01]  /*3290*/  FADD.FTZ R89, R32, R44 ;  /* 0x0000002c20597221 */ /* 0x010fe20000010000 */
[----:B------:R-:W-:Y:S01]  /*32a0*/  FADD.FTZ R32, R33, R45 ;  /* 0x0000002d21207221 */ /* 0x000fe20000010000 */
[----:B------:R-:W-:Y:S01]  /*32b0*/  FADD.FTZ R45, R34, R46 ;  /* 0x0000002e222d7221 */ /* 0x000fe20000010000 */
[----:B------:R-:W-:Y:S01]  /*32c0*/  FADD.FTZ R44, R35, R47 ;  /* 0x0000002f232c7221 */ /* 0x000fe20000010000 */
[----:B--2---:R-:W-:Y:S01]  /*32d0*/  FADD.FTZ R89, R89, R28 ;  /* 0x0000001c59597221 */ /* 0x004fe20000010000 */
[----:B------:R-:W-:Y:S01]  /*32e0*/  FADD.FTZ R88, R32, R29 ;  /* 0x0000001d20587221 */ /* 0x000fe20000010000 */
[----:B------:R-:W-:Y:S01]  /*32f0*/  FADD.FTZ R91, R45, R30 ;  /* 0x0000001e2d5b7221 */ /* 0x000fe20000010000 */
[----:B------:R-:W2:Y:S01]  /*3300*/  LDS.128 R32, [R83+0x12c0] ;  /* 0x0012c00053207984 */ /* 0x000ea20000000c00 */
[----:B------:R-:W-:Y:S01]  /*3310*/  FADD.FTZ R90, R44, R31 ;  /* 0x0000001f2c5a7221 */ /* 0x000fe20000010000 */
[----:B-1----:R-:W-:Y:S01]  /*3320*/  FADD.FTZ R89, R89, R36 ;  /* 0x0000002459597221 */ /* 0x002fe20000010000 */
[----:B------:R-:W-:Y:S01]  /*3330*/  FADD.FTZ R88, R88, R37 ;  /* 0x0000002558587221 */ /* 0x000fe20000010000 */
[----:B------:R-:W1:Y:S01]  /*3340*/  LDS.128 R28, [R83+0x1680] ;  /* 0x00168000531c7984 */ /* 0x000e620000000c00 */
[----:B------:R-:W-:Y:S01]  /*3350*/  FADD.FTZ R91, R91, R38 ;  /* 0x000000265b5b7221 */ /* 0x000fe20000010000 */
[----:B------:R-:W-:Y:S01]  /*3360*/  FADD.FTZ R90, R90, R39 ;  /* 0x000000275a5a7221 */ /* 0x000fe20000010000 */
[----:B---3--:R-:W-:Y:S01]  /*3370*/  FADD.FTZ R89, R89, R40 ;  /* 0x0000002859597221 */ /* 0x008fe20000010000 */
[----:B------:R-:W3:Y:S01]  /*3380*/  LDS.128 R44, [R83+0x1a40] ;  /* 0x001a4000532c7984 */ /* 0x000ee20000000c00 */
[----:B------:R-:W-:Y:S01]  /*3390*/  FADD.FTZ R88, R88, R41 ;  /* 0x0000002958587221 */ /* 0x000fe20000010000 */
[----:B------:R-:W-:Y:S01]  /*33a0*/  FADD.FTZ R91, R91, R42 ;  /* 0x0000002a5b5b7221 */ /* 0x000fe20000010000 */
[----:B------:R-:W-:Y:S01]  /*33b0*/  FADD.FTZ R90, R90, R43 ;  /* 0x0000002b5a5a7221 */ /* 0x000fe20000010000 */
[----:B--2---:R-:W-:Y:S01]  /*33c0*/  FADD.FTZ R89, R89, R32 ;  /* 0x0000002059597221 */ /* 0x004fe20000010000 */
[----:B------:R-:W-:Y:S01]  /*33d0*/  FADD.FTZ R88, R88, R33 ;  /* 0x0000002158587221 */ /* 0x000fe20000010000 */
[----:B------:R-:W-:Y:S01]  /*33e0*/  FADD.FTZ R91, R91, R34 ;  /* 0x000000225b5b7221 */ /* 0x000fe20000010000 */
[----:B------:R-:W-:Y:S01]  /*33f0*/  FADD.FTZ R90, R90, R35 ;  /* 0x000000235a5a7221 */ /* 0x000fe20000010000 */
[----:B-1----:R-:W-:Y:S01]  /*3400*/  FADD.FTZ R89, R89, R28 ;  /* 0x0000001c59597221 */ /* 0x002fe20000010000 */
[----:B------:R-:W-:Y:S01]  /*3410*/  FADD.FTZ R88, R88, R29 ;  /* 0x0000001d58587221 */ /* 0x000fe20000010000 */
[----:B------:R-:W-:Y:S01]  /*3420*/  FADD.FTZ R91, R91, R30 ;  /* 0x0000001e5b5b7221 */ /* 0x000fe20000010000 */
[----:B------:R-:W-:Y:S01]  /*3430*/  FADD.FTZ R90, R90, R31 ;  /* 0x0000001f5a5a7221 */ /* 0x000fe20000010000 */
[----:B---3--:R-:W-:Y:S01]  /*3440*/  FADD.FTZ R32, R89, R44 ;  /* 0x0000002c59207221 */ /* 0x008fe20000010000 */
[----:B------:R-:W-:Y:S01]  /*3450*/  FADD.FTZ R33, R88, R45 ;  /* 0x0000002d58217221 */ /* 0x000fe20000010000 */
[----:B------:R-:W-:Y:S01]  /*3460*/  FADD.FTZ R34, R91, R46 ;  /* 0x0000002e5b227221 */ /* 0x000fe20000010000 */
[----:B------:R-:W-:-:S07]  /*3470*/  FADD.FTZ R35, R90, R47 ;  /* 0x0000002f5a237221 */ /* 0x000fce0000010000 */
.L_x_9:
[----:B------:R-:W-:Y:S05]  /*3480*/  BSYNC.RECONVERGENT B0 ;  /* 0x0000000000007941 */ /* 0x000fea0003800200 */
.L_x_8:
[----:B------:R-:W-:Y:S04]  /*3490*/  BSSY.RECONVERGENT B0, `(.L_x_10) ;  /* 0x000001d000007945 */ /* 0x000fe80003800200 */
[----:B------:R-:W-:Y:S05]  /*34a0*/  @P0 BRA `(.L_x_11) ;  /* 0x00000000006c0947 */ /* 0x000fea0003800000 */
[----:B---3--:R-:W1:Y:S01]  /*34b0*/  LDC.64 R28, c[0x0][0x3f8] ;  /* 0x0000fe00ff1c7b82 */ /* 0x008e620000000a00 */
[----:B------:R-:W-:-:S07]  /*34c0*/  IMAD R67, R67, 0x3c, R2 ;  /* 0x0000003c43437824 */ /* 0x000fce00078e0202 */
[----:B--2---:R-:W2:Y:S01]  /*34d0*/  LDC.64 R30, c[0x0][0x3d8] ;  /* 0x0000f600ff1e7b82 */ /* 0x004ea20000000a00 */
[----:B-1----:R-:W-:Y:S01]  /*34e0*/  IMAD.WIDE.U32 R36, R28, 0x3, RZ ;  /* 0x000000031c247825 */ /* 0x002fe200078e00ff */
[C---:B------:R-:W-:Y:S02]  /*34f0*/  LEA R41, R29.reuse, R29, 0x1 ;  /* 0x0000001d1d297211 */ /* 0x040fe400078e08ff */
[----:B------:R-:W-:Y:S02]  /*3500*/  LEA.HI R43, P0, R29, R28, RZ, 0x1 ;  /* 0x0000001c1d2b7211 */ /* 0x000fe400078108ff */
[----:B------:R-:W-:Y:S02]  /*3510*/  IADD3 R41, PT, PT, R37, R41, RZ ;  /* 0x0000002925297210 */ /* 0x000fe40007ffe0ff */
[----:B------:R-:W-:Y:S01]  /*3520*/  IADD3.X R38, PT, PT, RZ, R29, RZ, P0, !PT ;  /* 0x0000001dff267210 */ /* 0x000fe200007fe4ff */
[----:B--2---:R-:W-:Y:S01]  /*3530*/  IMAD.WIDE R30, R67, 0x4, R30 ;  /* 0x00000004431e7825 */ /* 0x004fe200078e021e */
[----:B------:R-:W-:-:S02]  /*3540*/  LEA.HI R40, P0, R41, R36, RZ, 0x1 ;  /* 0x0000002429287211 */ /* 0x000fc400078108ff */
[----:B------:R-:W-:Y:S02]  /*3550*/  SHF.L.U32 R37, R43, 0x1, RZ ;  /* 0x000000012b257819 */ /* 0x000fe400000006ff */
[----:B------:R-:W-:Y:S01]  /*3560*/  SHF.L.U32 R39, R40, 0x1, RZ ;  /* 0x0000000128277819 */ /* 0x000fe200000006ff */
[----:B------:R4:W-:Y:S01]  /*3570*/  REDG.E.ADD.F32.FTZ.RN.STRONG.GPU desc[UR8][R30.64], R32 ;  /* 0x000000201e0079a6 */ /* 0x0009e2000c12f308 */
[----:B------:R-:W-:Y:S02]  /*3580*/  LOP3.LUT R37, R37, 0xfffffffc, RZ, 0xc0, !PT ;  /* 0xfffffffc25257812 */ /* 0x000fe400078ec0ff */
[----:B------:R-:W-:Y:S02]  /*3590*/  LEA R36, P5, R28, R30, 0x2 ;  /* 0x0000001e1c247211 */ /* 0x000fe400078a10ff */
[----:B------:R-:W-:Y:S02]  /*35a0*/  IADD3.X R41, PT, PT, RZ, R41, RZ, P0, !PT ;  /* 0x00000029ff297210 */ /* 0x000fe400007fe4ff */
[----:B------:R-:W-:-:S02]  /*35b0*/  LOP3.LUT R39, R39, 0xfffffffc, RZ, 0xc0, !PT ;  /* 0xfffffffc27277812 */ /* 0x000fc400078ec0ff */
[----:B------:R-:W-:Y:S02]  /*35c0*/  SHF.L.U64.HI R43, R43, 0x1, R38 ;  /* 0x000000012b2b7819 */ /* 0x000fe40000010226 */
[----:B------:R-:W-:Y:S02]  /*35d0*/  IADD3 R38, P0, PT, R30, R37, RZ ;  /* 0x000000251e267210 */ /* 0x000fe40007f1e0ff */
[----:B------:R-:W-:Y:S02]  /*35e0*/  LEA.HI.X R37, R28, R31, R29, 0x2, P5 ;  /* 0x0000001f1c257211 */ /* 0x000fe400028f141d */
[----:B------:R-:W-:Y:S02]  /*35f0*/  SHF.L.U64.HI R29, R40, 0x1, R41 ;  /* 0x00000001281d7819 */ /* 0x000fe40000010229 */
[----:B------:R-:W-:Y:S02]  /*3600*/  IADD3 R28, P5, PT, R30, R39, RZ ;  /* 0x000000271e1c7210 */ /* 0x000fe40007fbe0ff */
[----:B------:R-:W-:-:S02]  /*3610*/  IADD3.X R39, PT, PT, R31, R43, RZ, P0, !PT ;  /* 0x0000002b1f277210 */ /* 0x000fc400007fe4ff */
[----:B------:R-:W-:-:S03]  /*3620*/  IADD3.X R29, PT, PT, R31, R29, RZ, P5, !PT ;  /* 0x0000001d1f1d7210 */ /* 0x000fc60002ffe4ff */
[----:B------:R4:W-:Y:S04]  /*3630*/  REDG.E.ADD.F32.FTZ.RN.STRONG.GPU desc[UR8][R38.64], R33 ;  /* 0x00000021260079a6 */ /* 0x0009e8000c12f308 */
[----:B------:R4:W-:Y:S04]  /*3640*/  REDG.E.ADD.F32.FTZ.RN.STRONG.GPU desc[UR8][R36.64], R34 ;  /* 0x00000022240079a6 */ /* 0x0009e8000c12f308 */
[----:B------:R4:W-:Y:S02]  /*3650*/  REDG.E.ADD.F32.FTZ.RN.STRONG.GPU desc[UR8][R28.64], R35 ;  /* 0x000000231c0079a6 */ /* 0x0009e4000c12f308 */
.L_x_11:
[----:B------:R-:W-:Y:S05]  /*3660*/  BSYNC.RECONVERGENT B0 ;  /* 0x0000000000007941 */ /* 0x000fea0003800200 */
.L_x_10:
[----:B------:R-:W-:Y:S05]  /*3670*/  @!P3 BRA `(.L_x_12) ;  /* 0x000000080094b947 */ /* 0x000fea0003800000 */
[----:B-1--4-:R-:W1:Y:S01]  /*3680*/  LDC.64 R36, c[0x0][0x3d0] ;  /* 0x0000f400ff247b82 */ /* 0x012e620000000a00 */
[----:B---3--:R-:W-:Y:S02]  /*3690*/  LOP3.LUT R28, R6, 0x1, RZ, 0xc0, !PT ;  /* 0x00000001061c7812 */ /* 0x008fe400078ec0ff */
[----:B------:R-:W-:-:S03]  /*36a0*/  ISETP.GE.U32.AND P3, PT, R7, 0x8, PT ;  /* 0x000000080700780c */ /* 0x000fc60003f66070 */
[----:B--2---:R-:W-:-:S04]  /*36b0*/  IMAD R31, R28, R5, RZ ;  /* 0x000000051c1f7224 */ /* 0x004fc800078e02ff */
[----:B------:R-:W-:-:S05]  /*36c0*/  IMAD R28, R31, R7, RZ ;  /* 0x000000071f1c7224 */ /* 0x000fca00078e02ff */
[----:B------:R-:W-:-:S05]  /*36d0*/  SHF.L.U32 R29, R28, 0x1, RZ ;  /* 0x000000011c1d7819 */ /* 0x000fca00000006ff */
[----:B-1----:R-:W-:Y:S01]  /*36e0*/  IMAD.WIDE R36, R29, 0x4, R36 ;  /* 0x000000041d247825 */ /* 0x002fe200078e0224 */
[----:B------:R-:W-:Y:S06]  /*36f0*/  @P2 BRA `(.L_x_13) ;  /* 0x0000000000502947 */ /* 0x000fec0003800000 */
[----:B------:R-:W1:Y:S01]  /*3700*/  LDC.64 R28, c[0x0][0x3c8] ;  /* 0x0000f200ff1c7b82 */ /* 0x000e620000000a00 */
[----:B------:R-:W-:Y:S01]  /*3710*/  LOP3.LUT P0, R32, R6, 0x2, RZ, 0xc0, !PT ;  /* 0x0000000206207812 */ /* 0x000fe2000780c0ff */
[----:B------:R-:W-:Y:S01]  /*3720*/  IMAD R33, R5, UR10, R0 ;  /* 0x0000000a05217c24 */ /* 0x000fe2000f8e0200 */
[----:B------:R-:W-:Y:S02]  /*3730*/  IADD3 R31, PT, PT, R31, R0, RZ ;  /* 0x000000001f1f7210 */ /* 0x000fe40007ffe0ff */
[----:B------:R-:W-:-:S04]  /*3740*/  SEL R35, R7, RZ, !P0 ;  /* 0x000000ff07237207 */ /* 0x000fc80004000000 */
[----:B------:R-:W-:Y:S01]  /*3750*/  ISETP.NE.AND P0, PT, R35, -0x1, PT ;  /* 0xffffffff2300780c */ /* 0x000fe20003f05270 */
[----:B-1----:R-:W-:-:S04]  /*3760*/  IMAD.WIDE.U32 R28, R31, 0x4, R28 ;  /* 0x000000041f1c7825 */ /* 0x002fc800078e001c */
[----:B------:R-:W-:Y:S01]  /*3770*/  IMAD.WIDE.U32 R30, R33, 0x8, R36 ;  /* 0x00000008211e7825 */ /* 0x000fe200078e0024 */
[----:B------:R-:W-:-:S04]  /*3780*/  IADD3 R33, PT, PT, -R32, 0x1, RZ ;  /* 0x0000000120217810 */ /* 0x000fc80007ffe1ff */
[----:B------:R1:W-:Y:S01]  /*3790*/  STG.E.64 desc[UR8][R30.64], R64 ;  /* 0x000000401e007986 */ /* 0x0003e2000c101b08 */
[----:B------:R-:W-:Y:S06]  /*37a0*/  MEMBAR.ALL.GPU ;  /* 0x0000000000007992 */ /* 0x000fec000000a000 */
[----:B------:R-:W-:-:S00]  /*37b0*/  ERRBAR ;  /* 0x00000000000079ab */ /* 0x000fc00000000000 */
[----:B------:R-:W-:Y:S06]  /*37c0*/  CGAERRBAR ;  /* 0x00000000000075ab */ /* 0x000fec0000000000 */
[----:B------:R1:W-:Y:S01]  /*37d0*/  REDG.E.ADD.S32.STRONG.GPU desc[UR8][R28.64], R33 ;  /* 0x000000211c00798e */ /* 0x0003e2000c12e308 */
[----:B------:R-:W-:Y:S05]  /*37e0*/  @!P0 BRA `(.L_x_13) ;  /* 0x0000000000148947 */ /* 0x000fea0003800000 */
.L_x_14:
[----:B-1----:R-:W2:Y:S04]  /*37f0*/  LDG.E.STRONG.GPU R30, desc[UR8][R28.64] ;  /* 0x000000081c1e7981 */ /* 0x002ea8000c1ef900 */
[----:B--2---:R-:W-:Y:S01]  /*3800*/  CCTL.IVALL ;  /* 0x00000000ff00798f */ /* 0x004fe20002000000 */
[----:B------:R-:W-:Y:S05]  /*3810*/  YIELD ;  /* 0x0000000000007946 */ /* 0x000fea0003800000 */
[----:B------:R-:W-:-:S13]  /*3820*/  ISETP.NE.AND P0, PT, R30, R35, PT ;  /* 0x000000231e00720c */ /* 0x000fda0003f05270 */
[----:B------:R-:W-:Y:S05]  /*3830*/  @P0 BRA `(.L_x_14) ;  /* 0xfffffffc00ec0947 */ /* 0x000fea000383ffff */
.L_x_13:
[----:B------:R-:W-:Y:S05]  /*3840*/  WARPSYNC.ALL ;  /* 0x0000000000007948 */ /* 0x000fea0003800000 */
[----:B------:R-:W-:Y:S01]  /*3850*/  BAR.SYNC.DEFER_BLOCKING 0x0 ;  /* 0x0000000000007b1d */ /* 0x000fe20000010000 */
[----:B------:R-:W-:-:S05]  /*3860*/  HFMA2 R34, -RZ, RZ, 0, 0 ;  /* 0x00000000ff227431 */ /* 0x000fca00000001ff */
[----:B------:R-:W-:Y:S05]  /*3870*/  @!P3 BRA `(.L_x_15) ;  /* 0x00000004001cb947 */ /* 0x000fea0003800000 */
[C-C-:B------:R-:W-:Y:S01]  /*3880*/  IMAD R38, R5.reuse, 0x7, R0.reuse ;  /* 0x0000000705267824 */ /* 0x140fe200078e0200 */
[CC--:B------:R-:W-:Y:S01]  /*3890*/  LEA R40, R5.reuse, R0.reuse, 0x1 ;  /* 0x0000000005287211 */ /* 0x0c0fe200078e08ff */
[C-C-:B------:R-:W-:Y:S01]  /*38a0*/  IMAD R39, R5.reuse, 0x3, R0.reuse ;  /* 0x0000000305277824 */ /* 0x140fe200078e0200 */
[CC--:B------:R-:W-:Y:S01]  /*38b0*/  LEA R42, R5.reuse, R0.reuse, 0x2 ;  /* 0x00000000052a7211 */ /* 0x0c0fe200078e10ff */
[C-C-:B------:R-:W-:Y:S01]  /*38c0*/  IMAD R41, R5.reuse, 0x6, R0.reuse ;  /* 0x0000000605297824 */ /* 0x140fe200078e0200 */
[----:B------:R-:W-:Y:S01]  /*38d0*/  IADD3 R44, PT, PT, R0, R5, RZ ;  /* 0x00000005002c7210 */ /* 0x000fe20007ffe0ff */
[----:B------:R-:W-:Y:S01]  /*38e0*/  IMAD R43, R5, 0x5, R0 ;  /* 0x00000005052b7824 */ /* 0x000fe200078e0200 */
[----:B------:R-:W-:Y:S01]  /*38f0*/  MOV R45, RZ ;  /* 0x000000ff002d7202 */ /* 0x000fe20000000f00 */
[----:B------:R-:W-:Y:S01]  /*3900*/  UIADD3 UR5, UPT, UPT, -UR10, URZ, URZ ;  /* 0x000000ff0a057290 */ /* 0x000fe2000fffe1ff */
[----:B------:R-:W-:Y:S02]  /*3910*/  MOV R46, R0 ;  /* 0x00000000002e7202 */ /* 0x000fe40000000f00 */
[----:B------:R-:W-:-:S09]  /*3920*/  LOP3.LUT R88, R7, 0x7ffffff8, RZ, 0xc0, !PT ;  /* 0x7ffffff807587812 */ /* 0x000fd200078ec0ff */
.L_x_16:
[----:B------:R-:W-:Y:S02]  /*3930*/  ISETP.EQ.OR P5, PT, RZ, UR5, P2 ;  /* 0x00000005ff007c0c */ /* 0x000fe400097a2670 */
[C---:B-1----:R-:W-:Y:S02]  /*3940*/  IADD3 R28, PT, PT, R45.reuse, 0x1, RZ ;  /* 0x000000012d1c7810 */ /* 0x042fe40007ffe0ff */
[----:B------:R-:W-:Y:S02]  /*3950*/  IADD3 R29, PT, PT, R45, 0x2, RZ ;  /* 0x000000022d1d7810 */ /* 0x000fe40007ffe0ff */
[----:B------:R-:W-:Y:S02]  /*3960*/  ISETP.EQ.OR P6, PT, R28, UR10, P2 ;  /* 0x0000000a1c007c0c */ /* 0x000fe400097c2670 */
[----:B------:R-:W-:Y:S02]  /*3970*/  ISETP.EQ.OR P0, PT, R29, UR10, P2 ;  /* 0x0000000a1d007c0c */ /* 0x000fe40009702670 */
[----:B------:R-:W-:-:S03]  /*3980*/  IADD3 R30, PT, PT, R45, 0x3, RZ ;  /* 0x000000032d1e7810 */ /* 0x000fc60007ffe0ff */
[----:B------:R-:W-:Y:S01]  /*3990*/  @!P5 IMAD.WIDE.U32 R28, R46, 0x8, R36 ;  /* 0x000000082e1cd825 */ /* 0x000fe200078e0024 */
[----:B------:R-:W-:-:S05]  /*39a0*/  ISETP.EQ.OR P3, PT, R30, UR10, P2 ;  /* 0x0000000a1e007c0c */ /* 0x000fca0009762670 */
[--C-:B------:R-:W-:Y:S01]  /*39b0*/  @!P6 IMAD.WIDE.U32 R30, R44, 0x8, R36.reuse ;  /* 0x000000082c1ee825 */ /* 0x100fe200078e0024 */
[----:B------:R-:W0:Y:S03]  /*39c0*/  @!P5 LDG.E.64 R28, desc[UR8][R28.64] ;  /* 0x000000081c1cd981 */ /* 0x000e26000c1e1b00 */
[--C-:B------:R-:W-:Y:S02]  /*39d0*/  @!P0 IMAD.WIDE.U32 R32, R40, 0x8, R36.reuse ;  /* 0x0000000828208825 */ /* 0x100fe400078e0024 */
[----:B------:R-:W2:Y:S02]  /*39e0*/  @!P6 LDG.E.64 R30, desc[UR8][R30.64] ;  /* 0x000000081e1ee981 */ /* 0x000ea4000c1e1b00 */
[----:B------:R-:W-:Y:S02]  /*39f0*/  @!P3 IMAD.WIDE.U32 R34, R39, 0x8, R36 ;  /* 0x000000082722b825 */ /* 0x000fe400078e0024 */
[----:B------:R-:W3:Y:S04]  /*3a00*/  @!P0 LDG.E.64 R32, desc[UR8][R32.64] ;  /* 0x0000000820208981 */ /* 0x000ee8000c1e1b00 */
[----:B------:R-:W4:Y:S01]  /*3a10*/  @!P3 LDG.E.64 R34, desc[UR8][R34.64] ;  /* 0x000000082222b981 */ /* 0x000f22000c1e1b00 */
[----:B------:R-:W-:Y:S01]  /*3a20*/  IADD3 R47, PT, PT, R45, 0x4, RZ ;  /* 0x000000042d2f7810 */ /* 0x000fe20007ffe0ff */
[----:B0-----:R-:W-:Y:S01]  /*3a30*/  @!P5 FADD.FTZ R64, R64, R28 ;  /* 0x0000001c4040d221 */ /* 0x001fe20000010000 */
[----:B------:R-:W-:-:S02]  /*3a40*/  @!P5 FADD.FTZ R65, R65, R29 ;  /* 0x0000001d4141d221 */ /* 0x000fc40000010000 */
[----:B------:R-:W-:Y:S02]  /*3a50*/  ISETP.EQ.OR P5, PT, R47, UR10, P2 ;  /* 0x0000000a2f007c0c */ /* 0x000fe400097a2670 */
[----:B------:R-:W-:Y:S01]  /*3a60*/  IADD3 R28, PT, PT, R45, 0x5, RZ ;  /* 0x000000052d1c7810 */ /* 0x000fe20007ffe0ff */
[----:B--2---:R-:W-:Y:S01]  /*3a70*/  @!P6 FADD.FTZ R64, R64, R30 ;  /* 0x0000001e4040e221 */ /* 0x004fe20000010000 */
[----:B------:R-:W-:Y:S01]  /*3a80*/  @!P6 FADD.FTZ R65, R65, R31 ;  /* 0x0000001f4141e221 */ /* 0x000fe20000010000 */
[----:B------:R-:W-:Y:S02]  /*3a90*/  IADD3 R29, PT, PT, R45, 0x6, RZ ;  /* 0x000000062d1d7810 */ /* 0x000fe40007ffe0ff */
[----:B------:R-:W-:Y:S01]  /*3aa0*/  ISETP.EQ.OR P6, PT, R28, UR10, P2 ;  /* 0x0000000a1c007c0c */ /* 0x000fe200097c2670 */
[----:B---3--:R-:W-:Y:S01]  /*3ab0*/  @!P0 FADD.FTZ R64, R64, R32 ;  /* 0x0000002040408221 */ /* 0x008fe20000010000 */
[----:B------:R-:W-:Y:S01]  /*3ac0*/  @!P0 FADD.FTZ R65, R65, R33 ;  /* 0x0000002141418221 */ /* 0x000fe20000010000 */
[----:B------:R-:W-:-:S02]  /*3ad0*/  ISETP.EQ.OR P0, PT, R29, UR10, P2 ;  /* 0x0000000a1d007c0c */ /* 0x000fc40009702670 */
[----:B------:R-:W-:Y:S01]  /*3ae0*/  IADD3 R28, PT, PT, R45, 0x7, RZ ;  /* 0x000000072d1c7810 */ /* 0x000fe20007ffe0ff */
[----:B----4-:R-:W-:Y:S01]  /*3af0*/  @!P3 FADD.FTZ R64, R64, R34 ;  /* 0x000000224040b221 */ /* 0x010fe20000010000 */
[----:B------:R-:W-:Y:S02]  /*3b00*/  @!P3 FADD.FTZ R65, R65, R35 ;  /* 0x000000234141b221 */ /* 0x000fe40000010000 */
[----:B------:R-:W-:Y:S01]  /*3b10*/  ISETP.EQ.OR P3, PT, R28, UR10, P2 ;  /* 0x0000000a1c007c0c */ /* 0x000fe20009762670 */
[----:B------:R-:W-:-:S04]  /*3b20*/  @!P5 IMAD.WIDE.U32 R28, R42, 0x8, R36 ;  /* 0x000000082a1cd825 */ /* 0x000fc800078e0024 */
[--C-:B------:R-:W-:Y:S02]  /*3b30*/  @!P6 IMAD.WIDE.U32 R30, R43, 0x8, R36.reuse ;  /* 0x000000082b1ee825 */ /* 0x100fe400078e0024 */
[----:B------:R-:W2:Y:S02]  /*3b40*/  @!P5 LDG.E.64 R28, desc[UR8][R28.64] ;  /* 0x000000081c1cd981 */ /* 0x000ea4000c1e1b00 */
[--C-:B------:R-:W-:Y:S02]  /*3b50*/  @!P0 IMAD.WIDE.U32 R32, R41, 0x8, R36.reuse ;  /* 0x0000000829208825 */ /* 0x100fe400078e0024 */
[----:B------:R-:W3:Y:S02]  /*3b60*/  @!P6 LDG.E.64 R30, desc[UR8][R30.64] ;  /* 0x000000081e1ee981 */ /* 0x000ee4000c1e1b00 */
[----:B------:R-:W-:Y:S02]  /*3b70*/  @!P3 IMAD.WIDE.U32 R34, R38, 0x8, R36 ;  /* 0x000000082622b825 */ /* 0x000fe400078e0024 */
[----:B------:R-:W4:Y:S04]  /*3b80*/  @!P0 LDG.E.64 R32, desc[UR8][R32.64] ;  /* 0x0000000820208981 */ /* 0x000f28000c1e1b00 */
[----:B------:R-:W5:Y:S01]  /*3b90*/  @!P3 LDG.E.64 R34, desc[UR8][R34.64] ;  /* 0x000000082222b981 */ /* 0x000f62000c1e1b00 */
[----:B------:R-:W-:Y:S01]  /*3ba0*/  IADD3 R45, PT, PT, R45, 0x8, RZ ;  /* 0x000000082d2d7810 */ /* 0x000fe20007ffe0ff */
[----:B------:R-:W-:Y:S01]  /*3bb0*/  UIADD3 UR5, UPT, UPT, UR5, 0x8, URZ ;  /* 0x0000000805057890 */ /* 0x000fe2000fffe0ff */
[----:B------:R-:W-:-:S02]  /*3bc0*/  LEA R46, R5, R46, 0x3 ;  /* 0x0000002e052e7211 */ /* 0x000fc400078e18ff */
[C---:B------:R-:W-:Y:S02]  /*3bd0*/  LEA R44, R5.reuse, R44, 0x3 ;  /* 0x0000002c052c7211 */ /* 0x040fe400078e18ff */
[C---:B------:R-:W-:Y:S02]  /*3be0*/  LEA R40, R5.reuse, R40, 0x3 ;  /* 0x0000002805287211 */ /* 0x040fe400078e18ff */
[C---:B------:R-:W-:Y:S02]  /*3bf0*/  LEA R39, R5.reuse, R39, 0x3 ;  /* 0x0000002705277211 */ /* 0x040fe400078e18ff */
[C---:B------:R-:W-:Y:S02]  /*3c00*/  LEA R42, R5.reuse, R42, 0x3 ;  /* 0x0000002a052a7211 */ /* 0x040fe400078e18ff */
[C---:B------:R-:W-:Y:S02]  /*3c10*/  LEA R43, R5.reuse, R43, 0x3 ;  /* 0x0000002b052b7211 */ /* 0x040fe400078e18ff */
[----:B------:R-:W-:-:S02]  /*3c20*/  LEA R41, R5, R41, 0x3 ;  /* 0x0000002905297211 */ /* 0x000fc400078e18ff */
[----:B------:R-:W-:Y:S01]  /*3c30*/  LEA R38, R5, R38, 0x3 ;  /* 0x0000002605267211 */ /* 0x000fe200078e18ff */
[----:B--2---:R-:W-:Y:S01]  /*3c40*/  @!P5 FADD.FTZ R64, R64, R28 ;  /* 0x0000001c4040d221 */ /* 0x004fe20000010000 */
[----:B------:R-:W-:-:S03]  /*3c50*/  @!P5 FADD.FTZ R65, R65, R29 ;  /* 0x0000001d4141d221 */ /* 0x000fc60000010000 */
[----:B---3--:R-:W-:Y:S01]  /*3c60*/  @!P6 FADD.FTZ R64, R64, R30 ;  /* 0x0000001e4040e221 */ /* 0x008fe20000010000 */
[----:B------:R-:W-:-:S03]  /*3c70*/  @!P6 FADD.FTZ R65, R65, R31 ;  /* 0x0000001f4141e221 */ /* 0x000fc60000010000 */
[----:B----4-:R-:W-:Y:S01]  /*3c80*/  @!P0 FADD.FTZ R64, R64, R32 ;  /* 0x0000002040408221 */ /* 0x010fe20000010000 */
[----:B------:R-:W-:Y:S01]  /*3c90*/  @!P0 FADD.FTZ R65, R65, R33 ;  /* 0x0000002141418221 */ /* 0x000fe20000010000 */
[----:B------:R-:W-:Y:S02]  /*3ca0*/  ISETP.NE.AND P0, PT, R45, R88, PT ;  /* 0x000000582d00720c */ /* 0x000fe40003f05270 */
[----:B-----5:R-:W-:Y:S01]  /*3cb0*/  @!P3 FADD.FTZ R64, R64, R34 ;  /* 0x000000224040b221 */ /* 0x020fe20000010000 */
[----:B------:R-:W-:-:S10]  /*3cc0*/  @!P3 FADD.FTZ R65, R65, R35 ;  /* 0x000000234141b221 */ /* 0x000fd40000010000 */
[----:B------:R-:W-:Y:S05]  /*3cd0*/  @P0 BRA `(.L_x_16) ;  /* 0xfffffffc00140947 */ /* 0x000fea000383ffff */
[----:B------:R-:W-:-:S07]  /*3ce0*/  MOV R34, R88 ;  /* 0x0000005800227202 */ /* 0x000fce0000000f00 */
.L_x_15:
[----:B-1----:R-:W-:-:S13]  /*3cf0*/  LOP3.LUT P0, R28, R7, 0x7, RZ, 0xc0, !PT ;  /* 0x00000007071c7812 */ /* 0x002fda000780c0ff */
[----:B------:R-:W-:Y:S05]  /*3d00*/  @!P0 BRA `(.L_x_12) ;  /* 0x0000000000f08947 */ /* 0x000fea0003800000 */
[----:B------:R-:W-:Y:S02]  /*3d10*/  IADD3 R28, PT, PT, R28, -0x1, RZ ;  /* 0xffffffff1c1c7810 */ /* 0x000fe40007ffe0ff */
[----:B------:R-:W-:Y:S02]  /*3d20*/  LOP3.LUT P0, R38, R7, 0x3, RZ, 0xc0, !PT ;  /* 0x0000000307267812 */ /* 0x000fe4000780c0ff */
[----:B------:R-:W-:-:S13]  /*3d30*/  ISETP.GE.U32.AND P3, PT, R28, 0x3, PT ;  /* 0x000000031c00780c */ /* 0x000fda0003f66070 */
[----:B------:R-:W-:Y:S05]  /*3d40*/  @!P3 BRA `(.L_x_17) ;  /* 0x000000000070b947 */ /* 0x000fea0003800000 */
[----:B------:R-:W-:-:S13]  /*3d50*/  ISETP.EQ.OR P6, PT, R34, UR10, P2 ;  /* 0x0000000a22007c0c */ /* 0x000fda00097c2670 */
[----:B------:R-:W-:-:S04]  /*3d60*/  @!P6 IMAD R29, R34, R5, R0 ;  /* 0x00000005221de224 */ /* 0x000fc800078e0200 */
[----:B------:R-:W-:-:S06]  /*3d70*/  @!P6 IMAD.WIDE.U32 R28, R29, 0x8, R36 ;  /* 0x000000081d1ce825 */ /* 0x000fcc00078e0024 */
[----:B------:R-:W0:Y:S01]  /*3d80*/  @!P6 LDG.E.64 R28, desc[UR8][R28.64] ;  /* 0x000000081c1ce981 */ /* 0x000e22000c1e1b00 */
[C---:B------:R-:W-:Y:S02]  /*3d90*/  IADD3 R31, PT, PT, R34.reuse, 0x1, RZ ;  /* 0x00000001221f7810 */ /* 0x040fe40007ffe0ff */
[C---:B------:R-:W-:Y:S02]  /*3da0*/  IADD3 R33, PT, PT, R34.reuse, 0x2, RZ ;  /* 0x0000000222217810 */ /* 0x040fe40007ffe0ff */
[----:B------:R-:W-:Y:S02]  /*3db0*/  ISETP.EQ.OR P5, PT, R31, UR10, P2 ;  /* 0x0000000a1f007c0c */ /* 0x000fe400097a2670 */
[----:B------:R-:W-:Y:S02]  /*3dc0*/  IADD3 R35, PT, PT, R34, 0x3, RZ ;  /* 0x0000000322237810 */ /* 0x000fe40007ffe0ff */
[----:B------:R-:W-:-:S09]  /*3dd0*/  ISETP.EQ.OR P3, PT, R33, UR10, P2 ;  /* 0x0000000a21007c0c */ /* 0x000fd20009762670 */
[----:B------:R-:W-:-:S04]  /*3de0*/  @!P5 IMAD R31, R31, R5, R0 ;  /* 0x000000051f1fd224 */ /* 0x000fc800078e0200 */
[----:B------:R-:W-:Y:S02]  /*3df0*/  @!P3 IMAD R33, R33, R5, R0 ;  /* 0x000000052121b224 */ /* 0x000fe400078e0200 */
[----:B0-----:R-:W-:Y:S01]  /*3e00*/  @!P6 FADD.FTZ R64, R64, R28 ;  /* 0x0000001c4040e221 */ /* 0x001fe20000010000 */
[----:B------:R-:W-:Y:S01]  /*3e10*/  @!P6 FADD.FTZ R65, R65, R29 ;  /* 0x0000001d4141e221 */ /* 0x000fe20000010000 */
[----:B------:R-:W-:Y:S01]  /*3e20*/  ISETP.EQ.OR P6, PT, R35, UR10, P2 ;  /* 0x0000000a23007c0c */ /* 0x000fe200097c2670 */
[----:B------:R-:W-:-:S04]  /*3e30*/  @!P5 IMAD.WIDE.U32 R28, R31, 0x8, R36 ;  /* 0x000000081f1cd825 */ /* 0x000fc800078e0024 */
[----:B------:R-:W-:Y:S02]  /*3e40*/  @!P3 IMAD.WIDE.U32 R30, R33, 0x8, R36 ;  /* 0x00000008211eb825 */ /* 0x000fe400078e0024 */
[----:B------:R-:W2:Y:S04]  /*3e50*/  @!P5 LDG.E.64 R28, desc[UR8][R28.64] ;  /* 0x000000081c1cd981 */ /* 0x000ea8000c1e1b00 */
[----:B------:R-:W3:Y:S02]  /*3e60*/  @!P3 LDG.E.64 R30, desc[UR8][R30.64] ;  /* 0x000000081e1eb981 */ /* 0x000ee4000c1e1b00 */
[----:B------:R-:W-:-:S04]  /*3e70*/  @!P6 IMAD R35, R35, R5, R0 ;  /* 0x000000052323e224 */ /* 0x000fc800078e0200 */
[----:B------:R-:W-:-:S06]  /*3e80*/  @!P6 IMAD.WIDE.U32 R32, R35, 0x8, R36 ;  /* 0x000000082320e825 */ /* 0x000fcc00078e0024 */
[----:B------:R-:W4:Y:S01]  /*3e90*/  @!P6 LDG.E.64 R32, desc[UR8][R32.64] ;  /* 0x000000082020e981 */ /* 0x000f22000c1e1b00 */
[----:B------:R-:W-:Y:S01]  /*3ea0*/  IADD3 R34, PT, PT, R34, 0x4, RZ ;  /* 0x0000000422227810 */ /* 0x000fe20007ffe0ff */
[----:B--2---:R-:W-:Y:S01]  /*3eb0*/  @!P5 FADD.FTZ R64, R64, R28 ;  /* 0x0000001c4040d221 */ /* 0x004fe20000010000 */
[----:B------:R-:W-:-:S03]  /*3ec0*/  @!P5 FADD.FTZ R65, R65, R29 ;  /* 0x0000001d4141d221 */ /* 0x000fc60000010000 */
[----:B---3--:R-:W-:Y:S01]  /*3ed0*/  @!P3 FADD.FTZ R64, R64, R30 ;  /* 0x0000001e4040b221 */ /* 0x008fe20000010000 */
[----:B------:R-:W-:-:S03]  /*3ee0*/  @!P3 FADD.FTZ R65, R65, R31 ;  /* 0x0000001f4141b221 */ /* 0x000fc60000010000 */
[----:B----4-:R-:W-:Y:S01]  /*3ef0*/  @!P6 FADD.FTZ R64, R64, R32 ;  /* 0x000000204040e221 */ /* 0x010fe20000010000 */
[----:B------:R-:W-:-:S07]  /*3f00*/  @!P6 FADD.FTZ R65, R65, R33 ;  /* 0x000000214141e221 */ /* 0x000fce0000010000 */
.L_x_17:
[----:B------:R-:W-:Y:S05]  /*3f10*/  @!P0 BRA `(.L_x_12) ;  /* 0x00000000006c8947 */ /* 0x000fea0003800000 */
[----:B------:R-:W-:Y:S02]  /*3f20*/  ISETP.NE.AND P0, PT, R38, 0x1, PT ;  /* 0x000000012600780c */ /* 0x000fe40003f05270 */
[----:B------:R-:W-:-:S11]  /*3f30*/  LOP3.LUT R32, R7, 0x1, RZ, 0xc0, !PT ;  /* 0x0000000107207812 */ /* 0x000fd600078ec0ff */
[----:B------:R-:W-:Y:S05]  /*3f40*/  @!P0 BRA `(.L_x_18) ;  /* 0x0000000000388947 */ /* 0x000fea0003800000 */
[C---:B------:R-:W-:Y:S02]  /*3f50*/  IADD3 R31, PT, PT, R34.reuse, 0x1, RZ ;  /* 0x00000001221f7810 */ /* 0x040fe40007ffe0ff */
[----:B------:R-:W-:Y:S02]  /*3f60*/  ISETP.EQ.OR P3, PT, R34, UR10, P2 ;  /* 0x0000000a22007c0c */ /* 0x000fe40009762670 */
[----:B------:R-:W-:-:S11]  /*3f70*/  ISETP.EQ.OR P0, PT, R31, UR10, P2 ;  /* 0x0000000a1f007c0c */ /* 0x000fd60009702670 */
[-CC-:B------:R-:W-:Y:S02]  /*3f80*/  @!P3 IMAD R29, R34, R5.reuse, R0.reuse ;  /* 0x00000005221db224 */ /* 0x180fe400078e0200 */
[----:B------:R-:W-:Y:S02]  /*3f90*/  @!P0 IMAD R31, R31, R5, R0 ;  /* 0x000000051f1f8224 */ /* 0x000fe400078e0200 */
[----:B------:R-:W-:-:S04]  /*3fa0*/  @!P3 IMAD.WIDE.U32 R28, R29, 0x8, R36 ;  /* 0x000000081d1cb825 */ /* 0x000fc800078e0024 */
[----:B------:R-:W-:Y:S02]  /*3fb0*/  @!P0 IMAD.WIDE.U32 R30, R31, 0x8, R36 ;  /* 0x000000081f1e8825 */ /* 0x000fe400078e0024 */
[----:B------:R-:W0:Y:S04]  /*3fc0*/  @!P3 LDG.E.64 R28, desc[UR8][R28.64] ;  /* 0x000000081c1cb981 */ /* 0x000e28000c1e1b00 */
[----:B------:R-:W2:Y:S01]  /*3fd0*/  @!P0 LDG.E.64 R30, desc[UR8][R30.64] ;  /* 0x000000081e1e8981 */ /* 0x000ea2000c1e1b00 */
[----:B------:R-:W-:Y:S01]  /*3fe0*/  IADD3 R34, PT, PT, R34, 0x2, RZ ;  /* 0x0000000222227810 */ /* 0x000fe20007ffe0ff */
[----:B0-----:R-:W-:Y:S01]  /*3ff0*/  @!P3 FADD.FTZ R64, R64, R28 ;  /* 0x0000001c4040b221 */ /* 0x001fe20000010000 */
[----:B------:R-:W-:-:S03]  /*4000*/  @!P3 FADD.FTZ R65, R65, R29 ;  /* 0x0000001d4141b221 */ /* 0x000fc60000010000 */
[----:B--2---:R-:W-:Y:S01]  /*4010*/  @!P0 FADD.FTZ R64, R64, R30 ;  /* 0x0000001e40408221 */ /* 0x004fe20000010000 */
[----:B------:R-:W-:-:S07]  /*4020*/  @!P0 FADD.FTZ R65, R65, R31 ;  /* 0x0000001f41418221 */ /* 0x000fce0000010000 */
.L_x_18:
[----:B------:R-:W-:Y:S01]  /*4030*/  ISETP.EQ.OR P0, PT, R34, UR10, P2 ;  /* 0x0000000a22007c0c */ /* 0x000fe20009702670 */
[----:B------:R-:W-:Y:S03]  /*4040*/  BSSY.RECONVERGENT B0, `(.L_x_12) ;  /* 0x0000008000007945 */ /* 0x000fe60003800200 */
[----:B------:R-:W-:-:S13]  /*4050*/  ISETP.NE.U32.OR P0, PT, R32, 0x1, P0 ;  /* 0x000000012000780c */ /* 0x000fda0000705470 */
[----:B------:R-:W-:Y:S05]  /*4060*/  @P0 BRA `(.L_x_19) ;  /* 0x0000000000140947 */ /* 0x000fea0003800000 */
[----:B------:R-:W-:-:S04]  /*4070*/  IMAD R29, R5, R34, R0 ;  /* 0x00000022051d7224 */ /* 0x000fc800078e0200 */
[----:B------:R-:W-:-:S06]  /*4080*/  IMAD.WIDE.U32 R36, R29, 0x8, R36 ;  /* 0x000000081d247825 */ /* 0x000fcc00078e0024 */
[----:B------:R-:W0:Y:S02]  /*4090*/  LDG.E.64 R36, desc[UR8][R36.64] ;  /* 0x0000000824247981 */ /* 0x000e24000c1e1b00 */
[----:B0-----:R-:W-:Y:S01]  /*40a0*/  FADD.FTZ R64, R64, R36 ;  /* 0x0000002440407221 */ /* 0x001fe20000010000 */
[----:B------:R-:W-:-:S07]  /*40b0*/  FADD.FTZ R65, R65, R37 ;  /* 0x0000002541417221 */ /* 0x000fce0000010000 */
.L_x_19:
[----:B------:R-:W-:Y:S05]  /*40c0*/  BSYNC.RECONVERGENT B0 ;  /* 0x0000000000007941 */ /* 0x000fea0003800200 */
.L_x_12:
[----:B------:R-:W5:Y:S01]  /*40d0*/  S2UR UR6, SR_CgaCtaId ;  /* 0x00000000000679c3 */ /* 0x000f620000008800 */
[----:B------:R-:W-:Y:S01]  /*40e0*/  UMOV UR5, 0x400 ;  /* 0x0000040000057882 */ /* 0x000fe20000000000 */
[----:B------:R-:W0:Y:S01]  /*40f0*/  LDCU.64 UR12, c[0x0][0x400] ;  /* 0x00008000ff0c77ac */ /* 0x000e220008000a00 */
[----:B--2-4-:R-:W-:Y:S02]  /*4100*/  SHF.L.U32 R31, R18, 0x10, RZ ;  /* 0x00000010121f7819 */ /* 0x014fe400000006ff */
[----:B------:R-:W-:Y:S02]  /*4110*/  SHF.L.U32 R33, R66, 0x10, RZ ;  /* 0x0000001042217819 */ /* 0x000fe400000006ff */
[----:B------:R-:W-:Y:S01]  /*4120*/  SHF.L.U32 R39, R48, 0x10, RZ ;  /* 0x0000001030277819 */ /* 0x000fe200000006ff */
[----:B------:R-:W2:Y:S01]  /*4130*/  LDC R34, c[0x0][0x41c] ;  /* 0x00010700ff227b82 */ /* 0x000ea20000000800 */
[----:B------:R-:W-:Y:S01]  /*4140*/  SHF.L.U32 R43, R50, 0x10, RZ ;  /* 0x00000010322b7819 */ /* 0x000fe200000006ff */
[C---:B------:R-:W-:Y:S01]  /*4150*/  FADD.FTZ R48, -R56.reuse, R31 ;  /* 0x0000001f38307221 */ /* 0x040fe20000010100 */
[----:B------:R-:W-:Y:S01]  /*4160*/  FADD.FTZ R50, -R56, R33 ;  /* 0x0000002138327221 */ /* 0x000fe20000010100 */
[----:B------:R-:W-:Y:S01]  /*4170*/  SHF.L.U32 R35, R60, 0x10, RZ ;  /* 0x000000103c237819 */ /* 0x000fe200000006ff */
[----:B------:R-:W-:Y:S01]  /*4180*/  FADD.FTZ R42, -R56, R39 ;  /* 0x00000027382a7221 */ /* 0x000fe20000010100 */
[----:B------:R-:W-:Y:S01]  /*4190*/  SHF.L.U32 R79, R79, 0x10, RZ ;  /* 0x000000104f4f7819 */ /* 0x000fe200000006ff */
[-C--:B------:R-:W-:Y:S01]  /*41a0*/  FMUL.FTZ R33, R48, R57.reuse ;  /* 0x0000003930217220 */ /* 0x080fe20000410000 */
[----:B------:R-:W-:Y:S01]  /*41b0*/  SHF.L.U32 R37, R26, 0x10, RZ ;  /* 0x000000101a257819 */ /* 0x000fe200000006ff */
[----:B------:R-:W-:Y:S01]  /*41c0*/  FMUL.FTZ R50, R50, R57 ;  /* 0x0000003932327220 */ /* 0x000fe20000410000 */
[----:B------:R-:W-:Y:S01]  /*41d0*/  SHF.L.U32 R71, R71, 0x10, RZ ;  /* 0x0000001047477819 */ /* 0x000fe200000006ff */
[C---:B------:R-:W-:Y:S01]  /*41e0*/  FADD.FTZ R60, -R56.reuse, R35 ;  /* 0x00000023383c7221 */ /* 0x040fe20000010100 */
[----:B------:R-:W-:Y:S01]  /*41f0*/  SHF.L.U32 R73, R73, 0x10, RZ ;  /* 0x0000001049497819 */ /* 0x000fe200000006ff */
[----:B------:R-:W-:Y:S01]  /*4200*/  FADD.FTZ R46, -R56, R37 ;  /* 0x00000025382e7221 */ /* 0x000fe20000010100 */
[----:B------:R-:W-:Y:S01]  /*4210*/  SHF.L.U32 R41, R22, 0x10, RZ ;  /* 0x0000001016297819 */ /* 0x000fe200000006ff */
[C---:B------:R-:W-:Y:S01]  /*4220*/  FADD.FTZ R44, -R56.reuse, R71 ;  /* 0x00000047382c7221 */ /* 0x040fe20000010100 */
[----:B-----5:R-:W-:Y:S01]  /*4230*/  ULEA UR5, UR6, UR5, 0x18 ;  /* 0x0000000506057291 */ /* 0x020fe2000f8ec0ff */
[----:B------:R-:W-:Y:S01]  /*4240*/  SHF.L.U32 R69, R69, 0x10, RZ ;  /* 0x0000001045457819 */ /* 0x000fe200000006ff */
[C---:B------:R-:W-:Y:S01]  /*4250*/  FADD.FTZ R40, -R56.reuse, R73 ;  /* 0x0000004938287221 */ /* 0x040fe20000010100 */
[----:B------:R-:W-:Y:S01]  /*4260*/  SHF.L.U32 R75, R75, 0x10, RZ ;  /* 0x000000104b4b7819 */ /* 0x000fe200000006ff */
[----:B------:R-:W-:Y:S01]  /*4270*/  FADD.FTZ R38, -R56, R41 ;  /* 0x0000002938267221 */ /* 0x000fe20000010100 */
[----:B------:R-:W-:Y:S01]  /*4280*/  SHF.L.U32 R45, R58, 0x10, RZ ;  /* 0x000000103a2d7819 */ /* 0x000fe200000006ff */
[----:B-1----:R-:W-:Y:S01]  /*4290*/  FADD.FTZ R36, -R56, R69 ;  /* 0x0000004538247221 */ /* 0x002fe20000010100 */
[----:B------:R-:W-:Y:S01]  /*42a0*/  SHF.L.U32 R77, R77, 0x10, RZ ;  /* 0x000000104d4d7819 */ /* 0x000fe200000006ff */
[----:B--2---:R-:W-:Y:S01]  /*42b0*/  IMAD R34, R34, UR10, R3 ;  /* 0x0000000a22227c24 */ /* 0x004fe2000f8e0203 */
[----:B------:R3:W-:Y:S01]  /*42c0*/  @!P2 STS.64 [UR5+0x90], R64 ;  /* 0x00009040ff00a988 */ /* 0x0007e20008000a05 */
[----:B------:R-:W-:Y:S01]  /*42d0*/  SHF.L.U32 R81, R81, 0x10, RZ ;  /* 0x0000001051517819 */ /* 0x000fe200000006ff */
[C---:B------:R-:W-:Y:S01]  /*42e0*/  FADD.FTZ R32, -R56.reuse, R75 ;  /* 0x0000004b38207221 */ /* 0x040fe20000010100 */
[----:B------:R-:W-:Y:S01]  /*42f0*/  FADD.FTZ R30, -R56, R45 ;  /* 0x0000002d381e7221 */ /* 0x000fe20000010100 */
[----:B------:R-:W-:Y:S01]  /*4300*/  BAR.SYNC.DEFER_BLOCKING 0x0 ;  /* 0x0000000000007b1d */ /* 0x000fe20000010000 */
[----:B0-----:R-:W-:Y:S01]  /*4310*/  ISETP.GE.U32.AND P0, PT, R34, UR12, PT ;  /* 0x0000000c22007c0c */ /* 0x001fe2000bf06070 */
[----:B------:R-:W-:Y:S01]  /*4320*/  FADD.FTZ R26, -R56, R77 ;  /* 0x0000004d381a7221 */ /* 0x000fe20000010100 */
[----:B------:R-:W-:-:S02]  /*4330*/  SHF.R.S32.HI R47, RZ, 0x1f, R34 ;  /* 0x0000001fff2f7819 */ /* 0x000fc40000011422 */
[----:B------:R-:W-:Y:S02]  /*4340*/  SHF.L.U32 R31, R20, 0x10, RZ ;  /* 0x00000010141f7819 */ /* 0x000fe400000006ff */
[----:B---3--:R-:W-:Y:S01]  /*4350*/  SHF.L.U32 R65, R62, 0x10, RZ ;  /* 0x000000103e417819 */ /* 0x008fe200000006ff */
[----:B------:R-:W-:Y:S01]  /*4360*/  FADD.FTZ R62, -R56, R79 ;  /* 0x0000004f383e7221 */ /* 0x000fe20000010100 */
[----:B------:R-:W-:Y:S02]  /*4370*/  ISETP.GE.AND.EX P0, PT, R47, UR13, PT, P0 ;  /* 0x0000000d2f007c0c */ /* 0x000fe4000bf06300 */
[----:B------:R-:W-:Y:S01]  /*4380*/  SHF.L.U32 R68, R68, 0x10, RZ ;  /* 0x0000001044447819 */ /* 0x000fe200000006ff */
[----:B------:R-:W-:Y:S01]  /*4390*/  FADD.FTZ R22, -R56, R65 ;  /* 0x0000004138167221 */ /* 0x000fe20000010100 */
[----:B------:R-:W0:Y:S01]  /*43a0*/  LDS.64 R28, [UR5+0x90] ;  /* 0x00009005ff1c7984 */ /* 0x000e220008000a00 */
[----:B------:R-:W0:Y:S02]  /*43b0*/  LDCU UR5, c[0x0][0x42c] ;  /* 0x00008580ff0577ac */ /* 0x000e240008000800 */
[----:B0-----:R-:W-:Y:S01]  /*43c0*/  FMUL.FTZ R18, R28, UR5 ;  /* 0x000000051c127c20 */ /* 0x001fe20008410000 */
[----:B------:R-:W-:Y:S01]  /*43d0*/  FMUL.FTZ R29, R29, UR5 ;  /* 0x000000051d1d7c20 */ /* 0x000fe20008410000 */
[C---:B------:R-:W-:Y:S01]  /*43e0*/  FADD.FTZ R28, -R56.reuse, R43 ;  /* 0x0000002b381c7221 */ /* 0x040fe20000010100 */
[----:B------:R-:W-:-:S02]  /*43f0*/  FADD.FTZ R56, -R56, R81 ;  /* 0x0000005138387221 */ /* 0x000fc40000010100 */
[C-C-:B------:R-:W-:Y:S01]  /*4400*/  FFMA.FTZ R45, R18.reuse, R33, R29.reuse ;  /* 0x00000021122d7223 */ /* 0x140fe2000001001d */
[----:B------:R-:W-:Y:S01]  /*4410*/  FFMA.FTZ R58, R18, R50, R29 ;  /* 0x00000032123a7223 */ /* 0x000fe2000001001d */
[----:B------:R-:W-:Y:S06]  /*4420*/  @!P1 BRA `(.L_x_20) ;  /* 0x0000000000489947 */ /* 0x000fec0003800000 */
[----:B------:R-:W-:Y:S01]  /*4430*/  FFMA.FTZ R20, R54, R33, R52 ;  /* 0x0000002136147223 */ /* 0x000fe20000010034 */
[----:B------:R-:W-:-:S03]  /*4440*/  FFMA.FTZ R33, R55, R50, R53 ;  /* 0x0000003237217223 */ /* 0x000fc60000010035 */
[----:B------:R-:W-:Y:S01]  /*4450*/  FMUL.FTZ R35, R20, -1.4426950216293334961 ;  /* 0xbfb8aa3b14237820 */ /* 0x000fe20000410000 */
[----:B------:R-:W-:-:S05]  /*4460*/  FMUL.FTZ R39, R33, -1.4426950216293334961 ;  /* 0xbfb8aa3b21277820 */ /* 0x000fca0000410000 */
[----:B------:R-:W0:Y:S08]  /*4470*/  MUFU.EX2 R35, R35 ;  /* 0x0000002300237308 */ /* 0x000e300000000800 */
[----:B------:R-:W1:Y:S01]  /*4480*/  MUFU.EX2 R39, R39 ;  /* 0x0000002700277308 */ /* 0x000e620000000800 */
[----:B0-----:R-:W-:-:S07]  /*4490*/  FADD.FTZ R37, R35, 1 ;  /* 0x3f80000023257421 */ /* 0x001fce0000010000 */
[----:B------:R-:W0:Y:S01]  /*44a0*/  MUFU.RCP R48, R37 ;  /* 0x0000002500307308 */ /* 0x000e220000001000 */
[----:B-1----:R-:W-:-:S07]  /*44b0*/  FADD.FTZ R41, R39, 1 ;  /* 0x3f80000027297421 */ /* 0x002fce0000010000 */
[----:B------:R-:W1:Y:S01]  /*44c0*/  MUFU.RCP R41, R41 ;  /* 0x0000002900297308 */ /* 0x000e620000001000 */
[----:B0-----:R-:W-:Y:S01]  /*44d0*/  FADD.FTZ R43, -R48, 1 ;  /* 0x3f800000302b7421 */ /* 0x001fe20000010100 */
[----:B------:R-:W-:-:S03]  /*44e0*/  FMUL.FTZ R31, R31, R48 ;  /* 0x000000301f1f7220 */ /* 0x000fc60000410000 */
[----:B------:R-:W-:-:S04]  /*44f0*/  FFMA.FTZ R20, R20, R43, 1 ;  /* 0x3f80000014147423 */ /* 0x000fc8000001002b */
[----:B------:R-:W-:Y:S01]  /*4500*/  FMUL.FTZ R31, R31, R20 ;  /* 0x000000141f1f7220 */ /* 0x000fe20000410000 */
[----:B-1----:R-:W-:Y:S01]  /*4510*/  FADD.FTZ R50, -R41, 1 ;  /* 0x3f80000029327421 */ /* 0x002fe20000010100 */
[----:B------:R-:W-:-:S03]  /*4520*/  FMUL.FTZ R68, R68, R41 ;  /* 0x0000002944447220 */ /* 0x000fc60000410000 */
[----:B------:R-:W-:-:S04]  /*4530*/  FFMA.FTZ R33, R33, R50, 1 ;  /* 0x3f80000021217423 */ /* 0x000fc80000010032 */
[----:B------:R-:W-:-:S07]  /*4540*/  FMUL.FTZ R68, R68, R33 ;  /* 0x0000002144447220 */ /* 0x000fce0000410000 */
.L_x_20:
[----:B------:R-:W-:Y:S01]  /*4550*/  BSSY.RECONVERGENT B0, `(.L_x_21) ;  /* 0x0000012000007945 */ /* 0x000fe20003800200 */
[----:B------:R-:W-:Y:S01]  /*4560*/  FFMA.FTZ R20, R54, R31, -R45 ;  /* 0x0000001f36147223 */ /* 0x000fe2000001082d */
[----:B------:R-:W-:Y:S02]  /*4570*/  FFMA.FTZ R58, R55, R68, -R58 ;  /* 0x00000044373a7223 */ /* 0x000fe4000001083a */
[----:B------:R-:W-:Y:S05]  /*4580*/  @P0 BRA `(.L_x_22) ;  /* 0x0000000000380947 */ /* 0x000fea0003800000 */
[----:B------:R-:W0:Y:S01]  /*4590*/  LDCU.64 UR14, c[0x0][0x3f8] ;  /* 0x00007f00ff0e77ac */ /* 0x000e220008000a00 */
[----:B------:R-:W-:Y:S01]  /*45a0*/  MOV R64, R84 ;  /* 0x0000005400407202 */ /* 0x000fe20000000f00 */
[----:B------:R-:W-:Y:S01]  /*45b0*/  FMUL.FTZ R31, R20, R57 ;  /* 0x00000039141f7220 */ /* 0x000fe20000410000 */
[----:B------:R-:W-:Y:S01]  /*45c0*/  MOV R65, R87 ;  /* 0x0000005700417202 */ /* 0x000fe20000000f00 */
[----:B------:R-:W1:Y:S01]  /*45d0*/  LDCU.64 UR6, c[0x0][0x380] ;  /* 0x00007000ff0677ac */ /* 0x000e620008000a00 */
[----:B------:R-:W-:-:S05]  /*45e0*/  FMUL.FTZ R20, R58, R57 ;  /* 0x000000393a147220 */ /* 0x000fca0000410000 */
[----:B------:R-:W-:Y:S01]  /*45f0*/  F2FP.BF16.F32.PACK_AB R31, R20, R31 ;  /* 0x0000001f141f723e */ /* 0x000fe200000010ff */
[----:B0-----:R-:W-:Y:S02]  /*4600*/  IMAD R47, R47, UR14, RZ ;  /* 0x0000000e2f2f7c24 */ /* 0x001fe4000f8e02ff */
[----:B------:R-:W-:-:S04]  /*4610*/  IMAD.WIDE.U32 R64, R34, UR14, R64 ;  /* 0x0000000e22407c25 */ /* 0x000fc8000f8e0040 */
[----:B------:R-:W-:Y:S01]  /*4620*/  IMAD R47, R34, UR15, R47 ;  /* 0x0000000f222f7c24 */ /* 0x000fe2000f8e022f */
[----:B-1----:R-:W-:-:S04]  /*4630*/  LEA R66, P0, R64, UR6, 0x1 ;  /* 0x0000000640427c11 */ /* 0x002fc8000f8008ff */
[----:B------:R-:W-:-:S04]  /*4640*/  IADD3 R47, PT, PT, R65, R47, RZ ;  /* 0x0000002f412f7210 */ /* 0x000fc80007ffe0ff */
[----:B------:R-:W-:-:S05]  /*4650*/  LEA.HI.X R67, R64, UR7, R47, 0x1, P0 ;  /* 0x0000000740437c11 */ /* 0x000fca00080f0c2f */
[----:B------:R0:W-:Y:S02]  /*4660*/  STG.E desc[UR8][R66.64], R31 ;  /* 0x0000001f42007986 */ /* 0x0001e4000c101908 */
.L_x_22:
[----:B------:R-:W-:Y:S05]  /*4670*/  BSYNC.RECONVERGENT B0 ;  /* 0x0000000000007941 */ /* 0x000fea0003800200 */
.L_x_21:
[----:B------:R-:W-:Y:S01]  /*4680*/  SHF.L.U32 R61, R61, 0x10, RZ ;  /* 0x000000103d3d7819 */ /* 0x000fe200000006ff */
[-C--:B------:R-:W-:Y:S01]  /*4690*/  FMUL.FTZ R43, R60, R57.reuse ;  /* 0x000000393c2b7220 */ /* 0x080fe20000410000 */
[----:B------:R-:W-:Y:S01]  /*46a0*/  SHF.L.U32 R80, R80, 0x10, RZ ;  /* 0x0000001050507819 */ /* 0x000fe200000006ff */
[----:B------:R-:W-:Y:S01]  /*46b0*/  FMUL.FTZ R62, R62, R57 ;  /* 0x000000393e3e7220 */ /* 0x000fe20000410000 */
[----:B------:R-:W-:Y:S06]  /*46c0*/  @!P1 BRA `(.L_x_23) ;  /* 0x0000000000489947 */ /* 0x000fec0003800000 */
[----:B0-----:R-:W-:Y:S01]  /*46d0*/  FFMA.FTZ R31, R55, R62, R53 ;  /* 0x0000003e371f7223 */ /* 0x001fe20000010035 */
        /* <DEDUP_REMOVED lines=11> */
[----:B------:R-:W-:Y:S01]  /*4790*/  FFMA.FTZ R31, R31, R50, 1 ;  /* 0x3f8000001f1f7423 */ /* 0x000fe20000010032 */
[----:B-1----:R-:W-:Y:S01]  /*47a0*/  FADD.FTZ R41, -R48, 1 ;  /* 0x3f80000030297421 */ /* 0x002fe20000010100 */
[----:B------:R-:W-:Y:S02]  /*47b0*/  FMUL.FTZ R61, R61, R48 ;  /* 0x000000303d3d7220 */ /* 0x000fe40000410000 */
[----:B------:R-:W-:Y:S01]  /*47c0*/  FMUL.FTZ R80, R80, R31 ;  /* 0x0000001f50507220 */ /* 0x000fe20000410000 */
[----:B------:R-:W-:-:S04]  /*47d0*/  FFMA.FTZ R20, R20, R41, 1 ;  /* 0x3f80000014147423 */ /* 0x000fc80000010029 */
[----:B------:R-:W-:-:S07]  /*47e0*/  FMUL.FTZ R61, R61, R20 ;  /* 0x000000143d3d7220 */ /* 0x000fce0000410000 */
.L_x_23:
[----:B------:R-:W-:Y:S04]  /*47f0*/  BSSY.RECONVERGENT B0, `(.L_x_24) ;  /* 0x0000014000007945 */ /* 0x000fe80003800200 */
[----:B------:R-:W-:Y:S05]  /*4800*/  @P4 BRA `(.L_x_25) ;  /* 0x0000000000484947 */ /* 0x000fea0003800000 */
[----:B------:R-:W1:Y:S01]  /*4810*/  LDCU.64 UR6, c[0x0][0x3f8] ;  /* 0x00007f00ff0677ac */ /* 0x000e620008000a00 */
[C-C-:B0-----:R-:W-:Y:S01]  /*4820*/  FFMA.FTZ R31, R18.reuse, R43, R29.reuse ;  /* 0x0000002b121f7223 */ /* 0x141fe2000001001d */
[----:B------:R-:W-:Y:S01]  /*4830*/  MOV R60, R84 ;  /* 0x00000054003c7202 */ /* 0x000fe20000000f00 */
[----:B------:R-:W-:Y:S01]  /*4840*/  FFMA.FTZ R48, R18, R62, R29 ;  /* 0x0000003e12307223 */ /* 0x000fe2000001001d */
[----:B------:R-:W0:Y:S01]  /*4850*/  LDCU.64 UR14, c[0x0][0x380] ;  /* 0x00007000ff0e77ac */ /* 0x000e220008000a00 */
[----:B------:R-:W-:Y:S01]  /*4860*/  FFMA.FTZ R20, R54, R61, -R31 ;  /* 0x0000003d36147223 */ /* 0x000fe2000001081f */
[----:B------:R-:W-:Y:S01]  /*4870*/  MOV R61, R87 ;  /* 0x00000057003d7202 */ /* 0x000fe20000000f00 */
[----:B------:R-:W-:Y:S02]  /*4880*/  FFMA.FTZ R48, R55, R80, -R48 ;  /* 0x0000005037307223 */ /* 0x000fe40000010830 */
[-C--:B------:R-:W-:Y:S02]  /*4890*/  FMUL.FTZ R31, R20, R57.reuse ;  /* 0x00000039141f7220 */ /* 0x080fe40000410000 */
[----:B------:R-:W-:-:S05]  /*48a0*/  FMUL.FTZ R20, R48, R57 ;  /* 0x0000003930147220 */ /* 0x000fca0000410000 */
[----:B------:R-:W-:Y:S01]  /*48b0*/  F2FP.BF16.F32.PACK_AB R31, R20, R31 ;  /* 0x0000001f141f723e */ /* 0x000fe200000010ff */
[----:B-1----:R-:W-:Y:S02]  /*48c0*/  IMAD R50, R15, UR6, RZ ;  /* 0x000000060f327c24 */ /* 0x002fe4000f8e02ff */
[----:B------:R-:W-:-:S04]  /*48d0*/  IMAD.WIDE.U32 R64, R9, UR6, R60 ;  /* 0x0000000609407c25 */ /* 0x000fc8000f8e003c */
[----:B------:R-:W-:Y:S01]  /*48e0*/  IMAD R33, R9, UR7, R50 ;  /* 0x0000000709217c24 */ /* 0x000fe2000f8e0232 */
[----:B0-----:R-:W-:-:S04]  /*48f0*/  LEA R60, P0, R64, UR14, 0x1 ;  /* 0x0000000e403c7c11 */ /* 0x001fc8000f8008ff */
[----:B------:R-:W-:-:S04]  /*4900*/  IADD3 R33, PT, PT, R65, R33, RZ ;  /* 0x0000002141217210 */ /* 0x000fc80007ffe0ff */
[----:B------:R-:W-:-:S05]  /*4910*/  LEA.HI.X R61, R64, UR15, R33, 0x1, P0 ;  /* 0x0000000f403d7c11 */ /* 0x000fca00080f0c21 */
[----:B------:R1:W-:Y:S02]  /*4920*/  STG.E desc[UR8][R60.64], R31 ;  /* 0x0000001f3c007986 */ /* 0x0003e4000c101908 */
.L_x_25:
[----:B------:R-:W-:Y:S05]  /*4930*/  BSYNC.RECONVERGENT B0 ;  /* 0x0000000000007941 */ /* 0x000fea0003800200 */
.L_x_24:
[----:B------:R-:W-:Y:S01]  /*4940*/  UISETP.NE.AND UP0, UPT, UR11, URZ, UPT ;  /* 0x000000ff0b00728c */ /* 0x000fe2000bf05270 */
[----:B------:R-:W-:Y:S01]  /*4950*/  IADD3 R34, PT, PT, R34, 0x20, RZ ;  /* 0x0000002022227810 */ /* 0x000fe20007ffe0ff */
[-C--:B------:R-:W-:Y:S01]  /*4960*/  FMUL.FTZ R43, R46, R57.reuse ;  /* 0x000000392e2b7220 */ /* 0x080fe20000410000 */
[-C--:B------:R-:W-:Y:S01]  /*4970*/  FMUL.FTZ R44, R44, R57.reuse ;  /* 0x000000392c2c7220 */ /* 0x080fe20000410000 */
[-C--:B-1----:R-:W-:Y:S01]  /*4980*/  FMUL.FTZ R60, R42, R57.reuse ;  /* 0x000000392a3c7220 */ /* 0x082fe20000410000 */
[-C--:B------:R-:W-:Y:S01]  /*4990*/  FMUL.FTZ R62, R40, R57.reuse ;  /* 0x00000039283e7220 */ /* 0x080fe20000410000 */
[-C--:B------:R-:W-:Y:S01]  /*49a0*/  FMUL.FTZ R35, R38, R57.reuse ;  /* 0x0000003926237220 */ /* 0x080fe20000410000 */
[-C--:B------:R-:W-:Y:S01]  /*49b0*/  FMUL.FTZ R36, R36, R57.reuse ;  /* 0x0000003924247220 */ /* 0x080fe20000410000 */
[-C--:B------:R-:W-:Y:S01]  /*49c0*/  FMUL.FTZ R28, R28, R57.reuse ;  /* 0x000000391c1c7220 */ /* 0x080fe20000410000 */
[-C--:B------:R-:W-:Y:S01]  /*49d0*/  FMUL.FTZ R32, R32, R57.reuse ;  /* 0x0000003920207220 */ /* 0x080fe20000410000 */
[-C--:B------:R-:W-:Y:S01]  /*49e0*/  FMUL.FTZ R20, R30, R57.reuse ;  /* 0x000000391e147220 */ /* 0x080fe20000410000 */
[-C--:B------:R-:W-:Y:S01]  /*49f0*/  FMUL.FTZ R26, R26, R57.reuse ;  /* 0x000000391a1a7220 */ /* 0x080fe20000410000 */
[-C--:B------:R-:W-:Y:S01]  /*4a00*/  FMUL.FTZ R22, R22, R57.reuse ;  /* 0x0000003916167220 */ /* 0x080fe20000410000 */
[----:B------:R-:W-:Y:S01]  /*4a10*/  ISETP.GE.U32.AND P1, PT, R10, UR12, PT ;  /* 0x0000000c0a007c0c */ /* 0x000fe2000bf26070 */
[----:B------:R-:W-:Y:S01]  /*4a20*/  FMUL.FTZ R56, R56, R57 ;  /* 0x0000003938387220 */ /* 0x000fe20000410000 */
[----:B------:R-:W-:Y:S01]  /*4a30*/  ISETP.GE.U32.AND P2, PT, R11, UR12, PT ;  /* 0x0000000c0b007c0c */ /* 0x000fe2000bf46070 */
[--C-:B------:R-:W-:Y:S01]  /*4a40*/  FFMA.FTZ R65, R18, R43, R29.reuse ;  /* 0x0000002b12417223 */ /* 0x100fe2000001001d */
[----:B------:R-:W-:Y:S01]  /*4a50*/  ISETP.GE.U32.AND P3, PT, R12, UR12, PT ;  /* 0x0000000c0c007c0c */ /* 0x000fe2000bf66070 */
[C-C-:B------:R-:W-:Y:S01]  /*4a60*/  FFMA.FTZ R50, R18.reuse, R44, R29.reuse ;  /* 0x0000002c12327223 */ /* 0x140fe2000001001d */
[----:B------:R-:W-:Y:S01]  /*4a70*/  ISETP.GE.U32.AND P4, PT, R13, UR12, PT ;  /* 0x0000000c0d007c0c */ /* 0x000fe2000bf86070 */
[--C-:B0-----:R-:W-:Y:S01]  /*4a80*/  FFMA.FTZ R67, R18, R60, R29.reuse ;  /* 0x0000003c12437223 */ /* 0x101fe2000001001d */
[----:B------:R-:W-:Y:S01]  /*4a90*/  ISETP.GE.U32.AND P5, PT, R34, UR12, PT ;  /* 0x0000000c22007c0c */ /* 0x000fe2000bfa6070 */
[C-C-:B------:R-:W-:Y:S01]  /*4aa0*/  FFMA.FTZ R58, R18.reuse, R62, R29.reuse ;  /* 0x0000003e123a7223 */ /* 0x140fe2000001001d */
[----:B------:R-:W-:Y:S01]  /*4ab0*/  SHF.R.S32.HI R39, RZ, 0x1f, R34 ;  /* 0x0000001fff277819 */ /* 0x000fe20000011422 */
[C-C-:B------:R-:W-:Y:S01]  /*4ac0*/  FFMA.FTZ R41, R18.reuse, R35, R29.reuse ;  /* 0x0000002312297223 */ /* 0x140fe2000001001d */
[C-C-:B------:R-:W-:Y:S01]  /*4ad0*/  FFMA.FTZ R40, R18.reuse, R36, R29.reuse ;  /* 0x0000002412287223 */ /* 0x140fe2000001001d */
[C-C-:B------:R-:W-:Y:S01]  /*4ae0*/  FFMA.FTZ R37, R18.reuse, R28, R29.reuse ;  /* 0x0000001c12257223 */ /* 0x140fe2000001001d */
[C-C-:B------:R-:W-:Y:S01]  /*4af0*/  FFMA.FTZ R38, R18.reuse, R32, R29.reuse ;  /* 0x0000002012267223 */ /* 0x140fe2000001001d */
[C-C-:B------:R-:W-:Y:S01]  /*4b00*/  FFMA.FTZ R33, R18.reuse, R20, R29.reuse ;  /* 0x0000001412217223 */ /* 0x140fe2000001001d */
[C-C-:B------:R-:W-:Y:S01]  /*4b10*/  FFMA.FTZ R30, R18.reuse, R26, R29.reuse ;  /* 0x0000001a121e7223 */ /* 0x140fe2000001001d */
[--C-:B------:R-:W-:Y:S01]  /*4b20*/  FFMA.FTZ R31, R18, R22, R29.reuse ;  /* 0x00000016121f7223 */ /* 0x100fe2000001001d */
[----:B------:R-:W-:Y:S01]  /*4b30*/  ISETP.GE.U32.AND P0, PT, R14, UR12, PT ;  /* 0x0000000c0e007c0c */ /* 0x000fe2000bf06070 */
[----:B------:R-:W-:Y:S01]  /*4b40*/  FFMA.FTZ R18, R18, R56, R29 ;  /* 0x0000003812127223 */ /* 0x000fe2000001001d */
[----:B------:R-:W-:-:S02]  /*4b50*/  ISETP.GE.AND.EX P1, PT, R17, UR13, PT, P1 ;  /* 0x0000000d11007c0c */ /* 0x000fc4000bf26310 */
[----:B------:R-:W-:Y:S02]  /*4b60*/  ISETP.GE.AND.EX P2, PT, R19, UR13, PT, P2 ;  /* 0x0000000d13007c0c */ /* 0x000fe4000bf46320 */
[----:B------:R-:W-:Y:S02]  /*4b70*/  ISETP.GE.AND.EX P3, PT, R21, UR13, PT, P3 ;  /* 0x0000000d15007c0c */ /* 0x000fe4000bf66330 */
[----:B------:R-:W-:Y:S02]  /*4b80*/  ISETP.GE.AND.EX P4, PT, R23, UR13, PT, P4 ;  /* 0x0000000d17007c0c */ /* 0x000fe4000bf86340 */
[----:B------:R-:W-:Y:S02]  /*4b90*/  ISETP.GE.AND.EX P5, PT, R39, UR13, PT, P5 ;  /* 0x0000000d27007c0c */ /* 0x000fe4000bfa6350 */
[----:B------:R-:W-:Y:S02]  /*4ba0*/  SHF.L.U32 R27, R27, 0x10, RZ ;  /* 0x000000101b1b7819 */ /* 0x000fe400000006ff */
[----:B------:R-:W-:Y:S01]  /*4bb0*/  SHF.L.U32 R72, R72, 0x10, RZ ;  /* 0x0000001048487819 */ /* 0x000fe200000006ff */
[----:B------:R-:W-:Y:S08]  /*4bc0*/  BRA.U !UP0, `(.L_x_26) ;  /* 0x0000000108487547 */ /* 0x000ff0000b800000 */
        /* <DEDUP_REMOVED lines=18> */
.L_x_26:
        /* <DEDUP_REMOVED lines=9> */
[----:B0-----:R-:W-:Y:S02]  /*4d80*/  IMAD R27, R17, UR6, RZ ;  /* 0x00000006111b7c24 */ /* 0x001fe4000f8e02ff */
[----:B------:R-:W-:-:S04]  /*4d90*/  IMAD.WIDE.U32 R42, R10, UR6, R42 ;  /* 0x000000060a2a7c25 */ /* 0x000fc8000f8e002a */
[----:B------:R-:W-:Y:S02]  /*4da0*/  IMAD R29, R10, UR7, R27 ;  /* 0x000000070a1d7c24 */ /* 0x000fe4000f8e021b */
[----:B------:R-:W-:Y:S01]  /*4db0*/  FMUL.FTZ R27, R50, R57 ;  /* 0x00000039321b7220 */ /* 0x000fe20000410000 */
[C---:B-1----:R-:W-:Y:S02]  /*4dc0*/  LEA R44, P1, R42.reuse, UR14, 0x1 ;  /* 0x0000000e2a2c7c11 */ /* 0x042fe4000f8208ff */
[----:B------:R-:W-:Y:S02]  /*4dd0*/  IADD3 R29, PT, PT, R43, R29, RZ ;  /* 0x0000001d2b1d7210 */ /* 0x000fe40007ffe0ff */
[----:B------:R-:W-:Y:S02]  /*4de0*/  F2FP.BF16.F32.PACK_AB R27, R27, R46 ;  /* 0x0000002e1b1b723e */ /* 0x000fe400000010ff */
[----:B------:R-:W-:-:S05]  /*4df0*/  LEA.HI.X R45, R42, UR15, R29, 0x1, P1 ;  /* 0x0000000f2a2d7c11 */ /* 0x000fca00088f0c1d */
[----:B------:R0:W-:Y:S02]  /*4e00*/  STG.E desc[UR8][R44.64], R27 ;  /* 0x0000001b2c007986 */ /* 0x0001e4000c101908 */
.L_x_28:
[----:B------:R-:W-:Y:S05]  /*4e10*/  BSYNC.RECONVERGENT B0 ;  /* 0x0000000000007941 */ /* 0x000fea0003800200 */
.L_x_27:
[----:B------:R-:W-:Y:S02]  /*4e20*/  SHF.L.U32 R49, R49, 0x10, RZ ;  /* 0x0000001031317819 */ /* 0x000fe400000006ff */
[----:B------:R-:W-:Y:S01]  /*4e30*/  SHF.L.U32 R74, R74, 0x10, RZ ;  /* 0x000000104a4a7819 */ /* 0x000fe200000006ff */
[----:B------:R-:W-:Y:S06]  /*4e40*/  BRA.U !UP0, `(.L_x_29) ;  /* 0x0000000108487547 */ /* 0x000fec000b800000 */
        /* <DEDUP_REMOVED lines=18> */
.L_x_29:
[----:B------:R-:W-:Y:S01]  /*4f70*/  BSSY.RECONVERGENT B0, `(.L_x_30) ;  /* 0x0000012000007945 */ /* 0x000fe20003800200 */
[----:B------:R-:W-:Y:S01]  /*4f80*/  FFMA.FTZ R46, R54, R49, -R67 ;  /* 0x00000031362e7223 */ /* 0x000fe20000010843 */
[----:B------:R-:W-:Y:S02]  /*4f90*/  FFMA.FTZ R58, R55, R74, -R58 ;  /* 0x0000004a373a7223 */ /* 0x000fe4000001083a */
[----:B------:R-:W-:Y:S05]  /*4fa0*/  @P2 BRA `(.L_x_31) ;  /* 0x0000000000382947 */ /* 0x000fea0003800000 */
[----:B------:R-:W1:Y:S01]  /*4fb0*/  LDCU.64 UR6, c[0x0][0x3f8] ;  /* 0x00007f00ff0677ac */ /* 0x000e620008000a00 */
[----:B------:R-:W-:Y:S01]  /*4fc0*/  MOV R42, R84 ;  /* 0x00000054002a7202 */ /* 0x000fe20000000f00 */
[----:B------:R-:W-:Y:S01]  /*4fd0*/  FMUL.FTZ R46, R46, R57 ;  /* 0x000000392e2e7220 */ /* 0x000fe20000410000 */
[----:B------:R-:W-:Y:S01]  /*4fe0*/  MOV R43, R87 ;  /* 0x00000057002b7202 */ /* 0x000fe20000000f00 */
[----:B------:R-:W2:Y:S01]  /*4ff0*/  LDCU.64 UR14, c[0x0][0x380] ;  /* 0x00007000ff0e77ac */ /* 0x000ea20008000a00 */
[----:B0-----:R-:W-:-:S05]  /*5000*/  FMUL.FTZ R27, R58, R57 ;  /* 0x000000393a1b7220 */ /* 0x001fca0000410000 */
[----:B------:R-:W-:Y:S01]  /*5010*/  F2FP.BF16.F32.PACK_AB R27, R27, R46 ;  /* 0x0000002e1b1b723e */ /* 0x000fe200000010ff */
[----:B-1----:R-:W-:Y:S02]  /*5020*/  IMAD R48, R19, UR6, RZ ;  /* 0x0000000613307c24 */ /* 0x002fe4000f8e02ff */
[----:B------:R-:W-:-:S04]  /*5030*/  IMAD.WIDE.U32 R44, R11, UR6, R42 ;  /* 0x000000060b2c7c25 */ /* 0x000fc8000f8e002a */
[----:B------:R-:W-:Y:S01]  /*5040*/  IMAD R29, R11, UR7, R48 ;  /* 0x000000070b1d7c24 */ /* 0x000fe2000f8e0230 */
[----:B--2---:R-:W-:-:S04]  /*5050*/  LEA R42, P1, R44, UR14, 0x1 ;  /* 0x0000000e2c2a7c11 */ /* 0x004fc8000f8208ff */
[----:B------:R-:W-:-:S04]  /*5060*/  IADD3 R29, PT, PT, R45, R29, RZ ;  /* 0x0000001d2d1d7210 */ /* 0x000fc80007ffe0ff */
[----:B------:R-:W-:-:S05]  /*5070*/  LEA.HI.X R43, R44, UR15, R29, 0x1, P1 ;  /* 0x0000000f2c2b7c11 */ /* 0x000fca00088f0c1d */
[----:B------:R1:W-:Y:S02]  /*5080*/  STG.E desc[UR8][R42.64], R27 ;  /* 0x0000001b2a007986 */ /* 0x0003e4000c101908 */
.L_x_31:
[----:B------:R-:W-:Y:S05]  /*5090*/  BSYNC.RECONVERGENT B0 ;  /* 0x0000000000007941 */ /* 0x000fea0003800200 */
.L_x_30:
[----:B------:R-:W-:Y:S02]  /*50a0*/  SHF.L.U32 R24, R24, 0x10, RZ ;  /* 0x0000001018187819 */ /* 0x000fe400000006ff */
[----:B------:R-:W-:Y:S01]  /*50b0*/  SHF.L.U32 R70, R70, 0x10, RZ ;  /* 0x0000001046467819 */ /* 0x000fe200000006ff */
[----:B------:R-:W-:Y:S06]  /*50c0*/  BRA.U !UP0, `(.L_x_32) ;  /* 0x0000000108487547 */ /* 0x000fec000b800000 */
[----:B------:R-:W-:Y:S01]  /*50d0*/  FFMA.FTZ R35, R54, R35, R52 ;  /* 0x0000002336237223 */ /* 0x000fe20000010034 */
[----:B------:R-:W-:-:S03]  /*50e0*/  FFMA.FTZ R36, R55, R36, R53 ;  /* 0x0000002437247223 */ /* 0x000fc60000010035 */
[----:B01----:R-:W-:Y:S01]  /*50f0*/  FMUL.FTZ R27, R35, -1.4426950216293334961 ;  /* 0xbfb8aa3b231b7820 */ /* 0x003fe20000410000 */
        /* <DEDUP_REMOVED lines=15> */
.L_x_32:
[----:B------:R-:W-:Y:S01]  /*51f0*/  BSSY.RECONVERGENT B0, `(.L_x_33) ;  /* 0x0000012000007945 */ /* 0x000fe20003800200 */
[----:B------:R-:W-:Y:S01]  /*5200*/  FFMA.FTZ R24, R54, R24, -R41 ;  /* 0x0000001836187223 */ /* 0x000fe20000010829 */
[----:B------:R-:W-:Y:S02]  /*5210*/  FFMA.FTZ R70, R55, R70, -R40 ;  /* 0x0000004637467223 */ /* 0x000fe40000010828 */
[----:B------:R-:W-:Y:S05]  /*5220*/  @P5 BRA `(.L_x_34) ;  /* 0x0000000000385947 */ /* 0x000fea0003800000 */
[----:B------:R-:W2:Y:S01]  /*5230*/  LDCU.64 UR6, c[0x0][0x3f8] ;  /* 0x00007f00ff0677ac */ /* 0x000ea20008000a00 */
[----:B------:R-:W-:Y:S01]  /*5240*/  MOV R40, R84 ;  /* 0x0000005400287202 */ /* 0x000fe20000000f00 */
[----:B01----:R-:W-:Y:S01]  /*5250*/  FMUL.FTZ R27, R24, R57 ;  /* 0x00000039181b7220 */ /* 0x003fe20000410000 */
[----:B------:R-:W-:Y:S01]  /*5260*/  MOV R41, R87 ;  /* 0x0000005700297202 */ /* 0x000fe20000000f00 */
[----:B------:R-:W0:Y:S01]  /*5270*/  LDCU.64 UR14, c[0x0][0x380] ;  /* 0x00007000ff0e77ac */ /* 0x000e220008000a00 */
[----:B------:R-:W-:-:S05]  /*5280*/  FMUL.FTZ R24, R70, R57 ;  /* 0x0000003946187220 */ /* 0x000fca0000410000 */
[----:B------:R-:W-:Y:S01]  /*5290*/  F2FP.BF16.F32.PACK_AB R27, R24, R27 ;  /* 0x0000001b181b723e */ /* 0x000fe200000010ff */
[----:B--2---:R-:W-:Y:S02]  /*52a0*/  IMAD R39, R39, UR6, RZ ;  /* 0x0000000627277c24 */ /* 0x004fe4000f8e02ff */
[----:B------:R-:W-:-:S04]  /*52b0*/  IMAD.WIDE.U32 R40, R34, UR6, R40 ;  /* 0x0000000622287c25 */ /* 0x000fc8000f8e0028 */
[----:B------:R-:W-:Y:S01]  /*52c0*/  IMAD R39, R34, UR7, R39 ;  /* 0x0000000722277c24 */ /* 0x000fe2000f8e0227 */
[----:B0-----:R-:W-:-:S04]  /*52d0*/  LEA R34, P1, R40, UR14, 0x1 ;  /* 0x0000000e28227c11 */ /* 0x001fc8000f8208ff */
[----:B------:R-:W-:-:S04]  /*52e0*/  IADD3 R39, PT, PT, R41, R39, RZ ;  /* 0x0000002729277210 */ /* 0x000fc80007ffe0ff */
[----:B------:R-:W-:-:S05]  /*52f0*/  LEA.HI.X R35, R40, UR15, R39, 0x1, P1 ;  /* 0x0000000f28237c11 */ /* 0x000fca00088f0c27 */
[----:B------:R2:W-:Y:S02]  /*5300*/  STG.E desc[UR8][R34.64], R27 ;  /* 0x0000001b22007986 */ /* 0x0005e4000c101908 */
.L_x_34:
[----:B------:R-:W-:Y:S05]  /*5310*/  BSYNC.RECONVERGENT B0 ;  /* 0x0000000000007941 */ /* 0x000fea0003800200 */
.L_x_33:
[----:B------:R-:W-:Y:S02]  /*5320*/  SHF.L.U32 R51, R51, 0x10, RZ ;  /* 0x0000001033337819 */ /* 0x000fe400000006ff */
[----:B------:R-:W-:Y:S01]  /*5330*/  SHF.L.U32 R76, R76, 0x10, RZ ;  /* 0x000000104c4c7819 */ /* 0x000fe200000006ff */
[----:B------:R-:W-:Y:S06]  /*5340*/  BRA.U !UP0, `(.L_x_35) ;  /* 0x0000000108487547 */ /* 0x000fec000b800000 */
[----:B------:R-:W-:Y:S01]  /*5350*/  FFMA.FTZ R32, R55, R32, R53 ;  /* 0x0000002037207223 */ /* 0x000fe20000010035 */
[----:B------:R-:W-:-:S03]  /*5360*/  FFMA.FTZ R28, R54, R28, R52 ;  /* 0x0000001c361c7223 */ /* 0x000fc60000010034 */
[----:B------:R-:W-:Y:S01]  /*5370*/  FMUL.FTZ R29, R32, -1.4426950216293334961 ;  /* 0xbfb8aa3b201d7820 */ /* 0x000fe20000410000 */
[----:B------:R-:W-:-:S05]  /*5380*/  FMUL.FTZ R24, R28, -1.4426950216293334961 ;  /* 0xbfb8aa3b1c187820 */ /* 0x000fca0000410000 */
[----:B------:R-:W2:Y:S08]  /*5390*/  MUFU.EX2 R29, R29 ;  /* 0x0000001d001d7308 */ /* 0x000eb00000000800 */
[----:B------:R-:W0:Y:S01]  /*53a0*/  MUFU.EX2 R24, R24 ;  /* 0x0000001800187308 */ /* 0x000e220000000800 */
[----:B--2---:R-:W-:-:S07]  /*53b0*/  FADD.FTZ R35, R29, 1 ;  /* 0x3f8000001d237421 */ /* 0x004fce0000010000 */
[----:B------:R-:W2:Y:S01]  /*53c0*/  MUFU.RCP R35, R35 ;  /* 0x0000002300237308 */ /* 0x000ea20000001000 */
[----:B01----:R-:W-:-:S07]  /*53d0*/  FADD.FTZ R27, R24, 1 ;  /* 0x3f800000181b7421 */ /* 0x003fce0000010000 */
[----:B------:R-:W0:Y:S01]  /*53e0*/  MUFU.RCP R34, R27 ;  /* 0x0000001b00227308 */ /* 0x000e220000001000 */
[----:B--2---:R-:W-:Y:S01]  /*53f0*/  FADD.FTZ R41, -R35, 1 ;  /* 0x3f80000023297421 */ /* 0x004fe20000010100 */
[----:B------:R-:W-:-:S03]  /*5400*/  FMUL.FTZ R76, R76, R35 ;  /* 0x000000234c4c7220 */ /* 0x000fc60000410000 */
[----:B------:R-:W-:Y:S01]  /*5410*/  FFMA.FTZ R41, R32, R41, 1 ;  /* 0x3f80000020297423 */ /* 0x000fe20000010029 */
[----:B0-----:R-:W-:Y:S01]  /*5420*/  FADD.FTZ R39, -R34, 1 ;  /* 0x3f80000022277421 */ /* 0x001fe20000010100 */
[----:B------:R-:W-:Y:S02]  /*5430*/  FMUL.FTZ R51, R51, R34 ;  /* 0x0000002233337220 */ /* 0x000fe40000410000 */
[----:B------:R-:W-:Y:S01]  /*5440*/  FMUL.FTZ R76, R76, R41 ;  /* 0x000000294c4c7220 */ /* 0x000fe20000410000 */
[----:B------:R-:W-:-:S04]  /*5450*/  FFMA.FTZ R28, R28, R39, 1 ;  /* 0x3f8000001c1c7423 */ /* 0x000fc80000010027 */
[----:B------:R-:W-:-:S07]  /*5460*/  FMUL.FTZ R51, R51, R28 ;  /* 0x0000001c33337220 */ /* 0x000fce0000410000 */
.L_x_35:
[----:B------:R-:W-:Y:S01]  /*5470*/  BSSY.RECONVERGENT B0, `(.L_x_36) ;  /* 0x0000012000007945 */ /* 0x000fe20003800200 */
[----:B------:R-:W-:Y:S01]  /*5480*/  FFMA.FTZ R24, R54, R51, -R37 ;  /* 0x0000003336187223 */ /* 0x000fe20000010825 */
[----:B------:R-:W-:Y:S02]  /*5490*/  FFMA.FTZ R38, R55, R76, -R38 ;  /* 0x0000004c37267223 */ /* 0x000fe40000010826 */
[----:B------:R-:W-:Y:S05]  /*54a0*/  @P3 BRA `(.L_x_37) ;  /* 0x0000000000383947 */ /* 0x000fea0003800000 */
[----:B------:R-:W0:Y:S01]  /*54b0*/  LDCU.64 UR6, c[0x0][0x3f8] ;  /* 0x00007f00ff0677ac */ /* 0x000e220008000a00 */
[----:B------:R-:W-:Y:S02]  /*54c0*/  MOV R28, R84 ;  /* 0x00000054001c7202 */ /* 0x000fe40000000f00 */
[----:B------:R-:W-:Y:S01]  /*54d0*/  MOV R29, R87 ;  /* 0x00000057001d7202 */ /* 0x000fe20000000f00 */
[----:B------:R-:W3:Y:S01]  /*54e0*/  LDCU.64 UR14, c[0x0][0x380] ;  /* 0x00007000ff0e77ac */ /* 0x000ee20008000a00 */
[----:B012---:R-:W-:Y:S02]  /*54f0*/  IMAD R27, R21, UR6, RZ ;  /* 0x00000006151b7c24 */ /* 0x007fe4000f8e02ff */
[----:B------:R-:W-:-:S04]  /*5500*/  IMAD.WIDE.U32 R34, R12, UR6, R28 ;  /* 0x000000060c227c25 */ /* 0x000fc8000f8e001c */
[----:B------:R-:W-:Y:S02]  /*5510*/  IMAD R29, R12, UR7, R27 ;  /* 0x000000070c1d7c24 */ /* 0x000fe4000f8e021b */
[-C--:B------:R-:W-:Y:S01]  /*5520*/  FMUL.FTZ R27, R24, R57.reuse ;  /* 0x00000039181b7220 */ /* 0x080fe20000410000 */
[----:B------:R-:W-:Y:S01]  /*5530*/  FMUL.FTZ R24, R38, R57 ;  /* 0x0000003926187220 */ /* 0x000fe20000410000 */
[----:B---3--:R-:W-:Y:S02]  /*5540*/  LEA R28, P1, R34, UR14, 0x1 ;  /* 0x0000000e221c7c11 */ /* 0x008fe4000f8208ff */
[----:B------:R-:W-:Y:S02]  /*5550*/  IADD3 R29, PT, PT, R35, R29, RZ ;  /* 0x0000001d231d7210 */ /* 0x000fe40007ffe0ff */
[----:B------:R-:W-:Y:S02]  /*5560*/  F2FP.BF16.F32.PACK_AB R27, R24, R27 ;  /* 0x0000001b181b723e */ /* 0x000fe400000010ff */
[----:B------:R-:W-:-:S05]  /*5570*/  LEA.HI.X R29, R34, UR15, R29, 0x1, P1 ;  /* 0x0000000f221d7c11 */ /* 0x000fca00088f0c1d */
[----:B------:R3:W-:Y:S02]  /*5580*/  STG.E desc[UR8][R28.64], R27 ;  /* 0x0000001b1c007986 */ /* 0x0007e4000c101908 */
.L_x_37:
[----:B------:R-:W-:Y:S05]  /*5590*/  BSYNC.RECONVERGENT B0 ;  /* 0x0000000000007941 */ /* 0x000fea0003800200 */
.L_x_36:
[----:B------:R-:W-:Y:S02]  /*55a0*/  SHF.L.U32 R59, R59, 0x10, RZ ;  /* 0x000000103b3b7819 */ /* 0x000fe400000006ff */
[----:B------:R-:W-:Y:S01]  /*55b0*/  SHF.L.U32 R78, R78, 0x10, RZ ;  /* 0x000000104e4e7819 */ /* 0x000fe200000006ff */
[----:B------:R-:W-:Y:S06]  /*55c0*/  BRA.U !UP0, `(.L_x_38) ;  /* 0x0000000108487547 */ /* 0x000fec000b800000 */
[----:B------:R-:W-:Y:S01]  /*55d0*/  FFMA.FTZ R20, R54, R20, R52 ;  /* 0x0000001436147223 */ /* 0x000fe20000010034 */
[----:B------:R-:W-:-:S03]  /*55e0*/  FFMA.FTZ R26, R55, R26, R53 ;  /* 0x0000001a371a7223 */ /* 0x000fc60000010035 */
[----:B------:R-:W-:Y:S01]  /*55f0*/  FMUL.FTZ R24, R20, -1.4426950216293334961 ;  /* 0xbfb8aa3b14187820 */ /* 0x000fe20000410000 */
[----:B---3--:R-:W-:-:S05]  /*5600*/  FMUL.FTZ R29, R26, -1.4426950216293334961 ;  /* 0xbfb8aa3b1a1d7820 */ /* 0x008fca0000410000 */
[----:B------:R-:W0:Y:S08]  /*5610*/  MUFU.EX2 R24, R24 ;  /* 0x0000001800187308 */ /* 0x000e300000000800 */
[----:B------:R-:W3:Y:S01]  /*5620*/  MUFU.EX2 R29, R29 ;  /* 0x0000001d001d7308 */ /* 0x000ee20000000800 */
[----:B012---:R-:W-:-:S07]  /*5630*/  FADD.FTZ R27, R24, 1 ;  /* 0x3f800000181b7421 */ /* 0x007fce0000010000 */
[----:B------:R-:W0:Y:S01]  /*5640*/  MUFU.RCP R28, R27 ;  /* 0x0000001b001c7308 */ /* 0x000e220000001000 */
[----:B---3--:R-:W-:-:S07]  /*5650*/  FADD.FTZ R32, R29, 1 ;  /* 0x3f8000001d207421 */ /* 0x008fce0000010000 */
        /* <DEDUP_REMOVED lines=9> */
.L_x_38:
[----:B------:R-:W-:Y:S01]  /*56f0*/  BSSY.RECONVERGENT B0, `(.L_x_39) ;  /* 0x0000012000007945 */ /* 0x000fe20003800200 */
[----:B------:R-:W-:Y:S01]  /*5700*/  FFMA.FTZ R20, R54, R59, -R33 ;  /* 0x0000003b36147223 */ /* 0x000fe20000010821 */
[----:B------:R-:W-:Y:S02]  /*5710*/  FFMA.FTZ R30, R55, R78, -R30 ;  /* 0x0000004e371e7223 */ /* 0x000fe4000001081e */
[----:B------:R-:W-:Y:S05]  /*5720*/  @P4 BRA `(.L_x_40) ;  /* 0x0000000000384947 */ /* 0x000fea0003800000 */
[----:B------:R-:W4:Y:S01]  /*5730*/  LDCU.64 UR6, c[0x0][0x3f8] ;  /* 0x00007f00ff0677ac */ /* 0x000f220008000a00 */
[----:B------:R-:W-:Y:S01]  /*5740*/  MOV R26, R84 ;  /* 0x00000054001a7202 */ /* 0x000fe20000000f00 */
[----:B------:R-:W-:Y:S01]  /*5750*/  FMUL.FTZ R33, R20, R57 ;  /* 0x0000003914217220 */ /* 0x000fe20000410000 */
[----:B0123--:R-:W-:Y:S01]  /*5760*/  MOV R27, R87 ;  /* 0x00000057001b7202 */ /* 0x00ffe20000000f00 */
[----:B------:R-:W0:Y:S01]  /*5770*/  LDCU.64 UR14, c[0x0][0x380] ;  /* 0x00007000ff0e77ac */ /* 0x000e220008000a00 */
[----:B------:R-:W-:Y:S01]  /*5780*/  FMUL.FTZ R20, R30, R57 ;  /* 0x000000391e147220 */ /* 0x000fe20000410000 */
[----:B----4-:R-:W-:Y:S02]  /*5790*/  IMAD R24, R23, UR6, RZ ;  /* 0x0000000617187c24 */ /* 0x010fe4000f8e02ff */
[----:B------:R-:W-:-:S04]  /*57a0*/  IMAD.WIDE.U32 R28, R13, UR6, R26 ;  /* 0x000000060d1c7c25 */ /* 0x000fc8000f8e001a */
[----:B------:R-:W-:Y:S01]  /*57b0*/  IMAD R27, R13, UR7, R24 ;  /* 0x000000070d1b7c24 */ /* 0x000fe2000f8e0218 */
[----:B0-----:R-:W-:-:S04]  /*57c0*/  LEA R26, P1, R28, UR14, 0x1 ;  /* 0x0000000e1c1a7c11 */ /* 0x001fc8000f8208ff */
[----:B------:R-:W-:Y:S02]  /*57d0*/  IADD3 R27, PT, PT, R29, R27, RZ ;  /* 0x0000001b1d1b7210 */ /* 0x000fe40007ffe0ff */
[----:B------:R-:W-:Y:S02]  /*57e0*/  F2FP.BF16.F32.PACK_AB R29, R20, R33 ;  /* 0x00000021141d723e */ /* 0x000fe400000010ff */
[----:B------:R-:W-:-:S05]  /*57f0*/  LEA.HI.X R27, R28, UR15, R27, 0x1, P1 ;  /* 0x0000000f1c1b7c11 */ /* 0x000fca00088f0c1b */
[----:B------:R4:W-:Y:S02]  /*5800*/  STG.E desc[UR8][R26.64], R29 ;  /* 0x0000001d1a007986 */ /* 0x0009e4000c101908 */
.L_x_40:
[----:B------:R-:W-:Y:S05]  /*5810*/  BSYNC.RECONVERGENT B0 ;  /* 0x0000000000007941 */ /* 0x000fea0003800200 */
.L_x_39:
[----:B------:R-:W-:Y:S02]  /*5820*/  SHF.L.U32 R63, R63, 0x10, RZ ;  /* 0x000000103f3f7819 */ /* 0x000fe400000006ff */
[----:B------:R-:W-:Y:S01]  /*5830*/  SHF.L.U32 R82, R82, 0x10, RZ ;  /* 0x0000001052527819 */ /* 0x000fe200000006ff */
[----:B------:R-:W-:Y:S06]  /*5840*/  BRA.U !UP0, `(.L_x_41) ;  /* 0x0000000108487547 */ /* 0x000fec000b800000 */
[----:B------:R-:W-:Y:S01]  /*5850*/  FFMA.FTZ R22, R54, R22, R52 ;  /* 0x0000001636167223 */ /* 0x000fe20000010034 */
[----:B------:R-:W-:-:S03]  /*5860*/  FFMA.FTZ R53, R55, R56, R53 ;  /* 0x0000003837357223 */ /* 0x000fc60000010035 */
[----:B------:R-:W-:Y:S01]  /*5870*/  FMUL.FTZ R20, R22, -1.4426950216293334961 ;  /* 0xbfb8aa3b16147820 */ /* 0x000fe20000410000 */
[----:B----4-:R-:W-:-:S05]  /*5880*/  FMUL.FTZ R26, R53, -1.4426950216293334961 ;  /* 0xbfb8aa3b351a7820 */ /* 0x010fca0000410000 */
[----:B------:R-:W4:Y:S08]  /*5890*/  MUFU.EX2 R20, R20 ;  /* 0x0000001400147308 */ /* 0x000f300000000800 */
[----:B------:R-:W0:Y:S01]  /*58a0*/  MUFU.EX2 R26, R26 ;  /* 0x0000001a001a7308 */ /* 0x000e220000000800 */
[----:B----4-:R-:W-:-:S07]  /*58b0*/  FADD.FTZ R24, R20, 1 ;  /* 0x3f80000014187421 */ /* 0x010fce0000010000 */
[----:B------:R-:W4:Y:S01]  /*58c0*/  MUFU.RCP R24, R24 ;  /* 0x0000001800187308 */ /* 0x000f220000001000 */
[----:B0123--:R-:W-:-:S07]  /*58d0*/  FADD.FTZ R27, R26, 1 ;  /* 0x3f8000001a1b7421 */ /* 0x00ffce0000010000 */
[----:B------:R-:W0:Y:S01]  /*58e0*/  MUFU.RCP R27, R27 ;  /* 0x0000001b001b7308 */ /* 0x000e220000001000 */
[----:B----4-:R-:W-:Y:S01]  /*58f0*/  FADD.FTZ R29, -R24, 1 ;  /* 0x3f800000181d7421 */ /* 0x010fe20000010100 */
[----:B------:R-:W-:-:S03]  /*5900*/  FMUL.FTZ R63, R63, R24 ;  /* 0x000000183f3f7220 */ /* 0x000fc60000410000 */
[----:B------:R-:W-:Y:S01]  /*5910*/  FFMA.FTZ R22, R22, R29, 1 ;  /* 0x3f80000016167423 */ /* 0x000fe2000001001d */
[----:B0-----:R-:W-:Y:S01]  /*5920*/  FADD.FTZ R28, -R27, 1 ;  /* 0x3f8000001b1c7421 */ /* 0x001fe20000010100 */
[----:B------:R-:W-:Y:S02]  /*5930*/  FMUL.FTZ R82, R82, R27 ;  /* 0x0000001b52527220 */ /* 0x000fe40000410000 */
[----:B------:R-:W-:Y:S01]  /*5940*/  FMUL.FTZ R63, R63, R22 ;  /* 0x000000163f3f7220 */ /* 0x000fe20000410000 */
[----:B------:R-:W-:-:S04]  /*5950*/  FFMA.FTZ R53, R53, R28, 1 ;  /* 0x3f80000035357423 */ /* 0x000fc8000001001c */
[----:B------:R-:W-:-:S07]  /*5960*/  FMUL.FTZ R82, R82, R53 ;  /* 0x0000003552527220 */ /* 0x000fce0000410000 */
.L_x_41:
[----:B------:R-:W-:Y:S01]  /*5970*/  ISETP.GE.AND.EX P0, PT, R25, UR13, PT, P0 ;  /* 0x0000000d19007c0c */ /* 0x000fe2000bf06300 */
[----:B------:R-:W-:Y:S01]  /*5980*/  FFMA.FTZ R54, R54, R63, -R31 ;  /* 0x0000003f36367223 */ /* 0x000fe2000001081f */
[----:B------:R-:W-:Y:S01]  /*5990*/  FFMA.FTZ R18, R55, R82, -R18 ;  /* 0x0000005237127223 */ /* 0x000fe20000010812 */
[----:B------:R-:W-:Y:S02]  /*59a0*/  BSSY.RECONVERGENT B0, `(.L_x_42) ;  /* 0x000000f000007945 */ /* 0x000fe40003800200 */
[-C--:B---34-:R-:W-:Y:S01]  /*59b0*/  FMUL.FTZ R29, R54, R57.reuse ;  /* 0x00000039361d7220 */ /* 0x098fe20000410000 */
[----:B------:R-:W-:-:S07]  /*59c0*/  FMUL.FTZ R18, R18, R57 ;  /* 0x0000003912127220 */ /* 0x000fce0000410000 */
[----:B------:R-:W-:Y:S05]  /*59d0*/  @P0 BRA `(.L_x_43) ;  /* 0x00000000002c0947 */ /* 0x000fea0003800000 */
[----:B------:R-:W0:Y:S01]  /*59e0*/  LDCU.64 UR6, c[0x0][0x3f8] ;  /* 0x00007f00ff0677ac */ /* 0x000e220008000a00 */
[----:B------:R-:W-:Y:S02]  /*59f0*/  MOV R85, R87 ;  /* 0x0000005700557202 */ /* 0x000fe40000000f00 */
[----:B------:R-:W-:Y:S01]  /*5a00*/  F2FP.BF16.F32.PACK_AB R29, R18, R29 ;  /* 0x0000001d121d723e */ /* 0x000fe200000010ff */
[----:B------:R-:W3:Y:S01]  /*5a10*/  LDCU.64 UR12, c[0x0][0x380] ;  /* 0x00007000ff0c77ac */ /* 0x000ee20008000a00 */
[----:B012---:R-:W-:Y:S02]  /*5a20*/  IMAD R27, R25, UR6, RZ ;  /* 0x00000006191b7c24 */ /* 0x007fe4000f8e02ff */
[----:B------:R-:W-:-:S04]  /*5a30*/  IMAD.WIDE.U32 R84, R14, UR6, R84 ;  /* 0x000000060e547c25 */ /* 0x000fc8000f8e0054 */
[----:B------:R-:W-:Y:S01]  /*5a40*/  IMAD R27, R14, UR7, R27 ;  /* 0x000000070e1b7c24 */ /* 0x000fe2000f8e021b */
[----:B---3--:R-:W-:-:S04]  /*5a50*/  LEA R26, P0, R84, UR12, 0x1 ;  /* 0x0000000c541a7c11 */ /* 0x008fc8000f8008ff */
[----:B------:R-:W-:-:S04]  /*5a60*/  IADD3 R27, PT, PT, R85, R27, RZ ;  /* 0x0000001b551b7210 */ /* 0x000fc80007ffe0ff */
[----:B------:R-:W-:-:S05]  /*5a70*/  LEA.HI.X R27, R84, UR13, R27, 0x1, P0 ;  /* 0x0000000d541b7c11 */ /* 0x000fca00080f0c1b */
[----:B------:R3:W-:Y:S02]  /*5a80*/  STG.E desc[UR8][R26.64], R29 ;  /* 0x0000001d1a007986 */ /* 0x0007e4000c101908 */
.L_x_43:
[----:B------:R-:W-:Y:S05]  /*5a90*/  BSYNC.RECONVERGENT B0 ;  /* 0x0000000000007941 */ /* 0x000fea0003800200 */
.L_x_42:
[----:B------:R-:W-:Y:S02]  /*5aa0*/  IADD3 R8, PT, PT, R5, R8, RZ ;  /* 0x0000000805087210 */ /* 0x000fe40007ffe0ff */
[----:B------:R-:W-:Y:S02]  /*5ab0*/  IADD3 R6, PT, PT, R6, 0x1, RZ ;  /* 0x0000000106067810 */ /* 0x000fe40007ffe0ff */
[----:B------:R-:W-:-:S13]  /*5ac0*/  ISETP.GE.AND P0, PT, R8, UR4, PT ;  /* 0x0000000408007c0c */ /* 0x000fda000bf06270 */
[----:B------:R-:W-:Y:S05]  /*5ad0*/  @!P0 BRA `(.L_x_44) ;  /* 0xffffffa400e48947 */ /* 0x000fea000383ffff */
.L_x_1:
[----:B------:R-:W4:Y:S01]  /*5ae0*/  LDC R6, c[0x0][0x370] ;  /* 0x0000dc00ff067b82 */ /* 0x000f220000000800 */
[----:B------:R-:W-:Y:S01]  /*5af0*/  ISETP.NE.AND P2, PT, R2, RZ, PT ;  /* 0x000000ff0200720c */ /* 0x000fe20003f45270 */
[----:B------:R-:W-:Y:S06]  /*5b00*/  BSSY.RECONVERGENT B0, `(.L_x_45) ;  /* 0x0000011000007945 */ /* 0x000fec0003800200 */
[----:B------:R-:W5:Y:S08]  /*5b10*/  LDC R7, c[0x0][0x374] ;  /* 0x0000dd00ff077b82 */ /* 0x000f700000000800 */
[----:B------:R-:W0:Y:S01]  /*5b20*/  LDC.64 R4, c[0x0][0x3c8] ;  /* 0x0000f200ff047b82 */ /* 0x000e220000000a00 */
[----:B----4-:R-:W-:-:S02]  /*5b30*/  ISETP.NE.AND P1, PT, R6, 0x1, PT ;  /* 0x000000010600780c */ /* 0x010fc40003f25270 */
[----:B------:R-:W-:Y:S02]  /*5b40*/  IADD3 R8, PT, PT, R6, -0x1, RZ ;  /* 0xffffffff06087810 */ /* 0x000fe40007ffe0ff */
[----:B-----5:R-:W-:-:S04]  /*5b50*/  IADD3 R3, PT, PT, R7, -0x1, RZ ;  /* 0xffffffff07037810 */ /* 0x020fc80007ffe0ff */
[----:B------:R-:W-:Y:S02]  /*5b60*/  ISETP.NE.AND P0, PT, R0, R3, PT ;  /* 0x000000030000720c */ /* 0x000fe40003f05270 */
[----:B------:R-:W-:Y:S02]  /*5b70*/  SHF.L.U32 R0, R7, 0x1, RZ ;  /* 0x0000000107007819 */ /* 0x000fe400000006ff */
[----:B------:R-:W-:Y:S02]  /*5b80*/  ISETP.NE.OR P0, PT, R8, UR10, P0 ;  /* 0x0000000a08007c0c */ /* 0x000fe40008705670 */
[----:B------:R-:W-:-:S05]  /*5b90*/  SEL R3, R0, RZ, P1 ;  /* 0x000000ff00037207 */ /* 0x000fca0000800000 */
[----:B0-----:R-:W-:Y:S01]  /*5ba0*/  IMAD.WIDE.U32 R4, R3, 0x4, R4 ;  /* 0x0000000403047825 */ /* 0x001fe200078e0004 */
[----:B------:R-:W-:Y:S06]  /*5bb0*/  @P2 BRA `(.L_x_46) ;  /* 0x0000000000142947 */ /* 0x000fec0003800000 */
[----:B------:R-:W-:Y:S01]  /*5bc0*/  HFMA2 R3, -RZ, RZ, 0, 5.9604644775390625e-08 ;  /* 0x00000001ff037431 */ /* 0x000fe200000001ff */
[----:B------:R-:W-:Y:S06]  /*5bd0*/  MEMBAR.ALL.GPU ;  /* 0x0000000000007992 */ /* 0x000fec000000a000 */
[----:B------:R-:W-:-:S00]  /*5be0*/  ERRBAR ;  /* 0x00000000000079ab */ /* 0x000fc00000000000 */
[----:B------:R-:W-:Y:S06]  /*5bf0*/  CGAERRBAR ;  /* 0x00000000000075ab */ /* 0x000fec0000000000 */
[----:B------:R0:W-:Y:S02]  /*5c00*/  REDG.E.ADD.S32.STRONG.GPU desc[UR8][R4.64], R3 ;  /* 0x000000030400798e */ /* 0x0001e4000c12e308 */
.L_x_46:
[----:B------:R-:W-:Y:S05]  /*5c10*/  BSYNC.RECONVERGENT B0 ;  /* 0x0000000000007941 */ /* 0x000fea0003800200 */
.L_x_45:
[----:B------:R-:W-:Y:S05]  /*5c20*/  @P0 EXIT ;  /* 0x000000000000094d */ /* 0x000fea0003800000 */
[----:B------:R-:W-:Y:S05]  /*5c30*/  @P2 BRA `(.L_x_47) ;  /* 0x0000000000202947 */ /* 0x000fea0003800000 */
[----:B------:R-:W-:-:S05]  /*5c40*/  IMAD R0, R6, R7, RZ ;  /* 0x0000000706007224 */ /* 0x000fca00078e02ff */
[----:B------:R-:W-:-:S13]  /*5c50*/  ISETP.NE.AND P0, PT, R0, -0x1, PT ;  /* 0xffffffff0000780c */ /* 0x000fda0003f05270 */
[----:B------:R-:W-:Y:S05]  /*5c60*/  @!P0 BRA `(.L_x_47) ;  /* 0x0000000000148947 */ /* 0x000fea0003800000 */
.L_x_48:
[----:B0-----:R-:W4:Y:S04]  /*5c70*/  LDG.E.STRONG.GPU R3, desc[UR8][R4.64] ;  /* 0x0000000804037981 */ /* 0x001f28000c1ef900 */
[----:B----4-:R-:W-:Y:S01]  /*5c80*/  CCTL.IVALL ;  /* 0x00000000ff00798f */ /* 0x010fe20002000000 */
[----:B------:R-:W-:Y:S05]  /*5c90*/  YIELD ;  /* 0x0000000000007946 */ /* 0x000fea0003800000 */
[----:B------:R-:W-:-:S13]  /*5ca0*/  ISETP.NE.AND P0, PT, R3, R0, PT ;  /* 0x000000000300720c */ /* 0x000fda0003f05270 */
[----:B------:R-:W-:Y:S05]  /*5cb0*/  @P0 BRA `(.L_x_48) ;  /* 0xfffffffc00ec0947 */ /* 0x000fea000383ffff */
.L_x_47:
[----:B------:R-:W-:Y:S05]  /*5cc0*/  WARPSYNC.ALL ;  /* 0x0000000000007948 */ /* 0x000fea0003800000 */
[----:B--2---:R-:W0:Y:S08]  /*5cd0*/  LDC.64 R34, c[0x0][0x3f8] ;  /* 0x0000fe00ff227b82 */ /* 0x004e300000000a00 */
[----:B------:R-:W-:Y:S01]  /*5ce0*/  BAR.SYNC.DEFER_BLOCKING 0x0 ;  /* 0x0000000000007b1d */ /* 0x000fe20000010000 */
[----:B0-----:R-:W-:-:S04]  /*5cf0*/  LEA.HI R3, P0, R35, R34, RZ, 0x1 ;  /* 0x0000002223037211 */ /* 0x001fc800078108ff */
[----:B------:R-:W-:-:S04]  /*5d00*/  IADD3.X R0, PT, PT, RZ, R35, RZ, P0, !PT ;  /* 0x00000023ff007210 */ /* 0x000fc800007fe4ff */
[--C-:B------:R-:W-:Y:S02]  /*5d10*/  SHF.R.S64 R3, R3, 0x1, R0.reuse ;  /* 0x0000000103037819 */ /* 0x100fe40000001000 */
[----:B------:R-:W-:Y:S02]  /*5d20*/  SHF.R.S32.HI R0, RZ, 0x1, R0 ;  /* 0x00000001ff007819 */ /* 0x000fe40000011400 */
[----:B------:R-:W-:-:S04]  /*5d30*/  ISETP.GT.U32.AND P0, PT, R3, R2, PT ;  /* 0x000000020300720c */ /* 0x000fc80003f04070 */
[----:B------:R-:W-:-:S13]  /*5d40*/  ISETP.GT.AND.EX P0, PT, R0, RZ, PT, P0 ;  /* 0x000000ff0000720c */ /* 0x000fda0003f04300 */
[----:B------:R-:W-:Y:S05]  /*5d50*/  @!P0 EXIT ;  /* 0x000000000000894d */ /* 0x000fea0003800000 */
[----:B------:R-:W-:Y:S01]  /*5d60*/  IADD3 R4, P1, PT, R2, 0x1e0, RZ ;  /* 0x000001e002047810 */ /* 0x000fe20007f3e0ff */
[----:B------:R-:W-:Y:S01]  /*5d70*/  BSSY.RECONVERGENT B0, `(.L_x_49) ;  /* 0x000005c000007945 */ /* 0x000fe20003800200 */
[----:B------:R-:W-:Y:S02]  /*5d80*/  MOV R33, RZ ;  /* 0x000000ff00217202 */ /* 0x000fe40000000f00 */
[----:B------:R-:W-:Y:S02]  /*5d90*/  ISETP.GT.U32.AND P0, PT, R3, R4, PT ;  /* 0x000000040300720c */ /* 0x000fe40003f04070 */
[----:B------:R-:W-:-:S04]  /*5da0*/  IADD3.X R11, PT, PT, RZ, R33, RZ, P1, !PT ;  /* 0x00000021ff0b7210 */ /* 0x000fc80000ffe4ff */
[----:B------:R-:W-:-:S04]  /*5db0*/  ISETP.GT.AND.EX P0, PT, R0, R11, PT, P0 ;  /* 0x0000000b0000720c */ /* 0x000fc80003f04300 */
[----:B------:R-:W-:Y:S02]  /*5dc0*/  SEL R9, R3, R4, P0 ;  /* 0x0000000403097207 */ /* 0x000fe40000000000 */
[----:B------:R-:W-:Y:S02]  /*5dd0*/  SEL R11, R0, R11, P0 ;  /* 0x0000000b000b7207 */ /* 0x000fe40000000000 */
[----:B------:R-:W-:-:S04]  /*5de0*/  IADD3 R9, P0, PT, R9, -0x1e0, RZ ;  /* 0xfffffe2009097810 */ /* 0x000fc80007f1e0ff */
[----:B------:R-:W-:Y:S02]  /*5df0*/  IADD3.X R11, PT, PT, R11, -0x1, RZ, P0, !PT ;  /* 0xffffffff0b0b7810 */ /* 0x000fe400007fe4ff */
[----:B------:R-:W-:-:S04]  /*5e00*/  ISETP.NE.U32.AND P0, PT, R9, R2, PT ;  /* 0x000000020900720c */ /* 0x000fc80003f05070 */
[----:B------:R-:W-:-:S04]  /*5e10*/  ISETP.NE.AND.EX P0, PT, R11, R33, PT, P0 ;  /* 0x000000210b00720c */ /* 0x000fc80003f05300 */
[----:B------:R-:W-:-:S04]  /*5e20*/  SEL R13, RZ, 0x1, !P0 ;  /* 0x00000001ff0d7807 */ /* 0x000fc80004000000 */
[----:B------:R-:W-:-:S04]  /*5e30*/  IADD3 R9, P0, P1, R9, -R13, -R2 ;  /* 0x8000000d09097210 */ /* 0x000fc8000791e802 */
[----:B------:R-:W-:-:S05]  /*5e40*/  IADD3.X R11, PT, PT, R11, -0x1, ~R33, P0, P1 ;  /* 0xffffffff0b0b7810 */ /* 0x000fca00007e2c21 */
[----:B------:R-:W-:-:S04]  /*5e50*/  IMAD.WIDE.U32 R4, R11, -0x77777777, RZ ;  /* 0x888888890b047825 */ /* 0x000fc800078e00ff */
[----:B------:R-:W-:-:S04]  /*5e60*/  IMAD.WIDE.U32 R6, P0, R9, -0x77777778, R4 ;  /* 0x8888888809067825 */ /* 0x000fc80007800004 */
[----:B------:R-:W-:Y:S01]  /*5e70*/  IMAD.WIDE.U32 R4, R9, -0x77777777, RZ ;  /* 0x8888888909047825 */ /* 0x000fe200078e00ff */
[----:B------:R-:W-:Y:S02]  /*5e80*/  IADD3.X R9, PT, PT, RZ, RZ, RZ, P0, !PT ;  /* 0x000000ffff097210 */ /* 0x000fe400007fe4ff */
[----:B------:R-:W-:Y:S02]  /*5e90*/  MOV R8, R7 ;  /* 0x0000000700087202 */ /* 0x000fe40000000f00 */
[----:B------:R-:W-:Y:S01]  /*5ea0*/  IADD3 RZ, P0, PT, R5, R6, RZ ;  /* 0x0000000605ff7210 */ /* 0x000fe20007f1e0ff */
[----:B------:R-:W-:-:S04]  /*5eb0*/  IMAD.WIDE.U32 R6, R34, 0x3, RZ ;  /* 0x0000000322067825 */ /* 0x000fc800078e00ff */
[----:B------:R-:W-:Y:S01]  /*5ec0*/  IMAD.WIDE.U32.X R4, R11, -0x77777778, R8, P0 ;  /* 0x888888880b047825 */ /* 0x000fe200000e0408 */
[----:B------:R-:W-:-:S04]  /*5ed0*/  LEA R9, R35, R35, 0x1 ;  /* 0x0000002323097211 */ /* 0x000fc800078e08ff */
[----:B------:R-:W-:Y:S02]  /*5ee0*/  SHF.R.U64 R4, R4, 0x8, R5 ;  /* 0x0000000804047819 */ /* 0x000fe40000001205 */
[----:B------:R-:W-:Y:S02]  /*5ef0*/  IADD3 R9, PT, PT, R7, R9, RZ ;  /* 0x0000000907097210 */ /* 0x000fe40007ffe0ff */
[----:B------:R-:W-:Y:S02]  /*5f00*/  IADD3 R4, P0, PT, R4, R13, RZ ;  /* 0x0000000d04047210 */ /* 0x000fe40007f1e0ff */
[----:B-1-3--:R-:W-:Y:S02]  /*5f10*/  LEA.HI R27, P2, R9, R6, RZ, 0x1 ;  /* 0x00000006091b7211 */ /* 0x00afe400078508ff */
[----:B------:R-:W-:Y:S02]  /*5f20*/  LOP3.LUT R8, R4, 0x3, RZ, 0xc0, !PT ;  /* 0x0000000304087812 */ /* 0x000fe400078ec0ff */
[----:B------:R-:W-:-:S02]  /*5f30*/  LEA.HI.X R5, R5, RZ, RZ, 0x18, P0 ;  /* 0x000000ff05057211 */ /* 0x000fc400000fc4ff */
[----:B------:R-:W-:Y:S02]  /*5f40*/  ISETP.NE.U32.AND P1, PT, R8, 0x3, PT ;  /* 0x000000030800780c */ /* 0x000fe40003f25070 */
[----:B------:R-:W-:Y:S02]  /*5f50*/  IADD3.X R32, PT, PT, RZ, R9, RZ, P2, !PT ;  /* 0x00000009ff207210 */ /* 0x000fe400017fe4ff */
[----:B------:R-:W-:Y:S02]  /*5f60*/  ISETP.NE.AND.EX P1, PT, RZ, RZ, PT, P1 ;  /* 0x000000ffff00720c */ /* 0x000fe40003f25310 */
[----:B------:R-:W-:Y:S02]  /*5f70*/  ISETP.GE.U32.AND P0, PT, R4, 0x3, PT ;  /* 0x000000030400780c */ /* 0x000fe40003f06070 */
[----:B------:R-:W-:Y:S02]  /*5f80*/  SHF.R.S64 R27, R27, 0x1, R32 ;  /* 0x000000011b1b7819 */ /* 0x000fe40000001020 */
[----:B------:R-:W-:-:S02]  /*5f90*/  ISETP.GE.U32.AND.EX P0, PT, R5, RZ, PT, P0 ;  /* 0x000000ff0500720c */ /* 0x000fc40003f06100 */
[----:B------:R-:W-:-:S05]  /*5fa0*/  SHF.R.S32.HI R32, RZ, 0x1, R32 ;  /* 0x00000001ff207819 */ /* 0x000fca0000011420 */
[----:B------:R-:W-:Y:S06]  /*5fb0*/  @!P1 BRA `(.L_x_50) ;  /* 0x0000000000dc9947 */ /* 0x000fec0003800000 */
[----:B------:R-:W0:Y:S01]  /*5fc0*/  LDCU.64 UR4, c[0x0][0x3d8] ;  /* 0x00007b00ff0477ac */ /* 0x000e220008000a00 */
[----:B------:R-:W-:Y:S02]  /*5fd0*/  IADD3 R7, PT, PT, R4, 0x1, RZ ;  /* 0x0000000104077810 */ /* 0x000fe40007ffe0ff */
[----:B------:R-:W-:Y:S01]  /*5fe0*/  MOV R4, R2 ;  /* 0x0000000200047202 */ /* 0x000fe20000000f00 */
[----:B------:R-:W1:Y:S01]  /*5ff0*/  LDCU.64 UR6, c[0x0][0x390] ;  /* 0x00007200ff0677ac */ /* 0x000e620008000a00 */
[----:B------:R-:W-:Y:S02]  /*6000*/  LOP3.LUT R7, R7, 0x3, RZ, 0xc0, !PT ;  /* 0x0000000307077812 */ /* 0x000fe400078ec0ff */
[----:B------:R-:W-:Y:S01]  /*6010*/  MOV R5, R33 ;  /* 0x0000002100057202 */ /* 0x000fe20000000f00 */
[----:B------:R-:W2:Y:S01]  /*6020*/  LDCU.64 UR10, c[0x0][0x388] ;  /* 0x00007100ff0a77ac */ /* 0x000ea20008000a00 */
[C---:B------:R-:W-:Y:S02]  /*6030*/  SHF.L.U32 R20, R2.reuse, 0x3, RZ ;  /* 0x0000000302147819 */ /* 0x040fe400000006ff */
[----:B------:R-:W-:Y:S01]  /*6040*/  SHF.L.U64.HI R21, R2, 0x3, R33 ;  /* 0x0000000302157819 */ /* 0x000fe20000010221 */
[----:B------:R-:W-:Y:S01]  /*6050*/  IMAD.WIDE.U32 R4, R7, 0x1e0, R4 ;  /* 0x000001e007047825 */ /* 0x000fe200078e0004 */
[----:B------:R-:W-:-:S02]  /*6060*/  SHF.L.U64.HI R30, R3, 0x2, R0 ;  /* 0x00000002031e7819 */ /* 0x000fc40000010200 */
[----:B------:R-:W-:Y:S02]  /*6070*/  SHF.L.U64.HI R26, R27, 0x2, R32 ;  /* 0x000000021b1a7819 */ /* 0x000fe40000010220 */
[----:B0-----:R-:W-:Y:S01]  /*6080*/  LEA R24, P1, R2, UR4, 0x2 ;  /* 0x0000000402187c11 */ /* 0x001fe2000f8210ff */
[----:B------:R-:W-:Y:S01]  /*6090*/  UMOV UR4, URZ ;  /* 0x000000ff00047c82 */ /* 0x000fe20008000000 */
[----:B-1----:R-:W-:Y:S02]  /*60a0*/  IADD3 R22, P2, PT, R20, UR6, RZ ;  /* 0x0000000614167c10 */ /* 0x002fe4000ff5e0ff */
[----:B------:R-:W-:Y:S02]  /*60b0*/  LEA.HI.X R25, R2, UR5, R33, 0x2, P1 ;  /* 0x0000000502197c11 */ /* 0x000fe400088f1421 */
[----:B------:R-:W-:Y:S02]  /*60c0*/  IADD3 R33, PT, PT, R5, UR4, RZ ;  /* 0x0000000405217c10 */ /* 0x000fe4000fffe0ff */
[----:B------:R-:W-:Y:S01]  /*60d0*/  MOV R2, R4 ;  /* 0x0000000400027202 */ /* 0x000fe20000000f00 */
[----:B------:R-:W-:Y:S01]  /*60e0*/  IMAD.WIDE.U32 R4, R34, 0x4, RZ ;  /* 0x0000000422047825 */ /* 0x000fe200078e00ff */
[----:B------:R-:W-:-:S02]  /*60f0*/  IADD3.X R23, PT, PT, R21, UR7, RZ, P2, !PT ;  /* 0x0000000715177c10 */ /* 0x000fc400097fe4ff */
[----:B------:R-:W-:Y:S02]  /*6100*/  IADD3 R18, P2, PT, RZ, -R7, RZ ;  /* 0x80000007ff127210 */ /* 0x000fe40007f5e0ff */
[----:B--2---:R-:W-:Y:S02]  /*6110*/  IADD3 R20, P1, PT, R20, UR10, RZ ;  /* 0x0000000a14147c10 */ /* 0x004fe4000ff3e0ff */
[----:B------:R-:W-:Y:S02]  /*6120*/  SHF.L.U32 R7, R35, 0x2, RZ ;  /* 0x0000000223077819 */ /* 0x000fe400000006ff */
[----:B------:R-:W-:Y:S02]  /*6130*/  IADD3.X R21, PT, PT, R21, UR11, RZ, P1, !PT ;  /* 0x0000000b15157c10 */ /* 0x000fe40008ffe4ff */
[----:B------:R-:W-:Y:S02]  /*6140*/  IADD3 R28, PT, PT, R5, R7, RZ ;  /* 0x00000007051c7210 */ /* 0x000fe40007ffe0ff */
[----:B------:R-:W-:-:S07]  /*6150*/  IADD3.X R19, PT, PT, RZ, -0x1, RZ, P2, !PT ;  /* 0xffffffffff137810 */ /* 0x000fce00017fe4ff */
.L_x_51:
[----:B0-----:R-:W-:Y:S02]  /*6160*/  LEA R8, P1, R3, R24, 0x2 ;  /* 0x0000001803087211 */ /* 0x001fe400078210ff */
[----:B------:R-:W-:Y:S02]  /*6170*/  IADD3 R10, P2, PT, R24, R4, RZ ;  /* 0x00000004180a7210 */ /* 0x000fe40007f5e0ff */
[----:B------:R-:W-:Y:S02]  /*6180*/  LEA R12, P3, R27, R24, 0x2 ;  /* 0x000000181b0c7211 */ /* 0x000fe400078610ff */
[C---:B------:R-:W-:Y:S02]  /*6190*/  IADD3.X R9, PT, PT, R25.reuse, R30, RZ, P1, !PT ;  /* 0x0000001e19097210 */ /* 0x040fe40000ffe4ff */
[----:B------:R-:W-:Y:S02]  /*61a0*/  MOV R6, R24 ;  /* 0x0000001800067202 */ /* 0x000fe40000000f00 */
[----:B------:R-:W-:Y:S01]  /*61b0*/  MOV R7, R25 ;  /* 0x0000001900077202 */ /* 0x000fe20000000f00 */
[----:B------:R0:W2:Y:S01]  /*61c0*/  LDG.E R15, desc[UR8][R8.64] ;  /* 0x00000008080f7981 */ /* 0x0000a2000c1e1900 */
[----:B------:R-:W-:-:S02]  /*61d0*/  IADD3.X R11, PT, PT, R25, R28, RZ, P2, !PT ;  /* 0x0000001c190b7210 */ /* 0x000fc400017fe4ff */
[----:B------:R-:W-:Y:S01]  /*61e0*/  IADD3.X R13, PT, PT, R25, R26, RZ, P3, !PT ;  /* 0x0000001a190d7210 */ /* 0x000fe20001ffe4ff */
[----:B------:R1:W2:Y:S04]  /*61f0*/  LDG.E R14, desc[UR8][R6.64] ;  /* 0x00000008060e7981 */ /* 0x0002a8000c1e1900 */
[----:B------:R-:W3:Y:S04]  /*6200*/  LDG.E R16, desc[UR8][R10.64] ;  /* 0x000000080a107981 */ /* 0x000ee8000c1e1900 */
[----:B------:R-:W3:Y:S01]  /*6210*/  LDG.E R17, desc[UR8][R12.64] ;  /* 0x000000080c117981 */ /* 0x000ee2000c1e1900 */
[----:B0-----:R-:W-:-:S02]  /*6220*/  MOV R8, R22 ;  /* 0x0000001600087202 */ /* 0x001fc40000000f00 */
[----:B-1----:R-:W-:Y:S02]  /*6230*/  MOV R6, R20 ;  /* 0x0000001400067202 */ /* 0x002fe40000000f00 */
[----:B------:R-:W-:Y:S02]  /*6240*/  MOV R7, R21 ;  /* 0x0000001500077202 */ /* 0x000fe40000000f00 */
[----:B------:R-:W-:Y:S02]  /*6250*/  MOV R9, R23 ;  /* 0x0000001700097202 */ /* 0x000fe40000000f00 */
[----:B------:R-:W-:-:S04]  /*6260*/  IADD3 R18, P1, PT, R18, 0x1, RZ ;  /* 0x0000000112127810 */ /* 0x000fc80007f3e0ff */
[----:B------:R-:W-:Y:S02]  /*6270*/  IADD3.X R19, PT, PT, RZ, R19, RZ, P1, !PT ;  /* 0x00000013ff137210 */ /* 0x000fe40000ffe4ff */
[----:B------:R-:W-:-:S04]  /*6280*/  ISETP.NE.U32.AND P1, PT, R18, RZ, PT ;  /* 0x000000ff1200720c */ /* 0x000fc80003f25070 */
[----:B------:R-:W-:Y:S02]  /*6290*/  ISETP.NE.AND.EX P1, PT, R19, RZ, PT, P1 ;  /* 0x000000ff1300720c */ /* 0x000fe40003f25310 */
[----:B------:R-:W-:Y:S02]  /*62a0*/  IADD3 R24, P2, PT, R24, 0x780, RZ ;  /* 0x0000078018187810 */ /* 0x000fe40007f5e0ff */
[----:B------:R-:W-:Y:S02]  /*62b0*/  IADD3 R22, P3, PT, R22, 0xf00, RZ ;  /* 0x00000f0016167810 */ /* 0x000fe40007f7e0ff */
[----:B------:R-:W-:Y:S02]  /*62c0*/  IADD3 R20, P4, PT, R20, 0xf00, RZ ;  /* 0x00000f0014147810 */ /* 0x000fe40007f9e0ff */
[----:B------:R-:W-:Y:S02]  /*62d0*/  IADD3.X R25, PT, PT, RZ, R25, RZ, P2, !PT ;  /* 0x00000019ff197210 */ /* 0x000fe400017fe4ff */
[----:B------:R-:W-:-:S02]  /*62e0*/  IADD3.X R23, PT, PT, RZ, R23, RZ, P3, !PT ;  /* 0x00000017ff177210 */ /* 0x000fc40001ffe4ff */
[----:B------:R-:W-:Y:S01]  /*62f0*/  IADD3.X R21, PT, PT, RZ, R21, RZ, P4, !PT ;  /* 0x00000015ff157210 */ /* 0x000fe200027fe4ff */
[----:B--2---:R0:W-:Y:S04]  /*6300*/  STG.E.64 desc[UR8][R6.64], R14 ;  /* 0x0000000e06007986 */ /* 0x0041e8000c101b08 */
[----:B---3--:R0:W-:Y:S01]  /*6310*/  STG.E.64 desc[UR8][R8.64], R16 ;  /* 0x0000001008007986 */ /* 0x0081e2000c101b08 */
[----:B------:R-:W-:Y:S05]  /*6320*/  @P1 BRA `(.L_x_51) ;  /* 0xfffffffc008c1947 */ /* 0x000fea000383ffff */
.L_x_50:
[----:B------:R-:W-:Y:S05]  /*6330*/  BSYNC.RECONVERGENT B0 ;  /* 0x0000000000007941 */ /* 0x000fea0003800200 */
.L_x_49:
[----:B------:R-:W-:Y:S05]  /*6340*/  @!P0 EXIT ;  /* 0x000000000000894d */ /* 0x000fea0003800000 */
[C---:B------:R-:W-:Y:S01]  /*6350*/  SHF.L.U64.HI R31, R34.reuse, 0x2, R35 ;  /* 0x00000002221f7819 */ /* 0x040fe20000010223 */
[----:B------:R-:W1:Y:S01]  /*6360*/  LDCU.64 UR4, c[0x0][0x3d8] ;  /* 0x00007b00ff0477ac */ /* 0x000e620008000a00 */
[----:B------:R-:W-:Y:S02]  /*6370*/  SHF.L.U32 R29, R34, 0x2, RZ ;  /* 0x00000002221d7819 */ /* 0x000fe400000006ff */
[C---:B------:R-:W-:Y:S01]  /*6380*/  SHF.L.U64.HI R39, R27.reuse, 0x2, R32 ;  /* 0x000000021b277819 */ /* 0x040fe20000010220 */
[----:B------:R-:W2:Y:S01]  /*6390*/  LDCU.64 UR6, c[0x0][0x388] ;  /* 0x00007100ff0677ac */ /* 0x000ea20008000a00 */
[----:B------:R-:W-:Y:S02]  /*63a0*/  SHF.L.U32 R41, R27, 0x2, RZ ;  /* 0x000000021b297819 */ /* 0x000fe400000006ff */
[C---:B------:R-:W-:Y:S01]  /*63b0*/  SHF.L.U64.HI R35, R3.reuse, 0x2, R0 ;  /* 0x0000000203237819 */ /* 0x040fe20000010200 */
[----:B------:R-:W3:Y:S01]  /*63c0*/  LDCU.64 UR10, c[0x0][0x390] ;  /* 0x00007200ff0a77ac */ /* 0x000ee20008000a00 */
[----:B------:R-:W-:-:S07]  /*63d0*/  SHF.L.U32 R37, R3, 0x2, RZ ;  /* 0x0000000203257819 */ /* 0x000fce00000006ff */
.L_x_52:
[C---:B0-----:R-:W-:Y:S02]  /*63e0*/  SHF.L.U32 R16, R2.reuse, 0x2, RZ ;  /* 0x0000000202107819 */ /* 0x041fe400000006ff */
[----:B----4-:R-:W-:Y:S02]  /*63f0*/  SHF.L.U64.HI R13, R2, 0x2, R33 ;  /* 0x00000002020d7819 */ /* 0x010fe40000010221 */
[----:B-1----:R-:W-:-:S04]  /*6400*/  IADD3 R4, P0, PT, R16, UR4, RZ ;  /* 0x0000000410047c10 */ /* 0x002fc8000ff1e0ff */
[----:B------:R-:W-:Y:S02]  /*6410*/  IADD3.X R5, PT, PT, R13, UR5, RZ, P0, !PT ;  /* 0x000000050d057c10 */ /* 0x000fe400087fe4ff */
[C---:B------:R-:W-:Y:S02]  /*6420*/  IADD3 R6, P0, PT, R4.reuse, R37, RZ ;  /* 0x0000002504067210 */ /* 0x040fe40007f1e0ff */
[C---:B------:R-:W-:Y:S01]  /*6430*/  IADD3 R10, P1, PT, R4.reuse, R41, RZ ;  /* 0x00000029040a7210 */ /* 0x040fe20007f3e0ff */
[----:B------:R0:W4:Y:S01]  /*6440*/  LDG.E R18, desc[UR8][R4.64] ;  /* 0x0000000804127981 */ /* 0x000122000c1e1900 */
[C---:B------:R-:W-:Y:S02]  /*6450*/  IADD3.X R7, PT, PT, R5.reuse, R35, RZ, P0, !PT ;  /* 0x0000002305077210 */ /* 0x040fe400007fe4ff */
[----:B------:R-:W-:Y:S02]  /*6460*/  IADD3 R8, P0, PT, R4, R29, RZ ;  /* 0x0000001d04087210 */ /* 0x000fe40007f1e0ff */
[C---:B------:R-:W-:Y:S01]  /*6470*/  IADD3.X R11, PT, PT, R5.reuse, R39, RZ, P1, !PT ;  /* 0x00000027050b7210 */ /* 0x040fe20000ffe4ff */
[----:B------:R1:W4:Y:S01]  /*6480*/  LDG.E R19, desc[UR8][R6.64] ;  /* 0x0000000806137981 */ /* 0x000322000c1e1900 */
[----:B------:R-:W-:-:S03]  /*6490*/  IADD3.X R9, PT, PT, R5, R31, RZ, P0, !PT ;  /* 0x0000001f05097210 */ /* 0x000fc600007fe4ff */
[----:B------:R-:W5:Y:S04]  /*64a0*/  LDG.E R21, desc[UR8][R10.64] ;  /* 0x000000080a157981 */ /* 0x000f68000c1e1900 */
[----:B------:R1:W5:Y:S01]  /*64b0*/  LDG.E R20, desc[UR8][R8.64] ;  /* 0x0000000808147981 */ /* 0x000362000c1e1900 */
[C---:B------:R-:W-:Y:S02]  /*64c0*/  SHF.L.U32 R27, R2.reuse, 0x3, RZ ;  /* 0x00000003021b7819 */ /* 0x040fe400000006ff */
[----:B------:R-:W-:Y:S02]  /*64d0*/  SHF.L.U64.HI R28, R2, 0x3, R33 ;  /* 0x00000003021c7819 */ /* 0x000fe40000010221 */
[----:B------:R-:W-:Y:S02]  /*64e0*/  LOP3.LUT R14, R27, 0xfffffff8, RZ, 0xc0, !PT ;  /* 0xfffffff81b0e7812 */ /* 0x000fe400078ec0ff */
[----:B------:R-:W-:-:S02]  /*64f0*/  LOP3.LUT R16, R16, 0xfffffffc, RZ, 0xc0, !PT ;  /* 0xfffffffc10107812 */ /* 0x000fc400078ec0ff */
[----:B0-----:R-:W-:Y:S02]  /*6500*/  LOP3.LUT R5, R28, 0x3, RZ, 0xc0, !PT ;  /* 0x000000031c057812 */ /* 0x001fe400078ec0ff */
[----:B--2---:R-:W-:Y:S02]  /*6510*/  IADD3 R12, P0, PT, R14, UR6, RZ ;  /* 0x000000060e0c7c10 */ /* 0x004fe4000ff1e0ff */
[----:B------:R-:W-:Y:S02]  /*6520*/  LOP3.LUT R4, R13, 0x3, RZ, 0xc0, !PT ;  /* 0x000000030d047812 */ /* 0x000fe400078ec0ff */
[----:B------:R-:W-:Y:S02]  /*6530*/  IADD3 R16, P2, PT, R16, UR4, RZ ;  /* 0x0000000410107c10 */ /* 0x000fe4000ff5e0ff */
[----:B---3--:R-:W-:Y:S02]  /*6540*/  IADD3 R14, P1, PT, R14, UR10, RZ ;  /* 0x0000000a0e0e7c10 */ /* 0x008fe4000ff3e0ff */
[----:B------:R-:W-:-:S02]  /*6550*/  IADD3.X R13, PT, PT, R5, UR7, RZ, P0, !PT ;  /* 0x00000007050d7c10 */ /* 0x000fc400087fe4ff */
[----:B------:R-:W-:Y:S02]  /*6560*/  IADD3.X R17, PT, PT, R4, UR5, RZ, P2, !PT ;  /* 0x0000000504117c10 */ /* 0x000fe400097fe4ff */
[----:B------:R-:W-:Y:S02]  /*6570*/  IADD3.X R15, PT, PT, R5, UR11, RZ, P1, !PT ;  /* 0x0000000b050f7c10 */ /* 0x000fe40008ffe4ff */
[C---:B------:R-:W-:Y:S02]  /*6580*/  IADD3 R4, P0, PT, R16.reuse, R37, RZ ;  /* 0x0000002510047210 */ /* 0x040fe40007f1e0ff */
[C---:B-1----:R-:W-:Y:S02]  /*6590*/  IADD3 R6, P1, PT, R16.reuse, R29, RZ ;  /* 0x0000001d10067210 */ /* 0x042fe40007f3e0ff */
[----:B------:R-:W-:Y:S02]  /*65a0*/  IADD3 R8, P2, PT, R16, R41, RZ ;  /* 0x0000002910087210 */ /* 0x000fe40007f5e0ff */
[----:B------:R-:W-:-:S02]  /*65b0*/  IADD3.X R5, PT, PT, R17, R35, RZ, P0, !PT ;  /* 0x0000002311057210 */ /* 0x000fc400007fe4ff */
[C---:B------:R-:W-:Y:S02]  /*65c0*/  IADD3.X R7, PT, PT, R17.reuse, R31, RZ, P1, !PT ;  /* 0x0000001f11077210 */ /* 0x040fe40000ffe4ff */
[----:B------:R-:W-:Y:S01]  /*65d0*/  IADD3.X R9, PT, PT, R17, R39, RZ, P2, !PT ;  /* 0x0000002711097210 */ /* 0x000fe200017fe4ff */
[----:B----4-:R0:W-:Y:S04]  /*65e0*/  STG.E.64 desc[UR8][R12.64], R18 ;  /* 0x000000120c007986 */ /* 0x0101e8000c101b08 */
[----:B-----5:R1:W-:Y:S04]  /*65f0*/  STG.E.64 desc[UR8][R14.64], R20 ;  /* 0x000000140e007986 */ /* 0x0203e8000c101b08 */
[----:B------:R-:W2:Y:S04]  /*6600*/  LDG.E R22, desc[UR8][R16.64+0x780] ;  /* 0x0007800810167981 */ /* 0x000ea8000c1e1900 */
[----:B------:R-:W2:Y:S04]  /*6610*/  LDG.E R23, desc[UR8][R4.64+0x780] ;  /* 0x0007800804177981 */ /* 0x000ea8000c1e1900 */
[----:B------:R-:W3:Y:S04]  /*6620*/  LDG.E R24, desc[UR8][R6.64+0x780] ;  /* 0x0007800806187981 */ /* 0x000ee8000c1e1900 */
[----:B------:R-:W3:Y:S01]  /*6630*/  LDG.E R25, desc[UR8][R8.64+0x780] ;  /* 0x0007800808197981 */ /* 0x000ee2000c1e1900 */
[----:B0-----:R-:W-:-:S04]  /*6640*/  IADD3 R12, P0, PT, R27, 0xf00, RZ ;  /* 0x00000f001b0c7810 */ /* 0x001fc80007f1e0ff */
[----:B------:R-:W-:Y:S02]  /*6650*/  IADD3.X R13, PT, PT, RZ, R28, RZ, P0, !PT ;  /* 0x0000001cff0d7210 */ /* 0x000fe400007fe4ff */
[----:B------:R-:W-:Y:S02]  /*6660*/  LOP3.LUT R12, R12, 0xfffffff8, RZ, 0xc0, !PT ;  /* 0xfffffff80c0c7812 */ /* 0x000fe400078ec0ff */
[----:B------:R-:W-:Y:S02]  /*6670*/  LOP3.LUT R13, R13, 0x3, RZ, 0xc0, !PT ;  /* 0x000000030d0d7812 */ /* 0x000fe400078ec0ff */
[C---:B------:R-:W-:Y:S02]  /*6680*/  IADD3 R10, P0, PT, R12.reuse, UR6, RZ ;  /* 0x000000060c0a7c10 */ /* 0x040fe4000ff1e0ff */
[----:B------:R-:W-:Y:S02]  /*6690*/  IADD3 R12, P1, PT, R12, UR10, RZ ;  /* 0x0000000a0c0c7c10 */ /* 0x000fe4000ff3e0ff */
[----:B------:R-:W-:-:S02]  /*66a0*/  IADD3.X R11, PT, PT, R13, UR7, RZ, P0, !PT ;  /* 0x000000070d0b7c10 */ /* 0x000fc400087fe4ff */
[----:B------:R-:W-:-:S03]  /*66b0*/  IADD3.X R13, PT, PT, R13, UR11, RZ, P1, !PT ;  /* 0x0000000b0d0d7c10 */ /* 0x000fc60008ffe4ff */
[----:B--2---:R0:W-:Y:S04]  /*66c0*/  STG.E.64 desc[UR8][R10.64], R22 ;  /* 0x000000160a007986 */ /* 0x0041e8000c101b08 */
[----:B---3--:R2:W-:Y:S04]  /*66d0*/  STG.E.64 desc[UR8][R12.64], R24 ;  /* 0x000000180c007986 */ /* 0x0085e8000c101b08 */
[----:B------:R-:W3:Y:S04]  /*66e0*/  LDG.E R18, desc[UR8][R16.64+0xf00] ;  /* 0x000f000810127981 */ /* 0x000ee8000c1e1900 */
[----:B------:R-:W3:Y:S04]  /*66f0*/  LDG.E R19, desc[UR8][R4.64+0xf00] ;  /* 0x000f000804137981 */ /* 0x000ee8000c1e1900 */
[----:B-1----:R-:W4:Y:S04]  /*6700*/  LDG.E R20, desc[UR8][R6.64+0xf00] ;  /* 0x000f000806147981 */ /* 0x002f28000c1e1900 */
[----:B------:R-:W4:Y:S01]  /*6710*/  LDG.E R21, desc[UR8][R8.64+0xf00] ;  /* 0x000f000808157981 */ /* 0x000f22000c1e1900 */
[----:B------:R-:W-:-:S04]  /*6720*/  IADD3 R15, P0, PT, R27, 0x1e00, RZ ;  /* 0x00001e001b0f7810 */ /* 0x000fc80007f1e0ff */
[----:B------:R-:W-:Y:S02]  /*6730*/  IADD3.X R26, PT, PT, RZ, R28, RZ, P0, !PT ;  /* 0x0000001cff1a7210 */ /* 0x000fe400007fe4ff */
[----:B------:R-:W-:Y:S02]  /*6740*/  LOP3.LUT R15, R15, 0xfffffff8, RZ, 0xc0, !PT ;  /* 0xfffffff80f0f7812 */ /* 0x000fe400078ec0ff */
[----:B------:R-:W-:Y:S02]  /*6750*/  LOP3.LUT R26, R26, 0x3, RZ, 0xc0, !PT ;  /* 0x000000031a1a7812 */ /* 0x000fe400078ec0ff */
[C---:B------:R-:W-:Y:S02]  /*6760*/  IADD3 R14, P0, PT, R15.reuse, UR6, RZ ;  /* 0x000000060f0e7c10 */ /* 0x040fe4000ff1e0ff */
[----:B0-----:R-:W-:Y:S02]  /*6770*/  IADD3 R10, P1, PT, R15, UR10, RZ ;  /* 0x0000000a0f0a7c10 */ /* 0x001fe4000ff3e0ff */
[----:B------:R-:W-:-:S02]  /*6780*/  IADD3.X R15, PT, PT, R26, UR7, RZ, P0, !PT ;  /* 0x000000071a0f7c10 */ /* 0x000fc400087fe4ff */
[----:B------:R-:W-:-:S03]  /*6790*/  IADD3.X R11, PT, PT, R26, UR11, RZ, P1, !PT ;  /* 0x0000000b1a0b7c10 */ /* 0x000fc60008ffe4ff */
[----:B---3--:R0:W-:Y:S04]  /*67a0*/  STG.E.64 desc[UR8][R14.64], R18 ;  /* 0x000000120e007986 */ /* 0x0081e8000c101b08 */
[----:B----4-:R4:W-:Y:S04]  /*67b0*/  STG.E.64 desc[UR8][R10.64], R20 ;  /* 0x000000140a007986 */ /* 0x0109e8000c101b08 */
[----:B------:R-:W3:Y:S04]  /*67c0*/  LDG.E R22, desc[UR8][R16.64+0x1680] ;  /* 0x0016800810167981 */ /* 0x000ee8000c1e1900 */
[----:B------:R-:W3:Y:S04]  /*67d0*/  LDG.E R23, desc[UR8][R4.64+0x1680] ;  /* 0x0016800804177981 */ /* 0x000ee8000c1e1900 */
[----:B--2---:R-:W2:Y:S04]  /*67e0*/  LDG.E R24, desc[UR8][R6.64+0x1680] ;  /* 0x0016800806187981 */ /* 0x004ea8000c1e1900 */
[----:B------:R-:W2:Y:S01]  /*67f0*/  LDG.E R25, desc[UR8][R8.64+0x1680] ;  /* 0x0016800808197981 */ /* 0x000ea2000c1e1900 */
[----:B------:R-:W-:-:S04]  /*6800*/  IADD3 R13, P0, PT, R27, 0x2d00, RZ ;  /* 0x00002d001b0d7810 */ /* 0x000fc80007f1e0ff */
[----:B------:R-:W-:Y:S02]  /*6810*/  IADD3.X R26, PT, PT, RZ, R28, RZ, P0, !PT ;  /* 0x0000001cff1a7210 */ /* 0x000fe400007fe4ff */
[----:B------:R-:W-:Y:S02]  /*6820*/  LOP3.LUT R13, R13, 0xfffffff8, RZ, 0xc0, !PT ;  /* 0xfffffff80d0d7812 */ /* 0x000fe400078ec0ff */
[----:B------:R-:W-:Y:S02]  /*6830*/  LOP3.LUT R26, R26, 0x3, RZ, 0xc0, !PT ;  /* 0x000000031a1a7812 */ /* 0x000fe400078ec0ff */
[C---:B------:R-:W-:Y:S02]  /*6840*/  IADD3 R12, P0, PT, R13.reuse, UR6, RZ ;  /* 0x000000060d0c7c10 */ /* 0x040fe4000ff1e0ff */
[----:B0-----:R-:W-:Y:S02]  /*6850*/  IADD3 R14, P1, PT, R13, UR10, RZ ;  /* 0x0000000a0d0e7c10 */ /* 0x001fe4000ff3e0ff */
[----:B------:R-:W-:-:S02]  /*6860*/  IADD3.X R13, PT, PT, R26, UR7, RZ, P0, !PT ;  /* 0x000000071a0d7c10 */ /* 0x000fc400087fe4ff */
[----:B------:R-:W-:Y:S02]  /*6870*/  IADD3.X R15, PT, PT, R26, UR11, RZ, P1, !PT ;  /* 0x0000000b1a0f7c10 */ /* 0x000fe40008ffe4ff */
[----:B------:R-:W-:-:S04]  /*6880*/  IADD3 R2, PT, PT, R2, 0x780, RZ ;  /* 0x0000078002027810 */ /* 0x000fc80007ffe0ff */
[----:B------:R-:W-:-:S04]  /*6890*/  ISETP.GT.U32.AND P0, PT, R3, R2, PT ;  /* 0x000000020300720c */ /* 0x000fc80003f04070 */
[----:B------:R-:W-:Y:S01]  /*68a0*/  ISETP.GT.AND.EX P0, PT, R0, RZ, PT, P0 ;  /* 0x000000ff0000720c */ /* 0x000fe20003f04300 */
[----:B------:R-:W-:Y:S01]  /*68b0*/  HFMA2 R33, -RZ, RZ, 0, 0 ;  /* 0x00000000ff217431 */ /* 0x000fe200000001ff */
[----:B---3--:R4:W-:Y:S04]  /*68c0*/  STG.E.64 desc[UR8][R12.64], R22 ;  /* 0x000000160c007986 */ /* 0x0089e8000c101b08 */
[----:B--2---:R4:W-:Y:S07]  /*68d0*/  STG.E.64 desc[UR8][R14.64], R24 ;  /* 0x000000180e007986 */ /* 0x0049ee000c101b08 */
[----:B------:R-:W-:Y:S05]  /*68e0*/  @P0 BRA `(.L_x_52) ;  /* 0xfffffff800bc0947 */ /* 0x000fea000383ffff */
[----:B------:R-:W-:Y:S05]  /*68f0*/  EXIT ;  /* 0x000000000000794d */ /* 0x000fea0003800000 */
.L_x_53:
        /* <DEDUP_REMOVED lines=16> */
.L_x_4880:


//--------------------- .text._Z35group_norm_nhwc_bwd_one_pass_kernelI11Bf16IOFp32WLi128ELi120ELi480EEv26Group_norm_nhwc_bwd_params --------------------------
	.section	.text._Z35group_norm_nhwc_bwd_one_pass_kernelI11Bf16IOFp32WLi128ELi120ELi480EEv26Group_norm_nhwc_bwd_params,"ax",@progbits
	.align	128
        .global         _Z35group_norm_nhwc_bwd_one_pass_kernelI11Bf16IOFp32WLi128ELi120ELi480EEv26Group_norm_nhwc_bwd_params
        .type           _Z35group_norm_nhwc_bwd_one_pass_kernelI11Bf16IOFp32WLi128ELi120ELi480EEv26Group_norm_nhwc_bwd_params,@function
        .size           _Z35group_norm_nhwc_bwd_one_pass_kernelI11Bf16IOFp32WLi128ELi120ELi480EEv26Group_norm_nhwc_bwd_params,(.L_x_4881 - _Z35group_norm_nhwc_bwd_one_pass_kernelI11Bf16IOFp32WLi128ELi120ELi480EEv26Group_norm_nhwc_bwd_params)
        .other          _Z35group_norm_nhwc_bwd_one_pass_kernelI11Bf16IOFp32WLi128ELi120ELi480EEv26Group_norm_nhwc_bwd_params,@"STO_CUDA_ENTRY STV_DEFAULT"
_Z35group_norm_nhwc_bwd_one_pass_kernelI11Bf16IOFp32WLi128ELi120ELi480EEv26Group_norm_nhwc_bwd_params:
.text._Z35group_norm_nhwc_bwd_one_pass_kernelI11Bf16IOFp32WLi128ELi120ELi480EEv26Group_norm_nhwc_bwd_params:
[----:B------:R-:W-:Y:S08]  /*0000*/  LDC R1, c[0x0][0x37c] ;  /* 0x0000df00ff017b82 */ /* 0x000ff00000000800 */
[----:B------:R-:W0:Y:S01]  /*0010*/  S2UR UR8, SR_CTAID.Y ;  /* 0x00000000000879c3 */ /* 0x000e220000002600 */
[----:B------:R-:W1:Y:S01]  /*0020*/  LDCU UR4, c[0x0][0x410] ;  /* 0x00008200ff0477ac */ /* 0x000e620008000800 */
[----:B------:R-:W1:Y:S01]  /*0030*/  LDCU UR5, c[0x0][0x3e0] ;  /* 0x00007c00ff0577ac */ /* 0x000e620008000800 */
[----:B------:R-:W2:Y:S01]  /*0040*/  LDCU.64 UR6, c[0x0][0x358] ;  /* 0x00006b00ff0677ac */ /* 0x000ea20008000a00 */
[----:B-1----:R-:W-:-:S04]  /*0050*/  UIMAD UR4, UR4, UR5, URZ ;  /* 0x00000005040472a4 */ /* 0x002fc8000f8e02ff */
[----:B0-----:R-:W-:-:S09]  /*0060*/  UISETP.GE.AND UP0, UPT, UR8, UR4, UPT ;  /* 0x000000040800728c */ /* 0x001fd2000bf06270 */
[----:B--2---:R-:W-:Y:S05]  /*0070*/  BRA.U UP0, `(.L_x_54) ;  /* 0x0000009d00347547 */ /* 0x004fea000b800000 */
[----:B------:R-:W0:Y:S01]  /*0080*/  S2R R4, SR_TID.X ;  /* 0x0000000000047919 */ /* 0x000e220000002100 */
[----:B------:R-:W-:Y:S01]  /*0090*/  HFMA2 R5, -RZ, RZ, 0, 0 ;  /* 0x00000000ff057431 */ /* 0x000fe200000001ff */
[----:B------:R-:W1:Y:S01]  /*00a0*/  S2R R2, SR_LANEID ;  /* 0x0000000000027919 */ /* 0x000e620000000000 */
[----:B0-----:R-:W-:-:S05]  /*00b0*/  LOP3.LUT R0, R4, 0xffff, RZ, 0xc0, !PT ;  /* 0x0000ffff04007812 */ /* 0x001fca00078ec0ff */
[----:B------:R-:W-:-:S05]  /*00c0*/  IMAD R0, R0, 0x445, RZ ;  /* 0x0000044500007824 */ /* 0x000fca00078e02ff */
[----:B------:R-:W-:-:S04]  /*00d0*/  SHF.R.U32.HI R0, RZ, 0x10, R0 ;  /* 0x00000010ff007819 */ /* 0x000fc80000011600 */
[----:B------:R-:W-:-:S05]  /*00e0*/  PRMT R3, R0, 0x9910, RZ ;  /* 0x0000991000037816 */ /* 0x000fca00000000ff */
[----:B------:R-:W-:-:S05]  /*00f0*/  IMAD R3, R3, 0x3c, RZ ;  /* 0x0000003c03037824 */ /* 0x000fca00078e02ff */
[----:B------:R-:W-:-:S04]  /*0100*/  IADD3 R3, PT, PT, RZ, -R3, RZ ;  /* 0x80000003ff037210 */ /* 0x000fc80007ffe0ff */
[----:B------:R-:W-:-:S04]  /*0110*/  PRMT R3, R3, 0x7710, RZ ;  /* 0x0000771003037816 */ /* 0x000fc800000000ff */
[----:B------:R-:W-:Y:S02]  /*0120*/  IADD3 R3, PT, PT, R3, R4, RZ ;  /* 0x0000000403037210 */ /* 0x000fe40007ffe0ff */
[----:B------:R-:W-:Y:S02]  /*0130*/  MOV R4, UR8 ;  /* 0x0000000800047c02 */ /* 0x000fe40008000f00 */
[----:B------:R-:W-:-:S04]  /*0140*/  SHF.L.U32 R3, R3, 0x1, RZ ;  /* 0x0000000103037819 */ /* 0x000fc800000006ff */
[----:B-1----:R-:W-:-:S07]  /*0150*/  LOP3.LUT R6, R3, 0xffff, RZ, 0xc0, !PT ;  /* 0x0000ffff03067812 */ /* 0x002fce00078ec0ff */
.L_x_121:
[----:B0-----:R-:W0:Y:S01]  /*0160*/  LDC R13, c[0x0][0x410] ;  /* 0x00010400ff0d7b82 */ /* 0x001e220000000800 */
[----:B------:R-:W1:Y:S01]  /*0170*/  LDCU UR4, c[0x0][0x41c] ;  /* 0x00008380ff0477ac */ /* 0x000e620008000800 */
[----:B------:R-:W-:Y:S01]  /*0180*/  ISETP.GE.AND P1, PT, R4, RZ, PT ;  /* 0x000000ff0400720c */ /* 0x000fe20003f26270 */
[----:B------:R-:W2:Y:S01]  /*0190*/  LDCU.128 UR8, c[0x0][0x400] ;  /* 0x00008000ff0877ac */ /* 0x000ea20008000c00 */
[----:B------:R-:W-:Y:S02]  /*01a0*/  CS2R R56, SRZ ;  /* 0x0000000000387805 */ /* 0x000fe4000001ff00 */
[----:B------:R-:W-:Y:S02]  /*01b0*/  CS2R R60, SRZ ;  /* 0x00000000003c7805 */ /* 0x000fe4000001ff00 */
[----:B------:R-:W-:Y:S01]  /*01c0*/  CS2R R74, SRZ ;  /* 0x00000000004a7805 */ /* 0x000fe2000001ff00 */
[----:B------:R-:W3:Y:S01]  /*01d0*/  LDC.64 R66, c[0x0][0x3a8] ;  /* 0x0000ea00ff427b82 */ /* 0x000ee20000000a00 */
[----:B0-----:R-:W-:-:S04]  /*01e0*/  IABS R11, R13 ;  /* 0x0000000d000b7213 */ /* 0x001fc80000000000 */
[----:B------:R-:W0:Y:S08]  /*01f0*/  I2F.RP R10, R11 ;  /* 0x0000000b000a7306 */ /* 0x000e300000209400 */
[----:B0-----:R-:W0:Y:S02]  /*0200*/  MUFU.RCP R10, R10 ;  /* 0x0000000a000a7308 */ /* 0x001e240000001000 */
[----:B0-----:R-:W-:-:S06]  /*0210*/  IADD3 R8, PT, PT, R10, 0xffffffe, RZ ;  /* 0x0ffffffe0a087810 */ /* 0x001fcc0007ffe0ff */
[----:B------:R0:W4:Y:S02]  /*0220*/  F2I.FTZ.U32.TRUNC.NTZ R9, R8 ;  /* 0x0000000800097305 */ /* 0x000124000021f000 */
[----:B0-----:R-:W-:Y:S02]  /*0230*/  MOV R8, RZ ;  /* 0x000000ff00087202 */ /* 0x001fe40000000f00 */
[----:B----4-:R-:W-:-:S05]  /*0240*/  IADD3 R12, PT, PT, RZ, -R9, RZ ;  /* 0x80000009ff0c7210 */ /* 0x010fca0007ffe0ff */
[----:B------:R-:W-:Y:S01]  /*0250*/  IMAD R7, R12, R11, RZ ;  /* 0x0000000b0c077224 */ /* 0x000fe200078e02ff */
[----:B------:R-:W-:-:S03]  /*0260*/  IABS R12, R4 ;  /* 0x00000004000c7213 */ /* 0x000fc60000000000 */
[----:B------:R-:W-:Y:S02]  /*0270*/  IMAD.HI.U32 R9, R9, R7, R8 ;  /* 0x0000000709097227 */ /* 0x000fe400078e0008 */
[----:B------:R-:W1:Y:S04]  /*0280*/  S2R R7, SR_CTAID.X ;  /* 0x0000000000077919 */ /* 0x000e680000002500 */
[----:B------:R-:W-:-:S05]  /*0290*/  IMAD.HI.U32 R9, R9, R12, RZ ;  /* 0x0000000c09097227 */ /* 0x000fca00078e00ff */
[----:B------:R-:W-:-:S05]  /*02a0*/  IADD3 R10, PT, PT, -R9, RZ, RZ ;  /* 0x000000ff090a7210 */ /* 0x000fca0007ffe1ff */
[----:B------:R-:W-:Y:S01]  /*02b0*/  IMAD R8, R11, R10, R12 ;  /* 0x0000000a0b087224 */ /* 0x000fe200078e020c */
[----:B------:R-:W-:-:S04]  /*02c0*/  LOP3.LUT R10, R4, R13, RZ, 0x3c, !PT ;  /* 0x0000000d040a7212 */ /* 0x000fc800078e3cff */
[----:B------:R-:W-:Y:S02]  /*02d0*/  ISETP.GT.U32.AND P4, PT, R11, R8, PT ;  /* 0x000000080b00720c */ /* 0x000fe40003f84070 */
[----:B------:R-:W-:-:S11]  /*02e0*/  ISETP.GE.AND P2, PT, R10, RZ, PT ;  /* 0x000000ff0a00720c */ /* 0x000fd60003f46270 */
[-C--:B------:R-:W-:Y:S01]  /*02f0*/  @!P4 IADD3 R8, PT, PT, R8, -R11.reuse, RZ ;  /* 0x8000000b0808c210 */ /* 0x080fe20007ffe0ff */
[----:B-1----:R-:W-:Y:S01]  /*0300*/  IMAD R25, R7, UR4, R0 ;  /* 0x0000000407197c24 */ /* 0x002fe2000f8e0200 */
[----:B------:R-:W-:Y:S02]  /*0310*/  @!P4 IADD3 R9, PT, PT, R9, 0x1, RZ ;  /* 0x000000010909c810 */ /* 0x000fe40007ffe0ff */
[----:B------:R-:W-:Y:S02]  /*0320*/  CS2R R70, SRZ ;  /* 0x0000000000467805 */ /* 0x000fe4000001ff00 */
[----:B------:R-:W-:Y:S02]  /*0330*/  ISETP.GE.U32.AND P0, PT, R8, R11, PT ;  /* 0x0000000b0800720c */ /* 0x000fe40003f06070 */
[----:B------:R-:W-:Y:S02]  /*0340*/  CS2R R76, SRZ ;  /* 0x00000000004c7805 */ /* 0x000fe4000001ff00 */
[----:B--2---:R-:W-:-:S02]  /*0350*/  ISETP.GE.U32.AND P3, PT, R25, UR8, PT ;  /* 0x0000000819007c0c */ /* 0x004fc4000bf66070 */
[----:B------:R-:W-:Y:S02]  /*0360*/  CS2R R78, SRZ ;  /* 0x00000000004e7805 */ /* 0x000fe4000001ff00 */
[----:B------:R-:W-:Y:S01]  /*0370*/  SHF.R.S32.HI R15, RZ, 0x1f, R25 ;  /* 0x0000001fff0f7819 */ /* 0x000fe20000011419 */
[----:B------:R-:W0:Y:S01]  /*0380*/  LDCU.U8 UR4, c[0x0][0x414] ;  /* 0x00008280ff0477ac */ /* 0x000e220008000000 */
[-C--:B------:R-:W-:Y:S02]  /*0390*/  ISETP.GT.U32.AND P5, PT, R11, R8.reuse, PT ;  /* 0x000000080b00720c */ /* 0x080fe40003fa4070 */
[----:B------:R-:W-:Y:S02]  /*03a0*/  IADD3 R11, PT, PT, R8, -R11, RZ ;  /* 0x8000000b080b7210 */ /* 0x000fe40007ffe0ff */
[----:B------:R-:W-:Y:S02]  /*03b0*/  ISETP.GE.AND.EX P3, PT, R15, UR9, PT, P3 ;  /* 0x000000090f007c0c */ /* 0x000fe4000bf66330 */
[----:B------:R-:W-:-:S02]  /*03c0*/  SEL R8, R11, R8, !P5 ;  /* 0x000000080b087207 */ /* 0x000fc40006800000 */
[----:B------:R-:W-:Y:S02]  /*03d0*/  @P0 IADD3 R9, PT, PT, R9, 0x1, RZ ;  /* 0x0000000109090810 */ /* 0x000fe40007ffe0ff */
[----:B------:R-:W-:Y:S02]  /*03e0*/  ISETP.NE.AND P4, PT, R13, RZ, PT ;  /* 0x000000ff0d00720c */ /* 0x000fe40003f85270 */
[----:B------:R-:W-:Y:S02]  /*03f0*/  LOP3.LUT R11, RZ, R13, RZ, 0x33, !PT ;  /* 0x0000000dff0b7212 */ /* 0x000fe400078e33ff */
[----:B------:R-:W-:Y:S02]  /*0400*/  @!P1 IADD3 R8, PT, PT, -R8, RZ, RZ ;  /* 0x000000ff08089210 */ /* 0x000fe40007ffe1ff */
[----:B------:R-:W-:Y:S01]  /*0410*/  @!P2 IADD3 R9, PT, PT, -R9, RZ, RZ ;  /* 0x000000ff0909a210 */ /* 0x000fe20007ffe1ff */
[----:B------:R-:W1:Y:S01]  /*0420*/  @!P3 LDC.64 R22, c[0x0][0x3f8] ;  /* 0x0000fe00ff16bb82 */ /* 0x000e620000000a00 */
[----:B------:R-:W-:-:S02]  /*0430*/  IADD3 R17, PT, PT, R25, 0x8, RZ ;  /* 0x0000000819117810 */ /* 0x000fc40007ffe0ff */
[C---:B------:R-:W-:Y:S02]  /*0440*/  SEL R113, R11.reuse, R8, !P4 ;  /* 0x000000080b717207 */ /* 0x040fe40006000000 */
[----:B------:R-:W-:Y:S02]  /*0450*/  SEL R9, R11, R9, !P4 ;  /* 0x000000090b097207 */ /* 0x000fe40006000000 */
[----:B------:R-:W-:Y:S01]  /*0460*/  ISETP.GE.U32.AND P0, PT, R17, UR8, PT ;  /* 0x0000000811007c0c */ /* 0x000fe2000bf06070 */
[----:B------:R-:W-:Y:S01]  /*0470*/  IMAD R13, R113, 0x78, RZ ;  /* 0x00000078710d7824 */ /* 0x000fe200078e02ff */
[----:B------:R-:W-:Y:S01]  /*0480*/  SHF.R.S32.HI R11, RZ, 0x1f, R17 ;  /* 0x0000001fff0b7819 */ /* 0x000fe20000011411 */
[----:B------:R-:W2:Y:S01]  /*0490*/  @!P3 LDC.64 R26, c[0x0][0x3a0] ;  /* 0x0000e800ff1abb82 */ /* 0x000ea20000000a00 */
[----:B------:R-:W-:Y:S02]  /*04a0*/  IADD3 R19, PT, PT, R25, 0x10, RZ ;  /* 0x0000001019137810 */ /* 0x000fe40007ffe0ff */
[----:B------:R-:W-:-:S02]  /*04b0*/  ISETP.GE.AND.EX P0, PT, R11, UR9, PT, P0 ;  /* 0x000000090b007c0c */ /* 0x000fc4000bf06300 */
[C---:B------:R-:W-:Y:S02]  /*04c0*/  IADD3 R116, P1, PT, R13.reuse, R6, RZ ;  /* 0x000000060d747210 */ /* 0x040fe40007f3e0ff */
[----:B------:R-:W-:Y:S01]  /*04d0*/  SHF.R.S32.HI R6, RZ, 0x1f, R9 ;  /* 0x0000001fff067819 */ /* 0x000fe20000011409 */
[----:B------:R-:W4:Y:S01]  /*04e0*/  @!P3 LDC.64 R28, c[0x0][0x398] ;  /* 0x0000e600ff1cbb82 */ /* 0x000f220000000a00 */
[----:B------:R-:W-:Y:S02]  /*04f0*/  LEA.HI.X.SX32 R117, R13, RZ, 0x1, P1 ;  /* 0x000000ff0d757211 */ /* 0x000fe400008f0eff */
[----:B------:R-:W-:Y:S01]  /*0500*/  ISETP.GE.U32.AND P1, PT, R19, UR8, PT ;  /* 0x0000000813007c0c */ /* 0x000fe2000bf26070 */
[----:B------:R-:W-:Y:S01]  /*0510*/  IMAD R6, R6, UR10, RZ ;  /* 0x0000000a06067c24 */ /* 0x000fe2000f8e02ff */
[----:B------:R-:W-:Y:S01]  /*0520*/  SHF.R.S32.HI R21, RZ, 0x1f, R19 ;  /* 0x0000001fff157819 */ /* 0x000fe20000011413 */
[----:B------:R-:W-:Y:S02]  /*0530*/  IMAD.WIDE.U32 R116, R9, UR10, R116 ;  /* 0x0000000a09747c25 */ /* 0x000fe4000f8e0074 */
[----:B------:R-:W3:Y:S01]  /*0540*/  @!P0 LDC.64 R30, c[0x0][0x3f8] ;  /* 0x0000fe00ff1e8b82 */ /* 0x000ee20000000a00 */
[----:B------:R-:W-:Y:S01]  /*0550*/  ISETP.GE.AND.EX P1, PT, R21, UR9, PT, P1 ;  /* 0x0000000915007c0c */ /* 0x000fe2000bf26310 */
[----:B------:R-:W-:Y:S01]  /*0560*/  IMAD R119, R9, UR11, R6 ;  /* 0x0000000b09777c24 */ /* 0x000fe2000f8e0206 */
[----:B------:R-:W-:Y:S01]  /*0570*/  @!P3 MOV R118, R116 ;  /* 0x000000740076b202 */ /* 0x000fe20000000f00 */
[----:B-1----:R-:W-:Y:S01]  /*0580*/  @!P3 IMAD R6, R15, R22, RZ ;  /* 0x000000160f06b224 */ /* 0x002fe200078e02ff */
[----:B------:R-:W-:-:S02]  /*0590*/  @!P0 MOV R14, R116 ;  /* 0x00000074000e8202 */ /* 0x000fc40000000f00 */
[----:B------:R-:W-:Y:S01]  /*05a0*/  IADD3 R119, PT, PT, R117, R119, RZ ;  /* 0x0000007775777210 */ /* 0x000fe20007ffe0ff */
[C---:B------:R-:W-:Y:S01]  /*05b0*/  @!P3 IMAD R13, R25.reuse, R23, R6 ;  /* 0x00000017190db224 */ /* 0x040fe200078e0206 */
[C---:B------:R-:W-:Y:S01]  /*05c0*/  IADD3 R23, PT, PT, R25.reuse, 0x18, RZ ;  /* 0x0000001819177810 */ /* 0x040fe20007ffe0ff */
[----:B------:R-:W1:Y:S01]  /*05d0*/  @!P0 LDC.64 R32, c[0x0][0x3a0] ;  /* 0x0000e800ff208b82 */ /* 0x000e620000000a00 */
[----:B------:R-:W-:Y:S01]  /*05e0*/  @!P0 MOV R15, R119 ;  /* 0x00000077000f8202 */ /* 0x000fe20000000f00 */
[----:B------:R-:W-:-:S05]  /*05f0*/  @!P3 IMAD.WIDE.U32 R8, R25, R22, R118 ;  /* 0x000000161908b225 */ /* 0x000fca00078e0076 */
[----:B------:R-:W-:Y:S01]  /*0600*/  @!P3 IADD3 R9, PT, PT, R9, R13, RZ ;  /* 0x0000000d0909b210 */ /* 0x000fe20007ffe0ff */
[----:B------:R-:W0:Y:S01]  /*0610*/  @!P1 LDC.64 R36, c[0x0][0x3f8] ;  /* 0x0000fe00ff249b82 */ /* 0x000e220000000a00 */
[C---:B------:R-:W-:Y:S02]  /*0620*/  @!P3 SHF.L.U32 R13, R8.reuse, 0x1, RZ ;  /* 0x00000001080db819 */ /* 0x040fe400000006ff */
[----:B------:R-:W-:Y:S02]  /*0630*/  @!P3 SHF.L.U64.HI R8, R8, 0x1, R9 ;  /* 0x000000010808b819 */ /* 0x000fe40000010209 */
[----:B--2---:R-:W-:Y:S01]  /*0640*/  @!P3 IADD3 R10, P2, PT, R13, R26, RZ ;  /* 0x0000001a0d0ab210 */ /* 0x004fe20007f5e0ff */
[----:B---3--:R-:W-:Y:S01]  /*0650*/  @!P0 IMAD R6, R11, R30, RZ ;  /* 0x0000001e0b068224 */ /* 0x008fe200078e02ff */
[----:B----4-:R-:W-:Y:S01]  /*0660*/  @!P3 IADD3 R12, P4, PT, R13, R28, RZ ;  /* 0x0000001c0d0cb210 */ /* 0x010fe20007f9e0ff */
[----:B------:R-:W2:Y:S01]  /*0670*/  @!P0 LDC.64 R34, c[0x0][0x398] ;  /* 0x0000e600ff228b82 */ /* 0x000ea20000000a00 */
[C---:B------:R-:W-:Y:S01]  /*0680*/  @!P3 IADD3.X R11, PT, PT, R8.reuse, R27, RZ, P2, !PT ;  /* 0x0000001b080bb210 */ /* 0x040fe200017fe4ff */
[C---:B------:R-:W-:Y:S01]  /*0690*/  @!P0 IMAD R27, R17.reuse, R31, R6 ;  /* 0x0000001f111b8224 */ /* 0x040fe200078e0206 */
[----:B------:R-:W-:Y:S01]  /*06a0*/  @!P3 IADD3.X R13, PT, PT, R8, R29, RZ, P4, !PT ;  /* 0x0000001d080db210 */ /* 0x000fe200027fe4ff */
[----:B------:R-:W-:Y:S01]  /*06b0*/  @!P0 IMAD.WIDE.U32 R14, R17, R30, R14 ;  /* 0x0000001e110e8225 */ /* 0x000fe200078e000e */
[----:B------:R-:W-:-:S02]  /*06c0*/  ISETP.GE.U32.AND P2, PT, R23, UR8, PT ;  /* 0x0000000817007c0c */ /* 0x000fc4000bf46070 */
[----:B------:R-:W-:Y:S02]  /*06d0*/  CS2R R8, SRZ ;  /* 0x0000000000087805 */ /* 0x000fe4000001ff00 */
[----:B------:R-:W-:Y:S01]  /*06e0*/  SHF.R.S32.HI R29, RZ, 0x1f, R23 ;  /* 0x0000001fff1d7819 */ /* 0x000fe20000011417 */
[----:B------:R-:W3:Y:S03]  /*06f0*/  @!P1 LDC.64 R40, c[0x0][0x398] ;  /* 0x0000e600ff289b82 */ /* 0x000ee60000000a00 */
[----:B------:R-:W-:Y:S01]  /*0700*/  ISETP.GE.AND.EX P2, PT, R29, UR9, PT, P2 ;  /* 0x000000091d007c0c */ /* 0x000fe2000bf46320 */
[----:B------:R4:W3:Y:S01]  /*0710*/  @!P3 LDG.E R8, desc[UR6][R10.64] ;  /* 0x000000060a08b981 */ /* 0x0008e2000c1e1900 */
[----:B------:R-:W-:Y:S02]  /*0720*/  @!P0 IADD3 R15, PT, PT, R15, R27, RZ ;  /* 0x0000001b0f0f8210 */ /* 0x000fe40007ffe0ff */
[C---:B------:R-:W-:Y:S01]  /*0730*/  @!P0 SHF.L.U32 R17, R14.reuse, 0x1, RZ ;  /* 0x000000010e118819 */ /* 0x040fe200000006ff */
[----:B------:R-:W3:Y:S01]  /*0740*/  @!P1 LDC.64 R38, c[0x0][0x3a0] ;  /* 0x0000e800ff269b82 */ /* 0x000ee20000000a00 */
[----:B------:R4:W3:Y:S01]  /*0750*/  @!P3 LDG.E R9, desc[UR6][R12.64] ;  /* 0x000000060c09b981 */ /* 0x0008e2000c1e1900 */
[----:B------:R-:W-:Y:S01]  /*0760*/  @!P0 SHF.L.U64.HI R6, R14, 0x1, R15 ;  /* 0x000000010e068819 */ /* 0x000fe2000001020f */
[----:B0-----:R-:W-:Y:S01]  /*0770*/  @!P1 IMAD R18, R21, R36, RZ ;  /* 0x0000002415129224 */ /* 0x001fe200078e02ff */
[----:B-1----:R-:W-:-:S02]  /*0780*/  @!P0 IADD3 R14, P3, PT, R17, R32, RZ ;  /* 0x00000020110e8210 */ /* 0x002fc40007f7e0ff */
[----:B------:R-:W-:Y:S01]  /*0790*/  IADD3 R27, PT, PT, R25, 0x20, RZ ;  /* 0x00000020191b7810 */ /* 0x000fe20007ffe0ff */
[----:B------:R-:W-:Y:S01]  /*07a0*/  @!P1 IMAD R21, R19, R37, R18 ;  /* 0x0000002513159224 */ /* 0x000fe200078e0212 */
[----:B------:R-:W0:Y:S01]  /*07b0*/  @!P2 LDC.64 R42, c[0x0][0x3f8] ;  /* 0x0000fe00ff2aab82 */ /* 0x000e220000000a00 */
[----:B------:R-:W-:Y:S02]  /*07c0*/  @!P0 IADD3.X R15, PT, PT, R6, R33, RZ, P3, !PT ;  /* 0x00000021060f8210 */ /* 0x000fe40001ffe4ff */
[----:B----4-:R-:W-:Y:S02]  /*07d0*/  CS2R R10, SRZ ;  /* 0x00000000000a7805 */ /* 0x010fe4000001ff00 */
[----:B------:R-:W-:Y:S02]  /*07e0*/  @!P1 MOV R12, R116 ;  /* 0x00000074000c9202 */ /* 0x000fe40000000f00 */
[----:B------:R-:W-:Y:S02]  /*07f0*/  @!P1 MOV R13, R119 ;  /* 0x00000077000d9202 */ /* 0x000fe40000000f00 */
[----:B------:R-:W-:Y:S01]  /*0800*/  ISETP.GE.U32.AND P3, PT, R27, UR8, PT ;  /* 0x000000081b007c0c */ /* 0x000fe2000bf66070 */
[----:B------:R1:W4:Y:S01]  /*0810*/  @!P0 LDG.E R10, desc[UR6][R14.64] ;  /* 0x000000060e0a8981 */ /* 0x000322000c1e1900 */
[----:B------:R-:W-:Y:S01]  /*0820*/  SHF.R.S32.HI R31, RZ, 0x1f, R27 ;  /* 0x0000001fff1f7819 */ /* 0x000fe2000001141b */
[----:B------:R-:W-:Y:S01]  /*0830*/  @!P1 IMAD.WIDE.U32 R12, R19, R36, R12 ;  /* 0x00000024130c9225 */ /* 0x000fe200078e000c */
[----:B--2---:R-:W-:Y:S01]  /*0840*/  @!P0 IADD3 R16, P4, PT, R17, R34, RZ ;  /* 0x0000002211108210 */ /* 0x004fe20007f9e0ff */
[----:B------:R-:W2:Y:S01]  /*0850*/  @!P2 LDC.64 R36, c[0x0][0x398] ;  /* 0x0000e600ff24ab82 */ /* 0x000ea20000000a00 */
[----:B------:R-:W-:-:S02]  /*0860*/  ISETP.GE.AND.EX P3, PT, R31, UR9, PT, P3 ;  /* 0x000000091f007c0c */ /* 0x000fc4000bf66330 */
[----:B------:R-:W-:Y:S02]  /*0870*/  @!P1 IADD3 R13, PT, PT, R13, R21, RZ ;  /* 0x000000150d0d9210 */ /* 0x000fe40007ffe0ff */
[----:B------:R-:W-:Y:S02]  /*0880*/  @!P1 SHF.L.U32 R21, R12, 0x1, RZ ;  /* 0x000000010c159819 */ /* 0x000fe400000006ff */
[----:B------:R-:W-:Y:S02]  /*0890*/  @!P0 IADD3.X R17, PT, PT, R6, R35, RZ, P4, !PT ;  /* 0x0000002306118210 */ /* 0x000fe400027fe4ff */
[----:B------:R-:W-:Y:S01]  /*08a0*/  @!P1 SHF.L.U64.HI R12, R12, 0x1, R13 ;  /* 0x000000010c0c9819 */ /* 0x000fe2000001020d */
[----:B------:R-:W2:Y:S01]  /*08b0*/  @!P2 LDC.64 R34, c[0x0][0x3a0] ;  /* 0x0000e800ff22ab82 */ /* 0x000ea20000000a00 */
[----:B---3--:R-:W-:Y:S01]  /*08c0*/  @!P1 IADD3 R20, P4, PT, R21, R40, RZ ;  /* 0x0000002815149210 */ /* 0x008fe20007f9e0ff */
[----:B0-----:R-:W-:Y:S01]  /*08d0*/  @!P2 IMAD R6, R29, R42, RZ ;  /* 0x0000002a1d06a224 */ /* 0x001fe200078e02ff */
[----:B------:R-:W-:Y:S01]  /*08e0*/  IADD3 R29, PT, PT, R25, 0x28, RZ ;  /* 0x00000028191d7810 */ /* 0x000fe20007ffe0ff */
[----:B------:R0:W3:Y:S01]  /*08f0*/  @!P0 LDG.E R11, desc[UR6][R16.64] ;  /* 0x00000006100b8981 */ /* 0x0000e2000c1e1900 */
[----:B------:R-:W-:-:S02]  /*0900*/  @!P1 IADD3 R18, P0, PT, R21, R38, RZ ;  /* 0x0000002615129210 */ /* 0x000fc40007f1e0ff */
[----:B------:R-:W-:Y:S01]  /*0910*/  @!P1 IADD3.X R21, PT, PT, R12, R41, RZ, P4, !PT ;  /* 0x000000290c159210 */ /* 0x000fe200027fe4ff */
[----:B------:R-:W2:Y:S01]  /*0920*/  @!P3 LDC.64 R44, c[0x0][0x3f8] ;  /* 0x0000fe00ff2cbb82 */ /* 0x000ea20000000a00 */
[----:B------:R-:W-:Y:S02]  /*0930*/  ISETP.GE.U32.AND P4, PT, R29, UR8, PT ;  /* 0x000000081d007c0c */ /* 0x000fe4000bf86070 */
[----:B------:R-:W-:-:S04]  /*0940*/  SHF.R.S32.HI R33, RZ, 0x1f, R29 ;  /* 0x0000001fff217819 */ /* 0x000fc8000001141d */
[----:B------:R-:W-:Y:S02]  /*0950*/  ISETP.GE.AND.EX P4, PT, R33, UR9, PT, P4 ;  /* 0x0000000921007c0c */ /* 0x000fe4000bf86340 */
[----:B-1----:R-:W-:Y:S02]  /*0960*/  @!P2 MOV R14, R116 ;  /* 0x00000074000ea202 */ /* 0x002fe40000000f00 */
[----:B------:R-:W-:Y:S01]  /*0970*/  @!P2 MOV R15, R119 ;  /* 0x00000077000fa202 */ /* 0x000fe20000000f00 */
[C---:B0-----:R-:W-:Y:S01]  /*0980*/  @!P2 IMAD R17, R23.reuse, R43, R6 ;  /* 0x0000002b1711a224 */ /* 0x041fe200078e0206 */
[----:B------:R-:W-:Y:S01]  /*0990*/  @!P1 IADD3.X R19, PT, PT, R12, R39, RZ, P0, !PT ;  /* 0x000000270c139210 */ /* 0x000fe200007fe4ff */
[----:B------:R-:W0:Y:S01]  /*09a0*/  @!P3 LDC.64 R40, c[0x0][0x398] ;  /* 0x0000e600ff28bb82 */ /* 0x000e220000000a00 */
[----:B------:R-:W-:Y:S01]  /*09b0*/  @!P2 IMAD.WIDE.U32 R14, R23, R42, R14 ;  /* 0x0000002a170ea225 */ /* 0x000fe200078e000e */
[----:B------:R-:W-:-:S06]  /*09c0*/  CS2R R12, SRZ ;  /* 0x00000000000c7805 */ /* 0x000fcc000001ff00 */
[----:B------:R-:W1:Y:S01]  /*09d0*/  @!P3 LDC.64 R38, c[0x0][0x3a0] ;  /* 0x0000e800ff26bb82 */ /* 0x000e620000000a00 */
[----:B------:R-:W-:Y:S01]  /*09e0*/  @!P2 IADD3 R15, PT, PT, R15, R17, RZ ;  /* 0x000000110f0fa210 */ /* 0x000fe20007ffe0ff */
[----:B------:R2:W3:Y:S01]  /*09f0*/  @!P1 LDG.E R12, desc[UR6][R18.64] ;  /* 0x00000006120c9981 */ /* 0x0004e2000c1e1900 */
[----:B------:R-:W-:-:S05]  /*0a00*/  @!P2 SHF.L.U32 R23, R14, 0x1, RZ ;  /* 0x000000010e17a819 */ /* 0x000fca00000006ff */
[----:B------:R-:W0:Y:S01]  /*0a10*/  @!P4 LDC.64 R42, c[0x0][0x3f8] ;  /* 0x0000fe00ff2acb82 */ /* 0x000e220000000a00 */
[----:B------:R2:W3:Y:S01]  /*0a20*/  @!P1 LDG.E R13, desc[UR6][R20.64] ;  /* 0x00000006140d9981 */ /* 0x0004e2000c1e1900 */
[----:B------:R-:W-:Y:S01]  /*0a30*/  @!P2 SHF.L.U64.HI R14, R14, 0x1, R15 ;  /* 0x000000010e0ea819 */ /* 0x000fe2000001020f */
[----:B--2---:R-:W-:Y:S01]  /*0a40*/  @!P3 IMAD R6, R31, R44, RZ ;  /* 0x0000002c1f06b224 */ /* 0x004fe200078e02ff */
[----:B------:R-:W-:Y:S02]  /*0a50*/  @!P2 IADD3 R22, P1, PT, R23, R36, RZ ;  /* 0x000000241716a210 */ /* 0x000fe40007f3e0ff */
[----:B------:R-:W-:Y:S02]  /*0a60*/  @!P3 MOV R18, R116 ;  /* 0x000000740012b202 */ /* 0x000fe40000000f00 */
[----:B------:R-:W-:Y:S01]  /*0a70*/  @!P3 MOV R19, R119 ;  /* 0x000000770013b202 */ /* 0x000fe20000000f00 */
[----:B------:R-:W2:Y:S01]  /*0a80*/  @!P4 LDC.64 R46, c[0x0][0x398] ;  /* 0x0000e600ff2ecb82 */ /* 0x000ea20000000a00 */
[----:B------:R-:W-:-:S02]  /*0a90*/  IADD3 R31, PT, PT, R25, 0x30, RZ ;  /* 0x00000030191f7810 */ /* 0x000fc40007ffe0ff */
[----:B------:R-:W-:Y:S01]  /*0aa0*/  @!P2 IADD3 R16, P0, PT, R23, R34, RZ ;  /* 0x000000221710a210 */ /* 0x000fe20007f1e0ff */
[C---:B------:R-:W-:Y:S01]  /*0ab0*/  @!P3 IMAD R21, R27.reuse, R45, R6 ;  /* 0x0000002d1b15b224 */ /* 0x040fe200078e0206 */
[----:B------:R-:W-:Y:S01]  /*0ac0*/  @!P2 IADD3.X R23, PT, PT, R14, R37, RZ, P1, !PT ;  /* 0x000000250e17a210 */ /* 0x000fe20000ffe4ff */
[----:B------:R-:W-:Y:S01]  /*0ad0*/  @!P3 IMAD.WIDE.U32 R18, R27, R44, R18 ;  /* 0x0000002c1b12b225 */ /* 0x000fe200078e0012 */
[----:B------:R-:W-:Y:S01]  /*0ae0*/  ISETP.GE.U32.AND P1, PT, R31, UR8, PT ;  /* 0x000000081f007c0c */ /* 0x000fe2000bf26070 */
[----:B------:R-:W2:Y:S01]  /*0af0*/  @!P4 LDC.64 R44, c[0x0][0x3a0] ;  /* 0x0000e800ff2ccb82 */ /* 0x000ea20000000a00 */
[----:B------:R-:W-:Y:S02]  /*0b00*/  SHF.R.S32.HI R37, RZ, 0x1f, R31 ;  /* 0x0000001fff257819 */ /* 0x000fe4000001141f */
[----:B------:R-:W-:Y:S02]  /*0b10*/  @!P3 IADD3 R19, PT, PT, R19, R21, RZ ;  /* 0x000000151313b210 */ /* 0x000fe40007ffe0ff */
[----:B------:R-:W-:-:S02]  /*0b20*/  ISETP.GE.AND.EX P1, PT, R37, UR9, PT, P1 ;  /* 0x0000000925007c0c */ /* 0x000fc4000bf26310 */
[----:B------:R-:W-:Y:S02]  /*0b30*/  @!P3 SHF.L.U32 R21, R18, 0x1, RZ ;  /* 0x000000011215b819 */ /* 0x000fe400000006ff */
[----:B------:R-:W-:Y:S02]  /*0b40*/  @!P2 IADD3.X R17, PT, PT, R14, R35, RZ, P0, !PT ;  /* 0x000000230e11a210 */ /* 0x000fe400007fe4ff */
[----:B------:R-:W-:Y:S02]  /*0b50*/  CS2R R14, SRZ ;  /* 0x00000000000e7805 */ /* 0x000fe4000001ff00 */
[----:B------:R-:W-:Y:S01]  /*0b60*/  @!P3 SHF.L.U64.HI R6, R18, 0x1, R19 ;  /* 0x000000011206b819 */ /* 0x000fe20000010213 */
[----:B0-----:R-:W-:Y:S01]  /*0b70*/  @!P4 IMAD R24, R33, R42, RZ ;  /* 0x0000002a2118c224 */ /* 0x001fe200078e02ff */
[----:B-1----:R-:W-:Y:S02]  /*0b80*/  @!P3 IADD3 R18, P0, PT, R21, R38, RZ ;  /* 0x000000261512b210 */ /* 0x002fe40007f1e0ff */
[----:B------:R-:W-:Y:S01]  /*0b90*/  IADD3 R33, PT, PT, R25, 0x38, RZ ;  /* 0x0000003819217810 */ /* 0x000fe20007ffe0ff */
[----:B------:R0:W3:Y:S01]  /*0ba0*/  @!P2 LDG.E R14, desc[UR6][R16.64] ;  /* 0x00000006100ea981 */ /* 0x0000e2000c1e1900 */
[----:B------:R-:W-:Y:S01]  /*0bb0*/  @!P3 IADD3.X R19, PT, PT, R6, R39, RZ, P0, !PT ;  /* 0x000000270613b210 */ /* 0x000fe200007fe4ff */
[----:B------:R-:W1:Y:S01]  /*0bc0*/  @!P1 LDC.64 R48, c[0x0][0x3f8] ;  /* 0x0000fe00ff309b82 */ /* 0x000e620000000a00 */
[----:B------:R-:W-:Y:S01]  /*0bd0*/  ISETP.GE.U32.AND P0, PT, R33, UR8, PT ;  /* 0x0000000821007c0c */ /* 0x000fe2000bf06070 */
[----:B------:R0:W3:Y:S01]  /*0be0*/  @!P2 LDG.E R15, desc[UR6][R22.64] ;  /* 0x00000006160fa981 */ /* 0x0000e2000c1e1900 */
[----:B------:R-:W-:-:S02]  /*0bf0*/  SHF.R.S32.HI R39, RZ, 0x1f, R33 ;  /* 0x0000001fff277819 */ /* 0x000fc40000011421 */
[----:B------:R-:W-:Y:S02]  /*0c00*/  @!P3 IADD3 R20, P2, PT, R21, R40, RZ ;  /* 0x000000281514b210 */ /* 0x000fe40007f5e0ff */
[----:B------:R-:W-:Y:S02]  /*0c10*/  ISETP.GE.AND.EX P0, PT, R39, UR9, PT, P0 ;  /* 0x0000000927007c0c */ /* 0x000fe4000bf06300 */
[----:B0-----:R-:W-:Y:S02]  /*0c20*/  CS2R R16, SRZ ;  /* 0x0000000000107805 */ /* 0x001fe4000001ff00 */
[----:B------:R-:W-:Y:S01]  /*0c30*/  @!P3 IADD3.X R21, PT, PT, R6, R41, RZ, P2, !PT ;  /* 0x000000290615b210 */ /* 0x000fe200017fe4ff */
[----:B------:R-:W0:Y:S01]  /*0c40*/  @!P1 LDC.64 R50, c[0x0][0x3a0] ;  /* 0x0000e800ff329b82 */ /* 0x000e220000000a00 */
[----:B------:R-:W-:Y:S02]  /*0c50*/  IADD3 R35, PT, PT, R25, 0x40, RZ ;  /* 0x0000004019237810 */ /* 0x000fe40007ffe0ff */
[----:B------:R-:W-:Y:S01]  /*0c60*/  @!P4 MOV R22, R116 ;  /* 0x000000740016c202 */ /* 0x000fe20000000f00 */
[----:B------:R2:W3:Y:S01]  /*0c70*/  @!P3 LDG.E R16, desc[UR6][R18.64] ;  /* 0x000000061210b981 */ /* 0x0004e2000c1e1900 */
[----:B------:R-:W-:Y:S01]  /*0c80*/  @!P4 MOV R23, R119 ;  /* 0x000000770017c202 */ /* 0x000fe20000000f00 */
[----:B------:R-:W-:Y:S01]  /*0c90*/  @!P4 IMAD R27, R29, R43, R24 ;  /* 0x0000002b1d1bc224 */ /* 0x000fe200078e0218 */
[----:B------:R-:W-:Y:S01]  /*0ca0*/  SHF.R.S32.HI R41, RZ, 0x1f, R35 ;  /* 0x0000001fff297819 */ /* 0x000fe20000011423 */
[----:B------:R2:W3:Y:S01]  /*0cb0*/  @!P3 LDG.E R17, desc[UR6][R20.64] ;  /* 0x000000061411b981 */ /* 0x0004e2000c1e1900 */
[----:B------:R-:W-:Y:S01]  /*0cc0*/  ISETP.GE.U32.AND P3, PT, R35, UR8, PT ;  /* 0x0000000823007c0c */ /* 0x000fe2000bf66070 */
[----:B------:R-:W-:Y:S01]  /*0cd0*/  @!P4 IMAD.WIDE.U32 R22, R29, R42, R22 ;  /* 0x0000002a1d16c225 */ /* 0x000fe200078e0016 */
[----:B------:R-:W0:Y:S02]  /*0ce0*/  @!P0 LDC.64 R54, c[0x0][0x3f8] ;  /* 0x0000fe00ff368b82 */ /* 0x000e240000000a00 */
[----:B------:R-:W-:-:S02]  /*0cf0*/  ISETP.GE.AND.EX P3, PT, R41, UR9, PT, P3 ;  /* 0x0000000929007c0c */ /* 0x000fc4000bf66330 */
[----:B------:R-:W-:Y:S02]  /*0d00*/  @!P4 IADD3 R23, PT, PT, R23, R27, RZ ;  /* 0x0000001b1717c210 */ /* 0x000fe40007ffe0ff */
[C---:B------:R-:W-:Y:S02]  /*0d10*/  @!P4 SHF.L.U32 R27, R22.reuse, 0x1, RZ ;  /* 0x00000001161bc819 */ /* 0x040fe400000006ff */
[----:B------:R-:W-:Y:S01]  /*0d20*/  @!P4 SHF.L.U64.HI R6, R22, 0x1, R23 ;  /* 0x000000011606c819 */ /* 0x000fe20000010217 */
[----:B------:R-:W0:Y:S01]  /*0d30*/  @!P1 LDC.64 R52, c[0x0][0x398] ;  /* 0x0000e600ff349b82 */ /* 0x000e220000000a00 */
[C---:B--2---:R-:W-:Y:S02]  /*0d40*/  @!P4 IADD3 R22, P2, PT, R27.reuse, R44, RZ ;  /* 0x0000002c1b16c210 */ /* 0x044fe40007f5e0ff */
[----:B------:R-:W-:Y:S02]  /*0d50*/  @!P4 IADD3 R26, P5, PT, R27, R46, RZ ;  /* 0x0000002e1b1ac210 */ /* 0x000fe40007fbe0ff */
[----:B------:R-:W-:-:S02]  /*0d60*/  CS2R R18, SRZ ;  /* 0x0000000000127805 */ /* 0x000fc4000001ff00 */
[----:B------:R-:W-:Y:S01]  /*0d70*/  @!P1 MOV R20, R116 ;  /* 0x0000007400149202 */ /* 0x000fe20000000f00 */
[-C--:B-1----:R-:W-:Y:S01]  /*0d80*/  @!P1 IMAD R24, R37, R48.reuse, RZ ;  /* 0x0000003025189224 */ /* 0x082fe200078e02ff */
[----:B------:R-:W-:Y:S02]  /*0d90*/  @!P1 MOV R21, R119 ;  /* 0x0000007700159202 */ /* 0x000fe40000000f00 */
[C---:B------:R-:W-:Y:S02]  /*0da0*/  @!P4 IADD3.X R23, PT, PT, R6.reuse, R45, RZ, P2, !PT ;  /* 0x0000002d0617c210 */ /* 0x040fe400017fe4ff */
[----:B------:R-:W-:Y:S01]  /*0db0*/  @!P4 IADD3.X R27, PT, PT, R6, R47, RZ, P5, !PT ;  /* 0x0000002f061bc210 */ /* 0x000fe20002ffe4ff */
[----:B------:R-:W1:Y:S01]  /*0dc0*/  @!P3 LDC.64 R44, c[0x0][0x3f8] ;  /* 0x0000fe00ff2cbb82 */ /* 0x000e620000000a00 */
[----:B------:R-:W-:Y:S01]  /*0dd0*/  IADD3 R37, PT, PT, R25, 0x48, RZ ;  /* 0x0000004819257810 */ /* 0x000fe20007ffe0ff */
[C---:B------:R-:W-:Y:S01]  /*0de0*/  @!P1 IMAD R29, R31.reuse, R49, R24 ;  /* 0x000000311f1d9224 */ /* 0x040fe200078e0218 */
[----:B------:R2:W3:Y:S01]  /*0df0*/  @!P4 LDG.E R18, desc[UR6][R22.64] ;  /* 0x000000061612c981 */ /* 0x0004e2000c1e1900 */
[----:B------:R-:W-:Y:S01]  /*0e00*/  @!P1 IMAD.WIDE.U32 R20, R31, R48, R20 ;  /* 0x000000301f149225 */ /* 0x000fe200078e0014 */
[----:B------:R-:W-:-:S02]  /*0e10*/  SHF.R.S32.HI R43, RZ, 0x1f, R37 ;  /* 0x0000001fff2b7819 */ /* 0x000fc40000011425 */
[----:B------:R2:W3:Y:S01]  /*0e20*/  @!P4 LDG.E R19, desc[UR6][R26.64] ;  /* 0x000000061a13c981 */ /* 0x0004e2000c1e1900 */
[----:B------:R-:W1:Y:S01]  /*0e30*/  @!P0 LDC.64 R46, c[0x0][0x3a0] ;  /* 0x0000e800ff2e8b82 */ /* 0x000e620000000a00 */
[----:B------:R-:W-:Y:S02]  /*0e40*/  ISETP.GE.U32.AND P4, PT, R37, UR8, PT ;  /* 0x0000000825007c0c */ /* 0x000fe4000bf86070 */
[----:B------:R-:W-:-:S05]  /*0e50*/  @!P1 IADD3 R29, PT, PT, R21, R29, RZ ;  /* 0x0000001d151d9210 */ /* 0x000fca0007ffe0ff */
[----:B------:R-:W1:Y:S01]  /*0e60*/  @!P0 LDC.64 R48, c[0x0][0x398] ;  /* 0x0000e600ff308b82 */ /* 0x000e620000000a00 */
[----:B------:R-:W-:Y:S02]  /*0e70*/  ISETP.GE.AND.EX P4, PT, R43, UR9, PT, P4 ;  /* 0x000000092b007c0c */ /* 0x000fe4000bf86340 */
[C---:B------:R-:W-:Y:S02]  /*0e80*/  @!P1 SHF.L.U64.HI R6, R20.reuse, 0x1, R29 ;  /* 0x0000000114069819 */ /* 0x040fe4000001021d */
[----:B------:R-:W-:Y:S01]  /*0e90*/  @!P1 SHF.L.U32 R21, R20, 0x1, RZ ;  /* 0x0000000114159819 */ /* 0x000fe200000006ff */
[----:B0-----:R-:W-:Y:S01]  /*0ea0*/  @!P0 IMAD R20, R39, R54, RZ ;  /* 0x0000003627148224 */ /* 0x001fe200078e02ff */
[----:B------:R-:W-:Y:S02]  /*0eb0*/  @!P0 MOV R28, R116 ;  /* 0x00000074001c8202 */ /* 0x000fe40000000f00 */
[----:B------:R-:W-:Y:S01]  /*0ec0*/  @!P0 MOV R29, R119 ;  /* 0x00000077001d8202 */ /* 0x000fe20000000f00 */
[----:B------:R-:W-:Y:S01]  /*0ed0*/  @!P0 IMAD R31, R33, R55, R20 ;  /* 0x00000037211f8224 */ /* 0x000fe200078e0214 */
[----:B--2---:R-:W-:Y:S01]  /*0ee0*/  @!P1 IADD3 R22, P2, PT, R21, R50, RZ ;  /* 0x0000003215169210 */ /* 0x004fe20007f5e0ff */
[----:B------:R-:W-:Y:S01]  /*0ef0*/  @!P0 IMAD.WIDE.U32 R28, R33, R54, R28 ;  /* 0x00000036211c8225 */ /* 0x000fe200078e001c */
[----:B------:R-:W-:Y:S01]  /*0f00*/  @!P1 IADD3 R26, P5, PT, R21, R52, RZ ;  /* 0x00000034151a9210 */ /* 0x000fe20007fbe0ff */
[----:B------:R-:W0:Y:S01]  /*0f10*/  @!P4 LDC.64 R54, c[0x0][0x3f8] ;  /* 0x0000fe00ff36cb82 */ /* 0x000e220000000a00 */
[----:B------:R-:W-:-:S02]  /*0f20*/  CS2R R20, SRZ ;  /* 0x0000000000147805 */ /* 0x000fc4000001ff00 */
[C---:B------:R-:W-:Y:S02]  /*0f30*/  @!P1 IADD3.X R23, PT, PT, R6.reuse, R51, RZ, P2, !PT ;  /* 0x0000003306179210 */ /* 0x040fe400017fe4ff */
[----:B------:R-:W-:Y:S01]  /*0f40*/  @!P0 IADD3 R29, PT, PT, R29, R31, RZ ;  /* 0x0000001f1d1d8210 */ /* 0x000fe20007ffe0ff */
[----:B-1----:R-:W-:Y:S01]  /*0f50*/  @!P3 IMAD R24, R41, R44, RZ ;  /* 0x0000002c2918b224 */ /* 0x002fe200078e02ff */
[----:B------:R-:W-:Y:S01]  /*0f60*/  @!P1 IADD3.X R27, PT, PT, R6, R53, RZ, P5, !PT ;  /* 0x00000035061b9210 */ /* 0x000fe20002ffe4ff */
[----:B------:R-:W2:Y:S01]  /*0f70*/  @!P1 LDG.E R20, desc[UR6][R22.64] ;  /* 0x0000000616149981 */ /* 0x000ea2000c1e1900 */
[C---:B------:R-:W-:Y:S01]  /*0f80*/  @!P0 SHF.L.U32 R31, R28.reuse, 0x1, RZ ;  /* 0x000000011c1f8819 */ /* 0x040fe200000006ff */
[----:B------:R-:W1:Y:S01]  /*0f90*/  @!P3 LDC.64 R50, c[0x0][0x3a0] ;  /* 0x0000e800ff32bb82 */ /* 0x000e620000000a00 */
[----:B------:R-:W-:Y:S01]  /*0fa0*/  IADD3 R39, PT, PT, R25, 0x50, RZ ;  /* 0x0000005019277810 */ /* 0x000fe20007ffe0ff */
[----:B------:R0:W2:Y:S01]  /*0fb0*/  @!P1 LDG.E R21, desc[UR6][R26.64] ;  /* 0x000000061a159981 */ /* 0x0000a2000c1e1900 */
[----:B------:R-:W-:-:S02]  /*0fc0*/  @!P0 SHF.L.U64.HI R6, R28, 0x1, R29 ;  /* 0x000000011c068819 */ /* 0x000fc4000001021d */
[C---:B------:R-:W-:Y:S02]  /*0fd0*/  @!P0 IADD3 R28, P2, PT, R31.reuse, R46, RZ ;  /* 0x0000002e1f1c8210 */ /* 0x040fe40007f5e0ff */
[----:B------:R-:W-:Y:S01]  /*0fe0*/  @!P0 IADD3 R30, P5, PT, R31, R48, RZ ;  /* 0x000000301f1e8210 */ /* 0x000fe20007fbe0ff */
[----:B------:R-:W-:Y:S01]  /*0ff0*/  @!P3 IMAD R31, R35, R45, R24 ;  /* 0x0000002d231fb224 */ /* 0x000fe200078e0218 */
[----:B------:R-:W-:Y:S01]  /*1000*/  ISETP.GE.U32.AND P1, PT, R39, UR8, PT ;  /* 0x0000000827007c0c */ /* 0x000fe2000bf26070 */
[----:B------:R-:W4:Y:S01]  /*1010*/  @!P3 LDC.64 R52, c[0x0][0x398] ;  /* 0x0000e600ff34bb82 */ /* 0x000f220000000a00 */
[----:B------:R-:W-:-:S04]  /*1020*/  SHF.R.S32.HI R45, RZ, 0x1f, R39 ;  /* 0x0000001fff2d7819 */ /* 0x000fc80000011427 */
[----:B------:R-:W-:Y:S02]  /*1030*/  ISETP.GE.AND.EX P1, PT, R45, UR9, PT, P1 ;  /* 0x000000092d007c0c */ /* 0x000fe4000bf26310 */
[----:B0-----:R-:W-:Y:S01]  /*1040*/  @!P3 MOV R26, R116 ;  /* 0x00000074001ab202 */ /* 0x001fe20000000f00 */
[----:B------:R-:W0:Y:S01]  /*1050*/  @!P4 LDC.64 R58, c[0x0][0x398] ;  /* 0x0000e600ff3acb82 */ /* 0x000e220000000a00 */
[----:B------:R-:W-:Y:S02]  /*1060*/  @!P3 MOV R27, R119 ;  /* 0x00000077001bb202 */ /* 0x000fe40000000f00 */
[----:B------:R-:W-:Y:S01]  /*1070*/  IADD3 R41, PT, PT, R25, 0x58, RZ ;  /* 0x0000005819297810 */ /* 0x000fe20007ffe0ff */
[----:B------:R-:W-:Y:S01]  /*1080*/  @!P4 IMAD R24, R43, R54, RZ ;  /* 0x000000362b18c224 */ /* 0x000fe200078e02ff */
[----:B------:R-:W-:Y:S01]  /*1090*/  @!P0 IADD3.X R29, PT, PT, R6, R47, RZ, P2, !PT ;  /* 0x0000002f061d8210 */ /* 0x000fe200017fe4ff */
[----:B------:R-:W-:Y:S01]  /*10a0*/  @!P3 IMAD.WIDE.U32 R26, R35, R44, R26 ;  /* 0x0000002c231ab225 */ /* 0x000fe200078e001a */
[----:B------:R-:W-:-:S02]  /*10b0*/  ISETP.GE.U32.AND P2, PT, R41, UR8, PT ;  /* 0x0000000829007c0c */ /* 0x000fc4000bf46070 */
[----:B------:R-:W-:Y:S01]  /*10c0*/  SHF.R.S32.HI R47, RZ, 0x1f, R41 ;  /* 0x0000001fff2f7819 */ /* 0x000fe20000011429 */
[----:B------:R-:W0:Y:S01]  /*10d0*/  @!P1 LDC.64 R42, c[0x0][0x3f8] ;  /* 0x0000fe00ff2a9b82 */ /* 0x000e220000000a00 */
[----:B------:R-:W-:Y:S02]  /*10e0*/  @!P3 IADD3 R23, PT, PT, R27, R31, RZ ;  /* 0x0000001f1b17b210 */ /* 0x000fe40007ffe0ff */
[----:B------:R-:W-:Y:S02]  /*10f0*/  @!P0 IADD3.X R31, PT, PT, R6, R49, RZ, P5, !PT ;  /* 0x00000031061f8210 */ /* 0x000fe40002ffe4ff */
[----:B------:R-:W-:-:S03]  /*1100*/  ISETP.GE.AND.EX P2, PT, R47, UR9, PT, P2 ;  /* 0x000000092f007c0c */ /* 0x000fc6000bf46320 */
[----:B------:R-:W0:Y:S01]  /*1110*/  @!P4 LDC.64 R48, c[0x0][0x3a0] ;  /* 0x0000e800ff30cb82 */ /* 0x000e220000000a00 */
[----:B------:R-:W-:Y:S02]  /*1120*/  MOV R22, RZ ;  /* 0x000000ff00167202 */ /* 0x000fe40000000f00 */
[C---:B------:R-:W-:Y:S02]  /*1130*/  @!P3 SHF.L.U32 R35, R26.reuse, 0x1, RZ ;  /* 0x000000011a23b819 */ /* 0x040fe400000006ff */
[----:B------:R-:W-:Y:S02]  /*1140*/  @!P4 MOV R32, R116 ;  /* 0x000000740020c202 */ /* 0x000fe40000000f00 */
[----:B------:R-:W-:Y:S01]  /*1150*/  @!P4 MOV R33, R119 ;  /* 0x000000770021c202 */ /* 0x000fe20000000f00 */
[----:B------:R4:W2:Y:S01]  /*1160*/  @!P0 LDG.E R22, desc[UR6][R28.64] ;  /* 0x000000061c168981 */ /* 0x0008a2000c1e1900 */
[----:B------:R-:W-:Y:S01]  /*1170*/  @!P3 SHF.L.U64.HI R6, R26, 0x1, R23 ;  /* 0x000000011a06b819 */ /* 0x000fe20000010217 */
[----:B------:R-:W0:Y:S01]  /*1180*/  @!P1 LDC.64 R62, c[0x0][0x398] ;  /* 0x0000e600ff3e9b82 */ /* 0x000e220000000a00 */
[----:B-1----:R-:W-:Y:S01]  /*1190*/  @!P3 IADD3 R26, P5, PT, R35, R50, RZ ;  /* 0x00000032231ab210 */ /* 0x002fe20007fbe0ff */
[----:B------:R-:W-:Y:S01]  /*11a0*/  @!P4 IMAD.WIDE.U32 R32, R37, R54, R32 ;  /* 0x000000362520c225 */ /* 0x000fe200078e0020 */
[----:B------:R-:W-:-:S02]  /*11b0*/  MOV R23, RZ ;  /* 0x000000ff00177202 */ /* 0x000fc40000000f00 */
[----:B------:R-:W-:Y:S01]  /*11c0*/  @!P3 IADD3.X R27, PT, PT, R6, R51, RZ, P5, !PT ;  /* 0x00000033061bb210 */ /* 0x000fe20002ffe4ff */
[----:B----4-:R-:W-:Y:S02]  /*11d0*/  @!P4 IMAD R29, R37, R55, R24 ;  /* 0x00000037251dc224 */ /* 0x010fe400078e0218 */
[----:B------:R-:W1:Y:S01]  /*11e0*/  @!P1 LDC.64 R50, c[0x0][0x3a0] ;  /* 0x0000e800ff329b82 */ /* 0x000e620000000a00 */
[----:B------:R4:W2:Y:S01]  /*11f0*/  @!P0 LDG.E R23, desc[UR6][R30.64] ;  /* 0x000000061e178981 */ /* 0x0008a2000c1e1900 */
[----:B------:R-:W-:-:S03]  /*1200*/  @!P3 IADD3 R28, P0, PT, R35, R52, RZ ;  /* 0x00000034231cb210 */ /* 0x000fc60007f1e0ff */
[----:B------:R4:W2:Y:S03]  /*1210*/  @!P3 LDG.E R56, desc[UR6][R26.64] ;  /* 0x000000061a38b981 */ /* 0x0008a6000c1e1900 */
[----:B------:R-:W1:Y:S01]  /*1220*/  @!P2 LDC.64 R54, c[0x0][0x3f8] ;  /* 0x0000fe00ff36ab82 */ /* 0x000e620000000a00 */
[----:B------:R-:W-:Y:S01]  /*1230*/  @!P4 IADD3 R33, PT, PT, R33, R29, RZ ;  /* 0x0000001d2121c210 */ /* 0x000fe20007ffe0ff */
[----:B0-----:R-:W-:Y:S01]  /*1240*/  @!P1 IMAD R24, R45, R42, RZ ;  /* 0x0000002a2d189224 */ /* 0x001fe200078e02ff */
[----:B------:R-:W-:Y:S02]  /*1250*/  @!P4 SHF.L.U32 R35, R32, 0x1, RZ ;  /* 0x000000012023c819 */ /* 0x000fe400000006ff */
[----:B------:R-:W-:Y:S01]  /*1260*/  @!P3 IADD3.X R29, PT, PT, R6, R53, RZ, P0, !PT ;  /* 0x00000035061db210 */ /* 0x000fe200007fe4ff */
[----:B----4-:R-:W-:Y:S01]  /*1270*/  @!P1 IMAD R31, R39, R43, R24 ;  /* 0x0000002b271f9224 */ /* 0x010fe200078e0218 */
[----:B------:R-:W-:Y:S01]  /*1280*/  @!P4 SHF.L.U64.HI R6, R32, 0x1, R33 ;  /* 0x000000012006c819 */ /* 0x000fe20000010221 */
[----:B------:R-:W0:Y:S01]  /*1290*/  @!P2 LDC.64 R64, c[0x0][0x3a0] ;  /* 0x0000e800ff40ab82 */ /* 0x000e220000000a00 */
[----:B------:R-:W-:Y:S01]  /*12a0*/  @!P1 MOV R26, R116 ;  /* 0x00000074001a9202 */ /* 0x000fe20000000f00 */
[----:B------:R4:W2:Y:S01]  /*12b0*/  @!P3 LDG.E R57, desc[UR6][R28.64] ;  /* 0x000000061c39b981 */ /* 0x0008a2000c1e1900 */
[----:B------:R-:W-:-:S02]  /*12c0*/  @!P1 MOV R27, R119 ;  /* 0x00000077001b9202 */ /* 0x000fc40000000f00 */
[----:B------:R-:W-:Y:S02]  /*12d0*/  @!P4 IADD3 R32, P0, PT, R35, R48, RZ ;  /* 0x000000302320c210 */ /* 0x000fe40007f1e0ff */
[----:B------:R-:W-:Y:S01]  /*12e0*/  IADD3 R43, PT, PT, R25, 0x60, RZ ;  /* 0x00000060192b7810 */ /* 0x000fe20007ffe0ff */
[----:B------:R-:W-:Y:S01]  /*12f0*/  @!P1 IMAD.WIDE.U32 R26, R39, R42, R26 ;  /* 0x0000002a271a9225 */ /* 0x000fe200078e001a */
[----:B------:R-:W-:Y:S02]  /*1300*/  @!P4 IADD3.X R33, PT, PT, R6, R49, RZ, P0, !PT ;  /* 0x000000310621c210 */ /* 0x000fe400007fe4ff */
[----:B------:R-:W-:Y:S02]  /*1310*/  ISETP.GE.U32.AND P0, PT, R43, UR8, PT ;  /* 0x000000082b007c0c */ /* 0x000fe4000bf06070 */
[----:B------:R-:W-:Y:S02]  /*1320*/  SHF.R.S32.HI R49, RZ, 0x1f, R43 ;  /* 0x0000001fff317819 */ /* 0x000fe4000001142b */
[----:B------:R-:W-:-:S02]  /*1330*/  @!P4 IADD3 R34, P5, PT, R35, R58, RZ ;  /* 0x0000003a2322c210 */ /* 0x000fc40007fbe0ff */
[----:B------:R-:W-:Y:S02]  /*1340*/  ISETP.GE.AND.EX P0, PT, R49, UR9, PT, P0 ;  /* 0x0000000931007c0c */ /* 0x000fe4000bf06300 */
[----:B------:R-:W-:Y:S02]  /*1350*/  @!P1 IADD3 R27, PT, PT, R27, R31, RZ ;  /* 0x0000001f1b1b9210 */ /* 0x000fe40007ffe0ff */
[----:B------:R-:W-:Y:S02]  /*1360*/  @!P1 SHF.L.U32 R39, R26, 0x1, RZ ;  /* 0x000000011a279819 */ /* 0x000fe400000006ff */
[----:B------:R-:W-:Y:S01]  /*1370*/  @!P4 IADD3.X R35, PT, PT, R6, R59, RZ, P5, !PT ;  /* 0x0000003b0623c210 */ /* 0x000fe20002ffe4ff */
[----:B-1----:R-:W-:Y:S01]  /*1380*/  @!P2 IMAD R6, R47, R54, RZ ;  /* 0x000000362f06a224 */ /* 0x002fe200078e02ff */
[----:B------:R-:W-:Y:S02]  /*1390*/  @!P1 SHF.L.U64.HI R36, R26, 0x1, R27 ;  /* 0x000000011a249819 */ /* 0x000fe4000001021b */
[----:B------:R-:W-:Y:S01]  /*13a0*/  @!P1 IADD3 R26, P3, PT, R39, R50, RZ ;  /* 0x00000032271a9210 */ /* 0x000fe20007f7e0ff */
[----:B------:R-:W-:Y:S01]  /*13b0*/  @!P2 IMAD R55, R41, R55, R6 ;  /* 0x000000372937a224 */ /* 0x000fe200078e0206 */
[C---:B------:R-:W-:Y:S01]  /*13c0*/  IADD3 R45, PT, PT, R25.reuse, 0x68, RZ ;  /* 0x00000068192d7810 */ /* 0x040fe20007ffe0ff */
[----:B----4-:R-:W1:Y:S01]  /*13d0*/  @!P0 LDC.64 R28, c[0x0][0x3f8] ;  /* 0x0000fe00ff1c8b82 */ /* 0x010e620000000a00 */
[----:B------:R-:W-:-:S02]  /*13e0*/  IADD3 R47, PT, PT, R25, 0x70, RZ ;  /* 0x00000070192f7810 */ /* 0x000fc40007ffe0ff */
[----:B------:R-:W-:Y:S02]  /*13f0*/  IADD3 R6, PT, PT, R25, 0x78, RZ ;  /* 0x0000007819067810 */ /* 0x000fe40007ffe0ff */
[----:B------:R-:W-:Y:S02]  /*1400*/  CS2R R58, SRZ ;  /* 0x00000000003a7805 */ /* 0x000fe4000001ff00 */
[----:B------:R-:W-:Y:S02]  /*1410*/  @!P1 IADD3.X R27, PT, PT, R36, R51, RZ, P3, !PT ;  /* 0x00000033241b9210 */ /* 0x000fe40001ffe4ff */
[----:B------:R-:W-:Y:S01]  /*1420*/  ISETP.GE.U32.AND P3, PT, R45, UR8, PT ;  /* 0x000000082d007c0c */ /* 0x000fe2000bf66070 */
[----:B------:R-:W4:Y:S01]  /*1430*/  LDC.64 R24, c[0x0][0x3b8] ;  /* 0x0000ee00ff187b82 */ /* 0x000f220000000a00 */
[----:B------:R-:W-:Y:S01]  /*1440*/  SHF.R.S32.HI R51, RZ, 0x1f, R45 ;  /* 0x0000001fff337819 */ /* 0x000fe2000001142d */
[----:B------:R-:W2:Y:S01]  /*1450*/  @!P4 LDG.E R58, desc[UR6][R32.64] ;  /* 0x00000006203ac981 */ /* 0x000ea2000c1e1900 */
[----:B------:R-:W-:-:S02]  /*1460*/  @!P2 MOV R30, R116 ;  /* 0x00000074001ea202 */ /* 0x000fc40000000f00 */
[----:B------:R-:W-:Y:S01]  /*1470*/  @!P2 MOV R31, R119 ;  /* 0x00000077001fa202 */ /* 0x000fe20000000f00 */
[----:B------:R0:W2:Y:S01]  /*1480*/  @!P4 LDG.E R59, desc[UR6][R34.64] ;  /* 0x00000006223bc981 */ /* 0x0000a2000c1e1900 */
[----:B------:R-:W-:Y:S02]  /*1490*/  ISETP.GE.AND.EX P3, PT, R51, UR9, PT, P3 ;  /* 0x0000000933007c0c */ /* 0x000fe4000bf66330 */
[----:B------:R-:W-:Y:S01]  /*14a0*/  ISETP.GE.U32.AND P4, PT, R47, UR8, PT ;  /* 0x000000082f007c0c */ /* 0x000fe2000bf86070 */
[----:B------:R-:W-:Y:S01]  /*14b0*/  @!P2 IMAD.WIDE.U32 R30, R41, R54, R30 ;  /* 0x00000036291ea225 */ /* 0x000fe200078e001e */
[----:B------:R-:W-:Y:S01]  /*14c0*/  SHF.R.S32.HI R53, RZ, 0x1f, R47 ;  /* 0x0000001fff357819 */ /* 0x000fe2000001142f */
[----:B------:R4:W2:Y:S01]  /*14d0*/  @!P1 LDG.E R60, desc[UR6][R26.64] ;  /* 0x000000061a3c9981 */ /* 0x0008a2000c1e1900 */
[----:B------:R-:W-:Y:S02]  /*14e0*/  @!P1 IADD3 R38, P6, PT, R39, R62, RZ ;  /* 0x0000003e27269210 */ /* 0x000fe40007fde0ff */
[----:B------:R-:W-:Y:S01]  /*14f0*/  ISETP.GE.AND.EX P4, PT, R53, UR9, PT, P4 ;  /* 0x0000000935007c0c */ /* 0x000fe2000bf86340 */
[----:B0-----:R-:W0:Y:S01]  /*1500*/  @!P2 LDC.64 R34, c[0x0][0x398] ;  /* 0x0000e600ff22ab82 */ /* 0x001e220000000a00 */
[----:B------:R-:W-:-:S02]  /*1510*/  @!P2 IADD3 R31, PT, PT, R31, R55, RZ ;  /* 0x000000371f1fa210 */ /* 0x000fc40007ffe0ff */
[----:B------:R-:W-:Y:S02]  /*1520*/  @!P1 IADD3.X R39, PT, PT, R36, R63, RZ, P6, !PT ;  /* 0x0000003f24279210 */ /* 0x000fe400037fe4ff */
[C---:B------:R-:W-:Y:S02]  /*1530*/  @!P2 SHF.L.U32 R41, R30.reuse, 0x1, RZ ;  /* 0x000000011e29a819 */ /* 0x040fe400000006ff */
[----:B------:R-:W-:Y:S01]  /*1540*/  @!P2 SHF.L.U64.HI R36, R30, 0x1, R31 ;  /* 0x000000011e24a819 */ /* 0x000fe2000001021f */
[----:B------:R-:W0:Y:S01]  /*1550*/  @!P3 LDC.64 R32, c[0x0][0x3f8] ;  /* 0x0000fe00ff20bb82 */ /* 0x000e220000000a00 */
[----:B----4-:R-:W-:Y:S01]  /*1560*/  IMAD.WIDE R68, R4, 0x8, R24 ;  /* 0x0000000804447825 */ /* 0x010fe200078e0218 */
[----:B------:R4:W2:Y:S06]  /*1570*/  @!P1 LDG.E R61, desc[UR6][R38.64] ;  /* 0x00000006263d9981 */ /* 0x0008ac000c1e1900 */
[----:B------:R-:W3:Y:S01]  /*1580*/  @!P0 LDC.64 R26, c[0x0][0x398] ;  /* 0x0000e600ff1a8b82 */ /* 0x000ee20000000a00 */
[----:B-1----:R-:W-:Y:S01]  /*1590*/  @!P0 IMAD R42, R49, R28, RZ ;  /* 0x0000001c312a8224 */ /* 0x002fe200078e02ff */
[----:B------:R-:W-:Y:S01]  /*15a0*/  @!P2 IADD3 R40, P6, PT, R41, R64, RZ ;  /* 0x000000402928a210 */ /* 0x000fe20007fde0ff */
[----:B------:R-:W2:Y:S05]  /*15b0*/  LDG.E.64 R68, desc[UR6][R68.64] ;  /* 0x0000000644447981 */ /* 0x000eaa000c1e1b00 */
[----:B------:R-:W1:Y:S01]  /*15c0*/  @!P0 LDC.64 R30, c[0x0][0x3a0] ;  /* 0x0000e800ff1e8b82 */ /* 0x000e620000000a00 */
[----:B----4-:R-:W-:-:S02]  /*15d0*/  @!P0 MOV R38, R116 ;  /* 0x0000007400268202 */ /* 0x010fc40000000f00 */
[----:B------:R-:W-:-:S05]  /*15e0*/  @!P0 MOV R39, R119 ;  /* 0x0000007700278202 */ /* 0x000fca0000000f00 */
[----:B------:R-:W4:Y:S01]  /*15f0*/  @!P4 LDC.64 R24, c[0x0][0x3f8] ;  /* 0x0000fe00ff18cb82 */ /* 0x000f220000000a00 */
[C---:B------:R-:W-:Y:S02]  /*1600*/  @!P0 IMAD R49, R43.reuse, R29, R42 ;  /* 0x0000001d2b318224 */ /* 0x040fe400078e022a */
[----:B------:R-:W-:Y:S01]  /*1610*/  @!P0 IMAD.WIDE.U32 R28, R43, R28, R38 ;  /* 0x0000001c2b1c8225 */ /* 0x000fe200078e0026 */
[----:B0-----:R-:W-:Y:S02]  /*1620*/  @!P2 IADD3 R34, P1, PT, R41, R34, RZ ;  /* 0x000000222922a210 */ /* 0x001fe40007f3e0ff */
[----:B------:R-:W-:Y:S02]  /*1630*/  ISETP.GE.U32.AND P5, PT, R6, UR8, PT ;  /* 0x0000000806007c0c */ /* 0x000fe4000bfa6070 */
[----:B------:R-:W-:Y:S02]  /*1640*/  @!P0 IADD3 R29, PT, PT, R29, R49, RZ ;  /* 0x000000311d1d8210 */ /* 0x000fe40007ffe0ff */
[----:B------:R-:W-:-:S02]  /*1650*/  SHF.R.S32.HI R37, RZ, 0x1f, R6 ;  /* 0x0000001fff257819 */ /* 0x000fc40000011406 */
[----:B------:R-:W-:Y:S01]  /*1660*/  @!P0 SHF.L.U32 R49, R28, 0x1, RZ ;  /* 0x000000011c318819 */ /* 0x000fe200000006ff */
[----:B------:R-:W-:Y:S01]  /*1670*/  @!P3 IMAD R38, R51, R32, RZ ;  /* 0x000000203326b224 */ /* 0x000fe200078e02ff */
[C---:B------:R-:W-:Y:S02]  /*1680*/  @!P2 IADD3.X R41, PT, PT, R36.reuse, R65, RZ, P6, !PT ;  /* 0x000000412429a210 */ /* 0x040fe400037fe4ff */
[----:B------:R-:W-:Y:S02]  /*1690*/  @!P2 IADD3.X R35, PT, PT, R36, R35, RZ, P1, !PT ;  /* 0x000000232423a210 */ /* 0x000fe40000ffe4ff */
[----:B------:R-:W-:Y:S02]  /*16a0*/  ISETP.GE.AND.EX P5, PT, R37, UR9, PT, P5 ;  /* 0x0000000925007c0c */ /* 0x000fe4000bfa6350 */
[----:B------:R-:W-:Y:S02]  /*16b0*/  @!P0 SHF.L.U64.HI R36, R28, 0x1, R29 ;  /* 0x000000011c248819 */ /* 0x000fe4000001021d */
[----:B-1----:R-:W-:-:S02]  /*16c0*/  @!P0 IADD3 R42, P1, PT, R49, R30, RZ ;  /* 0x0000001e312a8210 */ /* 0x002fc40007f3e0ff */
[----:B------:R-:W-:Y:S01]  /*16d0*/  CS2R R62, SRZ ;  /* 0x00000000003e7805 */ /* 0x000fe2000001ff00 */
[----:B------:R-:W0:Y:S01]  /*16e0*/  @!P3 LDC.64 R28, c[0x0][0x3a0] ;  /* 0x0000e800ff1cbb82 */ /* 0x000e220000000a00 */
[----:B------:R-:W-:Y:S01]  /*16f0*/  @!P3 IMAD R51, R45, R33, R38 ;  /* 0x000000212d33b224 */ /* 0x000fe200078e0226 */
[----:B------:R-:W-:Y:S02]  /*1700*/  @!P3 MOV R38, R116 ;  /* 0x000000740026b202 */ /* 0x000fe40000000f00 */
[----:B------:R-:W-:Y:S01]  /*1710*/  @!P3 MOV R39, R119 ;  /* 0x000000770027b202 */ /* 0x000fe20000000f00 */
[----:B------:R1:W2:Y:S01]  /*1720*/  @!P2 LDG.E R63, desc[UR6][R34.64] ;  /* 0x00000006223fa981 */ /* 0x0002a2000c1e1900 */
[C---:B------:R-:W-:Y:S02]  /*1730*/  @!P0 IADD3.X R43, PT, PT, R36.reuse, R31, RZ, P1, !PT ;  /* 0x0000001f242b8210 */ /* 0x040fe40000ffe4ff */
[----:B---3--:R-:W-:Y:S01]  /*1740*/  @!P0 IADD3 R44, P1, PT, R49, R26, RZ ;  /* 0x0000001a312c8210 */ /* 0x008fe20007f3e0ff */
[----:B----4-:R-:W-:Y:S01]  /*1750*/  @!P4 IMAD R26, R53, R24, RZ ;  /* 0x00000018351ac224 */ /* 0x010fe200078e02ff */
[----:B------:R-:W3:Y:S01]  /*1760*/  @!P3 LDC.64 R30, c[0x0][0x398] ;  /* 0x0000e600ff1ebb82 */ /* 0x000ee20000000a00 */
[----:B------:R-:W-:Y:S01]  /*1770*/  @!P3 IMAD.WIDE.U32 R32, R45, R32, R38 ;  /* 0x000000202d20b225 */ /* 0x000fe200078e0026 */
[----:B------:R-:W-:Y:S01]  /*1780*/  @!P0 IADD3.X R45, PT, PT, R36, R27, RZ, P1, !PT ;  /* 0x0000001b242d8210 */ /* 0x000fe20000ffe4ff */
[----:B------:R4:W2:Y:S01]  /*1790*/  @!P2 LDG.E R62, desc[UR6][R40.64] ;  /* 0x00000006283ea981 */ /* 0x0008a2000c1e1900 */
[----:B------:R-:W-:Y:S01]  /*17a0*/  @!P4 MOV R27, R119 ;  /* 0x00000077001bc202 */ /* 0x000fe20000000f00 */
[----:B-1----:R-:W-:Y:S01]  /*17b0*/  @!P4 IMAD R35, R47, R25, R26 ;  /* 0x000000192f23c224 */ /* 0x002fe200078e021a */
[----:B------:R-:W-:Y:S01]  /*17c0*/  @!P4 MOV R26, R116 ;  /* 0x00000074001ac202 */ /* 0x000fe20000000f00 */
[----:B------:R-:W2:Y:S01]  /*17d0*/  @!P0 LDG.E R70, desc[UR6][R42.64] ;  /* 0x000000062a468981 */ /* 0x000ea2000c1e1900 */
[----:B------:R-:W1:Y:S01]  /*17e0*/  @!P5 LDC.64 R38, c[0x0][0x3f8] ;  /* 0x0000fe00ff26db82 */ /* 0x000e620000000a00 */
[----:B------:R-:W-:-:S02]  /*17f0*/  @!P3 IADD3 R33, PT, PT, R33, R51, RZ ;  /* 0x000000332121b210 */ /* 0x000fc40007ffe0ff */
[----:B------:R-:W-:Y:S01]  /*1800*/  @!P4 IMAD.WIDE.U32 R24, R47, R24, R26 ;  /* 0x000000182f18c225 */ /* 0x000fe200078e001a */
[C---:B------:R-:W-:Y:S01]  /*1810*/  @!P3 SHF.L.U32 R49, R32.reuse, 0x1, RZ ;  /* 0x000000012031b819 */ /* 0x040fe200000006ff */
[----:B------:R-:W2:Y:S01]  /*1820*/  @!P0 LDG.E R71, desc[UR6][R44.64] ;  /* 0x000000062c478981 */ /* 0x000ea2000c1e1900 */
[----:B------:R-:W-:Y:S02]  /*1830*/  @!P3 SHF.L.U64.HI R36, R32, 0x1, R33 ;  /* 0x000000012024b819 */ /* 0x000fe40000010221 */
[----:B------:R-:W-:Y:S01]  /*1840*/  @!P4 IADD3 R25, PT, PT, R25, R35, RZ ;  /* 0x000000231919c210 */ /* 0x000fe20007ffe0ff */
[----:B------:R-:W3:Y:S01]  /*1850*/  @!P4 LDC.64 R32, c[0x0][0x3a0] ;  /* 0x0000e800ff20cb82 */ /* 0x000ee20000000a00 */
[C---:B------:R-:W-:Y:S02]  /*1860*/  @!P4 SHF.L.U32 R35, R24.reuse, 0x1, RZ ;  /* 0x000000011823c819 */ /* 0x040fe400000006ff */
[----:B------:R-:W-:-:S05]  /*1870*/  @!P4 SHF.L.U64.HI R34, R24, 0x1, R25 ;  /* 0x000000011822c819 */ /* 0x000fca0000010219 */
[----:B----4-:R-:W4:Y:S01]  /*1880*/  @!P4 LDC.64 R40, c[0x0][0x398] ;  /* 0x0000e600ff28cb82 */ /* 0x010f220000000a00 */
[----:B0-----:R-:W-:-:S07]  /*1890*/  @!P3 IADD3 R28, P1, PT, R49, R28, RZ ;  /* 0x0000001c311cb210 */ /* 0x001fce0007f3e0ff */
[----:B------:R-:W0:Y:S01]  /*18a0*/  @!P5 LDC.64 R26, c[0x0][0x3a0] ;  /* 0x0000e800ff1adb82 */ /* 0x000e220000000a00 */
[----:B------:R-:W-:Y:S01]  /*18b0*/  @!P3 IADD3.X R29, PT, PT, R36, R29, RZ, P1, !PT ;  /* 0x0000001d241db210 */ /* 0x000fe20000ffe4ff */
[----:B-1----:R-:W-:-:S04]  /*18c0*/  @!P5 IMAD R37, R37, R38, RZ ;  /* 0x000000262525d224 */ /* 0x002fc800078e02ff */
[----:B------:R1:W2:Y:S02]  /*18d0*/  @!P3 LDG.E R74, desc[UR6][R28.64] ;  /* 0x000000061c4ab981 */ /* 0x0002a4000c1e1900 */
[----:B------:R-:W0:Y:S01]  /*18e0*/  @!P5 LDC.64 R24, c[0x0][0x398] ;  /* 0x0000e600ff18db82 */ /* 0x000e220000000a00 */
[C---:B------:R-:W-:Y:S01]  /*18f0*/  @!P5 IMAD R37, R6.reuse, R39, R37 ;  /* 0x000000270625d224 */ /* 0x040fe200078e0225 */
[----:B-1----:R-:W-:Y:S02]  /*1900*/  @!P5 MOV R28, R116 ;  /* 0x00000074001cd202 */ /* 0x002fe40000000f00 */
[----:B------:R-:W-:Y:S02]  /*1910*/  @!P5 MOV R29, R119 ;  /* 0x00000077001dd202 */ /* 0x000fe40000000f00 */
[----:B---3--:R-:W-:Y:S01]  /*1920*/  @!P3 IADD3 R30, P0, PT, R49, R30, RZ ;  /* 0x0000001e311eb210 */ /* 0x008fe20007f1e0ff */
[----:B------:R-:W-:Y:S01]  /*1930*/  @!P5 IMAD.WIDE.U32 R38, R6, R38, R28 ;  /* 0x000000260626d225 */ /* 0x000fe200078e001c */
[----:B------:R-:W-:-:S02]  /*1940*/  @!P4 IADD3 R32, P1, PT, R35, R32, RZ ;  /* 0x000000202320c210 */ /* 0x000fc40007f3e0ff */
[----:B----4-:R-:W-:Y:S02]  /*1950*/  @!P4 IADD3 R40, P2, PT, R35, R40, RZ ;  /* 0x000000282328c210 */ /* 0x010fe40007f5e0ff */
[----:B------:R-:W-:Y:S02]  /*1960*/  @!P5 IADD3 R37, PT, PT, R39, R37, RZ ;  /* 0x000000252725d210 */ /* 0x000fe40007ffe0ff */
[----:B------:R-:W-:Y:S02]  /*1970*/  @!P5 SHF.L.U32 R29, R38, 0x1, RZ ;  /* 0x00000001261dd819 */ /* 0x000fe400000006ff */
[----:B------:R-:W-:Y:S02]  /*1980*/  @!P3 IADD3.X R31, PT, PT, R36, R31, RZ, P0, !PT ;  /* 0x0000001f241fb210 */ /* 0x000fe400007fe4ff */
[----:B------:R-:W-:Y:S02]  /*1990*/  LOP3.LUT R6, R3, 0xffff, RZ, 0xc0, !PT ;  /* 0x0000ffff03067812 */ /* 0x000fe400078ec0ff */
[C---:B------:R-:W-:Y:S01]  /*19a0*/  @!P4 IADD3.X R33, PT, PT, R34.reuse, R33, RZ, P1, !PT ;  /* 0x000000212221c210 */ /* 0x040fe20000ffe4ff */
[----:B------:R1:W3:Y:S01]  /*19b0*/  @!P3 LDG.E R75, desc[UR6][R30.64] ;  /* 0x000000061e4bb981 */ /* 0x0002e2000c1e1900 */
[----:B------:R-:W-:-:S02]  /*19c0*/  @!P4 IADD3.X R41, PT, PT, R34, R41, RZ, P2, !PT ;  /* 0x000000292229c210 */ /* 0x000fc400017fe4ff */
[----:B------:R-:W-:Y:S01]  /*19d0*/  @!P5 SHF.L.U64.HI R38, R38, 0x1, R37 ;  /* 0x000000012626d819 */ /* 0x000fe20000010225 */
[----:B------:R-:W4:Y:S01]  /*19e0*/  @!P4 LDG.E R76, desc[UR6][R32.64] ;  /* 0x00000006204cc981 */ /* 0x000f22000c1e1900 */
[C---:B0-----:R-:W-:Y:S02]  /*19f0*/  @!P5 IADD3 R26, P1, PT, R29.reuse, R26, RZ ;  /* 0x0000001a1d1ad210 */ /* 0x041fe40007f3e0ff */
[----:B------:R-:W-:Y:S01]  /*1a00*/  @!P5 IADD3 R28, P2, PT, R29, R24, RZ ;  /* 0x000000181d1cd210 */ /* 0x000fe20007f5e0ff */
[----:B------:R-:W4:Y:S01]  /*1a10*/  @!P4 LDG.E R77, desc[UR6][R40.64] ;  /* 0x00000006284dc981 */ /* 0x000f22000c1e1900 */
[C---:B------:R-:W-:Y:S01]  /*1a20*/  @!P5 IADD3.X R27, PT, PT, R38.reuse, R27, RZ, P1, !PT ;  /* 0x0000001b261bd210 */ /* 0x040fe20000ffe4ff */
[----:B-1----:R-:W-:Y:S01]  /*1a30*/  IMAD R31, R113, 0x78, R6 ;  /* 0x00000078711f7824 */ /* 0x002fe200078e0206 */
[----:B------:R-:W-:-:S03]  /*1a40*/  @!P5 IADD3.X R29, PT, PT, R38, R25, RZ, P2, !PT ;  /* 0x00000019261dd210 */ /* 0x000fc600017fe4ff */
[----:B------:R-:W-:Y:S01]  /*1a50*/  IMAD.WIDE R66, R31, 0x4, R66 ;  /* 0x000000041f427825 */ /* 0x000fe200078e0242 */
[----:B------:R0:W4:Y:S04]  /*1a60*/  @!P5 LDG.E R78, desc[UR6][R26.64] ;  /* 0x000000061a4ed981 */ /* 0x000128000c1e1900 */
[----:B------:R-:W4:Y:S04]  /*1a70*/  @!P5 LDG.E R79, desc[UR6][R28.64] ;  /* 0x000000061c4fd981 */ /* 0x000f28000c1e1900 */
[----:B------:R-:W5:Y:S01]  /*1a80*/  LDG.E.64 R66, desc[UR6][R66.64] ;  /* 0x0000000642427981 */ /* 0x000f62000c1e1b00 */
[----:B------:R-:W-:-:S13]  /*1a90*/  ISETP.NE.AND P0, PT, RZ, UR4, PT ;  /* 0x00000004ff007c0c */ /* 0x000fda000bf05270 */
[----:B------:R-:W1:Y:S01]  /*1aa0*/  @P0 LDC.64 R34, c[0x0][0x3b0] ;  /* 0x0000ec00ff220b82 */ /* 0x000e620000000a00 */
[----:B------:R-:W-:Y:S01]  /*1ab0*/  CS2R R64, SRZ ;  /* 0x0000000000407805 */ /* 0x000fe2000001ff00 */
[----:B-1----:R-:W-:-:S05]  /*1ac0*/  @P0 IMAD.WIDE R24, R31, 0x4, R34 ;  /* 0x000000041f180825 */ /* 0x002fca00078e0222 */
[----:B------:R1:W5:Y:S01]  /*1ad0*/  @P0 LDG.E.64 R64, desc[UR6][R24.64] ;  /* 0x0000000618400981 */ /* 0x000362000c1e1b00 */
[----:B------:R-:W-:Y:S01]  /*1ae0*/  MOV R112, 0x3f800000 ;  /* 0x3f80000000707802 */ /* 0x000fe20000000f00 */
[----:B------:R-:W-:Y:S01]  /*1af0*/  UISETP.NE.AND UP0, UPT, UR4, URZ, UPT ;  /* 0x000000ff0400728c */ /* 0x000fe2000bf05270 */
[----:B------:R-:W-:Y:S02]  /*1b00*/  PRMT R110, R8, 0x7632, R110 ;  /* 0x00007632086e7816 */ /* 0x000fe4000000006e */
[----:B------:R-:W-:Y:S02]  /*1b10*/  PRMT R111, R9, 0x7632, R111 ;  /* 0x00007632096f7816 */ /* 0x000fe4000000006f */
[----:B------:R-:W-:Y:S02]  /*1b20*/  PRMT R108, R10, 0x7632, R108 ;  /* 0x000076320a6c7816 */ /* 0x000fe4000000006c */
[----:B------:R-:W-:Y:S02]  /*1b30*/  PRMT R109, R11, 0x7632, R109 ;  /* 0x000076320b6d7816 */ /* 0x000fe4000000006d */
[----:B------:R-:W-:-:S02]  /*1b40*/  PRMT R106, R12, 0x7632, R106 ;  /* 0x000076320c6a7816 */ /* 0x000fc4000000006a */
[----:B------:R-:W-:Y:S02]  /*1b50*/  PRMT R107, R13, 0x7632, R107 ;  /* 0x000076320d6b7816 */ /* 0x000fe4000000006b */
[----:B------:R-:W-:Y:S02]  /*1b60*/  PRMT R104, R14, 0x7632, R104 ;  /* 0x000076320e687816 */ /* 0x000fe40000000068 */
[----:B------:R-:W-:Y:S02]  /*1b70*/  PRMT R105, R15, 0x7632, R105 ;  /* 0x000076320f697816 */ /* 0x000fe40000000069 */
[----:B------:R-:W-:Y:S02]  /*1b80*/  PRMT R102, R16, 0x7632, R102 ;  /* 0x0000763210667816 */ /* 0x000fe40000000066 */
[----:B------:R-:W-:Y:S02]  /*1b90*/  PRMT R103, R17, 0x7632, R103 ;  /* 0x0000763211677816 */ /* 0x000fe40000000067 */
[----:B------:R-:W-:-:S02]  /*1ba0*/  PRMT R100, R18, 0x7632, R100 ;  /* 0x0000763212647816 */ /* 0x000fc40000000064 */
[----:B------:R-:W-:Y:S02]  /*1bb0*/  PRMT R101, R19, 0x7632, R101 ;  /* 0x0000763213657816 */ /* 0x000fe40000000065 */
[----:B--2---:R-:W-:Y:S02]  /*1bc0*/  PRMT R98, R20, 0x7632, R98 ;  /* 0x0000763214627816 */ /* 0x004fe40000000062 */
[----:B------:R-:W-:Y:S02]  /*1bd0*/  PRMT R99, R21, 0x7632, R99 ;  /* 0x0000763215637816 */ /* 0x000fe40000000063 */
[----:B------:R-:W-:Y:S02]  /*1be0*/  PRMT R96, R22, 0x7632, R96 ;  /* 0x0000763216607816 */ /* 0x000fe40000000060 */
[----:B------:R-:W-:Y:S02]  /*1bf0*/  PRMT R97, R23, 0x7632, R97 ;  /* 0x0000763217617816 */ /* 0x000fe40000000061 */
[----:B------:R-:W-:-:S02]  /*1c00*/  PRMT R94, R56, 0x7632, R94 ;  /* 0x00007632385e7816 */ /* 0x000fc4000000005e */
[----:B------:R-:W-:Y:S01]  /*1c10*/  PRMT R95, R57, 0x7632, R95 ;  /* 0x00007632395f7816 */ /* 0x000fe2000000005f */
[----:B------:R-:W-:-:S05]  /*1c20*/  FFMA.FTZ R69, -R68, R68, R69 ;  /* 0x0000004444457223 */ /* 0x000fca0000010145 */
[----:B------:R-:W-:-:S13]  /*1c30*/  FSETP.GTU.FTZ.AND P0, PT, R69, RZ, PT ;  /* 0x000000ff4500720b */ /* 0x000fda0003f1c000 */
[----:B0-----:R-:W0:Y:S01]  /*1c40*/  @P0 LDC R26, c[0x0][0x3c0] ;  /* 0x0000f000ff1a0b82 */ /* 0x001e220000000800 */
[----:B------:R-:W-:Y:S02]  /*1c50*/  PRMT R92, R58, 0x7632, R92 ;  /* 0x000076323a5c7816 */ /* 0x000fe4000000005c */
[----:B------:R-:W-:Y:S02]  /*1c60*/  PRMT R93, R59, 0x7632, R93 ;  /* 0x000076323b5d7816 */ /* 0x000fe4000000005d */
[----:B------:R-:W-:Y:S01]  /*1c70*/  PRMT R80, R61, 0x7632, R80 ;  /* 0x000076323d507816 */ /* 0x000fe20000000050 */
[----:B0-----:R-:W-:-:S04]  /*1c80*/  @P0 FADD.FTZ R26, R69, R26 ;  /* 0x0000001a451a0221 */ /* 0x001fc80000010000 */
[----:B------:R1:W0:Y:S01]  /*1c90*/  @P0 MUFU.RSQ R112, R26 ;  /* 0x0000001a00700308 */ /* 0x0002220000001400 */
[----:B------:R-:W-:Y:S02]  /*1ca0*/  PRMT R69, R60, 0x7632, R69 ;  /* 0x000076323c457816 */ /* 0x000fe40000000045 */
[----:B------:R-:W-:Y:S02]  /*1cb0*/  PRMT R82, R63, 0x7632, R82 ;  /* 0x000076323f527816 */ /* 0x000fe40000000052 */
[----:B------:R-:W-:Y:S02]  /*1cc0*/  PRMT R81, R62, 0x7632, R81 ;  /* 0x000076323e517816 */ /* 0x000fe40000000051 */
[----:B------:R-:W-:Y:S02]  /*1cd0*/  PRMT R83, R70, 0x7632, R83 ;  /* 0x0000763246537816 */ /* 0x000fe40000000053 */
[----:B------:R-:W-:Y:S02]  /*1ce0*/  PRMT R84, R71, 0x7632, R84 ;  /* 0x0000763247547816 */ /* 0x000fe40000000054 */
[----:B------:R-:W-:-:S02]  /*1cf0*/  PRMT R85, R74, 0x7632, R85 ;  /* 0x000076324a557816 */ /* 0x000fc40000000055 */
[----:B---3--:R-:W-:Y:S02]  /*1d00*/  PRMT R86, R75, 0x7632, R86 ;  /* 0x000076324b567816 */ /* 0x008fe40000000056 */
[----:B----4-:R-:W-:Y:S02]  /*1d10*/  PRMT R87, R76, 0x7632, R87 ;  /* 0x000076324c577816 */ /* 0x010fe40000000057 */
[----:B------:R-:W-:Y:S02]  /*1d20*/  PRMT R88, R77, 0x7632, R88 ;  /* 0x000076324d587816 */ /* 0x000fe40000000058 */
[----:B------:R-:W-:Y:S02]  /*1d30*/  PRMT R89, R78, 0x7632, R89 ;  /* 0x000076324e597816 */ /* 0x000fe40000000059 */
[----:B------:R-:W-:Y:S01]  /*1d40*/  PRMT R90, R79, 0x7632, R90 ;  /* 0x000076324f5a7816 */ /* 0x000fe2000000005a */
[----:B01----:R-:W-:Y:S06]  /*1d50*/  BRA.U UP0, `(.L_x_55) ;  /* 0x0000001100847547 */ /* 0x003fec000b800000 */
[----:B------:R-:W-:Y:S02]  /*1d60*/  SHF.L.U32 R27, R8, 0x10, RZ ;  /* 0x00000010081b7819 */ /* 0x000fe400000006ff */
[----:B------:R-:W-:Y:S02]  /*1d70*/  SHF.L.U32 R31, R10, 0x10, RZ ;  /* 0x000000100a1f7819 */ /* 0x000fe400000006ff */
[----:B------:R-:W-:Y:S01]  /*1d80*/  SHF.L.U32 R29, R110, 0x10, RZ ;  /* 0x000000106e1d7819 */ /* 0x000fe200000006ff */
[C---:B------:R-:W-:Y:S01]  /*1d90*/  FADD.FTZ R27, -R68.reuse, R27 ;  /* 0x0000001b441b7221 */ /* 0x040fe20000010100 */
[----:B------:R-:W-:Y:S01]  /*1da0*/  SHF.L.U32 R25, R9, 0x10, RZ ;  /* 0x0000001009197819 */ /* 0x000fe200000006ff */
[C---:B------:R-:W-:Y:S01]  /*1db0*/  FADD.FTZ R35, -R68.reuse, R31 ;  /* 0x0000001f44237221 */ /* 0x040fe20000010100 */
[----:B------:R-:W-:Y:S01]  /*1dc0*/  SHF.L.U32 R24, R111, 0x10, RZ ;  /* 0x000000106f187819 */ /* 0x000fe200000006ff */
[----:B------:R-:W-:Y:S01]  /*1dd0*/  FADD.FTZ R29, -R68, R29 ;  /* 0x0000001d441d7221 */ /* 0x000fe20000010100 */
[----:B------:R-:W-:Y:S01]  /*1de0*/  FMUL.FTZ R26, R27, R112 ;  /* 0x000000701b1a7220 */ /* 0x000fe20000410000 */
[----:B-----5:R-:W-:Y:S01]  /*1df0*/  FMUL.FTZ R31, R66, R25 ;  /* 0x00000019421f7220 */ /* 0x020fe20000410000 */
[----:B------:R-:W-:Y:S01]  /*1e00*/  SHF.L.U32 R33, R11, 0x10, RZ ;  /* 0x000000100b217819 */ /* 0x000fe200000006ff */
[----:B------:R-:W-:Y:S01]  /*1e10*/  FMUL.FTZ R28, R67, R24 ;  /* 0x00000018431c7220 */ /* 0x000fe20000410000 */
[----:B------:R-:W-:Y:S01]  /*1e20*/  FMUL.FTZ R29, R29, R112 ;  /* 0x000000701d1d7220 */ /* 0x000fe20000410000 */
[----:B------:R-:W-:Y:S01]  /*1e30*/  FADD.FTZ R27, RZ, R31 ;  /* 0x0000001fff1b7221 */ /* 0x000fe20000010000 */
[----:B------:R-:W-:Y:S01]  /*1e40*/  FFMA.FTZ R30, R26, R31, RZ ;  /* 0x0000001f1a1e7223 */ /* 0x000fe200000100ff */
[----:B------:R-:W-:Y:S01]  /*1e50*/  FFMA.FTZ R26, R25, R26, RZ ;  /* 0x0000001a191a7223 */ /* 0x000fe200000100ff */
[----:B------:R-:W-:Y:S01]  /*1e60*/  FADD.FTZ R32, RZ, R25 ;  /* 0x00000019ff207221 */ /* 0x000fe20000010000 */
[----:B------:R-:W-:Y:S01]  /*1e70*/  FADD.FTZ R27, R28, R27 ;  /* 0x0000001b1c1b7221 */ /* 0x000fe20000010000 */
[----:B------:R-:W-:Y:S01]  /*1e80*/  FFMA.FTZ R30, R29, R28, R30 ;  /* 0x0000001c1d1e7223 */ /* 0x000fe2000001001e */
[----:B------:R-:W-:Y:S01]  /*1e90*/  FMUL.FTZ R35, R35, R112 ;  /* 0x0000007023237220 */ /* 0x000fe20000410000 */
[----:B------:R-:W-:Y:S01]  /*1ea0*/  FMUL.FTZ R28, R66, R33 ;  /* 0x00000021421c7220 */ /* 0x000fe20000410000 */
[----:B------:R-:W-:Y:S01]  /*1eb0*/  SHF.L.U32 R25, R108, 0x10, RZ ;  /* 0x000000106c197819 */ /* 0x000fe200000006ff */
[C---:B------:R-:W-:Y:S01]  /*1ec0*/  FADD.FTZ R32, R33.reuse, R32 ;  /* 0x0000002021207221 */ /* 0x040fe20000010000 */
[----:B------:R-:W-:Y:S01]  /*1ed0*/  FFMA.FTZ R33, R33, R35, R26 ;  /* 0x0000002321217223 */ /* 0x000fe2000001001a */
[----:B------:R-:W-:Y:S01]  /*1ee0*/  FFMA.FTZ R30, R35, R28, R30 ;  /* 0x0000001c231e7223 */ /* 0x000fe2000001001e */
[----:B------:R-:W-:Y:S01]  /*1ef0*/  SHF.L.U32 R35, R12, 0x10, RZ ;  /* 0x000000100c237819 */ /* 0x000fe200000006ff */
[----:B------:R-:W-:Y:S01]  /*1f00*/  FADD.FTZ R25, -R68, R25 ;  /* 0x0000001944197221 */ /* 0x000fe20000010100 */
[----:B------:R-:W-:Y:S01]  /*1f10*/  FADD.FTZ R31, R27, R28 ;  /* 0x0000001c1b1f7221 */ /* 0x000fe20000010000 */
[----:B------:R-:W-:Y:S01]  /*1f20*/  SHF.L.U32 R26, R109, 0x10, RZ ;  /* 0x000000106d1a7819 */ /* 0x000fe200000006ff */
[----:B------:R-:W-:Y:S01]  /*1f30*/  FFMA.FTZ R29, R24, R29, RZ ;  /* 0x0000001d181d7223 */ /* 0x000fe200000100ff */
[----:B------:R-:W-:Y:S01]  /*1f40*/  FADD.FTZ R27, RZ, R24 ;  /* 0x00000018ff1b7221 */ /* 0x000fe20000010000 */
[-C--:B------:R-:W-:Y:S01]  /*1f50*/  FMUL.FTZ R25, R25, R112.reuse ;  /* 0x0000007019197220 */ /* 0x080fe20000410000 */
[----:B------:R-:W-:Y:S01]  /*1f60*/  FADD.FTZ R37, -R68, R35 ;  /* 0x0000002344257221 */ /* 0x000fe20000010100 */
[----:B------:R-:W-:Y:S01]  /*1f70*/  SHF.L.U32 R28, R13, 0x10, RZ ;  /* 0x000000100d1c7819 */ /* 0x000fe200000006ff */
[----:B------:R-:W-:Y:S01]  /*1f80*/  FADD.FTZ R27, R26, R27 ;  /* 0x0000001b1a1b7221 */ /* 0x000fe20000010000 */
[----:B------:R-:W-:Y:S01]  /*1f90*/  SHF.L.U32 R35, R106, 0x10, RZ ;  /* 0x000000106a237819 */ /* 0x000fe200000006ff */
[----:B------:R-:W-:Y:S01]  /*1fa0*/  FFMA.FTZ R29, R26, R25, R29 ;  /* 0x000000191a1d7223 */ /* 0x000fe2000001001d */
[----:B------:R-:W-:Y:S01]  /*1fb0*/  FMUL.FTZ R37, R37, R112 ;  /* 0x0000007025257220 */ /* 0x000fe20000410000 */
[----:B------:R-:W-:Y:S01]  /*1fc0*/  FMUL.FTZ R26, R67, R26 ;  /* 0x0000001a431a7220 */ /* 0x000fe20000410000 */
[----:B------:R-:W-:Y:S01]  /*1fd0*/  FADD.FTZ R32, R32, R28 ;  /* 0x0000001c20207221 */ /* 0x000fe20000010000 */
[----:B------:R-:W-:Y:S01]  /*1fe0*/  FADD.FTZ R35, -R68, R35 ;  /* 0x0000002344237221 */ /* 0x000fe20000010100 */
[----:B------:R-:W-:Y:S01]  /*1ff0*/  FFMA.FTZ R33, R28, R37, R33 ;  /* 0x000000251c217223 */ /* 0x000fe20000010021 */
[----:B------:R-:W-:Y:S01]  /*2000*/  FFMA.FTZ R30, R25, R26, R30 ;  /* 0x0000001a191e7223 */ /* 0x000fe2000001001e */
[----:B------:R-:W-:Y:S01]  /*2010*/  FMUL.FTZ R28, R66, R28 ;  /* 0x0000001c421c7220 */ /* 0x000fe20000410000 */
[----:B------:R-:W-:Y:S01]  /*2020*/  SHF.L.U32 R25, R14, 0x10, RZ ;  /* 0x000000100e197819 */ /* 0x000fe200000006ff */
[----:B------:R-:W-:Y:S01]  /*2030*/  FMUL.FTZ R35, R35, R112 ;  /* 0x0000007023237220 */ /* 0x000fe20000410000 */
[----:B------:R-:W-:Y:S01]  /*2040*/  SHF.L.U32 R24, R107, 0x10, RZ ;  /* 0x000000106b187819 */ /* 0x000fe200000006ff */
[----:B------:R-:W-:Y:S01]  /*2050*/  FADD.FTZ R31, R26, R31 ;  /* 0x0000001f1a1f7221 */ /* 0x000fe20000010000 */
[----:B------:R-:W-:Y:S01]  /*2060*/  FFMA.FTZ R30, R37, R28, R30 ;  /* 0x0000001c251e7223 */ /* 0x000fe2000001001e */
[----:B------:R-:W-:Y:S01]  /*2070*/  SHF.L.U32 R37, R104, 0x10, RZ ;  /* 0x0000001068257819 */ /* 0x000fe200000006ff */
[----:B------:R-:W-:Y:S01]  /*2080*/  FADD.FTZ R25, -R68, R25 ;  /* 0x0000001944197221 */ /* 0x000fe20000010100 */
[----:B------:R-:W-:Y:S01]  /*2090*/  FMUL.FTZ R26, R67, R24 ;  /* 0x00000018431a7220 */ /* 0x000fe20000410000 */
[----:B------:R-:W-:Y:S01]  /*20a0*/  FADD.FTZ R27, R27, R24 ;  /* 0x000000181b1b7221 */ /* 0x000fe20000010000 */
[----:B------:R-:W-:Y:S01]  /*20b0*/  FFMA.FTZ R29, R24, R35, R29 ;  /* 0x00000023181d7223 */ /* 0x000fe2000001001d */
[----:B------:R-:W-:Y:S01]  /*20c0*/  FADD.FTZ R31, R31, R28 ;  /* 0x0000001c1f1f7221 */ /* 0x000fe20000010000 */
[----:B------:R-:W-:Y:S01]  /*20d0*/  SHF.L.U32 R24, R15, 0x10, RZ ;  /* 0x000000100f187819 */ /* 0x000fe200000006ff */
[----:B------:R-:W-:Y:S01]  /*20e0*/  FMUL.FTZ R25, R25, R112 ;  /* 0x0000007019197220 */ /* 0x000fe20000410000 */
[----:B------:R-:W-:Y:S01]  /*20f0*/  FADD.FTZ R37, -R68, R37 ;  /* 0x0000002544257221 */ /* 0x000fe20000010100 */
[----:B------:R-:W-:Y:S01]  /*2100*/  FADD.FTZ R31, R26, R31 ;  /* 0x0000001f1a1f7221 */ /* 0x000fe20000010000 */
[----:B------:R-:W-:Y:S01]  /*2110*/  FFMA.FTZ R30, R35, R26, R30 ;  /* 0x0000001a231e7223 */ /* 0x000fe2000001001e */
        /* <DEDUP_REMOVED lines=12> */
[----:B------:R-:W-:Y:S01]  /*21e0*/  FADD.FTZ R31, R31, R24 ;  /* 0x000000181f1f7221 */ /* 0x000fe20000010000 */
[----:B------:R-:W-:Y:S01]  /*21f0*/  SHF.L.U32 R24, R17, 0x10, RZ ;  /* 0x0000001011187819 */ /* 0x000fe200000006ff */
[----:B------:R-:W-:Y:S01]  /*2200*/  FMUL.FTZ R35, R35, R112 ;  /* 0x0000007023237220 */ /* 0x000fe20000410000 */
[----:B------:R-:W-:Y:S01]  /*2210*/  FFMA.FTZ R30, R37, R26, R30 ;  /* 0x0000001a251e7223 */ /* 0x000fe2000001001e */
[----:B------:R-:W-:Y:S01]  /*2220*/  SHF.L.U32 R37, R18, 0x10, RZ ;  /* 0x0000001012257819 */ /* 0x000fe200000006ff */
[----:B------:R-:W-:Y:S01]  /*2230*/  FADD.FTZ R25, -R68, R25 ;  /* 0x0000001944197221 */ /* 0x000fe20000010100 */
[----:B------:R-:W-:Y:S01]  /*2240*/  FADD.FTZ R31, R26, R31 ;  /* 0x0000001f1a1f7221 */ /* 0x000fe20000010000 */
[----:B------:R-:W-:Y:S01]  /*2250*/  FMUL.FTZ R26, R66, R24 ;  /* 0x00000018421a7220 */ /* 0x000fe20000410000 */
[----:B------:R-:W-:Y:S01]  /*2260*/  FADD.FTZ R32, R32, R24 ;  /* 0x0000001820207221 */ /* 0x000fe20000010000 */
[----:B------:R-:W-:Y:S01]  /*2270*/  FFMA.FTZ R33, R24, R35, R33 ;  /* 0x0000002318217223 */ /* 0x000fe20000010021 */
        /* <DEDUP_REMOVED lines=97> */
[----:B------:R-:W-:Y:S01]  /*2890*/  FADD.FTZ R31, R31, R24 ;  /* 0x000000181f1f7221 */ /* 0x000fe20000010000 */
[----:B------:R-:W-:Y:S01]  /*28a0*/  SHF.L.U32 R25, R69, 0x10, RZ ;  /* 0x0000001045197819 */ /* 0x000fe200000006ff */
[----:B------:R-:W-:Y:S01]  /*28b0*/  FMUL.FTZ R35, R35, R112 ;  /* 0x0000007023237220 */ /* 0x000fe20000410000 */
[----:B------:R-:W-:Y:S01]  /*28c0*/  SHF.L.U32 R24, R61, 0x10, RZ ;  /* 0x000000103d187819 */ /* 0x000fe200000006ff */
[----:B------:R-:W-:Y:S01]  /*28d0*/  FFMA.FTZ R30, R37, R26, R30 ;  /* 0x0000001a251e7223 */ /* 0x000fe2000001001e */
[----:B------:R-:W-:Y:S01]  /*28e0*/  FADD.FTZ R31, R26, R31 ;  /* 0x0000001f1a1f7221 */ /* 0x000fe20000010000 */
[----:B------:R-:W-:Y:S01]  /*28f0*/  SHF.L.U32 R37, R62, 0x10, RZ ;  /* 0x000000103e257819 */ /* 0x000fe200000006ff */
[----:B------:R-:W-:Y:S01]  /*2900*/  FADD.FTZ R25, -R68, R25 ;  /* 0x0000001944197221 */ /* 0x000fe20000010100 */
[----:B------:R-:W-:Y:S01]  /*2910*/  FMUL.FTZ R26, R66, R24 ;  /* 0x00000018421a7220 */ /* 0x000fe20000410000 */
[----:B------:R-:W-:Y:S01]  /*2920*/  FADD.FTZ R32, R32, R24 ;  /* 0x0000001820207221 */ /* 0x000fe20000010000 */
[----:B------:R-:W-:Y:S01]  /*2930*/  FFMA.FTZ R33, R24, R35, R33 ;  /* 0x0000002318217223 */ /* 0x000fe20000010021 */
[----:B------:R-:W-:Y:S01]  /*2940*/  SHF.L.U32 R24, R80, 0x10, RZ ;  /* 0x0000001050187819 */ /* 0x000fe200000006ff */
[----:B------:R-:W-:Y:S01]  /*2950*/  FMUL.FTZ R25, R25, R112 ;  /* 0x0000007019197220 */ /* 0x000fe20000410000 */
[----:B------:R-:W-:Y:S01]  /*2960*/  FFMA.FTZ R30, R35, R26, R30 ;  /* 0x0000001a231e7223 */ /* 0x000fe2000001001e */
[----:B------:R-:W-:Y:S01]  /*2970*/  FADD.FTZ R37, -R68, R37 ;  /* 0x0000002544257221 */ /* 0x000fe20000010100 */
[----:B------:R-:W-:Y:S01]  /*2980*/  SHF.L.U32 R35, R81, 0x10, RZ ;  /* 0x0000001051237819 */ /* 0x000fe200000006ff */
[----:B------:R-:W-:Y:S01]  /*2990*/  FADD.FTZ R31, R31, R26 ;  /* 0x0000001a1f1f7221 */ /* 0x000fe20000010000 */
[----:B------:R-:W-:Y:S01]  /*29a0*/  SHF.L.U32 R26, R63, 0x10, RZ ;  /* 0x000000103f1a7819 */ /* 0x000fe200000006ff */
[----:B------:R-:W-:Y:S01]  /*29b0*/  FADD.FTZ R27, R27, R24 ;  /* 0x000000181b1b7221 */ /* 0x000fe20000010000 */
[----:B------:R-:W-:Y:S01]  /*29c0*/  FFMA.FTZ R29, R24, R25, R29 ;  /* 0x00000019181d7223 */ /* 0x000fe2000001001d */
[----:B------:R-:W-:Y:S01]  /*29d0*/  FMUL.FTZ R37, R37, R112 ;  /* 0x0000007025257220 */ /* 0x000fe20000410000 */
[----:B------:R-:W-:Y:S01]  /*29e0*/  FMUL.FTZ R24, R67, R24 ;  /* 0x0000001843187220 */ /* 0x000fe20000410000 */
[----:B------:R-:W-:Y:S01]  /*29f0*/  FADD.FTZ R35, -R68, R35 ;  /* 0x0000002344237221 */ /* 0x000fe20000010100 */
[----:B------:R-:W-:Y:S01]  /*2a00*/  FADD.FTZ R32, R32, R26 ;  /* 0x0000001a20207221 */ /* 0x000fe20000010000 */
[----:B------:R-:W-:Y:S01]  /*2a10*/  FFMA.FTZ R33, R26, R37, R33 ;  /* 0x000000251a217223 */ /* 0x000fe20000010021 */
[----:B------:R-:W-:Y:S01]  /*2a20*/  FADD.FTZ R31, R24, R31 ;  /* 0x0000001f181f7221 */ /* 0x000fe20000010000 */
[----:B------:R-:W-:Y:S01]  /*2a30*/  FFMA.FTZ R30, R25, R24, R30 ;  /* 0x00000018191e7223 */ /* 0x000fe2000001001e */
[----:B------:R-:W-:Y:S01]  /*2a40*/  FMUL.FTZ R26, R66, R26 ;  /* 0x0000001a421a7220 */ /* 0x000fe20000410000 */
[----:B------:R-:W-:Y:S01]  /*2a50*/  SHF.L.U32 R24, R82, 0x10, RZ ;  /* 0x0000001052187819 */ /* 0x000fe200000006ff */
[----:B------:R-:W-:Y:S01]  /*2a60*/  FMUL.FTZ R35, R35, R112 ;  /* 0x0000007023237220 */ /* 0x000fe20000410000 */
[----:B------:R-:W-:Y:S01]  /*2a70*/  SHF.L.U32 R38, R79, 0x10, RZ ;  /* 0x000000104f267819 */ /* 0x000fe200000006ff */
[----:B------:R-:W-:Y:S01]  /*2a80*/  FFMA.FTZ R30, R37, R26, R30 ;  /* 0x0000001a251e7223 */ /* 0x000fe2000001001e */
[----:B------:R-:W-:Y:S01]  /*2a90*/  SHF.L.U32 R37, R70, 0x10, RZ ;  /* 0x0000001046257819 */ /* 0x000fe200000006ff */
[----:B------:R-:W-:Y:S01]  /*2aa0*/  FFMA.FTZ R25, R24, R35, R29 ;  /* 0x0000002318197223 */ /* 0x000fe2000001001d */
[----:B------:R-:W-:Y:S01]  /*2ab0*/  SHF.L.U32 R29, R83, 0x10, RZ ;  /* 0x00000010531d7819 */ /* 0x000fe200000006ff */
[----:B------:R-:W-:Y:S01]  /*2ac0*/  FADD.FTZ R31, R31, R26 ;  /* 0x0000001a1f1f7221 */ /* 0x000fe20000010000 */
[----:B------:R-:W-:Y:S01]  /*2ad0*/  FMUL.FTZ R26, R67, R24 ;  /* 0x00000018431a7220 */ /* 0x000fe20000410000 */
[----:B------:R-:W-:Y:S01]  /*2ae0*/  FADD.FTZ R27, R27, R24 ;  /* 0x000000181b1b7221 */ /* 0x000fe20000010000 */
[----:B------:R-:W-:Y:S01]  /*2af0*/  SHF.L.U32 R24, R71, 0x10, RZ ;  /* 0x0000001047187819 */ /* 0x000fe200000006ff */
[C---:B------:R-:W-:Y:S01]  /*2b00*/  FADD.FTZ R37, -R68.reuse, R37 ;  /* 0x0000002544257221 */ /* 0x040fe20000010100 */
[----:B------:R-:W-:Y:S01]  /*2b10*/  FADD.FTZ R29, -R68, R29 ;  /* 0x0000001d441d7221 */ /* 0x000fe20000010100 */
[----:B------:R-:W-:Y:S01]  /*2b20*/  FADD.FTZ R31, R26, R31 ;  /* 0x0000001f1a1f7221 */ /* 0x000fe20000010000 */
[----:B------:R-:W-:Y:S01]  /*2b30*/  FFMA.FTZ R30, R35, R26, R30 ;  /* 0x0000001a231e7223 */ /* 0x000fe2000001001e */
[----:B------:R-:W-:Y:S01]  /*2b40*/  SHF.L.U32 R26, R84, 0x10, RZ ;  /* 0x00000010541a7819 */ /* 0x000fe200000006ff */
[----:B------:R-:W-:Y:S01]  /*2b50*/  FMUL.FTZ R37, R37, R112 ;  /* 0x0000007025257220 */ /* 0x000fe20000410000 */
[----:B------:R-:W-:Y:S01]  /*2b60*/  FMUL.FTZ R28, R66, R24 ;  /* 0x00000018421c7220 */ /* 0x000fe20000410000 */
[----:B------:R-:W-:Y:S01]  /*2b70*/  SHF.L.U32 R35, R74, 0x10, RZ ;  /* 0x000000104a237819 */ /* 0x000fe200000006ff */
[----:B------:R-:W-:Y:S01]  /*2b80*/  FMUL.FTZ R29, R29, R112 ;  /* 0x000000701d1d7220 */ /* 0x000fe20000410000 */
[----:B------:R-:W-:Y:S01]  /*2b90*/  FADD.FTZ R32, R32, R24 ;  /* 0x0000001820207221 */ /* 0x000fe20000010000 */
[----:B------:R-:W-:Y:S01]  /*2ba0*/  FFMA.FTZ R33, R24, R37, R33 ;  /* 0x0000002518217223 */ /* 0x000fe20000010021 */
[----:B------:R-:W-:Y:S01]  /*2bb0*/  FADD.FTZ R31, R31, R28 ;  /* 0x0000001c1f1f7221 */ /* 0x000fe20000010000 */
[----:B------:R-:W-:Y:S01]  /*2bc0*/  FFMA.FTZ R30, R37, R28, R30 ;  /* 0x0000001c251e7223 */ /* 0x000fe2000001001e */
[----:B------:R-:W-:Y:S01]  /*2bd0*/  FADD.FTZ R24, R27, R26 ;  /* 0x0000001a1b187221 */ /* 0x000fe20000010000 */
[----:B------:R-:W-:Y:S01]  /*2be0*/  FFMA.FTZ R25, R26, R29, R25 ;  /* 0x0000001d1a197223 */ /* 0x000fe20000010019 */
[----:B------:R-:W-:Y:S01]  /*2bf0*/  SHF.L.U32 R28, R75, 0x10, RZ ;  /* 0x000000104b1c7819 */ /* 0x000fe200000006ff */
[----:B------:R-:W-:Y:S01]  /*2c00*/  FMUL.FTZ R26, R67, R26 ;  /* 0x0000001a431a7220 */ /* 0x000fe20000410000 */
[----:B------:R-:W-:Y:S01]  /*2c10*/  FADD.FTZ R35, -R68, R35 ;  /* 0x0000002344237221 */ /* 0x000fe20000010100 */
[----:B------:R-:W-:-:S02]  /*2c20*/  SHF.L.U32 R27, R85, 0x10, RZ ;  /* 0x00000010551b7819 */ /* 0x000fc400000006ff */
[----:B------:R-:W-:Y:S01]  /*2c30*/  FADD.FTZ R31, R26, R31 ;  /* 0x0000001f1a1f7221 */ /* 0x000fe20000010000 */
[----:B------:R-:W-:Y:S01]  /*2c40*/  FFMA.FTZ R30, R29, R26, R30 ;  /* 0x0000001a1d1e7223 */ /* 0x000fe2000001001e */
[----:B------:R-:W-:Y:S01]  /*2c50*/  FMUL.FTZ R35, R35, R112 ;  /* 0x0000007023237220 */ /* 0x000fe20000410000 */
[----:B------:R-:W-:Y:S01]  /*2c60*/  FMUL.FTZ R34, R66, R28 ;  /* 0x0000001c42227220 */ /* 0x000fe20000410000 */
[----:B------:R-:W-:Y:S01]  /*2c70*/  SHF.L.U32 R26, R86, 0x10, RZ ;  /* 0x00000010561a7819 */ /* 0x000fe200000006ff */
[----:B------:R-:W-:Y:S01]  /*2c80*/  FADD.FTZ R27, -R68, R27 ;  /* 0x0000001b441b7221 */ /* 0x000fe20000010100 */
[----:B------:R-:W-:Y:S01]  /*2c90*/  SHF.L.U32 R29, R76, 0x10, RZ ;  /* 0x000000104c1d7819 */ /* 0x000fe200000006ff */
[----:B------:R-:W-:Y:S01]  /*2ca0*/  FADD.FTZ R31, R31, R34 ;  /* 0x000000221f1f7221 */ /* 0x000fe20000010000 */
[----:B------:R-:W-:Y:S01]  /*2cb0*/  FFMA.FTZ R30, R35, R34, R30 ;  /* 0x00000022231e7223 */ /* 0x000fe2000001001e */
[----:B------:R-:W-:Y:S01]  /*2cc0*/  FADD.FTZ R32, R32, R28 ;  /* 0x0000001c20207221 */ /* 0x000fe20000010000 */
[----:B------:R-:W-:Y:S01]  /*2cd0*/  FFMA.FTZ R33, R28, R35, R33 ;  /* 0x000000231c217223 */ /* 0x000fe20000010021 */
[----:B------:R-:W-:Y:S01]  /*2ce0*/  SHF.L.U32 R34, R77, 0x10, RZ ;  /* 0x000000104d227819 */ /* 0x000fe200000006ff */
[----:B------:R-:W-:Y:S01]  /*2cf0*/  FMUL.FTZ R28, R67, R26 ;  /* 0x0000001a431c7220 */ /* 0x000fe20000410000 */
[----:B------:R-:W-:Y:S01]  /*2d00*/  FMUL.FTZ R27, R27, R112 ;  /* 0x000000701b1b7220 */ /* 0x000fe20000410000 */
[----:B------:R-:W-:Y:S01]  /*2d10*/  SHF.L.U32 R35, R87, 0x10, RZ ;  /* 0x0000001057237819 */ /* 0x000fe200000006ff */
[----:B------:R-:W-:Y:S01]  /*2d20*/  FADD.FTZ R29, -R68, R29 ;  /* 0x0000001d441d7221 */ /* 0x000fe20000010100 */
        /* <DEDUP_REMOVED lines=9> */
[----:B------:R-:W-:Y:S01]  /*2dc0*/  FMUL.FTZ R30, R67, R28 ;  /* 0x0000001c431e7220 */ /* 0x000fe20000410000 */
[----:B------:R-:W-:Y:S01]  /*2dd0*/  FMUL.FTZ R35, R35, R112 ;  /* 0x0000007023237220 */ /* 0x000fe20000410000 */
[----:B------:R-:W-:Y:S01]  /*2de0*/  FFMA.FTZ R25, R26, R27, R25 ;  /* 0x0000001b1a197223 */ /* 0x000fe20000010019 */
[----:B------:R-:W-:Y:S01]  /*2df0*/  FADD.FTZ R37, -R68, R37 ;  /* 0x0000002544257221 */ /* 0x000fe20000010100 */
[----:B------:R-:W-:Y:S01]  /*2e00*/  SHF.L.U32 R27, R89, 0x10, RZ ;  /* 0x00000010591b7819 */ /* 0x000fe200000006ff */
[----:B------:R-:W-:Y:S01]  /*2e10*/  FADD.FTZ R24, R24, R26 ;  /* 0x0000001a18187221 */ /* 0x000fe20000010000 */
[----:B------:R-:W-:Y:S01]  /*2e20*/  FADD.FTZ R31, R30, R31 ;  /* 0x0000001f1e1f7221 */ /* 0x000fe20000010000 */
[----:B------:R-:W-:Y:S01]  /*2e30*/  FFMA.FTZ R36, R35, R30, R36 ;  /* 0x0000001e23247223 */ /* 0x000fe20000010024 */
[----:B------:R-:W-:Y:S01]  /*2e40*/  SHF.L.U32 R30, R90, 0x10, RZ ;  /* 0x000000105a1e7819 */ /* 0x000fe200000006ff */
[----:B------:R-:W-:Y:S01]  /*2e50*/  FMUL.FTZ R26, R66, R38 ;  /* 0x00000026421a7220 */ /* 0x000fe20000410000 */
[----:B------:R-:W-:Y:S01]  /*2e60*/  FMUL.FTZ R37, R37, R112 ;  /* 0x0000007025257220 */ /* 0x000fe20000410000 */
[----:B------:R-:W-:Y:S01]  /*2e70*/  FADD.FTZ R27, -R68, R27 ;  /* 0x0000001b441b7221 */ /* 0x000fe20000010100 */
[----:B------:R-:W-:Y:S01]  /*2e80*/  FFMA.FTZ R33, R34, R29, R33 ;  /* 0x0000001d22217223 */ /* 0x000fe20000010021 */
[----:B------:R-:W-:Y:S01]  /*2e90*/  FADD.FTZ R31, R31, R26 ;  /* 0x0000001a1f1f7221 */ /* 0x000fe20000010000 */
[----:B------:R-:W-:Y:S01]  /*2ea0*/  FFMA.FTZ R36, R37, R26, R36 ;  /* 0x0000001a25247223 */ /* 0x000fe20000010024 */
[----:B------:R-:W-:Y:S01]  /*2eb0*/  FMUL.FTZ R26, R67, R30 ;  /* 0x0000001e431a7220 */ /* 0x000fe20000410000 */
[----:B------:R-:W-:Y:S01]  /*2ec0*/  FMUL.FTZ R29, R27, R112 ;  /* 0x000000701b1d7220 */ /* 0x000fe20000410000 */
[----:B------:R-:W-:Y:S01]  /*2ed0*/  FADD.FTZ R32, R32, R34 ;  /* 0x0000002220207221 */ /* 0x000fe20000010000 */
        /* <DEDUP_REMOVED lines=9> */
.L_x_55:
[----:B------:R-:W-:Y:S02]  /*2f70*/  SHF.L.U32 R25, R8, 0x10, RZ ;  /* 0x0000001008197819 */ /* 0x000fe400000006ff */
[----:B------:R-:W-:Y:S02]  /*2f80*/  SHF.L.U32 R27, R110, 0x10, RZ ;  /* 0x000000106e1b7819 */ /* 0x000fe400000006ff */
[----:B------:R-:W-:Y:S01]  /*2f90*/  SHF.L.U32 R29, R10, 0x10, RZ ;  /* 0x000000100a1d7819 */ /* 0x000fe200000006ff */
[----:B------:R-:W-:Y:S01]  /*2fa0*/  FADD.FTZ R25, -R68, R25 ;  /* 0x0000001944197221 */ /* 0x000fe20000010100 */
[----:B------:R-:W-:Y:S01]  /*2fb0*/  SHF.L.U32 R33, R12, 0x10, RZ ;  /* 0x000000100c217819 */ /* 0x000fe200000006ff */
[----:B------:R-:W-:Y:S01]  /*2fc0*/  FADD.FTZ R27, -R68, R27 ;  /* 0x0000001b441b7221 */ /* 0x000fe20000010100 */
[----:B------:R-:W-:Y:S01]  /*2fd0*/  SHF.L.U32 R35, R106, 0x10, RZ ;  /* 0x000000106a237819 */ /* 0x000fe200000006ff */
[-C--:B------:R-:W-:Y:S01]  /*2fe0*/  FMUL.FTZ R25, R25, R112.reuse ;  /* 0x0000007019197220 */ /* 0x080fe20000410000 */
[----:B------:R-:W-:Y:S01]  /*2ff0*/  FADD.FTZ R91, -R68, R29 ;  /* 0x0000001d445b7221 */ /* 0x000fe20000010100 */
[-C--:B------:R-:W-:Y:S01]  /*3000*/  FMUL.FTZ R24, R27, R112.reuse ;  /* 0x000000701b187220 */ /* 0x080fe20000410000 */
[----:B------:R-:W-:Y:S01]  /*3010*/  SHF.L.U32 R29, R108, 0x10, RZ ;  /* 0x000000106c1d7819 */ /* 0x000fe200000006ff */
[--C-:B-----5:R-:W-:Y:S01]  /*3020*/  FFMA.FTZ R31, R66, R25, R64.reuse ;  /* 0x00000019421f7223 */ /* 0x120fe20000010040 */
[----:B------:R-:W-:Y:S01]  /*3030*/  FMUL.FTZ R91, R91, R112 ;  /* 0x000000705b5b7220 */ /* 0x000fe20000410000 */
[----:B------:R-:W-:Y:S01]  /*3040*/  FFMA.FTZ R40, R67, R24, R65 ;  /* 0x0000001843287223 */ /* 0x000fe20000010041 */
[C---:B------:R-:W-:Y:S01]  /*3050*/  FADD.FTZ R115, -R68.reuse, R33 ;  /* 0x0000002144737221 */ /* 0x040fe20000010100 */
[----:B------:R-:W-:Y:S01]  /*3060*/  FMUL.FTZ R26, R31, -1.4426950216293334961 ;  /* 0xbfb8aa3b1f1a7820 */ /* 0x000fe20000410000 */
[----:B------:R-:W-:Y:S01]  /*3070*/  FADD.FTZ R29, -R68, R29 ;  /* 0x0000001d441d7221 */ /* 0x000fe20000010100 */
[----:B------:R-:W-:Y:S01]  /*3080*/  FMUL.FTZ R27, R40, -1.4426950216293334961 ;  /* 0xbfb8aa3b281b7820 */ /* 0x000fe20000410000 */
[--C-:B------:R-:W-:Y:S01]  /*3090*/  FFMA.FTZ R45, R66, R91, R64.reuse ;  /* 0x0000005b422d7223 */ /* 0x100fe20000010040 */
[----:B------:R0:W1:Y:S01]  /*30a0*/  MUFU.EX2 R28, R26 ;  /* 0x0000001a001c7308 */ /* 0x0000620000000800 */
[-C--:B------:R-:W-:Y:S01]  /*30b0*/  FMUL.FTZ R50, R29, R112.reuse ;  /* 0x000000701d327220 */ /* 0x080fe20000410000 */
[----:B------:R-:W-:Y:S01]  /*30c0*/  FMUL.FTZ R115, R115, R112 ;  /* 0x0000007073737220 */ /* 0x000fe20000410000 */
[----:B------:R-:W-:Y:S01]  /*30d0*/  FMUL.FTZ R29, R45, -1.4426950216293334961 ;  /* 0xbfb8aa3b2d1d7820 */ /* 0x000fe20000410000 */
[----:B------:R-:W-:Y:S01]  /*30e0*/  SHF.L.U32 R37, R14, 0x10, RZ ;  /* 0x000000100e257819 */ /* 0x000fe200000006ff */
[----:B------:R-:W-:Y:S01]  /*30f0*/  FFMA.FTZ R38, R67, R50, R65 ;  /* 0x0000003243267223 */ /* 0x000fe20000010041 */
[----:B------:R-:W-:Y:S01]  /*3100*/  FADD.FTZ R35, -R68, R35 ;  /* 0x0000002344237221 */ /* 0x000fe20000010100 */
[--C-:B------:R-:W-:Y:S01]  /*3110*/  FFMA.FTZ R39, R66, R115, R64.reuse ;  /* 0x0000007342277223 */ /* 0x100fe20000010040 */
[----:B------:R2:W3:Y:S01]  /*3120*/  MUFU.EX2 R32, R27 ;  /* 0x0000001b00207308 */ /* 0x0004e20000000800 */
[----:B0-----:R-:W-:Y:S01]  /*3130*/  FMUL.FTZ R26, R38, -1.4426950216293334961 ;  /* 0xbfb8aa3b261a7820 */ /* 0x001fe20000410000 */
[----:B------:R-:W-:Y:S01]  /*3140*/  FMUL.FTZ R48, R35, R112 ;  /* 0x0000007023307220 */ /* 0x000fe20000410000 */
[----:B------:R-:W-:Y:S01]  /*3150*/  FMUL.FTZ R35, R39, -1.4426950216293334961 ;  /* 0xbfb8aa3b27237820 */ /* 0x000fe20000410000 */
[----:B------:R-:W-:Y:S01]  /*3160*/  FADD.FTZ R37, -R68, R37 ;  /* 0x0000002544257221 */ /* 0x000fe20000010100 */
[----:B------:R-:W-:Y:S01]  /*3170*/  SHF.L.U32 R49, R111, 0x10, RZ ;  /* 0x000000106f317819 */ /* 0x000fe200000006ff */
[----:B------:R-:W-:Y:S01]  /*3180*/  FFMA.FTZ R52, R67, R48, R65 ;  /* 0x0000003043347223 */ /* 0x000fe20000010041 */
[----:B------:R-:W-:Y:S01]  /*3190*/  SHF.L.U32 R72, R11, 0x10, RZ ;  /* 0x000000100b487819 */ /* 0x000fe200000006ff */
[----:B------:R-:W-:Y:S01]  /*31a0*/  MUFU.EX2 R34, R26 ;  /* 0x0000001a00227308 */ /* 0x000fe20000000800 */
[----:B-1----:R-:W-:Y:S01]  /*31b0*/  FADD.FTZ R30, R28, 1 ;  /* 0x3f8000001c1e7421 */ /* 0x002fe20000010000 */
[----:B------:R-:W-:Y:S01]  /*31c0*/  FMUL.FTZ R51, R37, R112 ;  /* 0x0000007025337220 */ /* 0x000fe20000410000 */
[----:B------:R-:W-:Y:S01]  /*31d0*/  SHF.L.U32 R37, R104, 0x10, RZ ;  /* 0x0000001068257819 */ /* 0x000fe200000006ff */
[----:B--2---:R-:W-:Y:S01]  /*31e0*/  FMUL.FTZ R27, R52, -1.4426950216293334961 ;  /* 0xbfb8aa3b341b7820 */ /* 0x004fe20000410000 */
[----:B------:R-:W-:Y:S01]  /*31f0*/  SHF.L.U32 R47, R18, 0x10, RZ ;  /* 0x00000010122f7819 */ /* 0x000fe200000006ff */
[----:B------:R-:W-:Y:S01]  /*3200*/  FFMA.FTZ R114, R66, R51, R64 ;  /* 0x0000003342727223 */ /* 0x000fe20000010040 */
[----:B------:R-:W-:Y:S01]  /*3210*/  SHF.L.U32 R44, R15, 0x10, RZ ;  /* 0x000000100f2c7819 */ /* 0x000fe200000006ff */
[----:B------:R-:W0:Y:S01]  /*3220*/  MUFU.EX2 R33, R29 ;  /* 0x0000001d00217308 */ /* 0x000e220000000800 */
[----:B---3--:R-:W-:Y:S01]  /*3230*/  FADD.FTZ R32, R32, 1 ;  /* 0x3f80000020207421 */ /* 0x008fe20000010000 */
[----:B------:R-:W-:Y:S01]  /*3240*/  FADD.FTZ R37, -R68, R37 ;  /* 0x0000002544257221 */ /* 0x000fe20000010100 */
[----:B------:R-:W-:Y:S01]  /*3250*/  FMUL.FTZ R36, R114, -1.4426950216293334961 ;  /* 0xbfb8aa3b72247820 */ /* 0x000fe20000410000 */
[----:B------:R-:W-:-:S02]  /*3260*/  SHF.L.U32 R53, R100, 0x10, RZ ;  /* 0x0000001064357819 */ /* 0x000fc400000006ff */
[----:B------:R-:W-:Y:S01]  /*3270*/  FMUL.FTZ R120, R37, R112 ;  /* 0x0000007025787220 */ /* 0x000fe20000410000 */
[----:B------:R-:W-:Y:S01]  /*3280*/  SHF.L.U32 R37, R9, 0x10, RZ ;  /* 0x0000001009257819 */ /* 0x000fe200000006ff */
[----:B------:R-:W1:Y:S01]  /*3290*/  MUFU.RCP R30, R30 ;  /* 0x0000001e001e7308 */ /* 0x000e620000001000 */
[----:B------:R-:W-:Y:S01]  /*32a0*/  FADD.FTZ R53, -R68, R53 ;  /* 0x0000003544357221 */ /* 0x000fe20000010100 */
[----:B------:R-:W-:Y:S01]  /*32b0*/  FFMA.FTZ R28, R67, R120, R65 ;  /* 0x00000078431c7223 */ /* 0x000fe20000010041 */
[----:B------:R-:W-:-:S05]  /*32c0*/  SHF.L.U32 R124, R97, 0x10, RZ ;  /* 0x00000010617c7819 */ /* 0x000fca00000006ff */
[----:B------:R2:W3:Y:S01]  /*32d0*/  MUFU.EX2 R29, R35 ;  /* 0x00000023001d7308 */ /* 0x0004e20000000800 */
[----:B0-----:R-:W-:-:S07]  /*32e0*/  FADD.FTZ R33, R33, 1 ;  /* 0x3f80000021217421 */ /* 0x001fce0000010000 */
[----:B------:R-:W0:Y:S01]  /*32f0*/  MUFU.RCP R32, R32 ;  /* 0x0000002000207308 */ /* 0x000e220000001000 */
[----:B--2---:R-:W-:Y:S01]  /*3300*/  FADD.FTZ R35, R34, 1 ;  /* 0x3f80000022237421 */ /* 0x004fe20000010000 */
[----:B-1----:R-:W-:Y:S01]  /*3310*/  FADD.FTZ R34, -R30, 1 ;  /* 0x3f8000001e227421 */ /* 0x002fe20000010100 */
[----:B------:R-:W-:Y:S01]  /*3320*/  FMUL.FTZ R122, R37, R30 ;  /* 0x0000001e257a7220 */ /* 0x000fe20000410000 */
[----:B------:R-:W-:Y:S02]  /*3330*/  SHF.L.U32 R37, R13, 0x10, RZ ;  /* 0x000000100d257819 */ /* 0x000fe400000006ff */
[----:B------:R-:W-:Y:S01]  /*3340*/  FFMA.FTZ R31, R31, R34, 1 ;  /* 0x3f8000001f1f7423 */ /* 0x000fe20000010022 */
[----:B------:R-:W-:Y:S01]  /*3350*/  SHF.L.U32 R34, R109, 0x10, RZ ;  /* 0x000000106d227819 */ /* 0x000fe200000006ff */
[----:B------:R-:W1:Y:S01]  /*3360*/  MUFU.RCP R35, R35 ;  /* 0x0000002300237308 */ /* 0x000e620000001000 */
[----:B---3--:R-:W-:Y:S01]  /*3370*/  FADD.FTZ R30, R29, 1 ;  /* 0x3f8000001d1e7421 */ /* 0x008fe20000010000 */
[----:B------:R-:W-:-:S04]  /*3380*/  FMUL.FTZ R122, R122, R31 ;  /* 0x0000001f7a7a7220 */ /* 0x000fc80000410000 */
[----:B------:R-:W-:Y:S02]  /*3390*/  FADD.FTZ R125, RZ, R122 ;  /* 0x0000007aff7d7221 */ /* 0x000fe40000010000 */
[----:B------:R-:W2:Y:S01]  /*33a0*/  MUFU.RCP R33, R33 ;  /* 0x0000002100217308 */ /* 0x000ea20000001000 */
[----:B0-----:R-:W-:Y:S01]  /*33b0*/  FADD.FTZ R29, -R32, 1 ;  /* 0x3f800000201d7421 */ /* 0x001fe20000010100 */
[----:B------:R-:W-:-:S03]  /*33c0*/  FMUL.FTZ R49, R49, R32 ;  /* 0x0000002031317220 */ /* 0x000fc60000410000 */
[----:B------:R-:W-:Y:S01]  /*33d0*/  FFMA.FTZ R40, R40, R29, 1 ;  /* 0x3f80000028287423 */ /* 0x000fe2000001001d */
[----:B------:R-:W-:Y:S02]  /*33e0*/  SHF.L.U32 R29, R16, 0x10, RZ ;  /* 0x00000010101d7819 */ /* 0x000fe400000006ff */
[----:B------:R0:W3:Y:S01]  /*33f0*/  MUFU.EX2 R26, R36 ;  /* 0x00000024001a7308 */ /* 0x0000e20000000800 */
[----:B-1----:R-:W-:Y:S01]  /*3400*/  FMUL.FTZ R73, R34, R35 ;  /* 0x0000002322497220 */ /* 0x002fe20000410000 */
[----:B------:R-:W-:Y:S01]  /*3410*/  FADD.FTZ R35, -R35, 1 ;  /* 0x3f80000023237421 */ /* 0x000fe20000010100 */
[----:B------:R-:W-:Y:S01]  /*3420*/  FADD.FTZ R41, -R68, R29 ;  /* 0x0000001d44297221 */ /* 0x000fe20000010100 */
[----:B------:R-:W-:Y:S01]  /*3430*/  SHF.L.U32 R29, R102, 0x10, RZ ;  /* 0x00000010661d7819 */ /* 0x000fe200000006ff */
[----:B------:R-:W-:Y:S01]  /*3440*/  FMUL.FTZ R49, R49, R40 ;  /* 0x0000002831317220 */ /* 0x000fe20000410000 */
[----:B------:R-:W-:Y:S01]  /*3450*/  FFMA.FTZ R38, R38, R35, 1 ;  /* 0x3f80000026267423 */ /* 0x000fe20000010023 */
[----:B------:R-:W-:Y:S01]  /*3460*/  FMUL.FTZ R41, R41, R112 ;  /* 0x0000007029297220 */ /* 0x000fe20000410000 */
[----:B------:R-:W1:Y:S01]  /*3470*/  MUFU.EX2 R27, R27 ;  /* 0x0000001b001b7308 */ /* 0x000e620000000800 */
[----:B0-----:R-:W-:Y:S01]  /*3480*/  FMUL.FTZ R36, R28, -1.4426950216293334961 ;  /* 0xbfb8aa3b1c247820 */ /* 0x001fe20000410000 */
[----:B--2---:R-:W-:Y:S01]  /*3490*/  FMUL.FTZ R72, R72, R33 ;  /* 0x0000002148487220 */ /* 0x004fe20000410000 */
[----:B------:R-:W-:Y:S01]  /*34a0*/  FADD.FTZ R32, -R33, 1 ;  /* 0x3f80000021207421 */ /* 0x000fe20000010100 */
[----:B------:R-:W-:Y:S01]  /*34b0*/  FADD.FTZ R35, -R68, R29 ;  /* 0x0000001d44237221 */ /* 0x000fe20000010100 */
[----:B------:R-:W-:Y:S01]  /*34c0*/  FFMA.FTZ R29, R66, R41, R64 ;  /* 0x00000029421d7223 */ /* 0x000fe20000010040 */
[----:B------:R-:W-:Y:S01]  /*34d0*/  FMUL.FTZ R73, R73, R38 ;  /* 0x0000002649497220 */ /* 0x000fe20000410000 */
[----:B------:R-:W-:Y:S01]  /*34e0*/  FFMA.FTZ R45, R45, R32, 1 ;  /* 0x3f8000002d2d7423 */ /* 0x000fe20000010020 */
[----:B------:R-:W0:Y:S01]  /*34f0*/  MUFU.RCP R30, R30 ;  /* 0x0000001e001e7308 */ /* 0x000e220000001000 */
[----:B---3--:R-:W-:Y:S01]  /*3500*/  FADD.FTZ R33, R26, 1 ;  /* 0x3f8000001a217421 */ /* 0x008fe20000010000 */
[----:B------:R-:W-:Y:S01]  /*3510*/  FMUL.FTZ R32, R35, R112 ;  /* 0x0000007023207220 */ /* 0x000fe20000410000 */
[----:B------:R-:W-:Y:S01]  /*3520*/  FMUL.FTZ R35, R29, -1.4426950216293334961 ;  /* 0xbfb8aa3b1d237820 */ /* 0x000fe20000410000 */
[----:B------:R-:W-:Y:S01]  /*3530*/  FMUL.FTZ R72, R72, R45 ;  /* 0x0000002d48487220 */ /* 0x000fe20000410000 */
[----:B------:R-:W-:Y:S01]  /*3540*/  SHF.L.U32 R45, R20, 0x10, RZ ;  /* 0x00000010142d7819 */ /* 0x000fe200000006ff */
[----:B------:R-:W-:-:S02]  /*3550*/  FFMA.FTZ R26, R67, R32, R65 ;  /* 0x00000020431a7223 */ /* 0x000fc40000010041 */
[----:B------:R-:W2:Y:S01]  /*3560*/  MUFU.EX2 R36, R36 ;  /* 0x0000002400247308 */ /* 0x000ea20000000800 */
[----:B-1----:R-:W-:Y:S01]  /*3570*/  FADD.FTZ R27, R27, 1 ;  /* 0x3f8000001b1b7421 */ /* 0x002fe20000010000 */
[----:B------:R-:W-:Y:S01]  /*3580*/  FMUL.FTZ R34, R26, -1.4426950216293334961 ;  /* 0xbfb8aa3b1a227820 */ /* 0x000fe20000410000 */
[----:B------:R-:W-:-:S05]  /*3590*/  FADD.FTZ R125, R125, R72 ;  /* 0x000000487d7d7221 */ /* 0x000fca0000010000 */
[----:B------:R-:W1:Y:S01]  /*35a0*/  MUFU.RCP R33, R33 ;  /* 0x0000002100217308 */ /* 0x000e620000001000 */
[----:B0-----:R-:W-:Y:S01]  /*35b0*/  FMUL.FTZ R54, R37, R30 ;  /* 0x0000001e25367220 */ /* 0x001fe20000410000 */
[----:B------:R-:W-:Y:S01]  /*35c0*/  FADD.FTZ R37, -R68, R47 ;  /* 0x0000002f44257221 */ /* 0x000fe20000010100 */
[----:B------:R-:W-:-:S03]  /*35d0*/  FADD.FTZ R30, -R30, 1 ;  /* 0x3f8000001e1e7421 */ /* 0x000fc60000010100 */
[----:B------:R-:W-:Y:S01]  /*35e0*/  FMUL.FTZ R37, R37, R112 ;  /* 0x0000007025257220 */ /* 0x000fe20000410000 */
[----:B------:R-:W-:Y:S01]  /*35f0*/  FFMA.FTZ R39, R39, R30, 1 ;  /* 0x3f80000027277423 */ /* 0x000fe2000001001e */
[----:B------:R-:W0:Y:S01]  /*3600*/  MUFU.RCP R43, R27 ;  /* 0x0000001b002b7308 */ /* 0x000e220000001000 */
[----:B--2---:R-:W-:Y:S01]  /*3610*/  FADD.FTZ R42, R36, 1 ;  /* 0x3f800000242a7421 */ /* 0x004fe20000010000 */
[----:B------:R-:W-:Y:S01]  /*3620*/  SHF.L.U32 R30, R107, 0x10, RZ ;  /* 0x000000106b1e7819 */ /* 0x000fe200000006ff */
[----:B------:R-:W-:-:S04]  /*3630*/  FMUL.FTZ R54, R54, R39 ;  /* 0x0000002736367220 */ /* 0x000fc80000410000 */
[----:B------:R-:W-:Y:S01]  /*3640*/  FADD.FTZ R125, R125, R54 ;  /* 0x000000367d7d7221 */ /* 0x000fe20000010000 */
[----:B------:R-:W2:Y:S01]  /*3650*/  MUFU.EX2 R35, R35 ;  /* 0x0000002300237308 */ /* 0x000ea20000000800 */
[----:B-1----:R-:W-:-:S04]  /*3660*/  FADD.FTZ R47, -R33, 1 ;  /* 0x3f800000212f7421 */ /* 0x002fc80000010100 */
[----:B------:R-:W-:Y:S01]  /*3670*/  FFMA.FTZ R114, R114, R47, 1 ;  /* 0x3f80000072727423 */ /* 0x000fe2000001002f */
[----:B------:R-:W-:Y:S01]  /*3680*/  FADD.FTZ R47, -R68, R45 ;  /* 0x0000002d442f7221 */ /* 0x000fe20000010100 */
[----:B------:R-:W-:Y:S01]  /*3690*/  FMUL.FTZ R45, R44, R33 ;  /* 0x000000212c2d7220 */ /* 0x000fe20000410000 */
[----:B------:R-:W1:Y:S01]  /*36a0*/  MUFU.RCP R40, R42 ;  /* 0x0000002a00287308 */ /* 0x000e620000001000 */
[----:B0-----:R-:W-:Y:S01]  /*36b0*/  FADD.FTZ R27, -R43, 1 ;  /* 0x3f8000002b1b7421 */ /* 0x001fe20000010100 */
[----:B------:R-:W-:Y:S01]  /*36c0*/  FMUL.FTZ R43, R30, R43 ;  /* 0x0000002b1e2b7220 */ /* 0x000fe20000410000 */
[-C--:B------:R-:W-:Y:S01]  /*36d0*/  FMUL.FTZ R30, R53, R112.reuse ;  /* 0x00000070351e7220 */ /* 0x080fe20000410000 */
[----:B------:R-:W-:Y:S01]  /*36e0*/  FMUL.FTZ R33, R47, R112 ;  /* 0x000000702f217220 */ /* 0x000fe20000410000 */
[----:B------:R-:W-:Y:S01]  /*36f0*/  FFMA.FTZ R52, R52, R27, 1 ;  /* 0x3f80000034347423 */ /* 0x000fe2000001001b */
[--C-:B------:R-:W-:Y:S01]  /*3700*/  FFMA.FTZ R27, R66, R37, R64.reuse ;  /* 0x00000025421b7223 */ /* 0x100fe20000010040 */
[----:B------:R-:W-:Y:S01]  /*3710*/  FFMA.FTZ R36, R67, R30, R65 ;  /* 0x0000001e43247223 */ /* 0x000fe20000010041 */
[----:B------:R-:W0:Y:S01]  /*3720*/  MUFU.EX2 R34, R34 ;  /* 0x0000002200227308 */ /* 0x000e220000000800 */
[----:B--2---:R-:W-:Y:S01]  /*3730*/  FADD.FTZ R44, R35, 1 ;  /* 0x3f800000232c7421 */ /* 0x004fe20000010000 */
[----:B------:R-:W-:Y:S01]  /*3740*/  FMUL.FTZ R52, R43, R52 ;  /* 0x000000342b347220 */ /* 0x000fe20000410000 */
[----:B------:R-:W-:Y:S01]  /*3750*/  SHF.L.U32 R43, R98, 0x10, RZ ;  /* 0x00000010622b7819 */ /* 0x000fe200000006ff */
[----:B------:R-:W-:Y:S01]  /*3760*/  FMUL.FTZ R31, R27, -1.4426950216293334961 ;  /* 0xbfb8aa3b1b1f7820 */ /* 0x000fe20000410000 */
[----:B------:R-:W-:Y:S01]  /*3770*/  FMUL.FTZ R38, R36, -1.4426950216293334961 ;  /* 0xbfb8aa3b24267820 */ /* 0x000fe20000410000 */
[----:B------:R-:W-:Y:S01]  /*3780*/  FFMA.FTZ R35, R66, R33, R64 ;  /* 0x0000002142237223 */ /* 0x000fe20000010040 */
[----:B------:R-:W-:Y:S01]  /*3790*/  FMUL.FTZ R114, R45, R114 ;  /* 0x000000722d727220 */ /* 0x000fe20000410000 */
[----:B------:R2:W3:Y:S01]  /*37a0*/  MUFU.RCP R42, R44 ;  /* 0x0000002c002a7308 */ /* 0x0004e20000001000 */
[----:B-1----:R-:W-:Y:S01]  /*37b0*/  FADD.FTZ R121, -R40, 1 ;  /* 0x3f80000028797421 */ /* 0x002fe20000010100 */
[----:B------:R-:W-:Y:S01]  /*37c0*/  FADD.FTZ R47, -R68, R43 ;  /* 0x0000002b442f7221 */ /* 0x000fe20000010100 */
[----:B------:R-:W-:Y:S01]  /*37d0*/  FMUL.FTZ R39, R35, -1.4426950216293334961 ;  /* 0xbfb8aa3b23277820 */ /* 0x000fe20000410000 */
[----:B------:R-:W-:Y:S01]  /*37e0*/  SHF.L.U32 R45, R105, 0x10, RZ ;  /* 0x00000010692d7819 */ /* 0x000fe200000006ff */
[----:B------:R-:W-:Y:S01]  /*37f0*/  FFMA.FTZ R121, R28, R121, 1 ;  /* 0x3f8000001c797423 */ /* 0x000fe20000010079 */
[----:B------:R-:W-:Y:S01]  /*3800*/  FMUL.FTZ R28, R47, R112 ;  /* 0x000000702f1c7220 */ /* 0x000fe20000410000 */
[----:B------:R-:W-:Y:S01]  /*3810*/  SHF.L.U32 R47, R17, 0x10, RZ ;  /* 0x00000010112f7819 */ /* 0x000fe200000006ff */
[----:B------:R-:W1:Y:S01]  /*3820*/  MUFU.EX2 R31, R31 ;  /* 0x0000001f001f7308 */ /* 0x000e620000000800 */
[----:B0-----:R-:W-:Y:S01]  /*3830*/  FADD.FTZ R43, R34, 1 ;  /* 0x3f800000222b7421 */ /* 0x001fe20000010000 */
[----:B------:R-:W-:Y:S01]  /*3840*/  FFMA.FTZ R34, R67, R28, R65 ;  /* 0x0000001c43227223 */ /* 0x000fe20000010041 */
[----:B--2---:R-:W-:Y:S01]  /*3850*/  FMUL.FTZ R44, R45, R40 ;  /* 0x000000282d2c7220 */ /* 0x004fe20000410000 */
[----:B------:R-:W-:-:S03]  /*3860*/  SHF.L.U32 R53, R96, 0x10, RZ ;  /* 0x0000001060357819 */ /* 0x000fc600000006ff */
[----:B------:R-:W-:Y:S01]  /*3870*/  FMUL.FTZ R121, R44, R121 ;  /* 0x000000792c797220 */ /* 0x000fe20000410000 */
[----:B------:R-:W0:Y:S01]  /*3880*/  MUFU.EX2 R38, R38 ;  /* 0x0000002600267308 */ /* 0x000e220000000800 */
[----:B---3--:R-:W-:Y:S01]  /*3890*/  FADD.FTZ R46, -R42, 1 ;  /* 0x3f8000002a2e7421 */ /* 0x008fe20000010100 */
[----:B------:R-:W-:-:S03]  /*38a0*/  FADD.FTZ R53, -R68, R53 ;  /* 0x0000003544357221 */ /* 0x000fc60000010100 */
[----:B------:R-:W-:Y:S01]  /*38b0*/  FFMA.FTZ R46, R29, R46, 1 ;  /* 0x3f8000001d2e7423 */ /* 0x000fe2000001002e */
[----:B------:R-:W-:Y:S01]  /*38c0*/  FMUL.FTZ R29, R34, -1.4426950216293334961 ;  /* 0xbfb8aa3b221d7820 */ /* 0x000fe20000410000 */
[----:B------:R-:W-:Y:S01]  /*38d0*/  FMUL.FTZ R44, R53, R112 ;  /* 0x00000070352c7220 */ /* 0x000fe20000410000 */
[----:B------:R-:W2:Y:S01]  /*38e0*/  MUFU.EX2 R39, R39 ;  /* 0x0000002700277308 */ /* 0x000ea20000000800 */
[----:B-1----:R-:W-:Y:S01]  /*38f0*/  FADD.FTZ R45, R31, 1 ;  /* 0x3f8000001f2d7421 */ /* 0x002fe20000010000 */
[----:B------:R-:W-:Y:S01]  /*3900*/  FMUL.FTZ R31, R47, R42 ;  /* 0x0000002a2f1f7220 */ /* 0x000fe20000410000 */
[----:B------:R-:W-:-:S03]  /*3910*/  SHF.L.U32 R47, R103, 0x10, RZ ;  /* 0x00000010672f7819 */ /* 0x000fc600000006ff */
[----:B------:R-:W-:Y:S02]  /*3920*/  FMUL.FTZ R31, R31, R46 ;  /* 0x0000002e1f1f7220 */ /* 0x000fe40000410000 */
[----:B------:R-:W1:Y:S01]  /*3930*/  MUFU.RCP R40, R43 ;  /* 0x0000002b00287308 */ /* 0x000e620000001000 */
[----:B0-----:R-:W-:-:S07]  /*3940*/  FADD.FTZ R38, R38, 1 ;  /* 0x3f80000026267421 */ /* 0x001fce0000010000 */
[----:B------:R-:W0:Y:S01]  /*3950*/  MUFU.EX2 R29, R29 ;  /* 0x0000001d001d7308 */ /* 0x000e220000000800 */
[----:B--2---:R-:W-:-:S07]  /*3960*/  FADD.FTZ R39, R39, 1 ;  /* 0x3f80000027277421 */ /* 0x004fce0000010000 */
[----:B------:R2:W3:Y:S01]  /*3970*/  MUFU.RCP R42, R45 ;  /* 0x0000002d002a7308 */ /* 0x0004e20000001000 */
[----:B-1----:R-:W-:-:S04]  /*3980*/  FADD.FTZ R43, -R40, 1 ;  /* 0x3f800000282b7421 */ /* 0x002fc80000010100 */
[----:B------:R-:W-:Y:S01]  /*3990*/  FFMA.FTZ R43, R26, R43, 1 ;  /* 0x3f8000001a2b7423 */ /* 0x000fe2000001002b */
[----:B------:R-:W-:Y:S02]  /*39a0*/  FMUL.FTZ R26, R47, R40 ;  /* 0x000000282f1a7220 */ /* 0x000fe40000410000 */
[----:B------:R-:W1:Y:S01]  /*39b0*/  MUFU.RCP R38, R38 ;  /* 0x0000002600267308 */ /* 0x000e620000001000 */
[----:B0-----:R-:W-:Y:S01]  /*39c0*/  FADD.FTZ R29, R29, 1 ;  /* 0x3f8000001d1d7421 */ /* 0x001fe20000010000 */
[----:B--2---:R-:W-:Y:S01]  /*39d0*/  SHF.L.U32 R45, R19, 0x10, RZ ;  /* 0x00000010132d7819 */ /* 0x004fe200000006ff */
[----:B------:R-:W-:-:S05]  /*39e0*/  FMUL.FTZ R26, R26, R43 ;  /* 0x0000002b1a1a7220 */ /* 0x000fca0000410000 */
[----:B------:R-:W0:Y:S01]  /*39f0*/  MUFU.RCP R39, R39 ;  /* 0x0000002700277308 */ /* 0x000e220000001000 */
[----:B---3--:R-:W-:Y:S01]  /*3a00*/  FADD.FTZ R40, -R42, 1 ;  /* 0x3f8000002a287421 */ /* 0x008fe20000010100 */
[----:B------:R-:W-:Y:S01]  /*3a10*/  FMUL.FTZ R42, R45, R42 ;  /* 0x0000002a2d2a7220 */ /* 0x000fe20000410000 */
[----:B------:R-:W-:Y:S02]  /*3a20*/  SHF.L.U32 R45, R101, 0x10, RZ ;  /* 0x00000010652d7819 */ /* 0x000fe400000006ff */
[----:B------:R-:W-:-:S03]  /*3a30*/  FFMA.FTZ R27, R27, R40, 1 ;  /* 0x3f8000001b1b7423 */ /* 0x000fc60000010028 */
[----:B------:R-:W2:Y:S01]  /*3a40*/  MUFU.RCP R29, R29 ;  /* 0x0000001d001d7308 */ /* 0x000ea20000001000 */
[----:B-1----:R-:W-:Y:S01]  /*3a50*/  FADD.FTZ R43, -R38, 1 ;  /* 0x3f800000262b7421 */ /* 0x002fe20000010100 */
[----:B------:R-:W-:-:S03]  /*3a60*/  FMUL.FTZ R27, R42, R27 ;  /* 0x0000001b2a1b7220 */ /* 0x000fc60000410000 */
[----:B------:R-:W-:Y:S01]  /*3a70*/  FFMA.FTZ R40, R36, R43, 1 ;  /* 0x3f80000024287423 */ /* 0x000fe2000001002b */
[----:B------:R-:W-:Y:S01]  /*3a80*/  FMUL.FTZ R43, R45, R38 ;  /* 0x000000262d2b7220 */ /* 0x000fe20000410000 */
[----:B------:R-:W-:Y:S01]  /*3a90*/  SHF.L.U32 R45, R22, 0x10, RZ ;  /* 0x00000010162d7819 */ /* 0x000fe200000006ff */
[----:B0-----:R-:W-:Y:S01]  /*3aa0*/  FADD.FTZ R36, -R39, 1 ;  /* 0x3f80000027247421 */ /* 0x001fe20000010100 */
[----:B------:R-:W-:Y:S01]  /*3ab0*/  SHF.L.U32 R38, R21, 0x10, RZ ;  /* 0x0000001015267819 */ /* 0x000fe200000006ff */
[----:B------:R-:W-:Y:S02]  /*3ac0*/  FMUL.FTZ R40, R43, R40 ;  /* 0x000000282b287220 */ /* 0x000fe40000410000 */
[----:B------:R-:W-:Y:S01]  /*3ad0*/  FADD.FTZ R47, -R68, R45 ;  /* 0x0000002d442f7221 */ /* 0x000fe20000010100 */
[----:B------:R-:W-:Y:S01]  /*3ae0*/  FFMA.FTZ R35, R35, R36, 1 ;  /* 0x3f80000023237423 */ /* 0x000fe20000010024 */
[----:B------:R-:W-:Y:S01]  /*3af0*/  SHF.L.U32 R43, R94, 0x10, RZ ;  /* 0x000000105e2b7819 */ /* 0x000fe200000006ff */
[----:B------:R-:W-:Y:S01]  /*3b00*/  FMUL.FTZ R36, R38, R39 ;  /* 0x0000002726247220 */ /* 0x000fe20000410000 */
[----:B------:R-:W-:Y:S01]  /*3b10*/  FMUL.FTZ R47, R47, R112 ;  /* 0x000000702f2f7220 */ /* 0x000fe20000410000 */
[----:B--2---:R-:W-:Y:S01]  /*3b20*/  FADD.FTZ R39, -R29, 1 ;  /* 0x3f8000001d277421 */ /* 0x004fe20000010100 */
[----:B------:R-:W-:Y:S01]  /*3b30*/  SHF.L.U32 R38, R99, 0x10, RZ ;  /* 0x0000001063267819 */ /* 0x000fe200000006ff */
[----:B------:R-:W-:-:S02]  /*3b40*/  FADD.FTZ R55, -R68, R43 ;  /* 0x0000002b44377221 */ /* 0x000fc40000010100 */
[----:B------:R-:W-:Y:S01]  /*3b50*/  FFMA.FTZ R45, R34, R39, 1 ;  /* 0x3f800000222d7423 */ /* 0x000fe20000010027 */
[----:B------:R-:W-:Y:S01]  /*3b60*/  FFMA.FTZ R39, R66, R47, R64 ;  /* 0x0000002f42277223 */ /* 0x000fe20000010040 */
[----:B------:R-:W-:Y:S01]  /*3b70*/  FMUL.FTZ R38, R38, R29 ;  /* 0x0000001d26267220 */ /* 0x000fe20000410000 */
[----:B------:R-:W-:Y:S01]  /*3b80*/  FMUL.FTZ R29, R36, R35 ;  /* 0x00000023241d7220 */ /* 0x000fe20000410000 */
[----:B------:R-:W-:Y:S01]  /*3b90*/  SHF.L.U32 R35, R56, 0x10, RZ ;  /* 0x0000001038237819 */ /* 0x000fe200000006ff */
[----:B------:R-:W-:Y:S01]  /*3ba0*/  FMUL.FTZ R34, R39, -1.4426950216293334961 ;  /* 0xbfb8aa3b27227820 */ /* 0x000fe20000410000 */
[----:B------:R-:W-:Y:S01]  /*3bb0*/  FFMA.FTZ R36, R67, R44, R65 ;  /* 0x0000002c43247223 */ /* 0x000fe20000010041 */
[----:B------:R-:W-:Y:S01]  /*3bc0*/  FMUL.FTZ R38, R38, R45 ;  /* 0x0000002d26267220 */ /* 0x000fe20000410000 */
[-C--:B------:R-:W-:Y:S01]  /*3bd0*/  FMUL.FTZ R42, R55, R112.reuse ;  /* 0x00000070372a7220 */ /* 0x080fe20000410000 */
[----:B------:R-:W-:Y:S01]  /*3be0*/  FADD.FTZ R35, -R68, R35 ;  /* 0x0000002344237221 */ /* 0x000fe20000010100 */
[----:B------:R-:W-:Y:S01]  /*3bf0*/  FMUL.FTZ R53, R36, -1.4426950216293334961 ;  /* 0xbfb8aa3b24357820 */ /* 0x000fe20000410000 */
[----:B------:R-:W0:Y:S02]  /*3c00*/  MUFU.EX2 R34, R34 ;  /* 0x0000002200227308 */ /* 0x000e240000000800 */
[----:B------:R-:W-:-:S04]  /*3c10*/  FMUL.FTZ R45, R35, R112 ;  /* 0x00000070232d7220 */ /* 0x000fc80000410000 */
[----:B------:R-:W-:Y:S02]  /*3c20*/  FFMA.FTZ R35, R66, R45, R64 ;  /* 0x0000002d42237223 */ /* 0x000fe40000010040 */
[----:B------:R-:W1:Y:S02]  /*3c30*/  MUFU.EX2 R53, R53 ;  /* 0x0000003500357308 */ /* 0x000e640000000800 */
[----:B------:R-:W-:-:S06]  /*3c40*/  FMUL.FTZ R46, R35, -1.4426950216293334961 ;  /* 0xbfb8aa3b232e7820 */ /* 0x000fcc0000410000 */
[----:B------:R-:W2:Y:S01]  /*3c50*/  MUFU.EX2 R46, R46 ;  /* 0x0000002e002e7308 */ /* 0x000ea20000000800 */
[----:B0-----:R-:W-:Y:S01]  /*3c60*/  FADD.FTZ R123, R34, 1 ;  /* 0x3f800000227b7421 */ /* 0x001fe20000010000 */
[----:B------:R-:W-:-:S06]  /*3c70*/  FFMA.FTZ R34, R67, R42, R65 ;  /* 0x0000002a43227223 */ /* 0x000fcc0000010041 */
[----:B------:R-:W0:Y:S01]  /*3c80*/  MUFU.RCP R123, R123 ;  /* 0x0000007b007b7308 */ /* 0x000e220000001000 */
[----:B-1----:R-:W-:Y:S01]  /*3c90*/  FADD.FTZ R43, R53, 1 ;  /* 0x3f800000352b7421 */ /* 0x002fe20000010000 */
[----:B------:R-:W-:-:S06]  /*3ca0*/  FMUL.FTZ R53, R34, -1.4426950216293334961 ;  /* 0xbfb8aa3b22357820 */ /* 0x000fcc0000410000 */
[----:B------:R-:W1:Y:S01]  /*3cb0*/  MUFU.RCP R43, R43 ;  /* 0x0000002b002b7308 */ /* 0x000e620000001000 */
[----:B--2---:R-:W-:-:S07]  /*3cc0*/  FADD.FTZ R55, R46, 1 ;  /* 0x3f8000002e377421 */ /* 0x004fce0000010000 */
[----:B------:R-:W2:Y:S01]  /*3cd0*/  MUFU.EX2 R53, R53 ;  /* 0x0000003500357308 */ /* 0x000ea20000000800 */
[----:B0-----:R-:W-:-:S04]  /*3ce0*/  FADD.FTZ R46, -R123, 1 ;  /* 0x3f8000007b2e7421 */ /* 0x001fc80000010100 */
[----:B------:R-:W-:Y:S01]  /*3cf0*/  FFMA.FTZ R39, R39, R46, 1 ;  /* 0x3f80000027277423 */ /* 0x000fe2000001002e */
[----:B------:R-:W-:Y:S02]  /*3d00*/  SHF.L.U32 R46, R23, 0x10, RZ ;  /* 0x00000010172e7819 */ /* 0x000fe400000006ff */
[----:B------:R-:W0:Y:S03]  /*3d10*/  MUFU.RCP R55, R55 ;  /* 0x0000003700377308 */ /* 0x000e260000001000 */
[----:B------:R-:W-:Y:S01]  /*3d20*/  FMUL.FTZ R46, R46, R123 ;  /* 0x0000007b2e2e7220 */ /* 0x000fe20000410000 */
[----:B-1----:R-:W-:Y:S01]  /*3d30*/  FADD.FTZ R123, -R43, 1 ;  /* 0x3f8000002b7b7421 */ /* 0x002fe20000010100 */
[----:B------:R-:W-:Y:S02]  /*3d40*/  FMUL.FTZ R43, R124, R43 ;  /* 0x0000002b7c2b7220 */ /* 0x000fe40000410000 */
[----:B------:R-:W-:Y:S01]  /*3d50*/  FMUL.FTZ R39, R46, R39 ;  /* 0x000000272e277220 */ /* 0x000fe20000410000 */
[----:B------:R-:W-:Y:S01]  /*3d60*/  FFMA.FTZ R36, R36, R123, 1 ;  /* 0x3f80000024247423 */ /* 0x000fe2000001007b */
[----:B--2---:R-:W-:Y:S01]  /*3d70*/  FADD.FTZ R123, R53, 1 ;  /* 0x3f800000357b7421 */ /* 0x004fe20000010000 */
[----:B------:R-:W-:Y:S01]  /*3d80*/  SHF.L.U32 R53, R95, 0x10, RZ ;  /* 0x000000105f357819 */ /* 0x000fe200000006ff */
[----:B------:R-:W-:Y:S01]  /*3d90*/  FMUL.FTZ R46, R66, R122 ;  /* 0x0000007a422e7220 */ /* 0x000fe20000410000 */
[----:B------:R-:W-:Y:S01]  /*3da0*/  FMUL.FTZ R36, R43, R36 ;  /* 0x000000242b247220 */ /* 0x000fe20000410000 */
[----:B------:R-:W-:-:S02]  /*3db0*/  SHF.L.U32 R43, R58, 0x10, RZ ;  /* 0x000000103a2b7819 */ /* 0x000fc400000006ff */
[----:B------:R-:W1:Y:S01]  /*3dc0*/  MUFU.RCP R123, R123 ;  /* 0x0000007b007b7308 */ /* 0x000e620000001000 */
[----:B0-----:R-:W-:Y:S02]  /*3dd0*/  FADD.FTZ R124, -R55, 1 ;  /* 0x3f800000377c7421 */ /* 0x001fe40000010100 */
[----:B------:R-:W-:Y:S02]  /*3de0*/  FADD.FTZ R43, -R68, R43 ;  /* 0x0000002b442b7221 */ /* 0x000fe40000010100 */
[----:B------:R-:W-:Y:S01]  /*3df0*/  FFMA.FTZ R35, R35, R124, 1 ;  /* 0x3f80000023237423 */ /* 0x000fe2000001007c */
[----:B------:R-:W-:Y:S01]  /*3e00*/  SHF.L.U32 R124, R57, 0x10, RZ ;  /* 0x00000010397c7819 */ /* 0x000fe200000006ff */
[----:B------:R-:W-:-:S04]  /*3e10*/  FMUL.FTZ R43, R43, R112 ;  /* 0x000000702b2b7220 */ /* 0x000fc80000410000 */
[----:B------:R-:W-:-:S04]  /*3e20*/  FMUL.FTZ R124, R124, R55 ;  /* 0x000000377c7c7220 */ /* 0x000fc80000410000 */
[----:B------:R-:W-:Y:S01]  /*3e30*/  FMUL.FTZ R35, R124, R35 ;  /* 0x000000237c237220 */ /* 0x000fe20000410000 */
[----:B-1----:R-:W-:Y:S01]  /*3e40*/  FADD.FTZ R55, -R123, 1 ;  /* 0x3f8000007b377421 */ /* 0x002fe20000010100 */
[----:B------:R-:W-:Y:S01]  /*3e50*/  FMUL.FTZ R53, R53, R123 ;  /* 0x0000007b35357220 */ /* 0x000fe20000410000 */
[----:B------:R-:W-:Y:S01]  /*3e60*/  FMUL.FTZ R123, R67, R49 ;  /* 0x00000031437b7220 */ /* 0x000fe20000410000 */
[C---:B------:R-:W-:Y:S01]  /*3e70*/  FFMA.FTZ R124, R25.reuse, R122, RZ ;  /* 0x0000007a197c7223 */ /* 0x040fe200000100ff */
[----:B------:R-:W-:Y:S01]  /*3e80*/  FFMA.FTZ R34, R34, R55, 1 ;  /* 0x3f80000022227423 */ /* 0x000fe20000010037 */
[----:B------:R-:W-:Y:S01]  /*3e90*/  FFMA.FTZ R55, R25, R46, RZ ;  /* 0x0000002e19377223 */ /* 0x000fe200000100ff */
[----:B------:R-:W-:Y:S01]  /*3ea0*/  FADD.FTZ R46, RZ, R46 ;  /* 0x0000002eff2e7221 */ /* 0x000fe20000010000 */
[----:B------:R-:W-:Y:S01]  /*3eb0*/  FFMA.FTZ R122, R91, R72, R124 ;  /* 0x000000485b7a7223 */ /* 0x000fe2000001007c */
[----:B------:R-:W-:Y:S01]  /*3ec0*/  FMUL.FTZ R34, R53, R34 ;  /* 0x0000002235227220 */ /* 0x000fe20000410000 */
[----:B------:R-:W-:Y:S01]  /*3ed0*/  FFMA.FTZ R55, R24, R123, R55 ;  /* 0x0000007b18377223 */ /* 0x000fe20000010037 */
[----:B------:R-:W-:Y:S01]  /*3ee0*/  FADD.FTZ R123, R123, R46 ;  /* 0x0000002e7b7b7221 */ /* 0x000fe20000010000 */
[C---:B------:R-:W-:Y:S01]  /*3ef0*/  FFMA.FTZ R46, R66.reuse, R43, R64 ;  /* 0x0000002b422e7223 */ /* 0x040fe20000010040 */
[----:B------:R-:W-:Y:S01]  /*3f00*/  FMUL.FTZ R72, R66, R72 ;  /* 0x0000004842487220 */ /* 0x000fe20000410000 */
[----:B------:R-:W-:-:S02]  /*3f10*/  SHF.L.U32 R124, R59, 0x10, RZ ;  /* 0x000000103b7c7819 */ /* 0x000fc400000006ff */
[----:B------:R-:W-:Y:S01]  /*3f20*/  FMUL.FTZ R53, R46, -1.4426950216293334961 ;  /* 0xbfb8aa3b2e357820 */ /* 0x000fe20000410000 */
[----:B------:R-:W-:Y:S01]  /*3f30*/  FFMA.FTZ R91, R91, R72, R55 ;  /* 0x000000485b5b7223 */ /* 0x000fe20000010037 */
[----:B------:R-:W-:-:S04]  /*3f40*/  FADD.FTZ R123, R123, R72 ;  /* 0x000000487b7b7221 */ /* 0x000fc80000010000 */
[----:B------:R-:W0:Y:S02]  /*3f50*/  MUFU.EX2 R53, R53 ;  /* 0x0000003500357308 */ /* 0x000e240000000800 */
[----:B0-----:R-:W-:-:S06]  /*3f60*/  FADD.FTZ R53, R53, 1 ;  /* 0x3f80000035357421 */ /* 0x001fcc0000010000 */
[----:B------:R-:W0:Y:S02]  /*3f70*/  MUFU.RCP R53, R53 ;  /* 0x0000003500357308 */ /* 0x000e240000001000 */
[----:B0-----:R-:W-:Y:S01]  /*3f80*/  FMUL.FTZ R25, R124, R53 ;  /* 0x000000357c197220 */ /* 0x001fe20000410000 */
[----:B------:R-:W-:Y:S01]  /*3f90*/  FADD.FTZ R55, -R53, 1 ;  /* 0x3f80000035377421 */ /* 0x000fe20000010100 */
[----:B------:R-:W-:Y:S01]  /*3fa0*/  SHF.L.U32 R53, R92, 0x10, RZ ;  /* 0x000000105c357819 */ /* 0x000fe200000006ff */
[----:B------:R-:W-:Y:S01]  /*3fb0*/  FFMA.FTZ R124, R24, R49, RZ ;  /* 0x00000031187c7223 */ /* 0x000fe200000100ff */
[----:B------:R-:W-:Y:S01]  /*3fc0*/  FADD.FTZ R24, RZ, R49 ;  /* 0x00000031ff187221 */ /* 0x000fe20000010000 */
[----:B------:R-:W-:Y:S02]  /*3fd0*/  FFMA.FTZ R46, R46, R55, 1 ;  /* 0x3f8000002e2e7423 */ /* 0x000fe40000010037 */
[----:B------:R-:W-:Y:S01]  /*3fe0*/  FADD.FTZ R53, -R68, R53 ;  /* 0x0000003544357221 */ /* 0x000fe20000010100 */
[----:B------:R-:W-:Y:S01]  /*3ff0*/  FFMA.FTZ R49, R50, R73, R124 ;  /* 0x0000004932317223 */ /* 0x000fe2000001007c */
[----:B------:R-:W-:-:S02]  /*4000*/  FMUL.FTZ R25, R25, R46 ;  /* 0x0000002e19197220 */ /* 0x000fc40000410000 */
[----:B------:R-:W-:Y:S01]  /*4010*/  FMUL.FTZ R46, R53, R112 ;  /* 0x00000070352e7220 */ /* 0x000fe20000410000 */
[----:B------:R-:W-:-:S03]  /*4020*/  FFMA.FTZ R49, R48, R52, R49 ;  /* 0x0000003430317223 */ /* 0x000fc60000010031 */
[----:B------:R-:W-:Y:S01]  /*4030*/  FFMA.FTZ R53, R67, R46, R65 ;  /* 0x0000002e43357223 */ /* 0x000fe20000010041 */
[----:B------:R-:W-:-:S03]  /*4040*/  FFMA.FTZ R49, R120, R121, R49 ;  /* 0x0000007978317223 */ /* 0x000fc60000010031 */
[----:B------:R-:W-:Y:S01]  /*4050*/  FMUL.FTZ R55, R53, -1.4426950216293334961 ;  /* 0xbfb8aa3b35377820 */ /* 0x000fe20000410000 */
[----:B------:R-:W-:-:S04]  /*4060*/  FFMA.FTZ R49, R32, R26, R49 ;  /* 0x0000001a20317223 */ /* 0x000fc80000010031 */
[----:B------:R-:W-:Y:S01]  /*4070*/  FFMA.FTZ R49, R30, R40, R49 ;  /* 0x000000281e317223 */ /* 0x000fe20000010031 */
[----:B------:R-:W0:Y:S03]  /*4080*/  MUFU.EX2 R55, R55 ;  /* 0x0000003700377308 */ /* 0x000e260000000800 */
[----:B------:R-:W-:-:S04]  /*4090*/  FFMA.FTZ R49, R28, R38, R49 ;  /* 0x000000261c317223 */ /* 0x000fc80000010031 */
[----:B------:R-:W-:-:S04]  /*40a0*/  FFMA.FTZ R49, R44, R36, R49 ;  /* 0x000000242c317223 */ /* 0x000fc80000010031 */
[----:B------:R-:W-:Y:S01]  /*40b0*/  FFMA.FTZ R49, R42, R34, R49 ;  /* 0x000000222a317223 */ /* 0x000fe20000010031 */
[----:B0-----:R-:W-:Y:S01]  /*40c0*/  FADD.FTZ R72, R55, 1 ;  /* 0x3f80000037487421 */ /* 0x001fe20000010000 */
[----:B------:R-:W-:Y:S01]  /*40d0*/  FADD.FTZ R55, R24, R73 ;  /* 0x0000004918377221 */ /* 0x000fe20000010000 */
[----:B------:R-:W-:-:S04]  /*40e0*/  FMUL.FTZ R24, R67, R73 ;  /* 0x0000004943187220 */ /* 0x000fc80000410000 */
[----:B------:R-:W0:Y:S01]  /*40f0*/  MUFU.RCP R72, R72 ;  /* 0x0000004800487308 */ /* 0x000e220000001000 */
[----:B------:R-:W-:Y:S01]  /*4100*/  FFMA.FTZ R73, R50, R24, R91 ;  /* 0x0000001832497223 */ /* 0x000fe2000001005b */
[----:B------:R-:W-:Y:S01]  /*4110*/  SHF.L.U32 R91, R93, 0x10, RZ ;  /* 0x000000105d5b7819 */ /* 0x000fe200000006ff */
[----:B------:R-:W-:Y:S01]  /*4120*/  FADD.FTZ R123, R24, R123 ;  /* 0x0000007b187b7221 */ /* 0x000fe20000010000 */
[-C--:B------:R-:W-:Y:S01]  /*4130*/  FFMA.FTZ R24, R115, R54.reuse, R122 ;  /* 0x0000003673187223 */ /* 0x080fe2000001007a */
[----:B------:R-:W-:-:S03]  /*4140*/  FMUL.FTZ R54, R66, R54 ;  /* 0x0000003642367220 */ /* 0x000fc60000410000 */
[----:B------:R-:W-:Y:S01]  /*4150*/  FFMA.FTZ R24, R51, R114, R24 ;  /* 0x0000007233187223 */ /* 0x000fe20000010018 */
[----:B------:R-:W-:Y:S01]  /*4160*/  FFMA.FTZ R115, R115, R54, R73 ;  /* 0x0000003673737223 */ /* 0x000fe20000010049 */
[----:B------:R-:W-:Y:S01]  /*4170*/  SHF.L.U32 R73, R61, 0x10, RZ ;  /* 0x000000103d497819 */ /* 0x000fe200000006ff */
[----:B------:R-:W-:Y:S01]  /*4180*/  FADD.FTZ R123, R123, R54 ;  /* 0x000000367b7b7221 */ /* 0x000fe20000010000 */
[----:B------:R-:W-:-:S04]  /*4190*/  FFMA.FTZ R24, R41, R31, R24 ;  /* 0x0000001f29187223 */ /* 0x000fc80000010018 */
[----:B------:R-:W-:Y:S01]  /*41a0*/  FFMA.FTZ R24, R37, R27, R24 ;  /* 0x0000001b25187223 */ /* 0x000fe20000010018 */
[----:B0-----:R-:W-:Y:S01]  /*41b0*/  FMUL.FTZ R50, R91, R72 ;  /* 0x000000485b327220 */ /* 0x001fe20000410000 */
[----:B------:R-:W-:Y:S01]  /*41c0*/  SHF.L.U32 R91, R60, 0x10, RZ ;  /* 0x000000103c5b7819 */ /* 0x000fe200000006ff */
[----:B------:R-:W-:Y:S01]  /*41d0*/  FADD.FTZ R124, -R72, 1 ;  /* 0x3f800000487c7421 */ /* 0x000fe20000010100 */
[----:B------:R-:W-:-:S03]  /*41e0*/  FFMA.FTZ R24, R33, R29, R24 ;  /* 0x0000001d21187223 */ /* 0x000fc60000010018 */
[----:B------:R-:W-:Y:S01]  /*41f0*/  FADD.FTZ R91, -R68, R91 ;  /* 0x0000005b445b7221 */ /* 0x000fe20000010100 */
[----:B------:R-:W-:Y:S01]  /*4200*/  FFMA.FTZ R53, R53, R124, 1 ;  /* 0x3f80000035357423 */ /* 0x000fe2000001007c */
[----:B------:R-:W-:Y:S02]  /*4210*/  FFMA.FTZ R24, R47, R39, R24 ;  /* 0x000000272f187223 */ /* 0x000fe40000010018 */
[----:B------:R-:W-:Y:S01]  /*4220*/  FMUL.FTZ R91, R91, R112 ;  /* 0x000000705b5b7220 */ /* 0x000fe20000410000 */
[----:B------:R-:W-:Y:S01]  /*4230*/  FMUL.FTZ R50, R50, R53 ;  /* 0x0000003532327220 */ /* 0x000fe20000410000 */
[----:B------:R-:W-:Y:S02]  /*4240*/  FFMA.FTZ R24, R45, R35, R24 ;  /* 0x000000232d187223 */ /* 0x000fe40000010018 */
[----:B------:R-:W-:Y:S01]  /*4250*/  FFMA.FTZ R53, R66, R91, R64 ;  /* 0x0000005b42357223 */ /* 0x000fe20000010040 */
[----:B------:R-:W-:Y:S01]  /*4260*/  FFMA.FTZ R49, R46, R50, R49 ;  /* 0x000000322e317223 */ /* 0x000fe20000010031 */
[----:B------:R-:W-:-:S02]  /*4270*/  FFMA.FTZ R24, R43, R25, R24 ;  /* 0x000000192b187223 */ /* 0x000fc40000010018 */
[----:B------:R-:W-:-:S06]  /*4280*/  FMUL.FTZ R124, R53, -1.4426950216293334961 ;  /* 0xbfb8aa3b357c7820 */ /* 0x000fcc0000410000 */
[----:B------:R-:W0:Y:S02]  /*4290*/  MUFU.EX2 R124, R124 ;  /* 0x0000007c007c7308 */ /* 0x000e240000000800 */
[----:B0-----:R-:W-:Y:S01]  /*42a0*/  FADD.FTZ R72, R124, 1 ;  /* 0x3f8000007c487421 */ /* 0x001fe20000010000 */
[----:B------:R-:W-:Y:S01]  /*42b0*/  FADD.FTZ R124, R55, R52 ;  /* 0x00000034377c7221 */ /* 0x000fe20000010000 */
[----:B------:R-:W-:Y:S01]  /*42c0*/  FMUL.FTZ R52, R67, R52 ;  /* 0x0000003443347220 */ /* 0x000fe20000410000 */
[----:B------:R-:W-:-:S03]  /*42d0*/  SHF.L.U32 R55, R80, 0x10, RZ ;  /* 0x0000001050377819 */ /* 0x000fc600000006ff */
[----:B------:R-:W0:Y:S01]  /*42e0*/  MUFU.RCP R72, R72 ;  /* 0x0000004800487308 */ /* 0x000e220000001000 */
[----:B------:R-:W-:Y:S01]  /*42f0*/  FFMA.FTZ R115, R48, R52, R115 ;  /* 0x0000003430737223 */ /* 0x000fe20000010073 */
[----:B------:R-:W-:Y:S01]  /*4300*/  FADD.FTZ R123, R52, R123 ;  /* 0x0000007b347b7221 */ /* 0x000fe20000010000 */
[----:B0-----:R-:W-:Y:S01]  /*4310*/  FADD.FTZ R122, -R72, 1 ;  /* 0x3f800000487a7421 */ /* 0x001fe20000010100 */
[----:B------:R-:W-:-:S03]  /*4320*/  FMUL.FTZ R73, R73, R72 ;  /* 0x0000004849497220 */ /* 0x000fc60000410000 */
[----:B------:R-:W-:Y:S01]  /*4330*/  FFMA.FTZ R122, R53, R122, 1 ;  /* 0x3f800000357a7423 */ /* 0x000fe2000001007a */
[----:B------:R-:W-:-:S03]  /*4340*/  SHF.L.U32 R53, R69, 0x10, RZ ;  /* 0x0000001045357819 */ /* 0x000fc600000006ff */
[----:B------:R-:W-:Y:S02]  /*4350*/  FMUL.FTZ R73, R73, R122 ;  /* 0x0000007a49497220 */ /* 0x000fe40000410000 */
[----:B------:R-:W-:Y:S02]  /*4360*/  FADD.FTZ R53, -R68, R53 ;  /* 0x0000003544357221 */ /* 0x000fe40000010100 */
[----:B------:R-:W-:Y:S02]  /*4370*/  FFMA.FTZ R24, R91, R73, R24 ;  /* 0x000000495b187223 */ /* 0x000fe40000010018 */
[----:B------:R-:W-:-:S04]  /*4380*/  FMUL.FTZ R72, R53, R112 ;  /* 0x0000007035487220 */ /* 0x000fc80000410000 */
[----:B------:R-:W-:-:S04]  /*4390*/  FFMA.FTZ R53, R67, R72, R65 ;  /* 0x0000004843357223 */ /* 0x000fc80000010041 */
[----:B------:R-:W-:-:S06]  /*43a0*/  FMUL.FTZ R122, R53, -1.4426950216293334961 ;  /* 0xbfb8aa3b357a7820 */ /* 0x000fcc0000410000 */
[----:B------:R-:W0:Y:S02]  /*43b0*/  MUFU.EX2 R122, R122 ;  /* 0x0000007a007a7308 */ /* 0x000e240000000800 */
[----:B0-----:R-:W-:-:S06]  /*43c0*/  FADD.FTZ R54, R122, 1 ;  /* 0x3f8000007a367421 */ /* 0x001fcc0000010000 */
[----:B------:R-:W0:Y:S02]  /*43d0*/  MUFU.RCP R54, R54 ;  /* 0x0000003600367308 */ /* 0x000e240000001000 */
[----:B0-----:R-:W-:Y:S01]  /*43e0*/  FMUL.FTZ R48, R55, R54 ;  /* 0x0000003637307220 */ /* 0x001fe20000410000 */
[----:B------:R-:W-:-:S04]  /*43f0*/  FADD.FTZ R55, -R54, 1 ;  /* 0x3f80000036377421 */ /* 0x000fc80000010100 */
        /* <DEDUP_REMOVED lines=9> */
[----:B0-----:R-:W-:Y:S01]  /*4490*/  FADD.FTZ R54, R52, 1 ;  /* 0x3f80000034367421 */ /* 0x001fe20000010000 */
[----:B------:R-:W-:Y:S01]  /*44a0*/  FADD.FTZ R52, R125, R114 ;  /* 0x000000727d347221 */ /* 0x000fe20000010000 */
[----:B------:R-:W-:-:S03]  /*44b0*/  FMUL.FTZ R114, R66, R114 ;  /* 0x0000007242727220 */ /* 0x000fc60000410000 */
[----:B------:R-:W-:Y:S01]  /*44c0*/  FADD.FTZ R52, R52, R31 ;  /* 0x0000001f34347221 */ /* 0x000fe20000010000 */
[----:B------:R-:W0:Y:S01]  /*44d0*/  MUFU.RCP R54, R54 ;  /* 0x0000003600367308 */ /* 0x000e220000001000 */
[----:B------:R-:W-:Y:S01]  /*44e0*/  FFMA.FTZ R122, R51, R114, R115 ;  /* 0x00000072337a7223 */ /* 0x000fe20000010073 */
[----:B------:R-:W-:Y:S01]  /*44f0*/  SHF.L.U32 R51, R63, 0x10, RZ ;  /* 0x000000103f337819 */ /* 0x000fe200000006ff */
[----:B------:R-:W-:Y:S01]  /*4500*/  FADD.FTZ R123, R123, R114 ;  /* 0x000000727b7b7221 */ /* 0x000fe20000010000 */
[----:B------:R-:W-:Y:S01]  /*4510*/  FMUL.FTZ R31, R66, R31 ;  /* 0x0000001f421f7220 */ /* 0x000fe20000410000 */
[----:B------:R-:W-:Y:S01]  /*4520*/  FADD.FTZ R52, R52, R27 ;  /* 0x0000001b34347221 */ /* 0x000fe20000010000 */
[----:B------:R-:W-:-:S03]  /*4530*/  FMUL.FTZ R27, R66, R27 ;  /* 0x0000001b421b7220 */ /* 0x000fc60000410000 */
[----:B------:R-:W-:Y:S01]  /*4540*/  FADD.FTZ R52, R52, R29 ;  /* 0x0000001d34347221 */ /* 0x000fe20000010000 */
[----:B------:R-:W-:-:S03]  /*4550*/  FMUL.FTZ R29, R66, R29 ;  /* 0x0000001d421d7220 */ /* 0x000fc60000410000 */
[----:B------:R-:W-:Y:S01]  /*4560*/  FADD.FTZ R52, R52, R39 ;  /* 0x0000002734347221 */ /* 0x000fe20000010000 */
[----:B------:R-:W-:Y:S01]  /*4570*/  FMUL.FTZ R39, R66, R39 ;  /* 0x0000002742277220 */ /* 0x000fe20000410000 */
[----:B0-----:R-:W-:Y:S01]  /*4580*/  FADD.FTZ R115, -R54, 1 ;  /* 0x3f80000036737421 */ /* 0x001fe20000010100 */
[----:B------:R-:W-:Y:S01]  /*4590*/  FMUL.FTZ R51, R51, R54 ;  /* 0x0000003633337220 */ /* 0x000fe20000410000 */
[----:B------:R-:W-:Y:S01]  /*45a0*/  FADD.FTZ R52, R52, R35 ;  /* 0x0000002334347221 */ /* 0x000fe20000010000 */
[----:B------:R-:W-:Y:S01]  /*45b0*/  FMUL.FTZ R35, R66, R35 ;  /* 0x0000002342237220 */ /* 0x000fe20000410000 */
[----:B------:R-:W-:Y:S01]  /*45c0*/  FFMA.FTZ R53, R53, R115, 1 ;  /* 0x3f80000035357423 */ /* 0x000fe20000010073 */
[----:B------:R-:W-:Y:S01]  /*45d0*/  SHF.L.U32 R115, R81, 0x10, RZ ;  /* 0x0000001051737819 */ /* 0x000fe200000006ff */
[----:B------:R-:W-:Y:S01]  /*45e0*/  FADD.FTZ R52, R52, R25 ;  /* 0x0000001934347221 */ /* 0x000fe20000010000 */
[----:B------:R-:W-:Y:S01]  /*45f0*/  FMUL.FTZ R25, R66, R25 ;  /* 0x0000001942197220 */ /* 0x000fe20000410000 */
[----:B------:R-:W-:Y:S01]  /*4600*/  FMUL.FTZ R53, R51, R53 ;  /* 0x0000003533357220 */ /* 0x000fe20000410000 */
[----:B------:R-:W-:Y:S01]  /*4610*/  FADD.FTZ R51, R124, R121 ;  /* 0x000000797c337221 */ /* 0x000fe20000010000 */
[----:B------:R-:W-:Y:S01]  /*4620*/  FADD.FTZ R115, -R68, R115 ;  /* 0x0000007344737221 */ /* 0x000fe20000010100 */
[----:B------:R-:W-:Y:S01]  /*4630*/  FMUL.FTZ R121, R67, R121 ;  /* 0x0000007943797220 */ /* 0x000fe20000410000 */
[----:B------:R-:W-:Y:S01]  /*4640*/  FADD.FTZ R52, R52, R73 ;  /* 0x0000004934347221 */ /* 0x000fe20000010000 */
[----:B------:R-:W-:Y:S01]  /*4650*/  FADD.FTZ R51, R51, R26 ;  /* 0x0000001a33337221 */ /* 0x000fe20000010000 */
[----:B------:R-:W-:Y:S01]  /*4660*/  FMUL.FTZ R54, R115, R112 ;  /* 0x0000007073367220 */ /* 0x000fe20000410000 */
[----:B------:R-:W-:Y:S01]  /*4670*/  FFMA.FTZ R120, R120, R121, R122 ;  /* 0x0000007978787223 */ /* 0x000fe2000001007a */
[----:B------:R-:W-:Y:S01]  /*4680*/  SHF.L.U32 R122, R82, 0x10, RZ ;  /* 0x00000010527a7819 */ /* 0x000fe200000006ff */
[----:B------:R-:W-:Y:S01]  /*4690*/  FADD.FTZ R123, R121, R123 ;  /* 0x0000007b797b7221 */ /* 0x000fe20000010000 */
[----:B------:R-:W-:Y:S01]  /*46a0*/  FFMA.FTZ R114, R67, R54, R65 ;  /* 0x0000003643727223 */ /* 0x000fe20000010041 */
[----:B------:R-:W-:Y:S01]  /*46b0*/  FFMA.FTZ R41, R41, R31, R120 ;  /* 0x0000001f29297223 */ /* 0x000fe20000010078 */
[----:B------:R-:W-:Y:S01]  /*46c0*/  FMUL.FTZ R26, R67, R26 ;  /* 0x0000001a431a7220 */ /* 0x000fe20000410000 */
[----:B------:R-:W-:Y:S01]  /*46d0*/  FADD.FTZ R123, R123, R31 ;  /* 0x0000001f7b7b7221 */ /* 0x000fe20000010000 */
[----:B------:R-:W-:Y:S01]  /*46e0*/  FMUL.FTZ R125, R114, -1.4426950216293334961 ;  /* 0xbfb8aa3b727d7820 */ /* 0x000fe20000410000 */
[----:B------:R-:W-:Y:S01]  /*46f0*/  FADD.FTZ R51, R51, R40 ;  /* 0x0000002833337221 */ /* 0x000fe20000010000 */
[----:B------:R-:W-:Y:S01]  /*4700*/  FFMA.FTZ R32, R32, R26, R41 ;  /* 0x0000001a20207223 */ /* 0x000fe20000010029 */
[----:B------:R-:W-:Y:S01]  /*4710*/  SHF.L.U32 R41, R84, 0x10, RZ ;  /* 0x0000001054297819 */ /* 0x000fe200000006ff */
[----:B------:R-:W-:Y:S01]  /*4720*/  FADD.FTZ R123, R26, R123 ;  /* 0x0000007b1a7b7221 */ /* 0x000fe20000010000 */
[----:B------:R-:W-:Y:S01]  /*4730*/  FMUL.FTZ R40, R67, R40 ;  /* 0x0000002843287220 */ /* 0x000fe20000410000 */
[----:B------:R-:W0:Y:S01]  /*4740*/  MUFU.EX2 R125, R125 ;  /* 0x0000007d007d7308 */ /* 0x000e220000000800 */
[----:B------:R-:W-:Y:S01]  /*4750*/  FFMA.FTZ R37, R37, R27, R32 ;  /* 0x0000001b25257223 */ /* 0x000fe20000010020 */
[----:B------:R-:W-:Y:S01]  /*4760*/  FADD.FTZ R123, R123, R27 ;  /* 0x0000001b7b7b7221 */ /* 0x000fe20000010000 */
[----:B------:R-:W-:Y:S01]  /*4770*/  FADD.FTZ R51, R51, R38 ;  /* 0x0000002633337221 */ /* 0x000fe20000010000 */
[----:B------:R-:W-:Y:S01]  /*4780*/  FMUL.FTZ R38, R67, R38 ;  /* 0x0000002643267220 */ /* 0x000fe20000410000 */
[----:B------:R-:W-:Y:S01]  /*4790*/  FFMA.FTZ R30, R30, R40, R37 ;  /* 0x000000281e1e7223 */ /* 0x000fe20000010025 */
[----:B------:R-:W-:Y:S01]  /*47a0*/  SHF.L.U32 R37, R86, 0x10, RZ ;  /* 0x0000001056257819 */ /* 0x000fe200000006ff */
[----:B------:R-:W-:Y:S01]  /*47b0*/  FADD.FTZ R123, R40, R123 ;  /* 0x0000007b287b7221 */ /* 0x000fe20000010000 */
[----:B------:R-:W-:Y:S01]  /*47c0*/  FADD.FTZ R51, R51, R36 ;  /* 0x0000002433337221 */ /* 0x000fe20000010000 */
[----:B------:R-:W-:Y:S01]  /*47d0*/  FFMA.FTZ R33, R33, R29, R30 ;  /* 0x0000001d21217223 */ /* 0x000fe2000001001e */
[----:B------:R-:W-:Y:S01]  /*47e0*/  FMUL.FTZ R36, R67, R36 ;  /* 0x0000002443247220 */ /* 0x000fe20000410000 */
[----:B------:R-:W-:Y:S01]  /*47f0*/  FADD.FTZ R123, R123, R29 ;  /* 0x0000001d7b7b7221 */ /* 0x000fe20000010000 */
[----:B------:R-:W-:Y:S01]  /*4800*/  FADD.FTZ R51, R51, R34 ;  /* 0x0000002233337221 */ /* 0x000fe20000010000 */
[----:B------:R-:W-:Y:S01]  /*4810*/  FFMA.FTZ R28, R28, R38, R33 ;  /* 0x000000261c1c7223 */ /* 0x000fe20000010021 */
[----:B------:R-:W-:Y:S01]  /*4820*/  SHF.L.U32 R33, R88, 0x10, RZ ;  /* 0x0000001058217819 */ /* 0x000fe200000006ff */
[----:B------:R-:W-:Y:S01]  /*4830*/  FADD.FTZ R123, R38, R123 ;  /* 0x0000007b267b7221 */ /* 0x000fe20000010000 */
[----:B------:R-:W-:Y:S01]  /*4840*/  FADD.FTZ R51, R51, R50 ;  /* 0x0000003233337221 */ /* 0x000fe20000010000 */
[----:B0-----:R-:W-:Y:S01]  /*4850*/  FADD.FTZ R115, R125, 1 ;  /* 0x3f8000007d737421 */ /* 0x001fe20000010000 */
[----:B------:R-:W-:Y:S01]  /*4860*/  SHF.L.U32 R125, R70, 0x10, RZ ;  /* 0x00000010467d7819 */ /* 0x000fe200000006ff */
[----:B------:R-:W-:Y:S01]  /*4870*/  FFMA.FTZ R47, R47, R39, R28 ;  /* 0x000000272f2f7223 */ /* 0x000fe2000001001c */
[----:B------:R-:W-:Y:S01]  /*4880*/  FADD.FTZ R123, R123, R39 ;  /* 0x000000277b7b7221 */ /* 0x000fe20000010000 */
[----:B------:R-:W-:Y:S01]  /*4890*/  FADD.FTZ R51, R51, R48 ;  /* 0x0000003033337221 */ /* 0x000fe20000010000 */
[----:B------:R-:W-:Y:S01]  /*48a0*/  FFMA.FTZ R24, R55, R53, R24 ;  /* 0x0000003537187223 */ /* 0x000fe20000010018 */
[----:B------:R-:W0:Y:S01]  /*48b0*/  MUFU.RCP R115, R115 ;  /* 0x0000007300737308 */ /* 0x000e220000001000 */
[----:B------:R-:W-:Y:S01]  /*48c0*/  FADD.FTZ R125, -R68, R125 ;  /* 0x0000007d447d7221 */ /* 0x000fe20000010100 */
[----:B------:R-:W-:Y:S01]  /*48d0*/  FFMA.FTZ R44, R44, R36, R47 ;  /* 0x000000242c2c7223 */ /* 0x000fe2000001002f */
[----:B------:R-:W-:Y:S01]  /*48e0*/  FADD.FTZ R36, R36, R123 ;  /* 0x0000007b24247221 */ /* 0x000fe20000010000 */
[----:B------:R-:W-:-:S02]  /*48f0*/  SHF.L.U32 R47, R90, 0x10, RZ ;  /* 0x000000105a2f7819 */ /* 0x000fc400000006ff */
[----:B------:R-:W-:Y:S01]  /*4900*/  FFMA.FTZ R44, R45, R35, R44 ;  /* 0x000000232d2c7223 */ /* 0x000fe2000001002c */
[C---:B------:R-:W-:Y:S01]  /*4910*/  FMUL.FTZ R45, R67.reuse, R34 ;  /* 0x00000022432d7220 */ /* 0x040fe20000410000 */
[----:B------:R-:W-:Y:S01]  /*4920*/  FADD.FTZ R36, R36, R35 ;  /* 0x0000002324247221 */ /* 0x000fe20000010000 */
[----:B------:R-:W-:Y:S02]  /*4930*/  FMUL.FTZ R35, R67, R50 ;  /* 0x0000003243237220 */ /* 0x000fe40000410000 */
[----:B------:R-:W-:Y:S01]  /*4940*/  FFMA.FTZ R44, R42, R45, R44 ;  /* 0x0000002d2a2c7223 */ /* 0x000fe2000001002c */
[----:B------:R-:W-:-:S03]  /*4950*/  FADD.FTZ R36, R45, R36 ;  /* 0x000000242d247221 */ /* 0x000fc60000010000 */
[----:B------:R-:W-:Y:S01]  /*4960*/  FFMA.FTZ R44, R43, R25, R44 ;  /* 0x000000192b2c7223 */ /* 0x000fe2000001002c */
[----:B------:R-:W-:Y:S01]  /*4970*/  FADD.FTZ R36, R36, R25 ;  /* 0x0000001924247221 */ /* 0x000fe20000010000 */
[----:B0-----:R-:W-:Y:S01]  /*4980*/  FMUL.FTZ R122, R122, R115 ;  /* 0x000000737a7a7220 */ /* 0x001fe20000410000 */
[----:B------:R-:W-:Y:S01]  /*4990*/  FADD.FTZ R124, -R115, 1 ;  /* 0x3f800000737c7421 */ /* 0x000fe20000010100 */
[----:B------:R-:W-:Y:S01]  /*49a0*/  FMUL.FTZ R115, R125, R112 ;  /* 0x000000707d737220 */ /* 0x000fe20000410000 */
[----:B------:R-:W-:Y:S01]  /*49b0*/  SHF.L.U32 R125, R71, 0x10, RZ ;  /* 0x00000010477d7819 */ /* 0x000fe200000006ff */
[----:B------:R-:W-:Y:S01]  /*49c0*/  FFMA.FTZ R44, R46, R35, R44 ;  /* 0x000000232e2c7223 */ /* 0x000fe2000001002c */
[----:B------:R-:W-:Y:S01]  /*49d0*/  FFMA.FTZ R114, R114, R124, 1 ;  /* 0x3f80000072727423 */ /* 0x000fe2000001007c */
[C---:B------:R-:W-:Y:S01]  /*49e0*/  FFMA.FTZ R121, R66.reuse, R115, R64 ;  /* 0x0000007342797223 */ /* 0x040fe20000010040 */
[----:B------:R-:W-:Y:S01]  /*49f0*/  FMUL.FTZ R25, R66, R73 ;  /* 0x0000004942197220 */ /* 0x000fe20000410000 */
[----:B------:R-:W-:Y:S01]  /*4a00*/  FADD.FTZ R36, R35, R36 ;  /* 0x0000002423247221 */ /* 0x000fe20000010000 */
[----:B------:R-:W-:Y:S01]  /*4a10*/  FMUL.FTZ R114, R122, R114 ;  /* 0x000000727a727220 */ /* 0x000fe20000410000 */
[----:B------:R-:W-:Y:S01]  /*4a20*/  FMUL.FTZ R124, R121, -1.4426950216293334961 ;  /* 0xbfb8aa3b797c7820 */ /* 0x000fe20000410000 */
[----:B------:R-:W-:Y:S01]  /*4a30*/  FFMA.FTZ R44, R91, R25, R44 ;  /* 0x000000195b2c7223 */ /* 0x000fe2000001002c */
[----:B------:R-:W-:Y:S01]  /*4a40*/  FMUL.FTZ R35, R67, R48 ;  /* 0x0000003043237220 */ /* 0x000fe20000410000 */
[----:B------:R-:W-:Y:S01]  /*4a50*/  FADD.FTZ R36, R36, R25 ;  /* 0x0000001924247221 */ /* 0x000fe20000010000 */
[----:B------:R-:W-:Y:S01]  /*4a60*/  FMUL.FTZ R25, R66, R53 ;  /* 0x0000003542197220 */ /* 0x000fe20000410000 */
[-C--:B------:R-:W-:Y:S01]  /*4a70*/  FFMA.FTZ R49, R54, R114.reuse, R49 ;  /* 0x0000007236317223 */ /* 0x080fe20000010031 */
[----:B------:R-:W0:Y:S01]  /*4a80*/  MUFU.EX2 R124, R124 ;  /* 0x0000007c007c7308 */ /* 0x000e220000000800 */
[----:B------:R-:W-:Y:S01]  /*4a90*/  FFMA.FTZ R44, R72, R35, R44 ;  /* 0x00000023482c7223 */ /* 0x000fe2000001002c */
[----:B------:R-:W-:Y:S01]  /*4aa0*/  FADD.FTZ R36, R35, R36 ;  /* 0x0000002423247221 */ /* 0x000fe20000010000 */
[----:B------:R-:W-:Y:S01]  /*4ab0*/  FMUL.FTZ R35, R67, R114 ;  /* 0x0000007243237220 */ /* 0x000fe20000410000 */
[----:B------:R-:W-:Y:S01]  /*4ac0*/  FADD.FTZ R114, R51, R114 ;  /* 0x0000007233727221 */ /* 0x000fe20000010000 */
[----:B------:R-:W-:Y:S01]  /*4ad0*/  FFMA.FTZ R44, R55, R25, R44 ;  /* 0x00000019372c7223 */ /* 0x000fe2000001002c */
[----:B------:R-:W-:Y:S01]  /*4ae0*/  FADD.FTZ R36, R36, R25 ;  /* 0x0000001924247221 */ /* 0x000fe20000010000 */
[----:B------:R-:W-:-:S02]  /*4af0*/  FADD.FTZ R53, R52, R53 ;  /* 0x0000003534357221 */ /* 0x000fc40000010000 */
[----:B------:R-:W-:Y:S01]  /*4b00*/  FFMA.FTZ R44, R54, R35, R44 ;  /* 0x00000023362c7223 */ /* 0x000fe2000001002c */
[----:B------:R-:W-:Y:S01]  /*4b10*/  FADD.FTZ R36, R35, R36 ;  /* 0x0000002423247221 */ /* 0x000fe20000010000 */
        /* <DEDUP_REMOVED lines=8> */
[-C--:B------:R-:W-:Y:S01]  /*4ba0*/  FMUL.FTZ R25, R66, R120.reuse ;  /* 0x0000007842197220 */ /* 0x080fe20000410000 */
[----:B------:R-:W-:Y:S01]  /*4bb0*/  FFMA.FTZ R24, R115, R120, R24 ;  /* 0x0000007873187223 */ /* 0x000fe20000010018 */
[----:B------:R-:W-:Y:S01]  /*4bc0*/  FMUL.FTZ R122, R121, R112 ;  /* 0x00000070797a7220 */ /* 0x000fe20000410000 */
[----:B------:R-:W-:Y:S01]  /*4bd0*/  FADD.FTZ R53, R53, R120 ;  /* 0x0000007835357221 */ /* 0x000fe20000010000 */
[----:B------:R-:W-:Y:S01]  /*4be0*/  FFMA.FTZ R44, R115, R25, R44 ;  /* 0x00000019732c7223 */ /* 0x000fe2000001002c */
        /* <DEDUP_REMOVED lines=8> */
[----:B------:R-:W-:Y:S01]  /*4c70*/  FFMA.FTZ R125, R121, R125, 1 ;  /* 0x3f800000797d7423 */ /* 0x000fe2000001007d */
[----:B------:R-:W-:-:S03]  /*4c80*/  SHF.L.U32 R121, R74, 0x10, RZ ;  /* 0x000000104a797819 */ /* 0x000fc600000006ff */
[----:B------:R-:W-:Y:S01]  /*4c90*/  FMUL.FTZ R31, R41, R125 ;  /* 0x0000007d291f7220 */ /* 0x000fe20000410000 */
[----:B------:R-:W-:Y:S01]  /*4ca0*/  SHF.L.U32 R125, R75, 0x10, RZ ;  /* 0x000000104b7d7819 */ /* 0x000fe200000006ff */
        /* <DEDUP_REMOVED lines=90> */
[----:B------:R-:W-:Y:S02]  /*5250*/  FMUL.FTZ R28, R121, R112 ;  /* 0x00000070791c7220 */ /* 0x000fe40000410000 */
        /* <DEDUP_REMOVED lines=10> */
[----:B------:R-:W-:-:S04]  /*5300*/  FMUL.FTZ R39, R47, R39 ;  /* 0x000000272f277220 */ /* 0x000fc80000410000 */
[-C--:B------:R-:W-:Y:S01]  /*5310*/  FMUL.FTZ R31, R67, R39.reuse ;  /* 0x00000027431f7220 */ /* 0x080fe20000410000 */
[----:B------:R-:W-:-:S03]  /*5320*/  FFMA.FTZ R25, R28, R39, R49 ;  /* 0x000000271c197223 */ /* 0x000fc60000010031 */
[----:B------:R-:W-:Y:S01]  /*5330*/  FFMA.FTZ R36, R28, R31, R27 ;  /* 0x0000001f1c247223 */ /* 0x000fe2000001001b */
[----:B------:R-:W-:Y:S01]  /*5340*/  FADD.FTZ R31, R31, R26 ;  /* 0x0000001a1f1f7221 */ /* 0x000fe20000010000 */
[----:B------:R-:W-:Y:S01]  /*5350*/  FADD.FTZ R26, R53, R38 ;  /* 0x00000026351a7221 */ /* 0x000fe20000010000 */
[----:B------:R-:W-:-:S07]  /*5360*/  FADD.FTZ R27, R114, R39 ;  /* 0x00000027721b7221 */ /* 0x000fce0000010000 */
.L_x_56:
[----:B------:R-:W0:Y:S01]  /*5370*/  SHFL.DOWN PT, R28, R36, 0x1, 0x1f ;  /* 0x08201f00241c7f89 */ /* 0x000e2200000e0000 */
[C---:B------:R-:W-:Y:S01]  /*5380*/  ISETP.GT.AND P0, PT, R2.reuse, 0x1e, PT ;  /* 0x0000001e0200780c */ /* 0x040fe20003f04270 */
[----:B------:R-:W1:Y:S01]  /*5390*/  S2UR UR8, SR_CgaCtaId ;  /* 0x00000000000879c3 */ /* 0x000e620000008800 */
[----:B------:R-:W-:Y:S01]  /*53a0*/  UMOV UR5, 0x400 ;  /* 0x0000040000057882 */ /* 0x000fe20000000000 */
[----:B------:R-:W2:Y:S01]  /*53b0*/  SHFL.DOWN PT, R29, R31, 0x1, 0x1f ;  /* 0x08201f001f1d7f89 */ /* 0x000ea200000e0000 */
[----:B------:R-:W-:Y:S01]  /*53c0*/  UIADD3 UR4, UPT, UPT, UR5, 0xa0, URZ ;  /* 0x000000a005047890 */ /* 0x000fe2000fffe0ff */
[----:B------:R-:W-:Y:S01]  /*53d0*/  ISETP.GT.AND P2, PT, R2, 0xf, PT ;  /* 0x0000000f0200780c */ /* 0x000fe20003f44270 */
[----:B------:R-:W-:Y:S01]  /*53e0*/  BSSY.RECONVERGENT B0, `(.L_x_57) ;  /* 0x0000027000007945 */ /* 0x000fe20003800200 */
[----:B------:R-:W3:Y:S02]  /*53f0*/  S2R R34, SR_TID.X ;  /* 0x0000000000227919 */ /* 0x000ee40000002100 */
[----:B------:R-:W4:Y:S04]  /*5400*/  LDC R91, c[0x0][0x374] ;  /* 0x0000dd00ff5b7b82 */ /* 0x000f280000000800 */
[----:B0-----:R-:W-:Y:S01]  /*5410*/  @!P0 FADD.FTZ R36, R28, R36 ;  /* 0x000000241c248221 */ /* 0x001fe20000010000 */
[----:B-1----:R-:W-:Y:S01]  /*5420*/  ULEA UR4, UR8, UR4, 0x18 ;  /* 0x0000000408047291 */ /* 0x002fe2000f8ec0ff */
[----:B--2---:R-:W-:-:S03]  /*5430*/  @!P0 FADD.FTZ R31, R29, R31 ;  /* 0x0000001f1d1f8221 */ /* 0x004fc60000010000 */
[----:B------:R-:W0:Y:S01]  /*5440*/  SHFL.DOWN PT, R28, R36, 0x2, 0x1f ;  /* 0x08401f00241c7f89 */ /* 0x000e2200000e0000 */
[----:B------:R-:W-:-:S03]  /*5450*/  ISETP.GT.AND P0, PT, R2, 0x1d, PT ;  /* 0x0000001d0200780c */ /* 0x000fc60003f04270 */
[----:B------:R-:W1:Y:S01]  /*5460*/  SHFL.DOWN PT, R29, R31, 0x2, 0x1f ;  /* 0x08401f001f1d7f89 */ /* 0x000e6200000e0000 */
[C---:B---3--:R-:W-:Y:S01]  /*5470*/  LEA R114, R34.reuse, UR4, 0x4 ;  /* 0x0000000422727c11 */ /* 0x048fe2000f8e20ff */
[----:B------:R-:W-:Y:S01]  /*5480*/  IMAD R113, R113, 0x3c, R34 ;  /* 0x0000003c71717824 */ /* 0x000fe200078e0222 */
[C---:B------:R-:W-:Y:S02]  /*5490*/  ISETP.NE.AND P1, PT, R34.reuse, RZ, PT ;  /* 0x000000ff2200720c */ /* 0x040fe40003f25270 */
[----:B------:R-:W-:Y:S01]  /*54a0*/  ISETP.GT.U32.AND P3, PT, R34, 0x3b, PT ;  /* 0x0000003b2200780c */ /* 0x000fe20003f64070 */
[----:B------:R-:W-:Y:S04]  /*54b0*/  STS.128 [R114], R24 ;  /* 0x0000001872007388 */ /* 0x000fe80000000c00 */
        /* <DEDUP_REMOVED lines=8> */
[----:B------:R-:W-:-:S03]  /*5540*/  ISETP.GT.AND P0, PT, R2, 0x17, PT ;  /* 0x000000170200780c */ /* 0x000fc60003f04270 */
[----:B------:R-:W1:Y:S01]  /*5550*/  SHFL.DOWN PT, R29, R31, 0x8, 0x1f ;  /* 0x09001f001f1d7f89 */ /* 0x000e6200000e0000 */
[----:B0-----:R-:W-:Y:S01]  /*5560*/  FADD.FTZ R33, R36, R28 ;  /* 0x0000001c24217221 */ /* 0x001fe20000010000 */
[----:B-1----:R-:W-:-:S04]  /*5570*/  FADD.FTZ R30, R31, R29 ;  /* 0x0000001d1f1e7221 */ /* 0x002fc80000010000 */
[----:B------:R-:W-:Y:S02]  /*5580*/  FSEL R72, R36, R33, P0 ;  /* 0x0000002124487208 */ /* 0x000fe40000000000 */
[----:B------:R-:W-:-:S03]  /*5590*/  FSEL R73, R31, R30, P0 ;  /* 0x0000001e1f497208 */ /* 0x000fc60000000000 */
[----:B------:R0:W1:Y:S04]  /*55a0*/  SHFL.DOWN PT, R32, R72, 0x10, 0x1f ;  /* 0x0a001f0048207f89 */ /* 0x00006800000e0000 */
[----:B------:R0:W2:Y:S01]  /*55b0*/  SHFL.DOWN PT, R29, R73, 0x10, 0x1f ;  /* 0x0a001f00491d7f89 */ /* 0x0000a200000e0000 */
[----:B----4-:R-:W-:Y:S05]  /*55c0*/  @P2 BRA `(.L_x_58) ;  /* 0x0000000000202947 */ /* 0x010fea0003800000 */
[----:B------:R-:W-:Y:S01]  /*55d0*/  ISETP.NE.AND P0, PT, R2, RZ, PT ;  /* 0x000000ff0200720c */ /* 0x000fe20003f05270 */
[----:B01----:R-:W-:Y:S01]  /*55e0*/  FADD.FTZ R72, R33, R32 ;  /* 0x0000002021487221 */ /* 0x003fe20000010000 */
[----:B--2---:R-:W-:-:S11]  /*55f0*/  FADD.FTZ R73, R30, R29 ;  /* 0x0000001d1e497221 */ /* 0x004fd60000010000 */
[----:B------:R-:W-:Y:S01]  /*5600*/  VOTEU.ALL UP0, P0 ;  /* 0x0000000000ff7886 */ /* 0x000fe20000000000 */
[----:B------:R-:W-:-:S04]  /*5610*/  @!P0 SHF.R.U32.HI R28, RZ, 0x2, R34 ;  /* 0x00000002ff1c8819 */ /* 0x000fc80000011622 */
[----:B------:R-:W-:Y:S01]  /*5620*/  @!UP0 ULEA UR4, UR8, UR5, 0x18 ;  /* 0x0000000508048291 */ /* 0x000fe2000f8ec0ff */
[----:B------:R-:W-:-:S08]  /*5630*/  @!P0 LOP3.LUT R28, R28, 0xf8, RZ, 0xc0, !PT ;  /* 0x000000f81c1c8812 */ /* 0x000fd000078ec0ff */
[----:B------:R3:W-:Y:S03]  /*5640*/  @!P0 STS.64 [R28+UR4+0x10], R72 ;  /* 0x000010481c008988 */ /* 0x0007e60008000a04 */
.L_x_58:
[----:B------:R-:W-:Y:S05]  /*5650*/  BSYNC.RECONVERGENT B0 ;  /* 0x0000000000007941 */ /* 0x000fea0003800200 */
.L_x_57:
[----:B------:R-:W-:Y:S06]  /*5660*/  BAR.SYNC.DEFER_BLOCKING 0x0 ;  /* 0x0000000000007b1d */ /* 0x000fec0000010000 */
[----:B------:R-:W-:Y:S04]  /*5670*/  BSSY.RECONVERGENT B0, `(.L_x_59) ;  /* 0x0000027000007945 */ /* 0x000fe80003800200 */
[----:B------:R-:W-:Y:S05]  /*5680*/  @P1 BRA `(.L_x_60) ;  /* 0x0000000000941947 */ /* 0x000fea0003800000 */
[----:B------:R-:W-:-:S09]  /*5690*/  ULEA UR4, UR8, UR5, 0x18 ;  /* 0x0000000508047291 */ /* 0x000fd2000f8ec0ff */
[----:B------:R-:W4:Y:S04]  /*56a0*/  LDS.64 R48, [UR4+0x18] ;  /* 0x00001804ff307984 */ /* 0x000f280008000a00 */
[----:B--23--:R-:W2:Y:S04]  /*56b0*/  LDS.128 R28, [UR4+0x20] ;  /* 0x00002004ff1c7984 */ /* 0x00cea80008000c00 */
[----:B-1----:R-:W1:Y:S04]  /*56c0*/  LDS.128 R32, [UR4+0x30] ;  /* 0x00003004ff207984 */ /* 0x002e680008000c00 */
[----:B------:R-:W3:Y:S04]  /*56d0*/  LDS.128 R36, [UR4+0x40] ;  /* 0x00004004ff247984 */ /* 0x000ee80008000c00 */
[----:B------:R-:W5:Y:S04]  /*56e0*/  LDS.128 R40, [UR4+0x50] ;  /* 0x00005004ff287984 */ /* 0x000f680008000c00 */
[----:B------:R-:W5:Y:S01]  /*56f0*/  LDS.128 R44, [UR4+0x60] ;  /* 0x00006004ff2c7984 */ /* 0x000f620008000c00 */
[----:B----4-:R-:W-:Y:S01]  /*5700*/  FADD.FTZ R51, R72, R48 ;  /* 0x0000003048337221 */ /* 0x010fe20000010000 */
[----:B------:R-:W-:-:S02]  /*5710*/  FADD.FTZ R52, R73, R49 ;  /* 0x0000003149347221 */ /* 0x000fc40000010000 */
[----:B0-----:R-:W-:Y:S01]  /*5720*/  LDS.64 R72, [UR4+0x80] ;  /* 0x00008004ff487984 */ /* 0x001fe20008000a00 */
[----:B--2---:R-:W-:Y:S01]  /*5730*/  FADD.FTZ R53, R51, R28 ;  /* 0x0000001c33357221 */ /* 0x004fe20000010000 */
[----:B------:R-:W-:Y:S02]  /*5740*/  FADD.FTZ R52, R52, R29 ;  /* 0x0000001d34347221 */ /* 0x000fe40000010000 */
[----:B------:R-:W0:Y:S01]  /*5750*/  LDS.128 R48, [UR4+0x70] ;  /* 0x00007004ff307984 */ /* 0x000e220008000c00 */
[----:B------:R-:W-:Y:S01]  /*5760*/  FADD.FTZ R53, R53, R30 ;  /* 0x0000001e35357221 */ /* 0x000fe20000010000 */
[----:B------:R-:W-:-:S03]  /*5770*/  FADD.FTZ R52, R52, R31 ;  /* 0x0000001f34347221 */ /* 0x000fc60000010000 */
[----:B-1----:R-:W-:Y:S01]  /*5780*/  FADD.FTZ R53, R53, R32 ;  /* 0x0000002035357221 */ /* 0x002fe20000010000 */
[----:B------:R-:W-:-:S03]  /*5790*/  FADD.FTZ R52, R52, R33 ;  /* 0x0000002134347221 */ /* 0x000fc60000010000 */
[----:B------:R-:W-:Y:S01]  /*57a0*/  FADD.FTZ R53, R53, R34 ;  /* 0x0000002235357221 */ /* 0x000fe20000010000 */
[----:B------:R-:W-:-:S03]  /*57b0*/  FADD.FTZ R52, R52, R35 ;  /* 0x0000002334347221 */ /* 0x000fc60000010000 */
[----:B---3--:R-:W-:Y:S01]  /*57c0*/  FADD.FTZ R53, R53, R36 ;  /* 0x0000002435357221 */ /* 0x008fe20000010000 */
[----:B------:R-:W-:-:S03]  /*57d0*/  FADD.FTZ R52, R52, R37 ;  /* 0x0000002534347221 */ /* 0x000fc60000010000 */
[----:B------:R-:W-:Y:S01]  /*57e0*/  FADD.FTZ R53, R53, R38 ;  /* 0x0000002635357221 */ /* 0x000fe20000010000 */
[----:B------:R-:W-:-:S03]  /*57f0*/  FADD.FTZ R52, R52, R39 ;  /* 0x0000002734347221 */ /* 0x000fc60000010000 */
[----:B-----5:R-:W-:Y:S01]  /*5800*/  FADD.FTZ R53, R53, R40 ;  /* 0x0000002835357221 */ /* 0x020fe20000010000 */
[----:B------:R-:W-:-:S03]  /*5810*/  FADD.FTZ R52, R52, R41 ;  /* 0x0000002934347221 */ /* 0x000fc60000010000 */
[----:B------:R-:W-:Y:S01]  /*5820*/  FADD.FTZ R53, R53, R42 ;  /* 0x0000002a35357221 */ /* 0x000fe20000010000 */
[----:B------:R-:W-:-:S03]  /*5830*/  FADD.FTZ R52, R52, R43 ;  /* 0x0000002b34347221 */ /* 0x000fc60000010000 */
[----:B------:R-:W-:Y:S01]  /*5840*/  FADD.FTZ R53, R53, R44 ;  /* 0x0000002c35357221 */ /* 0x000fe20000010000 */
[----:B------:R-:W-:-:S03]  /*5850*/  FADD.FTZ R52, R52, R45 ;  /* 0x0000002d34347221 */ /* 0x000fc60000010000 */
[----:B------:R-:W-:Y:S01]  /*5860*/  FADD.FTZ R53, R53, R46 ;  /* 0x0000002e35357221 */ /* 0x000fe20000010000 */
[----:B------:R-:W-:-:S03]  /*5870*/  FADD.FTZ R52, R52, R47 ;  /* 0x0000002f34347221 */ /* 0x000fc60000010000 */
[----:B0-----:R-:W-:Y:S01]  /*5880*/  FADD.FTZ R53, R53, R48 ;  /* 0x0000003035357221 */ /* 0x001fe20000010000 */
[----:B------:R-:W-:-:S03]  /*5890*/  FADD.FTZ R52, R52, R49 ;  /* 0x0000003134347221 */ /* 0x000fc60000010000 */
[----:B------:R-:W-:Y:S01]  /*58a0*/  FADD.FTZ R53, R53, R50 ;  /* 0x0000003235357221 */ /* 0x000fe20000010000 */
[----:B------:R-:W-:-:S03]  /*58b0*/  FADD.FTZ R52, R52, R51 ;  /* 0x0000003334347221 */ /* 0x000fc60000010000 */
[----:B------:R-:W-:Y:S01]  /*58c0*/  FADD.FTZ R72, R53, R72 ;  /* 0x0000004835487221 */ /* 0x000fe20000010000 */
[----:B------:R-:W-:-:S07]  /*58d0*/  FADD.FTZ R73, R52, R73 ;  /* 0x0000004934497221 */ /* 0x000fce0000010000 */
.L_x_60:
[----:B------:R-:W-:Y:S05]  /*58e0*/  BSYNC.RECONVERGENT B0 ;  /* 0x0000000000007941 */ /* 0x000fea0003800200 */
.L_x_59:
[----:B------:R-:W-:Y:S06]  /*58f0*/  BAR.SYNC.DEFER_BLOCKING 0x0 ;  /* 0x0000000000007b1d */ /* 0x000fec0000010000 */
[----:B------:R-:W-:Y:S04]  /*5900*/  BSSY.RECONVERGENT B0, `(.L_x_61) ;  /* 0x0000025000007945 */ /* 0x000fe80003800200 */
[----:B------:R-:W-:Y:S05]  /*5910*/  @P3 BRA `(.L_x_62) ;  /* 0x00000000008c3947 */ /* 0x000fea0003800000 */
[----:B--23--:R-:W2:Y:S04]  /*5920*/  LDS.128 R28, [R114+0x3c0] ;  /* 0x0003c000721c7984 */ /* 0x00cea80000000c00 */
[----:B-1----:R-:W1:Y:S04]  /*5930*/  LDS.128 R32, [R114+0x780] ;  /* 0x0007800072207984 */ /* 0x002e680000000c00 */
[----:B------:R-:W3:Y:S04]  /*5940*/  LDS.128 R36, [R114+0xb40] ;  /* 0x000b400072247984 */ /* 0x000ee80000000c00 */
[----:B------:R-:W4:Y:S04]  /*5950*/  LDS.128 R40, [R114+0xf00] ;  /* 0x000f000072287984 */ /* 0x000f280000000c00 */
[----:B------:R-:W5:Y:S04]  /*5960*/  LDS.128 R44, [R114+0x12c0] ;  /* 0x0012c000722c7984 */ /* 0x000f680000000c00 */
[----:B------:R-:W0:Y:S04]  /*5970*/  LDS.128 R48, [R114+0x1680] ;  /* 0x0016800072307984 */ /* 0x000e280000000c00 */
[----:B------:R-:W0:Y:S01]  /*5980*/  LDS.128 R52, [R114+0x1a40] ;  /* 0x001a400072347984 */ /* 0x000e220000000c00 */
        /* <DEDUP_REMOVED lines=11> */
[----:B------:R-:W-:Y:S01]  /*5a40*/  FADD.FTZ R26, R26, R39 ;  /* 0x000000271a1a7221 */ /* 0x000fe20000010000 */
[----:B----4-:R-:W-:Y:S01]  /*5a50*/  FADD.FTZ R115, R115, R40 ;  /* 0x0000002873737221 */ /* 0x010fe20000010000 */
[----:B------:R-:W-:Y:S01]  /*5a60*/  FADD.FTZ R24, R24, R41 ;  /* 0x0000002918187221 */ /* 0x000fe20000010000 */
[----:B------:R-:W-:Y:S01]  /*5a70*/  FADD.FTZ R25, R25, R42 ;  /* 0x0000002a19197221 */ /* 0x000fe20000010000 */
[----:B------:R-:W-:Y:S01]  /*5a80*/  FADD.FTZ R26, R26, R43 ;  /* 0x0000002b1a1a7221 */ /* 0x000fe20000010000 */
[----:B-----5:R-:W-:Y:S01]  /*5a90*/  FADD.FTZ R115, R115, R44 ;  /* 0x0000002c73737221 */ /* 0x020fe20000010000 */
[----:B------:R-:W-:Y:S01]  /*5aa0*/  FADD.FTZ R24, R24, R45 ;  /* 0x0000002d18187221 */ /* 0x000fe20000010000 */
[----:B------:R-:W-:Y:S01]  /*5ab0*/  FADD.FTZ R25, R25, R46 ;  /* 0x0000002e19197221 */ /* 0x000fe20000010000 */
[----:B------:R-:W-:Y:S01]  /*5ac0*/  FADD.FTZ R26, R26, R47 ;  /* 0x0000002f1a1a7221 */ /* 0x000fe20000010000 */
[----:B0-----:R-:W-:Y:S01]  /*5ad0*/  FADD.FTZ R115, R115, R48 ;  /* 0x0000003073737221 */ /* 0x001fe20000010000 */
[----:B------:R-:W-:Y:S01]  /*5ae0*/  FADD.FTZ R28, R24, R49 ;  /* 0x00000031181c7221 */ /* 0x000fe20000010000 */
[----:B------:R-:W-:Y:S01]  /*5af0*/  FADD.FTZ R27, R25, R50 ;  /* 0x00000032191b7221 */ /* 0x000fe20000010000 */
[----:B------:R-:W-:Y:S01]  /*5b00*/  FADD.FTZ R30, R26, R51 ;  /* 0x000000331a1e7221 */ /* 0x000fe20000010000 */
[----:B------:R-:W-:Y:S01]  /*5b10*/  FADD.FTZ R24, R115, R52 ;  /* 0x0000003473187221 */ /* 0x000fe20000010000 */
[----:B------:R-:W-:Y:S01]  /*5b20*/  FADD.FTZ R25, R28, R53 ;  /* 0x000000351c197221 */ /* 0x000fe20000010000 */
[----:B------:R-:W-:Y:S01]  /*5b30*/  FADD.FTZ R26, R27, R54 ;  /* 0x000000361b1a7221 */ /* 0x000fe20000010000 */
[----:B------:R-:W-:-:S07]  /*5b40*/  FADD.FTZ R27, R30, R55 ;  /* 0x000000371e1b7221 */ /* 0x000fce0000010000 */
.L_x_62:
[----:B------:R-:W-:Y:S05]  /*5b50*/  BSYNC.RECONVERGENT B0 ;  /* 0x0000000000007941 */ /* 0x000fea0003800200 */
.L_x_61:
[----:B------:R-:W-:Y:S04]  /*5b60*/  BSSY.RECONVERGENT B0, `(.L_x_63) ;  /* 0x000001c000007945 */ /* 0x000fe80003800200 */
[----:B------:R-:W-:Y:S05]  /*5b70*/  @P3 BRA `(.L_x_64) ;  /* 0x0000000000683947 */ /* 0x000fea0003800000 */
[----:B--23--:R-:W1:Y:S08]  /*5b80*/  LDC.64 R28, c[0x0][0x3f8] ;  /* 0x0000fe00ff1c7b82 */ /* 0x00ce700000000a00 */
[----:B------:R-:W2:Y:S01]  /*5b90*/  LDC.64 R30, c[0x0][0x3d8] ;  /* 0x0000f600ff1e7b82 */ /* 0x000ea20000000a00 */
[----:B-1----:R-:W-:Y:S01]  /*5ba0*/  IMAD.WIDE.U32 R32, R28, 0x3, RZ ;  /* 0x000000031c207825 */ /* 0x002fe200078e00ff */
[----:B------:R-:W-:-:S02]  /*5bb0*/  LEA R37, R29, R29, 0x1 ;  /* 0x0000001d1d257211 */ /* 0x000fc400078e08ff */
[----:B------:R-:W-:Y:S02]  /*5bc0*/  LEA.HI R39, P0, R29, R28, RZ, 0x1 ;  /* 0x0000001c1d277211 */ /* 0x000fe400078108ff */
[----:B------:R-:W-:Y:S02]  /*5bd0*/  IADD3 R37, PT, PT, R33, R37, RZ ;  /* 0x0000002521257210 */ /* 0x000fe40007ffe0ff */
[----:B------:R-:W-:Y:S01]  /*5be0*/  IADD3.X R34, PT, PT, RZ, R29, RZ, P0, !PT ;  /* 0x0000001dff227210 */ /* 0x000fe200007fe4ff */
[----:B--2---:R-:W-:Y:S01]  /*5bf0*/  IMAD.WIDE R30, R113, 0x4, R30 ;  /* 0x00000004711e7825 */ /* 0x004fe200078e021e */
[----:B------:R-:W-:Y:S02]  /*5c00*/  LEA.HI R36, P0, R37, R32, RZ, 0x1 ;  /* 0x0000002025247211 */ /* 0x000fe400078108ff */
[----:B------:R-:W-:Y:S02]  /*5c10*/  SHF.L.U32 R33, R39, 0x1, RZ ;  /* 0x0000000127217819 */ /* 0x000fe400000006ff */
[----:B------:R-:W-:Y:S01]  /*5c20*/  SHF.L.U32 R35, R36, 0x1, RZ ;  /* 0x0000000124237819 */ /* 0x000fe200000006ff */
[----:B------:R4:W-:Y:S01]  /*5c30*/  REDG.E.ADD.F32.FTZ.RN.STRONG.GPU desc[UR6][R30.64], R24 ;  /* 0x000000181e0079a6 */ /* 0x0009e2000c12f306 */
[----:B------:R-:W-:-:S02]  /*5c40*/  LOP3.LUT R33, R33, 0xfffffffc, RZ, 0xc0, !PT ;  /* 0xfffffffc21217812 */ /* 0x000fc400078ec0ff */
[----:B------:R-:W-:Y:S02]  /*5c50*/  LEA R32, P2, R28, R30, 0x2 ;  /* 0x0000001e1c207211 */ /* 0x000fe400078410ff */
[----:B------:R-:W-:Y:S02]  /*5c60*/  IADD3.X R37, PT, PT, RZ, R37, RZ, P0, !PT ;  /* 0x00000025ff257210 */ /* 0x000fe400007fe4ff */
[----:B------:R-:W-:Y:S02]  /*5c70*/  LOP3.LUT R35, R35, 0xfffffffc, RZ, 0xc0, !PT ;  /* 0xfffffffc23237812 */ /* 0x000fe400078ec0ff */
[----:B------:R-:W-:Y:S02]  /*5c80*/  SHF.L.U64.HI R39, R39, 0x1, R34 ;  /* 0x0000000127277819 */ /* 0x000fe40000010222 */
[----:B------:R-:W-:Y:S02]  /*5c90*/  IADD3 R34, P0, PT, R30, R33, RZ ;  /* 0x000000211e227210 */ /* 0x000fe40007f1e0ff */
[----:B------:R-:W-:-:S02]  /*5ca0*/  LEA.HI.X R33, R28, R31, R29, 0x2, P2 ;  /* 0x0000001f1c217211 */ /* 0x000fc400010f141d */
[----:B------:R-:W-:Y:S02]  /*5cb0*/  SHF.L.U64.HI R29, R36, 0x1, R37 ;  /* 0x00000001241d7819 */ /* 0x000fe40000010225 */
[----:B------:R-:W-:Y:S02]  /*5cc0*/  IADD3 R28, P2, PT, R30, R35, RZ ;  /* 0x000000231e1c7210 */ /* 0x000fe40007f5e0ff */
[C---:B------:R-:W-:Y:S02]  /*5cd0*/  IADD3.X R35, PT, PT, R31.reuse, R39, RZ, P0, !PT ;  /* 0x000000271f237210 */ /* 0x040fe400007fe4ff */
[----:B------:R-:W-:-:S03]  /*5ce0*/  IADD3.X R29, PT, PT, R31, R29, RZ, P2, !PT ;  /* 0x0000001d1f1d7210 */ /* 0x000fc600017fe4ff */
[----:B------:R4:W-:Y:S04]  /*5cf0*/  REDG.E.ADD.F32.FTZ.RN.STRONG.GPU desc[UR6][R34.64], R25 ;  /* 0x00000019220079a6 */ /* 0x0009e8000c12f306 */
[----:B------:R4:W-:Y:S04]  /*5d00*/  REDG.E.ADD.F32.FTZ.RN.STRONG.GPU desc[UR6][R32.64], R26 ;  /* 0x0000001a200079a6 */ /* 0x0009e8000c12f306 */
[----:B------:R4:W-:Y:S02]  /*5d10*/  REDG.E.ADD.F32.FTZ.RN.STRONG.GPU desc[UR6][R28.64], R27 ;  /* 0x0000001b1c0079a6 */ /* 0x0009e4000c12f306 */
.L_x_64:
[----:B------:R-:W-:Y:S05]  /*5d20*/  BSYNC.RECONVERGENT B0 ;  /* 0x0000000000007941 */ /* 0x000fea0003800200 */
.L_x_63:
[----:B------:R-:W5:Y:S02]  /*5d30*/  LDCU UR4, c[0x0][0x370] ;  /* 0x00006e00ff0477ac */ /* 0x000f640008000800 */
[----:B-----5:R-:W-:-:S09]  /*5d40*/  UISETP.GE.U32.AND UP0, UPT, UR4, 0x2, UPT ;  /* 0x000000020400788c */ /* 0x020fd2000bf06070 */
[----:B------:R-:W-:Y:S05]  /*5d50*/  BRA.U !UP0, `(.L_x_65) ;  /* 0x0000000908b07547 */ /* 0x000fea000b800000 */
[----:B----4-:R-:W4:Y:S01]  /*5d60*/  LDC R25, c[0x0][0x370] ;  /* 0x0000dc00ff197b82 */ /* 0x010f220000000800 */
[----:B------:R-:W0:Y:S01]  /*5d70*/  S2R R40, SR_CTAID.Y ;  /* 0x0000000000287919 */ /* 0x000e220000002600 */
[----:B------:R-:W-:-:S05]  /*5d80*/  LOP3.LUT R24, R5, 0x1, RZ, 0xc0, !PT ;  /* 0x0000000105187812 */ /* 0x000fca00078ec0ff */
[----:B------:R-:W-:Y:S01]  /*5d90*/  IMAD R27, R24, R91, RZ ;  /* 0x0000005b181b7224 */ /* 0x000fe200078e02ff */
[----:B------:R-:W5:Y:S03]  /*5da0*/  LDC.64 R36, c[0x0][0x3d0] ;  /* 0x0000f400ff247b82 */ /* 0x000f660000000a00 */
[----:B----4-:R-:W-:-:S05]  /*5db0*/  IMAD R24, R27, R25, RZ ;  /* 0x000000191b187224 */ /* 0x010fca00078e02ff */
[----:B------:R-:W-:-:S05]  /*5dc0*/  SHF.L.U32 R25, R24, 0x1, RZ ;  /* 0x0000000118197819 */ /* 0x000fca00000006ff */
[----:B-----5:R-:W-:Y:S01]  /*5dd0*/  IMAD.WIDE R36, R25, 0x4, R36 ;  /* 0x0000000419247825 */ /* 0x020fe200078e0224 */
[----:B0-----:R-:W-:Y:S06]  /*5de0*/  @P1 BRA `(.L_x_66) ;  /* 0x0000000000541947 */ /* 0x001fec0003800000 */
[----:B------:R-:W0:Y:S01]  /*5df0*/  LDC.64 R24, c[0x0][0x3c8] ;  /* 0x0000f200ff187b82 */ /* 0x000e220000000a00 */
[----:B------:R-:W-:Y:S01]  /*5e00*/  IADD3 R27, PT, PT, R27, R40, RZ ;  /* 0x000000281b1b7210 */ /* 0x000fe20007ffe0ff */
[----:B--2---:R-:W-:Y:S01]  /*5e10*/  IMAD R29, R7, R91, R40 ;  /* 0x0000005b071d7224 */ /* 0x004fe200078e0228 */
[----:B---3--:R-:W-:-:S03]  /*5e20*/  LOP3.LUT P0, R28, R5, 0x2, RZ, 0xc0, !PT ;  /* 0x00000002051c7812 */ /* 0x008fc6000780c0ff */
[----:B0-----:R-:W-:-:S04]  /*5e30*/  IMAD.WIDE.U32 R24, R27, 0x4, R24 ;  /* 0x000000041b187825 */ /* 0x001fc800078e0018 */
[----:B------:R-:W-:Y:S01]  /*5e40*/  IMAD.WIDE.U32 R26, R29, 0x8, R36 ;  /* 0x000000081d1a7825 */ /* 0x000fe200078e0024 */
[----:B------:R-:W-:Y:S02]  /*5e50*/  IADD3 R29, PT, PT, -R28, 0x1, RZ ;  /* 0x000000011c1d7810 */ /* 0x000fe40007ffe1ff */
[----:B------:R-:W0:Y:S02]  /*5e60*/  LDC R28, c[0x0][0x370] ;  /* 0x0000dc00ff1c7b82 */ /* 0x000e240000000800 */
[----:B------:R4:W-:Y:S01]  /*5e70*/  STG.E.64 desc[UR6][R26.64], R72 ;  /* 0x000000481a007986 */ /* 0x0009e2000c101b06 */
[----:B------:R-:W-:Y:S06]  /*5e80*/  MEMBAR.ALL.GPU ;  /* 0x0000000000007992 */ /* 0x000fec000000a000 */
[----:B------:R-:W-:-:S00]  /*5e90*/  ERRBAR ;  /* 0x00000000000079ab */ /* 0x000fc00000000000 */
[----:B------:R-:W-:Y:S06]  /*5ea0*/  CGAERRBAR ;  /* 0x00000000000075ab */ /* 0x000fec0000000000 */
[----:B------:R4:W-:Y:S01]  /*5eb0*/  REDG.E.ADD.S32.STRONG.GPU desc[UR6][R24.64], R29 ;  /* 0x0000001d1800798e */ /* 0x0009e2000c12e306 */
[----:B0-----:R-:W-:-:S04]  /*5ec0*/  SEL R31, R28, RZ, !P0 ;  /* 0x000000ff1c1f7207 */ /* 0x001fc80004000000 */
[----:B------:R-:W-:-:S13]  /*5ed0*/  ISETP.NE.AND P0, PT, R31, -0x1, PT ;  /* 0xffffffff1f00780c */ /* 0x000fda0003f05270 */
[----:B----4-:R-:W-:Y:S05]  /*5ee0*/  @!P0 BRA `(.L_x_66) ;  /* 0x0000000000148947 */ /* 0x010fea0003800000 */
.L_x_67:
[----:B------:R-:W2:Y:S04]  /*5ef0*/  LDG.E.STRONG.GPU R26, desc[UR6][R24.64] ;  /* 0x00000006181a7981 */ /* 0x000ea8000c1ef900 */
[----:B--2---:R-:W-:Y:S01]  /*5f00*/  CCTL.IVALL ;  /* 0x00000000ff00798f */ /* 0x004fe20002000000 */
[----:B------:R-:W-:Y:S05]  /*5f10*/  YIELD ;  /* 0x0000000000007946 */ /* 0x000fea0003800000 */
[----:B------:R-:W-:-:S13]  /*5f20*/  ISETP.NE.AND P0, PT, R26, R31, PT ;  /* 0x0000001f1a00720c */ /* 0x000fda0003f05270 */
[----:B------:R-:W-:Y:S05]  /*5f30*/  @P0 BRA `(.L_x_67) ;  /* 0xfffffffc00ec0947 */ /* 0x000fea000383ffff */
.L_x_66:
[----:B------:R-:W0:Y:S01]  /*5f40*/  LDC R24, c[0x0][0x370] ;  /* 0x0000dc00ff187b82 */ /* 0x000e220000000800 */
[----:B------:R-:W-:Y:S05]  /*5f50*/  WARPSYNC.ALL ;  /* 0x0000000000007948 */ /* 0x000fea0003800000 */
[----:B0-----:R-:W-:Y:S02]  /*5f60*/  ISETP.GE.U32.AND P0, PT, R24, 0x8, PT ;  /* 0x000000081800780c */ /* 0x001fe40003f06070 */
[----:B------:R-:W-:Y:S01]  /*5f70*/  BAR.SYNC.DEFER_BLOCKING 0x0 ;  /* 0x0000000000007b1d */ /* 0x000fe20000010000 */
[----:B-1----:R-:W-:-:S10]  /*5f80*/  MOV R32, RZ ;  /* 0x000000ff00207202 */ /* 0x002fd40000000f00 */
        /* <DEDUP_REMOVED lines=8> */
[----:B------:R-:W-:Y:S01]  /*6010*/  IADD3 R49, PT, PT, -R7, RZ, RZ ;  /* 0x000000ff07317210 */ /* 0x000fe20007ffe1ff */
[----:B------:R-:W-:Y:S01]  /*6020*/  UMOV UR4, URZ ;  /* 0x000000ff00047c82 */ /* 0x000fe20008000000 */
[----:B------:R-:W-:-:S07]  /*6030*/  MOV R47, R40 ;  /* 0x00000028002f7202 */ /* 0x000fce0000000f00 */
.L_x_69:
[----:B------:R-:W-:Y:S01]  /*6040*/  ISETP.EQ.OR P5, PT, R49, RZ, P1 ;  /* 0x000000ff3100720c */ /* 0x000fe20000fa2670 */
[----:B------:R-:W-:-:S06]  /*6050*/  UIADD3 UR5, UPT, UPT, UR4, 0x1, URZ ;  /* 0x0000000104057890 */ /* 0x000fcc000fffe0ff */
[----:B------:R-:W-:-:S06]  /*6060*/  ISETP.EQ.OR P0, PT, R7, UR5, P1 ;  /* 0x0000000507007c0c */ /* 0x000fcc0008f02670 */
[----:B------:R-:W-:-:S06]  /*6070*/  @!P5 IMAD.WIDE.U32 R24, R47, 0x8, R36 ;  /* 0x000000082f18d825 */ /* 0x000fcc00078e0024 */
[----:B------:R-:W4:Y:S01]  /*6080*/  @!P5 LDG.E.64 R24, desc[UR6][R24.64] ;  /* 0x000000061818d981 */ /* 0x000f22000c1e1b00 */
[----:B------:R-:W-:-:S06]  /*6090*/  @!P0 IMAD.WIDE.U32 R26, R48, 0x8, R36 ;  /* 0x00000008301a8825 */ /* 0x000fcc00078e0024 */
[----:B------:R-:W5:Y:S01]  /*60a0*/  @!P0 LDG.E.64 R26, desc[UR6][R26.64] ;  /* 0x000000061a1a8981 */ /* 0x000f62000c1e1b00 */
[----:B------:R-:W-:Y:S02]  /*60b0*/  UIADD3 UR5, UPT, UPT, UR4, 0x2, URZ ;  /* 0x0000000204057890 */ /* 0x000fe4000fffe0ff */
[----:B------:R-:W-:-:S04]  /*60c0*/  UIADD3 UR8, UPT, UPT, UR4, 0x3, URZ ;  /* 0x0000000304087890 */ /* 0x000fc8000fffe0ff */
[C---:B------:R-:W-:Y:S01]  /*60d0*/  ISETP.EQ.OR P2, PT, R7.reuse, UR5, P1 ;  /* 0x0000000507007c0c */ /* 0x040fe20008f42670 */
[----:B------:R-:W-:Y:S01]  /*60e0*/  UIADD3 UR5, UPT, UPT, UR4, 0x4, URZ ;  /* 0x0000000404057890 */ /* 0x000fe2000fffe0ff */
[----:B------:R-:W-:Y:S01]  /*60f0*/  ISETP.EQ.OR P3, PT, R7, UR8, P1 ;  /* 0x0000000807007c0c */ /* 0x000fe20008f62670 */
[----:B------:R-:W-:-:S04]  /*6100*/  UIADD3 UR8, UPT, UPT, UR4, 0x5, URZ ;  /* 0x0000000504087890 */ /* 0x000fc8000fffe0ff */
[C---:B------:R-:W-:Y:S01]  /*6110*/  ISETP.EQ.OR P4, PT, R7.reuse, UR5, P1 ;  /* 0x0000000507007c0c */ /* 0x040fe20008f82670 */
[----:B------:R-:W-:Y:S01]  /*6120*/  UIADD3 UR5, UPT, UPT, UR4, 0x6, URZ ;  /* 0x0000000604057890 */ /* 0x000fe2000fffe0ff */
[----:B------:R-:W-:Y:S01]  /*6130*/  ISETP.EQ.OR P6, PT, R7, UR8, P1 ;  /* 0x0000000807007c0c */ /* 0x000fe20008fc2670 */
[----:B------:R-:W-:-:S05]  /*6140*/  UIADD3 UR8, UPT, UPT, UR4, 0x7, URZ ;  /* 0x0000000704087890 */ /* 0x000fca000fffe0ff */
[----:B------:R-:W-:-:S05]  /*6150*/  @!P3 IMAD.WIDE.U32 R38, R42, 0x8, R36 ;  /* 0x000000082a26b825 */ /* 0x000fca00078e0024 */
[----:B--23--:R-:W-:-:S04]  /*6160*/  @!P4 IMAD.WIDE.U32 R28, R41, 0x8, R36 ;  /* 0x00000008291cc825 */ /* 0x00cfc800078e0024 */
[----:B------:R-:W-:Y:S02]  /*6170*/  @!P6 IMAD.WIDE.U32 R30, R45, 0x8, R36 ;  /* 0x000000082d1ee825 */ /* 0x000fe400078e0024 */
[----:B------:R-:W2:Y:S04]  /*6180*/  @!P4 LDG.E.64 R28, desc[UR6][R28.64] ;  /* 0x000000061c1cc981 */ /* 0x000ea8000c1e1b00 */
[----:B------:R-:W3:Y:S01]  /*6190*/  @!P6 LDG.E.64 R30, desc[UR6][R30.64] ;  /* 0x000000061e1ee981 */ /* 0x000ee2000c1e1b00 */
[----:B----4-:R-:W-:Y:S01]  /*61a0*/  @!P5 FADD.FTZ R72, R72, R24 ;  /* 0x000000184848d221 */ /* 0x010fe20000010000 */
[----:B------:R-:W-:Y:S01]  /*61b0*/  @!P5 FADD.FTZ R73, R73, R25 ;  /* 0x000000194949d221 */ /* 0x000fe20000010000 */
[----:B------:R-:W-:Y:S01]  /*61c0*/  @!P2 IMAD.WIDE.U32 R24, R46, 0x8, R36 ;  /* 0x000000082e18a825 */ /* 0x000fe200078e0024 */
[----:B------:R-:W-:-:S03]  /*61d0*/  ISETP.EQ.OR P5, PT, R7, UR5, P1 ;  /* 0x0000000507007c0c */ /* 0x000fc60008fa2670 */
[----:B-----5:R-:W-:Y:S02]  /*61e0*/  @!P0 FADD.FTZ R72, R72, R26 ;  /* 0x0000001a48488221 */ /* 0x020fe40000010000 */
[----:B------:R-:W4:Y:S01]  /*61f0*/  @!P2 LDG.E.64 R24, desc[UR6][R24.64] ;  /* 0x000000061818a981 */ /* 0x000f22000c1e1b00 */
[----:B------:R-:W-:Y:S01]  /*6200*/  @!P0 FADD.FTZ R73, R73, R27 ;  /* 0x0000001b49498221 */ /* 0x000fe20000010000 */
[----:B------:R-:W-:Y:S02]  /*6210*/  ISETP.EQ.OR P0, PT, R7, UR8, P1 ;  /* 0x0000000807007c0c */ /* 0x000fe40008f02670 */
[----:B------:R-:W5:Y:S04]  /*6220*/  @!P3 LDG.E.64 R26, desc[UR6][R38.64] ;  /* 0x00000006261ab981 */ /* 0x000f68000c1e1b00 */
[----:B------:R-:W-:-:S06]  /*6230*/  @!P5 IMAD.WIDE.U32 R32, R43, 0x8, R36 ;  /* 0x000000082b20d825 */ /* 0x000fcc00078e0024 */
[----:B------:R-:W3:Y:S01]  /*6240*/  @!P5 LDG.E.64 R32, desc[UR6][R32.64] ;  /* 0x000000062020d981 */ /* 0x000ee2000c1e1b00 */
[----:B------:R-:W-:-:S06]  /*6250*/  @!P0 IMAD.WIDE.U32 R34, R44, 0x8, R36 ;  /* 0x000000082c228825 */ /* 0x000fcc00078e0024 */
[----:B------:R-:W3:Y:S01]  /*6260*/  @!P0 LDG.E.64 R34, desc[UR6][R34.64] ;  /* 0x0000000622228981 */ /* 0x000ee2000c1e1b00 */
[----:B------:R-:W0:Y:S01]  /*6270*/  LDC R50, c[0x0][0x370] ;  /* 0x0000dc00ff327b82 */ /* 0x000e220000000800 */
[----:B------:R-:W-:Y:S01]  /*6280*/  UIADD3 UR4, UPT, UPT, UR4, 0x8, URZ ;  /* 0x0000000804047890 */ /* 0x000fe2000fffe0ff */
[----:B------:R-:W-:Y:S02]  /*6290*/  IADD3 R49, PT, PT, R49, 0x8, RZ ;  /* 0x0000000831317810 */ /* 0x000fe40007ffe0ff */
[C---:B------:R-:W-:Y:S02]  /*62a0*/  LEA R47, R91.reuse, R47, 0x3 ;  /* 0x0000002f5b2f7211 */ /* 0x040fe400078e18ff */
[C---:B------:R-:W-:Y:S02]  /*62b0*/  LEA R48, R91.reuse, R48, 0x3 ;  /* 0x000000305b307211 */ /* 0x040fe400078e18ff */
[C---:B------:R-:W-:Y:S02]  /*62c0*/  LEA R46, R91.reuse, R46, 0x3 ;  /* 0x0000002e5b2e7211 */ /* 0x040fe400078e18ff */
[----:B------:R-:W-:-:S02]  /*62d0*/  LEA R42, R91, R42, 0x3 ;  /* 0x0000002a5b2a7211 */ /* 0x000fc400078e18ff */
[C---:B------:R-:W-:Y:S02]  /*62e0*/  LEA R41, R91.reuse, R41, 0x3 ;  /* 0x000000295b297211 */ /* 0x040fe400078e18ff */
[C---:B------:R-:W-:Y:S02]  /*62f0*/  LEA R45, R91.reuse, R45, 0x3 ;  /* 0x0000002d5b2d7211 */ /* 0x040fe400078e18ff */
[C---:B------:R-:W-:Y:S02]  /*6300*/  LEA R43, R91.reuse, R43, 0x3 ;  /* 0x0000002b5b2b7211 */ /* 0x040fe400078e18ff */
[----:B------:R-:W-:Y:S01]  /*6310*/  LEA R44, R91, R44, 0x3 ;  /* 0x0000002c5b2c7211 */ /* 0x000fe200078e18ff */
[----:B----4-:R-:W-:Y:S01]  /*6320*/  @!P2 FADD.FTZ R72, R72, R24 ;  /* 0x000000184848a221 */ /* 0x010fe20000010000 */
[----:B------:R-:W-:-:S03]  /*6330*/  @!P2 FADD.FTZ R73, R73, R25 ;  /* 0x000000194949a221 */ /* 0x000fc60000010000 */
[----:B-----5:R-:W-:Y:S01]  /*6340*/  @!P3 FADD.FTZ R72, R72, R26 ;  /* 0x0000001a4848b221 */ /* 0x020fe20000010000 */
[----:B------:R-:W-:-:S03]  /*6350*/  @!P3 FADD.FTZ R73, R73, R27 ;  /* 0x0000001b4949b221 */ /* 0x000fc60000010000 */
[----:B--2---:R-:W-:Y:S01]  /*6360*/  @!P4 FADD.FTZ R72, R72, R28 ;  /* 0x0000001c4848c221 */ /* 0x004fe20000010000 */
[----:B------:R-:W-:-:S03]  /*6370*/  @!P4 FADD.FTZ R73, R73, R29 ;  /* 0x0000001d4949c221 */ /* 0x000fc60000010000 */
[----:B---3--:R-:W-:Y:S01]  /*6380*/  @!P6 FADD.FTZ R72, R72, R30 ;  /* 0x0000001e4848e221 */ /* 0x008fe20000010000 */
[----:B------:R-:W-:-:S03]  /*6390*/  @!P6 FADD.FTZ R73, R73, R31 ;  /* 0x0000001f4949e221 */ /* 0x000fc60000010000 */
[----:B------:R-:W-:Y:S01]  /*63a0*/  @!P5 FADD.FTZ R72, R72, R32 ;  /* 0x000000204848d221 */ /* 0x000fe20000010000 */
[----:B------:R-:W-:Y:S01]  /*63b0*/  @!P5 FADD.FTZ R73, R73, R33 ;  /* 0x000000214949d221 */ /* 0x000fe20000010000 */
[----:B0-----:R-:W-:Y:S02]  /*63c0*/  LOP3.LUT R32, R50, 0x7ffffff8, RZ, 0xc0, !PT ;  /* 0x7ffffff832207812 */ /* 0x001fe400078ec0ff */
[----:B------:R-:W-:Y:S01]  /*63d0*/  @!P0 FADD.FTZ R72, R72, R34 ;  /* 0x0000002248488221 */ /* 0x000fe20000010000 */
[----:B------:R-:W-:Y:S01]  /*63e0*/  @!P0 FADD.FTZ R73, R73, R35 ;  /* 0x0000002349498221 */ /* 0x000fe20000010000 */
[----:B------:R-:W-:-:S13]  /*63f0*/  ISETP.NE.AND P0, PT, R32, UR4, PT ;  /* 0x0000000420007c0c */ /* 0x000fda000bf05270 */
[----:B------:R-:W-:Y:S05]  /*6400*/  @P0 BRA `(.L_x_69) ;  /* 0xfffffffc000c0947 */ /* 0x000fea000383ffff */
.L_x_68:
[----:B------:R-:W0:Y:S02]  /*6410*/  LDCU UR4, c[0x0][0x370] ;  /* 0x00006e00ff0477ac */ /* 0x000e240008000800 */
[----:B0-----:R-:W-:-:S09]  /*6420*/  ULOP3.LUT UP0, UR4, UR4, 0x7, URZ, 0xc0, !UPT ;  /* 0x0000000704047892 */ /* 0x001fd2000f80c0ff */
[----:B------:R-:W-:Y:S05]  /*6430*/  BRA.U !UP0, `(.L_x_65) ;  /* 0x0000000108f87547 */ /* 0x000fea000b800000 */
[----:B------:R-:W0:Y:S01]  /*6440*/  LDCU UR5, c[0x0][0x370] ;  /* 0x00006e00ff0577ac */ /* 0x000e220008000800 */
[----:B------:R-:W-:-:S04]  /*6450*/  UIADD3 UR4, UPT, UPT, UR4, -0x1, URZ ;  /* 0xffffffff04047890 */ /* 0x000fc8000fffe0ff */
[----:B------:R-:W-:Y:S02]  /*6460*/  UISETP.GE.U32.AND UP0, UPT, UR4, 0x3, UPT ;  /* 0x000000030400788c */ /* 0x000fe4000bf06070 */
[----:B0-----:R-:W-:-:S07]  /*6470*/  ULOP3.LUT UP1, UR5, UR5, 0x3, URZ, 0xc0, !UPT ;  /* 0x0000000305057892 */ /* 0x001fce000f82c0ff */
[----:B------:R-:W-:Y:S05]  /*6480*/  BRA.U !UP0, `(.L_x_70) ;  /* 0x0000000108707547 */ /* 0x000fea000b800000 */
[C---:B------:R-:W-:Y:S02]  /*6490*/  IADD3 R24, PT, PT, R32.reuse, 0x1, RZ ;  /* 0x0000000120187810 */ /* 0x040fe40007ffe0ff */
[CC--:B------:R-:W-:Y:S02]  /*64a0*/  ISETP.EQ.OR P0, PT, R32.reuse, R7.reuse, P1 ;  /* 0x000000072000720c */ /* 0x0c0fe40000f02670 */
[----:B------:R-:W-:Y:S02]  /*64b0*/  IADD3 R26, PT, PT, R32, 0x2, RZ ;  /* 0x00000002201a7810 */ /* 0x000fe40007ffe0ff */
[-C--:B------:R-:W-:Y:S02]  /*64c0*/  ISETP.EQ.OR P2, PT, R24, R7.reuse, P1 ;  /* 0x000000071800720c */ /* 0x080fe40000f42670 */
[----:B---3--:R-:W-:Y:S02]  /*64d0*/  IADD3 R28, PT, PT, R32, 0x3, RZ ;  /* 0x00000003201c7810 */ /* 0x008fe40007ffe0ff */
[----:B------:R-:W-:-:S02]  /*64e0*/  ISETP.EQ.OR P3, PT, R26, R7, P1 ;  /* 0x000000071a00720c */ /* 0x000fc40000f62670 */
[----:B------:R-:W-:-:S03]  /*64f0*/  ISETP.EQ.OR P4, PT, R28, R7, P1 ;  /* 0x000000071c00720c */ /* 0x000fc60000f82670 */
[----:B------:R-:W-:-:S04]  /*6500*/  @!P0 IMAD R25, R32, R91, R40 ;  /* 0x0000005b20198224 */ /* 0x000fc800078e0228 */
[----:B------:R-:W-:Y:S02]  /*6510*/  @!P2 IMAD R27, R24, R91, R40 ;  /* 0x0000005b181ba224 */ /* 0x000fe400078e0228 */
[----:B------:R-:W-:-:S04]  /*6520*/  @!P0 IMAD.WIDE.U32 R24, R25, 0x8, R36 ;  /* 0x0000000819188825 */ /* 0x000fc800078e0024 */
[-C--:B--2---:R-:W-:Y:S02]  /*6530*/  @!P3 IMAD R29, R26, R91.reuse, R40 ;  /* 0x0000005b1a1db224 */ /* 0x084fe400078e0228 */
[----:B------:R-:W-:Y:S01]  /*6540*/  @!P2 IMAD.WIDE.U32 R26, R27, 0x8, R36 ;  /* 0x000000081b1aa825 */ /* 0x000fe200078e0024 */
[----:B------:R-:W2:Y:S03]  /*6550*/  @!P0 LDG.E.64 R24, desc[UR6][R24.64] ;  /* 0x0000000618188981 */ /* 0x000ea6000c1e1b00 */
[----:B------:R-:W-:Y:S02]  /*6560*/  @!P4 IMAD R31, R28, R91, R40 ;  /* 0x0000005b1c1fc224 */ /* 0x000fe400078e0228 */
[--C-:B------:R-:W-:Y:S01]  /*6570*/  @!P3 IMAD.WIDE.U32 R28, R29, 0x8, R36.reuse ;  /* 0x000000081d1cb825 */ /* 0x100fe200078e0024 */
[----:B------:R-:W3:Y:S03]  /*6580*/  @!P2 LDG.E.64 R26, desc[UR6][R26.64] ;  /* 0x000000061a1aa981 */ /* 0x000ee6000c1e1b00 */
[----:B------:R-:W-:-:S02]  /*6590*/  @!P4 IMAD.WIDE.U32 R30, R31, 0x8, R36 ;  /* 0x000000081f1ec825 */ /* 0x000fc400078e0024 */
[----:B------:R-:W4:Y:S04]  /*65a0*/  @!P3 LDG.E.64 R28, desc[UR6][R28.64] ;  /* 0x000000061c1cb981 */ /* 0x000f28000c1e1b00 */
[----:B------:R-:W5:Y:S01]  /*65b0*/  @!P4 LDG.E.64 R30, desc[UR6][R30.64] ;  /* 0x000000061e1ec981 */ /* 0x000f62000c1e1b00 */
[----:B------:R-:W-:Y:S01]  /*65c0*/  IADD3 R32, PT, PT, R32, 0x4, RZ ;  /* 0x0000000420207810 */ /* 0x000fe20007ffe0ff */
[----:B--2---:R-:W-:Y:S01]  /*65d0*/  @!P0 FADD.FTZ R72, R72, R24 ;  /* 0x0000001848488221 */ /* 0x004fe20000010000 */
[----:B------:R-:W-:-:S03]  /*65e0*/  @!P0 FADD.FTZ R73, R73, R25 ;  /* 0x0000001949498221 */ /* 0x000fc60000010000 */
[----:B---3--:R-:W-:Y:S01]  /*65f0*/  @!P2 FADD.FTZ R72, R72, R26 ;  /* 0x0000001a4848a221 */ /* 0x008fe20000010000 */
[----:B------:R-:W-:-:S03]  /*6600*/  @!P2 FADD.FTZ R73, R73, R27 ;  /* 0x0000001b4949a221 */ /* 0x000fc60000010000 */
[----:B----4-:R-:W-:Y:S01]  /*6610*/  @!P3 FADD.FTZ R72, R72, R28 ;  /* 0x0000001c4848b221 */ /* 0x010fe20000010000 */
[----:B------:R-:W-:-:S03]  /*6620*/  @!P3 FADD.FTZ R73, R73, R29 ;  /* 0x0000001d4949b221 */ /* 0x000fc60000010000 */
[----:B-----5:R-:W-:Y:S01]  /*6630*/  @!P4 FADD.FTZ R72, R72, R30 ;  /* 0x0000001e4848c221 */ /* 0x020fe20000010000 */
[----:B------:R-:W-:-:S07]  /*6640*/  @!P4 FADD.FTZ R73, R73, R31 ;  /* 0x0000001f4949c221 */ /* 0x000fce0000010000 */
.L_x_70:
[----:B------:R-:W-:Y:S05]  /*6650*/  BRA.U !UP1, `(.L_x_65) ;  /* 0x0000000109707547 */ /* 0x000fea000b800000 */
[----:B---3--:R-:W0:Y:S01]  /*6660*/  LDC R28, c[0x0][0x370] ;  /* 0x0000dc00ff1c7b82 */ /* 0x008e220000000800 */
[----:B------:R-:W-:Y:S01]  /*6670*/  UISETP.NE.AND UP0, UPT, UR5, 0x1, UPT ;  /* 0x000000010500788c */ /* 0x000fe2000bf05270 */
[----:B0-----:R-:W-:-:S08]  /*6680*/  LOP3.LUT R28, R28, 0x1, RZ, 0xc0, !PT ;  /* 0x000000011c1c7812 */ /* 0x001fd000078ec0ff */
[----:B------:R-:W-:Y:S05]  /*6690*/  BRA.U !UP0, `(.L_x_71) ;  /* 0x0000000108387547 */ /* 0x000fea000b800000 */
[C---:B------:R-:W-:Y:S02]  /*66a0*/  IADD3 R24, PT, PT, R32.reuse, 0x1, RZ ;  /* 0x0000000120187810 */ /* 0x040fe40007ffe0ff */
[-C--:B------:R-:W-:Y:S02]  /*66b0*/  ISETP.EQ.OR P2, PT, R32, R7.reuse, P1 ;  /* 0x000000072000720c */ /* 0x080fe40000f42670 */
[----:B------:R-:W-:-:S11]  /*66c0*/  ISETP.EQ.OR P0, PT, R24, R7, P1 ;  /* 0x000000071800720c */ /* 0x000fd60000f02670 */
[-CC-:B------:R-:W-:Y:S02]  /*66d0*/  @!P2 IMAD R25, R32, R91.reuse, R40.reuse ;  /* 0x0000005b2019a224 */ /* 0x180fe400078e0228 */
[----:B------:R-:W-:Y:S02]  /*66e0*/  @!P0 IMAD R27, R24, R91, R40 ;  /* 0x0000005b181b8224 */ /* 0x000fe400078e0228 */
[----:B------:R-:W-:-:S04]  /*66f0*/  @!P2 IMAD.WIDE.U32 R24, R25, 0x8, R36 ;  /* 0x000000081918a825 */ /* 0x000fc800078e0024 */
[----:B------:R-:W-:Y:S02]  /*6700*/  @!P0 IMAD.WIDE.U32 R26, R27, 0x8, R36 ;  /* 0x000000081b1a8825 */ /* 0x000fe400078e0024 */
[----:B------:R-:W3:Y:S04]  /*6710*/  @!P2 LDG.E.64 R24, desc[UR6][R24.64] ;  /* 0x000000061818a981 */ /* 0x000ee8000c1e1b00 */
[----:B------:R-:W4:Y:S01]  /*6720*/  @!P0 LDG.E.64 R26, desc[UR6][R26.64] ;  /* 0x000000061a1a8981 */ /* 0x000f22000c1e1b00 */
[----:B------:R-:W-:Y:S01]  /*6730*/  IADD3 R32, PT, PT, R32, 0x2, RZ ;  /* 0x0000000220207810 */ /* 0x000fe20007ffe0ff */
[----:B---3--:R-:W-:Y:S01]  /*6740*/  @!P2 FADD.FTZ R72, R72, R24 ;  /* 0x000000184848a221 */ /* 0x008fe20000010000 */
[----:B------:R-:W-:-:S03]  /*6750*/  @!P2 FADD.FTZ R73, R73, R25 ;  /* 0x000000194949a221 */ /* 0x000fc60000010000 */
[----:B----4-:R-:W-:Y:S01]  /*6760*/  @!P0 FADD.FTZ R72, R72, R26 ;  /* 0x0000001a48488221 */ /* 0x010fe20000010000 */
[----:B------:R-:W-:-:S07]  /*6770*/  @!P0 FADD.FTZ R73, R73, R27 ;  /* 0x0000001b49498221 */ /* 0x000fce0000010000 */
.L_x_71:
[----:B------:R-:W-:Y:S01]  /*6780*/  ISETP.EQ.OR P0, PT, R32, R7, P1 ;  /* 0x000000072000720c */ /* 0x000fe20000f02670 */
[----:B------:R-:W-:Y:S03]  /*6790*/  BSSY.RECONVERGENT B0, `(.L_x_65) ;  /* 0x0000008000007945 */ /* 0x000fe60003800200 */
[----:B------:R-:W-:-:S13]  /*67a0*/  ISETP.NE.U32.OR P0, PT, R28, 0x1, P0 ;  /* 0x000000011c00780c */ /* 0x000fda0000705470 */
[----:B------:R-:W-:Y:S05]  /*67b0*/  @P0 BRA `(.L_x_72) ;  /* 0x0000000000140947 */ /* 0x000fea0003800000 */
[----:B------:R-:W-:-:S04]  /*67c0*/  IMAD R25, R91, R32, R40 ;  /* 0x000000205b197224 */ /* 0x000fc800078e0228 */
[----:B------:R-:W-:-:S06]  /*67d0*/  IMAD.WIDE.U32 R24, R25, 0x8, R36 ;  /* 0x0000000819187825 */ /* 0x000fcc00078e0024 */
[----:B------:R-:W3:Y:S02]  /*67e0*/  LDG.E.64 R24, desc[UR6][R24.64] ;  /* 0x0000000618187981 */ /* 0x000ee4000c1e1b00 */
[----:B---3--:R-:W-:Y:S01]  /*67f0*/  FADD.FTZ R72, R72, R24 ;  /* 0x0000001848487221 */ /* 0x008fe20000010000 */
[----:B------:R-:W-:-:S07]  /*6800*/  FADD.FTZ R73, R73, R25 ;  /* 0x0000001949497221 */ /* 0x000fce0000010000 */
.L_x_72:
[----:B------:R-:W-:Y:S05]  /*6810*/  BSYNC.RECONVERGENT B0 ;  /* 0x0000000000007941 */ /* 0x000fea0003800200 */
.L_x_65:
[----:B------:R-:W5:Y:S01]  /*6820*/  S2UR UR5, SR_CgaCtaId ;  /* 0x00000000000579c3 */ /* 0x000f620000008800 */
[----:B------:R-:W-:Y:S01]  /*6830*/  UMOV UR4, 0x400 ;  /* 0x0000040000047882 */ /* 0x000fe20000000000 */
[----:B--2-4-:R-:W-:Y:S02]  /*6840*/  SHF.L.U32 R29, R8, 0x10, RZ ;  /* 0x00000010081d7819 */ /* 0x014fe400000006ff */
[----:B------:R-:W-:Y:S02]  /*6850*/  SHF.L.U32 R31, R110, 0x10, RZ ;  /* 0x000000106e1f7819 */ /* 0x000fe400000006ff */
[----:B------:R-:W-:Y:S01]  /*6860*/  SHF.L.U32 R9, R9, 0x10, RZ ;  /* 0x0000001009097819 */ /* 0x000fe200000006ff */
[C---:B------:R-:W-:Y:S01]  /*6870*/  FADD.FTZ R29, -R68.reuse, R29 ;  /* 0x0000001d441d7221 */ /* 0x040fe20000010100 */
[----:B------:R-:W-:Y:S01]  /*6880*/  SHF.L.U32 R8, R111, 0x10, RZ ;  /* 0x000000106f087819 */ /* 0x000fe200000006ff */
[----:B------:R-:W-:Y:S02]  /*6890*/  FADD.FTZ R31, -R68, R31 ;  /* 0x0000001f441f7221 */ /* 0x000fe40000010100 */
[----:B------:R-:W-:-:S02]  /*68a0*/  FMUL.FTZ R37, R29, R112 ;  /* 0x000000701d257220 */ /* 0x000fc40000410000 */
[----:B------:R-:W-:Y:S01]  /*68b0*/  FMUL.FTZ R36, R31, R112 ;  /* 0x000000701f247220 */ /* 0x000fe20000410000 */
[----:B-----5:R-:W-:Y:S01]  /*68c0*/  ULEA UR4, UR5, UR4, 0x18 ;  /* 0x0000000405047291 */ /* 0x020fe2000f8ec0ff */
[----:B------:R-:W2:Y:S08]  /*68d0*/  LDCU.U8 UR5, c[0x0][0x414] ;  /* 0x00008280ff0577ac */ /* 0x000eb00008000000 */
[----:B------:R-:W-:Y:S01]  /*68e0*/  @!P1 STS.64 [UR4+0x90], R72 ;  /* 0x00009048ff009988 */ /* 0x000fe20008000a04 */
[----:B------:R-:W-:Y:S01]  /*68f0*/  BAR.SYNC.DEFER_BLOCKING 0x0 ;  /* 0x0000000000007b1d */ /* 0x000fe20000010000 */
[----:B--2---:R-:W-:-:S05]  /*6900*/  UISETP.NE.AND UP0, UPT, UR5, URZ, UPT ;  /* 0x000000ff0500728c */ /* 0x004fca000bf05270 */
[----:B------:R-:W2:Y:S01]  /*6910*/  LDS.64 R24, [UR4+0x90] ;  /* 0x00009004ff187984 */ /* 0x000ea20008000a00 */
[----:B------:R-:W2:Y:S02]  /*6920*/  LDCU UR4, c[0x0][0x42c] ;  /* 0x00008580ff0477ac */ /* 0x000ea40008000800 */
[----:B--2---:R-:W-:Y:S01]  /*6930*/  FMUL.FTZ R26, R24, UR4 ;  /* 0x00000004181a7c20 */ /* 0x004fe20008410000 */
[----:B------:R-:W-:Y:S01]  /*6940*/  FMUL.FTZ R27, R25, UR4 ;  /* 0x00000004191b7c20 */ /* 0x000fe20008410000 */
[----:B------:R-:W-:Y:S06]  /*6950*/  BRA.U !UP0, `(.L_x_73) ;  /* 0x0000000108487547 */ /* 0x000fec000b800000 */
[----:B------:R-:W-:Y:S01]  /*6960*/  FFMA.FTZ R24, R66, R37, R64 ;  /* 0x0000002542187223 */ /* 0x000fe20000010040 */
[----:B------:R-:W-:-:S03]  /*6970*/  FFMA.FTZ R25, R67, R36, R65 ;  /* 0x0000002443197223 */ /* 0x000fc60000010041 */
[----:B---3--:R-:W-:Y:S01]  /*6980*/  FMUL.FTZ R28, R24, -1.4426950216293334961 ;  /* 0xbfb8aa3b181c7820 */ /* 0x008fe20000410000 */
[----:B------:R-:W-:-:S05]  /*6990*/  FMUL.FTZ R31, R25, -1.4426950216293334961 ;  /* 0xbfb8aa3b191f7820 */ /* 0x000fca0000410000 */
[----:B------:R-:W2:Y:S08]  /*69a0*/  MUFU.EX2 R28, R28 ;  /* 0x0000001c001c7308 */ /* 0x000eb00000000800 */
[----:B------:R-:W1:Y:S01]  /*69b0*/  MUFU.EX2 R31, R31 ;  /* 0x0000001f001f7308 */ /* 0x000e620000000800 */
[----:B--2---:R-:W-:-:S07]  /*69c0*/  FADD.FTZ R29, R28, 1 ;  /* 0x3f8000001c1d7421 */ /* 0x004fce0000010000 */
[----:B------:R-:W2:Y:S01]  /*69d0*/  MUFU.RCP R30, R29 ;  /* 0x0000001d001e7308 */ /* 0x000ea20000001000 */
[----:B-1----:R-:W-:-:S07]  /*69e0*/  FADD.FTZ R32, R31, 1 ;  /* 0x3f8000001f207421 */ /* 0x002fce0000010000 */
[----:B------:R-:W1:Y:S01]  /*69f0*/  MUFU.RCP R33, R32 ;  /* 0x0000002000217308 */ /* 0x000e620000001000 */
[----:B--2---:R-:W-:Y:S01]  /*6a00*/  FADD.FTZ R35, -R30, 1 ;  /* 0x3f8000001e237421 */ /* 0x004fe20000010100 */
[----:B------:R-:W-:-:S03]  /*6a10*/  FMUL.FTZ R9, R9, R30 ;  /* 0x0000001e09097220 */ /* 0x000fc60000410000 */
[----:B------:R-:W-:Y:S01]  /*6a20*/  FFMA.FTZ R24, R24, R35, 1 ;  /* 0x3f80000018187423 */ /* 0x000fe20000010023 */
[----:B-1----:R-:W-:Y:S01]  /*6a30*/  FADD.FTZ R34, -R33, 1 ;  /* 0x3f80000021227421 */ /* 0x002fe20000010100 */
[----:B------:R-:W-:Y:S02]  /*6a40*/  FMUL.FTZ R8, R8, R33 ;  /* 0x0000002108087220 */ /* 0x000fe40000410000 */
[----:B------:R-:W-:Y:S01]  /*6a50*/  FMUL.FTZ R9, R9, R24 ;  /* 0x0000001809097220 */ /* 0x000fe20000410000 */
[----:B------:R-:W-:-:S04]  /*6a60*/  FFMA.FTZ R25, R25, R34, 1 ;  /* 0x3f80000019197423 */ /* 0x000fc80000010022 */
[----:B------:R-:W-:-:S07]  /*6a70*/  FMUL.FTZ R8, R8, R25 ;  /* 0x0000001908087220 */ /* 0x000fce0000410000 */
.L_x_73:
[----:B------:R-:W2:Y:S01]  /*6a80*/  LDCU UR4, c[0x0][0x41c] ;  /* 0x00008380ff0477ac */ /* 0x000ea20008000800 */
[----:B------:R-:W-:Y:S01]  /*6a90*/  SHF.L.U32 R31, R10, 0x10, RZ ;  /* 0x000000100a1f7819 */ /* 0x000fe200000006ff */
[C-C-:B------:R-:W-:Y:S01]  /*6aa0*/  FFMA.FTZ R25, R26.reuse, R37, R27.reuse ;  /* 0x000000251a197223 */ /* 0x140fe2000001001b */
[----:B------:R-:W-:Y:S01]  /*6ab0*/  FFMA.FTZ R10, R26, R36, R27 ;  /* 0x000000241a0a7223 */ /* 0x000fe2000001001b */
[----:B------:R-:W4:Y:S01]  /*6ac0*/  LDCU.64 UR8, c[0x0][0x400] ;  /* 0x00008000ff0877ac */ /* 0x000f220008000a00 */
[----:B------:R-:W-:Y:S01]  /*6ad0*/  BSSY.RECONVERGENT B0, `(.L_x_74) ;  /* 0x000001c000007945 */ /* 0x000fe20003800200 */
[----:B------:R-:W-:Y:S01]  /*6ae0*/  FFMA.FTZ R25, R66, R9, -R25 ;  /* 0x0000000942197223 */ /* 0x000fe20000010819 */
[----:B------:R-:W-:Y:S01]  /*6af0*/  SHF.L.U32 R37, R108, 0x10, RZ ;  /* 0x000000106c257819 */ /* 0x000fe200000006ff */
[----:B------:R-:W-:Y:S01]  /*6b00*/  FADD.FTZ R39, -R68, R31 ;  /* 0x0000001f44277221 */ /* 0x000fe20000010100 */
[----:B------:R-:W-:Y:S01]  /*6b10*/  FFMA.FTZ R33, R67, R8, -R10 ;  /* 0x0000000843217223 */ /* 0x000fe2000001080a */
[----:B--2---:R-:W-:-:S05]  /*6b20*/  IMAD R7, R7, UR4, R0 ;  /* 0x0000000407077c24 */ /* 0x004fca000f8e0200 */
[C---:B----4-:R-:W-:Y:S02]  /*6b30*/  ISETP.GE.U32.AND P0, PT, R7.reuse, UR8, PT ;  /* 0x0000000807007c0c */ /* 0x050fe4000bf06070 */
[----:B------:R-:W-:Y:S02]  /*6b40*/  SHF.R.S32.HI R24, RZ, 0x1f, R7 ;  /* 0x0000001fff187819 */ /* 0x000fe40000011407 */
[----:B------:R-:W-:Y:S02]  /*6b50*/  IADD3 R29, PT, PT, R7, 0x8, RZ ;  /* 0x00000008071d7810 */ /* 0x000fe40007ffe0ff */
[----:B------:R-:W-:Y:S02]  /*6b60*/  ISETP.GE.AND.EX P0, PT, R24, UR9, PT, P0 ;  /* 0x0000000918007c0c */ /* 0x000fe4000bf06300 */
[----:B------:R-:W-:Y:S02]  /*6b70*/  ISETP.GE.U32.AND P1, PT, R29, UR8, PT ;  /* 0x000000081d007c0c */ /* 0x000fe4000bf26070 */
[----:B---3--:R-:W-:-:S04]  /*6b80*/  SHF.R.S32.HI R28, RZ, 0x1f, R29 ;  /* 0x0000001fff1c7819 */ /* 0x008fc8000001141d */
[----:B------:R-:W-:-:S05]  /*6b90*/  ISETP.GE.AND.EX P1, PT, R28, UR9, PT, P1 ;  /* 0x000000091c007c0c */ /* 0x000fca000bf26310 */
[----:B------:R-:W-:Y:S08]  /*6ba0*/  @P0 BRA `(.L_x_75) ;  /* 0x0000000000380947 */ /* 0x000ff00003800000 */
[----:B------:R-:W2:Y:S01]  /*6bb0*/  LDCU.64 UR10, c[0x0][0x3f8] ;  /* 0x00007f00ff0a77ac */ /* 0x000ea20008000a00 */
[----:B------:R-:W-:Y:S01]  /*6bc0*/  MOV R8, R116 ;  /* 0x0000007400087202 */ /* 0x000fe20000000f00 */
[-C--:B------:R-:W-:Y:S01]  /*6bd0*/  FMUL.FTZ R31, R25, R112.reuse ;  /* 0x00000070191f7220 */ /* 0x080fe20000410000 */
[----:B------:R-:W-:Y:S01]  /*6be0*/  MOV R9, R119 ;  /* 0x0000007700097202 */ /* 0x000fe20000000f00 */
[----:B------:R-:W3:Y:S01]  /*6bf0*/  LDCU.64 UR4, c[0x0][0x380] ;  /* 0x00007000ff0477ac */ /* 0x000ee20008000a00 */
[----:B------:R-:W-:Y:S01]  /*6c00*/  FMUL.FTZ R10, R33, R112 ;  /* 0x00000070210a7220 */ /* 0x000fe20000410000 */
[----:B--2---:R-:W-:Y:S02]  /*6c10*/  IMAD R24, R24, UR10, RZ ;  /* 0x0000000a18187c24 */ /* 0x004fe4000f8e02ff */
[----:B------:R-:W-:-:S04]  /*6c20*/  IMAD.WIDE.U32 R8, R7, UR10, R8 ;  /* 0x0000000a07087c25 */ /* 0x000fc8000f8e0008 */
[----:B------:R-:W-:Y:S01]  /*6c30*/  IMAD R35, R7, UR11, R24 ;  /* 0x0000000b07237c24 */ /* 0x000fe2000f8e0218 */
[----:B---3--:R-:W-:-:S04]  /*6c40*/  LEA R24, P0, R8, UR4, 0x1 ;  /* 0x0000000408187c11 */ /* 0x008fc8000f8008ff */
[----:B------:R-:W-:Y:S02]  /*6c50*/  IADD3 R35, PT, PT, R9, R35, RZ ;  /* 0x0000002309237210 */ /* 0x000fe40007ffe0ff */
[----:B------:R-:W-:Y:S02]  /*6c60*/  F2FP.BF16.F32.PACK_AB R9, R10, R31 ;  /* 0x0000001f0a09723e */ /* 0x000fe400000010ff */
[----:B------:R-:W-:-:S05]  /*6c70*/  LEA.HI.X R25, R8, UR5, R35, 0x1, P0 ;  /* 0x0000000508197c11 */ /* 0x000fca00080f0c23 */
[----:B------:R2:W-:Y:S02]  /*6c80*/  STG.E desc[UR6][R24.64], R9 ;  /* 0x0000000918007986 */ /* 0x0005e4000c101906 */
.L_x_75:
[----:B------:R-:W-:Y:S05]  /*6c90*/  BSYNC.RECONVERGENT B0 ;  /* 0x0000000000007941 */ /* 0x000fea0003800200 */
.L_x_74:
[-C--:B------:R-:W-:Y:S01]  /*6ca0*/  FMUL.FTZ R39, R39, R112.reuse ;  /* 0x0000007027277220 */ /* 0x080fe20000410000 */
[----:B--2---:R-:W-:Y:S01]  /*6cb0*/  FADD.FTZ R9, -R68, R37 ;  /* 0x0000002544097221 */ /* 0x004fe20000010100 */
[----:B------:R-:W-:Y:S02]  /*6cc0*/  SHF.L.U32 R11, R11, 0x10, RZ ;  /* 0x000000100b0b7819 */ /* 0x000fe400000006ff */
[----:B------:R-:W-:Y:S01]  /*6cd0*/  SHF.L.U32 R8, R109, 0x10, RZ ;  /* 0x000000106d087819 */ /* 0x000fe200000006ff */
[----:B------:R-:W-:Y:S01]  /*6ce0*/  FFMA.FTZ R37, R26, R39, R27 ;  /* 0x000000271a257223 */ /* 0x000fe2000001001b */
[----:B------:R-:W-:Y:S01]  /*6cf0*/  FMUL.FTZ R36, R9, R112 ;  /* 0x0000007009247220 */ /* 0x000fe20000410000 */
[----:B------:R-:W-:Y:S06]  /*6d00*/  BRA.U !UP0, `(.L_x_76) ;  /* 0x0000000108487547 */ /* 0x000fec000b800000 */
[----:B------:R-:W-:Y:S01]  /*6d10*/  FFMA.FTZ R9, R66, R39, R64 ;  /* 0x0000002742097223 */ /* 0x000fe20000010040 */
[----:B------:R-:W-:-:S03]  /*6d20*/  FFMA.FTZ R10, R67, R36, R65 ;  /* 0x00000024430a7223 */ /* 0x000fc60000010041 */
[----:B------:R-:W-:Y:S01]  /*6d30*/  FMUL.FTZ R24, R9, -1.4426950216293334961 ;  /* 0xbfb8aa3b09187820 */ /* 0x000fe20000410000 */
        /* <DEDUP_REMOVED lines=15> */
.L_x_76:
[----:B------:R-:W-:Y:S01]  /*6e30*/  FFMA.FTZ R10, R26, R36, R27 ;  /* 0x000000241a0a7223 */ /* 0x000fe2000001001b */
[----:B------:R-:W-:Y:S01]  /*6e40*/  BSSY.RECONVERGENT B0, `(.L_x_77) ;  /* 0x0000014000007945 */ /* 0x000fe20003800200 */
[----:B------:R-:W-:Y:S01]  /*6e50*/  FFMA.FTZ R37, R66, R11, -R37 ;  /* 0x0000000b42257223 */ /* 0x000fe20000010825 */
[----:B------:R-:W-:Y:S01]  /*6e60*/  SHF.L.U32 R25, R12, 0x10, RZ ;  /* 0x000000100c197819 */ /* 0x000fe200000006ff */
[----:B------:R-:W-:Y:S01]  /*6e70*/  FFMA.FTZ R11, R67, R8, -R10 ;  /* 0x00000008430b7223 */ /* 0x000fe2000001080a */
[----:B------:R-:W-:Y:S01]  /*6e80*/  SHF.L.U32 R31, R106, 0x10, RZ ;  /* 0x000000106a1f7819 */ /* 0x000fe200000006ff */
[----:B------:R-:W-:Y:S06]  /*6e90*/  @P1 BRA `(.L_x_78) ;  /* 0x0000000000381947 */ /* 0x000fec0003800000 */
        /* <DEDUP_REMOVED lines=14> */
.L_x_78:
[----:B------:R-:W-:Y:S05]  /*6f80*/  BSYNC.RECONVERGENT B0 ;  /* 0x0000000000007941 */ /* 0x000fea0003800200 */
.L_x_77:
[----:B------:R-:W-:Y:S01]  /*6f90*/  SHF.L.U32 R39, R22, 0x10, RZ ;  /* 0x0000001016277819 */ /* 0x000fe200000006ff */
[----:B--2---:R-:W-:Y:S01]  /*6fa0*/  FADD.FTZ R11, -R68, R25 ;  /* 0x00000019440b7221 */ /* 0x004fe20000010100 */
[----:B------:R-:W-:Y:S01]  /*6fb0*/  SHF.L.U32 R111, R70, 0x10, RZ ;  /* 0x00000010466f7819 */ /* 0x000fe200000006ff */
[C---:B------:R-:W-:Y:S01]  /*6fc0*/  FADD.FTZ R29, -R68.reuse, R31 ;  /* 0x0000001f441d7221 */ /* 0x040fe20000010100 */
[----:B------:R-:W-:Y:S01]  /*6fd0*/  SHF.L.U32 R53, R81, 0x10, RZ ;  /* 0x0000001051357819 */ /* 0x000fe200000006ff */
[----:B------:R-:W-:Y:S01]  /*6fe0*/  FADD.FTZ R81, -R68, R39 ;  /* 0x0000002744517221 */ /* 0x000fe20000010100 */
[----:B------:R-:W-:Y:S01]  /*6ff0*/  SHF.L.U32 R113, R16, 0x10, RZ ;  /* 0x0000001010717819 */ /* 0x000fe200000006ff */
[----:B------:R-:W-:Y:S01]  /*7000*/  FADD.FTZ R39, -R68, R111 ;  /* 0x0000006f44277221 */ /* 0x000fe20000010100 */
[----:B------:R-:W-:Y:S01]  /*7010*/  SHF.L.U32 R35, R20, 0x10, RZ ;  /* 0x0000001014237819 */ /* 0x000fe200000006ff */
[-C--:B------:R-:W-:Y:S01]  /*7020*/  FMUL.FTZ R11, R11, R112.reuse ;  /* 0x000000700b0b7220 */ /* 0x080fe20000410000 */
[----:B------:R-:W-:Y:S01]  /*7030*/  SHF.L.U32 R34, R89, 0x10, RZ ;  /* 0x0000001059227819 */ /* 0x000fe200000006ff */
[----:B------:R-:W-:Y:S01]  /*7040*/  FMUL.FTZ R36, R29, R112 ;  /* 0x000000701d247220 */ /* 0x000fe20000410000 */
[C---:B------:R-:W-:Y:S01]  /*7050*/  IADD3 R46, PT, PT, R7.reuse, 0x10, RZ ;  /* 0x00000010072e7810 */ /* 0x040fe20007ffe0ff */
[C---:B------:R-:W-:Y:S01]  /*7060*/  FADD.FTZ R113, -R68.reuse, R113 ;  /* 0x0000007144717221 */ /* 0x040fe20000010100 */
[C---:B------:R-:W-:Y:S01]  /*7070*/  IADD3 R111, PT, PT, R7.reuse, 0x18, RZ ;  /* 0x00000018076f7810 */ /* 0x040fe20007ffe0ff */
[C---:B------:R-:W-:Y:S01]  /*7080*/  FADD.FTZ R53, -R68.reuse, R53 ;  /* 0x0000003544357221 */ /* 0x040fe20000010100 */
[C---:B------:R-:W-:Y:S01]  /*7090*/  IADD3 R89, PT, PT, R7.reuse, 0x20, RZ ;  /* 0x0000002007597810 */ /* 0x040fe20007ffe0ff */
[----:B------:R-:W-:Y:S01]  /*70a0*/  FADD.FTZ R29, -R68, R34 ;  /* 0x00000022441d7221 */ /* 0x000fe20000010100 */
[C---:B------:R-:W-:Y:S01]  /*70b0*/  IADD3 R24, PT, PT, R7.reuse, 0x28, RZ ;  /* 0x0000002807187810 */ /* 0x040fe20007ffe0ff */
[----:B------:R-:W-:Y:S01]  /*70c0*/  FFMA.FTZ R44, R26, R36, R27 ;  /* 0x000000241a2c7223 */ /* 0x000fe2000001001b */
[----:B------:R-:W-:-:S02]  /*70d0*/  IADD3 R20, PT, PT, R7, 0x30, RZ ;  /* 0x0000003007147810 */ /* 0x000fc40007ffe0ff */
[C---:B------:R-:W-:Y:S02]  /*70e0*/  IADD3 R16, PT, PT, R7.reuse, 0x38, RZ ;  /* 0x0000003807107810 */ /* 0x040fe40007ffe0ff */
[----:B------:R-:W-:Y:S02]  /*70f0*/  IADD3 R12, PT, PT, R7, 0x40, RZ ;  /* 0x00000040070c7810 */ /* 0x000fe40007ffe0ff */
[----:B------:R-:W-:Y:S02]  /*7100*/  SHF.L.U32 R37, R98, 0x10, RZ ;  /* 0x0000001062257819 */ /* 0x000fe400000006ff */
[----:B------:R-:W-:Y:S02]  /*7110*/  SHF.L.U32 R33, R100, 0x10, RZ ;  /* 0x0000001064217819 */ /* 0x000fe400000006ff */
[----:B------:R-:W-:Y:S02]  /*7120*/  SHF.L.U32 R41, R56, 0x10, RZ ;  /* 0x0000001038297819 */ /* 0x000fe400000006ff */
[----:B------:R-:W-:-:S02]  /*7130*/  SHF.L.U32 R125, R74, 0x10, RZ ;  /* 0x000000104a7d7819 */ /* 0x000fc400000006ff */
[----:B------:R-:W-:Y:S01]  /*7140*/  SHF.L.U32 R8, R85, 0x10, RZ ;  /* 0x0000001055087819 */ /* 0x000fe200000006ff */
[----:B------:R-:W-:Y:S01]  /*7150*/  FADD.FTZ R85, -R68, R35 ;  /* 0x0000002344557221 */ /* 0x000fe20000010100 */
[----:B------:R-:W-:Y:S01]  /*7160*/  SHF.L.U32 R9, R14, 0x10, RZ ;  /* 0x000000100e097819 */ /* 0x000fe200000006ff */
[----:B------:R-:W-:Y:S01]  /*7170*/  FADD.FTZ R35, -R68, R125 ;  /* 0x0000007d44237221 */ /* 0x000fe20000010100 */
[----:B------:R-:W-:Y:S01]  /*7180*/  SHF.L.U32 R121, R104, 0x10, RZ ;  /* 0x0000001068797819 */ /* 0x000fe200000006ff */
[----:B------:R-:W-:Y:S01]  /*7190*/  FFMA.FTZ R125, R26, R11, R27 ;  /* 0x0000000b1a7d7223 */ /* 0x000fe2000001001b */
[----:B------:R-:W-:Y:S01]  /*71a0*/  SHF.L.U32 R115, R102, 0x10, RZ ;  /* 0x0000001066737819 */ /* 0x000fe200000006ff */
[----:B------:R-:W-:Y:S01]  /*71b0*/  FADD.FTZ R9, -R68, R9 ;  /* 0x0000000944097221 */ /* 0x000fe20000010100 */
[----:B------:R-:W-:Y:S01]  /*71c0*/  SHF.L.U32 R109, R18, 0x10, RZ ;  /* 0x00000010126d7819 */ /* 0x000fe200000006ff */
[----:B------:R-:W-:Y:S01]  /*71d0*/  FADD.FTZ R121, -R68, R121 ;  /* 0x0000007944797221 */ /* 0x000fe20000010100 */
[----:B------:R-:W-:Y:S01]  /*71e0*/  SHF.L.U32 R55, R96, 0x10, RZ ;  /* 0x0000001060377819 */ /* 0x000fe200000006ff */
[----:B------:R-:W-:Y:S01]  /*71f0*/  FADD.FTZ R115, -R68, R115 ;  /* 0x0000007344737221 */ /* 0x000fe20000010100 */
[----:B0-----:R-:W-:Y:S01]  /*7200*/  SHF.L.U32 R73, R94, 0x10, RZ ;  /* 0x000000105e497819 */ /* 0x001fe200000006ff */
[----:B------:R-:W-:Y:S01]  /*7210*/  FADD.FTZ R109, -R68, R109 ;  /* 0x0000006d446d7221 */ /* 0x000fe20000010100 */
[----:B------:R-:W-:Y:S01]  /*7220*/  SHF.L.U32 R43, R58, 0x10, RZ ;  /* 0x000000103a2b7819 */ /* 0x000fe200000006ff */
[----:B------:R-:W-:Y:S01]  /*7230*/  FADD.FTZ R55, -R68, R55 ;  /* 0x0000003744377221 */ /* 0x000fe20000010100 */
[----:B------:R-:W-:Y:S01]  /*7240*/  SHF.L.U32 R45, R92, 0x10, RZ ;  /* 0x000000105c2d7819 */ /* 0x000fe200000006ff */
[----:B------:R-:W-:Y:S01]  /*7250*/  FADD.FTZ R73, -R68, R73 ;  /* 0x0000004944497221 */ /* 0x000fe20000010100 */
[----:B------:R-:W-:Y:S01]  /*7260*/  SHF.L.U32 R47, R60, 0x10, RZ ;  /* 0x000000103c2f7819 */ /* 0x000fe200000006ff */
[C---:B------:R-:W-:Y:S01]  /*7270*/  FADD.FTZ R43, -R68.reuse, R43 ;  /* 0x0000002b442b7221 */ /* 0x040fe20000010100 */
        /* <DEDUP_REMOVED lines=11> */
[----:B------:R-:W-:Y:S01]  /*7330*/  FADD.FTZ R37, -R68, R8 ;  /* 0x0000000844257221 */ /* 0x000fe20000010100 */
[----:B------:R-:W-:Y:S01]  /*7340*/  ISETP.GE.U32.AND P2, PT, R46, UR8, PT ;  /* 0x000000082e007c0c */ /* 0x000fe2000bf46070 */
[C---:B------:R-:W-:Y:S01]  /*7350*/  FADD.FTZ R49, -R68.reuse, R49 ;  /* 0x0000003144317221 */ /* 0x040fe20000010100 */
[----:B------:R-:W-:Y:S01]  /*7360*/  ISETP.GE.U32.AND P1, PT, R111, UR8, PT ;  /* 0x000000086f007c0c */ /* 0x000fe2000bf26070 */
[C---:B------:R-:W-:Y:S01]  /*7370*/  FADD.FTZ R51, -R68.reuse, R51 ;  /* 0x0000003344337221 */ /* 0x040fe20000010100 */
[----:B------:R-:W-:Y:S01]  /*7380*/  ISETP.GE.U32.AND P0, PT, R89, UR8, PT ;  /* 0x0000000859007c0c */ /* 0x000fe2000bf06070 */
[----:B------:R-:W-:Y:S01]  /*7390*/  FADD.FTZ R41, -R68, R123 ;  /* 0x0000007b44297221 */ /* 0x000fe20000010100 */
[----:B------:R-:W-:Y:S01]  /*73a0*/  ISETP.GE.U32.AND P6, PT, R24, UR8, PT ;  /* 0x0000000818007c0c */ /* 0x000fe2000bfc6070 */
[----:B------:R-:W-:Y:S01]  /*73b0*/  FADD.FTZ R31, -R68, R76 ;  /* 0x0000004c441f7221 */ /* 0x000fe20000010100 */
[----:B------:R-:W-:Y:S01]  /*73c0*/  ISETP.GE.U32.AND P3, PT, R20, UR8, PT ;  /* 0x0000000814007c0c */ /* 0x000fe2000bf66070 */
[----:B------:R-:W-:Y:S01]  /*73d0*/  FADD.FTZ R33, -R68, R10 ;  /* 0x0000000a44217221 */ /* 0x000fe20000010100 */
[----:B------:R-:W-:Y:S01]  /*73e0*/  ISETP.GE.U32.AND P4, PT, R16, UR8, PT ;  /* 0x0000000810007c0c */ /* 0x000fe2000bf86070 */
[----:B------:R-:W-:Y:S01]  /*73f0*/  FADD.FTZ R25, -R68, R78 ;  /* 0x0000004e44197221 */ /* 0x000fe20000010100 */
[----:B------:R-:W-:-:S02]  /*7400*/  ISETP.GE.U32.AND P5, PT, R12, UR8, PT ;  /* 0x000000080c007c0c */ /* 0x000fc4000bfa6070 */
[----:B------:R-:W-:Y:S02]  /*7410*/  SHF.R.S32.HI R48, RZ, 0x1f, R46 ;  /* 0x0000001fff307819 */ /* 0x000fe4000001142e */
[----:B-1----:R-:W-:Y:S02]  /*7420*/  SHF.R.S32.HI R32, RZ, 0x1f, R111 ;  /* 0x0000001fff207819 */ /* 0x002fe4000001146f */
[----:B------:R-:W-:Y:S02]  /*7430*/  SHF.R.S32.HI R30, RZ, 0x1f, R89 ;  /* 0x0000001fff1e7819 */ /* 0x000fe40000011459 */
[----:B------:R-:W-:Y:S02]  /*7440*/  SHF.R.S32.HI R28, RZ, 0x1f, R24 ;  /* 0x0000001fff1c7819 */ /* 0x000fe40000011418 */
[----:B------:R-:W-:Y:S02]  /*7450*/  SHF.R.S32.HI R22, RZ, 0x1f, R20 ;  /* 0x0000001fff167819 */ /* 0x000fe40000011414 */
[----:B------:R-:W-:-:S02]  /*7460*/  SHF.R.S32.HI R18, RZ, 0x1f, R16 ;  /* 0x0000001fff127819 */ /* 0x000fc40000011410 */
[----:B------:R-:W-:Y:S02]  /*7470*/  SHF.R.S32.HI R14, RZ, 0x1f, R12 ;  /* 0x0000001fff0e7819 */ /* 0x000fe4000001140c */
[----:B------:R-:W-:Y:S02]  /*7480*/  ISETP.GE.AND.EX P2, PT, R48, UR9, PT, P2 ;  /* 0x0000000930007c0c */ /* 0x000fe4000bf46320 */
[----:B------:R-:W-:Y:S02]  /*7490*/  ISETP.GE.AND.EX P1, PT, R32, UR9, PT, P1 ;  /* 0x0000000920007c0c */ /* 0x000fe4000bf26310 */
[----:B------:R-:W-:Y:S02]  /*74a0*/  ISETP.GE.AND.EX P0, PT, R30, UR9, PT, P0 ;  /* 0x000000091e007c0c */ /* 0x000fe4000bf06300 */
[----:B------:R-:W-:Y:S02]  /*74b0*/  ISETP.GE.AND.EX P6, PT, R28, UR9, PT, P6 ;  /* 0x000000091c007c0c */ /* 0x000fe4000bfc6360 */
[----:B------:R-:W-:-:S02]  /*74c0*/  ISETP.GE.AND.EX P3, PT, R22, UR9, PT, P3 ;  /* 0x0000000916007c0c */ /* 0x000fc4000bf66330 */
        /* <DEDUP_REMOVED lines=23> */
.L_x_79:
[----:B------:R-:W-:Y:S01]  /*7640*/  BSSY.RECONVERGENT B0, `(.L_x_80) ;  /* 0x0000013000007945 */ /* 0x000fe20003800200 */
[----:B------:R-:W-:Y:S01]  /*7650*/  FFMA.FTZ R125, R66, R13, -R125 ;  /* 0x0000000d427d7223 */ /* 0x000fe2000001087d */
[----:B------:R-:W-:Y:S01]  /*7660*/  FMUL.FTZ R107, R9, R112 ;  /* 0x00000070096b7220 */ /* 0x000fe20000410000 */
[----:B------:R-:W-:Y:S01]  /*7670*/  FFMA.FTZ R13, R67, R8, -R44 ;  /* 0x00000008430d7223 */ /* 0x000fe2000001082c */
[----:B------:R-:W-:Y:S06]  /*7680*/  @P2 BRA `(.L_x_81) ;  /* 0x0000000000382947 */ /* 0x000fec0003800000 */
[----:B------:R-:W0:Y:S01]  /*7690*/  LDCU.64 UR4, c[0x0][0x3f8] ;  /* 0x00007f00ff0477ac */ /* 0x000e220008000a00 */
[----:B------:R-:W-:Y:S01]  /*76a0*/  MOV R8, R116 ;  /* 0x0000007400087202 */ /* 0x000fe20000000f00 */
[-C--:B------:R-:W-:Y:S01]  /*76b0*/  FMUL.FTZ R34, R125, R112.reuse ;  /* 0x000000707d227220 */ /* 0x080fe20000410000 */
        /* <DEDUP_REMOVED lines=11> */
.L_x_81:
[----:B------:R-:W-:Y:S05]  /*7770*/  BSYNC.RECONVERGENT B0 ;  /* 0x0000000000007941 */ /* 0x000fea0003800200 */
.L_x_80:
[----:B------:R-:W-:Y:S01]  /*7780*/  SHF.L.U32 R15, R15, 0x10, RZ ;  /* 0x000000100f0f7819 */ /* 0x000fe200000006ff */
[----:B------:R-:W-:Y:S01]  /*7790*/  FFMA.FTZ R123, R26, R107, R27 ;  /* 0x0000006b1a7b7223 */ /* 0x000fe2000001001b */
[----:B------:R-:W-:Y:S01]  /*77a0*/  SHF.L.U32 R8, R105, 0x10, RZ ;  /* 0x0000001069087819 */ /* 0x000fe200000006ff */
[----:B------:R-:W-:Y:S01]  /*77b0*/  FMUL.FTZ R42, R121, R112 ;  /* 0x00000070792a7220 */ /* 0x000fe20000410000 */
[----:B------:R-:W-:Y:S06]  /*77c0*/  BRA.U !UP0, `(.L_x_82) ;  /* 0x0000000108487547 */ /* 0x000fec000b800000 */
[----:B------:R-:W-:Y:S01]  /*77d0*/  FFMA.FTZ R9, R66, R107, R64 ;  /* 0x0000006b42097223 */ /* 0x000fe20000010040 */
[----:B0-----:R-:W-:-:S03]  /*77e0*/  FFMA.FTZ R10, R67, R42, R65 ;  /* 0x0000002a430a7223 */ /* 0x001fc60000010041 */
        /* <DEDUP_REMOVED lines=16> */
.L_x_82:
[----:B0-----:R-:W-:Y:S01]  /*78f0*/  FFMA.FTZ R10, R26, R42, R27 ;  /* 0x0000002a1a0a7223 */ /* 0x001fe2000001001b */
[----:B------:R-:W-:Y:S01]  /*7900*/  BSSY.RECONVERGENT B0, `(.L_x_83) ;  /* 0x0000014000007945 */ /* 0x000fe20003800200 */
[----:B------:R-:W-:Y:S01]  /*7910*/  FFMA.FTZ R123, R66, R15, -R123 ;  /* 0x0000000f427b7223 */ /* 0x000fe2000001087b */
[-C--:B------:R-:W-:Y:S01]  /*7920*/  FMUL.FTZ R113, R113, R112.reuse ;  /* 0x0000007071717220 */ /* 0x080fe20000410000 */
[----:B------:R-:W-:Y:S01]  /*7930*/  FMUL.FTZ R34, R115, R112 ;  /* 0x0000007073227220 */ /* 0x000fe20000410000 */
[----:B------:R-:W-:Y:S01]  /*7940*/  FFMA.FTZ R13, R67, R8, -R10 ;  /* 0x00000008430d7223 */ /* 0x000fe2000001080a */
[----:B------:R-:W-:Y:S06]  /*7950*/  @P1 BRA `(.L_x_84) ;  /* 0x0000000000381947 */ /* 0x000fec0003800000 */
        /* <DEDUP_REMOVED lines=14> */
.L_x_84:
[----:B------:R-:W-:Y:S05]  /*7a40*/  BSYNC.RECONVERGENT B0 ;  /* 0x0000000000007941 */ /* 0x000fea0003800200 */
.L_x_83:
[----:B------:R-:W-:Y:S01]  /*7a50*/  SHF.L.U32 R17, R17, 0x10, RZ ;  /* 0x0000001011117819 */ /* 0x000fe200000006ff */
[C-C-:B------:R-:W-:Y:S01]  /*7a60*/  FFMA.FTZ R107, R26.reuse, R113, R27.reuse ;  /* 0x000000711a6b7223 */ /* 0x140fe2000001001b */
[----:B------:R-:W-:Y:S01]  /*7a70*/  FFMA.FTZ R38, R26, R34, R27 ;  /* 0x000000221a267223 */ /* 0x000fe2000001001b */
[----:B------:R-:W-:Y:S01]  /*7a80*/  SHF.L.U32 R8, R103, 0x10, RZ ;  /* 0x0000001067087819 */ /* 0x000fe200000006ff */
        /* <DEDUP_REMOVED lines=19> */
.L_x_85:
[----:B------:R-:W-:Y:S01]  /*7bc0*/  BSSY.RECONVERGENT B0, `(.L_x_86) ;  /* 0x0000013000007945 */ /* 0x000fe20003800200 */
[----:B------:R-:W-:Y:S01]  /*7bd0*/  FFMA.FTZ R107, R66, R17, -R107 ;  /* 0x00000011426b7223 */ /* 0x000fe2000001086b */
[----:B------:R-:W-:Y:S01]  /*7be0*/  FMUL.FTZ R109, R109, R112 ;  /* 0x000000706d6d7220 */ /* 0x000fe20000410000 */
[----:B0-----:R-:W-:Y:S01]  /*7bf0*/  FFMA.FTZ R13, R67, R8, -R38 ;  /* 0x00000008430d7223 */ /* 0x001fe20000010826 */
        /* <DEDUP_REMOVED lines=15> */
.L_x_87:
[----:B------:R-:W-:Y:S05]  /*7cf0*/  BSYNC.RECONVERGENT B0 ;  /* 0x0000000000007941 */ /* 0x000fea0003800200 */
.L_x_86:
[----:B------:R-:W-:Y:S01]  /*7d00*/  SHF.L.U32 R19, R19, 0x10, RZ ;  /* 0x0000001013137819 */ /* 0x000fe200000006ff */
[----:B------:R-:W-:Y:S01]  /*7d10*/  FFMA.FTZ R89, R26, R109, R27 ;  /* 0x0000006d1a597223 */ /* 0x000fe2000001001b */
[----:B------:R-:W-:Y:S01]  /*7d20*/  SHF.L.U32 R8, R101, 0x10, RZ ;  /* 0x0000001065087819 */ /* 0x000fe200000006ff */
[----:B------:R-:W-:Y:S01]  /*7d30*/  FMUL.FTZ R34, R83, R112 ;  /* 0x0000007053227220 */ /* 0x000fe20000410000 */
        /* <DEDUP_REMOVED lines=19> */
.L_x_88:
        /* <DEDUP_REMOVED lines=21> */
.L_x_90:
[----:B------:R-:W-:Y:S05]  /*7fc0*/  BSYNC.RECONVERGENT B0 ;  /* 0x0000000000007941 */ /* 0x000fea0003800200 */
.L_x_89:
[----:B------:R-:W-:Y:S01]  /*7fd0*/  SHF.L.U32 R21, R21, 0x10, RZ ;  /* 0x0000001015157819 */ /* 0x000fe200000006ff */
[C-C-:B------:R-:W-:Y:S01]  /*7fe0*/  FFMA.FTZ R83, R26.reuse, R85, R27.reuse ;  /* 0x000000551a537223 */ /* 0x140fe2000001001b */
[----:B------:R-:W-:Y:S01]  /*7ff0*/  FFMA.FTZ R30, R26, R32, R27 ;  /* 0x000000201a1e7223 */ /* 0x000fe2000001001b */
        /* <DEDUP_REMOVED lines=20> */
.L_x_91:
        /* <DEDUP_REMOVED lines=19> */
.L_x_93:
[----:B------:R-:W-:Y:S05]  /*8270*/  BSYNC.RECONVERGENT B0 ;  /* 0x0000000000007941 */ /* 0x000fea0003800200 */
.L_x_92:
        /* <DEDUP_REMOVED lines=23> */
.L_x_94:
        /* <DEDUP_REMOVED lines=21> */
.L_x_96:
[----:B------:R-:W-:Y:S05]  /*8540*/  BSYNC.RECONVERGENT B0 ;  /* 0x0000000000007941 */ /* 0x000fea0003800200 */
.L_x_95:
[----:B------:R-:W-:Y:S01]  /*8550*/  SHF.L.U32 R57, R57, 0x10, RZ ;  /* 0x0000001039397819 */ /* 0x000fe200000006ff */
[C-C-:B------:R-:W-:Y:S01]  /*8560*/  FFMA.FTZ R21, R26.reuse, R69, R27.reuse ;  /* 0x000000451a157223 */ /* 0x140fe2000001001b */
[----:B------:R-:W-:Y:S01]  /*8570*/  FFMA.FTZ R20, R26, R22, R27 ;  /* 0x000000161a147223 */ /* 0x000fe2000001001b */
[----:B0-----:R-:W-:Y:S01]  /*8580*/  SHF.L.U32 R8, R95, 0x10, RZ ;  /* 0x000000105f087819 */ /* 0x001fe200000006ff */
[----:B------:R-:W-:Y:S06]  /*8590*/  BRA.U !UP0, `(.L_x_97) ;  /* 0x0000000108487547 */ /* 0x000fec000b800000 */
        /* <DEDUP_REMOVED lines=18> */
.L_x_97:
        /* <DEDUP_REMOVED lines=13> */
[----:B-1----:R-:W-:Y:S02]  /*8790*/  LEA R8, P0, R10, UR10, 0x1 ;  /* 0x0000000a0a087c11 */ /* 0x002fe4000f8008ff */
[----:B------:R-:W-:Y:S02]  /*87a0*/  IADD3 R15, PT, PT, R11, R15, RZ ;  /* 0x0000000f0b0f7210 */ /* 0x000fe40007ffe0ff */
[----:B------:R-:W-:Y:S02]  /*87b0*/  F2FP.BF16.F32.PACK_AB R11, R12, R21 ;  /* 0x000000150c0b723e */ /* 0x000fe400000010ff */
[----:B------:R-:W-:-:S05]  /*87c0*/  LEA.HI.X R9, R10, UR11, R15, 0x1, P0 ;  /* 0x0000000b0a097c11 */ /* 0x000fca00080f0c0f */
[----:B------:R0:W-:Y:S02]  /*87d0*/  STG.E desc[UR6][R8.64], R11 ;  /* 0x0000000b08007986 */ /* 0x0001e4000c101906 */
.L_x_99:
[----:B------:R-:W-:Y:S05]  /*87e0*/  BSYNC.RECONVERGENT B0 ;  /* 0x0000000000007941 */ /* 0x000fea0003800200 */
.L_x_98:
[-C--:B------:R-:W-:Y:S01]  /*87f0*/  FMUL.FTZ R56, R49, R112.reuse ;  /* 0x0000007031387220 */ /* 0x080fe20000410000 */
[-C--:B0-----:R-:W-:Y:S01]  /*8800*/  FMUL.FTZ R8, R29, R112.reuse ;  /* 0x000000701d087220 */ /* 0x081fe20000410000 */
[----:B------:R-:W-:Y:S01]  /*8810*/  IADD3 R49, PT, PT, R7, 0x48, RZ ;  /* 0x0000004807317810 */ /* 0x000fe20007ffe0ff */
[-C--:B------:R-:W-:Y:S01]  /*8820*/  FMUL.FTZ R43, R43, R112.reuse ;  /* 0x000000702b2b7220 */ /* 0x080fe20000410000 */
        /* <DEDUP_REMOVED lines=10> */
[-C--:B------:R-:W-:Y:S01]  /*88d0*/  FMUL.FTZ R18, R41, R112.reuse ;  /* 0x0000007029127220 */ /* 0x080fe20000410000 */
[-C--:B------:R-:W-:Y:S01]  /*88e0*/  FMUL.FTZ R35, R35, R112.reuse ;  /* 0x0000007023237220 */ /* 0x080fe20000410000 */
[-C--:B------:R-:W-:Y:S01]  /*88f0*/  FMUL.FTZ R16, R37, R112.reuse ;  /* 0x0000007025107220 */ /* 0x080fe20000410000 */
[-C--:B------:R-:W-:Y:S01]  /*8900*/  FMUL.FTZ R31, R31, R112.reuse ;  /* 0x000000701f1f7220 */ /* 0x080fe20000410000 */
[-C--:B------:R-:W-:Y:S01]  /*8910*/  FMUL.FTZ R12, R33, R112.reuse ;  /* 0x00000070210c7220 */ /* 0x080fe20000410000 */
[----:B------:R-:W-:Y:S01]  /*8920*/  FMUL.FTZ R25, R25, R112 ;  /* 0x0000007019197220 */ /* 0x000fe20000410000 */
[----:B------:R-:W-:Y:S01]  /*8930*/  IADD3 R7, PT, PT, R7, 0x78, RZ ;  /* 0x0000007807077810 */ /* 0x000fe20007ffe0ff */
[C-C-:B------:R-:W-:Y:S01]  /*8940*/  FFMA.FTZ R45, R26.reuse, R43, R27.reuse ;  /* 0x0000002b1a2d7223 */ /* 0x140fe2000001001b */
[----:B------:R-:W-:Y:S01]  /*8950*/  ISETP.GE.U32.AND P2, PT, R49, UR8, PT ;  /* 0x0000000831007c0c */ /* 0x000fe2000bf46070 */
[--C-:B------:R-:W-:Y:S01]  /*8960*/  FFMA.FTZ R48, R26, R40, R27.reuse ;  /* 0x000000281a307223 */ /* 0x100fe2000001001b */
[----:B------:R-:W-:Y:S01]  /*8970*/  ISETP.GE.U32.AND P1, PT, R34, UR8, PT ;  /* 0x0000000822007c0c */ /* 0x000fe2000bf26070 */
[C-C-:B------:R-:W-:Y:S01]  /*8980*/  FFMA.FTZ R47, R26.reuse, R54, R27.reuse ;  /* 0x000000361a2f7223 */ /* 0x140fe2000001001b */
[----:B------:R-:W-:Y:S01]  /*8990*/  ISETP.GE.U32.AND P0, PT, R29, UR8, PT ;  /* 0x000000081d007c0c */ /* 0x000fe2000bf06070 */
[C-C-:B------:R-:W-:Y:S01]  /*89a0*/  FFMA.FTZ R50, R26.reuse, R56, R27.reuse ;  /* 0x000000381a327223 */ /* 0x140fe2000001001b */
[----:B------:R-:W-:Y:S01]  /*89b0*/  ISETP.GE.U32.AND P6, PT, R21, UR8, PT ;  /* 0x0000000815007c0c */ /* 0x000fe2000bfc6070 */
[C-C-:B------:R-:W-:Y:S01]  /*89c0*/  FFMA.FTZ R33, R26.reuse, R51, R27.reuse ;  /* 0x000000331a217223 */ /* 0x140fe2000001001b */
[----:B------:R-:W-:Y:S01]  /*89d0*/  ISETP.GE.U32.AND P4, PT, R15, UR8, PT ;  /* 0x000000080f007c0c */ /* 0x000fe2000bf86070 */
[--C-:B------:R-:W-:Y:S01]  /*89e0*/  FFMA.FTZ R30, R26, R22, R27.reuse ;  /* 0x000000161a1e7223 */ /* 0x100fe2000001001b */
[----:B------:R-:W-:Y:S01]  /*89f0*/  ISETP.GE.U32.AND P5, PT, R10, UR8, PT ;  /* 0x000000080a007c0c */ /* 0x000fe2000bfa6070 */
[C---:B------:R-:W-:Y:S01]  /*8a00*/  FFMA.FTZ R23, R26.reuse, R39, R27 ;  /* 0x000000271a177223 */ /* 0x040fe2000001001b */
[----:B------:R-:W-:Y:S01]  /*8a10*/  SHF.R.S32.HI R52, RZ, 0x1f, R49 ;  /* 0x0000001fff347819 */ /* 0x000fe20000011431 */
[C-C-:B------:R-:W-:Y:S01]  /*8a20*/  FFMA.FTZ R24, R26.reuse, R18, R27.reuse ;  /* 0x000000121a187223 */ /* 0x140fe2000001001b */
[----:B------:R-:W-:Y:S01]  /*8a30*/  SHF.R.S32.HI R53, RZ, 0x1f, R34 ;  /* 0x0000001fff357819 */ /* 0x000fe20000011422 */
[C---:B------:R-:W-:Y:S01]  /*8a40*/  FFMA.FTZ R17, R26.reuse, R35, R27 ;  /* 0x000000231a117223 */ /* 0x040fe2000001001b */
[----:B------:R-:W-:Y:S01]  /*8a50*/  SHF.R.S32.HI R32, RZ, 0x1f, R29 ;  /* 0x0000001fff207819 */ /* 0x000fe2000001141d */
[C---:B------:R-:W-:Y:S01]  /*8a60*/  FFMA.FTZ R20, R26.reuse, R16, R27 ;  /* 0x000000101a147223 */ /* 0x040fe2000001001b */
[----:B------:R-:W-:Y:S01]  /*8a70*/  SHF.R.S32.HI R28, RZ, 0x1f, R21 ;  /* 0x0000001fff1c7819 */ /* 0x000fe20000011415 */
[C---:B------:R-:W-:Y:S01]  /*8a80*/  FFMA.FTZ R13, R26.reuse, R31, R27 ;  /* 0x0000001f1a0d7223 */ /* 0x040fe2000001001b */
[----:B------:R-:W-:Y:S01]  /*8a90*/  SHF.R.S32.HI R19, RZ, 0x1f, R15 ;  /* 0x0000001fff137819 */ /* 0x000fe2000001140f */
[C-C-:B------:R-:W-:Y:S01]  /*8aa0*/  FFMA.FTZ R14, R26.reuse, R12, R27.reuse ;  /* 0x0000000c1a0e7223 */ /* 0x140fe2000001001b */
[----:B------:R-:W-:Y:S01]  /*8ab0*/  SHF.R.S32.HI R11, RZ, 0x1f, R10 ;  /* 0x0000001fff0b7819 */ /* 0x000fe2000001140a */
[C-C-:B------:R-:W-:Y:S01]  /*8ac0*/  FFMA.FTZ R9, R26.reuse, R25, R27.reuse ;  /* 0x000000191a097223 */ /* 0x140fe2000001001b */
[----:B------:R-:W-:Y:S01]  /*8ad0*/  ISETP.GE.U32.AND P3, PT, R7, UR8, PT ;  /* 0x0000000807007c0c */ /* 0x000fe2000bf66070 */
[----:B------:R-:W-:Y:S01]  /*8ae0*/  FFMA.FTZ R26, R26, R8, R27 ;  /* 0x000000081a1a7223 */ /* 0x000fe2000001001b */
[----:B------:R-:W-:-:S02]  /*8af0*/  ISETP.GE.AND.EX P2, PT, R52, UR9, PT, P2 ;  /* 0x0000000934007c0c */ /* 0x000fc4000bf46320 */
[----:B------:R-:W-:Y:S02]  /*8b00*/  ISETP.GE.AND.EX P1, PT, R53, UR9, PT, P1 ;  /* 0x0000000935007c0c */ /* 0x000fe4000bf26310 */
[----:B------:R-:W-:Y:S02]  /*8b10*/  ISETP.GE.AND.EX P0, PT, R32, UR9, PT, P0 ;  /* 0x0000000920007c0c */ /* 0x000fe4000bf06300 */
[----:B------:R-:W-:Y:S02]  /*8b20*/  ISETP.GE.AND.EX P6, PT, R28, UR9, PT, P6 ;  /* 0x000000091c007c0c */ /* 0x000fe4000bfc6360 */
[----:B------:R-:W-:Y:S02]  /*8b30*/  ISETP.GE.AND.EX P4, PT, R19, UR9, PT, P4 ;  /* 0x0000000913007c0c */ /* 0x000fe4000bf86340 */
[----:B------:R-:W-:Y:S02]  /*8b40*/  ISETP.GE.AND.EX P5, PT, R11, UR9, PT, P5 ;  /* 0x000000090b007c0c */ /* 0x000fe4000bfa6350 */
[----:B------:R-:W-:-:S02]  /*8b50*/  SHF.L.U32 R59, R59, 0x10, RZ ;  /* 0x000000103b3b7819 */ /* 0x000fc400000006ff */
        /* <DEDUP_REMOVED lines=20> */
.L_x_100:
[----:B------:R-:W-:Y:S01]  /*8ca0*/  BSSY.RECONVERGENT B0, `(.L_x_101) ;  /* 0x0000012000007945 */ /* 0x000fe20003800200 */
[----:B------:R-:W-:Y:S01]  /*8cb0*/  FFMA.FTZ R45, R66, R59, -R45 ;  /* 0x0000003b422d7223 */ /* 0x000fe2000001082d */
[----:B------:R-:W-:Y:S02]  /*8cc0*/  FFMA.FTZ R27, R67, R36, -R48 ;  /* 0x00000024431b7223 */ /* 0x000fe40000010830 */
[----:B------:R-:W-:Y:S05]  /*8cd0*/  @P2 BRA `(.L_x_102) ;  /* 0x0000000000382947 */ /* 0x000fea0003800000 */
        /* <DEDUP_REMOVED lines=14> */
.L_x_102:
[----:B------:R-:W-:Y:S05]  /*8dc0*/  BSYNC.RECONVERGENT B0 ;  /* 0x0000000000007941 */ /* 0x000fea0003800200 */
.L_x_101:
        /* <DEDUP_REMOVED lines=21> */
.L_x_103:
[----:B------:R-:W-:Y:S01]  /*8f20*/  BSSY.RECONVERGENT B0, `(.L_x_104) ;  /* 0x0000012000007945 */ /* 0x000fe20003800200 */
[----:B------:R-:W-:Y:S01]  /*8f30*/  FFMA.FTZ R47, R66, R61, -R47 ;  /* 0x0000003d422f7223 */ /* 0x000fe2000001082f */
[----:B0-----:R-:W-:Y:S02]  /*8f40*/  FFMA.FTZ R27, R67, R80, -R50 ;  /* 0x00000050431b7223 */ /* 0x001fe40000010832 */
        /* <DEDUP_REMOVED lines=15> */
.L_x_105:
[----:B------:R-:W-:Y:S05]  /*9040*/  BSYNC.RECONVERGENT B0 ;  /* 0x0000000000007941 */ /* 0x000fea0003800200 */
.L_x_104:
[----:B------:R-:W-:Y:S02]  /*9050*/  SHF.L.U32 R63, R63, 0x10, RZ ;  /* 0x000000103f3f7819 */ /* 0x000fe400000006ff */
[----:B------:R-:W-:Y:S01]  /*9060*/  SHF.L.U32 R82, R82, 0x10, RZ ;  /* 0x0000001052527819 */ /* 0x000fe200000006ff */
[----:B------:R-:W-:Y:S06]  /*9070*/  BRA.U !UP0, `(.L_x_106) ;  /* 0x0000000108487547 */ /* 0x000fec000b800000 */
[----:B------:R-:W-:Y:S01]  /*9080*/  FFMA.FTZ R51, R66, R51, R64 ;  /* 0x0000003342337223 */ /* 0x000fe20000010040 */
[----:B------:R-:W-:-:S03]  /*9090*/  FFMA.FTZ R22, R67, R22, R65 ;  /* 0x0000001643167223 */ /* 0x000fc60000010041 */
[----:B0-----:R-:W-:Y:S01]  /*90a0*/  FMUL.FTZ R27, R51, -1.4426950216293334961 ;  /* 0xbfb8aa3b331b7820 */ /* 0x001fe20000410000 */
        /* <DEDUP_REMOVED lines=15> */
.L_x_106:
[----:B------:R-:W-:Y:S01]  /*91a0*/  BSSY.RECONVERGENT B0, `(.L_x_107) ;  /* 0x0000012000007945 */ /* 0x000fe20003800200 */
[----:B------:R-:W-:Y:S01]  /*91b0*/  FFMA.FTZ R63, R66, R63, -R33 ;  /* 0x0000003f423f7223 */ /* 0x000fe20000010821 */
[----:B------:R-:W-:Y:S02]  /*91c0*/  FFMA.FTZ R41, R67, R82, -R30 ;  /* 0x0000005243297223 */ /* 0x000fe4000001081e */
[----:B------:R-:W-:Y:S05]  /*91d0*/  @P0 BRA `(.L_x_108) ;  /* 0x0000000000380947 */ /* 0x000fea0003800000 */
[----:B------:R-:W1:Y:S01]  /*91e0*/  LDCU.64 UR4, c[0x0][0x3f8] ;  /* 0x00007f00ff0477ac */ /* 0x000e620008000a00 */
[----:B------:R-:W-:Y:S01]  /*91f0*/  MOV R33, R119 ;  /* 0x0000007700217202 */ /* 0x000fe20000000f00 */
[----:B0-----:R-:W-:Y:S01]  /*9200*/  FMUL.FTZ R27, R63, R112 ;  /* 0x000000703f1b7220 */ /* 0x001fe20000410000 */
[----:B------:R-:W0:Y:S01]  /*9210*/  LDCU.64 UR10, c[0x0][0x380] ;  /* 0x00007000ff0a77ac */ /* 0x000e220008000a00 */
[----:B-1----:R-:W-:Y:S01]  /*9220*/  IMAD R22, R32, UR4, RZ ;  /* 0x0000000420167c24 */ /* 0x002fe2000f8e02ff */
[----:B------:R-:W-:-:S05]  /*9230*/  MOV R32, R116 ;  /* 0x0000007400207202 */ /* 0x000fca0000000f00 */
[----:B------:R-:W-:-:S04]  /*9240*/  IMAD.WIDE.U32 R36, R29, UR4, R32 ;  /* 0x000000041d247c25 */ /* 0x000fc8000f8e0020 */
[----:B------:R-:W-:Y:S02]  /*9250*/  IMAD R29, R29, UR5, R22 ;  /* 0x000000051d1d7c24 */ /* 0x000fe4000f8e0216 */
[----:B------:R-:W-:Y:S01]  /*9260*/  FMUL.FTZ R22, R41, R112 ;  /* 0x0000007029167220 */ /* 0x000fe20000410000 */
[----:B0-----:R-:W-:Y:S02]  /*9270*/  LEA R32, P0, R36, UR10, 0x1 ;  /* 0x0000000a24207c11 */ /* 0x001fe4000f8008ff */
[----:B------:R-:W-:Y:S02]  /*9280*/  IADD3 R29, PT, PT, R37, R29, RZ ;  /* 0x0000001d251d7210 */ /* 0x000fe40007ffe0ff */
[----:B------:R-:W-:Y:S02]  /*9290*/  F2FP.BF16.F32.PACK_AB R27, R22, R27 ;  /* 0x0000001b161b723e */ /* 0x000fe400000010ff */
[----:B------:R-:W-:-:S05]  /*92a0*/  LEA.HI.X R33, R36, UR11, R29, 0x1, P0 ;  /* 0x0000000b24217c11 */ /* 0x000fca00080f0c1d */
[----:B------:R1:W-:Y:S02]  /*92b0*/  STG.E desc[UR6][R32.64], R27 ;  /* 0x0000001b20007986 */ /* 0x0003e4000c101906 */
.L_x_108:
[----:B------:R-:W-:Y:S05]  /*92c0*/  BSYNC.RECONVERGENT B0 ;  /* 0x0000000000007941 */ /* 0x000fea0003800200 */
.L_x_107:
[----:B------:R-:W-:Y:S02]  /*92d0*/  SHF.L.U32 R71, R71, 0x10, RZ ;  /* 0x0000001047477819 */ /* 0x000fe400000006ff */
[----:B------:R-:W-:Y:S01]  /*92e0*/  SHF.L.U32 R84, R84, 0x10, RZ ;  /* 0x0000001054547819 */ /* 0x000fe200000006ff */
[----:B------:R-:W-:Y:S06]  /*92f0*/  BRA.U !UP0, `(.L_x_109) ;  /* 0x0000000108487547 */ /* 0x000fec000b800000 */
[----:B------:R-:W-:Y:S01]  /*9300*/  FFMA.FTZ R39, R66, R39, R64 ;  /* 0x0000002742277223 */ /* 0x000fe20000010040 */
[----:B------:R-:W-:-:S03]  /*9310*/  FFMA.FTZ R18, R67, R18, R65 ;  /* 0x0000001243127223 */ /* 0x000fc60000010041 */
[----:B------:R-:W-:Y:S01]  /*9320*/  FMUL.FTZ R22, R39, -1.4426950216293334961 ;  /* 0xbfb8aa3b27167820 */ /* 0x000fe20000410000 */
[----:B------:R-:W-:-:S05]  /*9330*/  FMUL.FTZ R29, R18, -1.4426950216293334961 ;  /* 0xbfb8aa3b121d7820 */ /* 0x000fca0000410000 */
[----:B------:R-:W0:Y:S08]  /*9340*/  MUFU.EX2 R22, R22 ;  /* 0x0000001600167308 */ /* 0x000e300000000800 */
[----:B------:R-:W2:Y:S01]  /*9350*/  MUFU.EX2 R29, R29 ;  /* 0x0000001d001d7308 */ /* 0x000ea20000000800 */
[----:B01----:R-:W-:-:S07]  /*9360*/  FADD.FTZ R27, R22, 1 ;  /* 0x3f800000161b7421 */ /* 0x003fce0000010000 */
[----:B------:R-:W0:Y:S01]  /*9370*/  MUFU.RCP R30, R27 ;  /* 0x0000001b001e7308 */ /* 0x000e220000001000 */
[----:B--2---:R-:W-:-:S07]  /*9380*/  FADD.FTZ R32, R29, 1 ;  /* 0x3f8000001d207421 */ /* 0x004fce0000010000 */
        /* <DEDUP_REMOVED lines=9> */
.L_x_109:
[----:B------:R-:W-:Y:S01]  /*9420*/  BSSY.RECONVERGENT B0, `(.L_x_110) ;  /* 0x0000012000007945 */ /* 0x000fe20003800200 */
[----:B------:R-:W-:Y:S01]  /*9430*/  FFMA.FTZ R71, R66, R71, -R23 ;  /* 0x0000004742477223 */ /* 0x000fe20000010817 */
[----:B01----:R-:W-:Y:S02]  /*9440*/  FFMA.FTZ R27, R67, R84, -R24 ;  /* 0x00000054431b7223 */ /* 0x003fe40000010818 */
[----:B------:R-:W-:Y:S05]  /*9450*/  @P6 BRA `(.L_x_111) ;  /* 0x0000000000386947 */ /* 0x000fea0003800000 */
[----:B------:R-:W0:Y:S01]  /*9460*/  LDCU.64 UR4, c[0x0][0x3f8] ;  /* 0x00007f00ff0477ac */ /* 0x000e220008000a00 */
[----:B------:R-:W-:Y:S02]  /*9470*/  MOV R22, R116 ;  /* 0x0000007400167202 */ /* 0x000fe40000000f00 */
[----:B------:R-:W-:Y:S01]  /*9480*/  MOV R23, R119 ;  /* 0x0000007700177202 */ /* 0x000fe20000000f00 */
[----:B------:R-:W1:Y:S01]  /*9490*/  LDCU.64 UR10, c[0x0][0x380] ;  /* 0x00007000ff0a77ac */ /* 0x000e620008000a00 */
[----:B0-----:R-:W-:Y:S02]  /*94a0*/  IMAD R18, R28, UR4, RZ ;  /* 0x000000041c127c24 */ /* 0x001fe4000f8e02ff */
[----:B------:R-:W-:-:S04]  /*94b0*/  IMAD.WIDE.U32 R28, R21, UR4, R22 ;  /* 0x00000004151c7c25 */ /* 0x000fc8000f8e0016 */
[----:B------:R-:W-:Y:S02]  /*94c0*/  IMAD R23, R21, UR5, R18 ;  /* 0x0000000515177c24 */ /* 0x000fe4000f8e0212 */
[-C--:B------:R-:W-:Y:S01]  /*94d0*/  FMUL.FTZ R21, R71, R112.reuse ;  /* 0x0000007047157220 */ /* 0x080fe20000410000 */
[----:B------:R-:W-:Y:S01]  /*94e0*/  FMUL.FTZ R18, R27, R112 ;  /* 0x000000701b127220 */ /* 0x000fe20000410000 */
[----:B-1----:R-:W-:Y:S02]  /*94f0*/  LEA R22, P0, R28, UR10, 0x1 ;  /* 0x0000000a1c167c11 */ /* 0x002fe4000f8008ff */
[----:B------:R-:W-:Y:S02]  /*9500*/  IADD3 R23, PT, PT, R29, R23, RZ ;  /* 0x000000171d177210 */ /* 0x000fe40007ffe0ff */
[----:B------:R-:W-:Y:S02]  /*9510*/  F2FP.BF16.F32.PACK_AB R21, R18, R21 ;  /* 0x000000151215723e */ /* 0x000fe400000010ff */
[----:B------:R-:W-:-:S05]  /*9520*/  LEA.HI.X R23, R28, UR11, R23, 0x1, P0 ;  /* 0x0000000b1c177c11 */ /* 0x000fca00080f0c17 */
[----:B------:R0:W-:Y:S02]  /*9530*/  STG.E desc[UR6][R22.64], R21 ;  /* 0x0000001516007986 */ /* 0x0001e4000c101906 */
.L_x_111:
[----:B------:R-:W-:Y:S05]  /*9540*/  BSYNC.RECONVERGENT B0 ;  /* 0x0000000000007941 */ /* 0x000fea0003800200 */
.L_x_110:
[----:B------:R-:W-:Y:S02]  /*9550*/  SHF.L.U32 R75, R75, 0x10, RZ ;  /* 0x000000104b4b7819 */ /* 0x000fe400000006ff */
[----:B------:R-:W-:Y:S01]  /*9560*/  SHF.L.U32 R86, R86, 0x10, RZ ;  /* 0x0000001056567819 */ /* 0x000fe200000006ff */
[----:B------:R-:W-:Y:S06]  /*9570*/  BRA.U !UP0, `(.L_x_112) ;  /* 0x0000000108487547 */ /* 0x000fec000b800000 */
[----:B------:R-:W-:Y:S01]  /*9580*/  FFMA.FTZ R35, R66, R35, R64 ;  /* 0x0000002342237223 */ /* 0x000fe20000010040 */
[----:B------:R-:W-:-:S03]  /*9590*/  FFMA.FTZ R16, R67, R16, R65 ;  /* 0x0000001043107223 */ /* 0x000fc60000010041 */
[----:B------:R-:W-:Y:S01]  /*95a0*/  FMUL.FTZ R18, R35, -1.4426950216293334961 ;  /* 0xbfb8aa3b23127820 */ /* 0x000fe20000410000 */
[----:B0-----:R-:W-:-:S05]  /*95b0*/  FMUL.FTZ R23, R16, -1.4426950216293334961 ;  /* 0xbfb8aa3b10177820 */ /* 0x001fca0000410000 */
        /* <DEDUP_REMOVED lines=14> */
.L_x_112:
[----:B------:R-:W-:Y:S01]  /*96a0*/  BSSY.RECONVERGENT B0, `(.L_x_113) ;  /* 0x0000012000007945 */ /* 0x000fe20003800200 */
[----:B------:R-:W-:Y:S01]  /*96b0*/  FFMA.FTZ R75, R66, R75, -R17 ;  /* 0x0000004b424b7223 */ /* 0x000fe20000010811 */
[----:B0-----:R-:W-:Y:S02]  /*96c0*/  FFMA.FTZ R21, R67, R86, -R20 ;  /* 0x0000005643157223 */ /* 0x001fe40000010814 */
        /* <DEDUP_REMOVED lines=10> */
[C---:B-1----:R-:W-:Y:S02]  /*9770*/  LEA R16, P0, R18.reuse, UR10, 0x1 ;  /* 0x0000000a12107c11 */ /* 0x042fe4000f8008ff */
[----:B------:R-:W-:Y:S02]  /*9780*/  IADD3 R17, PT, PT, R19, R17, RZ ;  /* 0x0000001113117210 */ /* 0x000fe40007ffe0ff */
[----:B------:R-:W-:Y:S02]  /*9790*/  F2FP.BF16.F32.PACK_AB R15, R15, R20 ;  /* 0x000000140f0f723e */ /* 0x000fe400000010ff */
[----:B------:R-:W-:-:S05]  /*97a0*/  LEA.HI.X R17, R18, UR11, R17, 0x1, P0 ;  /* 0x0000000b12117c11 */ /* 0x000fca00080f0c11 */
[----:B------:R0:W-:Y:S02]  /*97b0*/  STG.E desc[UR6][R16.64], R15 ;  /* 0x0000000f10007986 */ /* 0x0001e4000c101906 */
.L_x_114:
[----:B------:R-:W-:Y:S05]  /*97c0*/  BSYNC.RECONVERGENT B0 ;  /* 0x0000000000007941 */ /* 0x000fea0003800200 */
.L_x_113:
        /* <DEDUP_REMOVED lines=21> */
.L_x_115:
[----:B------:R-:W-:Y:S01]  /*9920*/  BSSY.RECONVERGENT B0, `(.L_x_116) ;  /* 0x0000012000007945 */ /* 0x000fe20003800200 */
[----:B------:R-:W-:Y:S01]  /*9930*/  FFMA.FTZ R77, R66, R77, -R13 ;  /* 0x0000004d424d7223 */ /* 0x000fe2000001080d */
[----:B0-----:R-:W-:Y:S02]  /*9940*/  FFMA.FTZ R15, R67, R88, -R14 ;  /* 0x00000058430f7223 */ /* 0x001fe4000001080e */
[----:B------:R-:W-:Y:S05]  /*9950*/  @P5 BRA `(.L_x_117) ;  /* 0x0000000000385947 */ /* 0x000fea0003800000 */
[----:B------:R-:W0:Y:S01]  /*9960*/  LDCU.64 UR4, c[0x0][0x3f8] ;  /* 0x00007f00ff0477ac */ /* 0x000e220008000a00 */
[----:B------:R-:W-:Y:S01]  /*9970*/  MOV R12, R116 ;  /* 0x00000074000c7202 */ /* 0x000fe20000000f00 */
[-C--:B------:R-:W-:Y:S01]  /*9980*/  FMUL.FTZ R77, R77, R112.reuse ;  /* 0x000000704d4d7220 */ /* 0x080fe20000410000 */
[----:B------:R-:W-:Y:S01]  /*9990*/  MOV R13, R119 ;  /* 0x00000077000d7202 */ /* 0x000fe20000000f00 */
[----:B------:R-:W1:Y:S01]  /*99a0*/  LDCU.64 UR10, c[0x0][0x380] ;  /* 0x00007000ff0a77ac */ /* 0x000e620008000a00 */
[----:B------:R-:W-:Y:S01]  /*99b0*/  FMUL.FTZ R14, R15, R112 ;  /* 0x000000700f0e7220 */ /* 0x000fe20000410000 */
[----:B0-----:R-:W-:Y:S02]  /*99c0*/  IMAD R11, R11, UR4, RZ ;  /* 0x000000040b0b7c24 */ /* 0x001fe4000f8e02ff */
[----:B------:R-:W-:-:S04]  /*99d0*/  IMAD.WIDE.U32 R12, R10, UR4, R12 ;  /* 0x000000040a0c7c25 */ /* 0x000fc8000f8e000c */
[----:B------:R-:W-:Y:S01]  /*99e0*/  IMAD R11, R10, UR5, R11 ;  /* 0x000000050a0b7c24 */ /* 0x000fe2000f8e020b */
[----:B-1----:R-:W-:-:S04]  /*99f0*/  LEA R10, P0, R12, UR10, 0x1 ;  /* 0x0000000a0c0a7c11 */ /* 0x002fc8000f8008ff */
[----:B------:R-:W-:Y:S02]  /*9a00*/  IADD3 R11, PT, PT, R13, R11, RZ ;  /* 0x0000000b0d0b7210 */ /* 0x000fe40007ffe0ff */
[----:B------:R-:W-:Y:S02]  /*9a10*/  F2FP.BF16.F32.PACK_AB R13, R14, R77 ;  /* 0x0000004d0e0d723e */ /* 0x000fe400000010ff */
[----:B------:R-:W-:-:S05]  /*9a20*/  LEA.HI.X R11, R12, UR11, R11, 0x1, P0 ;  /* 0x0000000b0c0b7c11 */ /* 0x000fca00080f0c0b */
[----:B------:R0:W-:Y:S02]  /*9a30*/  STG.E desc[UR6][R10.64], R13 ;  /* 0x0000000d0a007986 */ /* 0x0001e4000c101906 */
.L_x_117:
[----:B------:R-:W-:Y:S05]  /*9a40*/  BSYNC.RECONVERGENT B0 ;  /* 0x0000000000007941 */ /* 0x000fea0003800200 */
.L_x_116:
[----:B------:R-:W-:Y:S02]  /*9a50*/  SHF.L.U32 R79, R79, 0x10, RZ ;  /* 0x000000104f4f7819 */ /* 0x000fe400000006ff */
[----:B------:R-:W-:Y:S02]  /*9a60*/  SHF.R.S32.HI R18, RZ, 0x1f, R7 ;  /* 0x0000001fff127819 */ /* 0x000fe40000011407 */
        /* <DEDUP_REMOVED lines=20> */
.L_x_118:
[----:B------:R-:W-:Y:S01]  /*9bb0*/  ISETP.GE.AND.EX P3, PT, R18, UR9, PT, P3 ;  /* 0x0000000912007c0c */ /* 0x000fe2000bf66330 */
[----:B------:R-:W-:Y:S01]  /*9bc0*/  FFMA.FTZ R9, R66, R79, -R9 ;  /* 0x0000004f42097223 */ /* 0x000fe20000010809 */
[----:B------:R-:W-:Y:S01]  /*9bd0*/  FFMA.FTZ R67, R67, R90, -R26 ;  /* 0x0000005a43437223 */ /* 0x000fe2000001081a */
[----:B------:R-:W-:Y:S02]  /*9be0*/  BSSY.RECONVERGENT B0, `(.L_x_119) ;  /* 0x000000f000007945 */ /* 0x000fe40003800200 */
[-C--:B0-----:R-:W-:Y:S01]  /*9bf0*/  FMUL.FTZ R10, R9, R112.reuse ;  /* 0x00000070090a7220 */ /* 0x081fe20000410000 */
[----:B------:R-:W-:-:S07]  /*9c00*/  FMUL.FTZ R67, R67, R112 ;  /* 0x0000007043437220 */ /* 0x000fce0000410000 */
[----:B------:R-:W-:Y:S05]  /*9c10*/  @P3 BRA `(.L_x_120) ;  /* 0x00000000002c3947 */ /* 0x000fea0003800000 */
[----:B------:R-:W0:Y:S01]  /*9c20*/  LDCU.64 UR4, c[0x0][0x3f8] ;  /* 0x00007f00ff0477ac */ /* 0x000e220008000a00 */
[----:B------:R-:W-:Y:S01]  /*9c30*/  MOV R117, R119 ;  /* 0x0000007700757202 */ /* 0x000fe20000000f00 */
[----:B------:R-:W1:Y:S01]  /*9c40*/  LDCU.64 UR8, c[0x0][0x380] ;  /* 0x00007000ff0877ac */ /* 0x000e620008000a00 */
[----:B0-----:R-:W-:Y:S02]  /*9c50*/  IMAD R18, R18, UR4, RZ ;  /* 0x0000000412127c24 */ /* 0x001fe4000f8e02ff */
[----:B------:R-:W-:-:S04]  /*9c60*/  IMAD.WIDE.U32 R116, R7, UR4, R116 ;  /* 0x0000000407747c25 */ /* 0x000fc8000f8e0074 */
[----:B------:R-:W-:Y:S01]  /*9c70*/  IMAD R7, R7, UR5, R18 ;  /* 0x0000000507077c24 */ /* 0x000fe2000f8e0212 */
[----:B-1----:R-:W-:-:S04]  /*9c80*/  LEA R8, P0, R116, UR8, 0x1 ;  /* 0x0000000874087c11 */ /* 0x002fc8000f8008ff */
[----:B------:R-:W-:-:S04]  /*9c90*/  IADD3 R7, PT, PT, R117, R7, RZ ;  /* 0x0000000775077210 */ /* 0x000fc80007ffe0ff */
[----:B------:R-:W-:Y:S02]  /*9ca0*/  LEA.HI.X R9, R116, UR9, R7, 0x1, P0 ;  /* 0x0000000974097c11 */ /* 0x000fe400080f0c07 */
[----:B------:R-:W-:-:S05]  /*9cb0*/  F2FP.BF16.F32.PACK_AB R7, R67, R10 ;  /* 0x0000000a4307723e */ /* 0x000fca00000010ff */
[----:B------:R0:W-:Y:S02]  /*9cc0*/  STG.E desc[UR6][R8.64], R7 ;  /* 0x0000000708007986 */ /* 0x0001e4000c101906 */
.L_x_120:
[----:B------:R-:W-:Y:S05]  /*9cd0*/  BSYNC.RECONVERGENT B0 ;  /* 0x0000000000007941 */ /* 0x000fea0003800200 */
.L_x_119:
[----:B------:R-:W1:Y:S01]  /*9ce0*/  LDCU UR4, c[0x0][0x410] ;  /* 0x00008200ff0477ac */ /* 0x000e620008000800 */
[----:B------:R-:W-:Y:S02]  /*9cf0*/  IADD3 R4, PT, PT, R91, R4, RZ ;  /* 0x000000045b047210 */ /* 0x000fe40007ffe0ff */
[----:B------:R-:W-:Y:S01]  /*9d00*/  IADD3 R5, PT, PT, R5, 0x1, RZ ;  /* 0x0000000105057810 */ /* 0x000fe20007ffe0ff */
[----:B------:R-:W1:Y:S02]  /*9d10*/  LDCU UR5, c[0x0][0x3e0] ;  /* 0x00007c00ff0577ac */ /* 0x000e640008000800 */
[----:B-1----:R-:W-:-:S06]  /*9d20*/  UIMAD UR4, UR4, UR5, URZ ;  /* 0x00000005040472a4 */ /* 0x002fcc000f8e02ff */
[----:B------:R-:W-:-:S13]  /*9d30*/  ISETP.GE.AND P0, PT, R4, UR4, PT ;  /* 0x0000000404007c0c */ /* 0x000fda000bf06270 */
[----:B------:R-:W-:Y:S05]  /*9d40*/  @!P0 BRA `(.L_x_121) ;  /* 0xffffff6400048947 */ /* 0x000fea000383ffff */
.L_x_54:
[----:B0-----:R-:W0:Y:S01]  /*9d50*/  S2R R9, SR_TID.X ;  /* 0x0000000000097919 */ /* 0x001e220000002100 */
[----:B------:R-:W1:Y:S01]  /*9d60*/  LDC R4, c[0x0][0x370] ;  /* 0x0000dc00ff047b82 */ /* 0x000e620000000800 */
[----:B------:R-:W-:Y:S07]  /*9d70*/  BSSY.RECONVERGENT B0, `(.L_x_122) ;  /* 0x000000e000007945 */ /* 0x000fee0003800200 */
[----:B------:R-:W2:Y:S08]  /*9d80*/  LDC R7, c[0x0][0x374] ;  /* 0x0000dd00ff077b82 */ /* 0x000eb00000000800 */
[----:B------:R-:W3:Y:S01]  /*9d90*/  LDC.64 R2, c[0x0][0x3c8] ;  /* 0x0000f200ff027b82 */ /* 0x000ee20000000a00 */
[----:B-1----:R-:W-:-:S02]  /*9da0*/  ISETP.NE.AND P0, PT, R4, 0x1, PT ;  /* 0x000000010400780c */ /* 0x002fc40003f05270 */
[----:B0-----:R-:W-:Y:S02]  /*9db0*/  ISETP.NE.AND P1, PT, R9, RZ, PT ;  /* 0x000000ff0900720c */ /* 0x001fe40003f25270 */
[----:B--2---:R-:W-:-:S04]  /*9dc0*/  SHF.L.U32 R0, R7, 0x1, RZ ;  /* 0x0000000107007819 */ /* 0x004fc800000006ff */
[----:B------:R-:W-:-:S05]  /*9dd0*/  SEL R5, R0, RZ, P0 ;  /* 0x000000ff00057207 */ /* 0x000fca0000000000 */
[----:B---3--:R-:W-:Y:S02]  /*9de0*/  IMAD.WIDE.U32 R2, R5, 0x4, R2 ;  /* 0x0000000405027825 */ /* 0x008fe400078e0002 */
[----:B------:R-:W-:Y:S05]  /*9df0*/  @P1 BRA `(.L_x_123) ;  /* 0x0000000000141947 */ /* 0x000fea0003800000 */
[----:B------:R-:W-:Y:S01]  /*9e00*/  HFMA2 R5, -RZ, RZ, 0, 5.9604644775390625e-08 ;  /* 0x00000001ff057431 */ /* 0x000fe200000001ff */
[----:B------:R-:W-:Y:S06]  /*9e10*/  MEMBAR.ALL.GPU ;  /* 0x0000000000007992 */ /* 0x000fec000000a000 */
[----:B------:R-:W-:-:S00]  /*9e20*/  ERRBAR ;  /* 0x00000000000079ab */ /* 0x000fc00000000000 */
[----:B------:R-:W-:Y:S06]  /*9e30*/  CGAERRBAR ;  /* 0x00000000000075ab */ /* 0x000fec0000000000 */
[----:B------:R0:W-:Y:S02]  /*9e40*/  REDG.E.ADD.S32.STRONG.GPU desc[UR6][R2.64], R5 ;  /* 0x000000050200798e */ /* 0x0001e4000c12e306 */
.L_x_123:
[----:B------:R-:W-:Y:S05]  /*9e50*/  BSYNC.RECONVERGENT B0 ;  /* 0x0000000000007941 */ /* 0x000fea0003800200 */
.L_x_122:
[----:B------:R-:W1:Y:S01]  /*9e60*/  S2UR UR5, SR_CTAID.Y ;  /* 0x00000000000579c3 */ /* 0x000e620000002600 */
[----:B0-----:R-:W-:Y:S02]  /*9e70*/  IADD3 R5, PT, PT, R7, -0x1, RZ ;  /* 0xffffffff07057810 */ /* 0x001fe40007ffe0ff */
[----:B------:R-:W-:-:S05]  /*9e80*/  IADD3 R0, PT, PT, R4, -0x1, RZ ;  /* 0xffffffff04007810 */ /* 0x000fca0007ffe0ff */
[----:B------:R-:W0:Y:S01]  /*9e90*/  S2UR UR4, SR_CTAID.X ;  /* 0x00000000000479c3 */ /* 0x000e220000002500 */
[----:B-1----:R-:W-:-:S04]  /*9ea0*/  ISETP.NE.AND P0, PT, R5, UR5, PT ;  /* 0x0000000505007c0c */ /* 0x002fc8000bf05270 */
[----:B0-----:R-:W-:-:S13]  /*9eb0*/  ISETP.NE.OR P0, PT, R0, UR4, P0 ;  /* 0x0000000400007c0c */ /* 0x001fda0008705670 */
[----:B------:R-:W-:Y:S05]  /*9ec0*/  @P0 EXIT ;  /* 0x000000000000094d */ /* 0x000fea0003800000 */
[----:B------:R-:W-:Y:S05]  /*9ed0*/  @P1 BRA `(.L_x_124) ;  /* 0x0000000000201947 */ /* 0x000fea0003800000 */
[----:B------:R-:W-:-:S05]  /*9ee0*/  IMAD R0, R4, R7, RZ ;  /* 0x0000000704007224 */ /* 0x000fca00078e02ff */
[----:B------:R-:W-:-:S13]  /*9ef0*/  ISETP.NE.AND P0, PT, R0, -0x1, PT ;  /* 0xffffffff0000780c */ /* 0x000fda0003f05270 */
[----:B------:R-:W-:Y:S05]  /*9f00*/  @!P0 BRA `(.L_x_124) ;  /* 0x0000000000148947 */ /* 0x000fea0003800000 */
.L_x_125:
[----:B------:R-:W2:Y:S04]  /*9f10*/  LDG.E.STRONG.GPU R5, desc[UR6][R2.64] ;  /* 0x0000000602057981 */ /* 0x000ea8000c1ef900 */
[----:B--2---:R-:W-:Y:S01]  /*9f20*/  CCTL.IVALL ;  /* 0x00000000ff00798f */ /* 0x004fe20002000000 */
[----:B------:R-:W-:Y:S05]  /*9f30*/  YIELD ;  /* 0x0000000000007946 */ /* 0x000fea0003800000 */
[----:B------:R-:W-:-:S13]  /*9f40*/  ISETP.NE.AND P0, PT, R5, R0, PT ;  /* 0x000000000500720c */ /* 0x000fda0003f05270 */
[----:B------:R-:W-:Y:S05]  /*9f50*/  @P0 BRA `(.L_x_125) ;  /* 0xfffffffc00ec0947 */ /* 0x000fea000383ffff */
.L_x_124:
[----:B------:R-:W-:Y:S05]  /*9f60*/  WARPSYNC.ALL ;  /* 0x0000000000007948 */ /* 0x000fea0003800000 */
[----:B------:R-:W0:Y:S08]  /*9f70*/  LDC.64 R36, c[0x0][0x3f8] ;  /* 0x0000fe00ff247b82 */ /* 0x000e300000000a00 */
        /* <DEDUP_REMOVED lines=8> */
[----:B------:R-:W-:Y:S01]  /*a000*/  HFMA2 R35, -RZ, RZ, 0, 0 ;  /* 0x00000000ff237431 */ /* 0x000fe200000001ff */
[----:B------:R-:W-:Y:S01]  /*a010*/  MOV R2, R9 ;  /* 0x0000000900027202 */ /* 0x000fe20000000f00 */
[----:B------:R-:W-:Y:S03]  /*a020*/  BSSY.RECONVERGENT B0, `(.L_x_126) ;  /* 0x000005c000007945 */ /* 0x000fe60003800200 */
[----:B------:R-:W-:-:S04]  /*a030*/  IADD3 R9, P1, PT, R2, 0x1e0, RZ ;  /* 0x000001e002097810 */ /* 0x000fc80007f3e0ff */
        /* <DEDUP_REMOVED lines=24> */
[----:B------:R-:W-:Y:S02]  /*a1c0*/  LEA.HI R26, P2, R9, R6, RZ, 0x1 ;  /* 0x00000006091a7211 */ /* 0x000fe400078508ff */
[----:B------:R-:W-:Y:S02]  /*a1d0*/  LOP3.LUT R8, R4, 0x3, RZ, 0xc0, !PT ;  /* 0x0000000304087812 */ /* 0x000fe400078ec0ff */
[----:B------:R-:W-:-:S02]  /*a1e0*/  LEA.HI.X R5, R5, RZ, RZ, 0x18, P0 ;  /* 0x000000ff05057211 */ /* 0x000fc400000fc4ff */
[----:B------:R-:W-:Y:S02]  /*a1f0*/  ISETP.NE.U32.AND P1, PT, R8, 0x3, PT ;  /* 0x000000030800780c */ /* 0x000fe40003f25070 */
[----:B------:R-:W-:Y:S02]  /*a200*/  ISETP.GE.U32.AND P0, PT, R4, 0x3, PT ;  /* 0x000000030400780c */ /* 0x000fe40003f06070 */
[----:B------:R-:W-:Y:S02]  /*a210*/  ISETP.NE.AND.EX P1, PT, RZ, RZ, PT, P1 ;  /* 0x000000ffff00720c */ /* 0x000fe40003f25310 */
[----:B------:R-:W-:Y:S02]  /*a220*/  IADD3.X R9, PT, PT, RZ, R9, RZ, P2, !PT ;  /* 0x00000009ff097210 */ /* 0x000fe400017fe4ff */
[----:B------:R-:W-:Y:S02]  /*a230*/  ISETP.GE.U32.AND.EX P0, PT, R5, RZ, PT, P0 ;  /* 0x000000ff0500720c */ /* 0x000fe40003f06100 */
[----:B------:R-:W-:-:S02]  /*a240*/  SHF.R.S64 R26, R26, 0x1, R9 ;  /* 0x000000011a1a7819 */ /* 0x000fc40000001009 */
[----:B------:R-:W-:-:S05]  /*a250*/  SHF.R.S32.HI R33, RZ, 0x1, R9 ;  /* 0x00000001ff217819 */ /* 0x000fca0000011409 */
[----:B------:R-:W-:Y:S05]  /*a260*/  @!P1 BRA `(.L_x_127) ;  /* 0x0000000000dc9947 */ /* 0x000fea0003800000 */
        /* <DEDUP_REMOVED lines=10> */
[----:B------:R-:W-:-:S02]  /*a310*/  SHF.L.U32 R29, R37, 0x2, RZ ;  /* 0x00000002251d7819 */ /* 0x000fc400000006ff */
[----:B------:R-:W-:Y:S02]  /*a320*/  SHF.L.U64.HI R31, R0, 0x2, R3 ;  /* 0x00000002001f7819 */ /* 0x000fe40000010203 */
[----:B------:R-:W-:Y:S02]  /*a330*/  SHF.L.U64.HI R27, R26, 0x2, R33 ;  /* 0x000000021a1b7819 */ /* 0x000fe40000010221 */
[----:B0-----:R-:W-:Y:S01]  /*a340*/  LEA R25, P1, R2, UR4, 0x2 ;  /* 0x0000000402197c11 */ /* 0x001fe2000f8210ff */
[----:B------:R-:W-:Y:S01]  /*a350*/  UMOV UR4, URZ ;  /* 0x000000ff00047c82 */ /* 0x000fe20008000000 */
[----:B-1----:R-:W-:Y:S02]  /*a360*/  IADD3 R22, P2, PT, R20, UR8, RZ ;  /* 0x0000000814167c10 */ /* 0x002fe4000ff5e0ff */
[----:B------:R-:W-:Y:S02]  /*a370*/  LEA.HI.X R24, R2, UR5, R35, 0x2, P1 ;  /* 0x0000000502187c11 */ /* 0x000fe400088f1423 */
[----:B------:R-:W-:-:S02]  /*a380*/  IADD3 R35, PT, PT, R5, UR4, RZ ;  /* 0x0000000405237c10 */ /* 0x000fc4000fffe0ff */
[----:B------:R-:W-:Y:S01]  /*a390*/  MOV R2, R4 ;  /* 0x0000000400027202 */ /* 0x000fe20000000f00 */
[----:B------:R-:W-:Y:S01]  /*a3a0*/  IMAD.WIDE.U32 R4, R36, 0x4, RZ ;  /* 0x0000000424047825 */ /* 0x000fe200078e00ff */
[C---:B------:R-:W-:Y:S02]  /*a3b0*/  IADD3.X R23, PT, PT, R21.reuse, UR9, RZ, P2, !PT ;  /* 0x0000000915177c10 */ /* 0x040fe400097fe4ff */
[----:B--2---:R-:W-:Y:S02]  /*a3c0*/  IADD3 R20, P1, PT, R20, UR10, RZ ;  /* 0x0000000a14147c10 */ /* 0x004fe4000ff3e0ff */
[----:B------:R-:W-:Y:S02]  /*a3d0*/  IADD3 R18, P2, PT, RZ, -R7, RZ ;  /* 0x80000007ff127210 */ /* 0x000fe40007f5e0ff */
[----:B------:R-:W-:Y:S02]  /*a3e0*/  IADD3.X R21, PT, PT, R21, UR11, RZ, P1, !PT ;  /* 0x0000000b15157c10 */ /* 0x000fe40008ffe4ff */
[----:B------:R-:W-:-:S02]  /*a3f0*/  IADD3 R29, PT, PT, R5, R29, RZ ;  /* 0x0000001d051d7210 */ /* 0x000fc40007ffe0ff */
[----:B------:R-:W-:-:S07]  /*a400*/  IADD3.X R19, PT, PT, RZ, -0x1, RZ, P2, !PT ;  /* 0xffffffffff137810 */ /* 0x000fce00017fe4ff */
.L_x_128:
[-C--:B0-----:R-:W-:Y:S02]  /*a410*/  LEA R8, P1, R0, R25.reuse, 0x2 ;  /* 0x0000001900087211 */ /* 0x081fe400078210ff */
        /* <DEDUP_REMOVED lines=28> */
.L_x_127:
[----:B------:R-:W-:Y:S05]  /*a5e0*/  BSYNC.RECONVERGENT B0 ;  /* 0x0000000000007941 */ /* 0x000fea0003800200 */
.L_x_126:
[----:B------:R-:W-:Y:S05]  /*a5f0*/  @!P0 EXIT ;  /* 0x000000000000894d */ /* 0x000fea0003800000 */
[----:B------:R-:W-:Y:S01]  /*a600*/  SHF.L.U64.HI R31, R36, 0x2, R37 ;  /* 0x00000002241f7819 */ /* 0x000fe20000010225 */
[----:B------:R-:W1:Y:S01]  /*a610*/  LDCU.64 UR4, c[0x0][0x3d8] ;  /* 0x00007b00ff0477ac */ /* 0x000e620008000a00 */
[----:B------:R-:W-:Y:S02]  /*a620*/  SHF.L.U64.HI R39, R26, 0x2, R33 ;  /* 0x000000021a277819 */ /* 0x000fe40000010221 */
[----:B------:R-:W-:Y:S01]  /*a630*/  SHF.L.U32 R29, R36, 0x2, RZ ;  /* 0x00000002241d7819 */ /* 0x000fe200000006ff */
[----:B------:R-:W2:Y:S01]  /*a640*/  LDCU.64 UR8, c[0x0][0x388] ;  /* 0x00007100ff0877ac */ /* 0x000ea20008000a00 */
[----:B------:R-:W-:Y:S02]  /*a650*/  SHF.L.U32 R41, R26, 0x2, RZ ;  /* 0x000000021a297819 */ /* 0x000fe400000006ff */
[C---:B------:R-:W-:Y:S01]  /*a660*/  SHF.L.U64.HI R33, R0.reuse, 0x2, R3 ;  /* 0x0000000200217819 */ /* 0x040fe20000010203 */
[----:B------:R-:W3:Y:S01]  /*a670*/  LDCU.64 UR10, c[0x0][0x390] ;  /* 0x00007200ff0a77ac */ /* 0x000ee20008000a00 */
[----:B------:R-:W-:-:S07]  /*a680*/  SHF.L.U32 R37, R0, 0x2, RZ ;  /* 0x0000000200257819 */ /* 0x000fce00000006ff */
.L_x_129:
        /* <DEDUP_REMOVED lines=82> */
.L_x_130:
        /* <DEDUP_REMOVED lines=13> */
.L_x_4881:


//--------------------- .text._Z35group_norm_nhwc_bwd_one_pass_kernelI11Bf16IOFp32WLi256ELi120ELi480EEv26Group_norm_nhwc_bwd_params --------------------------
	.section	.text._Z35group_norm_nhwc_bwd_one_pass_kernelI11Bf16IOFp32WLi256ELi120ELi480EEv26Group_norm_nhwc_bwd_params,"ax",@progbits
	.align	128
        .global         _Z35group_norm_nhwc_bwd_one_pass_kernelI11Bf16IOFp32WLi256ELi120ELi480EEv26Group_norm_nhwc_bwd_params
        .type           _Z35group_norm_nhwc_bwd_one_pass_kernelI11Bf16IOFp32WLi256ELi120ELi480EEv26Group_norm_nhwc_bwd_params,@function
        .size           _Z35group_norm_nhwc_bwd_one_pass_kernelI11Bf16IOFp32WLi256ELi120ELi480EEv26Group_norm_nhwc_bwd_params,(.L_x_4882 - _Z35group_norm_nhwc_bwd_one_pass_kernelI11Bf16IOFp32WLi256ELi120ELi480EEv26Group_norm_nhwc_bwd_params)
        .other          _Z35group_norm_nhwc_bwd_one_pass_kernelI11Bf16IOFp32WLi256ELi120ELi480EEv26Group_norm_nhwc_bwd_params,@"STO_CUDA_ENTRY STV_DEFAULT"
_Z35group_norm_nhwc_bwd_one_pass_kernelI11Bf16IOFp32WLi256ELi120ELi480EEv26Group_norm_nhwc_bwd_params:
.text._Z35group_norm_nhwc_bwd_one_pass_kernelI11Bf16IOFp32WLi256ELi120ELi480EEv26Group_norm_nhwc_bwd_params:
[----:B------:R-:W0:Y:S01]  /*0000*/  LDC R1, c[0x0][0x37c] ;  /* 0x0000df00ff017b82 */ /* 0x000e220000000800 */
[----:B------:R-:W1:Y:S07]  /*0010*/  S2R R3, SR_TID.X ;  /* 0x0000000000037919 */ /* 0x000e6e0000002100 */
[----:B------:R-:W2:Y:S01]  /*0020*/  S2UR UR8, SR_CTAID.Y ;  /* 0x00000000000879c3 */ /* 0x000ea20000002600 */
[----:B------:R-:W3:Y:S01]  /*0030*/  LDCU UR4, c[0x0][0x410] ;  /* 0x00008200ff0477ac */ /* 0x000ee20008000800 */
[----:B0-----:R-:W-:Y:S01]  /*0040*/  IADD3 R1, PT, PT, R1, -0x230, RZ ;  /* 0xfffffdd001017810 */ /* 0x001fe20007ffe0ff */
[----:B------:R-:W3:Y:S03]  /*0050*/  LDCU UR5, c[0x0][0x3e0] ;  /* 0x00007c00ff0577ac */ /* 0x000ee60008000800 */
[----:B------:R-:W-:-:S02]  /*0060*/  R2UR UR15, R1 ;  /* 0x00000000010f72ca */ /* 0x000fc400000e0000 */
[----:B------:R-:W0:Y:S01]  /*0070*/  S2UR UR6, SR_CTAID.X ;  /* 0x00000000000679c3 */ /* 0x000e220000002500 */
[----:B------:R-:W4:Y:S07]  /*0080*/  LDCU.64 UR10, c[0x0][0x358] ;  /* 0x00006b00ff0a77ac */ /* 0x000f2e0008000a00 */
[----:B------:R-:W0:Y:S01]  /*0090*/  LDC R2, c[0x0][0x41c] ;  /* 0x00010700ff027b82 */ /* 0x000e220000000800 */
[----:B---3--:R-:W-:-:S04]  /*00a0*/  UIMAD UR4, UR4, UR5, URZ ;  /* 0x00000005040472a4 */ /* 0x008fc8000f8e02ff */
[----:B--2---:R-:W-:Y:S01]  /*00b0*/  UISETP.GE.AND UP0, UPT, UR8, UR4, UPT ;  /* 0x000000040800728c */ /* 0x004fe2000bf06270 */
[----:B-1----:R-:W-:-:S05]  /*00c0*/  LOP3.LUT R0, R3, 0xffff, RZ, 0xc0, !PT ;  /* 0x0000ffff03007812 */ /* 0x002fca00078ec0ff */
[----:B------:R-:W-:-:S05]  /*00d0*/  IMAD R0, R0, 0x445, RZ ;  /* 0x0000044500007824 */ /* 0x000fca00078e02ff */
[----:B------:R-:W-:-:S04]  /*00e0*/  SHF.R.U32.HI R99, RZ, 0x10, R0 ;  /* 0x00000010ff637819 */ /* 0x000fc80000011600 */
[----:B------:R-:W-:Y:S01]  /*00f0*/  PRMT R0, R99, 0x9910, RZ ;  /* 0x0000991063007816 */ /* 0x000fe200000000ff */
[----:B0-----:R-:W-:-:S04]  /*0100*/  IMAD R99, R2, UR6, R99 ;  /* 0x0000000602637c24 */ /* 0x001fc8000f8e0263 */
[----:B------:R-:W-:-:S05]  /*0110*/  IMAD R0, R0, 0x3c, RZ ;  /* 0x0000003c00007824 */ /* 0x000fca00078e02ff */
[----:B------:R-:W-:-:S04]  /*0120*/  IADD3 R0, PT, PT, RZ, -R0, RZ ;  /* 0x80000000ff007210 */ /* 0x000fc80007ffe0ff */
[----:B------:R-:W-:-:S04]  /*0130*/  PRMT R0, R0, 0x7710, RZ ;  /* 0x0000771000007816 */ /* 0x000fc800000000ff */
[----:B------:R-:W-:Y:S01]  /*0140*/  IADD3 R0, PT, PT, R0, R3, RZ ;  /* 0x0000000300007210 */ /* 0x000fe20007ffe0ff */
[----:B----4-:R-:W-:Y:S06]  /*0150*/  BRA.U UP0, `(.L_x_131) ;  /* 0x000000e500647547 */ /* 0x010fec000b800000 */
[----:B------:R-:W-:Y:S01]  /*0160*/  SHF.L.U32 R0, R0, 0x1, RZ ;  /* 0x0000000100007819 */ /* 0x000fe200000006ff */
[----:B------:R-:W-:-:S03]  /*0170*/  UMOV UR4, URZ ;  /* 0x000000ff00047c82 */ /* 0x000fc60008000000 */
[----:B------:R-:W-:-:S05]  /*0180*/  LOP3.LUT R0, R0, 0xffff, RZ, 0xc0, !PT ;  /* 0x0000ffff00007812 */ /* 0x000fca00078ec0ff */
[----:B------:R0:W-:Y:S02]  /*0190*/  STL [R1+0x140], R0 ;  /* 0x0001400001007387 */ /* 0x0001e40000100800 */
.L_x_157:
[----:B------:R-:W2:Y:S01]  /*01a0*/  LDL.LU R4, [R1+0x140] ;  /* 0x0001400001047983 */ /* 0x000ea20000300800 */
[----:B------:R-:W1:Y:S01]  /*01b0*/  LDCU UR14, c[0x0][0x410] ;  /* 0x00008200ff0e77ac */ /* 0x000e620008000800 */
[----:B------:R-:W-:Y:S02]  /*01c0*/  IABS R3, UR8 ;  /* 0x0000000800037c13 */ /* 0x000fe40008000000 */
[----:B------:R-:W-:Y:S01]  /*01d0*/  IADD3 R5, PT, PT, R99, 0x8, RZ ;  /* 0x0000000863057810 */ /* 0x000fe20007ffe0ff */
[----:B------:R-:W-:Y:S01]  /*01e0*/  UMOV UR6, URZ ;  /* 0x000000ff00067c82 */ /* 0x000fe20008000000 */
[----:B------:R-:W-:Y:S01]  /*01f0*/  R2UR UR9, R3 ;  /* 0x00000000030972ca */ /* 0x000fe200000e0000 */
[----:B------:R-:W3:Y:S01]  /*0200*/  LDCU.128 UR16, c[0x0][0x400] ;  /* 0x00008000ff1077ac */ /* 0x000ee20008000c00 */
[----:B------:R-:W-:Y:S02]  /*0210*/  SHF.R.S32.HI R3, RZ, 0x1f, R99 ;  /* 0x0000001fff037819 */ /* 0x000fe40000011463 */
[----:B------:R-:W-:Y:S01]  /*0220*/  SHF.R.S32.HI R11, RZ, 0x1f, R5 ;  /* 0x0000001fff0b7819 */ /* 0x000fe20000011405 */
[----:B------:R-:W-:Y:S01]  /*0230*/  UISETP.GE.AND UP4, UPT, UR8, URZ, UPT ;  /* 0x000000ff0800728c */ /* 0x000fe2000bf86270 */
[----:B0-----:R-:W-:-:S02]  /*0240*/  IADD3 R7, PT, PT, R99, 0x10, RZ ;  /* 0x0000001063077810 */ /* 0x001fc40007ffe0ff */
[----:B------:R-:W-:Y:S02]  /*0250*/  LOP3.LUT R106, R106, 0xfeffffff, RZ, 0xc0, !PT ;  /* 0xfeffffff6a6a7812 */ /* 0x000fe400078ec0ff */
[----:B------:R-:W-:Y:S02]  /*0260*/  SHF.R.S32.HI R13, RZ, 0x1f, R7 ;  /* 0x0000001fff0d7819 */ /* 0x000fe40000011407 */
[----:B------:R-:W-:Y:S01]  /*0270*/  IADD3 R79, PT, PT, R99, 0xd0, RZ ;  /* 0x000000d0634f7810 */ /* 0x000fe20007ffe0ff */
[----:B-1----:R-:W-:Y:S02]  /*0280*/  ULOP3.LUT UR12, UR8, UR14, URZ, 0x3c, !UPT ;  /* 0x0000000e080c7292 */ /* 0x002fe4000f8e3cff */
[----:B0-----:R-:W-:Y:S01]  /*0290*/  MOV R0, UR14 ;  /* 0x0000000e00007c02 */ /* 0x001fe20008000f00 */
[----:B------:R-:W-:Y:S01]  /*02a0*/  UISETP.NE.AND UP0, UPT, UR14, URZ, UPT ;  /* 0x000000ff0e00728c */ /* 0x000fe2000bf05270 */
[----:B------:R-:W-:Y:S02]  /*02b0*/  LOP3.LUT R98, R98, 0xfffffffe, RZ, 0xc0, !PT ;  /* 0xfffffffe62627812 */ /* 0x000fe400078ec0ff */
[----:B------:R-:W-:-:S02]  /*02c0*/  IABS R0, R0 ;  /* 0x0000000000007213 */ /* 0x000fc40000000000 */
[----:B---3--:R-:W-:Y:S02]  /*02d0*/  ISETP.GE.U32.AND P0, PT, R99, UR16, PT ;  /* 0x0000001063007c0c */ /* 0x008fe4000bf06070 */
[----:B------:R-:W-:Y:S02]  /*02e0*/  R2UR UR13, R0 ;  /* 0x00000000000d72ca */ /* 0x000fe400000e0000 */
[----:B------:R-:W-:Y:S02]  /*02f0*/  ISETP.GE.AND.EX P3, PT, R3, UR17, PT, P0 ;  /* 0x0000001103007c0c */ /* 0x000fe4000bf66300 */
[----:B------:R-:W-:Y:S02]  /*0300*/  ISETP.GE.U32.AND P0, PT, R5, UR16, PT ;  /* 0x0000001005007c0c */ /* 0x000fe4000bf06070 */
[----:B------:R-:W-:Y:S02]  /*0310*/  MOV R9, UR18 ;  /* 0x0000001200097c02 */ /* 0x000fe40008000f00 */
[----:B------:R-:W-:-:S02]  /*0320*/  ISETP.GE.AND.EX P4, PT, R11, UR17, PT, P0 ;  /* 0x000000110b007c0c */ /* 0x000fc4000bf86300 */
[----:B------:R-:W-:-:S03]  /*0330*/  ISETP.GE.U32.AND P0, PT, R7, UR16, PT ;  /* 0x0000001007007c0c */ /* 0x000fc6000bf06070 */
[----:B------:R-:W0:Y:S01]  /*0340*/  I2F.RP R0, UR13 ;  /* 0x0000000d00007d06 */ /* 0x000e220008209400 */
[----:B------:R-:W-:Y:S01]  /*0350*/  ISETP.GE.AND.EX P6, PT, R13, UR17, PT, P0 ;  /* 0x000000110d007c0c */ /* 0x000fe2000bfc6300 */
[----:B------:R-:W1:Y:S01]  /*0360*/  @!P3 LDC.64 R14, c[0x0][0x3f8] ;  /* 0x0000fe00ff0ebb82 */ /* 0x000e620000000a00 */
[----:B------:R-:W-:-:S04]  /*0370*/  @P3 LOP3.LUT R106, R106, 0x1000000, RZ, 0xfc, !PT ;  /* 0x010000006a6a3812 */ /* 0x000fc800078efcff */
[----:B------:R-:W-:-:S03]  /*0380*/  LOP3.LUT R106, R106, 0xff7fffff, RZ, 0xc0, !PT ;  /* 0xff7fffff6a6a7812 */ /* 0x000fc600078ec0ff */
[----:B------:R-:W3:Y:S01]  /*0390*/  @!P3 LDC.64 R20, c[0x0][0x398] ;  /* 0x0000e600ff14bb82 */ /* 0x000ee20000000a00 */
[----:B------:R-:W-:Y:S01]  /*03a0*/  @P4 LOP3.LUT R106, R106, 0x800000, RZ, 0xfc, !PT ;  /* 0x008000006a6a4812 */ /* 0x000fe200078efcff */
[----:B0-----:R-:W0:Y:S03]  /*03b0*/  MUFU.RCP R0, R0 ;  /* 0x0000000000007308 */ /* 0x001e260000001000 */
[----:B------:R-:W-:-:S03]  /*03c0*/  LOP3.LUT R106, R106, 0xffbfffff, RZ, 0xc0, !PT ;  /* 0xffbfffff6a6a7812 */ /* 0x000fc600078ec0ff */
[----:B------:R-:W4:Y:S01]  /*03d0*/  @!P3 LDC.64 R120, c[0x0][0x3a0] ;  /* 0x0000e800ff78bb82 */ /* 0x000f220000000a00 */
[----:B------:R-:W-:-:S07]  /*03e0*/  @P6 LOP3.LUT R106, R106, 0x400000, RZ, 0xfc, !PT ;  /* 0x004000006a6a6812 */ /* 0x000fce00078efcff */
[----:B------:R-:W3:Y:S01]  /*03f0*/  @!P4 LDC.64 R22, c[0x0][0x3f8] ;  /* 0x0000fe00ff16cb82 */ /* 0x000ee20000000a00 */
[----:B0-----:R-:W-:-:S07]  /*0400*/  IADD3 R2, PT, PT, R0, 0xffffffe, RZ ;  /* 0x0ffffffe00027810 */ /* 0x001fce0007ffe0ff */
[----:B------:R-:W0:Y:S01]  /*0410*/  @!P6 LDC.64 R28, c[0x0][0x3f8] ;  /* 0x0000fe00ff1ceb82 */ /* 0x000e220000000a00 */
[----:B------:R-:W1:Y:S07]  /*0420*/  F2I.FTZ.U32.TRUNC.NTZ R2, R2 ;  /* 0x0000000200027305 */ /* 0x000e6e000021f000 */
[----:B------:R-:W4:Y:S08]  /*0430*/  @!P4 LDC.64 R24, c[0x0][0x3a0] ;  /* 0x0000e800ff18cb82 */ /* 0x000f300000000a00 */
[----:B------:R-:W4:Y:S01]  /*0440*/  @!P6 LDC.64 R30, c[0x0][0x3a0] ;  /* 0x0000e800ff1eeb82 */ /* 0x000f220000000a00 */
[----:B-1----:R-:W-:-:S07]  /*0450*/  R2UR UR7, R2 ;  /* 0x00000000020772ca */ /* 0x002fce00000e0000 */
[----:B------:R-:W1:Y:S06]  /*0460*/  @!P6 LDC.64 R32, c[0x0][0x398] ;  /* 0x0000e600ff20eb82 */ /* 0x000e6c0000000a00 */
[----:B------:R-:W-:-:S04]  /*0470*/  UIADD3 UR5, UPT, UPT, URZ, -UR7, URZ ;  /* 0x80000007ff057290 */ /* 0x000fc8000fffe0ff */
[----:B------:R-:W-:-:S04]  /*0480*/  UIMAD UR5, UR5, UR13, URZ ;  /* 0x0000000d050572a4 */ /* 0x000fc8000f8e02ff */
[----:B------:R-:W-:-:S04]  /*0490*/  UIMAD.WIDE.U32 UR6, UR7, UR5, UR6 ;  /* 0x00000005070672a5 */ /* 0x000fc8000f8e0006 */
[----:B------:R-:W-:-:S04]  /*04a0*/  UIMAD.WIDE.U32 UR6, UR7, UR9, URZ ;  /* 0x00000009070672a5 */ /* 0x000fc8000f8e00ff */
[----:B------:R-:W-:-:S04]  /*04b0*/  UIADD3 UR5, UPT, UPT, -UR7, URZ, URZ ;  /* 0x000000ff07057290 */ /* 0x000fc8000fffe1ff */
[----:B------:R-:W-:Y:S02]  /*04c0*/  UIMAD UR5, UR13, UR5, UR9 ;  /* 0x000000050d0572a4 */ /* 0x000fe4000f8e0209 */
[----:B------:R-:W-:Y:S02]  /*04d0*/  ULOP3.LUT UR9, URZ, UR14, URZ, 0x33, !UPT ;  /* 0x0000000eff097292 */ /* 0x000fe4000f8e33ff */
[----:B------:R-:W-:-:S11]  /*04e0*/  UISETP.GT.U32.AND UP2, UPT, UR13, UR5, UPT ;  /* 0x000000050d00728c */ /* 0x000fd6000bf44070 */
[----:B------:R-:W-:Y:S02]  /*04f0*/  @!UP2 UIADD3 UR5, UPT, UPT, UR5, -UR13, URZ ;  /* 0x8000000d0505a290 */ /* 0x000fe4000fffe0ff */
[----:B------:R-:W-:Y:S02]  /*0500*/  @!UP2 UIADD3 UR7, UPT, UPT, UR7, 0x1, URZ ;  /* 0x000000010707a890 */ /* 0x000fe4000fffe0ff */
[----:B------:R-:W-:Y:S02]  /*0510*/  UIADD3 UR6, UPT, UPT, UR5, -UR13, URZ ;  /* 0x8000000d05067290 */ /* 0x000fe4000fffe0ff */
[----:B------:R-:W-:Y:S02]  /*0520*/  UISETP.GT.U32.AND UP3, UPT, UR13, UR5, UPT ;  /* 0x000000050d00728c */ /* 0x000fe4000bf64070 */
[----:B------:R-:W-:Y:S02]  /*0530*/  UISETP.GE.U32.AND UP1, UPT, UR5, UR13, UPT ;  /* 0x0000000d0500728c */ /* 0x000fe4000bf26070 */
[----:B------:R-:W-:-:S02]  /*0540*/  USEL UR5, UR6, UR5, !UP3 ;  /* 0x0000000506057287 */ /* 0x000fc4000d800000 */
[----:B------:R-:W-:Y:S02]  /*0550*/  UISETP.GE.AND UP2, UPT, UR12, URZ, UPT ;  /* 0x000000ff0c00728c */ /* 0x000fe4000bf46270 */
[----:B------:R-:W-:-:S04]  /*0560*/  @!UP4 UIADD3 UR5, UPT, UPT, -UR5, URZ, URZ ;  /* 0x000000ff0505c290 */ /* 0x000fc8000fffe1ff */
[----:B------:R-:W-:Y:S02]  /*0570*/  USEL UR13, UR9, UR5, !UP0 ;  /* 0x00000005090d7287 */ /* 0x000fe4000c000000 */
[----:B------:R-:W-:Y:S02]  /*0580*/  @UP1 UIADD3 UR7, UPT, UPT, UR7, 0x1, URZ ;  /* 0x0000000107071890 */ /* 0x000fe4000fffe0ff */
[----:B------:R-:W-:Y:S02]  /*0590*/  UIMAD UR5, UR13, 0x78, URZ ;  /* 0x000000780d0578a4 */ /* 0x000fe4000f8e02ff */
[----:B------:R-:W-:-:S04]  /*05a0*/  @!UP2 UIADD3 UR7, UPT, UPT, -UR7, URZ, URZ ;  /* 0x000000ff0707a290 */ /* 0x000fc8000fffe1ff */
[----:B------:R-:W-:Y:S01]  /*05b0*/  USEL UR7, UR9, UR7, !UP0 ;  /* 0x0000000709077287 */ /* 0x000fe2000c000000 */
[----:B------:R-:W-:Y:S01]  /*05c0*/  MOV R0, UR5 ;  /* 0x0000000500007c02 */ /* 0x000fe20008000f00 */
[----:B------:R-:W1:Y:S01]  /*05d0*/  LDCU.U8 UR9, c[0x0][0x414] ;  /* 0x00008280ff0977ac */ /* 0x000e620008000000 */
[----:B--2---:R-:W-:Y:S01]  /*05e0*/  IADD3 R42, P1, PT, R4, UR5, RZ ;  /* 0x00000005042a7c10 */ /* 0x004fe2000ff3e0ff */
[----:B------:R-:W-:Y:S01]  /*05f0*/  USHF.R.S32.HI UR5, URZ, 0x1f, UR7 ;  /* 0x0000001fff057899 */ /* 0x000fe20008011407 */
[----:B0-----:R-:W-:Y:S02]  /*0600*/  @!P6 IMAD R4, R13, R28, RZ ;  /* 0x0000001c0d04e224 */ /* 0x001fe400078e02ff */
[----:B------:R-:W-:Y:S01]  /*0610*/  LEA.HI.X.SX32 R43, R0, RZ, 0x1, P1 ;  /* 0x000000ff002b7211 */ /* 0x000fe200008f0eff */
[----:B------:R-:W-:Y:S01]  /*0620*/  UIMAD UR5, UR5, UR18, URZ ;  /* 0x00000012050572a4 */ /* 0x000fe2000f8e02ff */
[----:B------:R-:W-:-:S03]  /*0630*/  @!P3 IMAD R0, R3, R14, RZ ;  /* 0x0000000e0300b224 */ /* 0x000fc600078e02ff */
[----:B------:R-:W-:Y:S02]  /*0640*/  UIMAD UR5, UR7, UR19, UR5 ;  /* 0x00000013070572a4 */ /* 0x000fe4000f8e0205 */
[----:B------:R-:W-:Y:S01]  /*0650*/  IMAD.WIDE.U32 R42, R9, UR7, R42 ;  /* 0x00000007092a7c25 */ /* 0x000fe2000f8e002a */
[C---:B------:R-:W-:Y:S01]  /*0660*/  IADD3 R9, PT, PT, R99.reuse, 0x18, RZ ;  /* 0x0000001863097810 */ /* 0x040fe20007ffe0ff */
[----:B------:R-:W0:Y:S02]  /*0670*/  LDCU.64 UR6, c[0x0][0x3b8] ;  /* 0x00007700ff0677ac */ /* 0x000e240008000a00 */
[----:B------:R-:W-:Y:S01]  /*0680*/  @!P3 IMAD R15, R99, R15, R0 ;  /* 0x0000000f630fb224 */ /* 0x000fe200078e0200 */
[----:B------:R-:W-:Y:S01]  /*0690*/  IADD3 R45, PT, PT, R43, UR5, RZ ;  /* 0x000000052b2d7c10 */ /* 0x000fe2000fffe0ff */
[----:B---3--:R-:W-:Y:S01]  /*06a0*/  @!P4 IMAD R0, R11, R22, RZ ;  /* 0x000000160b00c224 */ /* 0x008fe200078e02ff */
[----:B------:R-:W-:Y:S01]  /*06b0*/  @!P3 MOV R44, R42 ;  /* 0x0000002a002cb202 */ /* 0x000fe20000000f00 */
[----:B------:R-:W-:Y:S01]  /*06c0*/  STL.64 [R1+0x1b0], R42 ;  /* 0x0001b02a01007387 */ /* 0x000fe20000100a00 */
[----:B------:R-:W-:-:S02]  /*06d0*/  ISETP.GE.U32.AND P0, PT, R9, UR16, PT ;  /* 0x0000001009007c0c */ /* 0x000fc4000bf06070 */
[----:B------:R-:W-:Y:S01]  /*06e0*/  SHF.R.S32.HI R17, RZ, 0x1f, R9 ;  /* 0x0000001fff117819 */ /* 0x000fe20000011409 */
[C---:B------:R-:W-:Y:S01]  /*06f0*/  @!P3 IMAD.WIDE.U32 R2, R99.reuse, R14, R44 ;  /* 0x0000000e6302b225 */ /* 0x040fe200078e002c */
[----:B------:R-:W-:Y:S01]  /*0700*/  IADD3 R11, PT, PT, R99, 0x20, RZ ;  /* 0x00000020630b7810 */ /* 0x000fe20007ffe0ff */
[----:B------:R-:W-:Y:S01]  /*0710*/  STL.64 [R1+0x1a8], R44 ;  /* 0x0001a82c01007387 */ /* 0x000fe20000100a00 */
[----:B------:R-:W-:Y:S02]  /*0720*/  ISETP.GE.AND.EX P5, PT, R17, UR17, PT, P0 ;  /* 0x0000001111007c0c */ /* 0x000fe4000bfa6300 */
[----:B------:R-:W-:Y:S02]  /*0730*/  @!P3 IADD3 R3, PT, PT, R3, R15, RZ ;  /* 0x0000000f0303b210 */ /* 0x000fe40007ffe0ff */
[C---:B------:R-:W-:Y:S02]  /*0740*/  @!P3 SHF.L.U32 R19, R2.reuse, 0x1, RZ ;  /* 0x000000010213b819 */ /* 0x040fe400000006ff */
[----:B------:R-:W-:-:S02]  /*0750*/  @!P3 SHF.L.U64.HI R2, R2, 0x1, R3 ;  /* 0x000000010202b819 */ /* 0x000fc40000010203 */
[C---:B------:R-:W-:Y:S02]  /*0760*/  @!P3 IADD3 R18, P2, PT, R19.reuse, R20, RZ ;  /* 0x000000141312b210 */ /* 0x040fe40007f5e0ff */
[----:B----4-:R-:W-:Y:S02]  /*0770*/  @!P3 IADD3 R120, P1, PT, R19, R120, RZ ;  /* 0x000000781378b210 */ /* 0x010fe40007f3e0ff */
[----:B------:R-:W-:Y:S01]  /*0780*/  @!P3 IADD3.X R19, PT, PT, R2, R21, RZ, P2, !PT ;  /* 0x000000150213b210 */ /* 0x000fe200017fe4ff */
[----:B------:R-:W2:Y:S01]  /*0790*/  @!P5 LDC.64 R34, c[0x0][0x3f8] ;  /* 0x0000fe00ff22db82 */ /* 0x000ea20000000a00 */
[----:B------:R-:W-:Y:S02]  /*07a0*/  LOP3.LUT P2, RZ, R106, 0x800000, RZ, 0xc0, !PT ;  /* 0x008000006aff7812 */ /* 0x000fe4000784c0ff */
[----:B------:R-:W-:Y:S01]  /*07b0*/  @!P3 IADD3.X R121, PT, PT, R2, R121, RZ, P1, !PT ;  /* 0x000000790279b210 */ /* 0x000fe20000ffe4ff */
[----:B------:R-:W-:Y:S01]  /*07c0*/  STL.64 [R1+0x220], R18 ;  /* 0x0002201201007387 */ /* 0x000fe20000100a00 */
[----:B------:R-:W-:-:S02]  /*07d0*/  ISETP.GE.U32.AND P0, PT, R11, UR16, PT ;  /* 0x000000100b007c0c */ /* 0x000fc4000bf06070 */
[----:B------:R-:W-:Y:S02]  /*07e0*/  SHF.R.S32.HI R21, RZ, 0x1f, R11 ;  /* 0x0000001fff157819 */ /* 0x000fe4000001140b */
[----:B------:R-:W-:Y:S02]  /*07f0*/  IADD3 R15, PT, PT, R99, 0x28, RZ ;  /* 0x00000028630f7810 */ /* 0x000fe40007ffe0ff */
[----:B------:R-:W-:Y:S02]  /*0800*/  ISETP.GE.AND.EX P4, PT, R21, UR17, PT, P0 ;  /* 0x0000001115007c0c */ /* 0x000fe4000bf86300 */
[----:B------:R-:W-:Y:S01]  /*0810*/  ISETP.GE.U32.AND P1, PT, R15, UR16, PT ;  /* 0x000000100f007c0c */ /* 0x000fe2000bf26070 */
[----:B------:R-:W3:Y:S01]  /*0820*/  @!P2 LDC.64 R26, c[0x0][0x398] ;  /* 0x0000e600ff1aab82 */ /* 0x000ee20000000a00 */
[----:B------:R-:W-:Y:S01]  /*0830*/  @!P2 MOV R2, R42 ;  /* 0x0000002a0002a202 */ /* 0x000fe20000000f00 */
[----:B------:R-:W-:Y:S01]  /*0840*/  @!P2 IMAD R23, R5, R23, R0 ;  /* 0x000000170517a224 */ /* 0x000fe200078e0200 */
[----:B------:R-:W-:-:S02]  /*0850*/  @!P2 MOV R3, R45 ;  /* 0x0000002d0003a202 */ /* 0x000fc40000000f00 */
[----:B------:R-:W-:Y:S01]  /*0860*/  LOP3.LUT R106, R106, 0xffdfffff, RZ, 0xc0, !PT ;  /* 0xffdfffff6a6a7812 */ /* 0x000fe200078ec0ff */
[----:B------:R-:W-:-:S03]  /*0870*/  @!P2 IMAD.WIDE.U32 R2, R5, R22, R2 ;  /* 0x000000160502a225 */ /* 0x000fc600078e0002 */
[----:B------:R-:W-:Y:S01]  /*0880*/  @P5 LOP3.LUT R106, R106, 0x200000, RZ, 0xfc, !PT ;  /* 0x002000006a6a5812 */ /* 0x000fe200078efcff */
[----:B------:R-:W-:Y:S01]  /*0890*/  @!P6 IMAD R5, R7, R29, R4 ;  /* 0x0000001d0705e224 */ /* 0x000fe200078e0204 */
[----:B------:R-:W-:Y:S01]  /*08a0*/  @!P2 IADD3 R3, PT, PT, R3, R23, RZ ;  /* 0x000000170303a210 */ /* 0x000fe20007ffe0ff */
[----:B--2---:R-:W-:Y:S01]  /*08b0*/  @!P5 IMAD R4, R17, R34, RZ ;  /* 0x000000221104d224 */ /* 0x004fe200078e02ff */
[C---:B------:R-:W-:Y:S01]  /*08c0*/  @!P2 SHF.L.U32 R119, R2.reuse, 0x1, RZ ;  /* 0x000000010277a819 */ /* 0x040fe200000006ff */
[----:B------:R-:W2:Y:S01]  /*08d0*/  @!P4 LDC.64 R16, c[0x0][0x3a0] ;  /* 0x0000e800ff10cb82 */ /* 0x000ea20000000a00 */
[----:B------:R-:W-:Y:S02]  /*08e0*/  @!P2 SHF.L.U64.HI R0, R2, 0x1, R3 ;  /* 0x000000010200a819 */ /* 0x000fe40000010203 */
[----:B------:R-:W-:Y:S02]  /*08f0*/  @!P6 MOV R2, R42 ;  /* 0x0000002a0002e202 */ /* 0x000fe40000000f00 */
[----:B------:R-:W-:-:S02]  /*0900*/  @!P6 MOV R3, R45 ;  /* 0x0000002d0003e202 */ /* 0x000fc40000000f00 */
[----:B------:R-:W-:Y:S02]  /*0910*/  SHF.R.S32.HI R23, RZ, 0x1f, R15 ;  /* 0x0000001fff177819 */ /* 0x000fe4000001140f */
[----:B------:R-:W-:Y:S01]  /*0920*/  @!P2 IADD3 R12, P0, PT, R119, R24, RZ ;  /* 0x00000018770ca210 */ /* 0x000fe20007f1e0ff */
[----:B------:R-:W-:Y:S01]  /*0930*/  @!P6 IMAD.WIDE.U32 R2, R7, R28, R2 ;  /* 0x0000001c0702e225 */ /* 0x000fe200078e0002 */
[----:B------:R-:W-:Y:S01]  /*0940*/  ISETP.GE.AND.EX P3, PT, R23, UR17, PT, P1 ;  /* 0x0000001117007c0c */ /* 0x000fe2000bf66310 */
[----:B------:R-:W4:Y:S01]  /*0950*/  @!P4 LDC.64 R28, c[0x0][0x3f8] ;  /* 0x0000fe00ff1ccb82 */ /* 0x000f220000000a00 */
[----:B------:R-:W-:Y:S01]  /*0960*/  @!P2 IADD3.X R13, PT, PT, R0, R25, RZ, P0, !PT ;  /* 0x00000019000da210 */ /* 0x000fe200007fe4ff */
[----:B------:R-:W-:Y:S01]  /*0970*/  @!P5 IMAD R7, R9, R35, R4 ;  /* 0x000000230907d224 */ /* 0x000fe200078e0204 */
[----:B---3--:R-:W-:Y:S01]  /*0980*/  @!P2 IADD3 R118, P0, PT, R119, R26, RZ ;  /* 0x0000001a7776a210 */ /* 0x008fe20007f1e0ff */
[----:B------:R3:W-:Y:S01]  /*0990*/  STL [R1+0x210], R12 ;  /* 0x0002100c01007387 */ /* 0x0007e20000100800 */
[----:B------:R-:W-:-:S02]  /*09a0*/  @!P6 IADD3 R3, PT, PT, R3, R5, RZ ;  /* 0x000000050303e210 */ /* 0x000fc40007ffe0ff */
[----:B------:R-:W-:Y:S01]  /*09b0*/  @!P6 SHF.L.U32 R117, R2, 0x1, RZ ;  /* 0x000000010275e819 */ /* 0x000fe200000006ff */
[----:B------:R-:W0:Y:S01]  /*09c0*/  @!P5 LDC.64 R24, c[0x0][0x3a0] ;  /* 0x0000e800ff18db82 */ /* 0x000e220000000a00 */
[----:B------:R-:W-:Y:S01]  /*09d0*/  @!P2 IADD3.X R119, PT, PT, R0, R27, RZ, P0, !PT ;  /* 0x0000001b0077a210 */ /* 0x000fe200007fe4ff */
[----:B------:R3:W-:Y:S01]  /*09e0*/  STL [R1+0x20c], R13 ;  /* 0x00020c0d01007387 */ /* 0x0007e20000100800 */
[----:B------:R-:W-:Y:S02]  /*09f0*/  @!P6 SHF.L.U64.HI R0, R2, 0x1, R3 ;  /* 0x000000010200e819 */ /* 0x000fe40000010203 */
[----:B------:R-:W-:Y:S01]  /*0a00*/  @!P6 IADD3 R2, P0, PT, R117, R30, RZ ;  /* 0x0000001e7502e210 */ /* 0x000fe20007f1e0ff */
[----:B------:R-:W-:Y:S01]  /*0a10*/  STL.64 [R1+0x218], R118 ;  /* 0x0002187601007387 */ /* 0x000fe20000100a00 */
[----:B------:R-:W-:Y:S01]  /*0a20*/  @!P5 MOV R4, R42 ;  /* 0x0000002a0004d202 */ /* 0x000fe20000000f00 */
[----:B------:R-:W3:Y:S01]  /*0a30*/  @!P5 LDC.64 R26, c[0x0][0x398] ;  /* 0x0000e600ff1adb82 */ /* 0x000ee20000000a00 */
[----:B------:R-:W-:Y:S01]  /*0a40*/  @!P6 IADD3.X R3, PT, PT, R0, R31, RZ, P0, !PT ;  /* 0x0000001f0003e210 */ /* 0x000fe200007fe4ff */
[----:B------:R-:W-:Y:S01]  /*0a50*/  STL.64 [R1+0x1c0], R120 ;  /* 0x0001c07801007387 */ /* 0x000fe20000100a00 */
[----:B------:R-:W-:-:S02]  /*0a60*/  @!P5 MOV R5, R45 ;  /* 0x0000002d0005d202 */ /* 0x000fc40000000f00 */
[----:B-1----:R-:W-:Y:S01]  /*0a70*/  @!P6 IADD3 R116, P0, PT, R117, R32, RZ ;  /* 0x000000207574e210 */ /* 0x002fe20007f1e0ff */
[----:B------:R1:W-:Y:S01]  /*0a80*/  STL [R1+0x204], R2 ;  /* 0x0002040201007387 */ /* 0x0003e20000100800 */
[----:B------:R-:W-:Y:S01]  /*0a90*/  LOP3.LUT R106, R106, 0xffefffff, RZ, 0xc0, !PT ;  /* 0xffefffff6a6a7812 */ /* 0x000fe200078ec0ff */
[----:B------:R-:W1:Y:S01]  /*0aa0*/  @!P3 LDC.64 R30, c[0x0][0x3f8] ;  /* 0x0000fe00ff1ebb82 */ /* 0x000e620000000a00 */
[----:B------:R-:W-:Y:S01]  /*0ab0*/  @!P5 IMAD.WIDE.U32 R4, R9, R34, R4 ;  /* 0x000000220904d225 */ /* 0x000fe200078e0004 */
[----:B------:R-:W-:Y:S01]  /*0ac0*/  @!P6 IADD3.X R117, PT, PT, R0, R33, RZ, P0, !PT ;  /* 0x000000210075e210 */ /* 0x000fe200007fe4ff */
[----:B------:R2:W-:Y:S01]  /*0ad0*/  STL [R1+0x200], R3 ;  /* 0x0002000301007387 */ /* 0x0005e20000100800 */
[----:B------:R-:W-:Y:S01]  /*0ae0*/  @P4 LOP3.LUT R106, R106, 0x100000, RZ, 0xfc, !PT ;  /* 0x001000006a6a4812 */ /* 0x000fe200078efcff */
[----:B----4-:R-:W-:Y:S01]  /*0af0*/  @!P4 IMAD R6, R21, R28, RZ ;  /* 0x0000001c1506c224 */ /* 0x010fe200078e02ff */
[----:B------:R-:W-:Y:S01]  /*0b00*/  @!P5 IADD3 R5, PT, PT, R5, R7, RZ ;  /* 0x000000070505d210 */ /* 0x000fe20007ffe0ff */
[----:B------:R-:W-:Y:S01]  /*0b10*/  STL [R1+0x208], R117 ;  /* 0x0002087501007387 */ /* 0x000fe20000100800 */
[----:B------:R-:W4:Y:S01]  /*0b20*/  @!P4 LDC.64 R20, c[0x0][0x398] ;  /* 0x0000e600ff14cb82 */ /* 0x000f220000000a00 */
[----:B------:R-:W-:Y:S01]  /*0b30*/  @!P5 SHF.L.U32 R115, R4, 0x1, RZ ;  /* 0x000000010473d819 */ /* 0x000fe200000006ff */
[----:B------:R-:W-:Y:S01]  /*0b40*/  @!P4 IMAD R9, R11, R29, R6 ;  /* 0x0000001d0b09c224 */ /* 0x000fe200078e0206 */
[----:B------:R-:W-:-:S02]  /*0b50*/  @!P4 MOV R6, R42 ;  /* 0x0000002a0006c202 */ /* 0x000fc40000000f00 */
[----:B------:R-:W-:Y:S02]  /*0b60*/  @!P4 MOV R7, R45 ;  /* 0x0000002d0007c202 */ /* 0x000fe40000000f00 */
[----:B------:R-:W-:Y:S01]  /*0b70*/  @!P5 SHF.L.U64.HI R0, R4, 0x1, R5 ;  /* 0x000000010400d819 */ /* 0x000fe20000010205 */
[----:B------:R-:W4:Y:S01]  /*0b80*/  @!P3 LDC.64 R32, c[0x0][0x3a0] ;  /* 0x0000e800ff20bb82 */ /* 0x000f220000000a00 */
[----:B0-----:R-:W-:Y:S01]  /*0b90*/  @!P5 IADD3 R4, P0, PT, R115, R24, RZ ;  /* 0x000000187304d210 */ /* 0x001fe20007f1e0ff */
[----:B------:R-:W-:Y:S01]  /*0ba0*/  @!P4 IMAD.WIDE.U32 R6, R11, R28, R6 ;  /* 0x0000001c0b06c225 */ /* 0x000fe200078e0006 */
[----:B------:R-:W-:Y:S02]  /*0bb0*/  LOP3.LUT R106, R106, 0xfff7ffff, RZ, 0xc0, !PT ;  /* 0xfff7ffff6a6a7812 */ /* 0x000fe400078ec0ff */
[----:B------:R-:W-:Y:S01]  /*0bc0*/  @!P5 IADD3.X R5, PT, PT, R0, R25, RZ, P0, !PT ;  /* 0x000000190005d210 */ /* 0x000fe200007fe4ff */
[----:B------:R-:W-:Y:S01]  /*0bd0*/  STL [R1+0x1f8], R4 ;  /* 0x0001f80401007387 */ /* 0x000fe20000100800 */
[----:B---3--:R-:W-:Y:S01]  /*0be0*/  @!P5 IADD3 R114, P0, PT, R115, R26, RZ ;  /* 0x0000001a7372d210 */ /* 0x008fe20007f1e0ff */
[----:B-1----:R-:W-:Y:S01]  /*0bf0*/  @!P3 IMAD R8, R23, R30, RZ ;  /* 0x0000001e1708b224 */ /* 0x002fe200078e02ff */
[----:B------:R-:W0:Y:S01]  /*0c00*/  @!P3 LDC.64 R24, c[0x0][0x398] ;  /* 0x0000e600ff18bb82 */ /* 0x000e220000000a00 */
[----:B------:R-:W-:Y:S01]  /*0c10*/  @!P4 IADD3 R7, PT, PT, R7, R9, RZ ;  /* 0x000000090707c210 */ /* 0x000fe20007ffe0ff */
[----:B------:R-:W-:Y:S01]  /*0c20*/  STL [R1+0x1f4], R5 ;  /* 0x0001f40501007387 */ /* 0x000fe20000100800 */
[----:B------:R-:W-:Y:S01]  /*0c30*/  @!P3 IMAD R11, R15, R31, R8 ;  /* 0x0000001f0f0bb224 */ /* 0x000fe200078e0208 */
[----:B------:R-:W-:-:S02]  /*0c40*/  @!P4 SHF.L.U32 R113, R6, 0x1, RZ ;  /* 0x000000010671c819 */ /* 0x000fc400000006ff */
[----:B------:R-:W-:Y:S01]  /*0c50*/  @!P3 MOV R8, R42 ;  /* 0x0000002a0008b202 */ /* 0x000fe20000000f00 */
[----:B------:R-:W-:Y:S01]  /*0c60*/  STL [R1+0x1fc], R5 ;  /* 0x0001fc0501007387 */ /* 0x000fe20000100800 */
[----:B------:R-:W-:Y:S02]  /*0c70*/  @!P3 MOV R9, R45 ;  /* 0x0000002d0009b202 */ /* 0x000fe40000000f00 */
[----:B------:R-:W-:Y:S02]  /*0c80*/  @!P5 IADD3.X R115, PT, PT, R0, R27, RZ, P0, !PT ;  /* 0x0000001b0073d210 */ /* 0x000fe400007fe4ff */
[----:B------:R-:W-:Y:S01]  /*0c90*/  @!P4 SHF.L.U64.HI R0, R6, 0x1, R7 ;  /* 0x000000010600c819 */ /* 0x000fe20000010207 */
[----:B------:R-:W-:Y:S01]  /*0ca0*/  @!P3 IMAD.WIDE.U32 R8, R15, R30, R8 ;  /* 0x0000001e0f08b225 */ /* 0x000fe200078e0008 */
[----:B--2---:R-:W-:Y:S02]  /*0cb0*/  @!P4 IADD3 R6, P0, PT, R113, R16, RZ ;  /* 0x000000107106c210 */ /* 0x004fe40007f1e0ff */
[----:B------:R-:W-:-:S02]  /*0cc0*/  IADD3 R15, PT, PT, R99, 0x30, RZ ;  /* 0x00000030630f7810 */ /* 0x000fc40007ffe0ff */
[----:B------:R-:W-:Y:S01]  /*0cd0*/  @!P4 IADD3.X R7, PT, PT, R0, R17, RZ, P0, !PT ;  /* 0x000000110007c210 */ /* 0x000fe200007fe4ff */
[----:B------:R-:W-:Y:S01]  /*0ce0*/  STL [R1+0x1ec], R6 ;  /* 0x0001ec0601007387 */ /* 0x000fe20000100800 */
[----:B----4-:R-:W-:Y:S02]  /*0cf0*/  @!P4 IADD3 R112, P0, PT, R113, R20, RZ ;  /* 0x000000147170c210 */ /* 0x010fe40007f1e0ff */
[----:B------:R-:W-:Y:S01]  /*0d00*/  @!P3 IADD3 R9, PT, PT, R9, R11, RZ ;  /* 0x0000000b0909b210 */ /* 0x000fe20007ffe0ff */
[----:B------:R-:W-:Y:S01]  /*0d10*/  STL [R1+0x1f0], R6 ;  /* 0x0001f00601007387 */ /* 0x000fe20000100800 */
[----:B------:R-:W-:Y:S02]  /*0d20*/  @!P3 SHF.L.U32 R111, R8, 0x1, RZ ;  /* 0x00000001086fb819 */ /* 0x000fe400000006ff */
[----:B------:R-:W-:Y:S01]  /*0d30*/  @!P4 IADD3.X R113, PT, PT, R0, R21, RZ, P0, !PT ;  /* 0x000000150071c210 */ /* 0x000fe200007fe4ff */
[----:B------:R-:W-:Y:S01]  /*0d40*/  STL [R1+0x1e8], R7 ;  /* 0x0001e80701007387 */ /* 0x000fe20000100800 */
[----:B------:R-:W-:-:S02]  /*0d50*/  @!P3 SHF.L.U64.HI R0, R8, 0x1, R9 ;  /* 0x000000010800b819 */ /* 0x000fc40000010209 */
[C---:B------:R-:W-:Y:S02]  /*0d60*/  @!P3 IADD3 R8, P0, PT, R111.reuse, R32, RZ ;  /* 0x000000206f08b210 */ /* 0x040fe40007f1e0ff */
[----:B------:R-:W-:Y:S02]  /*0d70*/  SHF.R.S32.HI R11, RZ, 0x1f, R15 ;  /* 0x0000001fff0b7819 */ /* 0x000fe4000001140f */
[----:B------:R-:W-:Y:S01]  /*0d80*/  @!P3 IADD3.X R9, PT, PT, R0, R33, RZ, P0, !PT ;  /* 0x000000210009b210 */ /* 0x000fe200007fe4ff */
[----:B------:R-:W-:Y:S01]  /*0d90*/  STL [R1+0x1e4], R8 ;  /* 0x0001e40801007387 */ /* 0x000fe20000100800 */
[----:B0-----:R-:W-:Y:S02]  /*0da0*/  @!P3 IADD3 R110, P0, PT, R111, R24, RZ ;  /* 0x000000186f6eb210 */ /* 0x001fe40007f1e0ff */
[----:B------:R-:W-:Y:S01]  /*0db0*/  @P3 LOP3.LUT R106, R106, 0x80000, RZ, 0xfc, !PT ;  /* 0x000800006a6a3812 */ /* 0x000fe200078efcff */
[----:B------:R-:W-:Y:S01]  /*0dc0*/  STL [R1+0x1e0], R9 ;  /* 0x0001e00901007387 */ /* 0x000fe20000100800 */
[----:B------:R-:W-:-:S02]  /*0dd0*/  @!P3 IADD3.X R111, PT, PT, R0, R25, RZ, P0, !PT ;  /* 0x00000019006fb210 */ /* 0x000fc400007fe4ff */
[----:B------:R-:W-:Y:S02]  /*0de0*/  ISETP.GE.U32.AND P0, PT, R15, UR16, PT ;  /* 0x000000100f007c0c */ /* 0x000fe4000bf06070 */
[----:B------:R-:W-:Y:S02]  /*0df0*/  LOP3.LUT R106, R106, 0xfffbffff, RZ, 0xc0, !PT ;  /* 0xfffbffff6a6a7812 */ /* 0x000fe400078ec0ff */
[----:B------:R-:W-:-:S13]  /*0e00*/  ISETP.GE.AND.EX P1, PT, R11, UR17, PT, P0 ;  /* 0x000000110b007c0c */ /* 0x000fda000bf26300 */
[----:B------:R-:W0:Y:S01]  /*0e10*/  @!P1 LDC.64 R16, c[0x0][0x3f8] ;  /* 0x0000fe00ff109b82 */ /* 0x000e220000000a00 */
[----:B------:R-:W-:Y:S02]  /*0e20*/  @!P1 MOV R10, R42 ;  /* 0x0000002a000a9202 */ /* 0x000fe40000000f00 */
[----:B------:R-:W-:-:S04]  /*0e30*/  @P1 LOP3.LUT R106, R106, 0x40000, RZ, 0xfc, !PT ;  /* 0x000400006a6a1812 */ /* 0x000fc800078efcff */
[----:B------:R-:W-:Y:S01]  /*0e40*/  LOP3.LUT R106, R106, 0xfffdffff, RZ, 0xc0, !PT ;  /* 0xfffdffff6a6a7812 */ /* 0x000fe200078ec0ff */
[----:B------:R-:W1:Y:S01]  /*0e50*/  @!P1 LDC.64 R20, c[0x0][0x3a0] ;  /* 0x0000e800ff149b82 */ /* 0x000e620000000a00 */
[----:B0-----:R-:W-:Y:S01]  /*0e60*/  @!P1 IMAD R0, R11, R16, RZ ;  /* 0x000000100b009224 */ /* 0x001fe200078e02ff */
[----:B------:R-:W-:-:S03]  /*0e70*/  @!P1 MOV R11, R45 ;  /* 0x0000002d000b9202 */ /* 0x000fc60000000f00 */
[C---:B------:R-:W-:Y:S02]  /*0e80*/  @!P1 IMAD R17, R15.reuse, R17, R0 ;  /* 0x000000110f119224 */ /* 0x040fe400078e0200 */
[----:B------:R-:W-:Y:S02]  /*0e90*/  @!P1 IMAD.WIDE.U32 R10, R15, R16, R10 ;  /* 0x000000100f0a9225 */ /* 0x000fe400078e000a */
[----:B------:R-:W0:Y:S03]  /*0ea0*/  @!P1 LDC.64 R14, c[0x0][0x398] ;  /* 0x0000e600ff0e9b82 */ /* 0x000e260000000a00 */
[----:B------:R-:W-:Y:S02]  /*0eb0*/  @!P1 IADD3 R11, PT, PT, R11, R17, RZ ;  /* 0x000000110b0b9210 */ /* 0x000fe40007ffe0ff */
[C---:B------:R-:W-:Y:S02]  /*0ec0*/  @!P1 SHF.L.U32 R101, R10.reuse, 0x1, RZ ;  /* 0x000000010a659819 */ /* 0x040fe400000006ff */
[----:B------:R-:W-:-:S02]  /*0ed0*/  @!P1 SHF.L.U64.HI R0, R10, 0x1, R11 ;  /* 0x000000010a009819 */ /* 0x000fc4000001020b */
[----:B-1----:R-:W-:Y:S02]  /*0ee0*/  @!P1 IADD3 R10, P0, PT, R101, R20, RZ ;  /* 0x00000014650a9210 */ /* 0x002fe40007f1e0ff */
[----:B------:R-:W-:Y:S02]  /*0ef0*/  IADD3 R17, PT, PT, R99, 0x38, RZ ;  /* 0x0000003863117810 */ /* 0x000fe40007ffe0ff */
[----:B------:R-:W-:Y:S02]  /*0f00*/  @!P1 IADD3.X R11, PT, PT, R0, R21, RZ, P0, !PT ;  /* 0x00000015000b9210 */ /* 0x000fe400007fe4ff */
[----:B0-----:R-:W-:-:S04]  /*0f10*/  @!P1 IADD3 R100, P0, PT, R101, R14, RZ ;  /* 0x0000000e65649210 */ /* 0x001fc80007f1e0ff */
[----:B------:R-:W-:Y:S02]  /*0f20*/  @!P1 IADD3.X R101, PT, PT, R0, R15, RZ, P0, !PT ;  /* 0x0000000f00659210 */ /* 0x000fe400007fe4ff */
[----:B------:R-:W-:Y:S02]  /*0f30*/  SHF.R.S32.HI R15, RZ, 0x1f, R17 ;  /* 0x0000001fff0f7819 */ /* 0x000fe40000011411 */
[----:B------:R-:W-:-:S04]  /*0f40*/  ISETP.GE.U32.AND P0, PT, R17, UR16, PT ;  /* 0x0000001011007c0c */ /* 0x000fc8000bf06070 */
        /* <DEDUP_REMOVED lines=56> */
[----:B-1----:R-:W-:-:S04]  /*12d0*/  @!P1 IADD3 R102, P0, PT, R97, R102, RZ ;  /* 0x0000006661669210 */ /* 0x002fc80007f1e0ff */
[----:B------:R-:W-:Y:S02]  /*12e0*/  @!P1 IADD3.X R103, PT, PT, R20, R103, RZ, P0, !PT ;  /* 0x0000006714679210 */ /* 0x000fe400007fe4ff */
[----:B0-----:R-:W-:-:S04]  /*12f0*/  @!P1 IADD3 R96, P0, PT, R97, R22, RZ ;  /* 0x0000001661609210 */ /* 0x001fc80007f1e0ff */
[----:B------:R-:W-:Y:S02]  /*1300*/  @!P1 IADD3.X R97, PT, PT, R20, R23, RZ, P0, !PT ;  /* 0x0000001714619210 */ /* 0x000fe400007fe4ff */
[----:B------:R-:W-:-:S04]  /*1310*/  IADD3 R23, PT, PT, R99, 0x50, RZ ;  /* 0x0000005063177810 */ /* 0x000fc80007ffe0ff */
        /* <DEDUP_REMOVED lines=11> */
[----:B------:R-:W-:-:S05]  /*13d0*/  @!P1 IMAD.WIDE.U32 R20, R23, R24, R20 ;  /* 0x0000001817149225 */ /* 0x000fca00078e0014 */
[----:B------:R-:W-:Y:S02]  /*13e0*/  @!P1 IADD3 R21, PT, PT, R21, R25, RZ ;  /* 0x0000001915159210 */ /* 0x000fe40007ffe0ff */
[----:B------:R-:W0:Y:S01]  /*13f0*/  @!P1 LDC.64 R24, c[0x0][0x398] ;  /* 0x0000e600ff189b82 */ /* 0x000e220000000a00 */
[C---:B------:R-:W-:Y:S02]  /*1400*/  @!P1 SHF.L.U32 R23, R20.reuse, 0x1, RZ ;  /* 0x0000000114179819 */ /* 0x040fe400000006ff */
[----:B------:R-:W-:Y:S02]  /*1410*/  @!P1 SHF.L.U64.HI R20, R20, 0x1, R21 ;  /* 0x0000000114149819 */ /* 0x000fe40000010215 */
        /* <DEDUP_REMOVED lines=235> */
[----:B------:R-:W-:-:S03]  /*22d0*/  IADD3 R25, PT, PT, R99, 0xb0, RZ ;  /* 0x000000b063197810 */ /* 0x000fc60007ffe0ff */
[----:B------:R-:W-:Y:S01]  /*22e0*/  STL.64 [R1+0x1d8], R58 ;  /* 0x0001d83a01007387 */ /* 0x000fe20000100a00 */
        /* <DEDUP_REMOVED lines=49> */
[----:B------:R-:W-:-:S05]  /*2600*/  @P1 LOP3.LUT R106, R106, 0x1, RZ, 0xfc, !PT ;  /* 0x000000016a6a1812 */ /* 0x000fca00078efcff */
        /* <DEDUP_REMOVED lines=33> */
[----:B------:R-:W-:Y:S02]  /*2820*/  SHF.R.S32.HI R25, RZ, 0x1f, R79 ;  /* 0x0000001fff197819 */ /* 0x000fe4000001144f */
[----:B------:R-:W-:Y:S02]  /*2830*/  ISETP.GE.U32.AND P1, PT, R79, UR16, PT ;  /* 0x000000104f007c0c */ /* 0x000fe4000bf26070 */
[C---:B------:R-:W-:Y:S02]  /*2840*/  LOP3.LUT P0, RZ, R106.reuse, 0x1000000, RZ, 0xc0, !PT ;  /* 0x010000006aff7812 */ /* 0x040fe4000780c0ff */
[----:B------:R-:W-:Y:S02]  /*2850*/  ISETP.GE.AND.EX P1, PT, R25, UR17, PT, P1 ;  /* 0x0000001119007c0c */ /* 0x000fe4000bf26310 */
[----:B------:R-:W-:-:S11]  /*2860*/  LOP3.LUT R106, R106, 0x7fffffff, RZ, 0xc0, !PT ;  /* 0x7fffffff6a6a7812 */ /* 0x000fd600078ec0ff */
        /* <DEDUP_REMOVED lines=24> */
[----:B------:R-:W-:Y:S02]  /*29f0*/  @P2 LOP3.LUT R106, R106, 0x40000000, RZ, 0xfc, !PT ;  /* 0x400000006a6a2812 */ /* 0x000fe400078efcff */
[----:B------:R-:W-:Y:S02]  /*2a00*/  PRMT R12, RZ, 0x7610, R12 ;  /* 0x00007610ff0c7816 */ /* 0x000fe4000000000c */
[----:B------:R-:W-:Y:S01]  /*2a10*/  PRMT R13, RZ, 0x7610, R13 ;  /* 0x00007610ff0d7816 */ /* 0x000fe2000000000d */
[----:B------:R-:W1:Y:S01]  /*2a20*/  @!P2 LDC.64 R124, c[0x0][0x3a0] ;  /* 0x0000e800ff7cab82 */ /* 0x000e620000000a00 */
[----:B------:R-:W-:Y:S02]  /*2a30*/  PRMT R2, RZ, 0x7610, R2 ;  /* 0x00007610ff027816 */ /* 0x000fe40000000002 */
[----:B------:R-:W-:-:S02]  /*2a40*/  PRMT R3, RZ, 0x7610, R3 ;  /* 0x00007610ff037816 */ /* 0x000fc40000000003 */
[----:B------:R-:W-:Y:S01]  /*2a50*/  LOP3.LUT R106, R106, 0xdfffffff, RZ, 0xc0, !PT ;  /* 0xdfffffff6a6a7812 */ /* 0x000fe200078ec0ff */
[----:B0-----:R-:W-:Y:S01]  /*2a60*/  @!P2 IMAD R0, R25, R20, RZ ;  /* 0x000000141900a224 */ /* 0x001fe200078e02ff */
[----:B------:R-:W-:-:S03]  /*2a70*/  @!P2 MOV R25, R45 ;  /* 0x0000002d0019a202 */ /* 0x000fc60000000f00 */
[----:B------:R-:W-:Y:S01]  /*2a80*/  @!P2 IMAD R21, R107, R21, R0 ;  /* 0x000000156b15a224 */ /* 0x000fe200078e0200 */
[----:B------:R-:W-:Y:S01]  /*2a90*/  IADD3 R0, PT, PT, R99, 0xe0, RZ ;  /* 0x000000e063007810 */ /* 0x000fe20007ffe0ff */
[----:B------:R-:W-:-:S03]  /*2aa0*/  @!P2 IMAD.WIDE.U32 R24, R107, R20, R24 ;  /* 0x000000146b18a225 */ /* 0x000fc600078e0018 */
[----:B------:R-:W-:Y:S02]  /*2ab0*/  SHF.R.S32.HI R107, RZ, 0x1f, R0 ;  /* 0x0000001fff6b7819 */ /* 0x000fe40000011400 */
[----:B------:R-:W-:Y:S02]  /*2ac0*/  @!P2 IADD3 R21, PT, PT, R25, R21, RZ ;  /* 0x000000151915a210 */ /* 0x000fe40007ffe0ff */
[C---:B------:R-:W-:Y:S02]  /*2ad0*/  @!P2 SHF.L.U32 R25, R24.reuse, 0x1, RZ ;  /* 0x000000011819a819 */ /* 0x040fe400000006ff */
[----:B------:R-:W-:Y:S02]  /*2ae0*/  @!P2 SHF.L.U64.HI R24, R24, 0x1, R21 ;  /* 0x000000011818a819 */ /* 0x000fe40000010215 */
[----:B------:R-:W0:Y:S01]  /*2af0*/  @!P2 LDC.64 R20, c[0x0][0x398] ;  /* 0x0000e600ff14ab82 */ /* 0x000e220000000a00 */
[----:B-1----:R-:W-:-:S04]  /*2b00*/  @!P2 IADD3 R124, P3, PT, R25, R124, RZ ;  /* 0x0000007c197ca210 */ /* 0x002fc80007f7e0ff */
[----:B------:R-:W-:Y:S02]  /*2b10*/  @!P2 IADD3.X R125, PT, PT, R24, R125, RZ, P3, !PT ;  /* 0x0000007d187da210 */ /* 0x000fe40001ffe4ff */
[----:B0-----:R-:W-:-:S04]  /*2b20*/  @!P2 IADD3 R118, P3, PT, R25, R20, RZ ;  /* 0x000000141976a210 */ /* 0x001fc80007f7e0ff */
[----:B------:R-:W-:Y:S02]  /*2b30*/  @!P2 IADD3.X R119, PT, PT, R24, R21, RZ, P3, !PT ;  /* 0x000000151877a210 */ /* 0x000fe40001ffe4ff */
[----:B------:R-:W-:-:S04]  /*2b40*/  ISETP.GE.U32.AND P3, PT, R0, UR16, PT ;  /* 0x0000001000007c0c */ /* 0x000fc8000bf66070 */
[----:B------:R-:W-:-:S13]  /*2b50*/  ISETP.GE.AND.EX P3, PT, R107, UR17, PT, P3 ;  /* 0x000000116b007c0c */ /* 0x000fda000bf66330 */
[----:B------:R-:W0:Y:S01]  /*2b60*/  @!P3 LDC.64 R20, c[0x0][0x3f8] ;  /* 0x0000fe00ff14bb82 */ /* 0x000e220000000a00 */
[----:B------:R-:W-:Y:S02]  /*2b70*/  @!P3 MOV R122, R42 ;  /* 0x0000002a007ab202 */ /* 0x000fe40000000f00 */
[----:B------:R-:W-:Y:S02]  /*2b80*/  @!P3 MOV R123, R45 ;  /* 0x0000002d007bb202 */ /* 0x000fe40000000f00 */
[----:B------:R-:W-:-:S03]  /*2b90*/  @P3 LOP3.LUT R106, R106, 0x20000000, RZ, 0xfc, !PT ;  /* 0x200000006a6a3812 */ /* 0x000fc600078efcff */
[----:B------:R-:W1:Y:S01]  /*2ba0*/  @!P3 LDC.64 R24, c[0x0][0x3a0] ;  /* 0x0000e800ff18bb82 */ /* 0x000e620000000a00 */
[----:B------:R-:W-:Y:S01]  /*2bb0*/  LOP3.LUT R106, R106, 0xefffffff, RZ, 0xc0, !PT ;  /* 0xefffffff6a6a7812 */ /* 0x000fe200078ec0ff */
[-C--:B0-----:R-:W-:Y:S02]  /*2bc0*/  @!P3 IMAD R107, R107, R20.reuse, RZ ;  /* 0x000000146b6bb224 */ /* 0x081fe400078e02ff */
[----:B------:R-:W-:-:S04]  /*2bd0*/  @!P3 IMAD.WIDE.U32 R122, R0, R20, R122 ;  /* 0x00000014007ab225 */ /* 0x000fc800078e007a */
[----:B------:R-:W-:Y:S01]  /*2be0*/  @!P3 IMAD R21, R0, R21, R107 ;  /* 0x000000150015b224 */ /* 0x000fe200078e026b */
[----:B------:R-:W-:-:S04]  /*2bf0*/  @!P3 SHF.L.U32 R0, R122, 0x1, RZ ;  /* 0x000000017a00b819 */ /* 0x000fc800000006ff */
[----:B------:R-:W-:Y:S02]  /*2c00*/  @!P3 IADD3 R21, PT, PT, R123, R21, RZ ;  /* 0x000000157b15b210 */ /* 0x000fe40007ffe0ff */
[----:B-1----:R-:W-:Y:S02]  /*2c10*/  @!P3 IADD3 R18, P4, PT, R0, R24, RZ ;  /* 0x000000180012b210 */ /* 0x002fe40007f9e0ff */
[----:B------:R-:W-:Y:S02]  /*2c20*/  @!P3 SHF.L.U64.HI R122, R122, 0x1, R21 ;  /* 0x000000017a7ab819 */ /* 0x000fe40000010215 */
[----:B------:R-:W0:Y:S02]  /*2c30*/  @!P3 LDC.64 R20, c[0x0][0x398] ;  /* 0x0000e600ff14bb82 */ /* 0x000e240000000a00 */
[----:B------:R-:W-:-:S05]  /*2c40*/  @!P3 IADD3.X R19, PT, PT, R122, R25, RZ, P4, !PT ;  /* 0x000000197a13b210 */ /* 0x000fca00027fe4ff */
[----:B------:R0:W-:Y:S02]  /*2c50*/  @!P3 STL.64 [R1+0x150], R18 ;  /* 0x000150120100b387 */ /* 0x0001e40000100a00 */
[----:B0-----:R-:W-:Y:S02]  /*2c60*/  @!P3 IADD3 R18, P4, PT, R0, R20, RZ ;  /* 0x000000140012b210 */ /* 0x001fe40007f9e0ff */
[----:B------:R-:W-:Y:S02]  /*2c70*/  IADD3 R0, PT, PT, R99, 0xe8, RZ ;  /* 0x000000e863007810 */ /* 0x000fe40007ffe0ff */
[----:B------:R-:W-:Y:S02]  /*2c80*/  @!P3 IADD3.X R19, PT, PT, R122, R21, RZ, P4, !PT ;  /* 0x000000157a13b210 */ /* 0x000fe400027fe4ff */
[----:B------:R-:W-:Y:S02]  /*2c90*/  SHF.R.S32.HI R107, RZ, 0x1f, R0 ;  /* 0x0000001fff6b7819 */ /* 0x000fe40000011400 */
        /* <DEDUP_REMOVED lines=16> */
[----:B------:R-:W-:-:S04]  /*2da0*/  @!P4 IADD3.X R63, PT, PT, R122, R25, RZ, P5, !PT ;  /* 0x000000197a3fc210 */ /* 0x000fc80002ffe4ff */
[----:B------:R-:W-:Y:S02]  /*2db0*/  MOV R43, R63 ;  /* 0x0000003f002b7202 */ /* 0x000fe40000000f00 */
[----:B0-----:R-:W-:Y:S02]  /*2dc0*/  @!P4 IADD3 R58, P5, PT, R0, R20, RZ ;  /* 0x00000014003ac210 */ /* 0x001fe40007fbe0ff */
[----:B------:R-:W-:Y:S02]  /*2dd0*/  IADD3 R0, PT, PT, R99, 0xf0, RZ ;  /* 0x000000f063007810 */ /* 0x000fe40007ffe0ff */
[----:B------:R-:W-:Y:S02]  /*2de0*/  @!P4 IADD3.X R59, PT, PT, R122, R21, RZ, P5, !PT ;  /* 0x000000157a3bc210 */ /* 0x000fe40002ffe4ff */
[----:B------:R-:W-:Y:S02]  /*2df0*/  SHF.R.S32.HI R107, RZ, 0x1f, R0 ;  /* 0x0000001fff6b7819 */ /* 0x000fe40000011400 */
[----:B------:R-:W-:-:S02]  /*2e00*/  ISETP.GE.U32.AND P5, PT, R0, UR16, PT ;  /* 0x0000001000007c0c */ /* 0x000fc4000bfa6070 */
[----:B------:R-:W-:Y:S02]  /*2e10*/  MOV R44, R58 ;  /* 0x0000003a002c7202 */ /* 0x000fe40000000f00 */
[----:B------:R-:W-:-:S13]  /*2e20*/  ISETP.GE.AND.EX P5, PT, R107, UR17, PT, P5 ;  /* 0x000000116b007c0c */ /* 0x000fda000bfa6350 */
[----:B------:R-:W0:Y:S01]  /*2e30*/  @!P5 LDC.64 R20, c[0x0][0x3f8] ;  /* 0x0000fe00ff14db82 */ /* 0x000e220000000a00 */
[----:B------:R-:W-:Y:S02]  /*2e40*/  @!P5 MOV R122, R42 ;  /* 0x0000002a007ad202 */ /* 0x000fe40000000f00 */
[----:B------:R-:W-:Y:S02]  /*2e50*/  @!P5 MOV R123, R45 ;  /* 0x0000002d007bd202 */ /* 0x000fe40000000f00 */
[----:B------:R-:W-:-:S03]  /*2e60*/  @P5 LOP3.LUT R106, R106, 0x8000000, RZ, 0xfc, !PT ;  /* 0x080000006a6a5812 */ /* 0x000fc600078efcff */
[----:B------:R-:W1:Y:S01]  /*2e70*/  @!P5 LDC.64 R24, c[0x0][0x3a0] ;  /* 0x0000e800ff18db82 */ /* 0x000e620000000a00 */
[-C--:B0-----:R-:W-:Y:S02]  /*2e80*/  @!P5 IMAD R107, R107, R20.reuse, RZ ;  /* 0x000000146b6bd224 */ /* 0x081fe400078e02ff */
[----:B------:R-:W-:-:S04]  /*2e90*/  @!P5 IMAD.WIDE.U32 R122, R0, R20, R122 ;  /* 0x00000014007ad225 */ /* 0x000fc800078e007a */
[----:B------:R-:W-:Y:S01]  /*2ea0*/  @!P5 IMAD R21, R0, R21, R107 ;  /* 0x000000150015d224 */ /* 0x000fe200078e026b */
[----:B------:R-:W-:Y:S02]  /*2eb0*/  @!P5 SHF.L.U32 R0, R122, 0x1, RZ ;  /* 0x000000017a00d819 */ /* 0x000fe400000006ff */
[----:B------:R-:W-:Y:S02]  /*2ec0*/  IADD3 R107, PT, PT, R99, 0xf8, RZ ;  /* 0x000000f8636b7810 */ /* 0x000fe40007ffe0ff */
[----:B------:R-:W-:Y:S02]  /*2ed0*/  @!P5 IADD3 R21, PT, PT, R123, R21, RZ ;  /* 0x000000157b15d210 */ /* 0x000fe40007ffe0ff */
[----:B-1----:R-:W-:Y:S02]  /*2ee0*/  @!P5 IADD3 R66, P6, PT, R0, R24, RZ ;  /* 0x000000180042d210 */ /* 0x002fe40007fde0ff */
[----:B------:R-:W-:Y:S02]  /*2ef0*/  @!P5 SHF.L.U64.HI R122, R122, 0x1, R21 ;  /* 0x000000017a7ad819 */ /* 0x000fe40000010215 */
[----:B------:R-:W0:Y:S02]  /*2f00*/  @!P5 LDC.64 R20, c[0x0][0x398] ;  /* 0x0000e600ff14db82 */ /* 0x000e240000000a00 */
[----:B------:R-:W-:-:S05]  /*2f10*/  @!P5 IADD3.X R67, PT, PT, R122, R25, RZ, P6, !PT ;  /* 0x000000197a43d210 */ /* 0x000fca00037fe4ff */
[----:B------:R0:W-:Y:S02]  /*2f20*/  @!P5 STL.64 [R1+0x138], R66 ;  /* 0x000138420100d387 */ /* 0x0001e40000100a00 */
[----:B0-----:R-:W-:Y:S02]  /*2f30*/  @!P5 IADD3 R66, P6, PT, R0, R20, RZ ;  /* 0x000000140042d210 */ /* 0x001fe40007fde0ff */
[----:B------:R-:W-:Y:S02]  /*2f40*/  SHF.R.S32.HI R0, RZ, 0x1f, R107 ;  /* 0x0000001fff007819 */ /* 0x000fe4000001146b */
[----:B------:R-:W-:Y:S02]  /*2f50*/  @!P5 IADD3.X R67, PT, PT, R122, R21, RZ, P6, !PT ;  /* 0x000000157a43d210 */ /* 0x000fe400037fe4ff */
[----:B------:R-:W-:-:S04]  /*2f60*/  ISETP.GE.U32.AND P6, PT, R107, UR16, PT ;  /* 0x000000106b007c0c */ /* 0x000fc8000bfc6070 */
[----:B------:R-:W-:-:S13]  /*2f70*/  ISETP.GE.AND.EX P6, PT, R0, UR17, PT, P6 ;  /* 0x0000001100007c0c */ /* 0x000fda000bfc6360 */
[----:B------:R-:W0:Y:S01]  /*2f80*/  @!P6 LDC.64 R20, c[0x0][0x3f8] ;  /* 0x0000fe00ff14eb82 */ /* 0x000e220000000a00 */
[----:B------:R-:W-:Y:S02]  /*2f90*/  @!P6 MOV R122, R42 ;  /* 0x0000002a007ae202 */ /* 0x000fe40000000f00 */
[----:B------:R-:W-:Y:S02]  /*2fa0*/  @!P6 MOV R123, R45 ;  /* 0x0000002d007be202 */ /* 0x000fe40000000f00 */
[----:B------:R-:W-:Y:S02]  /*2fb0*/  MOV R45, R59 ;  /* 0x0000003b002d7202 */ /* 0x000fe40000000f00 */
[----:B------:R-:W-:Y:S01]  /*2fc0*/  MOV R42, R62 ;  /* 0x0000003e002a7202 */ /* 0x000fe20000000f00 */
[----:B------:R-:W1:Y:S01]  /*2fd0*/  @!P6 LDC.64 R24, c[0x0][0x3a0] ;  /* 0x0000e800ff18eb82 */ /* 0x000e620000000a00 */
[-C--:B0-----:R-:W-:Y:S02]  /*2fe0*/  @!P6 IMAD R0, R0, R20.reuse, RZ ;  /* 0x000000140000e224 */ /* 0x081fe400078e02ff */
[----:B------:R-:W-:-:S04]  /*2ff0*/  @!P6 IMAD.WIDE.U32 R122, R107, R20, R122 ;  /* 0x000000146b7ae225 */ /* 0x000fc800078e007a */
[----:B------:R-:W-:Y:S01]  /*3000*/  @!P6 IMAD R21, R107, R21, R0 ;  /* 0x000000156b15e224 */ /* 0x000fe200078e0200 */
[----:B------:R-:W-:-:S04]  /*3010*/  @!P6 SHF.L.U32 R0, R122, 0x1, RZ ;  /* 0x000000017a00e819 */ /* 0x000fc800000006ff */
[----:B------:R-:W-:Y:S02]  /*3020*/  @!P6 IADD3 R21, PT, PT, R123, R21, RZ ;  /* 0x000000157b15e210 */ /* 0x000fe40007ffe0ff */
[----:B-1----:R-:W-:Y:S02]  /*3030*/  @!P6 IADD3 R58, P2, PT, R0, R24, RZ ;  /* 0x00000018003ae210 */ /* 0x002fe40007f5e0ff */
[----:B------:R-:W-:Y:S02]  /*3040*/  @!P6 SHF.L.U64.HI R122, R122, 0x1, R21 ;  /* 0x000000017a7ae819 */ /* 0x000fe40000010215 */
[----:B------:R-:W0:Y:S01]  /*3050*/  @!P6 LDC.64 R20, c[0x0][0x398] ;  /* 0x0000e600ff14eb82 */ /* 0x000e220000000a00 */
[----:B------:R-:W-:Y:S02]  /*3060*/  MOV R123, R19 ;  /* 0x00000013007b7202 */ /* 0x000fe40000000f00 */
[----:B------:R-:W-:Y:S01]  /*3070*/  @!P6 IADD3.X R59, PT, PT, R122, R25, RZ, P2, !PT ;  /* 0x000000197a3be210 */ /* 0x000fe200017fe4ff */
[----:B------:R1:W-:Y:S01]  /*3080*/  STL [R1+0x1b8], R122 ;  /* 0x0001b87a01007387 */ /* 0x0003e20000100800 */
[----:B------:R-:W-:-:S06]  /*3090*/  HFMA2 R25, -RZ, RZ, 0, 0 ;  /* 0x00000000ff197431 */ /* 0x000fcc00000001ff */
[----:B------:R2:W3:Y:S01]  /*30a0*/  @!P0 LDG.E R25, desc[UR10][R120.64] ;  /* 0x0000000a78198981 */ /* 0x0004e2000c1e1900 */
[----:B0-----:R-:W-:-:S04]  /*30b0*/  @!P6 IADD3 R62, P2, PT, R0, R20, RZ ;  /* 0x00000014003ee210 */ /* 0x001fc80007f5e0ff */
[----:B------:R-:W-:Y:S02]  /*30c0*/  @!P6 IADD3.X R63, PT, PT, R122, R21, RZ, P2, !PT ;  /* 0x000000157a3fe210 */ /* 0x000fe400017fe4ff */
[----:B-1----:R-:W-:Y:S02]  /*30d0*/  MOV R122, R18 ;  /* 0x00000012007a7202 */ /* 0x002fe40000000f00 */
[----:B------:R-:W4:Y:S01]  /*30e0*/  LDL.LU.64 R18, [R1+0x220] ;  /* 0x0002200001127983 */ /* 0x000f220000300a00 */
[----:B------:R-:W-:Y:S02]  /*30f0*/  MOV R21, RZ ;  /* 0x000000ff00157202 */ /* 0x000fe40000000f00 */
[----:B--2---:R-:W-:Y:S02]  /*3100*/  MOV R120, R118 ;  /* 0x0000007600787202 */ /* 0x004fe40000000f00 */
[----:B------:R-:W-:Y:S02]  /*3110*/  MOV R121, R119 ;  /* 0x0000007700797202 */ /* 0x000fe40000000f00 */
[----:B------:R-:W2:Y:S01]  /*3120*/  LDL.LU.64 R118, [R1+0x218] ;  /* 0x0002180001767983 */ /* 0x000ea20000300a00 */
[----:B------:R-:W-:-:S02]  /*3130*/  LOP3.LUT P3, RZ, R106, 0x400000, RZ, 0xc0, !PT ;  /* 0x004000006aff7812 */ /* 0x000fc4000786c0ff */
[C---:B---3--:R-:W-:Y:S02]  /*3140*/  @!P0 PRMT R12, R25.reuse, 0x7610, R12 ;  /* 0x00007610190c8816 */ /* 0x048fe4000000000c */
[----:B------:R-:W-:Y:S02]  /*3150*/  @!P0 PRMT R13, R25, 0x7632, R13 ;  /* 0x00007632190d8816 */ /* 0x000fe4000000000d */
[----:B------:R-:W-:Y:S02]  /*3160*/  PRMT R0, RZ, 0x7610, R0 ;  /* 0x00007610ff007816 */ /* 0x000fe40000000000 */
[----:B------:R-:W-:Y:S02]  /*3170*/  PRMT R117, RZ, 0x7610, R117 ;  /* 0x00007610ff757816 */ /* 0x000fe40000000075 */
[----:B------:R-:W-:Y:S02]  /*3180*/  PRMT R5, RZ, 0x7610, R5 ;  /* 0x00007610ff057816 */ /* 0x000fe40000000005 */
[----:B------:R-:W-:-:S02]  /*3190*/  PRMT R4, RZ, 0x7610, R4 ;  /* 0x00007610ff047816 */ /* 0x000fc40000000004 */
[C---:B------:R-:W-:Y:S01]  /*31a0*/  LOP3.LUT P2, RZ, R106.reuse, 0x200000, RZ, 0xc0, !PT ;  /* 0x002000006aff7812 */ /* 0x040fe2000784c0ff */
[----:B----4-:R0:W3:Y:S01]  /*31b0*/  @!P0 LDG.E R21, desc[UR10][R18.64] ;  /* 0x0000000a12158981 */ /* 0x0100e2000c1e1900 */
[----:B------:R-:W-:Y:S02]  /*31c0*/  PRMT R6, RZ, 0x7610, R6 ;  /* 0x00007610ff067816 */ /* 0x000fe40000000006 */
[----:B------:R-:W-:Y:S01]  /*31d0*/  PRMT R7, RZ, 0x7610, R7 ;  /* 0x00007610ff077816 */ /* 0x000fe20000000007 */
[----:B------:R1:W-:Y:S01]  /*31e0*/  STL.S16 [R1+0x158], R12 ;  /* 0x0001580c01007387 */ /* 0x0003e20000100600 */
[----:B------:R-:W-:-:S03]  /*31f0*/  LOP3.LUT R106, R106, 0xfbffffff, RZ, 0xc0, !PT ;  /* 0xfbffffff6a6a7812 */ /* 0x000fc600078ec0ff */
[----:B------:R4:W-:Y:S01]  /*3200*/  STL.S16 [R1+0x15c], R13 ;  /* 0x00015c0d01007387 */ /* 0x0009e20000100600 */
[----:B------:R-:W-:-:S03]  /*3210*/  @P6 LOP3.LUT R106, R106, 0x4000000, RZ, 0xfc, !PT ;  /* 0x040000006a6a6812 */ /* 0x000fc600078efcff */
[----:B-1----:R-:W2:Y:S04]  /*3220*/  LDL.LU R12, [R1+0x210] ;  /* 0x00021000010c7983 */ /* 0x002ea80000300800 */
[----:B----4-:R-:W2:Y:S01]  /*3230*/  LDL.LU R13, [R1+0x20c] ;  /* 0x00020c00010d7983 */ /* 0x010ea20000300800 */
[----:B0-----:R-:W-:-:S04]  /*3240*/  PRMT R18, RZ, 0x7610, R18 ;  /* 0x00007610ff127816 */ /* 0x001fc80000000012 */
[C---:B---3--:R-:W-:Y:S02]  /*3250*/  @!P0 PRMT R18, R21.reuse, 0x7610, R18 ;  /* 0x0000761015128816 */ /* 0x048fe40000000012 */
[----:B------:R-:W-:-:S03]  /*3260*/  @!P0 PRMT R0, R21, 0x7632, R0 ;  /* 0x0000763215008816 */ /* 0x000fc60000000000 */
[----:B------:R0:W-:Y:S04]  /*3270*/  STL.S16 [R1+0x160], R18 ;  /* 0x0001601201007387 */ /* 0x0001e80000100600 */
[----:B------:R1:W-:Y:S01]  /*3280*/  STL.S16 [R1+0x164], R0 ;  /* 0x0001640001007387 */ /* 0x0003e20000100600 */
[----:B0-----:R-:W-:Y:S01]  /*3290*/  HFMA2 R18, -RZ, RZ, 0, 0 ;  /* 0x00000000ff127431 */ /* 0x001fe200000001ff */
[----:B-1----:R-:W-:-:S05]  /*32a0*/  MOV R0, RZ ;  /* 0x000000ff00007202 */ /* 0x002fca0000000f00 */
[----:B--2---:R0:W2:Y:S04]  /*32b0*/  @!P1 LDG.E R18, desc[UR10][R12.64] ;  /* 0x0000000a0c129981 */ /* 0x0040a8000c1e1900 */
[----:B------:R-:W3:Y:S01]  /*32c0*/  @!P1 LDG.E R0, desc[UR10][R118.64] ;  /* 0x0000000a76009981 */ /* 0x000ee2000c1e1900 */
[----:B0-----:R-:W-:Y:S02]  /*32d0*/  PRMT R12, RZ, 0x7610, R12 ;  /* 0x00007610ff0c7816 */ /* 0x001fe4000000000c */
[----:B--2---:R-:W-:Y:S02]  /*32e0*/  @!P1 PRMT R2, R18, 0x7632, R2 ;  /* 0x0000763212029816 */ /* 0x004fe40000000002 */
[----:B---3--:R-:W-:-:S03]  /*32f0*/  @!P1 PRMT R3, R0, 0x7610, R3 ;  /* 0x0000761000039816 */ /* 0x008fc60000000003 */
[----:B------:R0:W-:Y:S04]  /*3300*/  STL.S16 [R1+0x170], R2 ;  /* 0x0001700201007387 */ /* 0x0001e80000100600 */
[----:B------:R1:W-:Y:S04]  /*3310*/  STL.S16 [R1+0x16c], R3 ;  /* 0x00016c0301007387 */ /* 0x0003e80000100600 */
[----:B0-----:R-:W2:Y:S04]  /*3320*/  LDL.LU R2, [R1+0x204] ;  /* 0x0002040001027983 */ /* 0x001ea80000300800 */
[----:B-1----:R-:W2:Y:S01]  /*3330*/  LDL.LU R3, [R1+0x200] ;  /* 0x0002000001037983 */ /* 0x002ea20000300800 */
[----:B------:R-:W-:-:S05]  /*3340*/  @!P1 PRMT R12, R0, 0x7632, R12 ;  /* 0x00007632000c9816 */ /* 0x000fca000000000c */
[----:B------:R0:W-:Y:S02]  /*3350*/  STL.S16 [R1+0x174], R12 ;  /* 0x0001740c01007387 */ /* 0x0001e40000100600 */
[----:B0-----:R-:W-:Y:S01]  /*3360*/  HFMA2 R12, -RZ, RZ, 0, 0 ;  /* 0x00000000ff0c7431 */ /* 0x001fe200000001ff */
[----:B------:R-:W-:-:S05]  /*3370*/  @!P1 PRMT R117, R18, 0x7610, R117 ;  /* 0x0000761012759816 */ /* 0x000fca0000000075 */
[----:B------:R0:W-:Y:S04]  /*3380*/  STL.S16 [R1+0x124], R117 ;  /* 0x0001247501007387 */ /* 0x0001e80000100600 */
[----:B0-----:R-:W3:Y:S04]  /*3390*/  LDL.LU R117, [R1+0x208] ;  /* 0x0002080001757983 */ /* 0x001ee80000300800 */
[----:B--2---:R0:W2:Y:S02]  /*33a0*/  @!P3 LDG.E R12, desc[UR10][R2.64] ;  /* 0x0000000a020cb981 */ /* 0x0040a4000c1e1900 */
[----:B0-----:R-:W-:-:S06]  /*33b0*/  MOV R3, RZ ;  /* 0x000000ff00037202 */ /* 0x001fcc0000000f00 */
[----:B---3--:R-:W3:Y:S01]  /*33c0*/  @!P3 LDG.E R3, desc[UR10][R116.64] ;  /* 0x0000000a7403b981 */ /* 0x008ee2000c1e1900 */
[----:B--2---:R-:W-:-:S05]  /*33d0*/  @!P3 PRMT R5, R12, 0x7610, R5 ;  /* 0x000076100c05b816 */ /* 0x004fca0000000005 */
[----:B------:R0:W-:Y:S04]  /*33e0*/  STL.S16 [R1+0x168], R5 ;  /* 0x0001680501007387 */ /* 0x0001e80000100600 */
[----:B0-----:R-:W2:Y:S01]  /*33f0*/  LDL.LU R5, [R1+0x1fc] ;  /* 0x0001fc0001057983 */ /* 0x001ea20000300800 */
[----:B------:R-:W-:-:S05]  /*3400*/  @!P3 PRMT R4, R12, 0x7632, R4 ;  /* 0x000076320c04b816 */ /* 0x000fca0000000004 */
[----:B------:R0:W-:Y:S04]  /*3410*/  STL.S16 [R1+0x178], R4 ;  /* 0x0001780401007387 */ /* 0x0001e80000100600 */
[----:B0-----:R-:W4:Y:S01]  /*3420*/  LDL.LU R4, [R1+0x1f8] ;  /* 0x0001f80001047983 */ /* 0x001f220000300800 */
[----:B--2---:R-:W-:-:S04]  /*3430*/  PRMT R5, RZ, 0x7610, R5 ;  /* 0x00007610ff057816 */ /* 0x004fc80000000005 */
[----:B---3--:R-:W-:-:S05]  /*3440*/  @!P3 PRMT R5, R3, 0x7610, R5 ;  /* 0x000076100305b816 */ /* 0x008fca0000000005 */
[----:B------:R0:W-:Y:S04]  /*3450*/  STL.S16 [R1+0x17c], R5 ;  /* 0x00017c0501007387 */ /* 0x0001e80000100600 */
[----:B0-----:R-:W4:Y:S01]  /*3460*/  LDL.LU R5, [R1+0x1f4] ;  /* 0x0001f40001057983 */ /* 0x001f220000300800 */
[----:B------:R-:W-:-:S04]  /*3470*/  PRMT R2, RZ, 0x7610, R2 ;  /* 0x00007610ff027816 */ /* 0x000fc80000000002 */
[----:B------:R-:W-:-:S05]  /*3480*/  @!P3 PRMT R2, R3, 0x7632, R2 ;  /* 0x000076320302b816 */ /* 0x000fca0000000002 */
[----:B------:R0:W-:Y:S02]  /*3490*/  STL.S16 [R1+0x184], R2 ;  /* 0x0001840201007387 */ /* 0x0001e40000100600 */
[----:B0-----:R-:W-:-:S06]  /*34a0*/  HFMA2 R2, -RZ, RZ, 0, 0 ;  /* 0x00000000ff027431 */ /* 0x001fcc00000001ff */
[----:B----4-:R0:W2:Y:S02]  /*34b0*/  @!P2 LDG.E R2, desc[UR10][R4.64] ;  /* 0x0000000a0402a981 */ /* 0x0100a4000c1e1900 */
[----:B0-----:R-:W-:-:S06]  /*34c0*/  MOV R5, RZ ;  /* 0x000000ff00057202 */ /* 0x001fcc0000000f00 */
[----:B------:R-:W3:Y:S01]  /*34d0*/  @!P2 LDG.E R5, desc[UR10][R114.64] ;  /* 0x0000000a7205a981 */ /* 0x000ee2000c1e1900 */
[----:B--2---:R-:W-:-:S05]  /*34e0*/  @!P2 PRMT R6, R2, 0x7610, R6 ;  /* 0x000076100206a816 */ /* 0x004fca0000000006 */
[----:B------:R0:W-:Y:S04]  /*34f0*/  STL.S16 [R1+0x180], R6 ;  /* 0x0001800601007387 */ /* 0x0001e80000100600 */
[----:B0-----:R-:W2:Y:S01]  /*3500*/  LDL.LU R6, [R1+0x1f0] ;  /* 0x0001f00001067983 */ /* 0x001ea20000300800 */
[----:B---3--:R-:W-:-:S05]  /*3510*/  @!P2 PRMT R7, R5, 0x7610, R7 ;  /* 0x000076100507a816 */ /* 0x008fca0000000007 */
[----:B------:R0:W-:Y:S04]  /*3520*/  STL.S16 [R1+0x18c], R7 ;  /* 0x00018c0701007387 */ /* 0x0001e80000100600 */
[----:B0-----:R-:W3:Y:S01]  /*3530*/  LDL.LU R7, [R1+0x1e8] ;  /* 0x0001e80001077983 */ /* 0x001ee20000300800 */
[----:B--2---:R-:W-:-:S04]  /*3540*/  PRMT R6, RZ, 0x7610, R6 ;  /* 0x00007610ff067816 */ /* 0x004fc80000000006 */
[----:B------:R-:W-:-:S05]  /*3550*/  @!P2 PRMT R6, R2, 0x7632, R6 ;  /* 0x000076320206a816 */ /* 0x000fca0000000006 */
[----:B------:R0:W-:Y:S04]  /*3560*/  STL.S16 [R1+0x188], R6 ;  /* 0x0001880601007387 */ /* 0x0001e80000100600 */
[----:B0-----:R-:W3:Y:S01]  /*3570*/  LDL.LU R6, [R1+0x1ec] ;  /* 0x0001ec0001067983 */ /* 0x001ee20000300800 */
[----:B------:R-:W-:-:S04]  /*3580*/  PRMT R4, RZ, 0x7610, R4 ;  /* 0x00007610ff047816 */ /* 0x000fc80000000004 */
[----:B------:R-:W-:Y:S02]  /*3590*/  @!P2 PRMT R4, R5, 0x7632, R4 ;  /* 0x000076320504a816 */ /* 0x000fe40000000004 */
[----:B------:R-:W-:-:S03]  /*35a0*/  LOP3.LUT P0, RZ, R106, 0x100000, RZ, 0xc0, !PT ;  /* 0x001000006aff7812 */ /* 0x000fc6000780c0ff */
[----:B------:R0:W-:Y:S02]  /*35b0*/  STL.S16 [R1+0x194], R4 ;  /* 0x0001940401007387 */ /* 0x0001e40000100600 */
[----:B0-----:R-:W-:-:S08]  /*35c0*/  HFMA2 R4, -RZ, RZ, 0, 0 ;  /* 0x00000000ff047431 */ /* 0x001fd000000001ff */
[----:B---3--:R0:W2:Y:S02]  /*35d0*/  @!P0 LDG.E R4, desc[UR10][R6.64] ;  /* 0x0000000a06048981 */ /* 0x0080a4000c1e1900 */
[----:B0-----:R-:W-:-:S06]  /*35e0*/  MOV R7, RZ ;  /* 0x000000ff00077202 */ /* 0x001fcc0000000f00 */
[----:B------:R-:W3:Y:S01]  /*35f0*/  @!P0 LDG.E R7, desc[UR10][R112.64] ;  /* 0x0000000a70078981 */ /* 0x000ee2000c1e1900 */
[----:B------:R-:W-:Y:S02]  /*3600*/  PRMT R8, RZ, 0x7610, R8 ;  /* 0x00007610ff087816 */ /* 0x000fe40000000008 */
[----:B------:R-:W-:Y:S02]  /*3610*/  PRMT R9, RZ, 0x7610, R9 ;  /* 0x00007610ff097816 */ /* 0x000fe40000000009 */
[C---:B--2---:R-:W-:Y:S02]  /*3620*/  @!P0 PRMT R8, R4.reuse, 0x7610, R8 ;  /* 0x0000761004088816 */ /* 0x044fe40000000008 */
[----:B------:R-:W-:-:S03]  /*3630*/  @!P0 PRMT R9, R4, 0x7632, R9 ;  /* 0x0000763204098816 */ /* 0x000fc60000000009 */
[----:B------:R0:W-:Y:S04]  /*3640*/  STL.S16 [R1+0x190], R8 ;  /* 0x0001900801007387 */ /* 0x0001e80000100600 */
[----:B------:R1:W-:Y:S04]  /*3650*/  STL.S16 [R1+0x198], R9 ;  /* 0x0001980901007387 */ /* 0x0003e80000100600 */
[----:B0-----:R-:W2:Y:S04]  /*3660*/  LDL.LU R8, [R1+0x1e4] ;  /* 0x0001e40001087983 */ /* 0x001ea80000300800 */
[----:B-1----:R-:W2:Y:S01]  /*3670*/  LDL.LU R9, [R1+0x1e0] ;  /* 0x0001e00001097983 */ /* 0x002ea20000300800 */
[----:B------:R-:W-:-:S04]  /*3680*/  PRMT R6, RZ, 0x7610, R6 ;  /* 0x00007610ff067816 */ /* 0x000fc80000000006 */
[----:B---3--:R-:W-:Y:S02]  /*3690*/  @!P0 PRMT R6, R7, 0x7632, R6 ;  /* 0x0000763207068816 */ /* 0x008fe40000000006 */
[----:B------:R-:W-:-:S03]  /*36a0*/  LOP3.LUT P1, RZ, R106, 0x80000, RZ, 0xc0, !PT ;  /* 0x000800006aff7812 */ /* 0x000fc6000782c0ff */
[----:B------:R0:W-:Y:S02]  /*36b0*/  STL.S16 [R1+0x1a0], R6 ;  /* 0x0001a00601007387 */ /* 0x0001e40000100600 */
[----:B0-----:R-:W-:-:S08]  /*36c0*/  HFMA2 R6, -RZ, RZ, 0, 0 ;  /* 0x00000000ff067431 */ /* 0x001fd000000001ff */
[----:B--2---:R0:W2:Y:S02]  /*36d0*/  @!P1 LDG.E R6, desc[UR10][R8.64] ;  /* 0x0000000a08069981 */ /* 0x0040a4000c1e1900 */
[----:B0-----:R-:W-:-:S06]  /*36e0*/  MOV R9, RZ ;  /* 0x000000ff00097202 */ /* 0x001fcc0000000f00 */
[----:B------:R-:W3:Y:S01]  /*36f0*/  @!P1 LDG.E R9, desc[UR10][R110.64] ;  /* 0x0000000a6e099981 */ /* 0x000ee2000c1e1900 */
[----:B------:R-:W-:Y:S02]  /*3700*/  PRMT R8, RZ, 0x7610, R8 ;  /* 0x00007610ff087816 */ /* 0x000fe40000000008 */
[----:B------:R-:W-:Y:S02]  /*3710*/  LOP3.LUT P3, RZ, R106, 0x40000, RZ, 0xc0, !PT ;  /* 0x000400006aff7812 */ /* 0x000fe4000786c0ff */
[----:B---3--:R-:W-:-:S05]  /*3720*/  @!P1 PRMT R8, R9, 0x7632, R8 ;  /* 0x0000763209089816 */ /* 0x008fca0000000008 */
[----:B------:R0:W-:Y:S02]  /*3730*/  STL.S16 [R1+0x1a4], R8 ;  /* 0x0001a40801007387 */ /* 0x0001e40000100600 */
[----:B0-----:R-:W-:-:S06]  /*3740*/  HFMA2 R8, -RZ, RZ, 0, 0 ;  /* 0x00000000ff087431 */ /* 0x001fcc00000001ff */
[----:B------:R0:W3:Y:S02]  /*3750*/  @!P3 LDG.E R8, desc[UR10][R10.64] ;  /* 0x0000000a0a08b981 */ /* 0x0000e4000c1e1900 */
[----:B0-----:R-:W-:-:S06]  /*3760*/  CS2R R10, SRZ ;  /* 0x00000000000a7805 */ /* 0x001fcc000001ff00 */
[----:B------:R0:W4:Y:S01]  /*3770*/  @!P3 LDG.E R11, desc[UR10][R100.64] ;  /* 0x0000000a640bb981 */ /* 0x000122000c1e1900 */
[----:B------:R-:W-:Y:S02]  /*3780*/  PRMT R19, RZ, 0x7610, R19 ;  /* 0x00007610ff137816 */ /* 0x000fe40000000013 */
[----:B------:R-:W-:Y:S02]  /*3790*/  PRMT R13, RZ, 0x7610, R13 ;  /* 0x00007610ff0d7816 */ /* 0x000fe4000000000d */
[----:B0-----:R-:W-:Y:S02]  /*37a0*/  PRMT R100, RZ, 0x7610, R100 ;  /* 0x00007610ff647816 */ /* 0x001fe40000000064 */
[----:B------:R-:W-:Y:S02]  /*37b0*/  PRMT R101, RZ, 0x7610, R101 ;  /* 0x00007610ff657816 */ /* 0x000fe40000000065 */
[----:B------:R-:W-:Y:S02]  /*37c0*/  LOP3.LUT R98, R98, 0xffffffdf, RZ, 0xc0, !PT ;  /* 0xffffffdf62627812 */ /* 0x000fe400078ec0ff */
[----:B------:R-:W-:-:S13]  /*37d0*/  LOP3.LUT P5, RZ, R106, 0x20000, RZ, 0xc0, !PT ;  /* 0x000200006aff7812 */ /* 0x000fda00078ac0ff */
[----:B------:R0:W4:Y:S02]  /*37e0*/  @!P5 LDG.E R10, desc[UR10][R14.64] ;  /* 0x0000000a0e0ad981 */ /* 0x000124000c1e1900 */
[----:B0-----:R-:W-:-:S06]  /*37f0*/  CS2R R14, SRZ ;  /* 0x00000000000e7805 */ /* 0x001fcc000001ff00 */
[----:B------:R-:W4:Y:S01]  /*3800*/  @!P5 LDG.E R14, desc[UR10][R108.64] ;  /* 0x0000000a6c0ed981 */ /* 0x000f22000c1e1900 */
[----:B------:R-:W-:-:S04]  /*3810*/  PRMT R119, RZ, 0x7610, R119 ;  /* 0x00007610ff777816 */ /* 0x000fc80000000077 */
[----:B------:R-:W-:Y:S02]  /*3820*/  @!P0 PRMT R119, R7, 0x7610, R119 ;  /* 0x0000761007778816 */ /* 0x000fe40000000077 */
[----:B------:R-:W-:Y:S02]  /*3830*/  LOP3.LUT P0, RZ, R106, 0x8000, RZ, 0xc0, !PT ;  /* 0x000080006aff7812 */ /* 0x000fe4000780c0ff */
[----:B------:R-:W-:Y:S02]  /*3840*/  PRMT R115, RZ, 0x7610, R115 ;  /* 0x00007610ff737816 */ /* 0x000fe40000000073 */
[----:B------:R-:W-:Y:S02]  /*3850*/  PRMT R24, RZ, 0x7610, R24 ;  /* 0x00007610ff187816 */ /* 0x000fe40000000018 */
[----:B------:R-:W-:Y:S02]  /*3860*/  PRMT R20, RZ, 0x7610, R20 ;  /* 0x00007610ff147816 */ /* 0x000fe40000000014 */
[----:B--2---:R-:W-:-:S05]  /*3870*/  @!P1 PRMT R115, R6, 0x7610, R115 ;  /* 0x0000761006739816 */ /* 0x004fca0000000073 */
[----:B------:R-:W2:Y:S01]  /*3880*/  @!P0 LDG.E R15, desc[UR10][R102.64] ;  /* 0x0000000a660f8981 */ /* 0x000ea2000c1e1900 */
[----:B------:R-:W-:Y:S02]  /*3890*/  @!P1 PRMT R24, R6, 0x7632, R24 ;  /* 0x0000763206189816 */ /* 0x000fe40000000018 */
[----:B------:R-:W-:Y:S02]  /*38a0*/  @!P1 PRMT R20, R9, 0x7610, R20 ;  /* 0x0000761009149816 */ /* 0x000fe40000000014 */
[----:B------:R-:W-:Y:S02]  /*38b0*/  LOP3.LUT P1, RZ, R106, 0x4000, RZ, 0xc0, !PT ;  /* 0x000040006aff7812 */ /* 0x000fe4000782c0ff */
[C---:B---3--:R-:W-:Y:S02]  /*38c0*/  @!P3 PRMT R100, R8.reuse, 0x7610, R100 ;  /* 0x000076100864b816 */ /* 0x048fe40000000064 */
[----:B------:R-:W-:Y:S02]  /*38d0*/  @!P3 PRMT R101, R8, 0x7632, R101 ;  /* 0x000076320865b816 */ /* 0x000fe40000000065 */
[----:B----4-:R-:W-:-:S02]  /*38e0*/  @!P3 PRMT R19, R11, 0x7610, R19 ;  /* 0x000076100b13b816 */ /* 0x010fc40000000013 */
[----:B------:R-:W-:Y:S02]  /*38f0*/  @!P3 PRMT R13, R11, 0x7632, R13 ;  /* 0x000076320b0db816 */ /* 0x000fe4000000000d */
[----:B------:R-:W-:-:S03]  /*3900*/  LOP3.LUT P3, RZ, R106, 0x1000, RZ, 0xc0, !PT ;  /* 0x000010006aff7812 */ /* 0x000fc6000786c0ff */
[----:B------:R0:W-:Y:S10]  /*3910*/  STL.S16 [R1+0x114], R13 ;  /* 0x0001140d01007387 */ /* 0x0001f40000100600 */
[----:B------:R-:W-:-:S02]  /*3920*/  @P3 LOP3.LUT R98, R98, 0x20, RZ, 0xfc, !PT ;  /* 0x0000002062623812 */ /* 0x000fc400078efcff */
[----:B------:R-:W-:Y:S02]  /*3930*/  LOP3.LUT P3, RZ, R106, 0x10000, RZ, 0xc0, !PT ;  /* 0x000100006aff7812 */ /* 0x000fe4000786c0ff */
[----:B0-----:R-:W-:-:S11]  /*3940*/  MOV R13, RZ ;  /* 0x000000ff000d7202 */ /* 0x001fd60000000f00 */
[----:B------:R0:W3:Y:S02]  /*3950*/  @!P3 LDG.E R13, desc[UR10][R16.64] ;  /* 0x0000000a100db981 */ /* 0x0000e4000c1e1900 */
[----:B0-----:R-:W-:-:S06]  /*3960*/  CS2R R16, SRZ ;  /* 0x0000000000107805 */ /* 0x001fcc000001ff00 */
[----:B------:R-:W4:Y:S04]  /*3970*/  @!P3 LDG.E R16, desc[UR10][R104.64] ;  /* 0x0000000a6810b981 */ /* 0x000f28000c1e1900 */
[----:B------:R-:W2:Y:S04]  /*3980*/  @!P0 LDG.E R17, desc[UR10][R96.64] ;  /* 0x0000000a60118981 */ /* 0x000ea8000c1e1900 */
[----:B------:R0:W-:Y:S04]  /*3990*/  STL.S16 [R1+0x110], R19 ;  /* 0x0001101301007387 */ /* 0x0001e80000100600 */
[----:B------:R1:W-:Y:S01]  /*39a0*/  STL.S16 [R1+0x120], R20 ;  /* 0x0001201401007387 */ /* 0x0003e20000100600 */
[----:B0-----:R-:W-:Y:S01]  /*39b0*/  HFMA2 R19, -RZ, RZ, 0, 0 ;  /* 0x00000000ff137431 */ /* 0x001fe200000001ff */
[----:B-1----:R-:W-:-:S02]  /*39c0*/  MOV R20, RZ ;  /* 0x000000ff00147202 */ /* 0x002fc40000000f00 */
[----:B------:R-:W-:-:S03]  /*39d0*/  LOP3.LUT P2, RZ, R106, 0x2000, RZ, 0xc0, !PT ;  /* 0x000020006aff7812 */ /* 0x000fc6000784c0ff */
[----:B------:R-:W2:Y:S04]  /*39e0*/  @!P1 LDG.E R19, desc[UR10][R94.64] ;  /* 0x0000000a5e139981 */ /* 0x000ea8000c1e1900 */
[----:B------:R0:W2:Y:S02]  /*39f0*/  @!P1 LDG.E R20, desc[UR10][R22.64] ;  /* 0x0000000a16149981 */ /* 0x0000a4000c1e1900 */
[----:B0-----:R-:W-:-:S06]  /*3a00*/  CS2R R22, SRZ ;  /* 0x0000000000167805 */ /* 0x001fcc000001ff00 */
[----:B------:R0:W2:Y:S04]  /*3a10*/  @!P2 LDG.E R22, desc[UR10][R92.64] ;  /* 0x0000000a5c16a981 */ /* 0x0000a8000c1e1900 */
[----:B------:R-:W2:Y:S01]  /*3a20*/  @!P2 LDG.E R23, desc[UR10][R90.64] ;  /* 0x0000000a5a17a981 */ /* 0x000ea2000c1e1900 */
[----:B------:R-:W-:Y:S02]  /*3a30*/  PRMT R94, RZ, 0x7610, R94 ;  /* 0x00007610ff5e7816 */ /* 0x000fe4000000005e */
[----:B------:R-:W-:Y:S02]  /*3a40*/  PRMT R95, RZ, 0x7610, R95 ;  /* 0x00007610ff5f7816 */ /* 0x000fe4000000005f */
[----:B0-----:R-:W-:Y:S02]  /*3a50*/  PRMT R92, RZ, 0x7610, R92 ;  /* 0x00007610ff5c7816 */ /* 0x001fe4000000005c */
[----:B------:R-:W-:Y:S01]  /*3a60*/  PRMT R93, RZ, 0x7610, R93 ;  /* 0x00007610ff5d7816 */ /* 0x000fe2000000005d */
[----:B------:R0:W-:Y:S02]  /*3a70*/  STL.S16 [R1+0x11c], R24 ;  /* 0x00011c1801007387 */ /* 0x0001e40000100600 */
[----:B0-----:R-:W-:-:S02]  /*3a80*/  HFMA2 R24, -RZ, RZ, 0, 0 ;  /* 0x00000000ff187431 */ /* 0x001fc400000001ff */
[----:B------:R0:W-:Y:S04]  /*3a90*/  STL [R1+0x98], R3 ;  /* 0x0000980301007387 */ /* 0x0001e80000100800 */
[----:B------:R1:W-:Y:S01]  /*3aa0*/  STL [R1+0x1c], R2 ;  /* 0x00001c0201007387 */ /* 0x0003e20000100800 */
[----:B0-----:R-:W-:Y:S02]  /*3ab0*/  MOV R3, R59 ;  /* 0x0000003b00037202 */ /* 0x001fe40000000f00 */
[----:B-1----:R-:W-:Y:S02]  /*3ac0*/  MOV R2, R58 ;  /* 0x0000003a00027202 */ /* 0x002fe40000000f00 */
[----:B------:R-:W2:Y:S01]  /*3ad0*/  LDL.LU.64 R58, [R1+0x1d8] ;  /* 0x0001d800013a7983 */ /* 0x000ea20000300a00 */
[----:B------:R-:W-:-:S02]  /*3ae0*/  LOP3.LUT P4, RZ, R106, 0x800, RZ, 0xc0, !PT ;  /* 0x000008006aff7812 */ /* 0x000fc4000788c0ff */
[----:B------:R-:W-:Y:S02]  /*3af0*/  PRMT R102, RZ, 0x7610, R102 ;  /* 0x00007610ff667816 */ /* 0x000fe40000000066 */
[----:B------:R-:W-:Y:S02]  /*3b00*/  PRMT R103, RZ, 0x7610, R103 ;  /* 0x00007610ff677816 */ /* 0x000fe40000000067 */
[----:B------:R-:W-:Y:S02]  /*3b10*/  PRMT R104, RZ, 0x7610, R104 ;  /* 0x00007610ff687816 */ /* 0x000fe40000000068 */
[----:B------:R-:W-:Y:S02]  /*3b20*/  PRMT R105, RZ, 0x7610, R105 ;  /* 0x00007610ff697816 */ /* 0x000fe40000000069 */
[C---:B------:R-:W-:Y:S02]  /*3b30*/  @!P5 PRMT R102, R10.reuse, 0x7610, R102 ;  /* 0x000076100a66d816 */ /* 0x040fe40000000066 */
[----:B------:R-:W-:-:S02]  /*3b40*/  @!P5 PRMT R103, R10, 0x7632, R103 ;  /* 0x000076320a67d816 */ /* 0x000fc40000000067 */
[C---:B------:R-:W-:Y:S02]  /*3b50*/  @!P5 PRMT R104, R14.reuse, 0x7610, R104 ;  /* 0x000076100e68d816 */ /* 0x040fe40000000068 */
[----:B------:R-:W-:Y:S02]  /*3b60*/  @!P5 PRMT R105, R14, 0x7632, R105 ;  /* 0x000076320e69d816 */ /* 0x000fe40000000069 */
[C---:B------:R-:W-:Y:S02]  /*3b70*/  LOP3.LUT P5, RZ, R106.reuse, 0x400, RZ, 0xc0, !PT ;  /* 0x000004006aff7812 */ /* 0x040fe400078ac0ff */
[----:B------:R-:W-:Y:S01]  /*3b80*/  LOP3.LUT P6, RZ, R106, 0x200, RZ, 0xc0, !PT ;  /* 0x000002006aff7812 */ /* 0x000fe200078cc0ff */
[----:B------:R0:W-:Y:S04]  /*3b90*/  STL [R1+0x9c], R5 ;  /* 0x00009c0501007387 */ /* 0x0001e80000100800 */
[----:B------:R1:W-:Y:S01]  /*3ba0*/  STL [R1+0x20], R4 ;  /* 0x0000200401007387 */ /* 0x0003e20000100800 */
[----:B0-----:R-:W-:-:S02]  /*3bb0*/  MOV R5, R63 ;  /* 0x0000003f00057202 */ /* 0x001fc40000000f00 */
[----:B-1----:R-:W-:Y:S02]  /*3bc0*/  MOV R4, R62 ;  /* 0x0000003e00047202 */ /* 0x002fe40000000f00 */
[----:B------:R-:W2:Y:S01]  /*3bd0*/  LDL.LU.64 R62, [R1+0x1d0] ;  /* 0x0001d000013e7983 */ /* 0x000ea20000300a00 */
[C---:B---3--:R-:W-:Y:S02]  /*3be0*/  @!P3 PRMT R92, R13.reuse, 0x7610, R92 ;  /* 0x000076100d5cb816 */ /* 0x048fe4000000005c */
[----:B------:R-:W-:Y:S02]  /*3bf0*/  @!P3 PRMT R93, R13, 0x7632, R93 ;  /* 0x000076320d5db816 */ /* 0x000fe4000000005d */
[C---:B----4-:R-:W-:Y:S02]  /*3c00*/  @!P3 PRMT R94, R16.reuse, 0x7610, R94 ;  /* 0x00007610105eb816 */ /* 0x050fe4000000005e */
[----:B------:R-:W-:Y:S02]  /*3c10*/  @!P3 PRMT R95, R16, 0x7632, R95 ;  /* 0x00007632105fb816 */ /* 0x000fe4000000005f */
[----:B------:R-:W-:-:S13]  /*3c20*/  LOP3.LUT P3, RZ, R98, 0x20, RZ, 0xc0, !PT ;  /* 0x0000002062ff7812 */ /* 0x000fda000786c0ff */
[----:B------:R0:W3:Y:S02]  /*3c30*/  @!P3 LDG.E R24, desc[UR10][R26.64] ;  /* 0x0000000a1a18b981 */ /* 0x0000e4000c1e1900 */
[----:B0-----:R-:W-:-:S06]  /*3c40*/  CS2R R26, SRZ ;  /* 0x00000000001a7805 */ /* 0x001fcc000001ff00 */
[----:B------:R-:W4:Y:S01]  /*3c50*/  @!P3 LDG.E R26, desc[UR10][R88.64] ;  /* 0x0000000a581ab981 */ /* 0x000f22000c1e1900 */
[----:B------:R-:W-:-:S03]  /*3c60*/  LOP3.LUT R98, R98, 0xffffffef, RZ, 0xc0, !PT ;  /* 0xffffffef62627812 */ /* 0x000fc600078ec0ff */
[----:B------:R0:W4:Y:S01]  /*3c70*/  @!P4 LDG.E R27, desc[UR10][R28.64] ;  /* 0x0000000a1c1bc981 */ /* 0x000122000c1e1900 */
[----:B------:R-:W-:Y:S02]  /*3c80*/  @P2 LOP3.LUT R98, R98, 0x10, RZ, 0xfc, !PT ;  /* 0x0000001062622812 */ /* 0x000fe400078efcff */
[----:B0-----:R-:W-:Y:S02]  /*3c90*/  CS2R R28, SRZ ;  /* 0x00000000001c7805 */ /* 0x001fe4000001ff00 */
[----:B------:R-:W-:-:S04]  /*3ca0*/  LOP3.LUT R98, R98, 0xfffffff7, RZ, 0xc0, !PT ;  /* 0xfffffff762627812 */ /* 0x000fc800078ec0ff */
[----:B------:R0:W4:Y:S04]  /*3cb0*/  @!P5 LDG.E R29, desc[UR10][R30.64] ;  /* 0x0000000a1e1dd981 */ /* 0x000128000c1e1900 */
[----:B------:R-:W4:Y:S01]  /*3cc0*/  @!P4 LDG.E R28, desc[UR10][R86.64] ;  /* 0x0000000a561cc981 */ /* 0x000f22000c1e1900 */
[----:B0-----:R-:W-:Y:S02]  /*3cd0*/  CS2R R30, SRZ ;  /* 0x00000000001e7805 */ /* 0x001fe4000001ff00 */
[----:B------:R-:W-:Y:S02]  /*3ce0*/  @P3 LOP3.LUT R98, R98, 0x8, RZ, 0xfc, !PT ;  /* 0x0000000862623812 */ /* 0x000fe400078efcff */
[----:B------:R-:W-:Y:S02]  /*3cf0*/  LOP3.LUT P3, RZ, R106, 0x80, RZ, 0xc0, !PT ;  /* 0x000000806aff7812 */ /* 0x000fe4000786c0ff */
[----:B------:R0:W4:Y:S04]  /*3d00*/  @!P6 LDG.E R31, desc[UR10][R32.64] ;  /* 0x0000000a201fe981 */ /* 0x000128000c1e1900 */
[----:B------:R-:W4:Y:S01]  /*3d10*/  @!P5 LDG.E R30, desc[UR10][R84.64] ;  /* 0x0000000a541ed981 */ /* 0x000f22000c1e1900 */
[----:B0-----:R-:W-:-:S06]  /*3d20*/  CS2R R32, SRZ ;  /* 0x0000000000207805 */ /* 0x001fcc000001ff00 */
[----:B------:R0:W4:Y:S01]  /*3d30*/  @!P6 LDG.E R32, desc[UR10][R34.64] ;  /* 0x0000000a2220e981 */ /* 0x000122000c1e1900 */
[----:B------:R-:W-:Y:S02]  /*3d40*/  PRMT R91, RZ, 0x7610, R91 ;  /* 0x00007610ff5b7816 */ /* 0x000fe4000000005b */
[----:B0-----:R-:W-:Y:S02]  /*3d50*/  CS2R R34, SRZ ;  /* 0x0000000000227805 */ /* 0x001fe4000001ff00 */
[----:B------:R-:W-:Y:S02]  /*3d60*/  PRMT R90, RZ, 0x7610, R90 ;  /* 0x00007610ff5a7816 */ /* 0x000fe4000000005a */
[----:B------:R-:W-:Y:S02]  /*3d70*/  PRMT R89, RZ, 0x7610, R89 ;  /* 0x00007610ff597816 */ /* 0x000fe40000000059 */
[----:B------:R0:W4:Y:S01]  /*3d80*/  @!P3 LDG.E R35, desc[UR10][R36.64] ;  /* 0x0000000a2423b981 */ /* 0x000122000c1e1900 */
[----:B------:R-:W-:-:S02]  /*3d90*/  PRMT R88, RZ, 0x7610, R88 ;  /* 0x00007610ff587816 */ /* 0x000fc40000000058 */
[C---:B--2---:R-:W-:Y:S01]  /*3da0*/  @!P0 PRMT R91, R15.reuse, 0x7610, R91 ;  /* 0x000076100f5b8816 */ /* 0x044fe2000000005b */
[----:B------:R1:W-:Y:S01]  /*3db0*/  STL [R1+0xa0], R7 ;  /* 0x0000a00701007387 */ /* 0x0003e20000100800 */
[----:B0-----:R-:W-:Y:S02]  /*3dc0*/  CS2R R36, SRZ ;  /* 0x0000000000247805 */ /* 0x001fe4000001ff00 */
[----:B------:R-:W-:Y:S01]  /*3dd0*/  @!P0 PRMT R90, R15, 0x7632, R90 ;  /* 0x000076320f5a8816 */ /* 0x000fe2000000005a */
[----:B------:R0:W-:Y:S01]  /*3de0*/  STL [R1+0x24], R6 ;  /* 0x0000240601007387 */ /* 0x0001e20000100800 */
[C---:B------:R-:W-:Y:S02]  /*3df0*/  @!P0 PRMT R89, R17.reuse, 0x7610, R89 ;  /* 0x0000761011598816 */ /* 0x040fe40000000059 */
[----:B------:R-:W-:Y:S01]  /*3e00*/  @!P0 PRMT R88, R17, 0x7632, R88 ;  /* 0x0000763211588816 */ /* 0x000fe20000000058 */
[----:B------:R2:W4:Y:S01]  /*3e10*/  @!P3 LDG.E R36, desc[UR10][R40.64] ;  /* 0x0000000a2824b981 */ /* 0x000522000c1e1900 */
[----:B------:R-:W-:-:S02]  /*3e20*/  LOP3.LUT P0, RZ, R106, 0x40, RZ, 0xc0, !PT ;  /* 0x000000406aff7812 */ /* 0x000fc4000780c0ff */
[----:B-1----:R-:W-:Y:S02]  /*3e30*/  MOV R7, R67 ;  /* 0x0000004300077202 */ /* 0x002fe40000000f00 */
[----:B0-----:R-:W-:Y:S02]  /*3e40*/  MOV R6, R66 ;  /* 0x0000004200067202 */ /* 0x001fe40000000f00 */
[----:B------:R-:W4:Y:S01]  /*3e50*/  LDL.LU.64 R66, [R1+0x1c8] ;  /* 0x0001c80001427983 */ /* 0x000f220000300a00 */
[----:B------:R-:W-:-:S03]  /*3e60*/  LOP3.LUT P2, RZ, R106, 0x100, RZ, 0xc0, !PT ;  /* 0x000001006aff7812 */ /* 0x000fc6000784c0ff */
[----:B------:R0:W-:Y:S01]  /*3e70*/  STL [R1+0x90], R21 ;  /* 0x0000901501007387 */ /* 0x0001e20000100800 */
[----:B------:R-:W-:Y:S02]  /*3e80*/  PRMT R84, RZ, 0x7610, R84 ;  /* 0x00007610ff547816 */ /* 0x000fe40000000054 */
[----:B------:R-:W-:Y:S01]  /*3e90*/  PRMT R85, RZ, 0x7610, R85 ;  /* 0x00007610ff557816 */ /* 0x000fe20000000055 */
[----:B------:R-:W4:Y:S01]  /*3ea0*/  @!P0 LDG.E R37, desc[UR10][R38.64] ;  /* 0x0000000a26258981 */ /* 0x000f22000c1e1900 */
[----:B0-----:R-:W-:-:S05]  /*3eb0*/  MOV R21, RZ ;  /* 0x000000ff00157202 */ /* 0x001fca0000000f00 */
[----:B------:R-:W4:Y:S01]  /*3ec0*/  @!P2 LDG.E R34, desc[UR10][R82.64] ;  /* 0x0000000a5222a981 */ /* 0x000f22000c1e1900 */
[----:B------:R-:W-:Y:S02]  /*3ed0*/  PRMT R86, RZ, 0x7610, R86 ;  /* 0x00007610ff567816 */ /* 0x000fe40000000056 */
[----:B------:R-:W-:Y:S01]  /*3ee0*/  PRMT R87, RZ, 0x7610, R87 ;  /* 0x00007610ff577816 */ /* 0x000fe20000000057 */
[----:B------:R0:W4:Y:S04]  /*3ef0*/  @!P2 LDG.E R33, desc[UR10][R80.64] ;  /* 0x0000000a5021a981 */ /* 0x000128000c1e1900 */
[----:B------:R-:W4:Y:S01]  /*3f00*/  @!P0 LDG.E R21, desc[UR10][R46.64] ;  /* 0x0000000a2e158981 */ /* 0x000f22000c1e1900 */
[----:B------:R-:W-:Y:S02]  /*3f10*/  LOP3.LUT P2, RZ, R98, 0x10, RZ, 0xc0, !PT ;  /* 0x0000001062ff7812 */ /* 0x000fe4000784c0ff */
[----:B------:R-:W-:-:S02]  /*3f20*/  @!P1 PRMT R84, R19, 0x7610, R84 ;  /* 0x0000761013549816 */ /* 0x000fc40000000054 */
[----:B------:R-:W-:Y:S02]  /*3f30*/  @!P1 PRMT R85, R19, 0x7632, R85 ;  /* 0x0000763213559816 */ /* 0x000fe40000000055 */
[C---:B------:R-:W-:Y:S02]  /*3f40*/  @!P1 PRMT R86, R20.reuse, 0x7610, R86 ;  /* 0x0000761014569816 */ /* 0x040fe40000000056 */
[----:B------:R-:W-:Y:S02]  /*3f50*/  @!P1 PRMT R87, R20, 0x7632, R87 ;  /* 0x0000763214579816 */ /* 0x000fe40000000057 */
[----:B------:R-:W-:Y:S01]  /*3f60*/  LOP3.LUT P1, RZ, R106, 0x20, RZ, 0xc0, !PT ;  /* 0x000000206aff7812 */ /* 0x000fe2000782c0ff */
[----:B--2---:R-:W-:Y:S01]  /*3f70*/  HFMA2 R41, -RZ, RZ, 0, 0 ;  /* 0x00000000ff297431 */ /* 0x004fe200000001ff */
[----:B------:R1:W-:Y:S01]  /*3f80*/  STL [R1+0x94], R0 ;  /* 0x0000940001007387 */ /* 0x0003e20000100800 */
[----:B0-----:R-:W-:Y:S02]  /*3f90*/  PRMT R80, RZ, 0x7610, R80 ;  /* 0x00007610ff507816 */ /* 0x001fe40000000050 */
[----:B------:R-:W-:-:S02]  /*3fa0*/  PRMT R81, RZ, 0x7610, R81 ;  /* 0x00007610ff517816 */ /* 0x000fc40000000051 */
[----:B------:R-:W-:Y:S02]  /*3fb0*/  PRMT R82, RZ, 0x7610, R82 ;  /* 0x00007610ff527816 */ /* 0x000fe40000000052 */
[----:B------:R-:W-:Y:S02]  /*3fc0*/  PRMT R83, RZ, 0x7610, R83 ;  /* 0x00007610ff537816 */ /* 0x000fe40000000053 */
[----:B-1----:R-:W-:Y:S02]  /*3fd0*/  MOV R0, RZ ;  /* 0x000000ff00007202 */ /* 0x002fe40000000f00 */
[----:B------:R0:W2:Y:S01]  /*3fe0*/  @!P1 LDG.E R41, desc[UR10][R48.64] ;  /* 0x0000000a30299981 */ /* 0x0000a2000c1e1900 */
[C---:B------:R-:W-:Y:S02]  /*3ff0*/  @!P2 PRMT R80, R22.reuse, 0x7610, R80 ;  /* 0x000076101650a816 */ /* 0x040fe40000000050 */
[----:B------:R-:W-:Y:S02]  /*4000*/  @!P2 PRMT R81, R22, 0x7632, R81 ;  /* 0x000076321651a816 */ /* 0x000fe40000000051 */
[C---:B------:R-:W-:Y:S01]  /*4010*/  @!P2 PRMT R82, R23.reuse, 0x7610, R82 ;  /* 0x000076101752a816 */ /* 0x040fe20000000052 */
[----:B------:R-:W2:Y:S01]  /*4020*/  @!P1 LDG.E R0, desc[UR10][R50.64] ;  /* 0x0000000a32009981 */ /* 0x000ea2000c1e1900 */
[----:B------:R-:W-:-:S02]  /*4030*/  @!P2 PRMT R83, R23, 0x7632, R83 ;  /* 0x000076321753a816 */ /* 0x000fc40000000053 */
[----:B------:R-:W-:Y:S01]  /*4040*/  LOP3.LUT P2, RZ, R106, 0x10, RZ, 0xc0, !PT ;  /* 0x000000106aff7812 */ /* 0x000fe2000784c0ff */
[----:B0-----:R-:W-:-:S12]  /*4050*/  HFMA2 R49, -RZ, RZ, 0, 0 ;  /* 0x00000000ff317431 */ /* 0x001fd800000001ff */
[----:B------:R0:W2:Y:S02]  /*4060*/  @!P2 LDG.E R49, desc[UR10][R52.64] ;  /* 0x0000000a3431a981 */ /* 0x0000a4000c1e1900 */
[----:B0-----:R-:W-:-:S06]  /*4070*/  MOV R53, RZ ;  /* 0x000000ff00357202 */ /* 0x001fcc0000000f00 */
[----:B------:R0:W2:Y:S01]  /*4080*/  @!P2 LDG.E R53, desc[UR10][R54.64] ;  /* 0x0000000a3635a981 */ /* 0x0000a2000c1e1900 */
[----:B------:R-:W-:Y:S02]  /*4090*/  LOP3.LUT P3, RZ, R98, 0x8, RZ, 0xc0, !PT ;  /* 0x0000000862ff7812 */ /* 0x000fe4000786c0ff */
[----:B------:R-:W-:Y:S01]  /*40a0*/  PRMT R38, RZ, 0x7610, R38 ;  /* 0x00007610ff267816 */ /* 0x000fe20000000026 */
[----:B------:R1:W-:Y:S01]  /*40b0*/  STL [R1+0x10], R25 ;  /* 0x0000101901007387 */ /* 0x0003e20000100800 */
[----:B------:R-:W-:Y:S02]  /*40c0*/  PRMT R39, RZ, 0x7610, R39 ;  /* 0x00007610ff277816 */ /* 0x000fe40000000027 */
[----:B------:R-:W-:Y:S02]  /*40d0*/  PRMT R40, RZ, 0x7610, R40 ;  /* 0x00007610ff287816 */ /* 0x000fe40000000028 */
[----:B-1----:R-:W-:Y:S01]  /*40e0*/  PRMT R25, RZ, 0x7610, R25 ;  /* 0x00007610ff197816 */ /* 0x002fe20000000019 */
[----:B0-----:R-:W-:-:S02]  /*40f0*/  HFMA2 R54, -RZ, RZ, 0, 0 ;  /* 0x00000000ff367431 */ /* 0x001fc400000001ff */
[----:B------:R-:W-:Y:S02]  /*4100*/  HFMA2 R97, -RZ, RZ, 0, 0 ;  /* 0x00000000ff617431 */ /* 0x000fe400000001ff */
[C---:B---3--:R-:W-:Y:S02]  /*4110*/  @!P3 PRMT R25, R24.reuse, 0x7610, R25 ;  /* 0x000076101819b816 */ /* 0x048fe40000000019 */
[----:B------:R-:W-:Y:S02]  /*4120*/  @!P3 PRMT R38, R24, 0x7632, R38 ;  /* 0x000076321826b816 */ /* 0x000fe40000000026 */
[C---:B----4-:R-:W-:Y:S02]  /*4130*/  @!P3 PRMT R39, R26.reuse, 0x7610, R39 ;  /* 0x000076101a27b816 */ /* 0x050fe40000000027 */
[----:B------:R-:W-:Y:S02]  /*4140*/  @!P3 PRMT R40, R26, 0x7632, R40 ;  /* 0x000076321a28b816 */ /* 0x000fe40000000028 */
[----:B------:R-:W-:-:S13]  /*4150*/  LOP3.LUT P3, RZ, R106, 0x8, RZ, 0xc0, !PT ;  /* 0x000000086aff7812 */ /* 0x000fda000786c0ff */
[----:B------:R-:W3:Y:S04]  /*4160*/  @!P3 LDG.E R54, desc[UR10][R56.64] ;  /* 0x0000000a3836b981 */ /* 0x000ee8000c1e1900 */
[----:B------:R-:W4:Y:S01]  /*4170*/  @!P3 LDG.E R97, desc[UR10][R58.64] ;  /* 0x0000000a3a61b981 */ /* 0x000f22000c1e1900 */
[----:B------:R-:W-:Y:S02]  /*4180*/  PRMT R46, RZ, 0x7610, R46 ;  /* 0x00007610ff2e7816 */ /* 0x000fe4000000002e */
[----:B------:R-:W-:Y:S01]  /*4190*/  PRMT R47, RZ, 0x7610, R47 ;  /* 0x00007610ff2f7816 */ /* 0x000fe2000000002f */
[----:B------:R0:W-:Y:S01]  /*41a0*/  STL [R1+0x14], R18 ;  /* 0x0000141201007387 */ /* 0x0001e20000100800 */
[----:B------:R-:W-:Y:S02]  /*41b0*/  PRMT R48, RZ, 0x7610, R48 ;  /* 0x00007610ff307816 */ /* 0x000fe40000000030 */
[----:B------:R-:W-:-:S02]  /*41c0*/  @!P4 PRMT R46, R27, 0x7632, R46 ;  /* 0x000076321b2ec816 */ /* 0x000fc4000000002e */
[C---:B------:R-:W-:Y:S02]  /*41d0*/  @!P4 PRMT R47, R28.reuse, 0x7610, R47 ;  /* 0x000076101c2fc816 */ /* 0x040fe4000000002f */
[----:B0-----:R-:W-:Y:S02]  /*41e0*/  PRMT R18, RZ, 0x7610, R18 ;  /* 0x00007610ff127816 */ /* 0x001fe40000000012 */
[----:B------:R-:W-:Y:S02]  /*41f0*/  @!P4 PRMT R48, R28, 0x7632, R48 ;  /* 0x000076321c30c816 */ /* 0x000fe40000000030 */
[----:B------:R-:W-:Y:S01]  /*4200*/  @!P4 PRMT R18, R27, 0x7610, R18 ;  /* 0x000076101b12c816 */ /* 0x000fe20000000012 */
[----:B------:R0:W-:Y:S01]  /*4210*/  STL [R1+0x18], R12 ;  /* 0x0000180c01007387 */ /* 0x0001e20000100800 */
[----:B------:R-:W-:Y:S01]  /*4220*/  LOP3.LUT P4, RZ, R106, 0x4, RZ, 0xc0, !PT ;  /* 0x000000046aff7812 */ /* 0x000fe2000788c0ff */
[----:B------:R-:W-:Y:S01]  /*4230*/  HFMA2 R108, -RZ, RZ, 0, 0 ;  /* 0x00000000ff6c7431 */ /* 0x000fe200000001ff */
[----:B------:R-:W-:-:S02]  /*4240*/  PRMT R50, RZ, 0x7610, R50 ;  /* 0x00007610ff327816 */ /* 0x000fc40000000032 */
[----:B------:R-:W-:Y:S02]  /*4250*/  PRMT R51, RZ, 0x7610, R51 ;  /* 0x00007610ff337816 */ /* 0x000fe40000000033 */
[----:B------:R-:W-:Y:S02]  /*4260*/  PRMT R52, RZ, 0x7610, R52 ;  /* 0x00007610ff347816 */ /* 0x000fe40000000034 */
[----:B0-----:R-:W-:Y:S02]  /*4270*/  PRMT R12, RZ, 0x7610, R12 ;  /* 0x00007610ff0c7816 */ /* 0x001fe4000000000c */
[C---:B------:R-:W-:Y:S02]  /*4280*/  @!P5 PRMT R50, R29.reuse, 0x7632, R50 ;  /* 0x000076321d32d816 */ /* 0x040fe40000000032 */
[----:B------:R-:W-:Y:S01]  /*4290*/  @!P5 PRMT R12, R29, 0x7610, R12 ;  /* 0x000076101d0cd816 */ /* 0x000fe2000000000c */
[----:B------:R0:W4:Y:S01]  /*42a0*/  @!P4 LDG.E R108, desc[UR10][R62.64] ;  /* 0x0000000a3e6cc981 */ /* 0x000122000c1e1900 */
[----:B------:R-:W-:-:S02]  /*42b0*/  @!P5 PRMT R51, R30, 0x7610, R51 ;  /* 0x000076101e33d816 */ /* 0x000fc40000000033 */
[----:B------:R-:W-:Y:S02]  /*42c0*/  @!P5 PRMT R52, R30, 0x7632, R52 ;  /* 0x000076321e34d816 */ /* 0x000fe40000000034 */
[----:B------:R-:W-:Y:S02]  /*42d0*/  LOP3.LUT R98, R98, 0xfffffffd, RZ, 0xc0, !PT ;  /* 0xfffffffd62627812 */ /* 0x000fe400078ec0ff */
[----:B------:R-:W-:Y:S02]  /*42e0*/  LOP3.LUT P5, RZ, R106, 0x2, RZ, 0xc0, !PT ;  /* 0x000000026aff7812 */ /* 0x000fe400078ac0ff */
[----:B------:R-:W-:Y:S02]  /*42f0*/  @P0 LOP3.LUT R98, R98, 0x2, RZ, 0xfc, !PT ;  /* 0x0000000262620812 */ /* 0x000fe400078efcff */
[----:B------:R-:W-:Y:S02]  /*4300*/  LOP3.LUT P0, RZ, R106, 0x80, RZ, 0xc0, !PT ;  /* 0x000000806aff7812 */ /* 0x000fe4000780c0ff */
[----:B0-----:R-:W-:Y:S01]  /*4310*/  MOV R62, RZ ;  /* 0x000000ff003e7202 */ /* 0x001fe20000000f00 */
[----:B------:R0:W-:Y:S01]  /*4320*/  STL [R1+0xa4], R9 ;  /* 0x0000a40901007387 */ /* 0x0001e20000100800 */
[----:B------:R-:W-:-:S02]  /*4330*/  PRMT R55, RZ, 0x7610, R55 ;  /* 0x00007610ff377816 */ /* 0x000fc40000000037 */
[----:B------:R-:W-:Y:S02]  /*4340*/  PRMT R56, RZ, 0x7610, R56 ;  /* 0x00007610ff387816 */ /* 0x000fe40000000038 */
[----:B------:R-:W-:Y:S01]  /*4350*/  PRMT R57, RZ, 0x7610, R57 ;  /* 0x00007610ff397816 */ /* 0x000fe20000000039 */
[----:B------:R1:W4:Y:S01]  /*4360*/  @!P5 LDG.E R62, desc[UR10][R64.64] ;  /* 0x0000000a403ed981 */ /* 0x000322000c1e1900 */
[----:B------:R-:W-:Y:S02]  /*4370*/  PRMT R96, RZ, 0x7610, R96 ;  /* 0x00007610ff607816 */ /* 0x000fe40000000060 */
[----:B------:R-:W-:Y:S01]  /*4380*/  LOP3.LUT R98, R98, 0xfffffffb, RZ, 0xc0, !PT ;  /* 0xfffffffb62627812 */ /* 0x000fe200078ec0ff */
[----:B0-----:R-:W-:Y:S01]  /*4390*/  HFMA2 R9, -RZ, RZ, 0, 0 ;  /* 0x00000000ff097431 */ /* 0x001fe200000001ff */
[C---:B------:R-:W-:Y:S02]  /*43a0*/  @!P6 PRMT R55, R31.reuse, 0x7610, R55 ;  /* 0x000076101f37e816 */ /* 0x040fe40000000037 */
[----:B------:R-:W-:-:S02]  /*43b0*/  @!P6 PRMT R56, R31, 0x7632, R56 ;  /* 0x000076321f38e816 */ /* 0x000fc40000000038 */
[C---:B------:R-:W-:Y:S02]  /*43c0*/  @!P6 PRMT R57, R32.reuse, 0x7610, R57 ;  /* 0x000076102039e816 */ /* 0x040fe40000000039 */
[----:B------:R-:W-:Y:S02]  /*43d0*/  @!P6 PRMT R96, R32, 0x7632, R96 ;  /* 0x000076322060e816 */ /* 0x000fe40000000060 */
[----:B------:R-:W-:Y:S02]  /*43e0*/  LOP3.LUT P6, RZ, R106, 0x1, RZ, 0xc0, !PT ;  /* 0x000000016aff7812 */ /* 0x000fe400078cc0ff */
[----:B------:R-:W-:Y:S02]  /*43f0*/  PRMT R63, RZ, 0x7610, R63 ;  /* 0x00007610ff3f7816 */ /* 0x000fe4000000003f */
[----:B-1----:R-:W-:Y:S01]  /*4400*/  PRMT R64, RZ, 0x7610, R64 ;  /* 0x00007610ff407816 */ /* 0x002fe20000000040 */
[----:B------:R0:W4:Y:S01]  /*4410*/  @!P5 LDG.E R9, desc[UR10][R66.64] ;  /* 0x0000000a4209d981 */ /* 0x000122000c1e1900 */
[----:B------:R-:W-:-:S02]  /*4420*/  PRMT R65, RZ, 0x7610, R65 ;  /* 0x00007610ff417816 */ /* 0x000fc40000000041 */
[----:B------:R-:W-:Y:S02]  /*4430*/  PRMT R109, RZ, 0x7610, R109 ;  /* 0x00007610ff6d7816 */ /* 0x000fe4000000006d */
[----:B------:R-:W-:Y:S02]  /*4440*/  @P1 LOP3.LUT R98, R98, 0x4, RZ, 0xfc, !PT ;  /* 0x0000000462621812 */ /* 0x000fe400078efcff */
[C---:B------:R-:W-:Y:S02]  /*4450*/  @!P0 PRMT R63, R35.reuse, 0x7610, R63 ;  /* 0x00007610233f8816 */ /* 0x040fe4000000003f */
[----:B------:R-:W-:Y:S02]  /*4460*/  @!P0 PRMT R64, R35, 0x7632, R64 ;  /* 0x0000763223408816 */ /* 0x000fe40000000040 */
[C---:B------:R-:W-:Y:S02]  /*4470*/  @!P0 PRMT R65, R36.reuse, 0x7610, R65 ;  /* 0x0000761024418816 */ /* 0x040fe40000000041 */
[----:B------:R-:W-:-:S02]  /*4480*/  @!P0 PRMT R109, R36, 0x7632, R109 ;  /* 0x00007632246d8816 */ /* 0x000fc4000000006d */
[----:B------:R-:W-:Y:S02]  /*4490*/  LOP3.LUT P0, RZ, R98, 0x2, RZ, 0xc0, !PT ;  /* 0x0000000262ff7812 */ /* 0x000fe4000780c0ff */
[----:B0-----:R-:W-:Y:S02]  /*44a0*/  MOV R66, RZ ;  /* 0x000000ff00427202 */ /* 0x001fe40000000f00 */
[----:B------:R-:W-:Y:S01]  /*44b0*/  LOP3.LUT P1, RZ, R106, 0x100, RZ, 0xc0, !PT ;  /* 0x000001006aff7812 */ /* 0x000fe2000782c0ff */
[----:B------:R0:W-:Y:S01]  /*44c0*/  STL [R1+0x28], R8 ;  /* 0x0000280801007387 */ /* 0x0001e20000100800 */
[----:B------:R-:W-:Y:S02]  /*44d0*/  MOV R58, RZ ;  /* 0x000000ff003a7202 */ /* 0x000fe40000000f00 */
[----:B------:R-:W-:Y:S01]  /*44e0*/  PRMT R67, RZ, 0x7610, R67 ;  /* 0x00007610ff437816 */ /* 0x000fe20000000043 */
[----:B------:R1:W4:Y:S04]  /*44f0*/  @!P6 LDG.E R66, desc[UR10][R68.64] ;  /* 0x0000000a4442e981 */ /* 0x000328000c1e1900 */
[----:B------:R1:W-:Y:S01]  /*4500*/  STL [R1+0xa8], R11 ;  /* 0x0000a80b01007387 */ /* 0x0003e20000100800 */
[----:B0-----:R-:W-:-:S03]  /*4510*/  PRMT R8, RZ, 0x7610, R8 ;  /* 0x00007610ff087816 */ /* 0x001fc60000000008 */
[----:B------:R0:W4:Y:S01]  /*4520*/  @!P4 LDG.E R58, desc[UR10][R60.64] ;  /* 0x0000000a3c3ac981 */ /* 0x000122000c1e1900 */
[----:B-1----:R-:W-:Y:S02]  /*4530*/  PRMT R68, RZ, 0x7610, R68 ;  /* 0x00007610ff447816 */ /* 0x002fe40000000044 */
[----:B------:R-:W-:Y:S01]  /*4540*/  PRMT R69, RZ, 0x7610, R69 ;  /* 0x00007610ff457816 */ /* 0x000fe20000000045 */
[----:B------:R-:W-:Y:S01]  /*4550*/  HFMA2 R11, -RZ, RZ, 0, 0 ;  /* 0x00000000ff0b7431 */ /* 0x000fe200000001ff */
[C---:B------:R-:W-:Y:S02]  /*4560*/  @!P0 PRMT R8, R37.reuse, 0x7610, R8 ;  /* 0x0000761025088816 */ /* 0x040fe40000000008 */
[----:B------:R-:W-:Y:S02]  /*4570*/  @!P0 PRMT R67, R37, 0x7632, R67 ;  /* 0x0000763225438816 */ /* 0x000fe40000000043 */
[C---:B------:R-:W-:Y:S02]  /*4580*/  @!P0 PRMT R68, R21.reuse, 0x7610, R68 ;  /* 0x0000761015448816 */ /* 0x040fe40000000044 */
[----:B------:R-:W-:-:S02]  /*4590*/  @!P0 PRMT R69, R21, 0x7632, R69 ;  /* 0x0000763215458816 */ /* 0x000fc40000000045 */
[----:B------:R-:W-:Y:S01]  /*45a0*/  PRMT R59, RZ, 0x7610, R59 ;  /* 0x00007610ff3b7816 */ /* 0x000fe2000000003b */
[----:B------:R1:W4:Y:S01]  /*45b0*/  @!P6 LDG.E R11, desc[UR10][R70.64] ;  /* 0x0000000a460be981 */ /* 0x000322000c1e1900 */
[----:B0-----:R-:W-:Y:S02]  /*45c0*/  PRMT R60, RZ, 0x7610, R60 ;  /* 0x00007610ff3c7816 */ /* 0x001fe4000000003c */
[----:B------:R-:W-:Y:S02]  /*45d0*/  PRMT R61, RZ, 0x7610, R61 ;  /* 0x00007610ff3d7816 */ /* 0x000fe4000000003d */
[----:B------:R-:W-:Y:S02]  /*45e0*/  PRMT R107, RZ, 0x7610, R107 ;  /* 0x00007610ff6b7816 */ /* 0x000fe4000000006b */
[----:B------:R-:W-:Y:S02]  /*45f0*/  LOP3.LUT P0, RZ, R98, 0x1, RZ, 0xc0, !PT ;  /* 0x0000000162ff7812 */ /* 0x000fe4000780c0ff */
[----:B------:R-:W-:-:S02]  /*4600*/  @!P1 PRMT R59, R34, 0x7610, R59 ;  /* 0x00007610223b9816 */ /* 0x000fc4000000003b */
[----:B------:R-:W-:Y:S02]  /*4610*/  @!P1 PRMT R60, R34, 0x7632, R60 ;  /* 0x00007632223c9816 */ /* 0x000fe4000000003c */
[C---:B------:R-:W-:Y:S02]  /*4620*/  @!P1 PRMT R61, R33.reuse, 0x7610, R61 ;  /* 0x00007610213d9816 */ /* 0x040fe4000000003d */
[----:B------:R-:W-:Y:S02]  /*4630*/  @!P1 PRMT R107, R33, 0x7632, R107 ;  /* 0x00007632216b9816 */ /* 0x000fe4000000006b */
[----:B------:R-:W-:Y:S02]  /*4640*/  LOP3.LUT P1, RZ, R98, 0x4, RZ, 0xc0, !PT ;  /* 0x0000000462ff7812 */ /* 0x000fe4000782c0ff */
[----:B-1----:R-:W-:Y:S01]  /*4650*/  MOV R70, RZ ;  /* 0x000000ff00467202 */ /* 0x002fe20000000f00 */
[----:B------:R0:W-:Y:S01]  /*4660*/  STL [R1+0x2c], R10 ;  /* 0x00002c0a01007387 */ /* 0x0001e20000100800 */
[----:B------:R-:W-:-:S03]  /*4670*/  PRMT R71, RZ, 0x7610, R71 ;  /* 0x00007610ff477816 */ /* 0x000fc60000000047 */
[----:B------:R1:W-:Y:S04]  /*4680*/  STL [R1+0xac], R14 ;  /* 0x0000ac0e01007387 */ /* 0x0003e80000100800 */
[----:B------:R2:W4:Y:S01]  /*4690*/  @!P0 LDG.E R70, desc[UR10][R72.64] ;  /* 0x0000000a48468981 */ /* 0x000522000c1e1900 */
[----:B0-----:R-:W-:Y:S01]  /*46a0*/  PRMT R10, RZ, 0x7610, R10 ;  /* 0x00007610ff0a7816 */ /* 0x001fe2000000000a */
[----:B-1----:R-:W-:Y:S01]  /*46b0*/  HFMA2 R14, -RZ, RZ, 0, 0 ;  /* 0x00000000ff0e7431 */ /* 0x002fe200000001ff */
[----:B--2---:R-:W-:Y:S02]  /*46c0*/  PRMT R72, RZ, 0x7610, R72 ;  /* 0x00007610ff487816 */ /* 0x004fe40000000048 */
[----:B------:R-:W-:Y:S02]  /*46d0*/  PRMT R73, RZ, 0x7610, R73 ;  /* 0x00007610ff497816 */ /* 0x000fe40000000049 */
[----:B------:R-:W-:-:S02]  /*46e0*/  @!P1 PRMT R10, R41, 0x7610, R10 ;  /* 0x00007610290a9816 */ /* 0x000fc4000000000a */
[----:B------:R-:W-:Y:S01]  /*46f0*/  @!P1 PRMT R71, R41, 0x7632, R71 ;  /* 0x0000763229479816 */ /* 0x000fe20000000047 */
[----:B------:R0:W2:Y:S01]  /*4700*/  @!P0 LDG.E R14, desc[UR10][R74.64] ;  /* 0x0000000a4a0e8981 */ /* 0x0000a2000c1e1900 */
[C---:B------:R-:W-:Y:S02]  /*4710*/  @!P1 PRMT R72, R0.reuse, 0x7610, R72 ;  /* 0x0000761000489816 */ /* 0x040fe40000000048 */
[----:B------:R-:W-:Y:S02]  /*4720*/  @!P1 PRMT R73, R0, 0x7632, R73 ;  /* 0x0000763200499816 */ /* 0x000fe40000000049 */
[----:B------:R-:W-:Y:S02]  /*4730*/  LOP3.LUT P1, RZ, R106, 0x80000000, RZ, 0xc0, !PT ;  /* 0x800000006aff7812 */ /* 0x000fe4000782c0ff */
[----:B0-----:R-:W-:Y:S01]  /*4740*/  MOV R74, RZ ;  /* 0x000000ff004a7202 */ /* 0x001fe20000000f00 */
[----:B------:R0:W-:Y:S01]  /*4750*/  STL [R1+0x30], R13 ;  /* 0x0000300d01007387 */ /* 0x0001e20000100800 */
[----:B------:R-:W-:-:S03]  /*4760*/  PRMT R75, RZ, 0x7610, R75 ;  /* 0x00007610ff4b7816 */ /* 0x000fc6000000004b */
[----:B------:R1:W-:Y:S06]  /*4770*/  STL [R1+0xb0], R16 ;  /* 0x0000b01001007387 */ /* 0x0003ec0000100800 */
[----:B------:R1:W2:Y:S01]  /*4780*/  @!P1 LDG.E R74, desc[UR10][R76.64] ;  /* 0x0000000a4c4a9981 */ /* 0x0002a2000c1e1900 */
[----:B0-----:R-:W-:Y:S01]  /*4790*/  PRMT R13, RZ, 0x7610, R13 ;  /* 0x00007610ff0d7816 */ /* 0x001fe2000000000d */
[----:B-1----:R-:W-:Y:S01]  /*47a0*/  HFMA2 R16, -RZ, RZ, 0, 0 ;  /* 0x00000000ff107431 */ /* 0x002fe200000001ff */
[----:B------:R-:W-:Y:S02]  /*47b0*/  PRMT R76, RZ, 0x7610, R76 ;  /* 0x00007610ff4c7816 */ /* 0x000fe4000000004c */
[----:B------:R-:W-:-:S02]  /*47c0*/  PRMT R77, RZ, 0x7610, R77 ;  /* 0x00007610ff4d7816 */ /* 0x000fc4000000004d */
[C---:B------:R-:W-:Y:S02]  /*47d0*/  @!P2 PRMT R13, R49.reuse, 0x7610, R13 ;  /* 0x00007610310da816 */ /* 0x040fe4000000000d */
[----:B------:R-:W-:Y:S01]  /*47e0*/  @!P2 PRMT R75, R49, 0x7632, R75 ;  /* 0x00007632314ba816 */ /* 0x000fe2000000004b */
[----:B------:R0:W2:Y:S01]  /*47f0*/  @!P1 LDG.E R16, desc[UR10][R78.64] ;  /* 0x0000000a4e109981 */ /* 0x0000a2000c1e1900 */
[C---:B------:R-:W-:Y:S02]  /*4800*/  @!P2 PRMT R76, R53.reuse, 0x7610, R76 ;  /* 0x00007610354ca816 */ /* 0x040fe4000000004c */
[----:B------:R-:W-:Y:S02]  /*4810*/  @!P2 PRMT R77, R53, 0x7632, R77 ;  /* 0x00007632354da816 */ /* 0x000fe4000000004d */
[----:B------:R-:W-:Y:S02]  /*4820*/  LOP3.LUT P2, RZ, R106, 0x40000000, RZ, 0xc0, !PT ;  /* 0x400000006aff7812 */ /* 0x000fe4000784c0ff */
[----:B0-----:R-:W-:-:S11]  /*4830*/  MOV R78, RZ ;  /* 0x000000ff004e7202 */ /* 0x001fd60000000f00 */
[----:B------:R-:W2:Y:S04]  /*4840*/  @!P2 LDG.E R78, desc[UR10][R124.64] ;  /* 0x0000000a7c4ea981 */ /* 0x000ea8000c1e1900 */
[----:B------:R-:W2:Y:S01]  /*4850*/  LDL.LU.64 R124, [R1+0x150] ;  /* 0x00015000017c7983 */ /* 0x000ea20000300a00 */
[----:B------:R-:W-:Y:S02]  /*4860*/  PRMT R79, RZ, 0x7610, R79 ;  /* 0x00007610ff4f7816 */ /* 0x000fe4000000004f */
[----:B------:R-:W-:Y:S01]  /*4870*/  PRMT R98, RZ, 0x7610, R98 ;  /* 0x00007610ff627816 */ /* 0x000fe20000000062 */
[----:B------:R0:W-:Y:S01]  /*4880*/  STL [R1+0x34], R15 ;  /* 0x0000340f01007387 */ /* 0x0001e20000100800 */
[----:B------:R-:W-:Y:S02]  /*4890*/  PRMT R110, RZ, 0x7610, R110 ;  /* 0x00007610ff6e7816 */ /* 0x000fe4000000006e */
[----:B0-----:R-:W-:Y:S01]  /*48a0*/  PRMT R15, RZ, 0x7610, R15 ;  /* 0x00007610ff0f7816 */ /* 0x001fe2000000000f */
[----:B------:R0:W-:Y:S04]  /*48b0*/  STL [R1+0xb4], R17 ;  /* 0x0000b41101007387 */ /* 0x0001e80000100800 */
[----:B------:R1:W-:Y:S01]  /*48c0*/  STL [R1+0xb8], R20 ;  /* 0x0000b81401007387 */ /* 0x0003e20000100800 */
[----:B0-----:R-:W-:-:S02]  /*48d0*/  HFMA2 R17, -RZ, RZ, 0, 0 ;  /* 0x00000000ff117431 */ /* 0x001fc400000001ff */
[----:B-1----:R-:W-:-:S04]  /*48e0*/  HFMA2 R20, -RZ, RZ, 0, 0 ;  /* 0x00000000ff147431 */ /* 0x002fc800000001ff */
[----:B------:R-:W2:Y:S04]  /*48f0*/  @!P2 LDG.E R17, desc[UR10][R120.64] ;  /* 0x0000000a7811a981 */ /* 0x000ea8000c1e1900 */
[----:B------:R-:W2:Y:S01]  /*4900*/  LDL.LU.64 R120, [R1+0x1c0] ;  /* 0x0001c00001787983 */ /* 0x000ea20000300a00 */
[C---:B---3--:R-:W-:Y:S02]  /*4910*/  @!P3 PRMT R15, R54.reuse, 0x7610, R15 ;  /* 0x00007610360fb816 */ /* 0x048fe4000000000f */
[----:B------:R-:W-:Y:S02]  /*4920*/  @!P3 PRMT R79, R54, 0x7632, R79 ;  /* 0x00007632364fb816 */ /* 0x000fe4000000004f */
[C---:B----4-:R-:W-:Y:S02]  /*4930*/  @!P3 PRMT R98, R97.reuse, 0x7610, R98 ;  /* 0x000076106162b816 */ /* 0x050fe40000000062 */
[----:B------:R-:W-:-:S02]  /*4940*/  @!P3 PRMT R110, R97, 0x7632, R110 ;  /* 0x00007632616eb816 */ /* 0x000fc4000000006e */
[----:B------:R-:W-:-:S13]  /*4950*/  LOP3.LUT P3, RZ, R106, 0x20000000, RZ, 0xc0, !PT ;  /* 0x200000006aff7812 */ /* 0x000fda000786c0ff */
[----:B------:R0:W3:Y:S04]  /*4960*/  @!P3 LDG.E R20, desc[UR10][R122.64] ;  /* 0x0000000a7a14b981 */ /* 0x0000e8000c1e1900 */
[----:B------:R-:W4:Y:S01]  /*4970*/  LDL.LU R122, [R1+0x1b8] ;  /* 0x0001b800017a7983 */ /* 0x000f220000300800 */
[----:B------:R-:W-:-:S03]  /*4980*/  MOV R111, RZ ;  /* 0x000000ff006f7202 */ /* 0x000fc60000000f00 */
[----:B------:R1:W-:Y:S01]  /*4990*/  STL [R1+0x40], R24 ;  /* 0x0000401801007387 */ /* 0x0003e20000100800 */
[----:B0-----:R-:W-:Y:S01]  /*49a0*/  HFMA2 R123, -RZ, RZ, 0, 0 ;  /* 0x00000000ff7b7431 */ /* 0x001fe200000001ff */
[----:B-1----:R-:W-:-:S04]  /*49b0*/  PRMT R24, RZ, 0x7610, R24 ;  /* 0x00007610ff187816 */ /* 0x002fc80000000018 */
[C---:B------:R-:W-:Y:S01]  /*49c0*/  @!P6 PRMT R24, R66.reuse, 0x7610, R24 ;  /* 0x000076104218e816 */ /* 0x040fe20000000018 */
[----:B--2---:R-:W2:Y:S04]  /*49d0*/  @!P3 LDG.E R111, desc[UR10][R124.64] ;  /* 0x0000000a7c6fb981 */ /* 0x004ea8000c1e1900 */
[----:B------:R-:W3:Y:S01]  /*49e0*/  LDL.LU.64 R124, [R1+0x138] ;  /* 0x00013800017c7983 */ /* 0x000ee20000300a00 */
[----:B------:R-:W-:Y:S02]  /*49f0*/  PRMT R120, RZ, 0x7610, R120 ;  /* 0x00007610ff787816 */ /* 0x000fe40000000078 */
[----:B------:R-:W-:Y:S02]  /*4a00*/  PRMT R121, RZ, 0x7610, R121 ;  /* 0x00007610ff797816 */ /* 0x000fe40000000079 */
[----:B------:R-:W-:-:S02]  /*4a10*/  @!P6 PRMT R120, R66, 0x7632, R120 ;  /* 0x000076324278e816 */ /* 0x000fc40000000078 */
[----:B------:R-:W-:Y:S02]  /*4a20*/  @!P6 PRMT R121, R11, 0x7610, R121 ;  /* 0x000076100b79e816 */ /* 0x000fe40000000079 */
[----:B----4-:R-:W-:-:S04]  /*4a30*/  PRMT R122, RZ, 0x7610, R122 ;  /* 0x00007610ff7a7816 */ /* 0x010fc8000000007a */
[----:B------:R-:W-:Y:S02]  /*4a40*/  @!P6 PRMT R122, R11, 0x7632, R122 ;  /* 0x000076320b7ae816 */ /* 0x000fe4000000007a */
[----:B------:R-:W-:-:S13]  /*4a50*/  LOP3.LUT P6, RZ, R106, 0x4000000, RZ, 0xc0, !PT ;  /* 0x040000006aff7812 */ /* 0x000fda00078cc0ff */
[----:B------:R-:W4:Y:S01]  /*4a60*/  @!P6 LDG.E R123, desc[UR10][R4.64] ;  /* 0x0000000a047be981 */ /* 0x000f22000c1e1900 */
[----:B------:R-:W-:Y:S02]  /*4a70*/  PRMT R112, RZ, 0x7610, R112 ;  /* 0x00007610ff707816 */ /* 0x000fe40000000070 */
[----:B------:R-:W-:Y:S01]  /*4a80*/  PRMT R113, RZ, 0x7610, R113 ;  /* 0x00007610ff717816 */ /* 0x000fe20000000071 */
[----:B------:R0:W-:Y:S01]  /*4a90*/  STL [R1+0x38], R19 ;  /* 0x0000381301007387 */ /* 0x0001e20000100800 */
[----:B------:R-:W-:Y:S02]  /*4aa0*/  PRMT R114, RZ, 0x7610, R114 ;  /* 0x00007610ff727816 */ /* 0x000fe40000000072 */
[----:B------:R-:W-:Y:S01]  /*4ab0*/  PRMT R116, RZ, 0x7610, R116 ;  /* 0x00007610ff747816 */ /* 0x000fe20000000074 */
[----:B------:R1:W-:Y:S01]  /*4ac0*/  STL [R1+0x3c], R22 ;  /* 0x00003c1601007387 */ /* 0x0003e20000100800 */
[----:B------:R-:W-:Y:S02]  /*4ad0*/  PRMT R117, RZ, 0x7610, R117 ;  /* 0x00007610ff757816 */ /* 0x000fe40000000075 */
[----:B------:R-:W-:-:S02]  /*4ae0*/  PRMT R118, RZ, 0x7610, R118 ;  /* 0x00007610ff767816 */ /* 0x000fc40000000076 */
[----:B0-----:R-:W-:Y:S02]  /*4af0*/  PRMT R19, RZ, 0x7610, R19 ;  /* 0x00007610ff137816 */ /* 0x001fe40000000013 */
[----:B-1----:R-:W-:Y:S02]  /*4b00*/  PRMT R22, RZ, 0x7610, R22 ;  /* 0x00007610ff167816 */ /* 0x002fe40000000016 */
[C---:B------:R-:W-:Y:S02]  /*4b10*/  @!P4 PRMT R19, R58.reuse, 0x7610, R19 ;  /* 0x000076103a13c816 */ /* 0x040fe40000000013 */
[----:B------:R-:W-:Y:S02]  /*4b20*/  @!P4 PRMT R112, R58, 0x7632, R112 ;  /* 0x000076323a70c816 */ /* 0x000fe40000000070 */
[C---:B------:R-:W-:Y:S02]  /*4b30*/  @!P4 PRMT R113, R108.reuse, 0x7610, R113 ;  /* 0x000076106c71c816 */ /* 0x040fe40000000071 */
[----:B------:R-:W-:-:S02]  /*4b40*/  @!P4 PRMT R114, R108, 0x7632, R114 ;  /* 0x000076326c72c816 */ /* 0x000fc40000000072 */
[C---:B------:R-:W-:Y:S02]  /*4b50*/  @!P5 PRMT R22, R62.reuse, 0x7610, R22 ;  /* 0x000076103e16d816 */ /* 0x040fe40000000016 */
[----:B------:R-:W-:Y:S02]  /*4b60*/  @!P5 PRMT R116, R62, 0x7632, R116 ;  /* 0x000076323e74d816 */ /* 0x000fe40000000074 */
[C---:B------:R-:W-:Y:S02]  /*4b70*/  @!P5 PRMT R117, R9.reuse, 0x7610, R117 ;  /* 0x000076100975d816 */ /* 0x040fe40000000075 */
[----:B------:R-:W-:Y:S02]  /*4b80*/  @!P5 PRMT R118, R9, 0x7632, R118 ;  /* 0x000076320976d816 */ /* 0x000fe40000000076 */
[C---:B------:R-:W-:Y:S02]  /*4b90*/  LOP3.LUT P4, RZ, R106.reuse, 0x10000000, RZ, 0xc0, !PT ;  /* 0x100000006aff7812 */ /* 0x040fe4000788c0ff */
[----:B------:R-:W-:-:S02]  /*4ba0*/  LOP3.LUT P5, RZ, R106, 0x8000000, RZ, 0xc0, !PT ;  /* 0x080000006aff7812 */ /* 0x000fc400078ac0ff */
[----:B------:R-:W-:-:S06]  /*4bb0*/  MOV R106, RZ ;  /* 0x000000ff006a7202 */ /* 0x000fcc0000000f00 */
[----:B------:R0:W2:Y:S02]  /*4bc0*/  @!P6 LDG.E R106, desc[UR10][R2.64] ;  /* 0x0000000a026ae981 */ /* 0x0000a4000c1e1900 */
[----:B0-----:R-:W0:Y:S02]  /*4bd0*/  S2R R3, SR_TID.X ;  /* 0x0000000000037919 */ /* 0x001e240000002100 */
[----:B------:R1:W-:Y:S04]  /*4be0*/  STL [R1+0x44], R27 ;  /* 0x0000441b01007387 */ /* 0x0003e80000100800 */
[----:B------:R1:W-:Y:S04]  /*4bf0*/  STL [R1+0xc4], R28 ;  /* 0x0000c41c01007387 */ /* 0x0003e80000100800 */
[----:B------:R1:W-:Y:S02]  /*4c00*/  STL [R1+0x48], R29 ;  /* 0x0000481d01007387 */ /* 0x0003e40000100800 */
[----:B-1----:R-:W-:-:S02]  /*4c10*/  PRMT R27, RZ, 0x7610, R27 ;  /* 0x00007610ff1b7816 */ /* 0x002fc4000000001b */
[----:B------:R1:W-:Y:S01]  /*4c20*/  STL [R1+0xc8], R30 ;  /* 0x0000c81e01007387 */ /* 0x0003e20000100800 */
[----:B------:R-:W-:Y:S02]  /*4c30*/  PRMT R28, RZ, 0x7610, R28 ;  /* 0x00007610ff1c7816 */ /* 0x000fe4000000001c */
[----:B------:R-:W-:Y:S02]  /*4c40*/  PRMT R29, RZ, 0x7610, R29 ;  /* 0x00007610ff1d7816 */ /* 0x000fe4000000001d */
[----:B0-----:R-:W-:Y:S02]  /*4c50*/  LOP3.LUT R2, R3, 0xffff, RZ, 0xc0, !PT ;  /* 0x0000ffff03027812 */ /* 0x001fe400078ec0ff */
[----:B-1----:R-:W-:-:S03]  /*4c60*/  PRMT R30, RZ, 0x7610, R30 ;  /* 0x00007610ff1e7816 */ /* 0x002fc6000000001e */
[----:B------:R-:W-:Y:S01]  /*4c70*/  IMAD R2, R2, 0x445, RZ ;  /* 0x0000044502027824 */ /* 0x000fe200078e02ff */
[C---:B------:R-:W-:Y:S02]  /*4c80*/  @!P0 PRMT R27, R70.reuse, 0x7610, R27 ;  /* 0x00007610461b8816 */ /* 0x040fe4000000001b */
[----:B------:R-:W-:Y:S02]  /*4c90*/  @!P0 PRMT R28, R70, 0x7632, R28 ;  /* 0x00007632461c8816 */ /* 0x000fe4000000001c */
[----:B------:R-:W-:Y:S02]  /*4ca0*/  SHF.R.U32.HI R2, RZ, 0x10, R2 ;  /* 0x00000010ff027819 */ /* 0x000fe40000011602 */
[C---:B------:R-:W-:Y:S02]  /*4cb0*/  @!P0 PRMT R29, R14.reuse, 0x7610, R29 ;  /* 0x000076100e1d8816 */ /* 0x040fe4000000001d */
[----:B------:R-:W-:Y:S01]  /*4cc0*/  @!P0 PRMT R30, R14, 0x7632, R30 ;  /* 0x000076320e1e8816 */ /* 0x000fe2000000001e */
[----:B------:R0:W-:Y:S01]  /*4cd0*/  STL [R1+0xc0], R26 ;  /* 0x0000c01a01007387 */ /* 0x0001e20000100800 */
[----:B------:R-:W-:-:S02]  /*4ce0*/  ISETP.NE.AND P0, PT, RZ, UR9, PT ;  /* 0x00000009ff007c0c */ /* 0x000fc4000bf05270 */
[----:B------:R-:W-:Y:S01]  /*4cf0*/  PRMT R2, R2, 0x9910, RZ ;  /* 0x0000991002027816 */ /* 0x000fe200000000ff */
[----:B------:R1:W-:Y:S01]  /*4d00*/  STL [R1+0xbc], R23 ;  /* 0x0000bc1701007387 */ /* 0x0003e20000100800 */
[----:B0-----:R-:W-:-:S03]  /*4d10*/  HFMA2 R26, -RZ, RZ, 0, 0 ;  /* 0x00000000ff1a7431 */ /* 0x001fc600000001ff */
[----:B------:R-:W-:Y:S01]  /*4d20*/  IMAD R2, R2, 0x3c, RZ ;  /* 0x0000003c02027824 */ /* 0x000fe200078e02ff */
[----:B-1----:R-:W-:-:S04]  /*4d30*/  MOV R23, RZ ;  /* 0x000000ff00177202 */ /* 0x002fc80000000f00 */
[----:B------:R-:W-:Y:S01]  /*4d40*/  IADD3 R2, PT, PT, RZ, -R2, RZ ;  /* 0x80000002ff027210 */ /* 0x000fe20007ffe0ff */
[----:B------:R0:W2:Y:S03]  /*4d50*/  @!P5 LDG.E R26, desc[UR10][R6.64] ;  /* 0x0000000a061ad981 */ /* 0x0000a6000c1e1900 */
[----:B------:R-:W-:Y:S01]  /*4d60*/  PRMT R2, R2, 0x7710, RZ ;  /* 0x0000771002027816 */ /* 0x000fe200000000ff */
[----:B0-----:R-:W0:Y:S03]  /*4d70*/  @P0 LDC.64 R6, c[0x0][0x3b0] ;  /* 0x0000ec00ff060b82 */ /* 0x001e260000000a00 */
[----:B------:R-:W-:-:S04]  /*4d80*/  IADD3 R2, PT, PT, R2, R3, RZ ;  /* 0x0000000302027210 */ /* 0x000fc80007ffe0ff */
[----:B------:R-:W-:Y:S02]  /*4d90*/  SHF.L.U32 R2, R2, 0x1, RZ ;  /* 0x0000000102027819 */ /* 0x000fe400000006ff */
[----:B------:R-:W-:Y:S02]  /*4da0*/  MOV R4, UR13 ;  /* 0x0000000d00047c02 */ /* 0x000fe40008000f00 */
[----:B------:R-:W-:Y:S01]  /*4db0*/  LOP3.LUT R5, R2, 0xffff, RZ, 0xc0, !PT ;  /* 0x0000ffff02057812 */ /* 0x000fe200078ec0ff */
[----:B------:R-:W-:-:S04]  /*4dc0*/  UIMAD.WIDE UR6, UR8, 0x8, UR6 ;  /* 0x00000008080678a5 */ /* 0x000fc8000f8e0206 */
[----:B------:R-:W-:Y:S01]  /*4dd0*/  IMAD R4, R4, 0x78, R5 ;  /* 0x0000007804047824 */ /* 0x000fe200078e0205 */
[----:B------:R0:W-:Y:S04]  /*4de0*/  STL [R1+0x140], R5 ;  /* 0x0001400501007387 */ /* 0x0001e80000100800 */
[----:B---3--:R1:W3:Y:S02]  /*4df0*/  @!P5 LDG.E R23, desc[UR10][R124.64] ;  /* 0x0000000a7c17d981 */ /* 0x0082e4000c1e1900 */
[----:B-1----:R-:W1:Y:S02]  /*4e00*/  LDC.64 R124, c[0x0][0x3a8] ;  /* 0x0000ea00ff7c7b82 */ /* 0x002e640000000a00 */
[----:B-1----:R-:W-:-:S04]  /*4e10*/  IMAD.WIDE R124, R4, 0x4, R124 ;  /* 0x00000004047c7825 */ /* 0x002fc800078e027c */
[----:B0-----:R-:W-:Y:S01]  /*4e20*/  @P0 IMAD.WIDE R4, R4, 0x4, R6 ;  /* 0x0000000404040825 */ /* 0x001fe200078e0206 */
[----:B------:R-:W-:Y:S02]  /*4e30*/  MOV R6, UR6 ;  /* 0x0000000600067c02 */ /* 0x000fe40008000f00 */
[----:B------:R-:W-:-:S06]  /*4e40*/  MOV R7, UR7 ;  /* 0x0000000700077c02 */ /* 0x000fcc0008000f00 */
[----:B------:R-:W3:Y:S04]  /*4e50*/  LDG.E.64 R6, desc[UR10][R6.64] ;  /* 0x0000000a06067981 */ /* 0x000ee8000c1e1b00 */
[----:B------:R0:W-:Y:S04]  /*4e60*/  STL.S16 [R1+0x19c], R119 ;  /* 0x00019c7701007387 */ /* 0x0001e80000100600 */
[----:B------:R1:W-:Y:S01]  /*4e70*/  STL.S16 [R1+0x118], R115 ;  /* 0x0001187301007387 */ /* 0x0003e20000100600 */
[----:B0-----:R-:W-:Y:S01]  /*4e80*/  HFMA2 R119, -RZ, RZ, 0, 0 ;  /* 0x00000000ff777431 */ /* 0x001fe200000001ff */
[----:B-1----:R-:W-:-:S06]  /*4e90*/  MOV R115, RZ ;  /* 0x000000ff00737202 */ /* 0x002fcc0000000f00 */
[----:B------:R-:W3:Y:S04]  /*4ea0*/  @!P4 LDG.E R115, desc[UR10][R42.64] ;  /* 0x0000000a2a73c981 */ /* 0x000ee8000c1e1900 */
[----:B------:R-:W3:Y:S01]  /*4eb0*/  @!P4 LDG.E R119, desc[UR10][R44.64] ;  /* 0x0000000a2c77c981 */ /* 0x000ee2000c1e1900 */
[----:B------:R-:W-:-:S03]  /*4ec0*/  CS2R R2, SRZ ;  /* 0x0000000000027805 */ /* 0x000fc6000001ff00 */
[----:B------:R0:W-:Y:S04]  /*4ed0*/  STL [R1+0x64], R54 ;  /* 0x0000643601007387 */ /* 0x0001e80000100800 */
[----:B------:R-:W5:Y:S04]  /*4ee0*/  @P0 LDG.E.64 R2, desc[UR10][R4.64] ;  /* 0x0000000a04020981 */ /* 0x000f68000c1e1b00 */
[----:B------:R-:W5:Y:S01]  /*4ef0*/  LDL.LU.64 R42, [R1+0x1b0] ;  /* 0x0001b000012a7983 */ /* 0x000f620000300a00 */
[----:B0-----:R-:W-:-:S03]  /*4f00*/  PRMT R54, RZ, 0x7610, R54 ;  /* 0x00007610ff367816 */ /* 0x001fc60000000036 */
[----:B------:R-:W5:Y:S04]  /*4f10*/  LDL.LU.64 R44, [R1+0x1a8] ;  /* 0x0001a800012c7983 */ /* 0x000f680000300a00 */
[----:B------:R0:W5:Y:S02]  /*4f20*/  LDG.E.64 R4, desc[UR10][R124.64] ;  /* 0x0000000a7c047981 */ /* 0x000164000c1e1b00 */
[----:B0-----:R-:W-:Y:S02]  /*4f30*/  PRMT R124, RZ, 0x7610, R124 ;  /* 0x00007610ff7c7816 */ /* 0x001fe4000000007c */
[----:B------:R0:W5:Y:S01]  /*4f40*/  LDL R125, [R1+0x170] ;  /* 0x00017000017d7983 */ /* 0x0001620000100800 */
[C---:B----4-:R-:W-:Y:S02]  /*4f50*/  @!P6 PRMT R54, R123.reuse, 0x7610, R54 ;  /* 0x000076107b36e816 */ /* 0x050fe40000000036 */
[----:B------:R-:W-:Y:S01]  /*4f60*/  @!P6 PRMT R124, R123, 0x7632, R124 ;  /* 0x000076327b7ce816 */ /* 0x000fe2000000007c */
[----:B------:R1:W-:Y:S04]  /*4f70*/  STL [R1+0x10c], R123 ;  /* 0x00010c7b01007387 */ /* 0x0003e80000100800 */
[----:B-1----:R0:W5:Y:S04]  /*4f80*/  LDL R123, [R1+0x168] ;  /* 0x00016800017b7983 */ /* 0x0021680000100800 */
[----:B------:R-:W-:Y:S04]  /*4f90*/  STL [R1+0x4c], R31 ;  /* 0x00004c1f01007387 */ /* 0x000fe80000100800 */
        /* <DEDUP_REMOVED lines=9> */
[----:B--2---:R-:W-:Y:S04]  /*5030*/  STL [R1+0x80], R111 ;  /* 0x0000806f01007387 */ /* 0x004fe80000100800 */
[----:B------:R-:W-:Y:S04]  /*5040*/  STL [R1+0x8c], R106 ;  /* 0x00008c6a01007387 */ /* 0x000fe80000100800 */
[----:B------:R1:W-:Y:S04]  /*5050*/  STL [R1+0xd0], R33 ;  /* 0x0000d02101007387 */ /* 0x0003e80000100800 */
[----:B------:R2:W-:Y:S04]  /*5060*/  STL [R1+0x5c], R41 ;  /* 0x00005c2901007387 */ /* 0x0005e80000100800 */
[----:B------:R4:W-:Y:S01]  /*5070*/  STL [R1+0xf4], R14 ;  /* 0x0000f40e01007387 */ /* 0x0009e20000100800 */
[----:B-1----:R-:W-:Y:S01]  /*5080*/  PRMT R33, RZ, 0x7610, R33 ;  /* 0x00007610ff217816 */ /* 0x002fe20000000021 */
[----:B------:R-:W-:Y:S01]  /*5090*/  UISETP.NE.AND UP1, UPT, UR9, URZ, UPT ;  /* 0x000000ff0900728c */ /* 0x000fe2000bf25270 */
[----:B--2---:R-:W-:-:S02]  /*50a0*/  PRMT R41, RZ, 0x7610, R41 ;  /* 0x00007610ff297816 */ /* 0x004fc40000000029 */
[----:B----4-:R-:W-:Y:S01]  /*50b0*/  PRMT R14, RZ, 0x7610, R14 ;  /* 0x00007610ff0e7816 */ /* 0x010fe2000000000e */
[----:B------:R1:W-:Y:S01]  /*50c0*/  STL [R1+0xd4], R36 ;  /* 0x0000d42401007387 */ /* 0x0003e20000100800 */
[C---:B------:R-:W-:Y:S02]  /*50d0*/  @!P2 PRMT R33, R17.reuse, 0x7632, R33 ;  /* 0x000076321121a816 */ /* 0x040fe40000000021 */
[----:B------:R-:W-:Y:S01]  /*50e0*/  @!P2 PRMT R14, R17, 0x7610, R14 ;  /* 0x00007610110ea816 */ /* 0x000fe2000000000e */
[----:B------:R2:W-:Y:S04]  /*50f0*/  STL [R1+0xd8], R21 ;  /* 0x0000d81501007387 */ /* 0x0005e80000100800 */
[----:B------:R4:W-:Y:S01]  /*5100*/  STL [R1+0x60], R49 ;  /* 0x0000603101007387 */ /* 0x0009e20000100800 */
[----:B-1----:R-:W-:-:S03]  /*5110*/  PRMT R36, RZ, 0x7610, R36 ;  /* 0x00007610ff247816 */ /* 0x002fc60000000024 */
[----:B------:R1:W-:Y:S01]  /*5120*/  STL [R1+0xfc], R17 ;  /* 0x0000fc1101007387 */ /* 0x0003e20000100800 */
[----:B--2---:R-:W-:Y:S02]  /*5130*/  PRMT R21, RZ, 0x7610, R21 ;  /* 0x00007610ff157816 */ /* 0x004fe40000000015 */
[----:B----4-:R-:W-:Y:S02]  /*5140*/  PRMT R49, RZ, 0x7610, R49 ;  /* 0x00007610ff317816 */ /* 0x010fe40000000031 */
[----:B-1----:R-:W-:Y:S01]  /*5150*/  PRMT R17, RZ, 0x7610, R17 ;  /* 0x00007610ff117816 */ /* 0x002fe20000000011 */
[----:B------:R1:W-:Y:S01]  /*5160*/  STL [R1+0xcc], R32 ;  /* 0x0000cc2001007387 */ /* 0x0003e20000100800 */
[----:B------:R-:W-:Y:S02]  /*5170*/  @!P1 PRMT R21, R16, 0x7632, R21 ;  /* 0x0000763210159816 */ /* 0x000fe40000000015 */
[C---:B------:R-:W-:Y:S01]  /*5180*/  @!P3 PRMT R17, R20.reuse, 0x7610, R17 ;  /* 0x000076101411b816 */ /* 0x040fe20000000011 */
[----:B------:R2:W-:Y:S01]  /*5190*/  STL [R1+0x50], R34 ;  /* 0x0000502201007387 */ /* 0x0005e20000100800 */
[----:B------:R-:W-:-:S03]  /*51a0*/  @!P3 PRMT R36, R20, 0x7632, R36 ;  /* 0x000076321424b816 */ /* 0x000fc60000000024 */
[----:B------:R4:W-:Y:S01]  /*51b0*/  STL [R1+0x54], R35 ;  /* 0x0000542301007387 */ /* 0x0009e20000100800 */
[----:B-1----:R-:W-:-:S03]  /*51c0*/  PRMT R32, RZ, 0x7610, R32 ;  /* 0x00007610ff207816 */ /* 0x002fc60000000020 */
[----:B------:R1:W-:Y:S01]  /*51d0*/  STL [R1+0x58], R37 ;  /* 0x0000582501007387 */ /* 0x0003e20000100800 */
[----:B--2---:R-:W-:-:S03]  /*51e0*/  PRMT R34, RZ, 0x7610, R34 ;  /* 0x00007610ff227816 */ /* 0x004fc60000000022 */
[----:B------:R2:W-:Y:S01]  /*51f0*/  STL [R1+0xdc], R0 ;  /* 0x0000dc0001007387 */ /* 0x0005e20000100800 */
[----:B------:R-:W-:Y:S02]  /*5200*/  @!P5 PRMT R49, R26, 0x7610, R49 ;  /* 0x000076101a31d816 */ /* 0x000fe40000000031 */
[----:B----4-:R-:W-:Y:S01]  /*5210*/  PRMT R35, RZ, 0x7610, R35 ;  /* 0x00007610ff237816 */ /* 0x010fe20000000023 */
[----:B------:R4:W-:Y:S01]  /*5220*/  STL [R1+0xec], R9 ;  /* 0x0000ec0901007387 */ /* 0x0009e20000100800 */
[----:B-1----:R-:W-:-:S03]  /*5230*/  PRMT R37, RZ, 0x7610, R37 ;  /* 0x00007610ff257816 */ /* 0x002fc60000000025 */
[----:B------:R1:W-:Y:S01]  /*5240*/  STL [R1+0xf0], R11 ;  /* 0x0000f00b01007387 */ /* 0x0003e20000100800 */
[----:B--2---:R-:W-:-:S03]  /*5250*/  PRMT R0, RZ, 0x7610, R0 ;  /* 0x00007610ff007816 */ /* 0x004fc60000000000 */
[----:B------:R-:W-:Y:S01]  /*5260*/  STL [R1+0xf8], R16 ;  /* 0x0000f81001007387 */ /* 0x000fe20000100800 */
[----:B----4-:R-:W-:-:S03]  /*5270*/  PRMT R9, RZ, 0x7610, R9 ;  /* 0x00007610ff097816 */ /* 0x010fc60000000009 */
[----:B------:R2:W-:Y:S01]  /*5280*/  STL [R1+0x100], R20 ;  /* 0x0001001401007387 */ /* 0x0005e20000100800 */
[----:B-1----:R-:W-:-:S03]  /*5290*/  PRMT R11, RZ, 0x7610, R11 ;  /* 0x00007610ff0b7816 */ /* 0x002fc6000000000b */
[----:B------:R-:W-:Y:S01]  /*52a0*/  STL [R1+0x108], R26 ;  /* 0x0001081a01007387 */ /* 0x000fe20000100800 */
[----:B------:R-:W-:Y:S02]  /*52b0*/  @!P1 PRMT R0, R74, 0x7610, R0 ;  /* 0x000076104a009816 */ /* 0x000fe40000000000 */
[----:B--2---:R-:W-:Y:S02]  /*52c0*/  PRMT R20, RZ, 0x7610, R20 ;  /* 0x00007610ff147816 */ /* 0x004fe40000000014 */
[----:B---3--:R-:W-:-:S13]  /*52d0*/  R2UR UR28, R6 ;  /* 0x00000000061c72ca */ /* 0x008fda00000e0000 */
[----:B------:R-:W-:-:S05]  /*52e0*/  MOV R31, UR28 ;  /* 0x0000001c001f7c02 */ /* 0x000fca0008000f00 */
[----:B------:R-:W-:-:S05]  /*52f0*/  FFMA.FTZ R31, -R31, UR28, R7 ;  /* 0x0000001c1f1f7c23 */ /* 0x000fca0008010107 */
[----:B------:R-:W-:-:S13]  /*5300*/  FSETP.GTU.FTZ.AND P0, PT, R31, RZ, PT ;  /* 0x000000ff1f00720b */ /* 0x000fda0003f1c000 */
[----:B------:R-:W-:-:S05]  /*5310*/  VOTEU.ANY UP0, P0 ;  /* 0x0000000000ff7886 */ /* 0x000fca0000000100 */
[----:B------:R-:W1:Y:S01]  /*5320*/  @UP0 LDCU UR5, c[0x0][0x3c0] ;  /* 0x00007800ff0507ac */ /* 0x000e620008000800 */
[----:B------:R-:W-:Y:S01]  /*5330*/  PLOP3.LUT P0, PT, PT, PT, UP0, 0x80, 0x8 ;  /* 0x000000000008781c */ /* 0x000fe20003f0f008 */
[----:B------:R-:W-:-:S12]  /*5340*/  STL [R1+0x84], R115 ;  /* 0x0000847301007387 */ /* 0x000fd80000100800 */
[----:B-1----:R-:W-:-:S06]  /*5350*/  @P0 FADD.FTZ R53, R31, UR5 ;  /* 0x000000051f350e21 */ /* 0x002fcc0008010000 */
[----:B------:R-:W1:Y:S01]  /*5360*/  @P0 MUFU.RSQ R53, R53 ;  /* 0x0000003500350308 */ /* 0x000e620000001400 */
[----:B------:R-:W-:Y:S01]  /*5370*/  STL [R1+0x104], R119 ;  /* 0x0001047701007387 */ /* 0x000fe20000100800 */
[----:B------:R-:W-:Y:S02]  /*5380*/  PRMT R31, RZ, 0x7610, R31 ;  /* 0x00007610ff1f7816 */ /* 0x000fe4000000001f */
[C---:B------:R-:W-:Y:S01]  /*5390*/  @!P5 PRMT R41, R23.reuse, 0x7610, R41 ;  /* 0x000076101729d816 */ /* 0x040fe20000000029 */
[----:B------:R2:W-:Y:S01]  /*53a0*/  STL [R1+0x88], R23 ;  /* 0x0000881701007387 */ /* 0x0005e20000100800 */
[----:B------:R-:W-:Y:S02]  /*53b0*/  @!P5 PRMT R31, R23, 0x7632, R31 ;  /* 0x00007632171fd816 */ /* 0x000fe4000000001f */
[----:B------:R-:W-:Y:S02]  /*53c0*/  PRMT R7, RZ, 0x7610, R7 ;  /* 0x00007610ff077816 */ /* 0x000fe40000000007 */
[----:B------:R-:W-:-:S02]  /*53d0*/  PRMT R6, RZ, 0x7610, R6 ;  /* 0x00007610ff067816 */ /* 0x000fc40000000006 */
[----:B--2---:R-:W-:Y:S02]  /*53e0*/  PRMT R23, RZ, 0x7610, R23 ;  /* 0x00007610ff177816 */ /* 0x004fe40000000017 */
[----:B-1----:R-:W-:Y:S02]  /*53f0*/  @P0 R2UR UR5, R53 ;  /* 0x00000000350502ca */ /* 0x002fe400000e0000 */
[----:B------:R-:W-:Y:S02]  /*5400*/  @!P1 PRMT R7, R16, 0x7610, R7 ;  /* 0x0000761010079816 */ /* 0x000fe40000000007 */
[----:B------:R-:W-:Y:S02]  /*5410*/  @!P5 PRMT R23, R26, 0x7632, R23 ;  /* 0x000076321a17d816 */ /* 0x000fe40000000017 */
[----:B------:R-:W-:Y:S02]  /*5420*/  PRMT R16, RZ, 0x7610, R16 ;  /* 0x00007610ff107816 */ /* 0x000fe40000000010 */
[----:B------:R-:W-:-:S02]  /*5430*/  PRMT R53, RZ, 0x7610, R53 ;  /* 0x00007610ff357816 */ /* 0x000fc40000000035 */
[----:B------:R-:W-:Y:S02]  /*5440*/  PRMT R26, RZ, 0x7610, R26 ;  /* 0x00007610ff1a7816 */ /* 0x000fe4000000001a */
[----:B------:R-:W-:Y:S02]  /*5450*/  @!P1 PRMT R6, R74, 0x7632, R6 ;  /* 0x000076324a069816 */ /* 0x000fe40000000006 */
        /* <DEDUP_REMOVED lines=8> */
[C---:B------:R-:W-:Y:S02]  /*54e0*/  @!P6 PRMT R53, R106.reuse, 0x7610, R53 ;  /* 0x000076106a35e816 */ /* 0x040fe40000000035 */
[----:B------:R-:W-:Y:S01]  /*54f0*/  @!P6 PRMT R26, R106, 0x7632, R26 ;  /* 0x000076326a1ae816 */ /* 0x000fe2000000001a */
[----:B------:R-:W-:Y:S01]  /*5500*/  UMOV UR16, 0x3f800000 ;  /* 0x3f80000000107882 */ /* 0x000fe20000000000 */
[----:B------:R-:W-:Y:S01]  /*5510*/  @UP0 UMOV UR16, UR5 ;  /* 0x0000000500100c82 */ /* 0x000fe20008000000 */
[----:B0-----:R-:W-:Y:S05]  /*5520*/  BRA.U UP1, `(.L_x_132) ;  /* 0x0000002501647547 */ /* 0x001fea000b800000 */
[----:B------:R-:W2:Y:S04]  /*5530*/  LDL.LU R62, [R1+0x158] ;  /* 0x00015800013e7983 */ /* 0x000ea80000300800 */
[----:B------:R-:W3:Y:S04]  /*5540*/  LDL.LU R58, [R1+0x160] ;  /* 0x00016000013a7983 */ /* 0x000ee80000300800 */
[----:B------:R-:W4:Y:S04]  /*5550*/  LDL.LU R70, [R1+0x15c] ;  /* 0x00015c0001467983 */ /* 0x000f280000300800 */
[----:B------:R-:W4:Y:S04]  /*5560*/  LDL.LU R66, [R1+0x164] ;  /* 0x0001640001427983 */ /* 0x000f280000300800 */
[----:B------:R-:W4:Y:S04]  /*5570*/  LDL.LU R97, [R1+0x124] ;  /* 0x0001240001617983 */ /* 0x000f280000300800 */
[----:B------:R-:W4:Y:S04]  /*5580*/  LDL.LU R108, [R1+0x16c] ;  /* 0x00016c00016c7983 */ /* 0x000f280000300800 */
[----:B------:R-:W4:Y:S04]  /*5590*/  LDL.LU R111, [R1+0x17c] ;  /* 0x00017c00016f7983 */ /* 0x000f280000300800 */
[----:B------:R-:W4:Y:S04]  /*55a0*/  LDL.LU R119, [R1+0x184] ;  /* 0x0001840001777983 */ /* 0x000f280000300800 */
[----:B------:R-:W4:Y:S01]  /*55b0*/  LDL.LU R115, [R1+0x180] ;  /* 0x0001800001737983 */ /* 0x000f220000300800 */
[----:B--2---:R-:W-:-:S02]  /*55c0*/  SHF.L.U32 R62, R62, 0x10, RZ ;  /* 0x000000103e3e7819 */ /* 0x004fc400000006ff */
[----:B---3--:R-:W-:-:S03]  /*55d0*/  SHF.L.U32 R58, R58, 0x10, RZ ;  /* 0x000000103a3a7819 */ /* 0x008fc600000006ff */
[----:B------:R-:W-:Y:S01]  /*55e0*/  FADD.FTZ R62, R62, -UR28 ;  /* 0x8000001c3e3e7e21 */ /* 0x000fe20008010000 */
[----:B----4-:R-:W-:-:S03]  /*55f0*/  SHF.L.U32 R74, R70, 0x10, RZ ;  /* 0x00000010464a7819 */ /* 0x010fc600000006ff */
[----:B------:R-:W-:Y:S01]  /*5600*/  FMUL.FTZ R62, R62, UR16 ;  /* 0x000000103e3e7c20 */ /* 0x000fe20008410000 */
[----:B-----5:R-:W-:Y:S01]  /*5610*/  FMUL.FTZ R70, R4, R58 ;  /* 0x0000003a04467220 */ /* 0x020fe20000410000 */
[----:B------:R-:W-:Y:S01]  /*5620*/  SHF.L.U32 R66, R66, 0x10, RZ ;  /* 0x0000001042427819 */ /* 0x000fe200000006ff */
[----:B------:R-:W-:Y:S02]  /*5630*/  FADD.FTZ R74, R74, -UR28 ;  /* 0x8000001c4a4a7e21 */ /* 0x000fe40008010000 */
[----:B------:R-:W-:Y:S01]  /*5640*/  FADD.FTZ R78, RZ, R70 ;  /* 0x00000046ff4e7221 */ /* 0x000fe20000010000 */
[----:B------:R-:W-:Y:S01]  /*5650*/  SHF.L.U32 R97, R97, 0x10, RZ ;  /* 0x0000001061617819 */ /* 0x000fe200000006ff */
[----:B------:R-:W-:Y:S01]  /*5660*/  FFMA.FTZ R106, R62, R70, RZ ;  /* 0x000000463e6a7223 */ /* 0x000fe200000100ff */
[----:B------:R-:W-:Y:S01]  /*5670*/  FMUL.FTZ R74, R74, UR16 ;  /* 0x000000104a4a7c20 */ /* 0x000fe20008410000 */
[----:B------:R-:W-:Y:S02]  /*5680*/  FMUL.FTZ R70, R5, R66 ;  /* 0x0000004205467220 */ /* 0x000fe40000410000 */
[----:B------:R-:W-:Y:S01]  /*5690*/  FADD.FTZ R97, R97, -UR28 ;  /* 0x8000001c61617e21 */ /* 0x000fe20008010000 */
[----:B------:R-:W-:Y:S01]  /*56a0*/  FFMA.FTZ R62, R58, R62, RZ ;  /* 0x0000003e3a3e7223 */ /* 0x000fe200000100ff */
[----:B------:R-:W-:Y:S01]  /*56b0*/  FFMA.FTZ R106, R74, R70, R106 ;  /* 0x000000464a6a7223 */ /* 0x000fe2000001006a */
[----:B------:R-:W-:Y:S01]  /*56c0*/  FADD.FTZ R78, R70, R78 ;  /* 0x0000004e464e7221 */ /* 0x000fe20000010000 */
[----:B------:R-:W-:Y:S01]  /*56d0*/  SHF.L.U32 R70, R108, 0x10, RZ ;  /* 0x000000106c467819 */ /* 0x000fe200000006ff */
[----:B------:R-:W-:Y:S01]  /*56e0*/  FADD.FTZ R58, RZ, R58 ;  /* 0x0000003aff3a7221 */ /* 0x000fe20000010000 */
[----:B------:R-:W-:-:S03]  /*56f0*/  FMUL.FTZ R97, R97, UR16 ;  /* 0x0000001061617c20 */ /* 0x000fc60008410000 */
[C---:B------:R-:W-:Y:S01]  /*5700*/  FADD.FTZ R58, R70.reuse, R58 ;  /* 0x0000003a463a7221 */ /* 0x040fe20000010000 */
[----:B------:R-:W-:Y:S01]  /*5710*/  FFMA.FTZ R62, R70, R97, R62 ;  /* 0x00000061463e7223 */ /* 0x000fe2000001003e */
[----:B------:R-:W-:-:S04]  /*5720*/  FMUL.FTZ R70, R4, R70 ;  /* 0x0000004604467220 */ /* 0x000fc80000410000 */
[----:B------:R-:W-:Y:S02]  /*5730*/  FFMA.FTZ R106, R97, R70, R106 ;  /* 0x00000046616a7223 */ /* 0x000fe4000001006a */
[----:B------:R-:W2:Y:S01]  /*5740*/  LDL.LU R97, [R1+0x174] ;  /* 0x0001740001617983 */ /* 0x000ea20000300800 */
[----:B------:R-:W-:-:S03]  /*5750*/  SHF.L.U32 R108, R125, 0x10, RZ ;  /* 0x000000107d6c7819 */ /* 0x000fc600000006ff */
[----:B------:R-:W3:Y:S02]  /*5760*/  LDL.LU R125, [R1+0x178] ;  /* 0x00017800017d7983 */ /* 0x000ee40000300800 */
[----:B------:R-:W-:Y:S01]  /*5770*/  FADD.FTZ R108, R108, -UR28 ;  /* 0x8000001c6c6c7e21 */ /* 0x000fe20008010000 */
[----:B------:R-:W-:Y:S01]  /*5780*/  FFMA.FTZ R74, R66, R74, RZ ;  /* 0x0000004a424a7223 */ /* 0x000fe200000100ff */
[----:B------:R-:W-:Y:S02]  /*5790*/  FADD.FTZ R66, RZ, R66 ;  /* 0x00000042ff427221 */ /* 0x000fe40000010000 */
[----:B------:R-:W-:Y:S01]  /*57a0*/  FMUL.FTZ R108, R108, UR16 ;  /* 0x000000106c6c7c20 */ /* 0x000fe20008410000 */
[----:B------:R-:W-:Y:S01]  /*57b0*/  FADD.FTZ R78, R78, R70 ;  /* 0x000000464e4e7221 */ /* 0x000fe20000010000 */
[----:B------:R-:W-:Y:S02]  /*57c0*/  SHF.L.U32 R70, R123, 0x10, RZ ;  /* 0x000000107b467819 */ /* 0x000fe400000006ff */
[----:B------:R-:W4:Y:S01]  /*57d0*/  LDL.LU R123, [R1+0x198] ;  /* 0x00019800017b7983 */ /* 0x000f220000300800 */
[----:B--2---:R-:W-:-:S05]  /*57e0*/  SHF.L.U32 R97, R97, 0x10, RZ ;  /* 0x0000001061617819 */ /* 0x004fca00000006ff */
[C---:B------:R-:W-:Y:S01]  /*57f0*/  FADD.FTZ R66, R97.reuse, R66 ;  /* 0x0000004261427221 */ /* 0x040fe20000010000 */
[----:B------:R-:W-:Y:S01]  /*5800*/  FFMA.FTZ R74, R97, R108, R74 ;  /* 0x0000006c614a7223 */ /* 0x000fe2000001004a */
[----:B------:R-:W-:-:S04]  /*5810*/  FMUL.FTZ R97, R5, R97 ;  /* 0x0000006105617220 */ /* 0x000fc80000410000 */
[----:B------:R-:W-:Y:S01]  /*5820*/  FFMA.FTZ R106, R108, R97, R106 ;  /* 0x000000616c6a7223 */ /* 0x000fe2000001006a */
[----:B------:R-:W-:Y:S01]  /*5830*/  FADD.FTZ R78, R97, R78 ;  /* 0x0000004e614e7221 */ /* 0x000fe20000010000 */
[----:B------:R-:W-:Y:S01]  /*5840*/  SHF.L.U32 R97, R111, 0x10, RZ ;  /* 0x000000106f617819 */ /* 0x000fe200000006ff */
[----:B------:R-:W-:Y:S01]  /*5850*/  FADD.FTZ R111, R70, -UR28 ;  /* 0x8000001c466f7e21 */ /* 0x000fe20008010000 */
[----:B---3--:R-:W-:Y:S02]  /*5860*/  SHF.L.U32 R70, R125, 0x10, RZ ;  /* 0x000000107d467819 */ /* 0x008fe400000006ff */
[----:B------:R-:W2:Y:S01]  /*5870*/  LDL.LU R125, [R1+0x1a0] ;  /* 0x0001a000017d7983 */ /* 0x000ea20000300800 */
[----:B------:R-:W-:Y:S02]  /*5880*/  FMUL.FTZ R111, R111, UR16 ;  /* 0x000000106f6f7c20 */ /* 0x000fe40008410000 */
[----:B------:R-:W-:Y:S01]  /*5890*/  FADD.FTZ R70, R70, -UR28 ;  /* 0x8000001c46467e21 */ /* 0x000fe20008010000 */
[----:B------:R-:W-:Y:S01]  /*58a0*/  FMUL.FTZ R108, R4, R97 ;  /* 0x00000061046c7220 */ /* 0x000fe20000410000 */
[----:B------:R-:W-:Y:S01]  /*58b0*/  FADD.FTZ R58, R58, R97 ;  /* 0x000000613a3a7221 */ /* 0x000fe20000010000 */
[----:B------:R-:W-:Y:S01]  /*58c0*/  FFMA.FTZ R62, R97, R111, R62 ;  /* 0x0000006f613e7223 */ /* 0x000fe2000001003e */
[----:B------:R-:W-:Y:S01]  /*58d0*/  SHF.L.U32 R97, R119, 0x10, RZ ;  /* 0x0000001077617819 */ /* 0x000fe200000006ff */
[----:B------:R-:W-:Y:S01]  /*58e0*/  FMUL.FTZ R70, R70, UR16 ;  /* 0x0000001046467c20 */ /* 0x000fe20008410000 */
[----:B------:R-:W-:Y:S01]  /*58f0*/  FFMA.FTZ R106, R111, R108, R106 ;  /* 0x0000006c6f6a7223 */ /* 0x000fe2000001006a */
[----:B------:R-:W-:Y:S01]  /*5900*/  FADD.FTZ R78, R78, R108 ;  /* 0x0000006c4e4e7221 */ /* 0x000fe20000010000 */
[----:B------:R-:W3:Y:S01]  /*5910*/  LDL.LU R119, [R1+0x19c] ;  /* 0x00019c0001777983 */ /* 0x000ee20000300800 */
[----:B------:R-:W-:Y:S01]  /*5920*/  FADD.FTZ R66, R66, R97 ;  /* 0x0000006142427221 */ /* 0x000fe20000010000 */
[----:B------:R-:W-:Y:S01]  /*5930*/  FFMA.FTZ R74, R97, R70, R74 ;  /* 0x00000046614a7223 */ /* 0x000fe2000001004a */
[----:B------:R-:W-:Y:S01]  /*5940*/  FMUL.FTZ R97, R5, R97 ;  /* 0x0000006105617220 */ /* 0x000fe20000410000 */
[----:B------:R-:W-:Y:S01]  /*5950*/  SHF.L.U32 R111, R115, 0x10, RZ ;  /* 0x00000010736f7819 */ /* 0x000fe200000006ff */
[----:B------:R-:W4:Y:S02]  /*5960*/  LDL.LU R108, [R1+0x188] ;  /* 0x00018800016c7983 */ /* 0x000f240000300800 */
[----:B------:R-:W-:-:S02]  /*5970*/  FFMA.FTZ R106, R70, R97, R106 ;  /* 0x00000061466a7223 */ /* 0x000fc4000001006a */
[----:B------:R-:W2:Y:S01]  /*5980*/  LDL.LU R70, [R1+0x18c] ;  /* 0x00018c0001467983 */ /* 0x000ea20000300800 */
[----:B------:R-:W-:Y:S01]  /*5990*/  FADD.FTZ R111, R111, -UR28 ;  /* 0x8000001c6f6f7e21 */ /* 0x000fe20008010000 */
[----:B------:R-:W-:Y:S02]  /*59a0*/  FADD.FTZ R78, R97, R78 ;  /* 0x0000004e614e7221 */ /* 0x000fe40000010000 */
[----:B------:R-:W3:Y:S01]  /*59b0*/  LDL.LU R97, [R1+0x194] ;  /* 0x0001940001617983 */ /* 0x000ee20000300800 */
[----:B------:R-:W-:-:S03]  /*59c0*/  FMUL.FTZ R111, R111, UR16 ;  /* 0x000000106f6f7c20 */ /* 0x000fc60008410000 */
[----:B------:R-:W3:Y:S01]  /*59d0*/  LDL.LU R115, [R1+0x118] ;  /* 0x0001180001737983 */ /* 0x000ee20000300800 */
[----:B--2---:R-:W-:-:S05]  /*59e0*/  SHF.L.U32 R70, R70, 0x10, RZ ;  /* 0x0000001046467819 */ /* 0x004fca00000006ff */
[----:B------:R-:W-:Y:S01]  /*59f0*/  FADD.FTZ R58, R58, R70 ;  /* 0x000000463a3a7221 */ /* 0x000fe20000010000 */
[----:B------:R-:W-:Y:S01]  /*5a00*/  FFMA.FTZ R62, R70, R111, R62 ;  /* 0x0000006f463e7223 */ /* 0x000fe2000001003e */
[----:B------:R-:W-:-:S04]  /*5a10*/  FMUL.FTZ R70, R4, R70 ;  /* 0x0000004604467220 */ /* 0x000fc80000410000 */
[----:B------:R-:W-:Y:S02]  /*5a20*/  FFMA.FTZ R106, R111, R70, R106 ;  /* 0x000000466f6a7223 */ /* 0x000fe4000001006a */
[----:B------:R-:W2:Y:S01]  /*5a30*/  LDL.LU R111, [R1+0x190] ;  /* 0x00019000016f7983 */ /* 0x000ea20000300800 */
[----:B----4-:R-:W-:Y:S02]  /*5a40*/  SHF.L.U32 R108, R108, 0x10, RZ ;  /* 0x000000106c6c7819 */ /* 0x010fe400000006ff */
[----:B---3--:R-:W-:-:S03]  /*5a50*/  SHF.L.U32 R97, R97, 0x10, RZ ;  /* 0x0000001061617819 */ /* 0x008fc600000006ff */
[----:B------:R-:W-:Y:S01]  /*5a60*/  FADD.FTZ R108, R108, -UR28 ;  /* 0x8000001c6c6c7e21 */ /* 0x000fe20008010000 */
[----:B------:R-:W-:-:S03]  /*5a70*/  FADD.FTZ R78, R78, R70 ;  /* 0x000000464e4e7221 */ /* 0x000fc60000010000 */
[----:B------:R-:W-:Y:S01]  /*5a80*/  FMUL.FTZ R108, R108, UR16 ;  /* 0x000000106c6c7c20 */ /* 0x000fe20008410000 */
[----:B------:R-:W-:-:S03]  /*5a90*/  FADD.FTZ R66, R66, R97 ;  /* 0x0000006142427221 */ /* 0x000fc60000010000 */
[----:B------:R-:W-:Y:S01]  /*5aa0*/  FFMA.FTZ R74, R97, R108, R74 ;  /* 0x0000006c614a7223 */ /* 0x000fe2000001004a */
[----:B------:R-:W-:-:S04]  /*5ab0*/  FMUL.FTZ R97, R5, R97 ;  /* 0x0000006105617220 */ /* 0x000fc80000410000 */
[----:B------:R-:W-:Y:S01]  /*5ac0*/  FFMA.FTZ R106, R108, R97, R106 ;  /* 0x000000616c6a7223 */ /* 0x000fe2000001006a */
[----:B------:R-:W-:Y:S01]  /*5ad0*/  FADD.FTZ R78, R97, R78 ;  /* 0x0000004e614e7221 */ /* 0x000fe20000010000 */
[----:B------:R-:W-:Y:S02]  /*5ae0*/  SHF.L.U32 R97, R119, 0x10, RZ ;  /* 0x0000001077617819 */ /* 0x000fe400000006ff */
[----:B------:R-:W-:Y:S01]  /*5af0*/  SHF.L.U32 R108, R123, 0x10, RZ ;  /* 0x000000107b6c7819 */ /* 0x000fe200000006ff */
[----:B------:R-:W3:Y:S02]  /*5b00*/  LDL.LU R119, [R1+0x110] ;  /* 0x0001100001777983 */ /* 0x000ee40000300800 */
[----:B------:R-:W-:Y:S02]  /*5b10*/  FADD.FTZ R58, R58, R97 ;  /* 0x000000613a3a7221 */ /* 0x000fe40000010000 */
[----:B------:R-:W4:Y:S01]  /*5b20*/  LDL.LU R123, [R1+0x1a4] ;  /* 0x0001a400017b7983 */ /* 0x000f220000300800 */
[----:B--2---:R-:W-:-:S05]  /*5b30*/  SHF.L.U32 R70, R111, 0x10, RZ ;  /* 0x000000106f467819 */ /* 0x004fca00000006ff */
[----:B------:R-:W-:-:S04]  /*5b40*/  FADD.FTZ R70, R70, -UR28 ;  /* 0x8000001c46467e21 */ /* 0x000fc80008010000 */
[----:B------:R-:W-:-:S04]  /*5b50*/  FMUL.FTZ R70, R70, UR16 ;  /* 0x0000001046467c20 */ /* 0x000fc80008410000 */
[----:B------:R-:W-:Y:S01]  /*5b60*/  FFMA.FTZ R62, R97, R70, R62 ;  /* 0x00000046613e7223 */ /* 0x000fe2000001003e */
[----:B------:R-:W-:-:S04]  /*5b70*/  FMUL.FTZ R97, R4, R97 ;  /* 0x0000006104617220 */ /* 0x000fc80000410000 */
[----:B------:R-:W-:Y:S02]  /*5b80*/  FFMA.FTZ R106, R70, R97, R106 ;  /* 0x00000061466a7223 */ /* 0x000fe4000001006a */
[----:B------:R-:W2:Y:S01]  /*5b90*/  LDL.LU R70, [R1+0x120] ;  /* 0x0001200001467983 */ /* 0x000ea20000300800 */
[----:B------:R-:W-:-:S03]  /*5ba0*/  FADD.FTZ R78, R78, R97 ;  /* 0x000000614e4e7221 */ /* 0x000fc60000010000 */
[----:B------:R-:W4:Y:S01]  /*5bb0*/  LDL.LU R97, [R1+0x11c] ;  /* 0x00011c0001617983 */ /* 0x000f220000300800 */
[----:B------:R-:W-:-:S03]  /*5bc0*/  SHF.L.U32 R111, R125, 0x10, RZ ;  /* 0x000000107d6f7819 */ /* 0x000fc600000006ff */
[----:B------:R-:W4:Y:S01]  /*5bd0*/  LDL.LU R125, [R1+0x114] ;  /* 0x00011400017d7983 */ /* 0x000f220000300800 */
[----:B------:R-:W-:Y:S01]  /*5be0*/  FADD.FTZ R108, R108, -UR28 ;  /* 0x8000001c6c6c7e21 */ /* 0x000fe20008010000 */
[----:B------:R-:W-:-:S03]  /*5bf0*/  SHF.L.U32 R115, R115, 0x10, RZ ;  /* 0x0000001073737819 */ /* 0x000fc600000006ff */
[----:B------:R-:W-:Y:S01]  /*5c00*/  FMUL.FTZ R108, R108, UR16 ;  /* 0x000000106c6c7c20 */ /* 0x000fe20008410000 */
[----:B------:R-:W-:Y:S01]  /*5c10*/  FADD.FTZ R66, R66, R111 ;  /* 0x0000006f42427221 */ /* 0x000fe20000010000 */
[----:B------:R-:W-:Y:S02]  /*5c20*/  FADD.FTZ R115, R115, -UR28 ;  /* 0x8000001c73737e21 */ /* 0x000fe40008010000 */
[----:B------:R-:W-:Y:S01]  /*5c30*/  FFMA.FTZ R74, R111, R108, R74 ;  /* 0x0000006c6f4a7223 */ /* 0x000fe2000001004a */
[----:B------:R-:W-:Y:S01]  /*5c40*/  FMUL.FTZ R111, R5, R111 ;  /* 0x0000006f056f7220 */ /* 0x000fe20000410000 */
[----:B------:R-:W-:-:S03]  /*5c50*/  FMUL.FTZ R115, R115, UR16 ;  /* 0x0000001073737c20 */ /* 0x000fc60008410000 */
[----:B------:R-:W-:Y:S01]  /*5c60*/  FADD.FTZ R78, R111, R78 ;  /* 0x0000004e6f4e7221 */ /* 0x000fe20000010000 */
[----:B------:R-:W-:Y:S01]  /*5c70*/  FFMA.FTZ R106, R108, R111, R106 ;  /* 0x0000006f6c6a7223 */ /* 0x000fe2000001006a */
[----:B------:R-:W-:Y:S02]  /*5c80*/  SHF.L.U32 R100, R100, 0x10, RZ ;  /* 0x0000001064647819 */ /* 0x000fe400000006ff */
[----:B---3--:R-:W-:-:S03]  /*5c90*/  SHF.L.U32 R119, R119, 0x10, RZ ;  /* 0x0000001077777819 */ /* 0x008fc600000006ff */
[----:B------:R-:W-:Y:S01]  /*5ca0*/  FADD.FTZ R100, R100, -UR28 ;  /* 0x8000001c64647e21 */ /* 0x000fe20008010000 */
[----:B------:R-:W-:Y:S02]  /*5cb0*/  SHF.L.U32 R101, R101, 0x10, RZ ;  /* 0x0000001065657819 */ /* 0x000fe400000006ff */
[----:B------:R-:W-:-:S03]  /*5cc0*/  SHF.L.U32 R102, R102, 0x10, RZ ;  /* 0x0000001066667819 */ /* 0x000fc600000006ff */
[----:B------:R-:W-:Y:S01]  /*5cd0*/  FADD.FTZ R101, R101, -UR28 ;  /* 0x8000001c65657e21 */ /* 0x000fe20008010000 */
[----:B------:R-:W-:Y:S01]  /*5ce0*/  SHF.L.U32 R103, R103, 0x10, RZ ;  /* 0x0000001067677819 */ /* 0x000fe200000006ff */
[----:B------:R-:W-:Y:S02]  /*5cf0*/  FADD.FTZ R102, R102, -UR28 ;  /* 0x8000001c66667e21 */ /* 0x000fe40008010000 */
[----:B------:R-:W-:Y:S01]  /*5d00*/  FMUL.FTZ R101, R101, UR16 ;  /* 0x0000001065657c20 */ /* 0x000fe20008410000 */
[----:B------:R-:W-:Y:S02]  /*5d10*/  SHF.L.U32 R105, R105, 0x10, RZ ;  /* 0x0000001069697819 */ /* 0x000fe400000006ff */
[----:B------:R-:W-:Y:S02]  /*5d20*/  SHF.L.U32 R93, R93, 0x10, RZ ;  /* 0x000000105d5d7819 */ /* 0x000fe400000006ff */
[----:B------:R-:W-:-:S03]  /*5d30*/  SHF.L.U32 R91, R91, 0x10, RZ ;  /* 0x000000105b5b7819 */ /* 0x000fc600000006ff */
[----:B------:R-:W-:Y:S01]  /*5d40*/  FADD.FTZ R93, R93, -UR28 ;  /* 0x8000001c5d5d7e21 */ /* 0x000fe20008010000 */
[----:B------:R-:W-:Y:S01]  /*5d50*/  SHF.L.U32 R95, R95, 0x10, RZ ;  /* 0x000000105f5f7819 */ /* 0x000fe200000006ff */
[----:B------:R-:W-:Y:S02]  /*5d60*/  FADD.FTZ R91, R91, -UR28 ;  /* 0x8000001c5b5b7e21 */ /* 0x000fe40008010000 */
[----:B------:R-:W-:Y:S01]  /*5d70*/  FMUL.FTZ R93, R93, UR16 ;  /* 0x000000105d5d7c20 */ /* 0x000fe20008410000 */
[----:B------:R-:W-:Y:S01]  /*5d80*/  SHF.L.U32 R90, R90, 0x10, RZ ;  /* 0x000000105a5a7819 */ /* 0x000fe200000006ff */
[----:B------:R-:W-:Y:S01]  /*5d90*/  FMUL.FTZ R91, R91, UR16 ;  /* 0x000000105b5b7c20 */ /* 0x000fe20008410000 */
[----:B------:R-:W-:Y:S02]  /*5da0*/  SHF.L.U32 R89, R89, 0x10, RZ ;  /* 0x0000001059597819 */ /* 0x000fe400000006ff */
[----:B------:R-:W-:Y:S01]  /*5db0*/  SHF.L.U32 R84, R84, 0x10, RZ ;  /* 0x0000001054547819 */ /* 0x000fe200000006ff */
[----:B------:R-:W-:Y:S01]  /*5dc0*/  FADD.FTZ R90, R90, -UR28 ;  /* 0x8000001c5a5a7e21 */ /* 0x000fe20008010000 */
[----:B------:R-:W-:-:S03]  /*5dd0*/  SHF.L.U32 R85, R85, 0x10, RZ ;  /* 0x0000001055557819 */ /* 0x000fc600000006ff */
[----:B------:R-:W-:Y:S01]  /*5de0*/  FMUL.FTZ R90, R90, UR16 ;  /* 0x000000105a5a7c20 */ /* 0x000fe20008410000 */
[----:B------:R-:W-:Y:S01]  /*5df0*/  FADD.FTZ R84, R84, -UR28 ;  /* 0x8000001c54547e21 */ /* 0x000fe20008010000 */
[----:B------:R-:W-:Y:S01]  /*5e00*/  FADD.FTZ R85, R85, -UR28 ;  /* 0x8000001c55557e21 */ /* 0x000fe20008010000 */
[----:B------:R-:W-:Y:S02]  /*5e10*/  SHF.L.U32 R87, R87, 0x10, RZ ;  /* 0x0000001057577819 */ /* 0x000fe400000006ff */
[----:B------:R-:W-:Y:S01]  /*5e20*/  FMUL.FTZ R84, R84, UR16 ;  /* 0x0000001054547c20 */ /* 0x000fe20008410000 */
[----:B------:R-:W-:Y:S01]  /*5e30*/  FMUL.FTZ R85, R85, UR16 ;  /* 0x0000001055557c20 */ /* 0x000fe20008410000 */
[----:B------:R-:W-:Y:S02]  /*5e40*/  SHF.L.U32 R81, R81, 0x10, RZ ;  /* 0x0000001051517819 */ /* 0x000fe400000006ff */
[----:B------:R-:W-:Y:S02]  /*5e50*/  SHF.L.U32 R25, R25, 0x10, RZ ;  /* 0x0000001019197819 */ /* 0x000fe400000006ff */
[----:B------:R-:W-:Y:S01]  /*5e60*/  SHF.L.U32 R83, R83, 0x10, RZ ;  /* 0x0000001053537819 */ /* 0x000fe200000006ff */
[----:B------:R-:W-:Y:S01]  /*5e70*/  FADD.FTZ R81, R81, -UR28 ;  /* 0x8000001c51517e21 */ /* 0x000fe20008010000 */
[----:B------:R-:W-:-:S03]  /*5e80*/  SHF.L.U32 R18, R18, 0x10, RZ ;  /* 0x0000001012127819 */ /* 0x000fc600000006ff */
[----:B------:R-:W-:Y:S01]  /*5e90*/  FMUL.FTZ R81, R81, UR16 ;  /* 0x0000001051517c20 */ /* 0x000fe20008410000 */
[----:B------:R-:W-:Y:S01]  /*5ea0*/  SHF.L.U32 R39, R39, 0x10, RZ ;  /* 0x0000001027277819 */ /* 0x000fe200000006ff */
[----:B------:R-:W-:Y:S01]  /*5eb0*/  FADD.FTZ R18, R18, -UR28 ;  /* 0x8000001c12127e21 */ /* 0x000fe20008010000 */
[----:B------:R-:W-:Y:S02]  /*5ec0*/  SHF.L.U32 R46, R46, 0x10, RZ ;  /* 0x000000102e2e7819 */ /* 0x000fe400000006ff */
[----:B------:R-:W-:Y:S01]  /*5ed0*/  SHF.L.U32 R47, R47, 0x10, RZ ;  /* 0x000000102f2f7819 */ /* 0x000fe200000006ff */
[----:B------:R-:W-:Y:S02]  /*5ee0*/  FMUL.FTZ R18, R18, UR16 ;  /* 0x0000001012127c20 */ /* 0x000fe40008410000 */
        /* <DEDUP_REMOVED lines=8> */
[----:B------:R-:W-:Y:S02]  /*5f70*/  FADD.FTZ R50, R50, -UR28 ;  /* 0x8000001c32327e21 */ /* 0x000fe40008010000 */
[----:B------:R-:W-:-:S02]  /*5f80*/  FADD.FTZ R55, R55, -UR28 ;  /* 0x8000001c37377e21 */ /* 0x000fc40008010000 */
[----:B------:R-:W-:Y:S01]  /*5f90*/  FMUL.FTZ R50, R50, UR16 ;  /* 0x0000001032327c20 */ /* 0x000fe20008410000 */
[----:B------:R-:W-:Y:S02]  /*5fa0*/  SHF.L.U32 R57, R57, 0x10, RZ ;  /* 0x0000001039397819 */ /* 0x000fe400000006ff */
[----:B------:R-:W-:Y:S02]  /*5fb0*/  SHF.L.U32 R56, R56, 0x10, RZ ;  /* 0x0000001038387819 */ /* 0x000fe400000006ff */
[----:B------:R-:W-:Y:S02]  /*5fc0*/  SHF.L.U32 R59, R59, 0x10, RZ ;  /* 0x000000103b3b7819 */ /* 0x000fe400000006ff */
[----:B------:R-:W-:Y:S01]  /*5fd0*/  SHF.L.U32 R60, R60, 0x10, RZ ;  /* 0x000000103c3c7819 */ /* 0x000fe200000006ff */
[----:B------:R-:W-:Y:S02]  /*5fe0*/  FADD.FTZ R56, R56, -UR28 ;  /* 0x8000001c38387e21 */ /* 0x000fe40008010000 */
[----:B------:R-:W-:Y:S01]  /*5ff0*/  FADD.FTZ R59, R59, -UR28 ;  /* 0x8000001c3b3b7e21 */ /* 0x000fe20008010000 */
[----:B------:R-:W-:Y:S01]  /*6000*/  SHF.L.U32 R61, R61, 0x10, RZ ;  /* 0x000000103d3d7819 */ /* 0x000fe200000006ff */
[----:B------:R-:W-:Y:S01]  /*6010*/  FMUL.FTZ R56, R56, UR16 ;  /* 0x0000001038387c20 */ /* 0x000fe20008410000 */
[----:B------:R-:W-:Y:S01]  /*6020*/  FADD.FTZ R60, R60, -UR28 ;  /* 0x8000001c3c3c7e21 */ /* 0x000fe20008010000 */
[----:B------:R-:W-:-:S02]  /*6030*/  SHF.L.U32 R107, R107, 0x10, RZ ;  /* 0x000000106b6b7819 */ /* 0x000fc400000006ff */
[----:B------:R-:W-:Y:S01]  /*6040*/  SHF.L.U32 R63, R63, 0x10, RZ ;  /* 0x000000103f3f7819 */ /* 0x000fe200000006ff */
[----:B------:R-:W-:Y:S01]  /*6050*/  FMUL.FTZ R60, R60, UR16 ;  /* 0x000000103c3c7c20 */ /* 0x000fe20008410000 */
[----:B------:R-:W-:Y:S02]  /*6060*/  SHF.L.U32 R64, R64, 0x10, RZ ;  /* 0x0000001040407819 */ /* 0x000fe400000006ff */
[----:B------:R-:W-:Y:S01]  /*6070*/  SHF.L.U32 R65, R65, 0x10, RZ ;  /* 0x0000001041417819 */ /* 0x000fe200000006ff */
[----:B------:R-:W-:Y:S01]  /*6080*/  FADD.FTZ R63, R63, -UR28 ;  /* 0x8000001c3f3f7e21 */ /* 0x000fe20008010000 */
[----:B------:R-:W-:Y:S01]  /*6090*/  SHF.L.U32 R8, R8, 0x10, RZ ;  /* 0x0000001008087819 */ /* 0x000fe200000006ff */
[----:B------:R-:W-:Y:S01]  /*60a0*/  FADD.FTZ R64, R64, -UR28 ;  /* 0x8000001c40407e21 */ /* 0x000fe20008010000 */
[----:B------:R-:W-:-:S03]  /*60b0*/  SHF.L.U32 R109, R109, 0x10, RZ ;  /* 0x000000106d6d7819 */ /* 0x000fc600000006ff */
[----:B------:R-:W-:Y:S01]  /*60c0*/  FADD.FTZ R8, R8, -UR28 ;  /* 0x8000001c08087e21 */ /* 0x000fe20008010000 */
[----:B------:R-:W-:Y:S01]  /*60d0*/  FMUL.FTZ R64, R64, UR16 ;  /* 0x0000001040407c20 */ /* 0x000fe20008410000 */
[----:B------:R-:W-:Y:S02]  /*60e0*/  SHF.L.U32 R67, R67, 0x10, RZ ;  /* 0x0000001043437819 */ /* 0x000fe400000006ff */
[----:B------:R-:W-:Y:S01]  /*60f0*/  FMUL.FTZ R8, R8, UR16 ;  /* 0x0000001008087c20 */ /* 0x000fe20008410000 */
[----:B------:R-:W-:Y:S02]  /*6100*/  SHF.L.U32 R69, R69, 0x10, RZ ;  /* 0x0000001045457819 */ /* 0x000fe400000006ff */
[----:B------:R-:W-:Y:S01]  /*6110*/  FADD.FTZ R67, R67, -UR28 ;  /* 0x8000001c43437e21 */ /* 0x000fe20008010000 */
[----:B------:R-:W-:Y:S02]  /*6120*/  SHF.L.U32 R10, R10, 0x10, RZ ;  /* 0x000000100a0a7819 */ /* 0x000fe400000006ff */
[----:B--2---:R-:W-:-:S02]  /*6130*/  SHF.L.U32 R70, R70, 0x10, RZ ;  /* 0x0000001046467819 */ /* 0x004fc400000006ff */
[----:B----4-:R-:W-:-:S03]  /*6140*/  SHF.L.U32 R97, R97, 0x10, RZ ;  /* 0x0000001061617819 */ /* 0x010fc600000006ff */
[----:B------:R-:W-:-:S04]  /*6150*/  FMUL.FTZ R111, R4, R70 ;  /* 0x00000046046f7220 */ /* 0x000fc80000410000 */
[----:B------:R-:W-:Y:S01]  /*6160*/  FADD.FTZ R78, R78, R111 ;  /* 0x0000006f4e4e7221 */ /* 0x000fe20000010000 */
[----:B------:R-:W-:Y:S01]  /*6170*/  FFMA.FTZ R106, R115, R111, R106 ;  /* 0x0000006f736a7223 */ /* 0x000fe2000001006a */
[----:B------:R-:W-:Y:S01]  /*6180*/  FADD.FTZ R111, R97, -UR28 ;  /* 0x8000001c616f7e21 */ /* 0x000fe20008010000 */
[----:B------:R-:W-:-:S03]  /*6190*/  SHF.L.U32 R97, R123, 0x10, RZ ;  /* 0x000000107b617819 */ /* 0x000fc600000006ff */
[----:B------:R-:W-:Y:S01]  /*61a0*/  FMUL.FTZ R111, R111, UR16 ;  /* 0x000000106f6f7c20 */ /* 0x000fe20008410000 */
[----:B------:R-:W-:Y:S01]  /*61b0*/  FFMA.FTZ R62, R70, R115, R62 ;  /* 0x00000073463e7223 */ /* 0x000fe2000001003e */
[----:B------:R-:W-:Y:S01]  /*61c0*/  FADD.FTZ R58, R58, R70 ;  /* 0x000000463a3a7221 */ /* 0x000fe20000010000 */
[----:B------:R-:W-:Y:S01]  /*61d0*/  FMUL.FTZ R115, R100, UR16 ;  /* 0x0000001064737c20 */ /* 0x000fe20008410000 */
[----:B------:R-:W-:Y:S01]  /*61e0*/  FADD.FTZ R66, R66, R97 ;  /* 0x0000006142427221 */ /* 0x000fe20000010000 */
[----:B------:R-:W-:Y:S01]  /*61f0*/  FFMA.FTZ R74, R97, R111, R74 ;  /* 0x0000006f614a7223 */ /* 0x000fe2000001004a */
[----:B------:R-:W-:Y:S01]  /*6200*/  FMUL.FTZ R97, R5, R97 ;  /* 0x0000006105617220 */ /* 0x000fe20000410000 */
[----:B------:R-:W-:Y:S01]  /*6210*/  FADD.FTZ R58, R58, R119 ;  /* 0x000000773a3a7221 */ /* 0x000fe20000010000 */
[----:B------:R-:W-:Y:S01]  /*6220*/  FFMA.FTZ R62, R119, R115, R62 ;  /* 0x00000073773e7223 */ /* 0x000fe2000001003e */
[----:B------:R-:W-:Y:S01]  /*6230*/  FMUL.FTZ R70, R4, R119 ;  /* 0x0000007704467220 */ /* 0x000fe20000410000 */
[----:B------:R-:W-:Y:S01]  /*6240*/  FADD.FTZ R119, R97, R78 ;  /* 0x0000004e61777221 */ /* 0x000fe20000010000 */
[----:B------:R-:W-:Y:S01]  /*6250*/  FFMA.FTZ R106, R111, R97, R106 ;  /* 0x000000616f6a7223 */ /* 0x000fe2000001006a */
[----:B------:R-:W-:-:S02]  /*6260*/  SHF.L.U32 R97, R125, 0x10, RZ ;  /* 0x000000107d617819 */ /* 0x000fc400000006ff */
[----:B------:R-:W-:Y:S01]  /*6270*/  FADD.FTZ R78, R119, R70 ;  /* 0x00000046774e7221 */ /* 0x000fe20000010000 */
[----:B------:R-:W-:Y:S02]  /*6280*/  FFMA.FTZ R106, R115, R70, R106 ;  /* 0x00000046736a7223 */ /* 0x000fe4000001006a */
[----:B------:R-:W-:Y:S01]  /*6290*/  FMUL.FTZ R70, R5, R97 ;  /* 0x0000006105467220 */ /* 0x000fe20000410000 */
[----:B------:R-:W-:Y:S01]  /*62a0*/  FADD.FTZ R66, R66, R97 ;  /* 0x0000006142427221 */ /* 0x000fe20000010000 */
[----:B------:R-:W-:Y:S02]  /*62b0*/  FFMA.FTZ R74, R97, R101, R74 ;  /* 0x00000065614a7223 */ /* 0x000fe4000001004a */
[----:B------:R-:W-:Y:S01]  /*62c0*/  FADD.FTZ R78, R70, R78 ;  /* 0x0000004e464e7221 */ /* 0x000fe20000010000 */
[----:B------:R-:W-:Y:S01]  /*62d0*/  FFMA.FTZ R70, R101, R70, R106 ;  /* 0x0000004665467223 */ /* 0x000fe2000001006a */
[----:B------:R-:W-:Y:S01]  /*62e0*/  SHF.L.U32 R101, R104, 0x10, RZ ;  /* 0x0000001068657819 */ /* 0x000fe200000006ff */
[----:B------:R-:W-:Y:S01]  /*62f0*/  FADD.FTZ R97, R103, -UR28 ;  /* 0x8000001c67617e21 */ /* 0x000fe20008010000 */
[----:B------:R-:W-:Y:S01]  /*6300*/  FMUL.FTZ R103, R102, UR16 ;  /* 0x0000001066677c20 */ /* 0x000fe20008410000 */
[----:B------:R-:W-:-:S02]  /*6310*/  SHF.L.U32 R100, R92, 0x10, RZ ;  /* 0x000000105c647819 */ /* 0x000fc400000006ff */
        /* <DEDUP_REMOVED lines=9> */
[----:B------:R-:W-:Y:S01]  /*63b0*/  SHF.L.U32 R101, R94, 0x10, RZ ;  /* 0x000000105e657819 */ /* 0x000fe200000006ff */
[----:B------:R-:W-:Y:S01]  /*63c0*/  FADD.FTZ R100, R100, -UR28 ;  /* 0x8000001c64647e21 */ /* 0x000fe20008010000 */
[----:B------:R-:W-:Y:S01]  /*63d0*/  FADD.FTZ R105, R92, R105 ;  /* 0x000000695c697221 */ /* 0x000fe20000010000 */
[----:B------:R-:W-:-:S02]  /*63e0*/  FFMA.FTZ R92, R97, R92, R70 ;  /* 0x0000005c615c7223 */ /* 0x000fc40000010046 */
[----:B------:R-:W-:Y:S01]  /*63f0*/  FMUL.FTZ R97, R100, UR16 ;  /* 0x0000001064617c20 */ /* 0x000fe20008410000 */
[----:B------:R-:W-:Y:S01]  /*6400*/  FMUL.FTZ R78, R4, R101 ;  /* 0x00000065044e7220 */ /* 0x000fe20000410000 */
[----:B------:R-:W-:Y:S01]  /*6410*/  FADD.FTZ R66, R66, R95 ;  /* 0x0000005f42427221 */ /* 0x000fe20000010000 */
[----:B------:R-:W-:Y:S01]  /*6420*/  FFMA.FTZ R74, R95, R93, R74 ;  /* 0x0000005d5f4a7223 */ /* 0x000fe2000001004a */
[----:B------:R-:W-:Y:S01]  /*6430*/  FADD.FTZ R58, R58, R101 ;  /* 0x000000653a3a7221 */ /* 0x000fe20000010000 */
[----:B------:R-:W-:Y:S01]  /*6440*/  FFMA.FTZ R62, R101, R97, R62 ;  /* 0x00000061653e7223 */ /* 0x000fe2000001003e */
[----:B------:R-:W-:Y:S01]  /*6450*/  FADD.FTZ R70, R105, R78 ;  /* 0x0000004e69467221 */ /* 0x000fe20000010000 */
[----:B------:R-:W-:Y:S01]  /*6460*/  FMUL.FTZ R95, R5, R95 ;  /* 0x0000005f055f7220 */ /* 0x000fe20000410000 */
[----:B------:R-:W-:Y:S01]  /*6470*/  FFMA.FTZ R92, R97, R78, R92 ;  /* 0x0000004e615c7223 */ /* 0x000fe2000001005c */
        /* <DEDUP_REMOVED lines=10> */
[----:B------:R-:W-:Y:S01]  /*6520*/  FFMA.FTZ R74, R89, R90, R74 ;  /* 0x0000005a594a7223 */ /* 0x000fe2000001004a */
[----:B------:R-:W-:Y:S02]  /*6530*/  SHF.L.U32 R89, R86, 0x10, RZ ;  /* 0x0000001056597819 */ /* 0x000fe400000006ff */
[----:B------:R-:W-:Y:S01]  /*6540*/  SHF.L.U32 R86, R80, 0x10, RZ ;  /* 0x0000001050567819 */ /* 0x000fe200000006ff */
[----:B------:R-:W-:Y:S01]  /*6550*/  FADD.FTZ R70, R91, R70 ;  /* 0x000000465b467221 */ /* 0x000fe20000010000 */
[----:B------:R-:W-:Y:S01]  /*6560*/  FFMA.FTZ R97, R90, R91, R97 ;  /* 0x0000005b5a617223 */ /* 0x000fe20000010061 */
        /* <DEDUP_REMOVED lines=13> */
[----:B------:R-:W-:-:S04]  /*6640*/  FMUL.FTZ R66, R4, R89 ;  /* 0x0000005904427220 */ /* 0x000fc80000410000 */
[----:B------:R-:W-:Y:S01]  /*6650*/  FADD.FTZ R87, R87, R66 ;  /* 0x0000004257577221 */ /* 0x000fe20000010000 */
[----:B------:R-:W-:Y:S01]  /*6660*/  FFMA.FTZ R84, R85, R66, R84 ;  /* 0x0000004255547223 */ /* 0x000fe20000010054 */
[----:B------:R-:W-:Y:S01]  /*6670*/  FADD.FTZ R66, R25, -UR28 ;  /* 0x8000001c19427e21 */ /* 0x000fe20008010000 */
[----:B------:R-:W-:Y:S01]  /*6680*/  SHF.L.U32 R25, R38, 0x10, RZ ;  /* 0x0000001026197819 */ /* 0x000fe200000006ff */
[----:B------:R-:W-:Y:S01]  /*6690*/  FMUL.FTZ R38, R5, R83 ;  /* 0x0000005305267220 */ /* 0x000fe20000410000 */
[----:B------:R-:W-:-:S03]  /*66a0*/  FFMA.FTZ R80, R89, R85, R80 ;  /* 0x0000005559507223 */ /* 0x000fc60000010050 */
[----:B------:R-:W-:Y:S01]  /*66b0*/  FADD.FTZ R87, R38, R87 ;  /* 0x0000005726577221 */ /* 0x000fe20000010000 */
[----:B------:R-:W-:Y:S01]  /*66c0*/  FFMA.FTZ R84, R81, R38, R84 ;  /* 0x0000002651547223 */ /* 0x000fe20000010054 */
[----:B------:R-:W-:Y:S01]  /*66d0*/  FADD.FTZ R38, R25, -UR28 ;  /* 0x8000001c19267e21 */ /* 0x000fe20008010000 */
[----:B------:R-:W-:Y:S01]  /*66e0*/  FADD.FTZ R78, R78, R89 ;  /* 0x000000594e4e7221 */ /* 0x000fe20000010000 */
[----:B------:R-:W-:Y:S01]  /*66f0*/  FMUL.FTZ R85, R66, UR16 ;  /* 0x0000001042557c20 */ /* 0x000fe20008410000 */
[----:B------:R-:W-:Y:S01]  /*6700*/  SHF.L.U32 R25, R40, 0x10, RZ ;  /* 0x0000001028197819 */ /* 0x000fe200000006ff */
[----:B------:R-:W-:Y:S01]  /*6710*/  FMUL.FTZ R66, R4, R39 ;  /* 0x0000002704427220 */ /* 0x000fe20000410000 */
[----:B------:R-:W-:Y:S01]  /*6720*/  FADD.FTZ R62, R62, R83 ;  /* 0x000000533e3e7221 */ /* 0x000fe20000010000 */
[----:B------:R-:W-:Y:S01]  /*6730*/  FFMA.FTZ R58, R83, R81, R58 ;  /* 0x00000051533a7223 */ /* 0x000fe2000001003a */
[----:B------:R-:W-:Y:S01]  /*6740*/  FMUL.FTZ R38, R38, UR16 ;  /* 0x0000001026267c20 */ /* 0x000fe20008410000 */
[----:B------:R-:W-:Y:S01]  /*6750*/  FADD.FTZ R78, R78, R39 ;  /* 0x000000274e4e7221 */ /* 0x000fe20000010000 */
[----:B------:R-:W-:Y:S01]  /*6760*/  FFMA.FTZ R80, R39, R85, R80 ;  /* 0x0000005527507223 */ /* 0x000fe20000010050 */
[----:B------:R-:W-:Y:S01]  /*6770*/  FADD.FTZ R40, R87, R66 ;  /* 0x0000004257287221 */ /* 0x000fe20000010000 */
[----:B------:R-:W-:Y:S01]  /*6780*/  FFMA.FTZ R85, R85, R66, R84 ;  /* 0x0000004255557223 */ /* 0x000fe20000010054 */
[----:B------:R-:W-:Y:S01]  /*6790*/  FMUL.FTZ R39, R5, R25 ;  /* 0x0000001905277220 */ /* 0x000fe20000410000 */
[----:B------:R-:W-:Y:S01]  /*67a0*/  FADD.FTZ R62, R62, R25 ;  /* 0x000000193e3e7221 */ /* 0x000fe20000010000 */
[----:B------:R-:W-:Y:S01]  /*67b0*/  FFMA.FTZ R58, R25, R38, R58 ;  /* 0x00000026193a7223 */ /* 0x000fe2000001003a */
        /* <DEDUP_REMOVED lines=10> */
[----:B------:R-:W-:-:S03]  /*6860*/  FFMA.FTZ R85, R18, R47, R85 ;  /* 0x0000002f12557223 */ /* 0x000fc60000010055 */
[----:B------:R-:W-:Y:S01]  /*6870*/  FADD.FTZ R40, R25, R40 ;  /* 0x0000002819287221 */ /* 0x000fe20000010000 */
[----:B------:R-:W-:Y:S01]  /*6880*/  FFMA.FTZ R85, R46, R25, R85 ;  /* 0x000000192e557223 */ /* 0x000fe20000010055 */
[----:B------:R-:W-:-:S04]  /*6890*/  FMUL.FTZ R25, R4, R51 ;  /* 0x0000003304197220 */ /* 0x000fc80000410000 */
[----:B------:R-:W-:Y:S01]  /*68a0*/  FADD.FTZ R40, R40, R25 ;  /* 0x0000001928287221 */ /* 0x000fe20000010000 */
[----:B------:R-:W-:Y:S01]  /*68b0*/  FFMA.FTZ R85, R12, R25, R85 ;  /* 0x000000190c557223 */ /* 0x000fe20000010055 */
[----:B------:R-:W-:Y:S01]  /*68c0*/  SHF.L.U32 R25, R52, 0x10, RZ ;  /* 0x0000001034197819 */ /* 0x000fe200000006ff */
[----:B------:R-:W-:Y:S01]  /*68d0*/  FFMA.FTZ R80, R51, R12, R80 ;  /* 0x0000000c33507223 */ /* 0x000fe20000010050 */
[----:B------:R-:W-:Y:S01]  /*68e0*/  FADD.FTZ R78, R78, R51 ;  /* 0x000000334e4e7221 */ /* 0x000fe20000010000 */
[----:B------:R-:W-:Y:S02]  /*68f0*/  FMUL.FTZ R12, R55, UR16 ;  /* 0x00000010370c7c20 */ /* 0x000fe40008410000 */
        /* <DEDUP_REMOVED lines=8> */
[----:B------:R-:W-:-:S03]  /*6980*/  SHF.L.U32 R25, R96, 0x10, RZ ;  /* 0x0000001060197819 */ /* 0x000fc600000006ff */
[----:B------:R-:W-:Y:S01]  /*6990*/  FFMA.FTZ R85, R12, R57, R85 ;  /* 0x000000390c557223 */ /* 0x000fe20000010055 */
[----:B------:R-:W-:Y:S01]  /*69a0*/  FMUL.FTZ R12, R59, UR16 ;  /* 0x000000103b0c7c20 */ /* 0x000fe20008410000 */
[----:B------:R-:W-:Y:S01]  /*69b0*/  FADD.FTZ R40, R40, R57 ;  /* 0x0000003928287221 */ /* 0x000fe20000010000 */
[----:B------:R-:W-:Y:S01]  /*69c0*/  FMUL.FTZ R39, R5, R25 ;  /* 0x0000001905277220 */ /* 0x000fe20000410000 */
[----:B------:R-:W-:Y:S01]  /*69d0*/  FADD.FTZ R62, R62, R25 ;  /* 0x000000193e3e7221 */ /* 0x000fe20000010000 */
[----:B------:R-:W-:Y:S01]  /*69e0*/  FFMA.FTZ R58, R25, R56, R58 ;  /* 0x00000038193a7223 */ /* 0x000fe2000001003a */
        /* <DEDUP_REMOVED lines=10> */
[----:B------:R-:W-:Y:S01]  /*6a90*/  FMUL.FTZ R12, R63, UR16 ;  /* 0x000000103f0c7c20 */ /* 0x000fe20008410000 */
[----:B------:R-:W-:Y:S01]  /*6aa0*/  FMUL.FTZ R25, R4, R65 ;  /* 0x0000004104197220 */ /* 0x000fe20000410000 */
[----:B------:R-:W-:Y:S01]  /*6ab0*/  FADD.FTZ R40, R107, R40 ;  /* 0x000000286b287221 */ /* 0x000fe20000010000 */
[----:B------:R-:W-:Y:S01]  /*6ac0*/  FFMA.FTZ R85, R60, R107, R85 ;  /* 0x0000006b3c557223 */ /* 0x000fe20000010055 */
[----:B------:R-:W-:-:S02]  /*6ad0*/  FADD.FTZ R78, R78, R65 ;  /* 0x000000414e4e7221 */ /* 0x000fc40000010000 */
[----:B------:R-:W-:Y:S01]  /*6ae0*/  FADD.FTZ R40, R40, R25 ;  /* 0x0000001928287221 */ /* 0x000fe20000010000 */
[----:B------:R-:W-:Y:S01]  /*6af0*/  FFMA.FTZ R85, R12, R25, R85 ;  /* 0x000000190c557223 */ /* 0x000fe20000010055 */
[----:B------:R-:W-:Y:S01]  /*6b00*/  SHF.L.U32 R25, R68, 0x10, RZ ;  /* 0x0000001044197819 */ /* 0x000fe200000006ff */
        /* <DEDUP_REMOVED lines=9> */
[----:B------:R-:W-:-:S02]  /*6ba0*/  FMUL.FTZ R67, R67, UR16 ;  /* 0x0000001043437c20 */ /* 0x000fc40008410000 */
[----:B------:R-:W-:Y:S01]  /*6bb0*/  FADD.FTZ R39, R40, R25 ;  /* 0x0000001928277221 */ /* 0x000fe20000010000 */
[----:B------:R-:W-:Y:S01]  /*6bc0*/  FFMA.FTZ R12, R8, R25, R85 ;  /* 0x00000019080c7223 */ /* 0x000fe20000010055 */
[----:B------:R-:W-:Y:S01]  /*6bd0*/  FMUL.FTZ R8, R5, R69 ;  /* 0x0000004505087220 */ /* 0x000fe20000410000 */
[----:B------:R-:W-:Y:S01]  /*6be0*/  SHF.L.U32 R25, R72, 0x10, RZ ;  /* 0x0000001048197819 */ /* 0x000fe200000006ff */
[----:B------:R-:W-:Y:S01]  /*6bf0*/  FADD.FTZ R10, R10, -UR28 ;  /* 0x8000001c0a0a7e21 */ /* 0x000fe20008010000 */
[----:B------:R-:W-:Y:S01]  /*6c00*/  SHF.L.U32 R71, R71, 0x10, RZ ;  /* 0x0000001047477819 */ /* 0x000fe200000006ff */
[----:B------:R-:W-:Y:S01]  /*6c10*/  FADD.FTZ R39, R8, R39 ;  /* 0x0000002708277221 */ /* 0x000fe20000010000 */
[----:B------:R-:W-:Y:S01]  /*6c20*/  FFMA.FTZ R12, R67, R8, R12 ;  /* 0x00000008430c7223 */ /* 0x000fe2000001000c */
[----:B------:R-:W-:Y:S01]  /*6c30*/  FMUL.FTZ R47, R10, UR16 ;  /* 0x000000100a2f7c20 */ /* 0x000fe20008410000 */
[----:B------:R-:W-:Y:S01]  /*6c40*/  SHF.L.U32 R13, R13, 0x10, RZ ;  /* 0x000000100d0d7819 */ /* 0x000fe200000006ff */
[----:B------:R-:W-:Y:S01]  /*6c50*/  FMUL.FTZ R8, R4, R25 ;  /* 0x0000001904087220 */ /* 0x000fe20000410000 */
[----:B------:R-:W-:Y:S01]  /*6c60*/  SHF.L.U32 R73, R73, 0x10, RZ ;  /* 0x0000001049497819 */ /* 0x000fe200000006ff */
[----:B------:R-:W-:-:S02]  /*6c70*/  FADD.FTZ R71, R71, -UR28 ;  /* 0x8000001c47477e21 */ /* 0x000fc40008010000 */
[----:B------:R-:W-:Y:S01]  /*6c80*/  FADD.FTZ R39, R39, R8 ;  /* 0x0000000827277221 */ /* 0x000fe20000010000 */
[----:B------:R-:W-:Y:S01]  /*6c90*/  FFMA.FTZ R12, R47, R8, R12 ;  /* 0x000000082f0c7223 */ /* 0x000fe2000001000c */
[----:B------:R-:W-:Y:S01]  /*6ca0*/  FADD.FTZ R8, R13, -UR28 ;  /* 0x8000001c0d087e21 */ /* 0x000fe20008010000 */
[----:B------:R-:W-:Y:S01]  /*6cb0*/  SHF.L.U32 R15, R15, 0x10, RZ ;  /* 0x000000100f0f7819 */ /* 0x000fe200000006ff */
[----:B------:R-:W-:Y:S01]  /*6cc0*/  FMUL.FTZ R71, R71, UR16 ;  /* 0x0000001047477c20 */ /* 0x000fe20008410000 */
[----:B------:R-:W-:Y:S01]  /*6cd0*/  SHF.L.U32 R13, R76, 0x10, RZ ;  /* 0x000000104c0d7819 */ /* 0x000fe200000006ff */
[----:B------:R-:W-:Y:S01]  /*6ce0*/  FADD.FTZ R78, R78, R25 ;  /* 0x000000194e4e7221 */ /* 0x000fe20000010000 */
[----:B------:R-:W-:Y:S01]  /*6cf0*/  FFMA.FTZ R80, R25, R47, R80 ;  /* 0x0000002f19507223 */ /* 0x000fe20000010050 */
[----:B------:R-:W-:Y:S01]  /*6d00*/  FMUL.FTZ R10, R5, R73 ;  /* 0x00000049050a7220 */ /* 0x000fe20000410000 */
[----:B------:R-:W-:Y:S01]  /*6d10*/  SHF.L.U32 R75, R75, 0x10, RZ ;  /* 0x000000104b4b7819 */ /* 0x000fe200000006ff */
[----:B------:R-:W-:Y:S01]  /*6d20*/  FMUL.FTZ R25, R8, UR16 ;  /* 0x0000001008197c20 */ /* 0x000fe20008410000 */
[----:B------:R-:W-:Y:S01]  /*6d30*/  FADD.FTZ R15, R15, -UR28 ;  /* 0x8000001c0f0f7e21 */ /* 0x000fe20008010000 */
[----:B------:R-:W-:Y:S01]  /*6d40*/  FADD.FTZ R39, R10, R39 ;  /* 0x000000270a277221 */ /* 0x000fe20000010000 */
[----:B------:R-:W-:Y:S01]  /*6d50*/  FFMA.FTZ R12, R71, R10, R12 ;  /* 0x0000000a470c7223 */ /* 0x000fe2000001000c */
[----:B------:R-:W-:Y:S01]  /*6d60*/  FMUL.FTZ R8, R4, R13 ;  /* 0x0000000d04087220 */ /* 0x000fe20000410000 */
[----:B------:R-:W-:Y:S01]  /*6d70*/  SHF.L.U32 R77, R77, 0x10, RZ ;  /* 0x000000104d4d7819 */ /* 0x000fe200000006ff */
[----:B------:R-:W-:Y:S01]  /*6d80*/  FADD.FTZ R78, R78, R13 ;  /* 0x0000000d4e4e7221 */ /* 0x000fe20000010000 */
[----:B------:R-:W-:Y:S01]  /*6d90*/  FFMA.FTZ R80, R13, R25, R80 ;  /* 0x000000190d507223 */ /* 0x000fe20000010050 */
[----:B------:R-:W-:Y:S01]  /*6da0*/  FADD.FTZ R75, R75, -UR28 ;  /* 0x8000001c4b4b7e21 */ /* 0x000fe20008010000 */
[----:B------:R-:W-:Y:S01]  /*6db0*/  SHF.L.U32 R79, R79, 0x10, RZ ;  /* 0x000000104f4f7819 */ /* 0x000fe200000006ff */
[----:B------:R-:W-:Y:S01]  /*6dc0*/  FADD.FTZ R62, R62, R69 ;  /* 0x000000453e3e7221 */ /* 0x000fe20000010000 */
[----:B------:R-:W-:Y:S01]  /*6dd0*/  SHF.L.U32 R13, R98, 0x10, RZ ;  /* 0x00000010620d7819 */ /* 0x000fe200000006ff */
[----:B------:R-:W-:Y:S01]  /*6de0*/  FFMA.FTZ R58, R69, R67, R58 ;  /* 0x00000043453a7223 */ /* 0x000fe2000001003a */
[----:B------:R-:W-:Y:S01]  /*6df0*/  FMUL.FTZ R15, R15, UR16 ;  /* 0x000000100f0f7c20 */ /* 0x000fe20008410000 */
[----:B------:R-:W-:Y:S01]  /*6e00*/  FADD.FTZ R39, R39, R8 ;  /* 0x0000000827277221 */ /* 0x000fe20000010000 */
[----:B------:R-:W-:Y:S01]  /*6e10*/  FFMA.FTZ R12, R25, R8, R12 ;  /* 0x00000008190c7223 */ /* 0x000fe2000001000c */
[----:B------:R-:W-:Y:S01]  /*6e20*/  FMUL.FTZ R75, R75, UR16 ;  /* 0x000000104b4b7c20 */ /* 0x000fe20008410000 */
[----:B------:R-:W-:Y:S01]  /*6e30*/  FMUL.FTZ R8, R5, R77 ;  /* 0x0000004d05087220 */ /* 0x000fe20000410000 */
[----:B------:R-:W-:Y:S01]  /*6e40*/  FADD.FTZ R62, R62, R73 ;  /* 0x000000493e3e7221 */ /* 0x000fe20000010000 */
[----:B------:R-:W-:Y:S01]  /*6e50*/  FFMA.FTZ R58, R73, R71, R58 ;  /* 0x00000047493a7223 */ /* 0x000fe2000001003a */
[----:B------:R-:W-:Y:S01]  /*6e60*/  FADD.FTZ R78, R78, R13 ;  /* 0x0000000d4e4e7221 */ /* 0x000fe20000010000 */
[----:B------:R-:W-:Y:S01]  /*6e70*/  FFMA.FTZ R80, R13, R15, R80 ;  /* 0x0000000f0d507223 */ /* 0x000fe20000010050 */
[----:B------:R-:W-:Y:S01]  /*6e80*/  FMUL.FTZ R10, R4, R13 ;  /* 0x0000000d040a7220 */ /* 0x000fe20000410000 */
[----:B------:R-:W-:Y:S01]  /*6e90*/  FADD.FTZ R79, R79, -UR28 ;  /* 0x8000001c4f4f7e21 */ /* 0x000fe20008010000 */
[----:B------:R-:W-:Y:S01]  /*6ea0*/  SHF.L.U32 R13, R110, 0x10, RZ ;  /* 0x000000106e0d7819 */ /* 0x000fe200000006ff */
[----:B------:R-:W-:Y:S01]  /*6eb0*/  FADD.FTZ R39, R8, R39 ;  /* 0x0000002708277221 */ /* 0x000fe20000010000 */
[----:B------:R-:W-:Y:S01]  /*6ec0*/  SHF.L.U32 R19, R19, 0x10, RZ ;  /* 0x0000001013137819 */ /* 0x000fe200000006ff */
[----:B------:R-:W-:Y:S01]  /*6ed0*/  FFMA.FTZ R12, R75, R8, R12 ;  /* 0x000000084b0c7223 */ /* 0x000fe2000001000c */
[----:B------:R-:W-:Y:S01]  /*6ee0*/  SHF.L.U32 R112, R112, 0x10, RZ ;  /* 0x0000001070707819 */ /* 0x000fe200000006ff */
[----:B------:R-:W-:Y:S01]  /*6ef0*/  FADD.FTZ R62, R62, R77 ;  /* 0x0000004d3e3e7221 */ /* 0x000fe20000010000 */
[----:B------:R-:W-:Y:S01]  /*6f00*/  FFMA.FTZ R58, R77, R75, R58 ;  /* 0x0000004b4d3a7223 */ /* 0x000fe2000001003a */
[----:B------:R-:W-:Y:S01]  /*6f10*/  FMUL.FTZ R79, R79, UR16 ;  /* 0x000000104f4f7c20 */ /* 0x000fe20008410000 */
[----:B------:R-:W-:Y:S01]  /*6f20*/  FADD.FTZ R39, R39, R10 ;  /* 0x0000000a27277221 */ /* 0x000fe20000010000 */
[----:B------:R-:W-:Y:S01]  /*6f30*/  FFMA.FTZ R12, R15, R10, R12 ;  /* 0x0000000a0f0c7223 */ /* 0x000fe2000001000c */
[----:B------:R-:W-:Y:S01]  /*6f40*/  FMUL.FTZ R8, R5, R13 ;  /* 0x0000000d05087220 */ /* 0x000fe20000410000 */
[----:B------:R-:W-:Y:S01]  /*6f50*/  FADD.FTZ R19, R19, -UR28 ;  /* 0x8000001c13137e21 */ /* 0x000fe20008010000 */
[----:B------:R-:W-:Y:S01]  /*6f60*/  SHF.L.U32 R113, R113, 0x10, RZ ;  /* 0x0000001071717819 */ /* 0x000fe200000006ff */
[----:B------:R-:W-:Y:S01]  /*6f70*/  FADD.FTZ R112, R112, -UR28 ;  /* 0x8000001c70707e21 */ /* 0x000fe20008010000 */
[----:B------:R-:W-:Y:S01]  /*6f80*/  FADD.FTZ R62, R62, R13 ;  /* 0x0000000d3e3e7221 */ /* 0x000fe20000010000 */
[----:B------:R-:W-:Y:S01]  /*6f90*/  FFMA.FTZ R58, R13, R79, R58 ;  /* 0x0000004f0d3a7223 */ /* 0x000fe2000001003a */
[----:B------:R-:W-:Y:S01]  /*6fa0*/  SHF.L.U32 R13, R114, 0x10, RZ ;  /* 0x00000010720d7819 */ /* 0x000fe200000006ff */
[----:B------:R-:W-:Y:S01]  /*6fb0*/  FADD.FTZ R39, R8, R39 ;  /* 0x0000002708277221 */ /* 0x000fe20000010000 */
[----:B------:R-:W-:Y:S01]  /*6fc0*/  FFMA.FTZ R12, R79, R8, R12 ;  /* 0x000000084f0c7223 */ /* 0x000fe2000001000c */
[----:B------:R-:W-:Y:S01]  /*6fd0*/  FMUL.FTZ R19, R19, UR16 ;  /* 0x0000001013137c20 */ /* 0x000fe20008410000 */
[----:B------:R-:W-:Y:S01]  /*6fe0*/  FMUL.FTZ R112, R112, UR16 ;  /* 0x0000001070707c20 */ /* 0x000fe20008410000 */
[----:B------:R-:W-:Y:S01]  /*6ff0*/  SHF.L.U32 R22, R22, 0x10, RZ ;  /* 0x0000001016167819 */ /* 0x000fe200000006ff */
[----:B------:R-:W-:Y:S01]  /*7000*/  FMUL.FTZ R8, R4, R113 ;  /* 0x0000007104087220 */ /* 0x000fe20000410000 */
[----:B------:R-:W-:Y:S01]  /*7010*/  FFMA.FTZ R80, R113, R19, R80 ;  /* 0x0000001371507223 */ /* 0x000fe20000010050 */
[----:B------:R-:W-:Y:S01]  /*7020*/  FADD.FTZ R62, R62, R13 ;  /* 0x0000000d3e3e7221 */ /* 0x000fe20000010000 */
[----:B------:R-:W-:Y:S01]  /*7030*/  FFMA.FTZ R58, R13, R112, R58 ;  /* 0x000000700d3a7223 */ /* 0x000fe2000001003a */
[----:B------:R-:W-:Y:S01]  /*7040*/  FMUL.FTZ R13, R5, R13 ;  /* 0x0000000d050d7220 */ /* 0x000fe20000410000 */
[----:B------:R-:W-:Y:S01]  /*7050*/  FADD.FTZ R10, R39, R8 ;  /* 0x00000008270a7221 */ /* 0x000fe20000010000 */
[----:B------:R-:W-:Y:S01]  /*7060*/  FFMA.FTZ R19, R19, R8, R12 ;  /* 0x0000000813137223 */ /* 0x000fe2000001000c */
[----:B------:R-:W-:Y:S01]  /*7070*/  SHF.L.U32 R117, R117, 0x10, RZ ;  /* 0x0000001075757819 */ /* 0x000fe200000006ff */
[----:B------:R-:W-:Y:S01]  /*7080*/  FADD.FTZ R22, R22, -UR28 ;  /* 0x8000001c16167e21 */ /* 0x000fe20008010000 */
[----:B------:R-:W-:Y:S01]  /*7090*/  SHF.L.U32 R116, R116, 0x10, RZ ;  /* 0x0000001074747819 */ /* 0x000fe200000006ff */
[----:B------:R-:W-:Y:S01]  /*70a0*/  FADD.FTZ R10, R13, R10 ;  /* 0x0000000a0d0a7221 */ /* 0x000fe20000010000 */
[----:B------:R-:W-:Y:S01]  /*70b0*/  FFMA.FTZ R19, R112, R13, R19 ;  /* 0x0000000d70137223 */ /* 0x000fe20000010013 */
[----:B------:R-:W-:Y:S01]  /*70c0*/  FMUL.FTZ R22, R22, UR16 ;  /* 0x0000001016167c20 */ /* 0x000fe20008410000 */
[----:B------:R-:W-:Y:S01]  /*70d0*/  FMUL.FTZ R13, R4, R117 ;  /* 0x00000075040d7220 */ /* 0x000fe20000410000 */
[----:B------:R-:W-:Y:S01]  /*70e0*/  FADD.FTZ R116, R116, -UR28 ;  /* 0x8000001c74747e21 */ /* 0x000fe20008010000 */
[----:B------:R-:W-:-:S02]  /*70f0*/  SHF.L.U32 R24, R24, 0x10, RZ ;  /* 0x0000001018187819 */ /* 0x000fc400000006ff */
[----:B------:R-:W-:Y:S01]  /*7100*/  FADD.FTZ R10, R10, R13 ;  /* 0x0000000d0a0a7221 */ /* 0x000fe20000010000 */
[----:B------:R-:W-:Y:S01]  /*7110*/  FFMA.FTZ R19, R22, R13, R19 ;  /* 0x0000000d16137223 */ /* 0x000fe20000010013 */
[----:B------:R-:W-:Y:S01]  /*7120*/  SHF.L.U32 R13, R118, 0x10, RZ ;  /* 0x00000010760d7819 */ /* 0x000fe200000006ff */
[----:B------:R-:W-:Y:S01]  /*7130*/  FMUL.FTZ R116, R116, UR16 ;  /* 0x0000001074747c20 */ /* 0x000fe20008410000 */
[----:B------:R-:W-:Y:S01]  /*7140*/  FADD.FTZ R78, R78, R113 ;  /* 0x000000714e4e7221 */ /* 0x000fe20000010000 */
[----:B------:R-:W-:Y:S01]  /*7150*/  FADD.FTZ R24, R24, -UR28 ;  /* 0x8000001c18187e21 */ /* 0x000fe20008010000 */
[----:B------:R-:W-:Y:S01]  /*7160*/  SHF.L.U32 R120, R120, 0x10, RZ ;  /* 0x0000001078787819 */ /* 0x000fe200000006ff */
[----:B------:R-:W-:Y:S01]  /*7170*/  FADD.FTZ R62, R62, R13 ;  /* 0x0000000d3e3e7221 */ /* 0x000fe20000010000 */
[----:B------:R-:W-:Y:S01]  /*7180*/  FFMA.FTZ R58, R13, R116, R58 ;  /* 0x000000740d3a7223 */ /* 0x000fe2000001003a */
[----:B------:R-:W-:Y:S01]  /*7190*/  SHF.L.U32 R121, R121, 0x10, RZ ;  /* 0x0000001079797819 */ /* 0x000fe200000006ff */
[----:B------:R-:W-:Y:S01]  /*71a0*/  FMUL.FTZ R13, R5, R13 ;  /* 0x0000000d050d7220 */ /* 0x000fe20000410000 */
[----:B------:R-:W-:Y:S01]  /*71b0*/  SHF.L.U32 R27, R27, 0x10, RZ ;  /* 0x000000101b1b7819 */ /* 0x000fe200000006ff */
[----:B------:R-:W-:Y:S01]  /*71c0*/  FADD.FTZ R78, R78, R117 ;  /* 0x000000754e4e7221 */ /* 0x000fe20000010000 */
[----:B------:R-:W-:Y:S01]  /*71d0*/  FFMA.FTZ R80, R117, R22, R80 ;  /* 0x0000001675507223 */ /* 0x000fe20000010050 */
[----:B------:R-:W-:Y:S01]  /*71e0*/  FMUL.FTZ R24, R24, UR16 ;  /* 0x0000001018187c20 */ /* 0x000fe20008410000 */
[----:B------:R-:W-:Y:S01]  /*71f0*/  FADD.FTZ R120, R120, -UR28 ;  /* 0x8000001c78787e21 */ /* 0x000fe20008010000 */
[----:B------:R-:W-:Y:S01]  /*7200*/  FADD.FTZ R10, R13, R10 ;  /* 0x0000000a0d0a7221 */ /* 0x000fe20000010000 */
[----:B------:R-:W-:Y:S01]  /*7210*/  FFMA.FTZ R19, R116, R13, R19 ;  /* 0x0000000d74137223 */ /* 0x000fe20000010013 */
[----:B------:R-:W-:Y:S01]  /*7220*/  SHF.L.U32 R28, R28, 0x10, RZ ;  /* 0x000000101c1c7819 */ /* 0x000fe200000006ff */
[----:B------:R-:W-:Y:S01]  /*7230*/  FADD.FTZ R78, R78, R121 ;  /* 0x000000794e4e7221 */ /* 0x000fe20000010000 */
[----:B------:R-:W-:Y:S01]  /*7240*/  FFMA.FTZ R80, R121, R24, R80 ;  /* 0x0000001879507223 */ /* 0x000fe20000010050 */
[----:B------:R-:W-:Y:S01]  /*7250*/  SHF.L.U32 R13, R122, 0x10, RZ ;  /* 0x000000107a0d7819 */ /* 0x000fe200000006ff */
[----:B------:R-:W-:Y:S01]  /*7260*/  FADD.FTZ R27, R27, -UR28 ;  /* 0x8000001c1b1b7e21 */ /* 0x000fe20008010000 */
[----:B------:R-:W-:Y:S01]  /*7270*/  FMUL.FTZ R121, R4, R121 ;  /* 0x0000007904797220 */ /* 0x000fe20000410000 */
[----:B------:R-:W-:Y:S01]  /*7280*/  FMUL.FTZ R120, R120, UR16 ;  /* 0x0000001078787c20 */ /* 0x000fe20008410000 */
[----:B------:R-:W-:Y:S01]  /*7290*/  SHF.L.U32 R29, R29, 0x10, RZ ;  /* 0x000000101d1d7819 */ /* 0x000fe200000006ff */
[----:B------:R-:W-:Y:S01]  /*72a0*/  FADD.FTZ R28, R28, -UR28 ;  /* 0x8000001c1c1c7e21 */ /* 0x000fe20008010000 */
[----:B------:R-:W-:Y:S01]  /*72b0*/  FMUL.FTZ R8, R27, UR16 ;  /* 0x000000101b087c20 */ /* 0x000fe20008410000 */
[----:B------:R-:W-:Y:S01]  /*72c0*/  FADD.FTZ R10, R10, R121 ;  /* 0x000000790a0a7221 */ /* 0x000fe20000010000 */
[----:B------:R-:W-:Y:S01]  /*72d0*/  FFMA.FTZ R19, R24, R121, R19 ;  /* 0x0000007918137223 */ /* 0x000fe20000010013 */
[----:B------:R-:W-:Y:S01]  /*72e0*/  FMUL.FTZ R15, R5, R13 ;  /* 0x0000000d050f7220 */ /* 0x000fe20000410000 */
[----:B------:R-:W-:Y:S01]  /*72f0*/  FADD.FTZ R62, R62, R13 ;  /* 0x0000000d3e3e7221 */ /* 0x000fe20000010000 */
[----:B------:R-:W-:Y:S01]  /*7300*/  FFMA.FTZ R58, R13, R120, R58 ;  /* 0x000000780d3a7223 */ /* 0x000fe2000001003a */
[----:B------:R-:W-:Y:S01]  /*7310*/  SHF.L.U32 R13, R30, 0x10, RZ ;  /* 0x000000101e0d7819 */ /* 0x000fe200000006ff */
[----:B------:R-:W-:Y:S01]  /*7320*/  FMUL.FTZ R28, R28, UR16 ;  /* 0x000000101c1c7c20 */ /* 0x000fe20008410000 */
[----:B------:R-:W-:Y:S01]  /*7330*/  SHF.L.U32 R0, R0, 0x10, RZ ;  /* 0x0000001000007819 */ /* 0x000fe200000006ff */
[----:B------:R-:W-:Y:S01]  /*7340*/  FADD.FTZ R78, R78, R29 ;  /* 0x0000001d4e4e7221 */ /* 0x000fe20000010000 */
[----:B------:R-:W-:Y:S01]  /*7350*/  FFMA.FTZ R80, R29, R8, R80 ;  /* 0x000000081d507223 */ /* 0x000fe20000010050 */
[----:B------:R-:W-:Y:S01]  /*7360*/  FADD.FTZ R10, R15, R10 ;  /* 0x0000000a0f0a7221 */ /* 0x000fe20000010000 */
[----:B------:R-:W-:Y:S01]  /*7370*/  FFMA.FTZ R19, R120, R15, R19 ;  /* 0x0000000f78137223 */ /* 0x000fe20000010013 */
[----:B------:R-:W-:Y:S01]  /*7380*/  FMUL.FTZ R29, R4, R29 ;  /* 0x0000001d041d7220 */ /* 0x000fe20000410000 */
[----:B------:R-:W-:Y:S01]  /*7390*/  SHF.L.U32 R6, R6, 0x10, RZ ;  /* 0x0000001006067819 */ /* 0x000fe200000006ff */
[----:B------:R-:W-:Y:S01]  /*73a0*/  FADD.FTZ R62, R62, R13 ;  /* 0x0000000d3e3e7221 */ /* 0x000fe20000010000 */
[----:B------:R-:W-:Y:S01]  /*73b0*/  FFMA.FTZ R58, R13, R28, R58 ;  /* 0x0000001c0d3a7223 */ /* 0x000fe2000001003a */
[----:B------:R-:W-:Y:S01]  /*73c0*/  FMUL.FTZ R13, R5, R13 ;  /* 0x0000000d050d7220 */ /* 0x000fe20000410000 */
[----:B------:R-:W-:Y:S01]  /*73d0*/  FADD.FTZ R10, R10, R29 ;  /* 0x0000001d0a0a7221 */ /* 0x000fe20000010000 */
[----:B------:R-:W-:Y:S01]  /*73e0*/  FFMA.FTZ R19, R8, R29, R19 ;  /* 0x0000001d08137223 */ /* 0x000fe20000010013 */
[----:B------:R-:W-:Y:S01]  /*73f0*/  FADD.FTZ R0, R0, -UR28 ;  /* 0x8000001c00007e21 */ /* 0x000fe20008010000 */
[----:B------:R-:W-:Y:S01]  /*7400*/  SHF.L.U32 R7, R7, 0x10, RZ ;  /* 0x0000001007077819 */ /* 0x000fe200000006ff */
[----:B------:R-:W-:Y:S01]  /*7410*/  FADD.FTZ R6, R6, -UR28 ;  /* 0x8000001c06067e21 */ /* 0x000fe20008010000 */
[----:B------:R-:W-:Y:S01]  /*7420*/  SHF.L.U32 R9, R9, 0x10, RZ ;  /* 0x0000001009097819 */ /* 0x000fe200000006ff */
[----:B------:R-:W-:Y:S01]  /*7430*/  FADD.FTZ R10, R13, R10 ;  /* 0x0000000a0d0a7221 */ /* 0x000fe20000010000 */
[----:B------:R-:W-:Y:S01]  /*7440*/  FFMA.FTZ R19, R28, R13, R19 ;  /* 0x0000000d1c137223 */ /* 0x000fe20000010013 */
[----:B------:R-:W-:Y:S01]  /*7450*/  FMUL.FTZ R0, R0, UR16 ;  /* 0x0000001000007c20 */ /* 0x000fe20008410000 */
[----:B------:R-:W-:Y:S01]  /*7460*/  FMUL.FTZ R13, R4, R7 ;  /* 0x00000007040d7220 */ /* 0x000fe20000410000 */
[----:B------:R-:W-:Y:S01]  /*7470*/  SHF.L.U32 R21, R21, 0x10, RZ ;  /* 0x0000001015157819 */ /* 0x000fe200000006ff */
[----:B------:R-:W-:Y:S01]  /*7480*/  FADD.FTZ R9, R9, -UR28 ;  /* 0x8000001c09097e21 */ /* 0x000fe20008010000 */
[----:B------:R-:W-:Y:S01]  /*7490*/  FMUL.FTZ R6, R6, UR16 ;  /* 0x0000001006067c20 */ /* 0x000fe20008410000 */
[----:B------:R-:W-:Y:S01]  /*74a0*/  FADD.FTZ R78, R78, R7 ;  /* 0x000000074e4e7221 */ /* 0x000fe20000010000 */
[----:B------:R-:W-:Y:S01]  /*74b0*/  FFMA.FTZ R80, R7, R0, R80 ;  /* 0x0000000007507223 */ /* 0x000fe20000010050 */
[----:B------:R-:W-:Y:S01]  /*74c0*/  FFMA.FTZ R19, R0, R13, R19 ;  /* 0x0000000d00137223 */ /* 0x000fe20000010013 */
[----:B------:R-:W-:Y:S01]  /*74d0*/  SHF.L.U32 R7, R14, 0x10, RZ ;  /* 0x000000100e077819 */ /* 0x000fe200000006ff */
[----:B------:R-:W-:Y:S01]  /*74e0*/  FMUL.FTZ R0, R9, UR16 ;  /* 0x0000001009007c20 */ /* 0x000fe20008410000 */
[----:B------:R-:W-:Y:S01]  /*74f0*/  FADD.FTZ R62, R62, R21 ;  /* 0x000000153e3e7221 */ /* 0x000fe20000010000 */
[----:B------:R-:W-:Y:S01]  /*7500*/  FFMA.FTZ R58, R21, R6, R58 ;  /* 0x00000006153a7223 */ /* 0x000fe2000001003a */
[----:B------:R-:W-:Y:S01]  /*7510*/  SHF.L.U32 R11, R11, 0x10, RZ ;  /* 0x000000100b0b7819 */ /* 0x000fe200000006ff */
[----:B------:R-:W-:Y:S01]  /*7520*/  FMUL.FTZ R21, R5, R21 ;  /* 0x0000001505157220 */ /* 0x000fe20000410000 */
[----:B------:R-:W-:Y:S01]  /*7530*/  FADD.FTZ R10, R10, R13 ;  /* 0x0000000d0a0a7221 */ /* 0x000fe20000010000 */
[----:B------:R-:W-:Y:S01]  /*7540*/  FADD.FTZ R78, R78, R7 ;  /* 0x000000074e4e7221 */ /* 0x000fe20000010000 */
[----:B------:R-:W-:Y:S01]  /*7550*/  FFMA.FTZ R80, R7, R0, R80 ;  /* 0x0000000007507223 */ /* 0x000fe20000010050 */
[----:B------:R-:W-:Y:S01]  /*7560*/  FMUL.FTZ R7, R4, R7 ;  /* 0x0000000704077220 */ /* 0x000fe20000410000 */
[----:B------:R-:W-:Y:S01]  /*7570*/  FFMA.FTZ R19, R6, R21, R19 ;  /* 0x0000001506137223 */ /* 0x000fe20000010013 */
[----:B------:R-:W-:Y:S01]  /*7580*/  SHF.L.U32 R33, R33, 0x10, RZ ;  /* 0x0000001021217819 */ /* 0x000fe200000006ff */
[----:B------:R-:W-:Y:S01]  /*7590*/  FADD.FTZ R11, R11, -UR28 ;  /* 0x8000001c0b0b7e21 */ /* 0x000fe20008010000 */
[----:B------:R-:W-:Y:S01]  /*75a0*/  SHF.L.U32 R32, R32, 0x10, RZ ;  /* 0x0000001020207819 */ /* 0x000fe200000006ff */
[----:B------:R-:W-:Y:S01]  /*75b0*/  FADD.FTZ R10, R21, R10 ;  /* 0x0000000a150a7221 */ /* 0x000fe20000010000 */
[----:B------:R-:W-:Y:S01]  /*75c0*/  SHF.L.U32 R16, R16, 0x10, RZ ;  /* 0x0000001010107819 */ /* 0x000fe200000006ff */
[----:B------:R-:W-:Y:S01]  /*75d0*/  FFMA.FTZ R6, R0, R7, R19 ;  /* 0x0000000700067223 */ /* 0x000fe20000010013 */
[----:B------:R-:W-:Y:S01]  /*75e0*/  FMUL.FTZ R11, R11, UR16 ;  /* 0x000000100b0b7c20 */ /* 0x000fe20008410000 */
[----:B------:R-:W-:Y:S01]  /*75f0*/  FMUL.FTZ R0, R5, R33 ;  /* 0x0000002105007220 */ /* 0x000fe20000410000 */
[----:B------:R-:W-:Y:S01]  /*7600*/  FADD.FTZ R9, R10, R7 ;  /* 0x000000070a097221 */ /* 0x000fe20000010000 */
[----:B------:R-:W-:Y:S01]  /*7610*/  FADD.FTZ R32, R32, -UR28 ;  /* 0x8000001c20207e21 */ /* 0x000fe20008010000 */
[----:B------:R-:W-:Y:S01]  /*7620*/  SHF.L.U32 R17, R17, 0x10, RZ ;  /* 0x0000001011117819 */ /* 0x000fe200000006ff */
[----:B------:R-:W-:Y:S01]  /*7630*/  FADD.FTZ R16, R16, -UR28 ;  /* 0x8000001c10107e21 */ /* 0x000fe20008010000 */
[----:B------:R-:W-:Y:S01]  /*7640*/  FFMA.FTZ R58, R33, R11, R58 ;  /* 0x0000000b213a7223 */ /* 0x000fe2000001003a */
[----:B------:R-:W-:Y:S01]  /*7650*/  FFMA.FTZ R6, R11, R0, R6 ;  /* 0x000000000b067223 */ /* 0x000fe20000010006 */
[----:B------:R-:W-:Y:S01]  /*7660*/  SHF.L.U32 R7, R36, 0x10, RZ ;  /* 0x0000001024077819 */ /* 0x000fe200000006ff */
[----:B------:R-:W-:Y:S01]  /*7670*/  FADD.FTZ R62, R62, R33 ;  /* 0x000000213e3e7221 */ /* 0x000fe20000010000 */
[----:B------:R-:W-:Y:S01]  /*7680*/  FADD.FTZ R9, R0, R9 ;  /* 0x0000000900097221 */ /* 0x000fe20000010000 */
        /* <DEDUP_REMOVED lines=19> */
[----:B------:R-:W-:Y:S01]  /*77c0*/  SHF.L.U32 R41, R41, 0x10, RZ ;  /* 0x0000001029297819 */ /* 0x000fe200000006ff */
[----:B------:R-:W-:Y:S01]  /*77d0*/  FADD.FTZ R8, R8, R9 ;  /* 0x0000000908087221 */ /* 0x000fe20000010000 */
[----:B------:R-:W-:Y:S01]  /*77e0*/  FFMA.FTZ R11, R0, R9, R11 ;  /* 0x00000009000b7223 */ /* 0x000fe2000001000b */
[----:B------:R-:W-:Y:S01]  /*77f0*/  SHF.L.U32 R49, R49, 0x10, RZ ;  /* 0x0000001031317819 */ /* 0x000fe200000006ff */
[----:B------:R-:W-:Y:S01]  /*7800*/  FMUL.FTZ R9, R5, R7 ;  /* 0x0000000705097220 */ /* 0x000fe20000410000 */
[----:B------:R-:W-:Y:S01]  /*7810*/  FMUL.FTZ R34, R34, UR16 ;  /* 0x0000001022227c20 */ /* 0x000fe20008410000 */
[----:B------:R-:W-:Y:S01]  /*7820*/  SHF.L.U32 R31, R31, 0x10, RZ ;  /* 0x000000101f1f7819 */ /* 0x000fe200000006ff */
[----:B------:R-:W-:Y:S01]  /*7830*/  FADD.FTZ R41, R41, -UR28 ;  /* 0x8000001c29297e21 */ /* 0x000fe20008010000 */
[----:B------:R-:W-:Y:S01]  /*7840*/  FADD.FTZ R8, R9, R8 ;  /* 0x0000000809087221 */ /* 0x000fe20000010000 */
[----:B------:R-:W-:Y:S01]  /*7850*/  FFMA.FTZ R11, R34, R9, R11 ;  /* 0x00000009220b7223 */ /* 0x000fe2000001000b */
[----:B------:R-:W-:Y:S01]  /*7860*/  FFMA.FTZ R80, R37, R0, R80 ;  /* 0x0000000025507223 */ /* 0x000fe20000010050 */
[----:B------:R-:W-:Y:S01]  /*7870*/  FMUL.FTZ R9, R4, R49 ;  /* 0x0000003104097220 */ /* 0x000fe20000410000 */
[----:B------:R-:W-:Y:S01]  /*7880*/  SHF.L.U32 R23, R23, 0x10, RZ ;  /* 0x0000001017177819 */ /* 0x000fe200000006ff */
[----:B------:R-:W-:Y:S01]  /*7890*/  FMUL.FTZ R0, R41, UR16 ;  /* 0x0000001029007c20 */ /* 0x000fe20008410000 */
[----:B------:R-:W-:Y:S01]  /*78a0*/  FADD.FTZ R31, R31, -UR28 ;  /* 0x8000001c1f1f7e21 */ /* 0x000fe20008010000 */
[----:B------:R-:W-:Y:S01]  /*78b0*/  SHF.L.U32 R53, R53, 0x10, RZ ;  /* 0x0000001035357819 */ /* 0x000fe200000006ff */
[----:B------:R-:W-:Y:S01]  /*78c0*/  FADD.FTZ R13, R8, R9 ;  /* 0x00000009080d7221 */ /* 0x000fe20000010000 */
[----:B------:R-:W-:Y:S01]  /*78d0*/  FADD.FTZ R62, R62, R7 ;  /* 0x000000073e3e7221 */ /* 0x000fe20000010000 */
[----:B------:R-:W-:Y:S01]  /*78e0*/  FFMA.FTZ R58, R7, R34, R58 ;  /* 0x00000022073a7223 */ /* 0x000fe2000001003a */
[----:B------:R-:W-:Y:S01]  /*78f0*/  FFMA.FTZ R8, R0, R9, R11 ;  /* 0x0000000900087223 */ /* 0x000fe2000001000b */
[----:B------:R-:W-:Y:S01]  /*7900*/  FMUL.FTZ R6, R5, R23 ;  /* 0x0000001705067220 */ /* 0x000fe20000410000 */
[----:B------:R-:W-:Y:S01]  /*7910*/  FMUL.FTZ R31, R31, UR16 ;  /* 0x000000101f1f7c20 */ /* 0x000fe20008410000 */
[----:B------:R-:W-:Y:S01]  /*7920*/  SHF.L.U32 R7, R54, 0x10, RZ ;  /* 0x0000001036077819 */ /* 0x000fe200000006ff */
[----:B------:R-:W-:Y:S01]  /*7930*/  FADD.FTZ R78, R78, R17 ;  /* 0x000000114e4e7221 */ /* 0x000fe20000010000 */
[----:B------:R-:W-:Y:S01]  /*7940*/  SHF.L.U32 R26, R26, 0x10, RZ ;  /* 0x000000101a1a7819 */ /* 0x000fe200000006ff */
[----:B------:R-:W-:Y:S01]  /*7950*/  FADD.FTZ R53, R53, -UR28 ;  /* 0x8000001c35357e21 */ /* 0x000fe20008010000 */
[----:B------:R-:W-:Y:S01]  /*7960*/  FADD.FTZ R13, R6, R13 ;  /* 0x0000000d060d7221 */ /* 0x000fe20000010000 */
[----:B------:R-:W-:Y:S01]  /*7970*/  FFMA.FTZ R8, R31, R6, R8 ;  /* 0x000000061f087223 */ /* 0x000fe20000010008 */
[----:B------:R-:W-:Y:S01]  /*7980*/  SHF.L.U32 R25, R124, 0x10, RZ ;  /* 0x000000107c197819 */ /* 0x000fe200000006ff */
[----:B------:R-:W-:Y:S01]  /*7990*/  FMUL.FTZ R6, R4, R7 ;  /* 0x0000000704067220 */ /* 0x000fe20000410000 */
[----:B------:R-:W-:Y:S01]  /*79a0*/  FADD.FTZ R78, R78, R37 ;  /* 0x000000254e4e7221 */ /* 0x000fe20000010000 */
[----:B------:R-:W-:Y:S01]  /*79b0*/  FMUL.FTZ R53, R53, UR16 ;  /* 0x0000001035357c20 */ /* 0x000fe20008410000 */
[----:B------:R-:W-:Y:S01]  /*79c0*/  FADD.FTZ R26, R26, -UR28 ;  /* 0x8000001c1a1a7e21 */ /* 0x000fe20008010000 */
[----:B------:R-:W-:Y:S01]  /*79d0*/  FFMA.FTZ R80, R49, R0, R80 ;  /* 0x0000000031507223 */ /* 0x000fe20000010050 */
[----:B------:R-:W-:Y:S01]  /*79e0*/  FADD.FTZ R10, R13, R6 ;  /* 0x000000060d0a7221 */ /* 0x000fe20000010000 */
[----:B------:R-:W-:Y:S01]  /*79f0*/  FMUL.FTZ R9, R5, R25 ;  /* 0x0000001905097220 */ /* 0x000fe20000410000 */
[----:B------:R-:W-:Y:S01]  /*7a00*/  FADD.FTZ R62, R62, R23 ;  /* 0x000000173e3e7221 */ /* 0x000fe20000010000 */
[----:B------:R-:W-:Y:S01]  /*7a10*/  FADD.FTZ R78, R78, R49 ;  /* 0x000000314e4e7221 */ /* 0x000fe20000010000 */
[----:B------:R-:W-:Y:S01]  /*7a20*/  FFMA.FTZ R11, R53, R6, R8 ;  /* 0x00000006350b7223 */ /* 0x000fe20000010008 */
[----:B------:R-:W-:Y:S01]  /*7a30*/  FMUL.FTZ R0, R26, UR16 ;  /* 0x000000101a007c20 */ /* 0x000fe20008410000 */
[----:B------:R-:W-:Y:S01]  /*7a40*/  FFMA.FTZ R58, R23, R31, R58 ;  /* 0x0000001f173a7223 */ /* 0x000fe2000001003a */
[----:B------:R-:W-:Y:S01]  /*7a50*/  FADD.FTZ R10, R9, R10 ;  /* 0x0000000a090a7221 */ /* 0x000fe20000010000 */
[----:B------:R-:W-:Y:S01]  /*7a60*/  FADD.FTZ R27, R62, R25 ;  /* 0x000000193e1b7221 */ /* 0x000fe20000010000 */
[----:B------:R-:W-:Y:S01]  /*7a70*/  FFMA.FTZ R9, R0, R9, R11 ;  /* 0x0000000900097223 */ /* 0x000fe2000001000b */
[----:B------:R-:W-:Y:S01]  /*7a80*/  FADD.FTZ R26, R78, R7 ;  /* 0x000000074e1a7221 */ /* 0x000fe20000010000 */
[----:B------:R-:W-:Y:S01]  /*7a90*/  FFMA.FTZ R24, R7, R53, R80 ;  /* 0x0000003507187223 */ /* 0x000fe20000010050 */
[----:B------:R-:W-:Y:S01]  /*7aa0*/  FFMA.FTZ R25, R25, R0, R58 ;  /* 0x0000000019197223 */ /* 0x000fe2000001003a */
[----:B------:R-:W-:Y:S06]  /*7ab0*/  BRA `(.L_x_133) ;  /* 0x0000004800f87947 */ /* 0x000fec0003800000 */
.L_x_132:
        /* <DEDUP_REMOVED lines=8> */
[----:B-----5:R-:W-:Y:S04]  /*7b40*/  STL [R1+0x1a8], R42 ;  /* 0x0001a82a01007387 */ /* 0x020fe80000100800 */
[----:B------:R0:W-:Y:S04]  /*7b50*/  STL [R1+0x1ac], R43 ;  /* 0x0001ac2b01007387 */ /* 0x0001e80000100800 */
[----:B------:R1:W-:Y:S04]  /*7b60*/  STL [R1+0x1b0], R44 ;  /* 0x0001b02c01007387 */ /* 0x0003e80000100800 */
[----:B------:R1:W-:Y:S04]  /*7b70*/  STL [R1+0x1b8], R99 ;  /* 0x0001b86301007387 */ /* 0x0003e80000100800 */
[----:B0-----:R-:W4:Y:S04]  /*7b80*/  LDL.LU R43, [R1+0x17c] ;  /* 0x00017c00012b7983 */ /* 0x001f280000300800 */
[----:B-1----:R-:W4:Y:S04]  /*7b90*/  LDL.LU R44, [R1+0x180] ;  /* 0x00018000012c7983 */ /* 0x002f280000300800 */
[----:B------:R-:W4:Y:S04]  /*7ba0*/  LDL.LU R99, [R1+0x188] ;  /* 0x0001880001637983 */ /* 0x000f280000300800 */
[----:B------:R-:W-:Y:S01]  /*7bb0*/  STL [R1+0x1b4], R45 ;  /* 0x0001b42d01007387 */ /* 0x000fe20000100800 */
[----:B--2---:R-:W-:-:S02]  /*7bc0*/  SHF.L.U32 R58, R58, 0x10, RZ ;  /* 0x000000103a3a7819 */ /* 0x004fc400000006ff */
[----:B---3--:R-:W-:-:S03]  /*7bd0*/  SHF.L.U32 R70, R70, 0x10, RZ ;  /* 0x0000001046467819 */ /* 0x008fc600000006ff */
[----:B------:R-:W-:Y:S01]  /*7be0*/  FADD.FTZ R58, R58, -UR28 ;  /* 0x8000001c3a3a7e21 */ /* 0x000fe20008010000 */
[----:B----4-:R-:W-:-:S03]  /*7bf0*/  SHF.L.U32 R74, R74, 0x10, RZ ;  /* 0x000000104a4a7819 */ /* 0x010fc600000006ff */
[----:B------:R-:W-:-:S04]  /*7c00*/  FMUL.FTZ R58, R58, UR16 ;  /* 0x000000103a3a7c20 */ /* 0x000fc80008410000 */
[----:B------:R-:W-:-:S04]  /*7c10*/  FFMA.FTZ R66, R4, R58, R2 ;  /* 0x0000003a04427223 */ /* 0x000fc80000010002 */
[----:B------:R-:W-:-:S06]  /*7c20*/  FMUL.FTZ R62, R66, -1.4426950216293334961 ;  /* 0xbfb8aa3b423e7820 */ /* 0x000fcc0000410000 */
[----:B------:R-:W0:Y:S02]  /*7c30*/  MUFU.EX2 R62, R62 ;  /* 0x0000003e003e7308 */ /* 0x000e240000000800 */
[----:B0-----:R-:W-:-:S06]  /*7c40*/  FADD.FTZ R62, R62, 1 ;  /* 0x3f8000003e3e7421 */ /* 0x001fcc0000010000 */
[----:B------:R-:W0:Y:S01]  /*7c50*/  MUFU.RCP R62, R62 ;  /* 0x0000003e003e7308 */ /* 0x000e220000001000 */
[----:B------:R-:W-:Y:S01]  /*7c60*/  FADD.FTZ R74, R74, -UR28 ;  /* 0x8000001c4a4a7e21 */ /* 0x000fe20008010000 */
[----:B0-----:R-:W-:Y:S01]  /*7c70*/  FMUL.FTZ R70, R70, R62 ;  /* 0x0000003e46467220 */ /* 0x001fe20000410000 */
[----:B------:R-:W-:-:S04]  /*7c80*/  FADD.FTZ R62, -R62, 1 ;  /* 0x3f8000003e3e7421 */ /* 0x000fc80000010100 */
[----:B------:R-:W-:Y:S01]  /*7c90*/  FFMA.FTZ R66, R66, R62, 1 ;  /* 0x3f80000042427423 */ /* 0x000fe2000001003e */
[----:B------:R-:W-:-:S03]  /*7ca0*/  FMUL.FTZ R62, R74, UR16 ;  /* 0x000000104a3e7c20 */ /* 0x000fc60008410000 */
[----:B------:R-:W-:Y:S01]  /*7cb0*/  FMUL.FTZ R66, R70, R66 ;  /* 0x0000004246427220 */ /* 0x000fe20000410000 */
[----:B------:R-:W-:-:S04]  /*7cc0*/  FFMA.FTZ R70, R5, R62, R3 ;  /* 0x0000003e05467223 */ /* 0x000fc80000010003 */
[----:B------:R-:W-:-:S06]  /*7cd0*/  FMUL.FTZ R74, R70, -1.4426950216293334961 ;  /* 0xbfb8aa3b464a7820 */ /* 0x000fcc0000410000 */
[----:B------:R-:W0:Y:S02]  /*7ce0*/  MUFU.EX2 R74, R74 ;  /* 0x0000004a004a7308 */ /* 0x000e240000000800 */
[----:B0-----:R-:W-:-:S06]  /*7cf0*/  FADD.FTZ R74, R74, 1 ;  /* 0x3f8000004a4a7421 */ /* 0x001fcc0000010000 */
[----:B------:R-:W0:Y:S01]  /*7d00*/  MUFU.RCP R74, R74 ;  /* 0x0000004a004a7308 */ /* 0x000e220000001000 */
[----:B------:R-:W-:Y:S02]  /*7d10*/  SHF.L.U32 R78, R78, 0x10, RZ ;  /* 0x000000104e4e7819 */ /* 0x000fe400000006ff */
[----:B------:R-:W-:-:S05]  /*7d20*/  SHF.L.U32 R97, R97, 0x10, RZ ;  /* 0x0000001061617819 */ /* 0x000fca00000006ff */
[----:B------:R-:W-:Y:S01]  /*7d30*/  FADD.FTZ R97, R97, -UR28 ;  /* 0x8000001c61617e21 */ /* 0x000fe20008010000 */
[----:B0-----:R-:W-:Y:S01]  /*7d40*/  FMUL.FTZ R78, R78, R74 ;  /* 0x0000004a4e4e7220 */ /* 0x001fe20000410000 */
[----:B------:R-:W-:-:S04]  /*7d50*/  FADD.FTZ R74, -R74, 1 ;  /* 0x3f8000004a4a7421 */ /* 0x000fc80000010100 */
[----:B------:R-:W-:Y:S01]  /*7d60*/  FFMA.FTZ R70, R70, R74, 1 ;  /* 0x3f80000046467423 */ /* 0x000fe2000001004a */
[----:B------:R-:W-:-:S03]  /*7d70*/  FMUL.FTZ R97, R97, UR16 ;  /* 0x0000001061617c20 */ /* 0x000fc60008410000 */
[----:B------:R-:W-:Y:S01]  /*7d80*/  FMUL.FTZ R70, R78, R70 ;  /* 0x000000464e467220 */ /* 0x000fe20000410000 */
[C---:B------:R-:W-:Y:S01]  /*7d90*/  FMUL.FTZ R78, R4.reuse, R66 ;  /* 0x00000042044e7220 */ /* 0x040fe20000410000 */
[----:B------:R-:W-:Y:S02]  /*7da0*/  FFMA.FTZ R108, R4, R97, R2 ;  /* 0x00000061046c7223 */ /* 0x000fe40000010002 */
[----:B------:R-:W-:Y:S01]  /*7db0*/  FMUL.FTZ R106, R5, R70 ;  /* 0x00000046056a7220 */ /* 0x000fe20000410000 */
[----:B------:R-:W-:Y:S01]  /*7dc0*/  FFMA.FTZ R74, R58, R78, RZ ;  /* 0x0000004e3a4a7223 */ /* 0x000fe200000100ff */
[----:B------:R-:W-:-:S03]  /*7dd0*/  FADD.FTZ R78, RZ, R78 ;  /* 0x0000004eff4e7221 */ /* 0x000fc60000010000 */
[----:B------:R-:W-:Y:S01]  /*7de0*/  FFMA.FTZ R74, R62, R106, R74 ;  /* 0x0000006a3e4a7223 */ /* 0x000fe2000001004a */
[----:B------:R-:W-:Y:S01]  /*7df0*/  FADD.FTZ R78, R106, R78 ;  /* 0x0000004e6a4e7221 */ /* 0x000fe20000010000 */
[----:B------:R-:W-:-:S06]  /*7e00*/  FMUL.FTZ R106, R108, -1.4426950216293334961 ;  /* 0xbfb8aa3b6c6a7820 */ /* 0x000fcc0000410000 */
[----:B------:R-:W0:Y:S02]  /*7e10*/  MUFU.EX2 R106, R106 ;  /* 0x0000006a006a7308 */ /* 0x000e240000000800 */
[----:B0-----:R-:W-:-:S06]  /*7e20*/  FADD.FTZ R106, R106, 1 ;  /* 0x3f8000006a6a7421 */ /* 0x001fcc0000010000 */
[----:B------:R-:W0:Y:S01]  /*7e30*/  MUFU.RCP R106, R106 ;  /* 0x0000006a006a7308 */ /* 0x000e220000001000 */
[----:B------:R-:W-:Y:S01]  /*7e40*/  SHF.L.U32 R111, R111, 0x10, RZ ;  /* 0x000000106f6f7819 */ /* 0x000fe200000006ff */
[----:B------:R-:W-:Y:S01]  /*7e50*/  FFMA.FTZ R58, R58, R66, RZ ;  /* 0x000000423a3a7223 */ /* 0x000fe200000100ff */
[----:B------:R-:W-:-:S03]  /*7e60*/  FADD.FTZ R66, RZ, R66 ;  /* 0x00000042ff427221 */ /* 0x000fc60000010000 */
[----:B0-----:R-:W-:Y:S01]  /*7e70*/  FMUL.FTZ R111, R111, R106 ;  /* 0x0000006a6f6f7220 */ /* 0x001fe20000410000 */
[----:B------:R-:W-:-:S04]  /*7e80*/  FADD.FTZ R106, -R106, 1 ;  /* 0x3f8000006a6a7421 */ /* 0x000fc80000010100 */
[----:B------:R-:W-:Y:S01]  /*7e90*/  FFMA.FTZ R106, R108, R106, 1 ;  /* 0x3f8000006c6a7423 */ /* 0x000fe2000001006a */
[----:B------:R-:W-:-:S03]  /*7ea0*/  SHF.L.U32 R108, R125, 0x10, RZ ;  /* 0x000000107d6c7819 */ /* 0x000fc600000006ff */
[----:B------:R-:W-:-:S04]  /*7eb0*/  FMUL.FTZ R106, R111, R106 ;  /* 0x0000006a6f6a7220 */ /* 0x000fc80000410000 */
[----:B------:R-:W-:Y:S01]  /*7ec0*/  FADD.FTZ R42, R66, R106 ;  /* 0x0000006a422a7221 */ /* 0x000fe20000010000 */
[-C--:B------:R-:W-:Y:S01]  /*7ed0*/  FFMA.FTZ R125, R97, R106.reuse, R58 ;  /* 0x0000006a617d7223 */ /* 0x080fe2000001003a */
[----:B------:R-:W-:-:S04]  /*7ee0*/  FMUL.FTZ R106, R4, R106 ;  /* 0x0000006a046a7220 */ /* 0x000fc80000410000 */
[----:B------:R-:W-:Y:S01]  /*7ef0*/  FFMA.FTZ R74, R97, R106, R74 ;  /* 0x0000006a614a7223 */ /* 0x000fe2000001004a */
[----:B------:R-:W-:Y:S02]  /*7f00*/  SHF.L.U32 R97, R115, 0x10, RZ ;  /* 0x0000001073617819 */ /* 0x000fe400000006ff */
[----:B------:R-:W2:Y:S01]  /*7f10*/  LDL.LU R115, [R1+0x184] ;  /* 0x0001840001737983 */ /* 0x000ea20000300800 */
[----:B------:R-:W-:-:S04]  /*7f20*/  FADD.FTZ R108, R108, -UR28 ;  /* 0x8000001c6c6c7e21 */ /* 0x000fc80008010000 */
[----:B------:R-:W-:-:S04]  /*7f30*/  FMUL.FTZ R108, R108, UR16 ;  /* 0x000000106c6c7c20 */ /* 0x000fc80008410000 */
[----:B------:R-:W-:-:S04]  /*7f40*/  FFMA.FTZ R58, R5, R108, R3 ;  /* 0x0000006c053a7223 */ /* 0x000fc80000010003 */
[----:B------:R-:W-:-:S06]  /*7f50*/  FMUL.FTZ R66, R58, -1.4426950216293334961 ;  /* 0xbfb8aa3b3a427820 */ /* 0x000fcc0000410000 */
[----:B------:R-:W0:Y:S02]  /*7f60*/  MUFU.EX2 R66, R66 ;  /* 0x0000004200427308 */ /* 0x000e240000000800 */
[----:B0-----:R-:W-:-:S06]  /*7f70*/  FADD.FTZ R66, R66, 1 ;  /* 0x3f80000042427421 */ /* 0x001fcc0000010000 */
[----:B------:R-:W0:Y:S01]  /*7f80*/  MUFU.RCP R66, R66 ;  /* 0x0000004200427308 */ /* 0x000e220000001000 */
[----:B------:R-:W-:Y:S01]  /*7f90*/  FFMA.FTZ R62, R62, R70, RZ ;  /* 0x000000463e3e7223 */ /* 0x000fe200000100ff */
[----:B------:R-:W-:Y:S01]  /*7fa0*/  FADD.FTZ R70, RZ, R70 ;  /* 0x00000046ff467221 */ /* 0x000fe20000010000 */
[----:B0-----:R-:W-:Y:S01]  /*7fb0*/  FMUL.FTZ R97, R97, R66 ;  /* 0x0000004261617220 */ /* 0x001fe20000410000 */
[----:B------:R-:W-:-:S04]  /*7fc0*/  FADD.FTZ R66, -R66, 1 ;  /* 0x3f80000042427421 */ /* 0x000fc80000010100 */
[----:B------:R-:W-:-:S04]  /*7fd0*/  FFMA.FTZ R66, R58, R66, 1 ;  /* 0x3f8000003a427423 */ /* 0x000fc80000010042 */
[----:B------:R-:W-:-:S04]  /*7fe0*/  FMUL.FTZ R66, R97, R66 ;  /* 0x0000004261427220 */ /* 0x000fc80000410000 */
[----:B------:R-:W-:-:S05]  /*7ff0*/  FADD.FTZ R70, R70, R66 ;  /* 0x0000004246467221 */ /* 0x000fca0000010000 */
[----:B------:R0:W-:Y:S02]  /*8000*/  STL [R1+0x14c], R70 ;  /* 0x00014c4601007387 */ /* 0x0001e40000100800 */
[----:B0-----:R-:W-:Y:S02]  /*8010*/  SHF.L.U32 R70, R119, 0x10, RZ ;  /* 0x0000001077467819 */ /* 0x001fe400000006ff */
[----:B------:R-:W3:Y:S04]  /*8020*/  LDL.LU R119, [R1+0x194] ;  /* 0x0001940001777983 */ /* 0x000ee80000300800 */
[----:B------:R0:W-:Y:S02]  /*8030*/  STL [R1+0x154], R42 ;  /* 0x0001542a01007387 */ /* 0x0001e40000100800 */
[----:B0-----:R-:W-:-:S05]  /*8040*/  FADD.FTZ R42, R78, R106 ;  /* 0x0000006a4e2a7221 */ /* 0x001fca0000010000 */
[----:B------:R0:W-:Y:S01]  /*8050*/  STL [R1+0x150], R42 ;  /* 0x0001502a01007387 */ /* 0x0001e20000100800 */
[----:B------:R-:W-:Y:S01]  /*8060*/  FADD.FTZ R70, R70, -UR28 ;  /* 0x8000001c46467e21 */ /* 0x000fe20008010000 */
[----:B0-----:R-:W-:-:S05]  /*8070*/  FMUL.FTZ R42, R5, R66 ;  /* 0x00000042052a7220 */ /* 0x001fca0000410000 */
[----:B------:R0:W-:Y:S02]  /*8080*/  STL [R1+0x13c], R42 ;  /* 0x00013c2a01007387 */ /* 0x0001e40000100800 */
[----:B0-----:R-:W-:-:S05]  /*8090*/  FFMA.FTZ R42, R108, R42, R74 ;  /* 0x0000002a6c2a7223 */ /* 0x001fca000001004a */
[----:B------:R0:W-:Y:S02]  /*80a0*/  STL [R1+0x144], R42 ;  /* 0x0001442a01007387 */ /* 0x0001e40000100800 */
[----:B0-----:R-:W-:Y:S01]  /*80b0*/  FMUL.FTZ R42, R70, UR16 ;  /* 0x00000010462a7c20 */ /* 0x001fe20008410000 */
[----:B------:R-:W-:-:S05]  /*80c0*/  FFMA.FTZ R45, R108, R66, R62 ;  /* 0x000000426c2d7223 */ /* 0x000fca000001003e */
[----:B------:R0:W-:Y:S04]  /*80d0*/  STL [R1+0x148], R45 ;  /* 0x0001482d01007387 */ /* 0x0001e80000100800 */
[----:B0-----:R-:W4:Y:S01]  /*80e0*/  LDL.LU R45, [R1+0x18c] ;  /* 0x00018c00012d7983 */ /* 0x001f220000300800 */
[----:B------:R-:W-:-:S05]  /*80f0*/  SHF.L.U32 R58, R123, 0x10, RZ ;  /* 0x000000107b3a7819 */ /* 0x000fca00000006ff */
[----:B------:R-:W-:-:S04]  /*8100*/  FADD.FTZ R58, R58, -UR28 ;  /* 0x8000001c3a3a7e21 */ /* 0x000fc80008010000 */
[----:B------:R-:W-:Y:S01]  /*8110*/  FMUL.FTZ R123, R58, UR16 ;  /* 0x000000103a7b7c20 */ /* 0x000fe20008410000 */
[----:B--2---:R-:W-:Y:S02]  /*8120*/  SHF.L.U32 R70, R115, 0x10, RZ ;  /* 0x0000001073467819 */ /* 0x004fe400000006ff */
[----:B------:R-:W2:Y:S01]  /*8130*/  LDL.LU R115, [R1+0x190] ;  /* 0x0001900001737983 */ /* 0x000ea20000300800 */
[----:B------:R-:W-:-:S04]  /*8140*/  FFMA.FTZ R62, R4, R123, R2 ;  /* 0x0000007b043e7223 */ /* 0x000fc80000010002 */
[----:B------:R-:W-:-:S06]  /*8150*/  FMUL.FTZ R58, R62, -1.4426950216293334961 ;  /* 0xbfb8aa3b3e3a7820 */ /* 0x000fcc0000410000 */
[----:B------:R-:W0:Y:S02]  /*8160*/  MUFU.EX2 R58, R58 ;  /* 0x0000003a003a7308 */ /* 0x000e240000000800 */
[----:B0-----:R-:W-:-:S06]  /*8170*/  FADD.FTZ R58, R58, 1 ;  /* 0x3f8000003a3a7421 */ /* 0x001fcc0000010000 */
[----:B------:R-:W0:Y:S01]  /*8180*/  MUFU.RCP R58, R58 ;  /* 0x0000003a003a7308 */ /* 0x000e220000001000 */
[----:B------:R-:W-:Y:S02]  /*8190*/  SHF.L.U32 R66, R43, 0x10, RZ ;  /* 0x000000102b427819 */ /* 0x000fe400000006ff */
[----:B------:R-:W2:Y:S03]  /*81a0*/  LDL.LU R43, [R1+0x19c] ;  /* 0x00019c00012b7983 */ /* 0x000ea60000300800 */
[----:B0-----:R-:W-:Y:S01]  /*81b0*/  FMUL.FTZ R66, R66, R58 ;  /* 0x0000003a42427220 */ /* 0x001fe20000410000 */
[----:B------:R-:W-:-:S04]  /*81c0*/  FADD.FTZ R58, -R58, 1 ;  /* 0x3f8000003a3a7421 */ /* 0x000fc80000010100 */
[----:B------:R-:W-:-:S04]  /*81d0*/  FFMA.FTZ R58, R62, R58, 1 ;  /* 0x3f8000003e3a7423 */ /* 0x000fc8000001003a */
[----:B------:R-:W-:Y:S01]  /*81e0*/  FMUL.FTZ R58, R66, R58 ;  /* 0x0000003a423a7220 */ /* 0x000fe20000410000 */
[----:B------:R-:W-:-:S04]  /*81f0*/  FFMA.FTZ R66, R5, R42, R3 ;  /* 0x0000002a05427223 */ /* 0x000fc80000010003 */
[----:B------:R-:W-:-:S06]  /*8200*/  FMUL.FTZ R62, R66, -1.4426950216293334961 ;  /* 0xbfb8aa3b423e7820 */ /* 0x000fcc0000410000 */
[----:B------:R-:W0:Y:S02]  /*8210*/  MUFU.EX2 R62, R62 ;  /* 0x0000003e003e7308 */ /* 0x000e240000000800 */
[----:B0-----:R-:W-:-:S06]  /*8220*/  FADD.FTZ R62, R62, 1 ;  /* 0x3f8000003e3e7421 */ /* 0x001fcc0000010000 */
[----:B------:R-:W0:Y:S01]  /*8230*/  MUFU.RCP R62, R62 ;  /* 0x0000003e003e7308 */ /* 0x000e220000001000 */
[----:B------:R-:W-:Y:S02]  /*8240*/  SHF.L.U32 R74, R44, 0x10, RZ ;  /* 0x000000102c4a7819 */ /* 0x000fe400000006ff */
[----:B------:R-:W-:Y:S01]  /*8250*/  SHF.L.U32 R78, R99, 0x10, RZ ;  /* 0x00000010634e7819 */ /* 0x000fe200000006ff */
[----:B------:R1:W-:Y:S02]  /*8260*/  STL [R1+0x138], R42 ;  /* 0x0001382a01007387 */ /* 0x0003e40000100800 */
[----:B------:R-:W-:Y:S02]  /*8270*/  FADD.FTZ R74, R74, -UR28 ;  /* 0x8000001c4a4a7e21 */ /* 0x000fe40008010000 */
[----:B------:R-:W-:Y:S01]  /*8280*/  FADD.FTZ R78, R78, -UR28 ;  /* 0x8000001c4e4e7e21 */ /* 0x000fe20008010000 */
[----:B------:R-:W2:Y:S04]  /*8290*/  LDL.LU R99, [R1+0x198] ;  /* 0x0001980001637983 */ /* 0x000ea80000300800 */
[----:B------:R-:W2:Y:S01]  /*82a0*/  LDL.LU R44, [R1+0x120] ;  /* 0x00012000012c7983 */ /* 0x000ea20000300800 */
[----:B0-----:R-:W-:Y:S01]  /*82b0*/  FMUL.FTZ R70, R70, R62 ;  /* 0x0000003e46467220 */ /* 0x001fe20000410000 */
[----:B------:R-:W-:Y:S01]  /*82c0*/  FADD.FTZ R62, -R62, 1 ;  /* 0x3f8000003e3e7421 */ /* 0x000fe20000010100 */
[----:B-1----:R-:W-:-:S03]  /*82d0*/  FMUL.FTZ R42, R74, UR16 ;  /* 0x000000104a2a7c20 */ /* 0x002fc60008410000 */
[----:B------:R-:W-:Y:S02]  /*82e0*/  FFMA.FTZ R66, R66, R62, 1 ;  /* 0x3f80000042427423 */ /* 0x000fe4000001003e */
[----:B------:R0:W-:Y:S02]  /*82f0*/  STL [R1+0x130], R42 ;  /* 0x0001302a01007387 */ /* 0x0001e40000100800 */
[----:B------:R-:W-:Y:S01]  /*8300*/  FMUL.FTZ R66, R70, R66 ;  /* 0x0000004246427220 */ /* 0x000fe20000410000 */
[----:B------:R-:W-:Y:S01]  /*8310*/  FFMA.FTZ R70, R4, R42, R2 ;  /* 0x0000002a04467223 */ /* 0x000fe20000010002 */
[----:B0-----:R-:W-:Y:S01]  /*8320*/  FMUL.FTZ R42, R78, UR16 ;  /* 0x000000104e2a7c20 */ /* 0x001fe20008410000 */
[----:B---3--:R-:W-:Y:S02]  /*8330*/  SHF.L.U32 R78, R119, 0x10, RZ ;  /* 0x00000010774e7819 */ /* 0x008fe400000006ff */
[----:B------:R-:W3:Y:S01]  /*8340*/  LDL.LU R119, [R1+0x118] ;  /* 0x0001180001777983 */ /* 0x000ee20000300800 */
[----:B----4-:R-:W-:-:S03]  /*8350*/  SHF.L.U32 R74, R45, 0x10, RZ ;  /* 0x000000102d4a7819 */ /* 0x010fc600000006ff */
[----:B------:R-:W4:Y:S01]  /*8360*/  LDL.LU R45, [R1+0x1a0] ;  /* 0x0001a000012d7983 */ /* 0x000f220000300800 */
[----:B------:R-:W-:Y:S01]  /*8370*/  FMUL.FTZ R62, R70, -1.4426950216293334961 ;  /* 0xbfb8aa3b463e7820 */ /* 0x000fe20000410000 */
[----:B--2---:R-:W-:Y:S02]  /*8380*/  SHF.L.U32 R97, R115, 0x10, RZ ;  /* 0x0000001073617819 */ /* 0x004fe400000006ff */
[----:B------:R-:W2:Y:S03]  /*8390*/  LDL.LU R115, [R1+0x11c] ;  /* 0x00011c0001737983 */ /* 0x000ea60000300800 */
[----:B------:R-:W0:Y:S02]  /*83a0*/  MUFU.EX2 R62, R62 ;  /* 0x0000003e003e7308 */ /* 0x000e240000000800 */
[----:B0-----:R-:W-:-:S06]  /*83b0*/  FADD.FTZ R62, R62, 1 ;  /* 0x3f8000003e3e7421 */ /* 0x001fcc0000010000 */
[----:B------:R-:W0:Y:S01]  /*83c0*/  MUFU.RCP R62, R62 ;  /* 0x0000003e003e7308 */ /* 0x000e220000001000 */
[----:B------:R-:W-:Y:S01]  /*83d0*/  FADD.FTZ R97, R97, -UR28 ;  /* 0x8000001c61617e21 */ /* 0x000fe20008010000 */
[----:B------:R1:W-:Y:S01]  /*83e0*/  STL [R1+0x12c], R42 ;  /* 0x00012c2a01007387 */ /* 0x0003e20000100800 */
[----:B0-----:R-:W-:Y:S01]  /*83f0*/  FMUL.FTZ R74, R74, R62 ;  /* 0x0000003e4a4a7220 */ /* 0x001fe20000410000 */
[----:B------:R-:W-:-:S04]  /*8400*/  FADD.FTZ R62, -R62, 1 ;  /* 0x3f8000003e3e7421 */ /* 0x000fc80000010100 */
[----:B------:R-:W-:Y:S01]  /*8410*/  FFMA.FTZ R62, R70, R62, 1 ;  /* 0x3f800000463e7423 */ /* 0x000fe2000001003e */
[----:B------:R-:W-:Y:S01]  /*8420*/  FFMA.FTZ R70, R5, R42, R3 ;  /* 0x0000002a05467223 */ /* 0x000fe20000010003 */
[----:B-1----:R-:W-:Y:S01]  /*8430*/  FMUL.FTZ R42, R97, UR16 ;  /* 0x00000010612a7c20 */ /* 0x002fe20008410000 */
[----:B------:R-:W-:Y:S02]  /*8440*/  SHF.L.U32 R97, R43, 0x10, RZ ;  /* 0x000000102b617819 */ /* 0x000fe400000006ff */
[----:B------:R-:W2:Y:S01]  /*8450*/  LDL.LU R43, [R1+0x1a4] ;  /* 0x0001a400012b7983 */ /* 0x000ea20000300800 */
[----:B------:R-:W-:Y:S01]  /*8460*/  FMUL.FTZ R74, R74, R62 ;  /* 0x0000003e4a4a7220 */ /* 0x000fe20000410000 */
        /* <DEDUP_REMOVED lines=8> */
[----:B------:R-:W-:Y:S01]  /*84f0*/  FFMA.FTZ R78, R4, R42, R2 ;  /* 0x0000002a044e7223 */ /* 0x000fe20000010002 */
[----:B---3--:R-:W-:Y:S02]  /*8500*/  SHF.L.U32 R108, R119, 0x10, RZ ;  /* 0x00000010776c7819 */ /* 0x008fe400000006ff */
[----:B------:R-:W3:Y:S01]  /*8510*/  LDL.LU R119, [R1+0x110] ;  /* 0x0001100001777983 */ /* 0x000ee20000300800 */
[----:B------:R-:W-:-:S06]  /*8520*/  FMUL.FTZ R70, R78, -1.4426950216293334961 ;  /* 0xbfb8aa3b4e467820 */ /* 0x000fcc0000410000 */
[----:B------:R-:W0:Y:S02]  /*8530*/  MUFU.EX2 R70, R70 ;  /* 0x0000004600467308 */ /* 0x000e240000000800 */
[----:B0-----:R-:W-:-:S06]  /*8540*/  FADD.FTZ R70, R70, 1 ;  /* 0x3f80000046467421 */ /* 0x001fcc0000010000 */
[----:B------:R-:W0:Y:S01]  /*8550*/  MUFU.RCP R70, R70 ;  /* 0x0000004600467308 */ /* 0x000e220000001000 */
[----:B------:R-:W-:-:S05]  /*8560*/  SHF.L.U32 R106, R99, 0x10, RZ ;  /* 0x00000010636a7819 */ /* 0x000fca00000006ff */
[----:B------:R-:W-:-:S04]  /*8570*/  FADD.FTZ R106, R106, -UR28 ;  /* 0x8000001c6a6a7e21 */ /* 0x000fc80008010000 */
[----:B------:R-:W-:Y:S01]  /*8580*/  FMUL.FTZ R99, R106, UR16 ;  /* 0x000000106a637c20 */ /* 0x000fe20008410000 */
        /* <DEDUP_REMOVED lines=9> */
[----:B----4-:R-:W-:Y:S01]  /*8620*/  SHF.L.U32 R106, R45, 0x10, RZ ;  /* 0x000000102d6a7819 */ /* 0x010fe200000006ff */
[----:B------:R-:W-:Y:S01]  /*8630*/  FADD.FTZ R108, R108, -UR28 ;  /* 0x8000001c6c6c7e21 */ /* 0x000fe20008010000 */
[----:B--2---:R-:W-:Y:S02]  /*8640*/  SHF.L.U32 R111, R115, 0x10, RZ ;  /* 0x00000010736f7819 */ /* 0x004fe400000006ff */
[----:B------:R-:W2:Y:S01]  /*8650*/  LDL.LU R115, [R1+0x114] ;  /* 0x0001140001737983 */ /* 0x000ea20000300800 */
[----:B0-----:R-:W-:Y:S01]  /*8660*/  FMUL.FTZ R106, R106, R78 ;  /* 0x0000004e6a6a7220 */ /* 0x001fe20000410000 */
[----:B------:R-:W-:Y:S01]  /*8670*/  FADD.FTZ R78, -R78, 1 ;  /* 0x3f8000004e4e7421 */ /* 0x000fe20000010100 */
[----:B------:R-:W-:-:S03]  /*8680*/  FMUL.FTZ R45, R108, UR16 ;  /* 0x000000106c2d7c20 */ /* 0x000fc60008410000 */
[----:B------:R-:W-:-:S04]  /*8690*/  FFMA.FTZ R78, R97, R78, 1 ;  /* 0x3f800000614e7423 */ /* 0x000fc8000001004e */
[----:B------:R-:W-:Y:S01]  /*86a0*/  FMUL.FTZ R78, R106, R78 ;  /* 0x0000004e6a4e7220 */ /* 0x000fe20000410000 */
[----:B------:R-:W-:-:S04]  /*86b0*/  FFMA.FTZ R106, R4, R45, R2 ;  /* 0x0000002d046a7223 */ /* 0x000fc80000010002 */
[----:B------:R-:W-:-:S06]  /*86c0*/  FMUL.FTZ R97, R106, -1.4426950216293334961 ;  /* 0xbfb8aa3b6a617820 */ /* 0x000fcc0000410000 */
[----:B------:R-:W0:Y:S02]  /*86d0*/  MUFU.EX2 R97, R97 ;  /* 0x0000006100617308 */ /* 0x000e240000000800 */
[----:B0-----:R-:W-:-:S06]  /*86e0*/  FADD.FTZ R97, R97, 1 ;  /* 0x3f80000061617421 */ /* 0x001fcc0000010000 */
[----:B------:R-:W0:Y:S01]  /*86f0*/  MUFU.RCP R97, R97 ;  /* 0x0000006100617308 */ /* 0x000e220000001000 */
[----:B------:R-:W-:Y:S01]  /*8700*/  SHF.L.U32 R108, R44, 0x10, RZ ;  /* 0x000000102c6c7819 */ /* 0x000fe200000006ff */
        /* <DEDUP_REMOVED lines=8> */
[----:B------:R-:W0:Y:S01]  /*8790*/  MUFU.EX2 R106, R106 ;  /* 0x0000006a006a7308 */ /* 0x000e220000000800 */
[----:B------:R-:W-:Y:S01]  /*87a0*/  SHF.L.U32 R100, R100, 0x10, RZ ;  /* 0x0000001064647819 */ /* 0x000fe200000006ff */
[----:B0-----:R-:W-:-:S06]  /*87b0*/  FADD.FTZ R106, R106, 1 ;  /* 0x3f8000006a6a7421 */ /* 0x001fcc0000010000 */
[----:B------:R-:W0:Y:S01]  /*87c0*/  MUFU.RCP R106, R106 ;  /* 0x0000006a006a7308 */ /* 0x000e220000001000 */
[----:B------:R-:W-:Y:S01]  /*87d0*/  SHF.L.U32 R111, R43, 0x10, RZ ;  /* 0x000000102b6f7819 */ /* 0x000fe200000006ff */
[----:B------:R-:W-:-:S04]  /*87e0*/  FADD.FTZ R100, R100, -UR28 ;  /* 0x8000001c64647e21 */ /* 0x000fc80008010000 */
[----:B------:R-:W-:Y:S01]  /*87f0*/  FMUL.FTZ R43, R100, UR16 ;  /* 0x00000010642b7c20 */ /* 0x000fe20008410000 */
[----:B0-----:R-:W-:Y:S01]  /*8800*/  FMUL.FTZ R111, R111, R106 ;  /* 0x0000006a6f6f7220 */ /* 0x001fe20000410000 */
[----:B------:R-:W-:-:S04]  /*8810*/  FADD.FTZ R106, -R106, 1 ;  /* 0x3f8000006a6a7421 */ /* 0x000fc80000010100 */
[----:B------:R-:W-:Y:S01]  /*8820*/  FFMA.FTZ R106, R108, R106, 1 ;  /* 0x3f8000006c6a7423 */ /* 0x000fe2000001006a */
[----:B------:R-:W-:-:S03]  /*8830*/  FFMA.FTZ R108, R4, R43, R2 ;  /* 0x0000002b046c7223 */ /* 0x000fc60000010002 */
[----:B------:R-:W-:Y:S01]  /*8840*/  FMUL.FTZ R100, R111, R106 ;  /* 0x0000006a6f647220 */ /* 0x000fe20000410000 */
[----:B------:R-:W-:-:S06]  /*8850*/  FMUL.FTZ R106, R108, -1.4426950216293334961 ;  /* 0xbfb8aa3b6c6a7820 */ /* 0x000fcc0000410000 */
[----:B------:R-:W0:Y:S01]  /*8860*/  MUFU.EX2 R106, R106 ;  /* 0x0000006a006a7308 */ /* 0x000e220000000800 */
[----:B------:R-:W-:Y:S01]  /*8870*/  SHF.L.U32 R101, R101, 0x10, RZ ;  /* 0x0000001065657819 */ /* 0x000fe200000006ff */
[----:B0-----:R-:W-:-:S06]  /*8880*/  FADD.FTZ R106, R106, 1 ;  /* 0x3f8000006a6a7421 */ /* 0x001fcc0000010000 */
[----:B------:R-:W0:Y:S01]  /*8890*/  MUFU.RCP R106, R106 ;  /* 0x0000006a006a7308 */ /* 0x000e220000001000 */
[----:B---3--:R-:W-:Y:S01]  /*88a0*/  SHF.L.U32 R111, R119, 0x10, RZ ;  /* 0x00000010776f7819 */ /* 0x008fe200000006ff */
[----:B------:R-:W-:Y:S01]  /*88b0*/  FADD.FTZ R101, R101, -UR28 ;  /* 0x8000001c65657e21 */ /* 0x000fe20008010000 */
[----:B------:R1:W-:Y:S03]  /*88c0*/  STL [R1+0x128], R42 ;  /* 0x0001282a01007387 */ /* 0x0003e60000100800 */
[----:B-1----:R-:W-:Y:S01]  /*88d0*/  FMUL.FTZ R42, R101, UR16 ;  /* 0x00000010652a7c20 */ /* 0x002fe20008410000 */
[----:B0-----:R-:W-:Y:S01]  /*88e0*/  FMUL.FTZ R111, R111, R106 ;  /* 0x0000006a6f6f7220 */ /* 0x001fe20000410000 */
[----:B------:R-:W-:-:S04]  /*88f0*/  FADD.FTZ R106, -R106, 1 ;  /* 0x3f8000006a6a7421 */ /* 0x000fc80000010100 */
[----:B------:R-:W-:Y:S01]  /*8900*/  FFMA.FTZ R106, R108, R106, 1 ;  /* 0x3f8000006c6a7423 */ /* 0x000fe2000001006a */
[----:B------:R-:W-:-:S03]  /*8910*/  FFMA.FTZ R108, R5, R42, R3 ;  /* 0x0000002a056c7223 */ /* 0x000fc60000010003 */
[----:B------:R-:W-:Y:S01]  /*8920*/  FMUL.FTZ R101, R111, R106 ;  /* 0x0000006a6f657220 */ /* 0x000fe20000410000 */
[----:B------:R-:W-:-:S06]  /*8930*/  FMUL.FTZ R106, R108, -1.4426950216293334961 ;  /* 0xbfb8aa3b6c6a7820 */ /* 0x000fcc0000410000 */
[----:B------:R-:W0:Y:S02]  /*8940*/  MUFU.EX2 R106, R106 ;  /* 0x0000006a006a7308 */ /* 0x000e240000000800 */
[----:B0-----:R-:W-:-:S06]  /*8950*/  FADD.FTZ R106, R106, 1 ;  /* 0x3f8000006a6a7421 */ /* 0x001fcc0000010000 */
[----:B------:R-:W0:Y:S01]  /*8960*/  MUFU.RCP R106, R106 ;  /* 0x0000006a006a7308 */ /* 0x000e220000001000 */
[----:B------:R-:W-:-:S05]  /*8970*/  SHF.L.U32 R102, R102, 0x10, RZ ;  /* 0x0000001066667819 */ /* 0x000fca00000006ff */
[----:B------:R-:W-:Y:S01]  /*8980*/  FADD.FTZ R102, R102, -UR28 ;  /* 0x8000001c66667e21 */ /* 0x000fe20008010000 */
[----:B------:R-:W-:Y:S02]  /*8990*/  SHF.L.U32 R103, R103, 0x10, RZ ;  /* 0x0000001067677819 */ /* 0x000fe400000006ff */
[----:B------:R-:W-:-:S03]  /*89a0*/  SHF.L.U32 R104, R104, 0x10, RZ ;  /* 0x0000001068687819 */ /* 0x000fc600000006ff */
[----:B------:R-:W-:Y:S01]  /*89b0*/  FADD.FTZ R103, R103, -UR28 ;  /* 0x8000001c67677e21 */ /* 0x000fe20008010000 */
[----:B--2---:R-:W-:-:S05]  /*89c0*/  SHF.L.U32 R111, R115, 0x10, RZ ;  /* 0x00000010736f7819 */ /* 0x004fca00000006ff */
        /* <DEDUP_REMOVED lines=9> */
[----:B------:R-:W0:Y:S02]  /*8a60*/  MUFU.RCP R108, R108 ;  /* 0x0000006c006c7308 */ /* 0x000e240000001000 */
[----:B0-----:R-:W-:Y:S01]  /*8a70*/  FMUL.FTZ R115, R104, R108 ;  /* 0x0000006c68737220 */ /* 0x001fe20000410000 */
[----:B------:R-:W-:Y:S01]  /*8a80*/  FADD.FTZ R108, -R108, 1 ;  /* 0x3f8000006c6c7421 */ /* 0x000fe20000010100 */
[----:B------:R-:W-:-:S03]  /*8a90*/  FMUL.FTZ R104, R103, UR16 ;  /* 0x0000001067687c20 */ /* 0x000fc60008410000 */
        /* <DEDUP_REMOVED lines=8> */
[----:B------:R-:W-:Y:S01]  /*8b20*/  SHF.L.U32 R105, R105, 0x10, RZ ;  /* 0x0000001069697819 */ /* 0x000fe200000006ff */
[----:B------:R-:W-:-:S04]  /*8b30*/  FADD.FTZ R92, R92, -UR28 ;  /* 0x8000001c5c5c7e21 */ /* 0x000fc80008010000 */
        /* <DEDUP_REMOVED lines=406> */
[----:B------:R-:W-:-:S04]  /*a4a0*/  FMUL.FTZ R114, R116, UR16 ;  /* 0x0000001074727c20 */ /* 0x000fc80008410000 */
        /* <DEDUP_REMOVED lines=11> */
[----:B------:R-:W-:Y:S01]  /*a560*/  FMUL.FTZ R115, R24, UR16 ;  /* 0x0000001018737c20 */ /* 0x000fe20008410000 */
[----:B------:R-:W-:-:S03]  /*a570*/  FMUL.FTZ R113, R117, R113 ;  /* 0x0000007175717220 */ /* 0x000fc60000410000 */
[----:B------:R-:W-:Y:S01]  /*a580*/  FFMA.FTZ R117, R4, R115, R2 ;  /* 0x0000007304757223 */ /* 0x000fe20000010002 */
[----:B------:R-:W-:-:S03]  /*a590*/  FMUL.FTZ R24, R118, R116 ;  /* 0x0000007476187220 */ /* 0x000fc60000410000 */
        /* <DEDUP_REMOVED lines=23> */
[----:B------:R-:W-:Y:S01]  /*a710*/  FFMA.FTZ R120, R4, R118, R2 ;  /* 0x0000007604787223 */ /* 0x000fe20000010002 */
[----:B------:R-:W-:Y:S01]  /*a720*/  FMUL.FTZ R27, R122, R119 ;  /* 0x000000777a1b7220 */ /* 0x000fe20000410000 */
[----:B------:R-:W-:Y:S02]  /*a730*/  SHF.L.U32 R28, R28, 0x10, RZ ;  /* 0x000000101c1c7819 */ /* 0x000fe400000006ff */
[----:B------:R-:W-:Y:S01]  /*a740*/  SHF.L.U32 R29, R29, 0x10, RZ ;  /* 0x000000101d1d7819 */ /* 0x000fe200000006ff */
[----:B------:R-:W-:Y:S01]  /*a750*/  FMUL.FTZ R119, R120, -1.4426950216293334961 ;  /* 0xbfb8aa3b78777820 */ /* 0x000fe20000410000 */
[----:B------:R-:W-:Y:S01]  /*a760*/  FMUL.FTZ R116, R121, R116 ;  /* 0x0000007479747220 */ /* 0x000fe20000410000 */
[----:B------:R-:W-:Y:S02]  /*a770*/  SHF.L.U32 R0, R0, 0x10, RZ ;  /* 0x0000001000007819 */ /* 0x000fe400000006ff */
[----:B------:R-:W-:Y:S02]  /*a780*/  SHF.L.U32 R30, R30, 0x10, RZ ;  /* 0x000000101e1e7819 */ /* 0x000fe400000006ff */
[----:B------:R-:W-:Y:S01]  /*a790*/  SHF.L.U32 R6, R6, 0x10, RZ ;  /* 0x0000001006067819 */ /* 0x000fe200000006ff */
[----:B------:R-:W0:Y:S01]  /*a7a0*/  MUFU.EX2 R119, R119 ;  /* 0x0000007700777308 */ /* 0x000e220000000800 */
[----:B------:R-:W-:-:S02]  /*a7b0*/  SHF.L.U32 R7, R7, 0x10, RZ ;  /* 0x0000001007077819 */ /* 0x000fc400000006ff */
[----:B------:R-:W-:Y:S02]  /*a7c0*/  SHF.L.U32 R9, R9, 0x10, RZ ;  /* 0x0000001009097819 */ /* 0x000fe400000006ff */
[----:B------:R-:W-:Y:S02]  /*a7d0*/  SHF.L.U32 R21, R21, 0x10, RZ ;  /* 0x0000001015157819 */ /* 0x000fe400000006ff */
[----:B------:R-:W-:Y:S02]  /*a7e0*/  SHF.L.U32 R11, R11, 0x10, RZ ;  /* 0x000000100b0b7819 */ /* 0x000fe400000006ff */
[----:B------:R-:W-:Y:S02]  /*a7f0*/  SHF.L.U32 R14, R14, 0x10, RZ ;  /* 0x000000100e0e7819 */ /* 0x000fe400000006ff */
[----:B------:R-:W-:Y:S02]  /*a800*/  SHF.L.U32 R32, R32, 0x10, RZ ;  /* 0x0000001020207819 */ /* 0x000fe400000006ff */
[----:B------:R-:W-:-:S02]  /*a810*/  SHF.L.U32 R33, R33, 0x10, RZ ;  /* 0x0000001021217819 */ /* 0x000fc400000006ff */
[----:B------:R-:W-:Y:S02]  /*a820*/  SHF.L.U32 R16, R16, 0x10, RZ ;  /* 0x0000001010107819 */ /* 0x000fe400000006ff */
[----:B------:R-:W-:Y:S01]  /*a830*/  SHF.L.U32 R17, R17, 0x10, RZ ;  /* 0x0000001011117819 */ /* 0x000fe200000006ff */
[----:B0-----:R-:W-:Y:S01]  /*a840*/  FADD.FTZ R119, R119, 1 ;  /* 0x3f80000077777421 */ /* 0x001fe20000010000 */
[----:B------:R-:W-:Y:S02]  /*a850*/  SHF.L.U32 R35, R35, 0x10, RZ ;  /* 0x0000001023237819 */ /* 0x000fe400000006ff */
[----:B------:R-:W-:Y:S02]  /*a860*/  SHF.L.U32 R36, R36, 0x10, RZ ;  /* 0x0000001024247819 */ /* 0x000fe400000006ff */
[----:B------:R-:W-:Y:S01]  /*a870*/  SHF.L.U32 R34, R34, 0x10, RZ ;  /* 0x0000001022227819 */ /* 0x000fe200000006ff */
[----:B------:R-:W0:Y:S01]  /*a880*/  MUFU.RCP R119, R119 ;  /* 0x0000007700777308 */ /* 0x000e220000001000 */
[----:B------:R-:W-:Y:S01]  /*a890*/  FADD.FTZ R28, R28, -UR28 ;  /* 0x8000001c1c1c7e21 */ /* 0x000fe20008010000 */
[----:B------:R-:W-:-:S02]  /*a8a0*/  SHF.L.U32 R37, R37, 0x10, RZ ;  /* 0x0000001025257819 */ /* 0x000fc400000006ff */
[----:B------:R-:W-:Y:S02]  /*a8b0*/  SHF.L.U32 R41, R41, 0x10, RZ ;  /* 0x0000001029297819 */ /* 0x000fe400000006ff */
[----:B------:R-:W-:Y:S02]  /*a8c0*/  SHF.L.U32 R20, R20, 0x10, RZ ;  /* 0x0000001014147819 */ /* 0x000fe400000006ff */
[----:B------:R-:W-:Y:S02]  /*a8d0*/  SHF.L.U32 R31, R31, 0x10, RZ ;  /* 0x000000101f1f7819 */ /* 0x000fe400000006ff */
[----:B------:R-:W-:Y:S02]  /*a8e0*/  SHF.L.U32 R49, R49, 0x10, RZ ;  /* 0x0000001031317819 */ /* 0x000fe400000006ff */
[----:B------:R-:W-:Y:S02]  /*a8f0*/  SHF.L.U32 R53, R53, 0x10, RZ ;  /* 0x0000001035357819 */ /* 0x000fe400000006ff */
[----:B------:R-:W-:-:S02]  /*a900*/  SHF.L.U32 R23, R23, 0x10, RZ ;  /* 0x0000001017177819 */ /* 0x000fc400000006ff */
[----:B------:R-:W-:Y:S01]  /*a910*/  SHF.L.U32 R54, R54, 0x10, RZ ;  /* 0x0000001036367819 */ /* 0x000fe200000006ff */
[----:B0-----:R-:W-:Y:S01]  /*a920*/  FMUL.FTZ R121, R29, R119 ;  /* 0x000000771d797220 */ /* 0x001fe20000410000 */
[----:B------:R-:W-:Y:S01]  /*a930*/  FADD.FTZ R119, -R119, 1 ;  /* 0x3f80000077777421 */ /* 0x000fe20000010100 */
[----:B------:R-:W-:Y:S01]  /*a940*/  FMUL.FTZ R29, R28, UR16 ;  /* 0x000000101c1d7c20 */ /* 0x000fe20008410000 */
[----:B------:R-:W-:Y:S01]  /*a950*/  SHF.L.U32 R26, R26, 0x10, RZ ;  /* 0x000000101a1a7819 */ /* 0x000fe200000006ff */
[----:B------:R0:W-:Y:S01]  /*a960*/  STL [R1+0x1c4], R66 ;  /* 0x0001c44201007387 */ /* 0x0001e20000100800 */
[----:B------:R-:W-:Y:S01]  /*a970*/  FFMA.FTZ R119, R120, R119, 1 ;  /* 0x3f80000078777423 */ /* 0x000fe20000010077 */
[----:B------:R-:W-:Y:S02]  /*a980*/  FFMA.FTZ R120, R5, R29, R3 ;  /* 0x0000001d05787223 */ /* 0x000fe40000010003 */
[----:B------:R1:W-:Y:S01]  /*a990*/  STL [R1+0x1c0], R74 ;  /* 0x0001c04a01007387 */ /* 0x0003e20000100800 */
[----:B------:R-:W-:Y:S01]  /*a9a0*/  FMUL.FTZ R28, R121, R119 ;  /* 0x00000077791c7220 */ /* 0x000fe20000410000 */
[----:B------:R-:W-:Y:S01]  /*a9b0*/  FMUL.FTZ R119, R120, -1.4426950216293334961 ;  /* 0xbfb8aa3b78777820 */ /* 0x000fe20000410000 */
[----:B------:R-:W-:Y:S01]  /*a9c0*/  FADD.FTZ R0, R0, -UR28 ;  /* 0x8000001c00007e21 */ /* 0x000fe20008010000 */
[----:B------:R-:W-:Y:S01]  /*a9d0*/  FADD.FTZ R6, R6, -UR28 ;  /* 0x8000001c06067e21 */ /* 0x000fe20008010000 */
[----:B------:R-:W-:Y:S01]  /*a9e0*/  FADD.FTZ R9, R9, -UR28 ;  /* 0x8000001c09097e21 */ /* 0x000fe20008010000 */
[----:B------:R-:W-:Y:S01]  /*a9f0*/  FADD.FTZ R11, R11, -UR28 ;  /* 0x8000001c0b0b7e21 */ /* 0x000fe20008010000 */
[----:B------:R-:W-:Y:S01]  /*aa00*/  FADD.FTZ R32, R32, -UR28 ;  /* 0x8000001c20207e21 */ /* 0x000fe20008010000 */
[----:B------:R-:W2:Y:S01]  /*aa10*/  MUFU.EX2 R119, R119 ;  /* 0x0000007700777308 */ /* 0x000ea20000000800 */
[----:B------:R-:W-:Y:S01]  /*aa20*/  FADD.FTZ R16, R16, -UR28 ;  /* 0x8000001c10107e21 */ /* 0x000fe20008010000 */
[----:B------:R-:W-:Y:S01]  /*aa30*/  FADD.FTZ R35, R35, -UR28 ;  /* 0x8000001c23237e21 */ /* 0x000fe20008010000 */
[----:B------:R-:W-:Y:S01]  /*aa40*/  FADD.FTZ R34, R34, -UR28 ;  /* 0x8000001c22227e21 */ /* 0x000fe20008010000 */
[----:B------:R-:W-:Y:S01]  /*aa50*/  FADD.FTZ R41, R41, -UR28 ;  /* 0x8000001c29297e21 */ /* 0x000fe20008010000 */
[----:B------:R-:W-:Y:S01]  /*aa60*/  FADD.FTZ R31, R31, -UR28 ;  /* 0x8000001c1f1f7e21 */ /* 0x000fe20008010000 */
[----:B------:R-:W-:Y:S01]  /*aa70*/  FADD.FTZ R53, R53, -UR28 ;  /* 0x8000001c35357e21 */ /* 0x000fe20008010000 */
[----:B------:R-:W-:Y:S01]  /*aa80*/  FADD.FTZ R26, R26, -UR28 ;  /* 0x8000001c1a1a7e21 */ /* 0x000fe20008010000 */
[----:B0-----:R-:W3:Y:S04]  /*aa90*/  LDL.LU R66, [R1+0x144] ;  /* 0x0001440001427983 */ /* 0x001ee80000300800 */
[----:B-1----:R-:W4:Y:S04]  /*aaa0*/  LDL.LU R74, [R1+0x138] ;  /* 0x00013800014a7983 */ /* 0x002f280000300800 */
[----:B------:R-:W4:Y:S01]  /*aab0*/  LDL.LU R122, [R1+0x148] ;  /* 0x00014800017a7983 */ /* 0x000f220000300800 */
[----:B--2---:R-:W-:-:S06]  /*aac0*/  FADD.FTZ R119, R119, 1 ;  /* 0x3f80000077777421 */ /* 0x004fcc0000010000 */
        /* <DEDUP_REMOVED lines=81> */
[----:B------:R-:W-:Y:S01]  /*afe0*/  FMUL.FTZ R41, R41, UR16 ;  /* 0x0000001029297c20 */ /* 0x000fe20008410000 */
        /* <DEDUP_REMOVED lines=39> */
[----:B------:R-:W-:Y:S01]  /*b260*/  SHF.L.U32 R121, R124, 0x10, RZ ;  /* 0x000000107c797819 */ /* 0x000fe200000006ff */
[----:B------:R1:W-:Y:S04]  /*b270*/  STL [R1+0x1c8], R70 ;  /* 0x0001c84601007387 */ /* 0x0003e80000100800 */
[----:B------:R-:W2:Y:S04]  /*b280*/  LDL.LU R124, [R1+0x13c] ;  /* 0x00013c00017c7983 */ /* 0x000ea80000300800 */
[----:B------:R3:W-:Y:S04]  /*b290*/  STL [R1+0x1bc], R62 ;  /* 0x0001bc3e01007387 */ /* 0x0007e80000100800 */
[----:B-1----:R-:W2:Y:S01]  /*b2a0*/  LDL.LU R70, [R1+0x150] ;  /* 0x0001500001467983 */ /* 0x002ea20000300800 */
[----:B0-----:R-:W-:Y:S01]  /*b2b0*/  FMUL.FTZ R121, R121, R120 ;  /* 0x0000007879797220 */ /* 0x001fe20000410000 */
[----:B------:R-:W-:-:S02]  /*b2c0*/  FADD.FTZ R120, -R120, 1 ;  /* 0x3f80000078787421 */ /* 0x000fc40000010100 */
[----:B---3--:R-:W3:Y:S02]  /*b2d0*/  LDL.LU R62, [R1+0x130] ;  /* 0x00013000013e7983 */ /* 0x008ee40000300800 */
[----:B------:R-:W-:Y:S02]  /*b2e0*/  FFMA.FTZ R54, R54, R120, 1 ;  /* 0x3f80000036367423 */ /* 0x000fe40000010078 */
[----:B------:R-:W4:Y:S02]  /*b2f0*/  LDL.LU R120, [R1+0x154] ;  /* 0x0001540001787983 */ /* 0x000f240000300800 */
[----:B------:R-:W-:Y:S01]  /*b300*/  FMUL.FTZ R54, R121, R54 ;  /* 0x0000003679367220 */ /* 0x000fe20000410000 */
[----:B----4-:R-:W-:Y:S01]  /*b310*/  FADD.FTZ R121, R120, R58 ;  /* 0x0000003a78797221 */ /* 0x010fe20000010000 */
[CC--:B------:R-:W-:Y:S01]  /*b320*/  FFMA.FTZ R120, R123.reuse, R58.reuse, R125 ;  /* 0x0000003a7b787223 */ /* 0x0c0fe2000001007d */
[----:B------:R-:W-:Y:S02]  /*b330*/  FMUL.FTZ R125, R4, R58 ;  /* 0x0000003a047d7220 */ /* 0x000fe40000410000 */
[----:B------:R-:W4:Y:S02]  /*b340*/  LDL.LU R58, [R1+0x14c] ;  /* 0x00014c00013a7983 */ /* 0x000f240000300800 */
[----:B------:R-:W-:-:S02]  /*b350*/  FFMA.FTZ R123, R123, R125, R66 ;  /* 0x0000007d7b7b7223 */ /* 0x000fc40000010042 */
[----:B------:R-:W4:Y:S02]  /*b360*/  LDL.LU R66, [R1+0x1c4] ;  /* 0x0001c40001427983 */ /* 0x000f240000300800 */
[----:B----4-:R-:W-:Y:S01]  /*b370*/  FADD.FTZ R58, R58, R66 ;  /* 0x000000423a3a7221 */ /* 0x010fe20000010000 */
[-C--:B------:R-:W-:Y:S01]  /*b380*/  FFMA.FTZ R122, R74, R66.reuse, R122 ;  /* 0x000000424a7a7223 */ /* 0x080fe2000001007a */
[----:B------:R-:W-:-:S04]  /*b390*/  FMUL.FTZ R66, R5, R66 ;  /* 0x0000004205427220 */ /* 0x000fc80000410000 */
[----:B------:R-:W-:Y:S02]  /*b3a0*/  FFMA.FTZ R123, R74, R66, R123 ;  /* 0x000000424a7b7223 */ /* 0x000fe4000001007b */
[----:B------:R-:W4:Y:S01]  /*b3b0*/  LDL.LU R74, [R1+0x1c0] ;  /* 0x0001c000014a7983 */ /* 0x000f220000300800 */
[----:B--2---:R-:W-:-:S03]  /*b3c0*/  FADD.FTZ R124, R124, R70 ;  /* 0x000000467c7c7221 */ /* 0x004fc60000010000 */
[----:B------:R-:W2:Y:S01]  /*b3d0*/  LDL.LU R70, [R1+0x1c8] ;  /* 0x0001c80001467983 */ /* 0x000ea20000300800 */
[----:B------:R-:W-:-:S03]  /*b3e0*/  FADD.FTZ R124, R124, R125 ;  /* 0x0000007d7c7c7221 */ /* 0x000fc60000010000 */
[----:B------:R-:W2:Y:S01]  /*b3f0*/  LDL.LU R125, [R1+0x128] ;  /* 0x00012800017d7983 */ /* 0x000ea20000300800 */
[----:B------:R-:W-:-:S03]  /*b400*/  FADD.FTZ R124, R66, R124 ;  /* 0x0000007c427c7221 */ /* 0x000fc60000010000 */
[----:B------:R-:W2:Y:S01]  /*b410*/  LDL.LU R66, [R1+0x12c] ;  /* 0x00012c0001427983 */ /* 0x000ea20000300800 */
[----:B----4-:R-:W-:Y:S01]  /*b420*/  FADD.FTZ R121, R121, R74 ;  /* 0x0000004a79797221 */ /* 0x010fe20000010000 */
[-C--:B---3--:R-:W-:Y:S01]  /*b430*/  FFMA.FTZ R120, R62, R74.reuse, R120 ;  /* 0x0000004a3e787223 */ /* 0x088fe20000010078 */
[----:B------:R-:W-:-:S04]  /*b440*/  FMUL.FTZ R74, R4, R74 ;  /* 0x0000004a044a7220 */ /* 0x000fc80000410000 */
[----:B------:R-:W-:Y:S02]  /*b450*/  FFMA.FTZ R123, R62, R74, R123 ;  /* 0x0000004a3e7b7223 */ /* 0x000fe4000001007b */
[----:B------:R-:W3:Y:S01]  /*b460*/  LDL.LU R62, [R1+0x1bc] ;  /* 0x0001bc00013e7983 */ /* 0x000ee20000300800 */
[----:B------:R-:W-:Y:S01]  /*b470*/  FADD.FTZ R124, R124, R74 ;  /* 0x0000004a7c7c7221 */ /* 0x000fe20000010000 */
[----:B--2---:R-:W-:Y:S01]  /*b480*/  FFMA.FTZ R120, R125, R70, R120 ;  /* 0x000000467d787223 */ /* 0x004fe20000010078 */
[----:B------:R-:W-:-:S03]  /*b490*/  FADD.FTZ R121, R121, R70 ;  /* 0x0000004679797221 */ /* 0x000fc60000010000 */
[----:B------:R-:W-:Y:S01]  /*b4a0*/  FFMA.FTZ R120, R45, R97, R120 ;  /* 0x000000612d787223 */ /* 0x000fe20000010078 */
[----:B---3--:R-:W-:Y:S01]  /*b4b0*/  FADD.FTZ R58, R58, R62 ;  /* 0x0000003e3a3a7221 */ /* 0x008fe20000010000 */
[-C--:B------:R-:W-:Y:S01]  /*b4c0*/  FFMA.FTZ R122, R66, R62.reuse, R122 ;  /* 0x0000003e427a7223 */ /* 0x080fe2000001007a */
[----:B------:R-:W-:-:S04]  /*b4d0*/  FMUL.FTZ R62, R5, R62 ;  /* 0x0000003e053e7220 */ /* 0x000fc80000410000 */
[----:B------:R-:W-:Y:S01]  /*b4e0*/  FFMA.FTZ R123, R66, R62, R123 ;  /* 0x0000003e427b7223 */ /* 0x000fe2000001007b */
[----:B------:R-:W-:Y:S01]  /*b4f0*/  FMUL.FTZ R66, R4, R70 ;  /* 0x0000004604427220 */ /* 0x000fe20000410000 */
[----:B------:R-:W-:Y:S01]  /*b500*/  FADD.FTZ R124, R62, R124 ;  /* 0x0000007c3e7c7221 */ /* 0x000fe20000010000 */
[----:B------:R-:W-:Y:S02]  /*b510*/  FMUL.FTZ R62, R5, R78 ;  /* 0x0000004e053e7220 */ /* 0x000fe40000410000 */
[----:B------:R-:W-:Y:S01]  /*b520*/  FFMA.FTZ R123, R125, R66, R123 ;  /* 0x000000427d7b7223 */ /* 0x000fe2000001007b */
[----:B------:R-:W-:Y:S01]  /*b530*/  FADD.FTZ R124, R124, R66 ;  /* 0x000000427c7c7221 */ /* 0x000fe20000010000 */
[----:B------:R-:W-:Y:S02]  /*b540*/  FMUL.FTZ R66, R4, R97 ;  /* 0x0000006104427220 */ /* 0x000fe40000410000 */
[----:B------:R-:W-:Y:S01]  /*b550*/  FFMA.FTZ R123, R99, R62, R123 ;  /* 0x0000003e637b7223 */ /* 0x000fe2000001007b */
[----:B------:R-:W-:Y:S01]  /*b560*/  FADD.FTZ R125, R62, R124 ;  /* 0x0000007c3e7d7221 */ /* 0x000fe20000010000 */
[----:B------:R-:W-:-:S02]  /*b570*/  FMUL.FTZ R62, R5, R100 ;  /* 0x00000064053e7220 */ /* 0x000fc40000410000 */
[----:B------:R-:W-:Y:S01]  /*b580*/  FFMA.FTZ R123, R45, R66, R123 ;  /* 0x000000422d7b7223 */ /* 0x000fe2000001007b */
[----:B------:R-:W-:Y:S01]  /*b590*/  FADD.FTZ R58, R58, R78 ;  /* 0x0000004e3a3a7221 */ /* 0x000fe20000010000 */
[----:B------:R-:W-:Y:S01]  /*b5a0*/  FADD.FTZ R125, R125, R66 ;  /* 0x000000427d7d7221 */ /* 0x000fe20000010000 */
[----:B------:R-:W-:Y:S01]  /*b5b0*/  FFMA.FTZ R122, R99, R78, R122 ;  /* 0x0000004e637a7223 */ /* 0x000fe2000001007a */
[----:B------:R-:W-:Y:S01]  /*b5c0*/  FFMA.FTZ R123, R44, R62, R123 ;  /* 0x0000003e2c7b7223 */ /* 0x000fe2000001007b */
[-C--:B------:R-:W-:Y:S01]  /*b5d0*/  FMUL.FTZ R66, R4, R101.reuse ;  /* 0x0000006504427220 */ /* 0x080fe20000410000 */
[----:B------:R-:W-:Y:S01]  /*b5e0*/  FADD.FTZ R70, R121, R97 ;  /* 0x0000006179467221 */ /* 0x000fe20000010000 */
[----:B------:R-:W-:Y:S01]  /*b5f0*/  FADD.FTZ R121, R58, R100 ;  /* 0x000000643a797221 */ /* 0x000fe20000010000 */
[----:B------:R-:W-:Y:S01]  /*b600*/  FFMA.FTZ R97, R44, R100, R122 ;  /* 0x000000642c617223 */ /* 0x000fe2000001007a */
[----:B------:R-:W-:Y:S01]  /*b610*/  FFMA.FTZ R123, R43, R66, R123 ;  /* 0x000000422b7b7223 */ /* 0x000fe2000001007b */
[-C--:B------:R-:W-:Y:S01]  /*b620*/  FMUL.FTZ R58, R5, R102.reuse ;  /* 0x00000066053a7220 */ /* 0x080fe20000410000 */
[----:B------:R-:W-:Y:S01]  /*b630*/  FADD.FTZ R62, R62, R125 ;  /* 0x0000007d3e3e7221 */ /* 0x000fe20000010000 */
[----:B------:R-:W-:Y:S01]  /*b640*/  FFMA.FTZ R125, R43, R101, R120 ;  /* 0x000000652b7d7223 */ /* 0x000fe20000010078 */
[C---:B------:R-:W-:Y:S01]  /*b650*/  FFMA.FTZ R97, R42.reuse, R102, R97 ;  /* 0x000000662a617223 */ /* 0x040fe20000010061 */
[----:B------:R-:W-:Y:S01]  /*b660*/  FFMA.FTZ R123, R42, R58, R123 ;  /* 0x0000003a2a7b7223 */ /* 0x000fe2000001007b */
[----:B------:R0:W5:Y:S04]  /*b670*/  LDL.LU R99, [R1+0x1b8] ;  /* 0x0001b80001637983 */ /* 0x0001680000300800 */
[----:B------:R0:W5:Y:S04]  /*b680*/  LDL.LU R45, [R1+0x1b4] ;  /* 0x0001b400012d7983 */ /* 0x0001680000300800 */
[----:B------:R0:W5:Y:S04]  /*b690*/  LDL.LU R44, [R1+0x1b0] ;  /* 0x0001b000012c7983 */ /* 0x0001680000300800 */
[----:B------:R0:W5:Y:S04]  /*b6a0*/  LDL.LU R43, [R1+0x1ac] ;  /* 0x0001ac00012b7983 */ /* 0x0001680000300800 */
[----:B------:R0:W5:Y:S01]  /*b6b0*/  LDL.LU R42, [R1+0x1a8] ;  /* 0x0001a800012a7983 */ /* 0x0001620000300800 */
[----:B------:R-:W-:Y:S01]  /*b6c0*/  FADD.FTZ R70, R70, R101 ;  /* 0x0000006546467221 */ /* 0x000fe20000010000 */
[----:B------:R-:W-:Y:S01]  /*b6d0*/  FADD.FTZ R101, R62, R66 ;  /* 0x000000423e657221 */ /* 0x000fe20000010000 */
[----:B------:R-:W-:-:S03]  /*b6e0*/  FMUL.FTZ R62, R4, R103 ;  /* 0x00000067043e7220 */ /* 0x000fc60000410000 */
[----:B------:R-:W-:Y:S01]  /*b6f0*/  FADD.FTZ R101, R58, R101 ;  /* 0x000000653a657221 */ /* 0x000fe20000010000 */
[C---:B------:R-:W-:Y:S01]  /*b700*/  FFMA.FTZ R58, R106.reuse, R103, R125 ;  /* 0x000000676a3a7223 */ /* 0x040fe2000001007d */
[----:B------:R-:W-:Y:S01]  /*b710*/  FFMA.FTZ R106, R106, R62, R123 ;  /* 0x0000003e6a6a7223 */ /* 0x000fe2000001007b */
[----:B------:R-:W-:Y:S01]  /*b720*/  FMUL.FTZ R123, R5, R92 ;  /* 0x0000005c057b7220 */ /* 0x000fe20000410000 */
[----:B------:R-:W-:Y:S01]  /*b730*/  FADD.FTZ R62, R101, R62 ;  /* 0x0000003e653e7221 */ /* 0x000fe20000010000 */
[----:B------:R-:W-:Y:S02]  /*b740*/  FMUL.FTZ R101, R4, R93 ;  /* 0x0000005d04657220 */ /* 0x000fe40000410000 */
[----:B------:R-:W-:Y:S01]  /*b750*/  FFMA.FTZ R106, R104, R123, R106 ;  /* 0x0000007b686a7223 */ /* 0x000fe2000001006a */
[----:B------:R-:W-:Y:S01]  /*b760*/  FADD.FTZ R70, R70, R103 ;  /* 0x0000006746467221 */ /* 0x000fe20000010000 */
[----:B------:R-:W-:Y:S01]  /*b770*/  FADD.FTZ R62, R123, R62 ;  /* 0x0000003e7b3e7221 */ /* 0x000fe20000010000 */
[----:B------:R-:W-:Y:S01]  /*b780*/  FMUL.FTZ R103, R5, R91 ;  /* 0x0000005b05677220 */ /* 0x000fe20000410000 */
[C---:B------:R-:W-:Y:S01]  /*b790*/  FFMA.FTZ R106, R105.reuse, R101, R106 ;  /* 0x00000065696a7223 */ /* 0x040fe2000001006a */
[----:B------:R-:W-:Y:S01]  /*b7a0*/  FFMA.FTZ R58, R105, R93, R58 ;  /* 0x0000005d693a7223 */ /* 0x000fe2000001003a */
[----:B------:R-:W-:Y:S01]  /*b7b0*/  FADD.FTZ R62, R62, R101 ;  /* 0x000000653e3e7221 */ /* 0x000fe20000010000 */
[----:B------:R-:W-:Y:S01]  /*b7c0*/  FMUL.FTZ R101, R4, R89 ;  /* 0x0000005904657220 */ /* 0x000fe20000410000 */
[----:B------:R-:W-:Y:S01]  /*b7d0*/  FFMA.FTZ R106, R94, R103, R106 ;  /* 0x000000675e6a7223 */ /* 0x000fe2000001006a */
[----:B------:R-:W-:Y:S01]  /*b7e0*/  FADD.FTZ R70, R70, R93 ;  /* 0x0000005d46467221 */ /* 0x000fe20000010000 */
[----:B------:R-:W-:Y:S01]  /*b7f0*/  FFMA.FTZ R93, R95, R89, R58 ;  /* 0x000000595f5d7223 */ /* 0x000fe2000001003a */
[----:B------:R-:W-:Y:S01]  /*b800*/  FADD.FTZ R62, R103, R62 ;  /* 0x0000003e673e7221 */ /* 0x000fe20000010000 */
[----:B------:R-:W-:Y:S01]  /*b810*/  FFMA.FTZ R106, R95, R101, R106 ;  /* 0x000000655f6a7223 */ /* 0x000fe2000001006a */
[----:B------:R-:W-:Y:S01]  /*b820*/  FMUL.FTZ R95, R5, R84 ;  /* 0x00000054055f7220 */ /* 0x000fe20000410000 */
[----:B------:R-:W-:Y:S01]  /*b830*/  FADD.FTZ R70, R70, R89 ;  /* 0x0000005946467221 */ /* 0x000fe20000010000 */
[----:B------:R-:W-:Y:S01]  /*b840*/  FADD.FTZ R62, R62, R101 ;  /* 0x000000653e3e7221 */ /* 0x000fe20000010000 */
[----:B------:R-:W-:Y:S01]  /*b850*/  FMUL.FTZ R66, R4, R85 ;  /* 0x0000005504427220 */ /* 0x000fe20000410000 */
[----:B------:R-:W-:Y:S01]  /*b860*/  FFMA.FTZ R89, R90, R95, R106 ;  /* 0x0000005f5a597223 */ /* 0x000fe2000001006a */
[C---:B------:R-:W-:Y:S01]  /*b870*/  FFMA.FTZ R58, R88.reuse, R85, R93 ;  /* 0x00000055583a7223 */ /* 0x040fe2000001005d */
[----:B------:R-:W-:Y:S01]  /*b880*/  FADD.FTZ R62, R95, R62 ;  /* 0x0000003e5f3e7221 */ /* 0x000fe20000010000 */
[----:B------:R-:W-:Y:S01]  /*b890*/  FADD.FTZ R121, R121, R102 ;  /* 0x0000006679797221 */ /* 0x000fe20000010000 */
[----:B------:R-:W-:Y:S01]  /*b8a0*/  FFMA.FTZ R88, R88, R66, R89 ;  /* 0x0000004258587223 */ /* 0x000fe20000010059 */
[----:B------:R-:W-:Y:S01]  /*b8b0*/  FMUL.FTZ R89, R5, R80 ;  /* 0x0000005005597220 */ /* 0x000fe20000410000 */
[----:B------:R-:W-:Y:S01]  /*b8c0*/  FFMA.FTZ R97, R104, R92, R97 ;  /* 0x0000005c68617223 */ /* 0x000fe20000010061 */
[----:B------:R-:W-:Y:S01]  /*b8d0*/  FADD.FTZ R70, R70, R85 ;  /* 0x0000005546467221 */ /* 0x000fe20000010000 */
[----:B------:R-:W-:Y:S01]  /*b8e0*/  FADD.FTZ R62, R62, R66 ;  /* 0x000000423e3e7221 */ /* 0x000fe20000010000 */
[----:B------:R-:W-:Y:S01]  /*b8f0*/  FADD.FTZ R92, R121, R92 ;  /* 0x0000005c795c7221 */ /* 0x000fe20000010000 */
[----:B------:R-:W-:Y:S01]  /*b900*/  FFMA.FTZ R88, R86, R89, R88 ;  /* 0x0000005956587223 */ /* 0x000fe20000010058 */
[----:B------:R-:W-:Y:S01]  /*b910*/  FMUL.FTZ R85, R4, R81 ;  /* 0x0000005104557220 */ /* 0x000fe20000410000 */
[----:B------:R-:W-:Y:S01]  /*b920*/  FFMA.FTZ R97, R94, R91, R97 ;  /* 0x0000005b5e617223 */ /* 0x000fe20000010061 */
[----:B------:R-:W-:Y:S01]  /*b930*/  FADD.FTZ R62, R89, R62 ;  /* 0x0000003e593e7221 */ /* 0x000fe20000010000 */
[----:B------:R-:W-:Y:S01]  /*b940*/  FADD.FTZ R91, R92, R91 ;  /* 0x0000005b5c5b7221 */ /* 0x000fe20000010000 */
[C---:B------:R-:W-:Y:S01]  /*b950*/  FFMA.FTZ R58, R87.reuse, R81, R58 ;  /* 0x00000051573a7223 */ /* 0x040fe2000001003a */
[----:B------:R-:W-:Y:S01]  /*b960*/  FFMA.FTZ R88, R87, R85, R88 ;  /* 0x0000005557587223 */ /* 0x000fe20000010058 */
[----:B------:R-:W-:Y:S01]  /*b970*/  FMUL.FTZ R87, R5, R25 ;  /* 0x0000001905577220 */ /* 0x000fe20000410000 */
[----:B------:R-:W-:Y:S01]  /*b980*/  FFMA.FTZ R97, R90, R84, R97 ;  /* 0x000000545a617223 */ /* 0x000fe20000010061 */
        /* <DEDUP_REMOVED lines=14> */
[----:B------:R-:W-:Y:S01]  /*ba70*/  FADD.FTZ R81, R81, R38 ;  /* 0x0000002651517221 */ /* 0x000fe20000010000 */
[C---:B------:R-:W-:Y:S01]  /*ba80*/  FFMA.FTZ R83, R39.reuse, R58, R83 ;  /* 0x0000003a27537223 */ /* 0x040fe20000010053 */
[----:B------:R-:W-:Y:S01]  /*ba90*/  FMUL.FTZ R38, R4, R46 ;  /* 0x0000002e04267220 */ /* 0x000fe20000410000 */
[----:B------:R-:W-:Y:S01]  /*baa0*/  FADD.FTZ R89, R58, R89 ;  /* 0x000000593a597221 */ /* 0x000fe20000010000 */
[----:B------:R-:W-:Y:S01]  /*bab0*/  FFMA.FTZ R62, R39, R18, R62 ;  /* 0x00000012273e7223 */ /* 0x000fe2000001003e */
[----:B------:R-:W-:Y:S01]  /*bac0*/  FADD.FTZ R25, R25, R18 ;  /* 0x0000001219197221 */ /* 0x000fe20000010000 */
[----:B------:R-:W-:Y:S01]  /*bad0*/  FFMA.FTZ R83, R40, R38, R83 ;  /* 0x0000002628537223 */ /* 0x000fe20000010053 */
[----:B------:R-:W-:Y:S01]  /*bae0*/  FMUL.FTZ R18, R5, R12 ;  /* 0x0000000c05127220 */ /* 0x000fe20000410000 */
[----:B------:R-:W-:Y:S01]  /*baf0*/  FADD.FTZ R89, R89, R38 ;  /* 0x0000002659597221 */ /* 0x000fe20000010000 */
[----:B------:R-:W-:-:S02]  /*bb00*/  FMUL.FTZ R38, R4, R50 ;  /* 0x0000003204267220 */ /* 0x000fc40000410000 */
[----:B------:R-:W-:Y:S01]  /*bb10*/  FFMA.FTZ R83, R47, R18, R83 ;  /* 0x000000122f537223 */ /* 0x000fe20000010053 */
[----:B------:R-:W-:Y:S01]  /*bb20*/  FADD.FTZ R89, R18, R89 ;  /* 0x0000005912597221 */ /* 0x000fe20000010000 */
[----:B------:R-:W-:Y:S01]  /*bb30*/  FFMA.FTZ R85, R40, R46, R85 ;  /* 0x0000002e28557223 */ /* 0x000fe20000010055 */
[----:B------:R-:W-:Y:S01]  /*bb40*/  FMUL.FTZ R18, R5, R52 ;  /* 0x0000003405127220 */ /* 0x000fe20000410000 */
[C---:B------:R-:W-:Y:S01]  /*bb50*/  FFMA.FTZ R83, R48.reuse, R38, R83 ;  /* 0x0000002630537223 */ /* 0x040fe20000010053 */
[----:B------:R-:W-:Y:S01]  /*bb60*/  FFMA.FTZ R62, R47, R12, R62 ;  /* 0x0000000c2f3e7223 */ /* 0x000fe2000001003e */
[----:B------:R-:W-:Y:S01]  /*bb70*/  FADD.FTZ R25, R25, R12 ;  /* 0x0000000c19197221 */ /* 0x000fe20000010000 */
[----:B------:R-:W-:Y:S01]  /*bb80*/  FADD.FTZ R89, R89, R38 ;  /* 0x0000002659597221 */ /* 0x000fe20000010000 */
[----:B------:R-:W-:Y:S01]  /*bb90*/  FFMA.FTZ R12, R48, R50, R85 ;  /* 0x00000032300c7223 */ /* 0x000fe20000010055 */
[C---:B------:R-:W-:Y:S01]  /*bba0*/  FFMA.FTZ R38, R51.reuse, R18, R83 ;  /* 0x0000001233267223 */ /* 0x040fe20000010053 */
[----:B------:R-:W-:Y:S01]  /*bbb0*/  FMUL.FTZ R39, R4, R56 ;  /* 0x0000003804277220 */ /* 0x000fe20000410000 */
[----:B------:R-:W-:Y:S01]  /*bbc0*/  FFMA.FTZ R62, R51, R52, R62 ;  /* 0x00000034333e7223 */ /* 0x000fe2000001003e */
[----:B------:R-:W-:Y:S01]  /*bbd0*/  FADD.FTZ R52, R25, R52 ;  /* 0x0000003419347221 */ /* 0x000fe20000010000 */
[----:B------:R-:W-:Y:S01]  /*bbe0*/  FADD.FTZ R89, R18, R89 ;  /* 0x0000005912597221 */ /* 0x000fe20000010000 */
[C---:B------:R-:W-:Y:S01]  /*bbf0*/  FFMA.FTZ R25, R55.reuse, R56, R12 ;  /* 0x0000003837197223 */ /* 0x040fe2000001000c */
[----:B------:R-:W-:Y:S01]  /*bc00*/  FFMA.FTZ R55, R55, R39, R38 ;  /* 0x0000002737377223 */ /* 0x000fe20000010026 */
[----:B------:R-:W-:Y:S01]  /*bc10*/  FMUL.FTZ R12, R5, R59 ;  /* 0x0000003b050c7220 */ /* 0x000fe20000410000 */
[----:B------:R-:W-:Y:S01]  /*bc20*/  FADD.FTZ R89, R89, R39 ;  /* 0x0000002759597221 */ /* 0x000fe20000010000 */
[----:B------:R-:W-:-:S02]  /*bc30*/  FMUL.FTZ R18, R4, R60 ;  /* 0x0000003c04127220 */ /* 0x000fc40000410000 */
[----:B------:R-:W-:Y:S01]  /*bc40*/  FFMA.FTZ R55, R57, R12, R55 ;  /* 0x0000000c39377223 */ /* 0x000fe20000010037 */
[----:B------:R-:W-:Y:S01]  /*bc50*/  FADD.FTZ R89, R12, R89 ;  /* 0x000000590c597221 */ /* 0x000fe20000010000 */
[----:B------:R-:W-:Y:S02]  /*bc60*/  FMUL.FTZ R38, R5, R63 ;  /* 0x0000003f05267220 */ /* 0x000fe40000410000 */
[C---:B------:R-:W-:Y:S01]  /*bc70*/  FFMA.FTZ R55, R96.reuse, R18, R55 ;  /* 0x0000001260377223 */ /* 0x040fe20000010037 */
[----:B------:R-:W-:Y:S01]  /*bc80*/  FADD.FTZ R89, R89, R18 ;  /* 0x0000001259597221 */ /* 0x000fe20000010000 */
[----:B------:R-:W-:Y:S01]  /*bc90*/  FFMA.FTZ R12, R96, R60, R25 ;  /* 0x0000003c600c7223 */ /* 0x000fe20000010019 */
[----:B------:R-:W-:Y:S01]  /*bca0*/  FMUL.FTZ R39, R4, R64 ;  /* 0x0000004004277220 */ /* 0x000fe20000410000 */
[----:B------:R-:W-:Y:S01]  /*bcb0*/  FFMA.FTZ R18, R61, R38, R55 ;  /* 0x000000263d127223 */ /* 0x000fe20000010037 */
        /* <DEDUP_REMOVED lines=9> */
[C---:B------:R-:W-:Y:S01]  /*bd50*/  FFMA.FTZ R107, R65.reuse, R12, R107 ;  /* 0x0000000c416b7223 */ /* 0x040fe2000001006b */
[-C--:B------:R-:W-:Y:S01]  /*bd60*/  FMUL.FTZ R18, R4, R67.reuse ;  /* 0x0000004304127220 */ /* 0x080fe20000410000 */
        /* <DEDUP_REMOVED lines=8> */
[C---:B------:R-:W-:Y:S01]  /*bdf0*/  FFMA.FTZ R108, R68.reuse, R25, R108 ;  /* 0x00000019446c7223 */ /* 0x040fe2000001006c */
[----:B------:R-:W-:Y:S01]  /*be00*/  FADD.FTZ R18, R25, R18 ;  /* 0x0000001219127221 */ /* 0x000fe20000010000 */
[----:B------:R-:W-:Y:S02]  /*be10*/  FMUL.FTZ R25, R5, R13 ;  /* 0x0000000d05197220 */ /* 0x000fe40000410000 */
[----:B------:R-:W-:Y:S01]  /*be20*/  FFMA.FTZ R108, R69, R47, R108 ;  /* 0x0000002f456c7223 */ /* 0x000fe2000001006c */
[----:B------:R-:W-:Y:S01]  /*be30*/  FFMA.FTZ R39, R68, R10, R39 ;  /* 0x0000000a44277223 */ /* 0x000fe20000010027 */
[----:B------:R-:W-:Y:S01]  /*be40*/  FADD.FTZ R18, R18, R47 ;  /* 0x0000002f12127221 */ /* 0x000fe20000010000 */
[----:B------:R-:W-:Y:S01]  /*be50*/  FADD.FTZ R10, R63, R10 ;  /* 0x0000000a3f0a7221 */ /* 0x000fe20000010000 */
[----:B------:R-:W-:Y:S01]  /*be60*/  FFMA.FTZ R108, R72, R25, R108 ;  /* 0x00000019486c7223 */ /* 0x000fe2000001006c */
[----:B------:R-:W-:Y:S01]  /*be70*/  FMUL.FTZ R47, R4, R75 ;  /* 0x0000004b042f7220 */ /* 0x000fe20000410000 */
[----:B------:R-:W-:Y:S01]  /*be80*/  FADD.FTZ R18, R25, R18 ;  /* 0x0000001219127221 */ /* 0x000fe20000010000 */
[----:B------:R-:W-:Y:S01]  /*be90*/  FFMA.FTZ R39, R72, R13, R39 ;  /* 0x0000000d48277223 */ /* 0x000fe20000010027 */
[----:B------:R-:W-:Y:S01]  /*bea0*/  FADD.FTZ R10, R10, R13 ;  /* 0x0000000d0a0a7221 */ /* 0x000fe20000010000 */
[----:B------:R-:W-:Y:S01]  /*beb0*/  FFMA.FTZ R108, R73, R47, R108 ;  /* 0x0000002f496c7223 */ /* 0x000fe2000001006c */
[----:B------:R-:W-:Y:S01]  /*bec0*/  FMUL.FTZ R13, R5, R15 ;  /* 0x0000000f050d7220 */ /* 0x000fe20000410000 */
[----:B------:R-:W-:Y:S01]  /*bed0*/  FADD.FTZ R81, R81, R46 ;  /* 0x0000002e51517221 */ /* 0x000fe20000010000 */
[----:B------:R-:W-:Y:S01]  /*bee0*/  FADD.FTZ R18, R18, R47 ;  /* 0x0000002f12127221 */ /* 0x000fe20000010000 */
[----:B------:R-:W-:Y:S01]  /*bef0*/  FFMA.FTZ R8, R69, R71, R8 ;  /* 0x0000004745087223 */ /* 0x000fe20000010008 */
        /* <DEDUP_REMOVED lines=10> */
[----:B------:R-:W-:Y:S01]  /*bfa0*/  FADD.FTZ R10, R10, R15 ;  /* 0x0000000f0a0a7221 */ /* 0x000fe20000010000 */
[----:B------:R-:W-:Y:S01]  /*bfb0*/  FFMA.FTZ R8, R77, R79, R8 ;  /* 0x0000004f4d087223 */ /* 0x000fe20000010008 */
[----:B------:R-:W-:Y:S01]  /*bfc0*/  FFMA.FTZ R108, R98, R13, R108 ;  /* 0x0000000d626c7223 */ /* 0x000fe2000001006c */
[-C--:B------:R-:W-:Y:S01]  /*bfd0*/  FMUL.FTZ R15, R4, R110.reuse ;  /* 0x0000006e040f7220 */ /* 0x080fe20000410000 */
[----:B------:R-:W-:Y:S01]  /*bfe0*/  FADD.FTZ R81, R81, R60 ;  /* 0x0000003c51517221 */ /* 0x000fe20000010000 */
[----:B------:R-:W-:Y:S01]  /*bff0*/  FADD.FTZ R18, R13, R18 ;  /* 0x000000120d127221 */ /* 0x000fe20000010000 */
[C---:B------:R-:W-:Y:S01]  /*c000*/  FFMA.FTZ R13, R109.reuse, R110, R8 ;  /* 0x0000006e6d0d7223 */ /* 0x040fe20000010008 */
[----:B------:R-:W-:Y:S01]  /*c010*/  FFMA.FTZ R109, R109, R15, R108 ;  /* 0x0000000f6d6d7223 */ /* 0x000fe2000001006c */
[----:B------:R-:W-:Y:S01]  /*c020*/  FMUL.FTZ R8, R5, R22 ;  /* 0x0000001605087220 */ /* 0x000fe20000410000 */
[----:B------:R-:W-:Y:S01]  /*c030*/  FADD.FTZ R64, R81, R64 ;  /* 0x0000004051407221 */ /* 0x000fe20000010000 */
[----:B------:R-:W-:Y:S01]  /*c040*/  FFMA.FTZ R12, R98, R19, R39 ;  /* 0x00000013620c7223 */ /* 0x000fe20000010027 */
[----:B------:R-:W-:Y:S01]  /*c050*/  FADD.FTZ R25, R18, R15 ;  /* 0x0000000f12197221 */ /* 0x000fe20000010000 */
[----:B------:R-:W-:Y:S01]  /*c060*/  FADD.FTZ R19, R10, R19 ;  /* 0x000000130a137221 */ /* 0x000fe20000010000 */
[C---:B------:R-:W-:Y:S01]  /*c070*/  FFMA.FTZ R109, R111.reuse, R8, R109 ;  /* 0x000000086f6d7223 */ /* 0x040fe2000001006d */
[-C--:B------:R-:W-:Y:S01]  /*c080*/  FMUL.FTZ R10, R4, R113.reuse ;  /* 0x00000071040a7220 */ /* 0x080fe20000410000 */
[----:B------:R-:W-:Y:S01]  /*c090*/  FADD.FTZ R64, R64, R67 ;  /* 0x0000004340407221 */ /* 0x000fe20000010000 */
[----:B------:R-:W-:Y:S01]  /*c0a0*/  FADD.FTZ R25, R8, R25 ;  /* 0x0000001908197221 */ /* 0x000fe20000010000 */
[----:B------:R-:W-:Y:S01]  /*c0b0*/  FFMA.FTZ R15, R111, R22, R12 ;  /* 0x000000166f0f7223 */ /* 0x000fe2000001000c */
[C---:B------:R-:W-:Y:S01]  /*c0c0*/  FFMA.FTZ R8, R112.reuse, R113, R13 ;  /* 0x0000007170087223 */ /* 0x040fe2000001000d */
[----:B------:R-:W-:Y:S01]  /*c0d0*/  FFMA.FTZ R112, R112, R10, R109 ;  /* 0x0000000a70707223 */ /* 0x000fe2000001006d */
[-C--:B------:R-:W-:Y:S01]  /*c0e0*/  FMUL.FTZ R13, R5, R24.reuse ;  /* 0x00000018050d7220 */ /* 0x080fe20000410000 */
[----:B------:R-:W-:Y:S01]  /*c0f0*/  FADD.FTZ R64, R64, R71 ;  /* 0x0000004740407221 */ /* 0x000fe20000010000 */
[----:B------:R-:W-:Y:S01]  /*c100*/  FADD.FTZ R12, R25, R10 ;  /* 0x0000000a190c7221 */ /* 0x000fe20000010000 */
        /* <DEDUP_REMOVED lines=10> */
[----:B------:R-:W-:Y:S01]  /*c1b0*/  FMUL.FTZ R12, R4, R28 ;  /* 0x0000001c040c7220 */ /* 0x000fe20000410000 */
[----:B------:R-:W-:Y:S01]  /*c1c0*/  FFMA.FTZ R115, R117, R8, R115 ;  /* 0x0000000875737223 */ /* 0x000fe20000010073 */
[----:B------:R-:W-:Y:S01]  /*c1d0*/  FADD.FTZ R110, R79, R110 ;  /* 0x0000006e4f6e7221 */ /* 0x000fe20000010000 */
[----:B------:R-:W-:Y:S01]  /*c1e0*/  FADD.FTZ R15, R8, R15 ;  /* 0x0000000f080f7221 */ /* 0x000fe20000010000 */
[----:B------:R-:W-:Y:S01]  /*c1f0*/  FMUL.FTZ R8, R5, R0 ;  /* 0x0000000005087220 */ /* 0x000fe20000410000 */
[----:B------:R-:W-:Y:S01]  /*c200*/  FFMA.FTZ R115, R118, R12, R115 ;  /* 0x0000000c76737223 */ /* 0x000fe20000010073 */
[----:B------:R-:W-:Y:S01]  /*c210*/  FADD.FTZ R113, R110, R113 ;  /* 0x000000716e717221 */ /* 0x000fe20000010000 */
[----:B------:R-:W-:Y:S01]  /*c220*/  FADD.FTZ R15, R15, R12 ;  /* 0x0000000c0f0f7221 */ /* 0x000fe20000010000 */
[----:B------:R-:W-:Y:S01]  /*c230*/  FADD.FTZ R19, R19, R22 ;  /* 0x0000001613137221 */ /* 0x000fe20000010000 */
[----:B------:R-:W-:Y:S01]  /*c240*/  FFMA.FTZ R10, R117, R27, R10 ;  /* 0x0000001b750a7223 */ /* 0x000fe2000001000a */
[----:B------:R-:W-:Y:S01]  /*c250*/  FFMA.FTZ R115, R29, R8, R115 ;  /* 0x000000081d737223 */ /* 0x000fe20000010073 */
[----:B------:R-:W-:Y:S01]  /*c260*/  FMUL.FTZ R12, R4, R6 ;  /* 0x00000006040c7220 */ /* 0x000fe20000410000 */
[----:B------:R-:W-:Y:S01]  /*c270*/  FADD.FTZ R113, R113, R116 ;  /* 0x0000007471717221 */ /* 0x000fe20000010000 */
[----:B------:R-:W-:Y:S01]  /*c280*/  FFMA.FTZ R13, R118, R28, R13 ;  /* 0x0000001c760d7223 */ /* 0x000fe2000001000d */
[----:B------:R-:W-:Y:S01]  /*c290*/  FADD.FTZ R15, R8, R15 ;  /* 0x0000000f080f7221 */ /* 0x000fe20000010000 */
[----:B------:R-:W-:Y:S01]  /*c2a0*/  FADD.FTZ R24, R19, R24 ;  /* 0x0000001813187221 */ /* 0x000fe20000010000 */
[----:B------:R-:W-:Y:S01]  /*c2b0*/  FFMA.FTZ R10, R29, R0, R10 ;  /* 0x000000001d0a7223 */ /* 0x000fe2000001000a */
[C---:B------:R-:W-:Y:S01]  /*c2c0*/  FFMA.FTZ R115, R30.reuse, R12, R115 ;  /* 0x0000000c1e737223 */ /* 0x040fe20000010073 */
[-C--:B------:R-:W-:Y:S01]  /*c2d0*/  FMUL.FTZ R18, R5, R9.reuse ;  /* 0x0000000905127220 */ /* 0x080fe20000410000 */
[----:B------:R-:W-:Y:S01]  /*c2e0*/  FADD.FTZ R113, R113, R28 ;  /* 0x0000001c71717221 */ /* 0x000fe20000010000 */
[----:B------:R-:W-:Y:S01]  /*c2f0*/  FFMA.FTZ R8, R30, R6, R13 ;  /* 0x000000061e087223 */ /* 0x000fe2000001000d */
[----:B------:R-:W-:Y:S01]  /*c300*/  FADD.FTZ R15, R15, R12 ;  /* 0x0000000c0f0f7221 */ /* 0x000fe20000010000 */
[----:B------:R-:W-:Y:S01]  /*c310*/  FADD.FTZ R27, R24, R27 ;  /* 0x0000001b181b7221 */ /* 0x000fe20000010000 */
[C---:B------:R-:W-:Y:S01]  /*c320*/  FFMA.FTZ R13, R7.reuse, R9, R10 ;  /* 0x00000009070d7223 */ /* 0x040fe2000001000a */
[----:B------:R-:W-:Y:S01]  /*c330*/  FFMA.FTZ R10, R7, R18, R115 ;  /* 0x00000012070a7223 */ /* 0x000fe20000010073 */
[----:B------:R-:W-:Y:S01]  /*c340*/  FADD.FTZ R6, R113, R6 ;  /* 0x0000000671067221 */ /* 0x000fe20000010000 */
        /* <DEDUP_REMOVED lines=8> */
[----:B------:R-:W-:Y:S01]  /*c3d0*/  FADD.FTZ R9, R0, R9 ;  /* 0x0000000900097221 */ /* 0x000fe20000010000 */
[C---:B------:R-:W-:Y:S01]  /*c3e0*/  FFMA.FTZ R0, R14.reuse, R32, R13 ;  /* 0x000000200e007223 */ /* 0x040fe2000001000d */
[----:B------:R-:W-:Y:S01]  /*c3f0*/  FFMA.FTZ R10, R14, R19, R10 ;  /* 0x000000130e0a7223 */ /* 0x000fe2000001000a */
[-C--:B------:R-:W-:Y:S01]  /*c400*/  FMUL.FTZ R13, R4, R16.reuse ;  /* 0x00000010040d7220 */ /* 0x080fe20000410000 */
[----:B------:R-:W-:Y:S01]  /*c410*/  FADD.FTZ R6, R19, R6 ;  /* 0x0000000613067221 */ /* 0x000fe20000010000 */
[----:B------:R-:W-:Y:S01]  /*c420*/  FFMA.FTZ R7, R33, R16, R8 ;  /* 0x0000001021077223 */ /* 0x000fe20000010008 */
[----:B------:R-:W-:Y:S01]  /*c430*/  FMUL.FTZ R8, R5, R35 ;  /* 0x0000002305087220 */ /* 0x000fe20000410000 */
[----:B------:R-:W-:Y:S01]  /*c440*/  FFMA.FTZ R33, R33, R13, R10 ;  /* 0x0000000d21217223 */ /* 0x000fe2000001000a */
[----:B------:R-:W-:Y:S01]  /*c450*/  FADD.FTZ R13, R6, R13 ;  /* 0x0000000d060d7221 */ /* 0x000fe20000010000 */
[----:B------:R-:W-:-:S02]  /*c460*/  FMUL.FTZ R10, R4, R34 ;  /* 0x00000022040a7220 */ /* 0x000fc40000410000 */
[----:B------:R-:W-:Y:S01]  /*c470*/  FFMA.FTZ R33, R17, R8, R33 ;  /* 0x0000000811217223 */ /* 0x000fe20000010021 */
[----:B------:R-:W-:Y:S01]  /*c480*/  FADD.FTZ R13, R8, R13 ;  /* 0x0000000d080d7221 */ /* 0x000fe20000010000 */
[----:B------:R-:W-:Y:S02]  /*c490*/  FMUL.FTZ R8, R5, R20 ;  /* 0x0000001405087220 */ /* 0x000fe40000410000 */
[----:B------:R-:W-:Y:S01]  /*c4a0*/  FFMA.FTZ R33, R36, R10, R33 ;  /* 0x0000000a24217223 */ /* 0x000fe20000010021 */
[----:B------:R-:W-:Y:S01]  /*c4b0*/  FADD.FTZ R13, R13, R10 ;  /* 0x0000000a0d0d7221 */ /* 0x000fe20000010000 */
[----:B------:R-:W-:Y:S01]  /*c4c0*/  FMUL.FTZ R12, R4, R31 ;  /* 0x0000001f040c7220 */ /* 0x000fe20000410000 */
[----:B------:R-:W-:Y:S01]  /*c4d0*/  FADD.FTZ R32, R9, R32 ;  /* 0x0000002009207221 */ /* 0x000fe20000010000 */
[----:B------:R-:W-:Y:S01]  /*c4e0*/  FFMA.FTZ R10, R37, R8, R33 ;  /* 0x00000008250a7223 */ /* 0x000fe20000010021 */
        /* <DEDUP_REMOVED lines=17> */
[----:B------:R-:W-:Y:S01]  /*c600*/  FFMA.FTZ R0, R49, R23, R0 ;  /* 0x0000001731007223 */ /* 0x000fe20000010000 */
[----:B------:R-:W-:Y:S01]  /*c610*/  FADD.FTZ R31, R34, R31 ;  /* 0x0000001f221f7221 */ /* 0x000fe20000010000 */
[----:B------:R-:W-:Y:S01]  /*c620*/  FADD.FTZ R13, R13, R12 ;  /* 0x0000000c0d0d7221 */ /* 0x000fe20000010000 */
[----:B------:R-:W-:Y:S01]  /*c630*/  FADD.FTZ R23, R20, R23 ;  /* 0x0000001714177221 */ /* 0x000fe20000010000 */
[----:B------:R-:W-:Y:S01]  /*c640*/  FFMA.FTZ R9, R119, R8, R10 ;  /* 0x0000000877097223 */ /* 0x000fe2000001000a */
[----:B------:R-:W-:Y:S01]  /*c650*/  FFMA.FTZ R24, R53, R26, R6 ;  /* 0x0000001a35187223 */ /* 0x000fe20000010006 */
[----:B------:R-:W-:Y:S01]  /*c660*/  FADD.FTZ R10, R8, R13 ;  /* 0x0000000d080a7221 */ /* 0x000fe20000010000 */
[----:B------:R-:W-:Y:S01]  /*c670*/  FADD.FTZ R26, R31, R26 ;  /* 0x0000001a1f1a7221 */ /* 0x000fe20000010000 */
[----:B------:R-:W-:Y:S01]  /*c680*/  FFMA.FTZ R25, R119, R54, R0 ;  /* 0x0000003677197223 */ /* 0x000fe20000010000 */
[----:B0-----:R-:W-:-:S07]  /*c690*/  FADD.FTZ R27, R23, R54 ;  /* 0x00000036171b7221 */ /* 0x001fce0000010000 */
.L_x_133:
[----:B------:R-:W0:Y:S01]  /*c6a0*/  S2R R12, SR_LANEID ;  /* 0x00000000000c7919 */ /* 0x000e220000000000 */
[----:B------:R-:W1:Y:S01]  /*c6b0*/  S2UR UR7, SR_CgaCtaId ;  /* 0x00000000000779c3 */ /* 0x000e620000008800 */
[----:B------:R-:W-:Y:S01]  /*c6c0*/  UMOV UR6, 0x400 ;  /* 0x0000040000067882 */ /* 0x000fe20000000000 */
[----:B------:R-:W2:Y:S01]  /*c6d0*/  LDCU UR9, c[0x0][0x374] ;  /* 0x00006e80ff0977ac */ /* 0x000ea20008000800 */
[----:B------:R-:W3:Y:S01]  /*c6e0*/  SHFL.DOWN PT, R0, R9, 0x1, 0x1f ;  /* 0x08201f0009007f89 */ /* 0x000ee200000e0000 */
[----:B------:R-:W-:Y:S01]  /*c6f0*/  BSSY.RECONVERGENT B0, `(.L_x_134) ;  /* 0x000002a000007945 */ /* 0x000fe20003800200 */
[----:B------:R-:W-:Y:S02]  /*c700*/  UIADD3 UR5, UPT, UPT, UR6, 0xa0, URZ ;  /* 0x000000a006057890 */ /* 0x000fe4000fffe0ff */
[----:B------:R-:W4:Y:S01]  /*c710*/  SHFL.DOWN PT, R6, R10, 0x1, 0x1f ;  /* 0x08201f000a067f89 */ /* 0x000f2200000e0000 */
[----:B------:R-:W0:Y:S01]  /*c720*/  LDCU UR12, c[0x0][0x370] ;  /* 0x00006e00ff0c77ac */ /* 0x000e220008000800 */
[----:B-1----:R-:W-:Y:S01]  /*c730*/  ULEA UR5, UR7, UR5, 0x18 ;  /* 0x0000000507057291 */ /* 0x002fe2000f8ec0ff */
[----:B0-----:R-:W-:-:S02]  /*c740*/  ISETP.GT.AND P0, PT, R12, 0x1e, PT ;  /* 0x0000001e0c00780c */ /* 0x001fc40003f04270 */
[C---:B------:R-:W-:Y:S02]  /*c750*/  ISETP.GT.AND P2, PT, R12.reuse, 0xf, PT ;  /* 0x0000000f0c00780c */ /* 0x040fe40003f44270 */
[----:B------:R-:W-:-:S09]  /*c760*/  ISETP.GT.AND P1, PT, R12, 0x17, PT ;  /* 0x000000170c00780c */ /* 0x000fd20003f24270 */
[----:B---3--:R-:W-:Y:S01]  /*c770*/  @!P0 FADD.FTZ R9, R0, R9 ;  /* 0x0000000900098221 */ /* 0x008fe20000010000 */
[----:B----4-:R-:W-:Y:S01]  /*c780*/  @!P0 FADD.FTZ R10, R6, R10 ;  /* 0x0000000a060a8221 */ /* 0x010fe20000010000 */
[----:B------:R-:W-:-:S03]  /*c790*/  ISETP.GT.AND P0, PT, R12, 0x1d, PT ;  /* 0x0000001d0c00780c */ /* 0x000fc60003f04270 */
[----:B------:R-:W0:Y:S04]  /*c7a0*/  SHFL.DOWN PT, R0, R9, 0x2, 0x1f ;  /* 0x08401f0009007f89 */ /* 0x000e2800000e0000 */
[----:B------:R-:W1:Y:S06]  /*c7b0*/  SHFL.DOWN PT, R6, R10, 0x2, 0x1f ;  /* 0x08401f000a067f89 */ /* 0x000e6c00000e0000 */
[----:B0-----:R-:W-:Y:S01]  /*c7c0*/  @!P0 FADD.FTZ R9, R9, R0 ;  /* 0x0000000009098221 */ /* 0x001fe20000010000 */
[----:B-1----:R-:W-:-:S04]  /*c7d0*/  @!P0 FADD.FTZ R10, R10, R6 ;  /* 0x000000060a0a8221 */ /* 0x002fc80000010000 */
[----:B------:R-:W0:Y:S01]  /*c7e0*/  SHFL.DOWN PT, R0, R9, 0x4, 0x1f ;  /* 0x08801f0009007f89 */ /* 0x000e2200000e0000 */
[----:B------:R-:W-:-:S03]  /*c7f0*/  ISETP.GT.AND P0, PT, R12, 0x1b, PT ;  /* 0x0000001b0c00780c */ /* 0x000fc60003f04270 */
[----:B------:R-:W1:Y:S01]  /*c800*/  SHFL.DOWN PT, R7, R10, 0x4, 0x1f ;  /* 0x08801f000a077f89 */ /* 0x000e6200000e0000 */
[----:B------:R-:W3:Y:S09]  /*c810*/  S2R R6, SR_TID.X ;  /* 0x0000000000067919 */ /* 0x000ef20000002100 */
[----:B0-----:R-:W-:Y:S01]  /*c820*/  @!P0 FADD.FTZ R9, R9, R0 ;  /* 0x0000000009098221 */ /* 0x001fe20000010000 */
[----:B-1----:R-:W-:-:S04]  /*c830*/  @!P0 FADD.FTZ R10, R10, R7 ;  /* 0x000000070a0a8221 */ /* 0x002fc80000010000 */
[----:B------:R-:W0:Y:S04]  /*c840*/  SHFL.DOWN PT, R0, R9, 0x8, 0x1f ;  /* 0x09001f0009007f89 */ /* 0x000e2800000e0000 */
[----:B------:R-:W1:Y:S01]  /*c850*/  SHFL.DOWN PT, R7, R10, 0x8, 0x1f ;  /* 0x09001f000a077f89 */ /* 0x000e6200000e0000 */
[C---:B---3--:R-:W-:Y:S02]  /*c860*/  ISETP.NE.AND P0, PT, R6.reuse, RZ, PT ;  /* 0x000000ff0600720c */ /* 0x048fe40003f05270 */
[C---:B------:R-:W-:Y:S01]  /*c870*/  ISETP.GT.U32.AND P3, PT, R6.reuse, 0x3b, PT ;  /* 0x0000003b0600780c */ /* 0x040fe20003f64070 */
[----:B0-----:R-:W-:Y:S01]  /*c880*/  FADD.FTZ R8, R9, R0 ;  /* 0x0000000009087221 */ /* 0x001fe20000010000 */
[----:B------:R-:W-:Y:S01]  /*c890*/  LEA R0, R6, UR5, 0x4 ;  /* 0x0000000506007c11 */ /* 0x000fe2000f8e20ff */
[----:B-1----:R-:W-:-:S03]  /*c8a0*/  FADD.FTZ R11, R10, R7 ;  /* 0x000000070a0b7221 */ /* 0x002fc60000010000 */
[----:B------:R-:W-:Y:S01]  /*c8b0*/  FSEL R16, R9, R8, P1 ;  /* 0x0000000809107208 */ /* 0x000fe20000800000 */
[----:B------:R0:W-:Y:S01]  /*c8c0*/  STS.128 [R0], R24 ;  /* 0x0000001800007388 */ /* 0x0001e20000000c00 */
[----:B------:R-:W-:-:S03]  /*c8d0*/  FSEL R17, R10, R11, P1 ;  /* 0x0000000b0a117208 */ /* 0x000fc60000800000 */
[----:B------:R0:W1:Y:S04]  /*c8e0*/  SHFL.DOWN PT, R9, R16, 0x10, 0x1f ;  /* 0x0a001f0010097f89 */ /* 0x00006800000e0000 */
[----:B------:R0:W3:Y:S01]  /*c8f0*/  SHFL.DOWN PT, R10, R17, 0x10, 0x1f ;  /* 0x0a001f00110a7f89 */ /* 0x0000e200000e0000 */
[----:B--2---:R-:W-:Y:S05]  /*c900*/  @P2 BRA `(.L_x_135) ;  /* 0x0000000000202947 */ /* 0x004fea0003800000 */
[----:B------:R-:W-:Y:S01]  /*c910*/  ISETP.NE.AND P1, PT, R12, RZ, PT ;  /* 0x000000ff0c00720c */ /* 0x000fe20003f25270 */
[----:B01----:R-:W-:Y:S01]  /*c920*/  FADD.FTZ R16, R8, R9 ;  /* 0x0000000908107221 */ /* 0x003fe20000010000 */
[----:B---3--:R-:W-:-:S11]  /*c930*/  FADD.FTZ R17, R11, R10 ;  /* 0x0000000a0b117221 */ /* 0x008fd60000010000 */
[----:B------:R-:W-:Y:S01]  /*c940*/  VOTEU.ALL UP0, P1 ;  /* 0x0000000000ff7886 */ /* 0x000fe20000800000 */
[----:B------:R-:W-:-:S04]  /*c950*/  @!P1 SHF.R.U32.HI R7, RZ, 0x2, R6 ;  /* 0x00000002ff079819 */ /* 0x000fc80000011606 */
[----:B------:R-:W-:Y:S01]  /*c960*/  @!UP0 ULEA UR5, UR7, UR6, 0x18 ;  /* 0x0000000607058291 */ /* 0x000fe2000f8ec0ff */
[----:B------:R-:W-:-:S08]  /*c970*/  @!P1 LOP3.LUT R7, R7, 0xf8, RZ, 0xc0, !PT ;  /* 0x000000f807079812 */ /* 0x000fd000078ec0ff */
[----:B------:R2:W-:Y:S03]  /*c980*/  @!P1 STS.64 [R7+UR5+0x10], R16 ;  /* 0x0000101007009988 */ /* 0x0005e60008000a05 */
.L_x_135:
[----:B------:R-:W-:Y:S05]  /*c990*/  BSYNC.RECONVERGENT B0 ;  /* 0x0000000000007941 */ /* 0x000fea0003800200 */
.L_x_134:
[----:B------:R-:W-:Y:S06]  /*c9a0*/  BAR.SYNC.DEFER_BLOCKING 0x0 ;  /* 0x0000000000007b1d */ /* 0x000fec0000010000 */
[----:B------:R-:W-:Y:S04]  /*c9b0*/  BSSY.RECONVERGENT B0, `(.L_x_136) ;  /* 0x0000027000007945 */ /* 0x000fe80003800200 */
[----:B------:R-:W-:Y:S05]  /*c9c0*/  @P0 BRA `(.L_x_137) ;  /* 0x0000000000940947 */ /* 0x000fea0003800000 */
[----:B------:R-:W-:-:S09]  /*c9d0*/  ULEA UR5, UR7, UR6, 0x18 ;  /* 0x0000000607057291 */ /* 0x000fd2000f8ec0ff */
[----:B------:R-:W2:Y:S04]  /*c9e0*/  LDS.64 R18, [UR5+0x18] ;  /* 0x00001805ff127984 */ /* 0x000ea80008000a00 */
[----:B------:R-:W4:Y:S04]  /*c9f0*/  LDS.128 R32, [UR5+0x20] ;  /* 0x00002005ff207984 */ /* 0x000f280008000c00 */
[----:B------:R-:W4:Y:S04]  /*ca00*/  LDS.128 R36, [UR5+0x30] ;  /* 0x00003005ff247984 */ /* 0x000f280008000c00 */
[----:B------:R-:W4:Y:S04]  /*ca10*/  LDS.128 R20, [UR5+0x40] ;  /* 0x00004005ff147984 */ /* 0x000f280008000c00 */
[----:B------:R-:W4:Y:S04]  /*ca20*/  LDS.128 R12, [UR5+0x50] ;  /* 0x00005005ff0c7984 */ /* 0x000f280008000c00 */
[----:B-1-3--:R-:W1:Y:S04]  /*ca30*/  LDS.128 R8, [UR5+0x60] ;  /* 0x00006005ff087984 */ /* 0x00ae680008000c00 */
[----:B------:R-:W-:Y:S01]  /*ca40*/  LDS.64 R30, [UR5+0x80] ;  /* 0x00008005ff1e7984 */ /* 0x000fe20008000a00 */
[----:B--2---:R-:W-:Y:S01]  /*ca50*/  FADD.FTZ R7, R16, R18 ;  /* 0x0000001210077221 */ /* 0x004fe20000010000 */
[----:B------:R-:W-:-:S02]  /*ca60*/  FADD.FTZ R28, R17, R19 ;  /* 0x00000013111c7221 */ /* 0x000fc40000010000 */
[----:B0-----:R-:W0:Y:S01]  /*ca70*/  LDS.128 R16, [UR5+0x70] ;  /* 0x00007005ff107984 */ /* 0x001e220008000c00 */
[----:B----4-:R-:W-:Y:S01]  /*ca80*/  FADD.FTZ R7, R7, R32 ;  /* 0x0000002007077221 */ /* 0x010fe20000010000 */
[----:B------:R-:W-:-:S03]  /*ca90*/  FADD.FTZ R28, R28, R33 ;  /* 0x000000211c1c7221 */ /* 0x000fc60000010000 */
[----:B------:R-:W-:Y:S01]  /*caa0*/  FADD.FTZ R7, R7, R34 ;  /* 0x0000002207077221 */ /* 0x000fe20000010000 */
        /* <DEDUP_REMOVED lines=13> */
[----:B-1----:R-:W-:Y:S01]  /*cb80*/  FADD.FTZ R7, R7, R8 ;  /* 0x0000000807077221 */ /* 0x002fe20000010000 */
        /* <DEDUP_REMOVED lines=9> */
.L_x_137:
[----:B------:R-:W-:Y:S05]  /*cc20*/  BSYNC.RECONVERGENT B0 ;  /* 0x0000000000007941 */ /* 0x000fea0003800200 */
.L_x_136:
[----:B------:R-:W-:Y:S06]  /*cc30*/  BAR.SYNC.DEFER_BLOCKING 0x0 ;  /* 0x0000000000007b1d */ /* 0x000fec0000010000 */
[----:B------:R-:W-:Y:S04]  /*cc40*/  BSSY.RECONVERGENT B0, `(.L_x_138) ;  /* 0x0000025000007945 */ /* 0x000fe80003800200 */
[----:B------:R-:W-:Y:S05]  /*cc50*/  @P3 BRA `(.L_x_139) ;  /* 0x00000000008c3947 */ /* 0x000fea0003800000 */
[----:B------:R-:W2:Y:S04]  /*cc60*/  LDS.128 R32, [R0+0x3c0] ;  /* 0x0003c00000207984 */ /* 0x000ea80000000c00 */
[----:B------:R-:W4:Y:S04]  /*cc70*/  LDS.128 R36, [R0+0x780] ;  /* 0x0007800000247984 */ /* 0x000f280000000c00 */
[----:B------:R-:W4:Y:S04]  /*cc80*/  LDS.128 R48, [R0+0xb40] ;  /* 0x000b400000307984 */ /* 0x000f280000000c00 */
[----:B------:R-:W4:Y:S04]  /*cc90*/  LDS.128 R20, [R0+0xf00] ;  /* 0x000f000000147984 */ /* 0x000f280000000c00 */
[----:B------:R-:W4:Y:S04]  /*cca0*/  LDS.128 R12, [R0+0x12c0] ;  /* 0x0012c000000c7984 */ /* 0x000f280000000c00 */
[----:B-1-3--:R-:W1:Y:S04]  /*ccb0*/  LDS.128 R8, [R0+0x1680] ;  /* 0x0016800000087984 */ /* 0x00ae680000000c00 */
[----:B------:R3:W3:Y:S01]  /*ccc0*/  LDS.128 R28, [R0+0x1a40] ;  /* 0x001a4000001c7984 */ /* 0x0006e20000000c00 */
[----:B--2---:R-:W-:Y:S01]  /*ccd0*/  FADD.FTZ R7, R24, R32 ;  /* 0x0000002018077221 */ /* 0x004fe20000010000 */
[----:B------:R-:W-:Y:S01]  /*cce0*/  FADD.FTZ R18, R25, R33 ;  /* 0x0000002119127221 */ /* 0x000fe20000010000 */
[----:B------:R-:W-:Y:S01]  /*ccf0*/  FADD.FTZ R19, R26, R34 ;  /* 0x000000221a137221 */ /* 0x000fe20000010000 */
[----:B0-----:R-:W-:Y:S01]  /*cd00*/  FADD.FTZ R24, R27, R35 ;  /* 0x000000231b187221 */ /* 0x001fe20000010000 */
[----:B----4-:R-:W-:Y:S01]  /*cd10*/  FADD.FTZ R7, R7, R36 ;  /* 0x0000002407077221 */ /* 0x010fe20000010000 */
[----:B------:R-:W-:Y:S01]  /*cd20*/  FADD.FTZ R18, R18, R37 ;  /* 0x0000002512127221 */ /* 0x000fe20000010000 */
        /* <DEDUP_REMOVED lines=14> */
[----:B-1----:R-:W-:Y:S01]  /*ce10*/  FADD.FTZ R7, R7, R8 ;  /* 0x0000000807077221 */ /* 0x002fe20000010000 */
[----:B------:R-:W-:Y:S01]  /*ce20*/  FADD.FTZ R18, R18, R9 ;  /* 0x0000000912127221 */ /* 0x000fe20000010000 */
[----:B------:R-:W-:Y:S01]  /*ce30*/  FADD.FTZ R19, R19, R10 ;  /* 0x0000000a13137221 */ /* 0x000fe20000010000 */
[----:B---3--:R-:W-:Y:S01]  /*ce40*/  FADD.FTZ R0, R24, R11 ;  /* 0x0000000b18007221 */ /* 0x008fe20000010000 */
[----:B------:R-:W-:Y:S01]  /*ce50*/  FADD.FTZ R24, R7, R28 ;  /* 0x0000001c07187221 */ /* 0x000fe20000010000 */
[----:B------:R-:W-:Y:S01]  /*ce60*/  FADD.FTZ R25, R18, R29 ;  /* 0x0000001d12197221 */ /* 0x000fe20000010000 */
[----:B------:R-:W-:Y:S01]  /*ce70*/  FADD.FTZ R26, R19, R30 ;  /* 0x0000001e131a7221 */ /* 0x000fe20000010000 */
[----:B------:R-:W-:-:S07]  /*ce80*/  FADD.FTZ R27, R0, R31 ;  /* 0x0000001f001b7221 */ /* 0x000fce0000010000 */
.L_x_139:
[----:B------:R-:W-:Y:S05]  /*ce90*/  BSYNC.RECONVERGENT B0 ;  /* 0x0000000000007941 */ /* 0x000fea0003800200 */
.L_x_138:
[----:B------:R-:W-:Y:S04]  /*cea0*/  BSSY.RECONVERGENT B0, `(.L_x_140) ;  /* 0x000001e000007945 */ /* 0x000fe80003800200 */
[----:B------:R-:W-:Y:S05]  /*ceb0*/  @P3 BRA `(.L_x_141) ;  /* 0x0000000000703947 */ /* 0x000fea0003800000 */
[----:B------:R-:W3:Y:S01]  /*cec0*/  LDC.64 R20, c[0x0][0x3f8] ;  /* 0x0000fe00ff147b82 */ /* 0x000ee20000000a00 */
[----:B------:R-:W-:-:S05]  /*ced0*/  MOV R13, UR13 ;  /* 0x0000000d000d7c02 */ /* 0x000fca0008000f00 */
[----:B------:R-:W-:Y:S02]  /*cee0*/  IMAD R13, R13, 0x3c, R6 ;  /* 0x0000003c0d0d7824 */ /* 0x000fe400078e0206 */
[----:B-1----:R-:W1:Y:S01]  /*cef0*/  LDC.64 R8, c[0x0][0x3d8] ;  /* 0x0000f600ff087b82 */ /* 0x002e620000000a00 */
[----:B---3--:R-:W-:Y:S01]  /*cf00*/  IMAD.WIDE.U32 R10, R20, 0x3, RZ ;  /* 0x00000003140a7825 */ /* 0x008fe200078e00ff */
[C---:B--2---:R-:W-:Y:S02]  /*cf10*/  LEA R7, R21.reuse, R21, 0x1 ;  /* 0x0000001515077211 */ /* 0x044fe400078e08ff */
[----:B------:R-:W-:Y:S02]  /*cf20*/  LEA.HI R19, P1, R21, R20, RZ, 0x1 ;  /* 0x0000001415137211 */ /* 0x000fe400078308ff */
[----:B------:R-:W-:Y:S02]  /*cf30*/  IADD3 R11, PT, PT, R11, R7, RZ ;  /* 0x000000070b0b7210 */ /* 0x000fe40007ffe0ff */
[----:B0-----:R-:W-:Y:S01]  /*cf40*/  IADD3.X R0, PT, PT, RZ, R21, RZ, P1, !PT ;  /* 0x00000015ff007210 */ /* 0x001fe20000ffe4ff */
[----:B-1----:R-:W-:Y:S01]  /*cf50*/  IMAD.WIDE R8, R13, 0x4, R8 ;  /* 0x000000040d087825 */ /* 0x002fe200078e0208 */
[----:B------:R-:W-:-:S02]  /*cf60*/  LEA.HI R7, P1, R11, R10, RZ, 0x1 ;  /* 0x0000000a0b077211 */ /* 0x000fc400078308ff */
[----:B------:R-:W-:Y:S02]  /*cf70*/  SHF.L.U32 R13, R19, 0x1, RZ ;  /* 0x00000001130d7819 */ /* 0x000fe400000006ff */
[----:B------:R-:W-:Y:S01]  /*cf80*/  SHF.L.U32 R15, R7, 0x1, RZ ;  /* 0x00000001070f7819 */ /* 0x000fe200000006ff */
[----:B------:R4:W-:Y:S01]  /*cf90*/  REDG.E.ADD.F32.FTZ.RN.STRONG.GPU desc[UR10][R8.64], R24 ;  /* 0x00000018080079a6 */ /* 0x0009e2000c12f30a */
[----:B------:R-:W-:Y:S02]  /*cfa0*/  LOP3.LUT R13, R13, 0xfffffffc, RZ, 0xc0, !PT ;  /* 0xfffffffc0d0d7812 */ /* 0x000fe400078ec0ff */
[----:B------:R-:W-:Y:S02]  /*cfb0*/  SHF.L.U64.HI R19, R19, 0x1, R0 ;  /* 0x0000000113137819 */ /* 0x000fe40000010200 */
[----:B------:R-:W-:Y:S02]  /*cfc0*/  LEA R12, P2, R20, R8, 0x2 ;  /* 0x00000008140c7211 */ /* 0x000fe400078410ff */
[----:B------:R-:W-:-:S02]  /*cfd0*/  IADD3.X R0, PT, PT, RZ, R11, RZ, P1, !PT ;  /* 0x0000000bff007210 */ /* 0x000fc40000ffe4ff */
[----:B------:R-:W-:Y:S02]  /*cfe0*/  LOP3.LUT R15, R15, 0xfffffffc, RZ, 0xc0, !PT ;  /* 0xfffffffc0f0f7812 */ /* 0x000fe400078ec0ff */
        /* <DEDUP_REMOVED lines=9> */
.L_x_141:
[----:B------:R-:W-:Y:S05]  /*d080*/  BSYNC.RECONVERGENT B0 ;  /* 0x0000000000007941 */ /* 0x000fea0003800200 */
.L_x_140:
[----:B------:R-:W-:-:S09]  /*d090*/  UISETP.GE.U32.AND UP0, UPT, UR12, 0x2, UPT ;  /* 0x000000020c00788c */ /* 0x000fd2000bf06070 */
[----:B------:R-:W-:Y:S05]  /*d0a0*/  BRA.U !UP0, `(.L_x_142) ;  /* 0x0000000d08787547 */ /* 0x000fea000b800000 */
[----:B-1--4-:R-:W1:Y:S01]  /*d0b0*/  LDC.64 R8, c[0x0][0x3d0] ;  /* 0x0000f400ff087b82 */ /* 0x012e620000000a00 */
[----:B------:R-:W-:Y:S01]  /*d0c0*/  ULOP3.LUT UR5, UR4, 0x1, URZ, 0xc0, !UPT ;  /* 0x0000000104057892 */ /* 0x000fe2000f8ec0ff */
[----:B------:R-:W-:Y:S03]  /*d0d0*/  BSSY.RECONVERGENT B0, `(.L_x_143) ;  /* 0x0000023000007945 */ /* 0x000fe60003800200 */
[----:B------:R-:W-:-:S03]  /*d0e0*/  UIMAD UR6, UR5, UR9, URZ ;  /* 0x00000009050672a4 */ /* 0x000fc6000f8e02ff */
[----:B------:R-:W4:Y:S01]  /*d0f0*/  S2UR UR29, SR_CTAID.X ;  /* 0x00000000001d79c3 */ /* 0x000f220000002500 */
[----:B------:R-:W-:-:S04]  /*d100*/  UIMAD UR5, UR6, UR12, URZ ;  /* 0x0000000c060572a4 */ /* 0x000fc8000f8e02ff */
[----:B------:R-:W-:-:S03]  /*d110*/  USHF.L.U32 UR5, UR5, 0x1, URZ ;  /* 0x0000000105057899 */ /* 0x000fc600080006ff */
[----:B------:R-:W0:Y:S03]  /*d120*/  S2UR UR14, SR_CTAID.Y ;  /* 0x00000000000e79c3 */ /* 0x000e260000002600 */
[----:B--2---:R-:W-:-:S05]  /*d130*/  MOV R7, UR5 ;  /* 0x0000000500077c02 */ /* 0x004fca0008000f00 */
[----:B-1----:R-:W-:Y:S01]  /*d140*/  IMAD.WIDE R8, R7, 0x4, R8 ;  /* 0x0000000407087825 */ /* 0x002fe200078e0208 */
[----:B0---4-:R-:W-:Y:S06]  /*d150*/  @P0 BRA `(.L_x_144) ;  /* 0x0000000000680947 */ /* 0x011fec0003800000 */
[----:B---3--:R-:W0:Y:S01]  /*d160*/  LDC.64 R10, c[0x0][0x3c8] ;  /* 0x0000f200ff0a7b82 */ /* 0x008e220000000a00 */
[----:B------:R-:W-:Y:S02]  /*d170*/  UIADD3 UR7, UPT, UPT, UR6, UR14, URZ ;  /* 0x0000000e06077290 */ /* 0x000fe4000fffe0ff */
[----:B------:R-:W-:Y:S02]  /*d180*/  UIMAD UR13, UR29, UR9, UR14 ;  /* 0x000000091d0d72a4 */ /* 0x000fe4000f8e020e */
[----:B------:R-:W-:Y:S02]  /*d190*/  ULOP3.LUT UP0, UR5, UR4, 0x2, URZ, 0xc0, !UPT ;  /* 0x0000000204057892 */ /* 0x000fe4000f80c0ff */
[----:B------:R-:W-:Y:S02]  /*d1a0*/  MOV R13, UR7 ;  /* 0x00000007000d7c02 */ /* 0x000fe40008000f00 */
[----:B------:R-:W-:Y:S01]  /*d1b0*/  UIADD3 UR5, UPT, UPT, -UR5, 0x1, URZ ;  /* 0x0000000105057890 */ /* 0x000fe2000fffe1ff */
[----:B------:R-:W-:-:S02]  /*d1c0*/  MOV R7, UR13 ;  /* 0x0000000d00077c02 */ /* 0x000fc40008000f00 */
[----:B------:R-:W-:Y:S01]  /*d1d0*/  MOV R0, 0xffffffff ;  /* 0xffffffff00007802 */ /* 0x000fe20000000f00 */
[----:B0-----:R-:W-:-:S04]  /*d1e0*/  IMAD.WIDE.U32 R12, R13, 0x4, R10 ;  /* 0x000000040d0c7825 */ /* 0x001fc800078e000a */
[----:B------:R-:W-:Y:S01]  /*d1f0*/  IMAD.WIDE.U32 R10, R7, 0x8, R8 ;  /* 0x00000008070a7825 */ /* 0x000fe200078e0008 */
[----:B------:R-:W-:-:S04]  /*d200*/  MOV R7, UR5 ;  /* 0x0000000500077c02 */ /* 0x000fc80008000f00 */
[----:B------:R0:W-:Y:S01]  /*d210*/  STG.E.64 desc[UR10][R10.64], R16 ;  /* 0x000000100a007986 */ /* 0x0001e2000c101b0a */
[----:B------:R-:W-:Y:S06]  /*d220*/  MEMBAR.ALL.GPU ;  /* 0x0000000000007992 */ /* 0x000fec000000a000 */
[----:B------:R-:W-:-:S00]  /*d230*/  ERRBAR ;  /* 0x00000000000079ab */ /* 0x000fc00000000000 */
[----:B------:R-:W-:Y:S06]  /*d240*/  CGAERRBAR ;  /* 0x00000000000075ab */ /* 0x000fec0000000000 */
[----:B------:R0:W-:Y:S01]  /*d250*/  REDG.E.ADD.S32.STRONG.GPU desc[UR10][R12.64], R7 ;  /* 0x000000070c00798e */ /* 0x0001e2000c12e30a */
[----:B------:R-:W-:Y:S01]  /*d260*/  USEL UR5, UR12, URZ, !UP0 ;  /* 0x000000ff0c057287 */ /* 0x000fe2000c000000 */
[----:B------:R-:W-:Y:S02]  /*d270*/  UMOV UR7, 0xffffffff ;  /* 0xffffffff00077882 */ /* 0x000fe40000000000 */
[----:B------:R0:W-:Y:S01]  /*d280*/  STL [R1], R0 ;  /* 0x0000000001007387 */ /* 0x0001e20000100800 */
[----:B------:R-:W-:-:S09]  /*d290*/  UISETP.NE.AND UP0, UPT, UR7, UR5, UPT ;  /* 0x000000050700728c */ /* 0x000fd2000bf05270 */
[----:B0-----:R-:W-:Y:S05]  /*d2a0*/  BRA.U !UP0, `(.L_x_144) ;  /* 0x0000000108147547 */ /* 0x001fea000b800000 */
.L_x_145:
[----:B------:R-:W2:Y:S04]  /*d2b0*/  LDG.E.STRONG.GPU R0, desc[UR10][R12.64] ;  /* 0x0000000a0c007981 */ /* 0x000ea8000c1ef900 */
[----:B--2---:R-:W-:Y:S04]  /*d2c0*/  CCTL.IVALL ;  /* 0x00000000ff00798f */ /* 0x004fe80002000000 */
[----:B------:R0:W-:Y:S01]  /*d2d0*/  STL [R1], R0 ;  /* 0x0000000001007387 */ /* 0x0001e20000100800 */
[----:B------:R-:W-:-:S13]  /*d2e0*/  ISETP.NE.AND P0, PT, R0, UR5, PT ;  /* 0x0000000500007c0c */ /* 0x000fda000bf05270 */
[----:B0-----:R-:W-:Y:S05]  /*d2f0*/  @P0 BRA `(.L_x_145) ;  /* 0xfffffffc00ec0947 */ /* 0x001fea000383ffff */
.L_x_144:
[----:B------:R-:W-:Y:S05]  /*d300*/  BSYNC.RECONVERGENT B0 ;  /* 0x0000000000007941 */ /* 0x000fea0003800200 */
.L_x_143:
[----:B------:R-:W-:Y:S01]  /*d310*/  BAR.SYNC.DEFER_BLOCKING 0x0 ;  /* 0x0000000000007b1d */ /* 0x000fe20000010000 */
[----:B------:R-:W-:-:S05]  /*d320*/  UISETP.GE.U32.AND UP0, UPT, UR12, 0x8, UPT ;  /* 0x000000080c00788c */ /* 0x000fca000bf06070 */
[----:B------:R-:W-:-:S04]  /*d330*/  UMOV UR5, URZ ;  /* 0x000000ff00057c82 */ /* 0x000fc80008000000 */
[----:B------:R-:W-:Y:S05]  /*d340*/  BRA.U !UP0, `(.L_x_146) ;  /* 0x0000000508607547 */ /* 0x000fea000b800000 */
[----:B------:R-:W-:Y:S02]  /*d350*/  ULEA UR13, UR9, UR14, 0x2 ;  /* 0x0000000e090d7291 */ /* 0x000fe4000f8e10ff */
[----:B------:R-:W-:Y:S02]  /*d360*/  UIMAD UR17, UR9, 0x3, UR14 ;  /* 0x00000003091178a4 */ /* 0x000fe4000f8e020e */
[----:B------:R-:W-:Y:S02]  /*d370*/  ULEA UR18, UR9, UR14, 0x1 ;  /* 0x0000000e09127291 */ /* 0x000fe4000f8e08ff */
[----:B------:R-:W-:Y:S02]  /*d380*/  UIMAD UR19, UR9, 0x6, UR14 ;  /* 0x00000006091378a4 */ /* 0x000fe4000f8e020e */
[----:B------:R-:W-:Y:S02]  /*d390*/  UIMAD UR20, UR9, 0x7, UR14 ;  /* 0x00000007091478a4 */ /* 0x000fe4000f8e020e */
[----:B------:R-:W-:-:S02]  /*d3a0*/  UIMAD UR21, UR9, 0x5, UR14 ;  /* 0x00000005091578a4 */ /* 0x000fc4000f8e020e */
[----:B------:R-:W-:Y:S02]  /*d3b0*/  UIADD3 UR22, UPT, UPT, UR14, UR9, URZ ;  /* 0x000000090e167290 */ /* 0x000fe4000fffe0ff */
[----:B------:R-:W-:Y:S02]  /*d3c0*/  UIADD3 UR23, UPT, UPT, -UR29, URZ, URZ ;  /* 0x000000ff1d177290 */ /* 0x000fe4000fffe1ff */
[----:B------:R-:W-:Y:S01]  /*d3d0*/  ULOP3.LUT UR7, UR12, 0x7ffffff8, URZ, 0xc0, !UPT ;  /* 0x7ffffff80c077892 */ /* 0x000fe2000f8ec0ff */
[----:B------:R-:W-:Y:S01]  /*d3e0*/  UMOV UR5, URZ ;  /* 0x000000ff00057c82 */ /* 0x000fe20008000000 */
[----:B------:R-:W-:-:S10]  /*d3f0*/  UMOV UR6, UR14 ;  /* 0x0000000e00067c82 */ /* 0x000fd40008000000 */
.L_x_147:
[----:B------:R-:W-:Y:S02]  /*d400*/  ISETP.NE.AND P1, PT, RZ, UR23, PT ;  /* 0x00000017ff007c0c */ /* 0x000fe4000bf25270 */
[----:B------:R-:W-:Y:S02]  /*d410*/  MOV R11, UR6 ;  /* 0x00000006000b7c02 */ /* 0x000fe40008000f00 */
[----:B------:R-:W-:-:S13]  /*d420*/  ISETP.NE.OR P1, PT, R6, RZ, !P1 ;  /* 0x000000ff0600720c */ /* 0x000fda0004f25670 */
[----:B---3--:R-:W-:-:S06]  /*d430*/  @!P1 IMAD.WIDE.U32 R10, R11, 0x8, R8 ;  /* 0x000000080b0a9825 */ /* 0x008fcc00078e0008 */
[----:B------:R-:W2:Y:S01]  /*d440*/  @!P1 LDG.E.64 R10, desc[UR10][R10.64] ;  /* 0x0000000a0a0a9981 */ /* 0x000ea2000c1e1b00 */
[----:B------:R-:W-:Y:S01]  /*d450*/  UIADD3 UR24, UPT, UPT, UR5, 0x1, URZ ;  /* 0x0000000105187890 */ /* 0x000fe2000fffe0ff */
[----:B------:R-:W-:Y:S01]  /*d460*/  MOV R13, UR18 ;  /* 0x00000012000d7c02 */ /* 0x000fe20008000f00 */
[----:B------:R-:W-:Y:S01]  /*d470*/  UIADD3 UR25, UPT, UPT, UR5, 0x2, URZ ;  /* 0x0000000205197890 */ /* 0x000fe2000fffe0ff */
[----:B------:R-:W0:Y:S01]  /*d480*/  S2R R0, SR_CTAID.X ;  /* 0x0000000000007919 */ /* 0x000e220000002500 */
[----:B------:R-:W-:Y:S01]  /*d490*/  UIADD3 UR26, UPT, UPT, UR5, 0x3, URZ ;  /* 0x00000003051a7890 */ /* 0x000fe2000fffe0ff */
[----:B------:R-:W-:Y:S01]  /*d4a0*/  MOV R15, UR17 ;  /* 0x00000011000f7c02 */ /* 0x000fe20008000f00 */
[----:B------:R-:W-:Y:S01]  /*d4b0*/  UIADD3 UR27, UPT, UPT, UR5, 0x4, URZ ;  /* 0x00000004051b7890 */ /* 0x000fe2000fffe0ff */
[----:B------:R-:W-:Y:S02]  /*d4c0*/  MOV R19, UR13 ;  /* 0x0000000d00137c02 */ /* 0x000fe40008000f00 */
[C---:B0-----:R-:W-:Y:S01]  /*d4d0*/  ISETP.NE.AND P0, PT, R0.reuse, UR24, PT ;  /* 0x0000001800007c0c */ /* 0x041fe2000bf05270 */
[----:B------:R-:W-:Y:S01]  /*d4e0*/  UIADD3 UR24, UPT, UPT, UR5, 0x5, URZ ;  /* 0x0000000505187890 */ /* 0x000fe2000fffe0ff */
[----:B------:R-:W-:Y:S01]  /*d4f0*/  ISETP.NE.AND P4, PT, R0, UR25, PT ;  /* 0x0000001900007c0c */ /* 0x000fe2000bf85270 */
[----:B------:R-:W-:Y:S01]  /*d500*/  UIADD3 UR25, UPT, UPT, UR5, 0x6, URZ ;  /* 0x0000000605197890 */ /* 0x000fe2000fffe0ff */
[----:B------:R-:W-:-:S02]  /*d510*/  ISETP.NE.OR P0, PT, R6, RZ, !P0 ;  /* 0x000000ff0600720c */ /* 0x000fc40004705670 */
[----:B------:R-:W-:Y:S01]  /*d520*/  ISETP.NE.AND P3, PT, R0, UR26, PT ;  /* 0x0000001a00007c0c */ /* 0x000fe2000bf65270 */
[----:B------:R-:W-:Y:S01]  /*d530*/  UIADD3 UR26, UPT, UPT, UR5, 0x7, URZ ;  /* 0x00000007051a7890 */ /* 0x000fe2000fffe0ff */
[----:B------:R-:W-:Y:S02]  /*d540*/  ISETP.NE.OR P4, PT, R6, RZ, !P4 ;  /* 0x000000ff0600720c */ /* 0x000fe40006785670 */
[----:B------:R-:W-:Y:S02]  /*d550*/  ISETP.NE.AND P2, PT, R0, UR27, PT ;  /* 0x0000001b00007c0c */ /* 0x000fe4000bf45270 */
[C---:B------:R-:W-:Y:S02]  /*d560*/  ISETP.NE.OR P3, PT, R6.reuse, RZ, !P3 ;  /* 0x000000ff0600720c */ /* 0x040fe40005f65670 */
[----:B------:R-:W-:Y:S02]  /*d570*/  ISETP.NE.OR P2, PT, R6, RZ, !P2 ;  /* 0x000000ff0600720c */ /* 0x000fe40005745670 */
[----:B------:R-:W-:-:S02]  /*d580*/  ISETP.NE.AND P6, PT, R0, UR25, PT ;  /* 0x0000001900007c0c */ /* 0x000fc4000bfc5270 */
[----:B------:R-:W-:-:S03]  /*d590*/  ISETP.NE.AND P5, PT, R0, UR26, PT ;  /* 0x0000001a00007c0c */ /* 0x000fc6000bfa5270 */
[----:B------:R-:W-:Y:S01]  /*d5a0*/  @!P4 IMAD.WIDE.U32 R12, R13, 0x8, R8 ;  /* 0x000000080d0cc825 */ /* 0x000fe200078e0008 */
[----:B------:R-:W-:-:S03]  /*d5b0*/  ISETP.NE.OR P6, PT, R6, RZ, !P6 ;  /* 0x000000ff0600720c */ /* 0x000fc600077c5670 */
[--C-:B------:R-:W-:Y:S01]  /*d5c0*/  @!P3 IMAD.WIDE.U32 R14, R15, 0x8, R8.reuse ;  /* 0x000000080f0eb825 */ /* 0x100fe200078e0008 */
[----:B------:R0:W3:Y:S01]  /*d5d0*/  @!P4 LDG.E.64 R24, desc[UR10][R12.64] ;  /* 0x0000000a0c18c981 */ /* 0x0000e2000c1e1b00 */
[----:B------:R-:W-:Y:S02]  /*d5e0*/  MOV R21, UR21 ;  /* 0x0000001500157c02 */ /* 0x000fe40008000f00 */
[----:B------:R-:W-:Y:S01]  /*d5f0*/  ISETP.NE.OR P5, PT, R6, RZ, !P5 ;  /* 0x000000ff0600720c */ /* 0x000fe20006fa5670 */
[--C-:B------:R-:W-:Y:S01]  /*d600*/  @!P2 IMAD.WIDE.U32 R18, R19, 0x8, R8.reuse ;  /* 0x000000081312a825 */ /* 0x100fe200078e0008 */
[----:B------:R-:W4:Y:S01]  /*d610*/  @!P3 LDG.E.64 R14, desc[UR10][R14.64] ;  /* 0x0000000a0e0eb981 */ /* 0x000f22000c1e1b00 */
[----:B------:R-:W-:Y:S02]  /*d620*/  MOV R7, UR19 ;  /* 0x0000001300077c02 */ /* 0x000fe40008000f00 */
[----:B------:R-:W-:Y:S02]  /*d630*/  MOV R27, UR20 ;  /* 0x00000014001b7c02 */ /* 0x000fe40008000f00 */
[----:B------:R-:W4:Y:S06]  /*d640*/  @!P2 LDG.E.64 R18, desc[UR10][R18.64] ;  /* 0x0000000a1212a981 */ /* 0x000f2c000c1e1b00 */
[----:B0-----:R-:W-:-:S06]  /*d650*/  @!P5 IMAD.WIDE.U32 R12, R27, 0x8, R8 ;  /* 0x000000081b0cd825 */ /* 0x001fcc00078e0008 */
[----:B------:R-:W4:Y:S01]  /*d660*/  @!P5 LDG.E.64 R12, desc[UR10][R12.64] ;  /* 0x0000000a0c0cd981 */ /* 0x000f22000c1e1b00 */
[----:B--2---:R-:W-:Y:S01]  /*d670*/  @!P1 FADD.FTZ R17, R17, R11 ;  /* 0x0000000b11119221 */ /* 0x004fe20000010000 */
[----:B------:R-:W-:Y:S01]  /*d680*/  MOV R11, UR22 ;  /* 0x00000016000b7c02 */ /* 0x000fe20008000f00 */
[----:B------:R-:W-:Y:S01]  /*d690*/  @!P1 FADD.FTZ R16, R16, R10 ;  /* 0x0000000a10109221 */ /* 0x000fe20000010000 */
[----:B------:R-:W-:-:S03]  /*d6a0*/  ISETP.NE.AND P1, PT, R0, UR24, PT ;  /* 0x0000001800007c0c */ /* 0x000fc6000bf25270 */
[----:B------:R-:W-:Y:S01]  /*d6b0*/  @!P0 IMAD.WIDE.U32 R10, R11, 0x8, R8 ;  /* 0x000000080b0a8825 */ /* 0x000fe200078e0008 */
[----:B------:R-:W-:-:S04]  /*d6c0*/  ISETP.NE.OR P1, PT, R6, RZ, !P1 ;  /* 0x000000ff0600720c */ /* 0x000fc80004f25670 */
[----:B------:R0:W2:Y:S09]  /*d6d0*/  @!P0 LDG.E.64 R22, desc[UR10][R10.64] ;  /* 0x0000000a0a168981 */ /* 0x0000b2000c1e1b00 */
[----:B------:R-:W-:-:S04]  /*d6e0*/  @!P1 IMAD.WIDE.U32 R20, R21, 0x8, R8 ;  /* 0x0000000815149825 */ /* 0x000fc800078e0008 */
[----:B0-----:R-:W-:Y:S02]  /*d6f0*/  @!P6 IMAD.WIDE.U32 R10, R7, 0x8, R8 ;  /* 0x00000008070ae825 */ /* 0x001fe400078e0008 */
[----:B------:R-:W4:Y:S04]  /*d700*/  @!P1 LDG.E.64 R20, desc[UR10][R20.64] ;  /* 0x0000000a14149981 */ /* 0x000f28000c1e1b00 */
[----:B------:R-:W4:Y:S01]  /*d710*/  @!P6 LDG.E.64 R10, desc[UR10][R10.64] ;  /* 0x0000000a0a0ae981 */ /* 0x000f22000c1e1b00 */
[----:B------:R-:W-:-:S04]  /*d720*/  UIADD3 UR5, UPT, UPT, UR5, 0x8, URZ ;  /* 0x0000000805057890 */ /* 0x000fc8000fffe0ff */
[----:B------:R-:W-:Y:S02]  /*d730*/  UISETP.NE.AND UP0, UPT, UR5, UR7, UPT ;  /* 0x000000070500728c */ /* 0x000fe4000bf05270 */
[----:B------:R-:W-:Y:S02]  /*d740*/  ULEA UR19, UR9, UR19, 0x3 ;  /* 0x0000001309137291 */ /* 0x000fe4000f8e18ff */
[----:B------:R-:W-:Y:S02]  /*d750*/  ULEA UR21, UR9, UR21, 0x3 ;  /* 0x0000001509157291 */ /* 0x000fe4000f8e18ff */
[----:B------:R-:W-:Y:S02]  /*d760*/  ULEA UR13, UR9, UR13, 0x3 ;  /* 0x0000000d090d7291 */ /* 0x000fe4000f8e18ff */
[----:B------:R-:W-:Y:S02]  /*d770*/  ULEA UR17, UR9, UR17, 0x3 ;  /* 0x0000001109117291 */ /* 0x000fe4000f8e18ff */
[----:B------:R-:W-:-:S02]  /*d780*/  ULEA UR18, UR9, UR18, 0x3 ;  /* 0x0000001209127291 */ /* 0x000fc4000f8e18ff */
[----:B------:R-:W-:Y:S02]  /*d790*/  ULEA UR22, UR9, UR22, 0x3 ;  /* 0x0000001609167291 */ /* 0x000fe4000f8e18ff */
[----:B------:R-:W-:Y:S02]  /*d7a0*/  UIADD3 UR23, UPT, UPT, UR23, 0x8, URZ ;  /* 0x0000000817177890 */ /* 0x000fe4000fffe0ff */
[----:B------:R-:W-:Y:S02]  /*d7b0*/  ULEA UR6, UR9, UR6, 0x3 ;  /* 0x0000000609067291 */ /* 0x000fe4000f8e18ff */
[----:B------:R-:W-:Y:S01]  /*d7c0*/  ULEA UR20, UR9, UR20, 0x3 ;  /* 0x0000001409147291 */ /* 0x000fe2000f8e18ff */
[----:B--2---:R-:W-:Y:S01]  /*d7d0*/  @!P0 FADD.FTZ R16, R16, R22 ;  /* 0x0000001610108221 */ /* 0x004fe20000010000 */
[----:B------:R-:W-:-:S03]  /*d7e0*/  @!P0 FADD.FTZ R17, R17, R23 ;  /* 0x0000001711118221 */ /* 0x000fc60000010000 */
[----:B---3--:R-:W-:Y:S01]  /*d7f0*/  @!P4 FADD.FTZ R16, R16, R24 ;  /* 0x000000181010c221 */ /* 0x008fe20000010000 */
[----:B------:R-:W-:-:S03]  /*d800*/  @!P4 FADD.FTZ R17, R17, R25 ;  /* 0x000000191111c221 */ /* 0x000fc60000010000 */
[----:B----4-:R-:W-:Y:S01]  /*d810*/  @!P3 FADD.FTZ R16, R16, R14 ;  /* 0x0000000e1010b221 */ /* 0x010fe20000010000 */
[----:B------:R-:W-:-:S03]  /*d820*/  @!P3 FADD.FTZ R17, R17, R15 ;  /* 0x0000000f1111b221 */ /* 0x000fc60000010000 */
[----:B------:R-:W-:Y:S01]  /*d830*/  @!P2 FADD.FTZ R16, R16, R18 ;  /* 0x000000121010a221 */ /* 0x000fe20000010000 */
[----:B------:R-:W-:-:S03]  /*d840*/  @!P2 FADD.FTZ R17, R17, R19 ;  /* 0x000000131111a221 */ /* 0x000fc60000010000 */
[----:B------:R-:W-:Y:S01]  /*d850*/  @!P1 FADD.FTZ R16, R16, R20 ;  /* 0x0000001410109221 */ /* 0x000fe20000010000 */
[----:B------:R-:W-:-:S03]  /*d860*/  @!P1 FADD.FTZ R17, R17, R21 ;  /* 0x0000001511119221 */ /* 0x000fc60000010000 */
[----:B------:R-:W-:Y:S01]  /*d870*/  @!P6 FADD.FTZ R16, R16, R10 ;  /* 0x0000000a1010e221 */ /* 0x000fe20000010000 */
[----:B------:R-:W-:-:S03]  /*d880*/  @!P6 FADD.FTZ R17, R17, R11 ;  /* 0x0000000b1111e221 */ /* 0x000fc60000010000 */
[----:B------:R-:W-:Y:S01]  /*d890*/  @!P5 FADD.FTZ R16, R16, R12 ;  /* 0x0000000c1010d221 */ /* 0x000fe20000010000 */
[----:B------:R-:W-:Y:S01]  /*d8a0*/  @!P5 FADD.FTZ R17, R17, R13 ;  /* 0x0000000d1111d221 */ /* 0x000fe20000010000 */
[----:B------:R-:W-:Y:S06]  /*d8b0*/  BRA.U UP0, `(.L_x_147) ;  /* 0xfffffff900d07547 */ /* 0x000fec000b83ffff */
[----:B------:R-:W-:-:S05]  /*d8c0*/  UMOV UR5, UR7 ;  /* 0x0000000700057c82 */ /* 0x000fca0008000000 */
.L_x_146:
[----:B------:R-:W-:-:S09]  /*d8d0*/  ULOP3.LUT UP0, UR6, UR12, 0x7, URZ, 0xc0, !UPT ;  /* 0x000000070c067892 */ /* 0x000fd2000f80c0ff */
[----:B------:R-:W-:Y:S05]  /*d8e0*/  BRA.U !UP0, `(.L_x_142) ;  /* 0x0000000508687547 */ /* 0x000fea000b800000 */
[----:B------:R-:W-:Y:S02]  /*d8f0*/  UIADD3 UR6, UPT, UPT, UR6, -0x1, URZ ;  /* 0xffffffff06067890 */ /* 0x000fe4000fffe0ff */
[----:B------:R-:W-:Y:S02]  /*d900*/  ULOP3.LUT UP0, UR18, UR12, 0x3, URZ, 0xc0, !UPT ;  /* 0x000000030c127892 */ /* 0x000fe4000f80c0ff */
[----:B------:R-:W-:-:S09]  /*d910*/  UISETP.GE.U32.AND UP1, UPT, UR6, 0x3, UPT ;  /* 0x000000030600788c */ /* 0x000fd2000bf26070 */
[----:B------:R-:W-:Y:S05]  /*d920*/  BRA.U !UP1, `(.L_x_148) ;  /* 0x0000000109b87547 */ /* 0x000fea000b800000 */
[----:B------:R-:W0:Y:S01]  /*d930*/  S2R R0, SR_CTAID.X ;  /* 0x0000000000007919 */ /* 0x000e220000002500 */
[----:B------:R-:W-:Y:S02]  /*d940*/  UIADD3 UR6, UPT, UPT, UR5, 0x1, URZ ;  /* 0x0000000105067890 */ /* 0x000fe4000fffe0ff */
[----:B------:R-:W-:Y:S02]  /*d950*/  UIADD3 UR7, UPT, UPT, UR5, 0x2, URZ ;  /* 0x0000000205077890 */ /* 0x000fe4000fffe0ff */
[----:B------:R-:W-:Y:S02]  /*d960*/  UISETP.NE.AND UP1, UPT, UR6, UR29, UPT ;  /* 0x0000001d0600728c */ /* 0x000fe4000bf25270 */
[----:B------:R-:W-:Y:S02]  /*d970*/  UIADD3 UR13, UPT, UPT, UR5, 0x3, URZ ;  /* 0x00000003050d7890 */ /* 0x000fe4000fffe0ff */
[----:B------:R-:W-:Y:S02]  /*d980*/  UISETP.NE.AND UP2, UPT, UR7, UR29, UPT ;  /* 0x0000001d0700728c */ /* 0x000fe4000bf45270 */
[----:B------:R-:W-:Y:S01]  /*d990*/  PLOP3.LUT P1, PT, PT, PT, UP1, 0x80, 0x8 ;  /* 0x000000000008781c */ /* 0x000fe20003f2f018 */
[----:B------:R-:W-:-:S03]  /*d9a0*/  UISETP.NE.AND UP3, UPT, UR13, UR29, UPT ;  /* 0x0000001d0d00728c */ /* 0x000fc6000bf65270 */
[----:B------:R-:W-:Y:S02]  /*d9b0*/  PLOP3.LUT P2, PT, PT, PT, UP2, 0x80, 0x8 ;  /* 0x000000000008781c */ /* 0x000fe40003f4f028 */
[C---:B------:R-:W-:Y:S02]  /*d9c0*/  ISETP.NE.OR P1, PT, R6.reuse, RZ, !P1 ;  /* 0x000000ff0600720c */ /* 0x040fe40004f25670 */
[----:B------:R-:W-:Y:S02]  /*d9d0*/  PLOP3.LUT P3, PT, PT, PT, UP3, 0x80, 0x8 ;  /* 0x000000000008781c */ /* 0x000fe40003f6f038 */
[C---:B------:R-:W-:Y:S02]  /*d9e0*/  ISETP.NE.OR P2, PT, R6.reuse, RZ, !P2 ;  /* 0x000000ff0600720c */ /* 0x040fe40005745670 */
[----:B------:R-:W-:-:S07]  /*d9f0*/  ISETP.NE.OR P3, PT, R6, RZ, !P3 ;  /* 0x000000ff0600720c */ /* 0x000fce0005f65670 */
[----:B------:R-:W-:Y:S01]  /*da00*/  VOTEU.ALL UP2, P1 ;  /* 0x0000000000ff7886 */ /* 0x000fe20000840000 */
[----:B0-----:R-:W-:-:S04]  /*da10*/  ISETP.NE.AND P0, PT, R0, UR5, PT ;  /* 0x0000000500007c0c */ /* 0x001fc8000bf05270 */
[----:B------:R-:W-:Y:S01]  /*da20*/  @!UP2 UIMAD UR6, UR6, UR9, UR14 ;  /* 0x000000090606a2a4 */ /* 0x000fe2000f8e020e */
[----:B------:R-:W-:Y:S01]  /*da30*/  ISETP.NE.OR P0, PT, R6, RZ, !P0 ;  /* 0x000000ff0600720c */ /* 0x000fe20004705670 */
[----:B------:R-:W-:-:S04]  /*da40*/  VOTEU.ALL UP2, P3 ;  /* 0x0000000000ff7886 */ /* 0x000fc80001840000 */
[----:B------:R-:W-:Y:S01]  /*da50*/  MOV R13, UR6 ;  /* 0x00000006000d7c02 */ /* 0x000fe20008000f00 */
[----:B------:R-:W-:-:S04]  /*da60*/  @!UP2 UIMAD UR6, UR13, UR9, UR14 ;  /* 0x000000090d06a2a4 */ /* 0x000fc8000f8e020e */
[----:B------:R-:W-:-:S03]  /*da70*/  @!P1 IMAD.WIDE.U32 R12, R13, 0x8, R8 ;  /* 0x000000080d0c9825 */ /* 0x000fc600078e0008 */
[----:B------:R-:W-:Y:S01]  /*da80*/  VOTEU.ALL UP1, P0 ;  /* 0x0000000000ff7886 */ /* 0x000fe20000020000 */
[----:B------:R-:W-:Y:S02]  /*da90*/  MOV R19, UR6 ;  /* 0x0000000600137c02 */ /* 0x000fe40008000f00 */
[----:B------:R-:W2:Y:S02]  /*daa0*/  @!P1 LDG.E.64 R12, desc[UR10][R12.64] ;  /* 0x0000000a0c0c9981 */ /* 0x000ea4000c1e1b00 */
[----:B------:R-:W-:Y:S01]  /*dab0*/  @!UP1 UIMAD UR17, UR5, UR9, UR14 ;  /* 0x00000009051192a4 */ /* 0x000fe2000f8e020e */
[----:B------:R-:W-:-:S05]  /*dac0*/  VOTEU.ALL UP1, P2 ;  /* 0x0000000000ff7886 */ /* 0x000fca0001020000 */
[----:B------:R-:W-:Y:S01]  /*dad0*/  MOV R11, UR17 ;  /* 0x00000011000b7c02 */ /* 0x000fe20008000f00 */
[----:B------:R-:W-:-:S04]  /*dae0*/  @!UP1 UIMAD UR7, UR7, UR9, UR14 ;  /* 0x00000009070792a4 */ /* 0x000fc8000f8e020e */
[----:B---3--:R-:W-:Y:S02]  /*daf0*/  @!P0 IMAD.WIDE.U32 R10, R11, 0x8, R8 ;  /* 0x000000080b0a8825 */ /* 0x008fe400078e0008 */
[----:B------:R-:W-:-:S04]  /*db00*/  MOV R15, UR7 ;  /* 0x00000007000f7c02 */ /* 0x000fc80008000f00 */
[----:B------:R-:W3:Y:S01]  /*db10*/  @!P0 LDG.E.64 R10, desc[UR10][R10.64] ;  /* 0x0000000a0a0a8981 */ /* 0x000ee2000c1e1b00 */
[----:B------:R-:W-:-:S04]  /*db20*/  @!P2 IMAD.WIDE.U32 R14, R15, 0x8, R8 ;  /* 0x000000080f0ea825 */ /* 0x000fc800078e0008 */
[----:B------:R-:W-:Y:S02]  /*db30*/  @!P3 IMAD.WIDE.U32 R18, R19, 0x8, R8 ;  /* 0x000000081312b825 */ /* 0x000fe400078e0008 */
[----:B------:R-:W4:Y:S04]  /*db40*/  @!P2 LDG.E.64 R14, desc[UR10][R14.64] ;  /* 0x0000000a0e0ea981 */ /* 0x000f28000c1e1b00 */
[----:B------:R-:W4:Y:S01]  /*db50*/  @!P3 LDG.E.64 R18, desc[UR10][R18.64] ;  /* 0x0000000a1212b981 */ /* 0x000f22000c1e1b00 */
[----:B------:R-:W-:-:S04]  /*db60*/  MOV R0, UR5 ;  /* 0x0000000500007c02 */ /* 0x000fc80008000f00 */
[----:B------:R-:W-:-:S04]  /*db70*/  IADD3 R0, PT, PT, R0, 0x4, RZ ;  /* 0x0000000400007810 */ /* 0x000fc80007ffe0ff */
[----:B------:R-:W-:Y:S01]  /*db80*/  R2UR UR5, R0 ;  /* 0x00000000000572ca */ /* 0x000fe200000e0000 */
[----:B---3--:R-:W-:Y:S01]  /*db90*/  @!P0 FADD.FTZ R16, R16, R10 ;  /* 0x0000000a10108221 */ /* 0x008fe20000010000 */
[----:B------:R-:W-:-:S03]  /*dba0*/  @!P0 FADD.FTZ R17, R17, R11 ;  /* 0x0000000b11118221 */ /* 0x000fc60000010000 */
[----:B--2---:R-:W-:Y:S01]  /*dbb0*/  @!P1 FADD.FTZ R16, R16, R12 ;  /* 0x0000000c10109221 */ /* 0x004fe20000010000 */
[----:B------:R-:W-:-:S03]  /*dbc0*/  @!P1 FADD.FTZ R17, R17, R13 ;  /* 0x0000000d11119221 */ /* 0x000fc60000010000 */
[----:B----4-:R-:W-:Y:S01]  /*dbd0*/  @!P2 FADD.FTZ R16, R16, R14 ;  /* 0x0000000e1010a221 */ /* 0x010fe20000010000 */
[----:B------:R-:W-:-:S03]  /*dbe0*/  @!P2 FADD.FTZ R17, R17, R15 ;  /* 0x0000000f1111a221 */ /* 0x000fc60000010000 */
[----:B------:R-:W-:Y:S01]  /*dbf0*/  @!P3 FADD.FTZ R16, R16, R18 ;  /* 0x000000121010b221 */ /* 0x000fe20000010000 */
[----:B------:R-:W-:-:S07]  /*dc00*/  @!P3 FADD.FTZ R17, R17, R19 ;  /* 0x000000131111b221 */ /* 0x000fce0000010000 */
.L_x_148:
[----:B------:R-:W-:Y:S05]  /*dc10*/  BRA.U !UP0, `(.L_x_142) ;  /* 0x00000001089c7547 */ /* 0x000fea000b800000 */
[----:B------:R-:W0:Y:S01]  /*dc20*/  S2R R7, SR_CTAID.X ;  /* 0x0000000000077919 */ /* 0x000e220000002500 */
[----:B------:R-:W-:Y:S02]  /*dc30*/  UISETP.NE.AND UP0, UPT, UR18, 0x1, UPT ;  /* 0x000000011200788c */ /* 0x000fe4000bf05270 */
[----:B------:R-:W-:-:S07]  /*dc40*/  ULOP3.LUT UR6, UR12, 0x1, URZ, 0xc0, !UPT ;  /* 0x000000010c067892 */ /* 0x000fce000f8ec0ff */
[----:B------:R-:W-:Y:S05]  /*dc50*/  BRA.U !UP0, `(.L_x_149) ;  /* 0x0000000108587547 */ /* 0x000fea000b800000 */
[----:B------:R-:W1:Y:S01]  /*dc60*/  S2R R0, SR_CTAID.X ;  /* 0x0000000000007919 */ /* 0x000e620000002500 */
[----:B---3--:R-:W2:Y:S01]  /*dc70*/  S2R R10, SR_CTAID.Y ;  /* 0x00000000000a7919 */ /* 0x008ea20000002600 */
[----:B-1----:R-:W-:Y:S02]  /*dc80*/  ISETP.NE.AND P0, PT, R0, UR5, PT ;  /* 0x0000000500007c0c */ /* 0x002fe4000bf05270 */
[----:B------:R-:W-:Y:S02]  /*dc90*/  MOV R0, UR5 ;  /* 0x0000000500007c02 */ /* 0x000fe40008000f00 */
[----:B------:R-:W-:Y:S02]  /*dca0*/  ISETP.NE.OR P1, PT, R6, RZ, !P0 ;  /* 0x000000ff0600720c */ /* 0x000fe40004725670 */
[----:B------:R-:W-:-:S04]  /*dcb0*/  IADD3 R11, PT, PT, R0, 0x1, RZ ;  /* 0x00000001000b7810 */ /* 0x000fc80007ffe0ff */
[----:B------:R-:W-:-:S04]  /*dcc0*/  ISETP.NE.AND P0, PT, R11, UR29, PT ;  /* 0x0000001d0b007c0c */ /* 0x000fc8000bf05270 */
[----:B------:R-:W-:-:S03]  /*dcd0*/  ISETP.NE.OR P0, PT, R6, RZ, !P0 ;  /* 0x000000ff0600720c */ /* 0x000fc60004705670 */
[----:B------:R-:W-:-:S05]  /*dce0*/  VOTEU.ALL UP0, P1 ;  /* 0x0000000000ff7886 */ /* 0x000fca0000800000 */
[----:B------:R-:W-:-:S05]  /*dcf0*/  @!UP0 UIMAD UR5, UR5, UR9, UR14 ;  /* 0x00000009050582a4 */ /* 0x000fca000f8e020e */
[----:B--2---:R-:W-:Y:S01]  /*dd00*/  @!P0 IMAD R11, R11, UR9, R10 ;  /* 0x000000090b0b8c24 */ /* 0x004fe2000f8e020a */
[----:B------:R-:W-:-:S03]  /*dd10*/  MOV R13, UR5 ;  /* 0x00000005000d7c02 */ /* 0x000fc60008000f00 */
[----:B------:R-:W-:-:S04]  /*dd20*/  @!P0 IMAD.WIDE.U32 R10, R11, 0x8, R8 ;  /* 0x000000080b0a8825 */ /* 0x000fc800078e0008 */
[----:B------:R-:W-:Y:S02]  /*dd30*/  @!P1 IMAD.WIDE.U32 R12, R13, 0x8, R8 ;  /* 0x000000080d0c9825 */ /* 0x000fe400078e0008 */
[----:B------:R-:W2:Y:S04]  /*dd40*/  @!P0 LDG.E.64 R10, desc[UR10][R10.64] ;  /* 0x0000000a0a0a8981 */ /* 0x000ea8000c1e1b00 */
[----:B------:R-:W3:Y:S01]  /*dd50*/  @!P1 LDG.E.64 R12, desc[UR10][R12.64] ;  /* 0x0000000a0c0c9981 */ /* 0x000ee2000c1e1b00 */
[----:B------:R-:W-:-:S04]  /*dd60*/  IADD3 R0, PT, PT, R0, 0x2, RZ ;  /* 0x0000000200007810 */ /* 0x000fc80007ffe0ff */
[----:B------:R-:W-:Y:S01]  /*dd70*/  R2UR UR5, R0 ;  /* 0x00000000000572ca */ /* 0x000fe200000e0000 */
[----:B---3--:R-:W-:Y:S01]  /*dd80*/  @!P1 FADD.FTZ R16, R16, R12 ;  /* 0x0000000c10109221 */ /* 0x008fe20000010000 */
[----:B------:R-:W-:-:S03]  /*dd90*/  @!P1 FADD.FTZ R17, R17, R13 ;  /* 0x0000000d11119221 */ /* 0x000fc60000010000 */
[----:B--2---:R-:W-:Y:S01]  /*dda0*/  @!P0 FADD.FTZ R16, R16, R10 ;  /* 0x0000000a10108221 */ /* 0x004fe20000010000 */
[----:B------:R-:W-:-:S09]  /*ddb0*/  @!P0 FADD.FTZ R17, R17, R11 ;  /* 0x0000000b11118221 */ /* 0x000fd20000010000 */
.L_x_149:
[----:B0-----:R-:W-:Y:S01]  /*ddc0*/  ISETP.NE.AND P0, PT, R7, UR5, PT ;  /* 0x0000000507007c0c */ /* 0x001fe2000bf05270 */
[----:B------:R-:W-:Y:S01]  /*ddd0*/  BSSY.RECONVERGENT B0, `(.L_x_142) ;  /* 0x000000b000007945 */ /* 0x000fe20003800200 */
[----:B------:R-:W-:Y:S02]  /*dde0*/  MOV R0, UR6 ;  /* 0x0000000600007c02 */ /* 0x000fe40008000f00 */
[----:B------:R-:W-:-:S04]  /*ddf0*/  ISETP.NE.OR P0, PT, R6, RZ, !P0 ;  /* 0x000000ff0600720c */ /* 0x000fc80004705670 */
[----:B------:R-:W-:-:S13]  /*de00*/  ISETP.NE.U32.OR P0, PT, R0, 0x1, P0 ;  /* 0x000000010000780c */ /* 0x000fda0000705470 */
[----:B------:R-:W-:Y:S05]  /*de10*/  @P0 BRA `(.L_x_150) ;  /* 0x0000000000180947 */ /* 0x000fea0003800000 */
[----:B------:R-:W-:-:S06]  /*de20*/  UIMAD UR6, UR9, UR5, UR14 ;  /* 0x00000005090672a4 */ /* 0x000fcc000f8e020e */
[----:B------:R-:W-:-:S05]  /*de30*/  MOV R7, UR6 ;  /* 0x0000000600077c02 */ /* 0x000fca0008000f00 */
[----:B------:R-:W-:-:S06]  /*de40*/  IMAD.WIDE.U32 R8, R7, 0x8, R8 ;  /* 0x0000000807087825 */ /* 0x000fcc00078e0008 */
[----:B------:R-:W2:Y:S02]  /*de50*/  LDG.E.64 R8, desc[UR10][R8.64] ;  /* 0x0000000a08087981 */ /* 0x000ea4000c1e1b00 */
[----:B--2---:R-:W-:Y:S01]  /*de60*/  FADD.FTZ R16, R16, R8 ;  /* 0x0000000810107221 */ /* 0x004fe20000010000 */
[----:B------:R-:W-:-:S07]  /*de70*/  FADD.FTZ R17, R17, R9 ;  /* 0x0000000911117221 */ /* 0x000fce0000010000 */
.L_x_150:
[----:B------:R-:W-:Y:S05]  /*de80*/  BSYNC.RECONVERGENT B0 ;  /* 0x0000000000007941 */ /* 0x000fea0003800200 */
.L_x_142:
[----:B------:R-:W0:Y:S01]  /*de90*/  S2UR UR6, SR_CgaCtaId ;  /* 0x00000000000679c3 */ /* 0x000e220000008800 */
[----:B------:R-:W-:Y:S01]  /*dea0*/  ISETP.NE.AND P0, PT, R6, RZ, PT ;  /* 0x000000ff0600720c */ /* 0x000fe20003f05270 */
[----:B------:R-:W-:Y:S01]  /*deb0*/  UMOV UR5, 0x400 ;  /* 0x0000040000057882 */ /* 0x000fe20000000000 */
[----:B------:R-:W1:Y:S01]  /*dec0*/  LDCU.U8 UR12, c[0x0][0x414] ;  /* 0x00008280ff0c77ac */ /* 0x000e620008000000 */
[----:B---34-:R-:W-:Y:S01]  /*ded0*/  HFMA2 R10, -RZ, RZ, 0, 0 ;  /* 0x00000000ff0a7431 */ /* 0x018fe200000001ff */
[----:B------:R-:W3:Y:S01]  /*dee0*/  LDCU.64 UR20, c[0x0][0x3f8] ;  /* 0x00007f00ff1477ac */ /* 0x000ee20008000a00 */
[----:B------:R-:W4:Y:S01]  /*def0*/  LDCU.64 UR18, c[0x0][0x400] ;  /* 0x00008000ff1277ac */ /* 0x000f220008000a00 */
[----:B-1----:R-:W-:Y:S02]  /*df00*/  UISETP.NE.AND UP0, UPT, UR12, URZ, UPT ;  /* 0x000000ff0c00728c */ /* 0x002fe4000bf05270 */
[----:B0-----:R-:W-:Y:S01]  /*df10*/  ULEA UR5, UR6, UR5, 0x18 ;  /* 0x0000000506057291 */ /* 0x001fe2000f8ec0ff */
[----:B------:R-:W0:Y:S03]  /*df20*/  LDCU.64 UR6, c[0x0][0x380] ;  /* 0x00007000ff0677ac */ /* 0x000e260008000a00 */
[----:B------:R-:W-:-:S05]  /*df30*/  PLOP3.LUT P1, PT, PT, PT, UP0, 0x80, 0x8 ;  /* 0x000000000008781c */ /* 0x000fca0003f2f008 */
[----:B------:R-:W-:Y:S01]  /*df40*/  @!P0 STS.64 [UR5+0x90], R16 ;  /* 0x00009010ff008988 */ /* 0x000fe20008000a05 */
[----:B------:R-:W-:Y:S06]  /*df50*/  BAR.SYNC.DEFER_BLOCKING 0x0 ;  /* 0x0000000000007b1d */ /* 0x000fec0000010000 */
[----:B--2---:R-:W1:Y:S01]  /*df60*/  LDS.64 R6, [UR5+0x90] ;  /* 0x00009005ff067984 */ /* 0x004e620008000a00 */
[----:B------:R-:W1:Y:S02]  /*df70*/  LDCU UR5, c[0x0][0x42c] ;  /* 0x00008580ff0577ac */ /* 0x000e640008000800 */
[----:B-1----:R-:W-:Y:S01]  /*df80*/  FMUL.FTZ R0, R6, UR5 ;  /* 0x0000000506007c20 */ /* 0x002fe20008410000 */
[----:B0--34-:R-:W-:-:S07]  /*df90*/  FMUL.FTZ R11, R7, UR5 ;  /* 0x00000005070b7c20 */ /* 0x019fce0008410000 */
.L_x_156:
[----:B0-----:R-:W-:-:S05]  /*dfa0*/  LEA R9, R10, UR15, 0x2 ;  /* 0x0000000f0a097c11 */ /* 0x001fca000f8e10ff */
[----:B------:R-:W2:Y:S04]  /*dfb0*/  LDL.64 R6, [R9+0x10] ;  /* 0x0000100009067983 */ /* 0x000ea80000100a00 */
[----:B------:R-:W3:Y:S01]  /*dfc0*/  LDL.64 R12, [R9+0x90] ;  /* 0x00009000090c7983 */ /* 0x000ee20000100a00 */
[----:B------:R-:W-:Y:S01]  /*dfd0*/  BSSY.RECONVERGENT B0, `(.L_x_151) ;  /* 0x0000036000007945 */ /* 0x000fe20003800200 */
[C---:B--2---:R-:W-:Y:S02]  /*dfe0*/  SHF.L.U32 R8, R6.reuse, 0x10, RZ ;  /* 0x0000001006087819 */ /* 0x044fe400000006ff */
[----:B------:R-:W-:Y:S02]  /*dff0*/  PRMT R6, R6, 0x7632, R6 ;  /* 0x0000763206067816 */ /* 0x000fe40000000006 */
[----:B---3--:R-:W-:Y:S01]  /*e000*/  SHF.L.U32 R9, R12, 0x10, RZ ;  /* 0x000000100c097819 */ /* 0x008fe200000006ff */
[----:B------:R-:W-:Y:S01]  /*e010*/  FADD.FTZ R8, R8, -UR28 ;  /* 0x8000001c08087e21 */ /* 0x000fe20008010000 */
[----:B------:R-:W-:-:S02]  /*e020*/  SHF.L.U32 R6, R6, 0x10, RZ ;  /* 0x0000001006067819 */ /* 0x000fc400000006ff */
[----:B------:R-:W-:Y:S01]  /*e030*/  PRMT R12, R12, 0x7632, R12 ;  /* 0x000076320c0c7816 */ /* 0x000fe2000000000c */
[----:B------:R-:W-:Y:S02]  /*e040*/  FMUL.FTZ R25, R8, UR16 ;  /* 0x0000001008197c20 */ /* 0x000fe40008410000 */
[----:B------:R-:W-:Y:S01]  /*e050*/  FADD.FTZ R6, R6, -UR28 ;  /* 0x8000001c06067e21 */ /* 0x000fe20008010000 */
[----:B------:R-:W-:Y:S01]  /*e060*/  SHF.L.U32 R12, R12, 0x10, RZ ;  /* 0x000000100c0c7819 */ /* 0x000fe200000006ff */
[----:B------:R-:W-:Y:S02]  /*e070*/  @P1 FFMA.FTZ R8, R4, R25, R2 ;  /* 0x0000001904081223 */ /* 0x000fe40000010002 */
[----:B------:R-:W-:Y:S02]  /*e080*/  FMUL.FTZ R20, R6, UR16 ;  /* 0x0000001006147c20 */ /* 0x000fe40008410000 */
[----:B------:R-:W-:Y:S02]  /*e090*/  @P1 FMUL.FTZ R14, R8, -1.4426950216293334961 ;  /* 0xbfb8aa3b080e1820 */ /* 0x000fe40000410000 */
[----:B------:R-:W-:-:S04]  /*e0a0*/  @P1 FFMA.FTZ R6, R5, R20, R3 ;  /* 0x0000001405061223 */ /* 0x000fc80000010003 */
[----:B------:R-:W-:Y:S01]  /*e0b0*/  @P1 FMUL.FTZ R17, R6, -1.4426950216293334961 ;  /* 0xbfb8aa3b06111820 */ /* 0x000fe20000410000 */
[----:B------:R-:W0:Y:S08]  /*e0c0*/  @P1 MUFU.EX2 R14, R14 ;  /* 0x0000000e000e1308 */ /* 0x000e300000000800 */
[----:B------:R-:W1:Y:S01]  /*e0d0*/  @P1 MUFU.EX2 R17, R17 ;  /* 0x0000001100111308 */ /* 0x000e620000000800 */
[----:B0-----:R-:W-:Y:S01]  /*e0e0*/  @P1 FADD.FTZ R15, R14, 1 ;  /* 0x3f8000000e0f1421 */ /* 0x001fe20000010000 */
[----:B------:R-:W-:-:S06]  /*e0f0*/  SHF.L.U32 R14, R7, 0x10, RZ ;  /* 0x00000010070e7819 */ /* 0x000fcc00000006ff */
[----:B------:R0:W2:Y:S01]  /*e100*/  @P1 MUFU.RCP R16, R15 ;  /* 0x0000000f00101308 */ /* 0x0000a20000001000 */
[----:B-1----:R-:W-:Y:S01]  /*e110*/  @P1 FADD.FTZ R18, R17, 1 ;  /* 0x3f80000011121421 */ /* 0x002fe20000010000 */
[----:B-----5:R-:W-:-:S06]  /*e120*/  LEA R17, R10, R99, 0x3 ;  /* 0x000000630a117211 */ /* 0x020fcc00078e18ff */
[----:B------:R1:W3:Y:S01]  /*e130*/  @P1 MUFU.RCP R19, R18 ;  /* 0x0000001200131308 */ /* 0x0002e20000001000 */
[----:B------:R-:W-:Y:S01]  /*e140*/  ISETP.GE.U32.AND P0, PT, R17, UR18, PT ;  /* 0x0000001211007c0c */ /* 0x000fe2000bf06070 */
[----:B0-----:R-:W-:Y:S01]  /*e150*/  FFMA.FTZ R15, R0, R25, R11 ;  /* 0x00000019000f7223 */ /* 0x001fe2000001000b */
[----:B-1----:R-:W-:Y:S01]  /*e160*/  SHF.R.S32.HI R18, RZ, 0x1f, R17 ;  /* 0x0000001fff127819 */ /* 0x002fe20000011411 */
[----:B--2---:R-:W-:Y:S01]  /*e170*/  @P1 FADD.FTZ R21, -R16, 1 ;  /* 0x3f80000010151421 */ /* 0x004fe20000010100 */
[----:B------:R-:W-:Y:S02]  /*e180*/  @P1 FMUL.FTZ R16, R9, R16 ;  /* 0x0000001009101220 */ /* 0x000fe40000410000 */
[----:B------:R-:W-:Y:S01]  /*e190*/  ISETP.GE.AND.EX P0, PT, R18, UR19, PT, P0 ;  /* 0x0000001312007c0c */ /* 0x000fe2000bf06300 */
[----:B------:R-:W-:Y:S01]  /*e1a0*/  @P1 FFMA.FTZ R21, R8, R21, 1 ;  /* 0x3f80000008151423 */ /* 0x000fe20000010015 */
[----:B------:R-:W-:Y:S01]  /*e1b0*/  PRMT R8, R7, 0x7632, R8 ;  /* 0x0000763207087816 */ /* 0x000fe20000000008 */
[----:B---3--:R-:W-:Y:S01]  /*e1c0*/  @P1 FADD.FTZ R23, -R19, 1 ;  /* 0x3f80000013171421 */ /* 0x008fe20000010100 */
[----:B------:R-:W-:Y:S01]  /*e1d0*/  @P1 FMUL.FTZ R19, R12, R19 ;  /* 0x000000130c131220 */ /* 0x000fe20000410000 */
[----:B------:R-:W-:Y:S01]  /*e1e0*/  @P1 FMUL.FTZ R9, R16, R21 ;  /* 0x0000001510091220 */ /* 0x000fe20000410000 */
[----:B------:R-:W-:Y:S01]  /*e1f0*/  IADD3 R21, PT, PT, R17, 0x8, RZ ;  /* 0x0000000811157810 */ /* 0x000fe20007ffe0ff */
[----:B------:R-:W-:Y:S01]  /*e200*/  @P1 FFMA.FTZ R6, R6, R23, 1 ;  /* 0x3f80000006061423 */ /* 0x000fe20000010017 */
[----:B------:R-:W-:Y:S01]  /*e210*/  SHF.L.U32 R16, R8, 0x10, RZ ;  /* 0x0000001008107819 */ /* 0x000fe200000006ff */
[----:B------:R-:W-:-:S02]  /*e220*/  FFMA.FTZ R15, R4, R9, -R15 ;  /* 0x00000009040f7223 */ /* 0x000fc4000001080f */
[----:B------:R-:W-:Y:S01]  /*e230*/  @P1 FMUL.FTZ R12, R19, R6 ;  /* 0x00000006130c1220 */ /* 0x000fe20000410000 */
[----:B------:R-:W-:-:S04]  /*e240*/  FFMA.FTZ R6, R0, R20, R11 ;  /* 0x0000001400067223 */ /* 0x000fc8000001000b */
[----:B------:R-:W-:Y:S01]  /*e250*/  FFMA.FTZ R12, R5, R12, -R6 ;  /* 0x0000000c050c7223 */ /* 0x000fe20000010806 */
[----:B------:R-:W-:Y:S06]  /*e260*/  @P0 BRA `(.L_x_152) ;  /* 0x0000000000300947 */ /* 0x000fec0003800000 */
[----:B------:R-:W-:Y:S01]  /*e270*/  MOV R6, R42 ;  /* 0x0000002a00067202 */ /* 0x000fe20000000f00 */
[----:B------:R-:W-:Y:S01]  /*e280*/  IMAD R8, R18, UR20, RZ ;  /* 0x0000001412087c24 */ /* 0x000fe2000f8e02ff */
[----:B------:R-:W-:Y:S01]  /*e290*/  MOV R7, R45 ;  /* 0x0000002d00077202 */ /* 0x000fe20000000f00 */
[----:B------:R-:W-:Y:S01]  /*e2a0*/  FMUL.FTZ R15, R15, UR16 ;  /* 0x000000100f0f7c20 */ /* 0x000fe20008410000 */
[----:B------:R-:W-:Y:S01]  /*e2b0*/  FMUL.FTZ R12, R12, UR16 ;  /* 0x000000100c0c7c20 */ /* 0x000fe20008410000 */
[C---:B------:R-:W-:Y:S02]  /*e2c0*/  IMAD R9, R17.reuse, UR21, R8 ;  /* 0x0000001511097c24 */ /* 0x040fe4000f8e0208 */
[----:B------:R-:W-:-:S05]  /*e2d0*/  IMAD.WIDE.U32 R6, R17, UR20, R6 ;  /* 0x0000001411067c25 */ /* 0x000fca000f8e0006 */
[----:B------:R-:W-:Y:S02]  /*e2e0*/  IADD3 R7, PT, PT, R7, R9, RZ ;  /* 0x0000000907077210 */ /* 0x000fe40007ffe0ff */
[----:B------:R-:W-:-:S04]  /*e2f0*/  LEA R8, P0, R6, UR6, 0x1 ;  /* 0x0000000606087c11 */ /* 0x000fc8000f8008ff */
[----:B------:R-:W-:Y:S02]  /*e300*/  LEA.HI.X R9, R6, UR7, R7, 0x1, P0 ;  /* 0x0000000706097c11 */ /* 0x000fe400080f0c07 */
[----:B------:R-:W-:-:S05]  /*e310*/  F2FP.BF16.F32.PACK_AB R7, R12, R15 ;  /* 0x0000000f0c07723e */ /* 0x000fca00000010ff */
[----:B------:R0:W-:Y:S02]  /*e320*/  STG.E desc[UR10][R8.64], R7 ;  /* 0x0000000708007986 */ /* 0x0001e4000c10190a */
.L_x_152:
[----:B------:R-:W-:Y:S05]  /*e330*/  BSYNC.RECONVERGENT B0 ;  /* 0x0000000000007941 */ /* 0x000fea0003800200 */
.L_x_151:
[----:B------:R-:W-:Y:S01]  /*e340*/  ISETP.NE.AND P1, PT, RZ, UR12, PT ;  /* 0x0000000cff007c0c */ /* 0x000fe2000bf25270 */
[----:B------:R-:W-:Y:S01]  /*e350*/  FADD.FTZ R14, R14, -UR28 ;  /* 0x8000001c0e0e7e21 */ /* 0x000fe20008010000 */
[----:B------:R-:W-:Y:S01]  /*e360*/  FADD.FTZ R16, R16, -UR28 ;  /* 0x8000001c10107e21 */ /* 0x000fe20008010000 */
[----:B------:R-:W-:Y:S02]  /*e370*/  ISETP.GE.U32.AND P0, PT, R21, UR18, PT ;  /* 0x0000001215007c0c */ /* 0x000fe4000bf06070 */
[----:B------:R-:W-:Y:S01]  /*e380*/  SHF.R.S32.HI R20, RZ, 0x1f, R21 ;  /* 0x0000001fff147819 */ /* 0x000fe20000011415 */
[----:B0-----:R-:W-:Y:S01]  /*e390*/  FMUL.FTZ R7, R14, UR16 ;  /* 0x000000100e077c20 */ /* 0x001fe20008410000 */
[----:B------:R-:W-:Y:S01]  /*e3a0*/  FMUL.FTZ R16, R16, UR16 ;  /* 0x0000001010107c20 */ /* 0x000fe20008410000 */
[C---:B------:R-:W-:Y:S02]  /*e3b0*/  PRMT R6, R13.reuse, 0x7632, R6 ;  /* 0x000076320d067816 */ /* 0x040fe40000000006 */
[----:B------:R-:W-:Y:S01]  /*e3c0*/  ISETP.GE.AND.EX P0, PT, R20, UR19, PT, P0 ;  /* 0x0000001314007c0c */ /* 0x000fe2000bf06300 */
[C-C-:B------:R-:W-:Y:S01]  /*e3d0*/  FFMA.FTZ R19, R0.reuse, R7, R11.reuse ;  /* 0x0000000700137223 */ /* 0x140fe2000001000b */
[----:B------:R-:W-:Y:S01]  /*e3e0*/  SHF.L.U32 R13, R13, 0x10, RZ ;  /* 0x000000100d0d7819 */ /* 0x000fe200000006ff */
[----:B------:R-:W-:Y:S01]  /*e3f0*/  FFMA.FTZ R18, R0, R16, R11 ;  /* 0x0000001000127223 */ /* 0x000fe2000001000b */
[----:B------:R-:W-:Y:S01]  /*e400*/  SHF.L.U32 R6, R6, 0x10, RZ ;  /* 0x0000001006067819 */ /* 0x000fe200000006ff */
[----:B------:R-:W-:Y:S08]  /*e410*/  @!P1 BRA `(.L_x_153) ;  /* 0x0000000000489947 */ /* 0x000ff00003800000 */
        /* <DEDUP_REMOVED lines=18> */
.L_x_153:
[----:B------:R-:W-:Y:S01]  /*e540*/  BSSY.RECONVERGENT B0, `(.L_x_154) ;  /* 0x0000010000007945 */ /* 0x000fe20003800200 */
[----:B------:R-:W-:Y:S01]  /*e550*/  FFMA.FTZ R19, R4, R13, -R19 ;  /* 0x0000000d04137223 */ /* 0x000fe20000010813 */
[----:B------:R-:W-:Y:S02]  /*e560*/  FFMA.FTZ R12, R5, R6, -R18 ;  /* 0x00000006050c7223 */ /* 0x000fe40000010812 */
[----:B------:R-:W-:Y:S05]  /*e570*/  @P0 BRA `(.L_x_155) ;  /* 0x0000000000300947 */ /* 0x000fea0003800000 */
        /* <DEDUP_REMOVED lines=12> */
.L_x_155:
[----:B------:R-:W-:Y:S05]  /*e640*/  BSYNC.RECONVERGENT B0 ;  /* 0x0000000000007941 */ /* 0x000fea0003800200 */
.L_x_154:
[----:B------:R-:W-:-:S04]  /*e650*/  IADD3 R10, PT, PT, R10, 0x2, RZ ;  /* 0x000000020a0a7810 */ /* 0x000fc80007ffe0ff */
[----:B------:R-:W-:-:S13]  /*e660*/  ISETP.NE.AND P0, PT, R10, 0x20, PT ;  /* 0x000000200a00780c */ /* 0x000fda0003f05270 */
[----:B------:R-:W-:Y:S05]  /*e670*/  @P0 BRA `(.L_x_156) ;  /* 0xfffffff800480947 */ /* 0x000fea000383ffff */
[----:B------:R-:W1:Y:S01]  /*e680*/  LDCU UR5, c[0x0][0x410] ;  /* 0x00008200ff0577ac */ /* 0x000e620008000800 */
[----:B------:R-:W1:Y:S01]  /*e690*/  LDCU UR6, c[0x0][0x3e0] ;  /* 0x00007c00ff0677ac */ /* 0x000e620008000800 */
[----:B------:R-:W-:Y:S02]  /*e6a0*/  UIADD3 UR8, UPT, UPT, UR9, UR8, URZ ;  /* 0x0000000809087290 */ /* 0x000fe4000fffe0ff */
[----:B------:R-:W-:Y:S02]  /*e6b0*/  UIADD3 UR4, UPT, UPT, UR4, 0x1, URZ ;  /* 0x0000000104047890 */ /* 0x000fe4000fffe0ff */
[----:B-1----:R-:W-:-:S04]  /*e6c0*/  UIMAD UR5, UR5, UR6, URZ ;  /* 0x00000006050572a4 */ /* 0x002fc8000f8e02ff */
[----:B------:R-:W-:-:S09]  /*e6d0*/  UISETP.GE.AND UP0, UPT, UR8, UR5, UPT ;  /* 0x000000050800728c */ /* 0x000fd2000bf06270 */
[----:B------:R-:W-:Y:S05]  /*e6e0*/  BRA.U !UP0, `(.L_x_157) ;  /* 0xffffff1908ac7547 */ /* 0x000fea000b83ffff */
.L_x_131:
        /* <DEDUP_REMOVED lines=16> */
.L_x_159:
[----:B------:R-:W-:Y:S05]  /*e7f0*/  BSYNC.RECONVERGENT B0 ;  /* 0x0000000000007941 */ /* 0x000fea0003800200 */
.L_x_158:
        /* <DEDUP_REMOVED lines=11> */
.L_x_161:
[----:B------:R-:W2:Y:S04]  /*e8b0*/  LDG.E.STRONG.GPU R5, desc[UR10][R2.64] ;  /* 0x0000000a02057981 */ /* 0x000ea8000c1ef900 */
[----:B--2---:R-:W-:Y:S01]  /*e8c0*/  CCTL.IVALL ;  /* 0x00000000ff00798f */ /* 0x004fe20002000000 */
[----:B------:R-:W-:Y:S05]  /*e8d0*/  YIELD ;  /* 0x0000000000007946 */ /* 0x000fea0003800000 */
[----:B------:R-:W-:-:S13]  /*e8e0*/  ISETP.NE.AND P0, PT, R5, R0, PT ;  /* 0x000000000500720c */ /* 0x000fda0003f05270 */
[----:B------:R-:W-:Y:S05]  /*e8f0*/  @P0 BRA `(.L_x_161) ;  /* 0xfffffffc00ec0947 */ /* 0x000fea000383ffff */
.L_x_160:
        /* <DEDUP_REMOVED lines=75> */
.L_x_164:
        /* <DEDUP_REMOVED lines=29> */
.L_x_163:
[----:B------:R-:W-:Y:S05]  /*ef80*/  BSYNC.RECONVERGENT B0 ;  /* 0x0000000000007941 */ /* 0x000fea0003800200 */
.L_x_162:
        /* <DEDUP_REMOVED lines=10> */
.L_x_165:
        /* <DEDUP_REMOVED lines=82> */
.L_x_166:
        /* <DEDUP_REMOVED lines=11> */
.L_x_4882:


//--------------------- .text._Z35group_norm_nhwc_bwd_one_pass_kernelI11Bf16IOFp32WLi512ELi120ELi480EEv26Group_norm_nhwc_bwd_params --------------------------
	.section	.text._Z35group_norm_nhwc_bwd_one_pass_kernelI11Bf16IOFp32WLi512ELi120ELi480EEv26Group_norm_nhwc_bwd_params,"ax",@progbits
	.align	128
        .global         _Z35group_norm_nhwc_bwd_one_pass_kernelI11Bf16IOFp32WLi512ELi120ELi480EEv26Group_norm_nhwc_bwd_params
        .type           _Z35group_norm_nhwc_bwd_one_pass_kernelI11Bf16IOFp32WLi512ELi120ELi480EEv26Group_norm_nhwc_bwd_params,@function
        .size           _Z35group_norm_nhwc_bwd_one_pass_kernelI11Bf16IOFp32WLi512ELi120ELi480EEv26Group_norm_nhwc_bwd_params,(.L_x_4883 - _Z35group_norm_nhwc_bwd_one_pass_kernelI11Bf16IOFp32WLi512ELi120ELi480EEv26Group_norm_nhwc_bwd_params)
        .other          _Z35group_norm_nhwc_bwd_one_pass_kernelI11Bf16IOFp32WLi512ELi120ELi480EEv26Group_norm_nhwc_bwd_params,@"STO_CUDA_ENTRY STV_DEFAULT"
_Z35group_norm_nhwc_bwd_one_pass_kernelI11Bf16IOFp32WLi512ELi120ELi480EEv26Group_norm_nhwc_bwd_params:
.text._Z35group_norm_nhwc_bwd_one_pass_kernelI11Bf16IOFp32WLi512ELi120ELi480EEv26Group_norm_nhwc_bwd_params:
        /* <DEDUP_REMOVED lines=23> */
[----:B------:R-:W-:Y:S01]  /*0170*/  UMOV UR4, URZ ;  /* 0x000000ff00047c82 */ /* 0x000fe20008000000 */
[----:B------:R-:W-:Y:S02]  /*0180*/  SHF.R.S32.HI R2, RZ, 0x1f, R52 ;  /* 0x0000001fff027819 */ /* 0x000fe40000011434 */
[----:B------:R-:W-:-:S03]  /*0190*/  LOP3.LUT R0, R0, 0xffff, RZ, 0xc0, !PT ;  /* 0x0000ffff00007812 */ /* 0x000fc600078ec0ff */
[----:B------:R0:W-:Y:S04]  /*01a0*/  STL [R1+0x75c], R2 ;  /* 0x00075c0201007387 */ /* 0x0001e80000100800 */
[----:B------:R0:W-:Y:S02]  /*01b0*/  STL [R1+0x758], R0 ;  /* 0x0007580001007387 */ /* 0x0001e40000100800 */
.L_x_193:
[----:B0-----:R-:W2:Y:S01]  /*01c0*/  LDL R8, [R1+0x75c] ;  /* 0x00075c0001087983 */ /* 0x001ea20000100800 */
[----:B------:R-:W0:Y:S03]  /*01d0*/  LDCU UR14, c[0x0][0x410] ;  /* 0x00008200ff0e77ac */ /* 0x000e260008000800 */
[----:B------:R-:W3:Y:S01]  /*01e0*/  LDL.LU R4, [R1+0x758] ;  /* 0x0007580001047983 */ /* 0x000ee20000300800 */
[----:B------:R-:W-:Y:S01]  /*01f0*/  IABS R3, UR8 ;  /* 0x0000000800037c13 */ /* 0x000fe20008000000 */
[----:B------:R-:W-:Y:S01]  /*0200*/  UMOV UR6, URZ ;  /* 0x000000ff00067c82 */ /* 0x000fe20008000000 */
[----:B------:R-:W1:Y:S01]  /*0210*/  LDCU.128 UR16, c[0x0][0x400] ;  /* 0x00008000ff1077ac */ /* 0x000e620008000c00 */
[----:B0-----:R-:W-:-:S04]  /*0220*/  MOV R0, UR14 ;  /* 0x0000000e00007c02 */ /* 0x001fc80008000f00 */
[----:B------:R-:W-:-:S04]  /*0230*/  IABS R0, R0 ;  /* 0x0000000000007213 */ /* 0x000fc80000000000 */
[----:B------:R-:W-:-:S13]  /*0240*/  R2UR UR13, R0 ;  /* 0x00000000000d72ca */ /* 0x000fda00000e0000 */
[----:B------:R-:W0:Y:S08]  /*0250*/  I2F.RP R0, UR13 ;  /* 0x0000000d00007d06 */ /* 0x000e300008209400 */
[----:B0-----:R-:W0:Y:S02]  /*0260*/  MUFU.RCP R0, R0 ;  /* 0x0000000000007308 */ /* 0x001e240000001000 */
[----:B0-----:R-:W-:-:S06]  /*0270*/  IADD3 R2, PT, PT, R0, 0xffffffe, RZ ;  /* 0x0ffffffe00027810 */ /* 0x001fcc0007ffe0ff */
[----:B------:R-:W0:Y:S01]  /*0280*/  F2I.FTZ.U32.TRUNC.NTZ R2, R2 ;  /* 0x0000000200027305 */ /* 0x000e22000021f000 */
[----:B------:R-:W-:Y:S02]  /*0290*/  R2UR UR9, R3 ;  /* 0x00000000030972ca */ /* 0x000fe400000e0000 */
[----:B0-----:R-:W-:-:S13]  /*02a0*/  R2UR UR7, R2 ;  /* 0x00000000020772ca */ /* 0x001fda00000e0000 */
[----:B------:R-:W-:-:S04]  /*02b0*/  UIADD3 UR5, UPT, UPT, URZ, -UR7, URZ ;  /* 0x80000007ff057290 */ /* 0x000fc8000fffe0ff */
[----:B------:R-:W-:-:S04]  /*02c0*/  UIMAD UR5, UR5, UR13, URZ ;  /* 0x0000000d050572a4 */ /* 0x000fc8000f8e02ff */
[----:B------:R-:W-:-:S04]  /*02d0*/  UIMAD.WIDE.U32 UR6, UR7, UR5, UR6 ;  /* 0x00000005070672a5 */ /* 0x000fc8000f8e0006 */
[----:B------:R-:W-:-:S04]  /*02e0*/  UIMAD.WIDE.U32 UR6, UR7, UR9, URZ ;  /* 0x00000009070672a5 */ /* 0x000fc8000f8e00ff */
[----:B------:R-:W-:-:S04]  /*02f0*/  UIADD3 UR5, UPT, UPT, -UR7, URZ, URZ ;  /* 0x000000ff07057290 */ /* 0x000fc8000fffe1ff */
[----:B------:R-:W-:-:S04]  /*0300*/  UIMAD UR5, UR13, UR5, UR9 ;  /* 0x000000050d0572a4 */ /* 0x000fc8000f8e0209 */
[----:B------:R-:W-:Y:S01]  /*0310*/  UISETP.GT.U32.AND UP2, UPT, UR13, UR5, UPT ;  /* 0x000000050d00728c */ /* 0x000fe2000bf44070 */
[----:B-1----:R-:W-:Y:S01]  /*0320*/  ISETP.GE.U32.AND P0, PT, R52, UR16, PT ;  /* 0x0000001034007c0c */ /* 0x002fe2000bf06070 */
[----:B------:R-:W-:Y:S02]  /*0330*/  UISETP.GE.AND UP4, UPT, UR8, URZ, UPT ;  /* 0x000000ff0800728c */ /* 0x000fe4000bf86270 */
[----:B------:R-:W-:-:S07]  /*0340*/  ULOP3.LUT UR12, UR8, UR14, URZ, 0x3c, !UPT ;  /* 0x0000000e080c7292 */ /* 0x000fce000f8e3cff */
[----:B------:R-:W-:-:S04]  /*0350*/  @!UP2 UIADD3 UR5, UPT, UPT, UR5, -UR13, URZ ;  /* 0x8000000d0505a290 */ /* 0x000fc8000fffe0ff */
[----:B------:R-:W-:Y:S02]  /*0360*/  UIADD3 UR6, UPT, UPT, UR5, -UR13, URZ ;  /* 0x8000000d05067290 */ /* 0x000fe4000fffe0ff */
[----:B------:R-:W-:Y:S02]  /*0370*/  UISETP.GT.U32.AND UP3, UPT, UR13, UR5, UPT ;  /* 0x000000050d00728c */ /* 0x000fe4000bf64070 */
[----:B------:R-:W-:Y:S02]  /*0380*/  UISETP.GE.U32.AND UP1, UPT, UR5, UR13, UPT ;  /* 0x0000000d0500728c */ /* 0x000fe4000bf26070 */
[----:B------:R-:W-:Y:S02]  /*0390*/  @!UP2 UIADD3 UR7, UPT, UPT, UR7, 0x1, URZ ;  /* 0x000000010707a890 */ /* 0x000fe4000fffe0ff */
[----:B------:R-:W-:Y:S02]  /*03a0*/  USEL UR5, UR6, UR5, !UP3 ;  /* 0x0000000506057287 */ /* 0x000fe4000d800000 */
[----:B------:R-:W-:-:S02]  /*03b0*/  UISETP.GE.AND UP2, UPT, UR12, URZ, UPT ;  /* 0x000000ff0c00728c */ /* 0x000fc4000bf46270 */
[----:B------:R-:W-:Y:S02]  /*03c0*/  ULOP3.LUT UR9, URZ, UR14, URZ, 0x33, !UPT ;  /* 0x0000000eff097292 */ /* 0x000fe4000f8e33ff */
[----:B------:R-:W-:Y:S02]  /*03d0*/  UISETP.NE.AND UP0, UPT, UR14, URZ, UPT ;  /* 0x000000ff0e00728c */ /* 0x000fe4000bf05270 */
[----:B------:R-:W-:Y:S02]  /*03e0*/  @!UP4 UIADD3 UR5, UPT, UPT, -UR5, URZ, URZ ;  /* 0x000000ff0505c290 */ /* 0x000fe4000fffe1ff */
[----:B------:R-:W-:Y:S01]  /*03f0*/  @UP1 UIADD3 UR7, UPT, UPT, UR7, 0x1, URZ ;  /* 0x0000000107071890 */ /* 0x000fe2000fffe0ff */
[----:B------:R-:W-:Y:S01]  /*0400*/  IADD3 R5, PT, PT, R52, 0x8, RZ ;  /* 0x0000000834057810 */ /* 0x000fe20007ffe0ff */
[----:B------:R-:W-:Y:S02]  /*0410*/  USEL UR13, UR9, UR5, !UP0 ;  /* 0x00000005090d7287 */ /* 0x000fe4000c000000 */
[----:B------:R-:W-:Y:S01]  /*0420*/  @!UP2 UIADD3 UR7, UPT, UPT, -UR7, URZ, URZ ;  /* 0x000000ff0707a290 */ /* 0x000fe2000fffe1ff */
[----:B------:R-:W-:Y:S01]  /*0430*/  ISETP.GE.U32.AND P1, PT, R5, UR16, PT ;  /* 0x0000001005007c0c */ /* 0x000fe2000bf26070 */
[----:B------:R-:W-:Y:S01]  /*0440*/  UIMAD UR5, UR13, 0x78, URZ ;  /* 0x000000780d0578a4 */ /* 0x000fe2000f8e02ff */
[----:B------:R-:W-:Y:S01]  /*0450*/  SHF.R.S32.HI R15, RZ, 0x1f, R5 ;  /* 0x0000001fff0f7819 */ /* 0x000fe20000011405 */
[----:B------:R-:W-:Y:S01]  /*0460*/  USEL UR7, UR9, UR7, !UP0 ;  /* 0x0000000709077287 */ /* 0x000fe2000c000000 */
[----:B------:R-:W-:-:S02]  /*0470*/  MOV R3, UR18 ;  /* 0x0000001200037c02 */ /* 0x000fc40008000f00 */
[----:B------:R-:W-:Y:S02]  /*0480*/  LOP3.LUT R37, R37, 0xfeffffff, RZ, 0xc0, !PT ;  /* 0xfeffffff25257812 */ /* 0x000fe400078ec0ff */
[C---:B------:R-:W-:Y:S02]  /*0490*/  IADD3 R18, PT, PT, R52.reuse, 0x18, RZ ;  /* 0x0000001834127810 */ /* 0x040fe40007ffe0ff */
[----:B------:R-:W-:Y:S02]  /*04a0*/  IADD3 R51, PT, PT, R52, 0x48, RZ ;  /* 0x0000004834337810 */ /* 0x000fe40007ffe0ff */
[----:B------:R-:W-:Y:S01]  /*04b0*/  LOP3.LUT R61, R61, 0x7fffffff, RZ, 0xc0, !PT ;  /* 0x7fffffff3d3d7812 */ /* 0x000fe200078ec0ff */
[----:B------:R-:W-:Y:S01]  /*04c0*/  STL [R1+0x760], R52 ;  /* 0x0007603401007387 */ /* 0x000fe20000100800 */
[----:B------:R-:W-:Y:S01]  /*04d0*/  ISETP.GE.AND.EX P4, PT, R15, UR17, PT, P1 ;  /* 0x000000110f007c0c */ /* 0x000fe2000bf86310 */
[----:B------:R-:W0:Y:S01]  /*04e0*/  LDCU.U8 UR9, c[0x0][0x414] ;  /* 0x00008280ff0977ac */ /* 0x000e220008000000 */
[----:B------:R-:W-:-:S11]  /*04f0*/  MOV R0, UR5 ;  /* 0x0000000500007c02 */ /* 0x000fd60008000f00 */
[----:B------:R-:W1:Y:S01]  /*0500*/  @!P4 LDC.64 R6, c[0x0][0x3f8] ;  /* 0x0000fe00ff06cb82 */ /* 0x000e620000000a00 */
[----:B------:R-:W-:-:S04]  /*0510*/  @P4 LOP3.LUT R37, R37, 0x1000000, RZ, 0xfc, !PT ;  /* 0x0100000025254812 */ /* 0x000fc800078efcff */
[----:B------:R-:W-:Y:S02]  /*0520*/  LOP3.LUT R37, R37, 0xff7fffff, RZ, 0xc0, !PT ;  /* 0xff7fffff25257812 */ /* 0x000fe400078ec0ff */
[----:B------:R-:W-:Y:S01]  /*0530*/  SHF.R.S32.HI R21, RZ, 0x1f, R18 ;  /* 0x0000001fff157819 */ /* 0x000fe20000011412 */
[----:B-1----:R-:W-:Y:S01]  /*0540*/  @!P4 IMAD R20, R15, R6, RZ ;  /* 0x000000060f14c224 */ /* 0x002fe200078e02ff */
[----:B--2---:R-:W-:Y:S02]  /*0550*/  ISETP.GE.AND.EX P0, PT, R8, UR17, PT, P0 ;  /* 0x0000001108007c0c */ /* 0x004fe4000bf06300 */
[----:B---3--:R-:W-:-:S11]  /*0560*/  IADD3 R32, P2, PT, R4, UR5, RZ ;  /* 0x0000000504207c10 */ /* 0x008fd6000ff5e0ff */
[----:B------:R-:W1:Y:S01]  /*0570*/  @!P0 LDC.64 R10, c[0x0][0x3f8] ;  /* 0x0000fe00ff0a8b82 */ /* 0x000e620000000a00 */
[----:B------:R-:W-:Y:S01]  /*0580*/  USHF.R.S32.HI UR5, URZ, 0x1f, UR7 ;  /* 0x0000001fff057899 */ /* 0x000fe20008011407 */
[----:B------:R-:W-:Y:S02]  /*0590*/  LEA.HI.X.SX32 R33, R0, RZ, 0x1, P2 ;  /* 0x000000ff00217211 */ /* 0x000fe400010f0eff */
[----:B------:R-:W-:Y:S01]  /*05a0*/  IADD3 R4, PT, PT, R52, 0x10, RZ ;  /* 0x0000001034047810 */ /* 0x000fe20007ffe0ff */
[----:B------:R-:W-:-:S03]  /*05b0*/  UIMAD UR5, UR5, UR18, URZ ;  /* 0x00000012050572a4 */ /* 0x000fc6000f8e02ff */
[----:B------:R-:W2:Y:S01]  /*05c0*/  @!P0 LDC.64 R12, c[0x0][0x3a0] ;  /* 0x0000e800ff0c8b82 */ /* 0x000ea20000000a00 */
[----:B------:R-:W-:Y:S02]  /*05d0*/  UIMAD UR5, UR7, UR19, UR5 ;  /* 0x00000013070572a4 */ /* 0x000fe4000f8e0205 */
[----:B------:R-:W-:Y:S01]  /*05e0*/  IMAD.WIDE.U32 R32, R3, UR7, R32 ;  /* 0x0000000703207c25 */ /* 0x000fe2000f8e0020 */
[----:B------:R-:W-:Y:S01]  /*05f0*/  ISETP.GE.U32.AND P1, PT, R4, UR16, PT ;  /* 0x0000001004007c0c */ /* 0x000fe2000bf26070 */
[----:B------:R-:W-:Y:S01]  /*0600*/  STL [R1+0x768], R52 ;  /* 0x0007683401007387 */ /* 0x000fe20000100800 */
[----:B------:R-:W-:Y:S01]  /*0610*/  SHF.R.S32.HI R25, RZ, 0x1f, R4 ;  /* 0x0000001fff197819 */ /* 0x000fe20000011404 */
[----:B------:R-:W3:Y:S01]  /*0620*/  LDCU.64 UR6, c[0x0][0x3b8] ;  /* 0x00007700ff0677ac */ /* 0x000ee20008000a00 */
[----:B------:R-:W4:Y:S01]  /*0630*/  @!P0 LDC.64 R16, c[0x0][0x398] ;  /* 0x0000e600ff108b82 */ /* 0x000f220000000a00 */
[----:B------:R-:W-:Y:S02]  /*0640*/  @!P0 SHF.R.S32.HI R8, RZ, 0x1f, R52 ;  /* 0x0000001fff088819 */ /* 0x000fe40000011434 */
[----:B------:R-:W-:-:S02]  /*0650*/  ISETP.GE.AND.EX P3, PT, R25, UR17, PT, P1 ;  /* 0x0000001119007c0c */ /* 0x000fc4000bf66310 */
[----:B------:R-:W-:Y:S02]  /*0660*/  IADD3 R35, PT, PT, R33, UR5, RZ ;  /* 0x0000000521237c10 */ /* 0x000fe4000fffe0ff */
[----:B------:R-:W-:Y:S01]  /*0670*/  @!P0 MOV R34, R32 ;  /* 0x0000002000228202 */ /* 0x000fe20000000f00 */
[----:B-1----:R-:W-:Y:S01]  /*0680*/  @!P0 IMAD R0, R8, R10, RZ ;  /* 0x0000000a08008224 */ /* 0x002fe200078e02ff */
[----:B------:R1:W-:Y:S03]  /*0690*/  @!P0 STL [R1+0x75c], R8 ;  /* 0x00075c0801008387 */ /* 0x0003e60000100800 */
[----:B------:R-:W-:-:S04]  /*06a0*/  @!P0 IMAD R11, R52, R11, R0 ;  /* 0x0000000b340b8224 */ /* 0x000fc800078e0200 */
[----:B------:R-:W0:Y:S01]  /*06b0*/  @!P3 LDC.64 R2, c[0x0][0x3f8] ;  /* 0x0000fe00ff02bb82 */ /* 0x000e220000000a00 */
[----:B-1----:R-:W-:-:S05]  /*06c0*/  @!P0 IMAD.WIDE.U32 R8, R52, R10, R34 ;  /* 0x0000000a34088225 */ /* 0x002fca00078e0022 */
[----:B------:R-:W-:Y:S02]  /*06d0*/  @!P0 IADD3 R11, PT, PT, R9, R11, RZ ;  /* 0x0000000b090b8210 */ /* 0x000fe40007ffe0ff */
[C---:B------:R-:W-:Y:S02]  /*06e0*/  @!P0 SHF.L.U32 R9, R8.reuse, 0x1, RZ ;  /* 0x0000000108098819 */ /* 0x040fe400000006ff */
[----:B------:R-:W-:Y:S02]  /*06f0*/  @!P0 SHF.L.U64.HI R0, R8, 0x1, R11 ;  /* 0x0000000108008819 */ /* 0x000fe4000001020b */
[----:B--2---:R-:W-:Y:S02]  /*0700*/  @!P0 IADD3 R10, P2, PT, R9, R12, RZ ;  /* 0x0000000c090a8210 */ /* 0x004fe40007f5e0ff */
[----:B------:R-:W-:Y:S02]  /*0710*/  @P3 LOP3.LUT R37, R37, 0x800000, RZ, 0xfc, !PT ;  /* 0x0080000025253812 */ /* 0x000fe400078efcff */
[----:B------:R-:W-:-:S02]  /*0720*/  ISETP.GE.U32.AND P1, PT, R18, UR16, PT ;  /* 0x0000001012007c0c */ /* 0x000fc4000bf26070 */
[----:B----4-:R-:W-:Y:S02]  /*0730*/  @!P0 IADD3 R14, P3, PT, R9, R16, RZ ;  /* 0x00000010090e8210 */ /* 0x010fe40007f7e0ff */
[----:B------:R-:W-:Y:S02]  /*0740*/  @!P0 IADD3.X R11, PT, PT, R0, R13, RZ, P2, !PT ;  /* 0x0000000d000b8210 */ /* 0x000fe400017fe4ff */
[----:B------:R-:W1:Y:S01]  /*0750*/  @!P4 LDC.64 R12, c[0x0][0x3a0] ;  /* 0x0000e800ff0ccb82 */ /* 0x000e620000000a00 */
[----:B------:R-:W-:Y:S02]  /*0760*/  ISETP.GE.AND.EX P6, PT, R21, UR17, PT, P1 ;  /* 0x0000001115007c0c */ /* 0x000fe4000bfc6310 */
[----:B------:R-:W-:Y:S02]  /*0770*/  IADD3 R8, PT, PT, R52, 0x20, RZ ;  /* 0x0000002034087810 */ /* 0x000fe40007ffe0ff */
[----:B------:R-:W-:Y:S02]  /*0780*/  @!P0 IADD3.X R15, PT, PT, R0, R17, RZ, P3, !PT ;  /* 0x00000011000f8210 */ /* 0x000fe40001ffe4ff */
[----:B------:R-:W-:-:S02]  /*0790*/  LOP3.LUT P3, RZ, R37, 0x800000, RZ, 0xc0, !PT ;  /* 0x0080000025ff7812 */ /* 0x000fc4000786c0ff */
[----:B------:R-:W-:Y:S02]  /*07a0*/  @!P4 MOV R22, R32 ;  /* 0x000000200016c202 */ /* 0x000fe40000000f00 */
[----:B------:R-:W-:Y:S01]  /*07b0*/  @!P4 MOV R23, R35 ;  /* 0x000000230017c202 */ /* 0x000fe20000000f00 */
[C---:B------:R-:W-:Y:S01]  /*07c0*/  @!P4 IMAD R9, R5.reuse, R7, R20 ;  /* 0x000000070509c224 */ /* 0x040fe200078e0214 */
[----:B------:R-:W-:Y:S01]  /*07d0*/  ISETP.GE.U32.AND P1, PT, R8, UR16, PT ;  /* 0x0000001008007c0c */ /* 0x000fe2000bf26070 */
[----:B------:R-:W2:Y:S01]  /*07e0*/  @!P4 LDC.64 R16, c[0x0][0x398] ;  /* 0x0000e600ff10cb82 */ /* 0x000ea20000000a00 */
[----:B------:R-:W-:Y:S01]  /*07f0*/  SHF.R.S32.HI R19, RZ, 0x1f, R8 ;  /* 0x0000001fff137819 */ /* 0x000fe20000011408 */
[----:B------:R-:W-:Y:S01]  /*0800*/  @!P4 IMAD.WIDE.U32 R22, R5, R6, R22 ;  /* 0x000000060516c225 */ /* 0x000fe200078e0016 */
[----:B------:R-:W-:Y:S02]  /*0810*/  LOP3.LUT R37, R37, 0xffbfffff, RZ, 0xc0, !PT ;  /* 0xffbfffff25257812 */ /* 0x000fe400078ec0ff */
[----:B------:R-:W-:-:S02]  /*0820*/  ISETP.GE.AND.EX P5, PT, R19, UR17, PT, P1 ;  /* 0x0000001113007c0c */ /* 0x000fc4000bfa6310 */
[----:B------:R-:W-:Y:S01]  /*0830*/  @P6 LOP3.LUT R37, R37, 0x400000, RZ, 0xfc, !PT ;  /* 0x0040000025256812 */ /* 0x000fe200078efcff */
[----:B------:R-:W4:Y:S01]  /*0840*/  @!P3 LDC.64 R48, c[0x0][0x3a0] ;  /* 0x0000e800ff30bb82 */ /* 0x000f220000000a00 */
[----:B------:R-:W-:Y:S01]  /*0850*/  @!P4 IADD3 R5, PT, PT, R23, R9, RZ ;  /* 0x000000091705c210 */ /* 0x000fe20007ffe0ff */
[----:B0-----:R-:W-:Y:S01]  /*0860*/  @!P3 IMAD R9, R25, R2, RZ ;  /* 0x000000021909b224 */ /* 0x001fe200078e02ff */
[----:B------:R-:W-:Y:S02]  /*0870*/  IADD3 R0, PT, PT, R52, 0x28, RZ ;  /* 0x0000002834007810 */ /* 0x000fe40007ffe0ff */
[----:B------:R-:W-:Y:S01]  /*0880*/  LOP3.LUT R37, R37, 0xffdfffff, RZ, 0xc0, !PT ;  /* 0xffdfffff25257812 */ /* 0x000fe200078ec0ff */
[----:B------:R-:W-:Y:S01]  /*0890*/  @!P3 IMAD R29, R4, R3, R9 ;  /* 0x00000003041db224 */ /* 0x000fe200078e0209 */
[----:B------:R-:W-:Y:S01]  /*08a0*/  @!P4 SHF.L.U32 R25, R22, 0x1, RZ ;  /* 0x000000011619c819 */ /* 0x000fe200000006ff */
[----:B------:R-:W0:Y:S01]  /*08b0*/  @!P6 LDC.64 R6, c[0x0][0x3f8] ;  /* 0x0000fe00ff06eb82 */ /* 0x000e220000000a00 */
[----:B------:R-:W-:-:S02]  /*08c0*/  ISETP.GE.U32.AND P2, PT, R0, UR16, PT ;  /* 0x0000001000007c0c */ /* 0x000fc4000bf46070 */
[----:B------:R-:W-:Y:S02]  /*08d0*/  SHF.R.S32.HI R9, RZ, 0x1f, R0 ;  /* 0x0000001fff097819 */ /* 0x000fe40000011400 */
[----:B------:R-:W-:Y:S02]  /*08e0*/  @P5 LOP3.LUT R37, R37, 0x200000, RZ, 0xfc, !PT ;  /* 0x0020000025255812 */ /* 0x000fe400078efcff */
[----:B------:R-:W-:Y:S01]  /*08f0*/  @!P4 SHF.L.U64.HI R20, R22, 0x1, R5 ;  /* 0x000000011614c819 */ /* 0x000fe20000010205 */
[----:B------:R-:W3:Y:S01]  /*0900*/  @!P3 LDC.64 R26, c[0x0][0x398] ;  /* 0x0000e600ff1abb82 */ /* 0x000ee20000000a00 */
[----:B-1----:R-:W-:Y:S02]  /*0910*/  @!P4 IADD3 R12, P1, PT, R25, R12, RZ ;  /* 0x0000000c190cc210 */ /* 0x002fe40007f3e0ff */
[----:B------:R-:W-:Y:S02]  /*0920*/  ISETP.GE.AND.EX P4, PT, R9, UR17, PT, P2 ;  /* 0x0000001109007c0c */ /* 0x000fe4000bf86320 */
[----:B------:R-:W-:-:S02]  /*0930*/  LOP3.LUT P2, RZ, R37, 0x1000000, RZ, 0xc0, !PT ;  /* 0x0100000025ff7812 */ /* 0x000fc4000784c0ff */
[----:B------:R-:W-:Y:S01]  /*0940*/  @!P3 MOV R22, R32 ;  /* 0x000000200016b202 */ /* 0x000fe20000000f00 */
[----:B------:R-:W1:Y:S01]  /*0950*/  @!P5 LDC.64 R46, c[0x0][0x3a0] ;  /* 0x0000e800ff2edb82 */ /* 0x000e620000000a00 */
[----:B------:R-:W-:-:S03]  /*0960*/  @!P3 MOV R23, R35 ;  /* 0x000000230017b202 */ /* 0x000fc60000000f00 */
[----:B------:R-:W-:-:S04]  /*0970*/  @!P3 IMAD.WIDE.U32 R2, R4, R2, R22 ;  /* 0x000000020402b225 */ /* 0x000fc800078e0016 */
[----:B------:R-:W1:Y:S02]  /*0980*/  @!P5 LDC.64 R4, c[0x0][0x3f8] ;  /* 0x0000fe00ff04db82 */ /* 0x000e640000000a00 */
[----:B------:R-:W-:Y:S02]  /*0990*/  @!P2 IADD3.X R13, PT, PT, R20, R13, RZ, P1, !PT ;  /* 0x0000000d140da210 */ /* 0x000fe40000ffe4ff */
[----:B--2---:R-:W-:Y:S02]  /*09a0*/  @!P2 IADD3 R16, P1, PT, R25, R16, RZ ;  /* 0x000000101910a210 */ /* 0x004fe40007f3e0ff */
[----:B------:R-:W-:Y:S02]  /*09b0*/  @!P3 IADD3 R3, PT, PT, R3, R29, RZ ;  /* 0x0000001d0303b210 */ /* 0x000fe40007ffe0ff */
[----:B------:R-:W-:Y:S01]  /*09c0*/  @!P3 SHF.L.U32 R23, R2, 0x1, RZ ;  /* 0x000000010217b819 */ /* 0x000fe200000006ff */
[----:B0-----:R-:W-:Y:S01]  /*09d0*/  @!P6 IMAD R21, R21, R6, RZ ;  /* 0x000000061515e224 */ /* 0x001fe200078e02ff */
[----:B------:R-:W-:Y:S01]  /*09e0*/  @!P2 IADD3.X R17, PT, PT, R20, R17, RZ, P1, !PT ;  /* 0x000000111411a210 */ /* 0x000fe20000ffe4ff */
[----:B------:R-:W0:Y:S01]  /*09f0*/  @!P6 LDC.64 R24, c[0x0][0x3a0] ;  /* 0x0000e800ff18eb82 */ /* 0x000e220000000a00 */
[----:B------:R-:W-:-:S02]  /*0a00*/  @!P3 SHF.L.U64.HI R22, R2, 0x1, R3 ;  /* 0x000000010216b819 */ /* 0x000fc40000010203 */
[----:B----4-:R-:W-:-:S04]  /*0a10*/  @!P3 IADD3 R48, P1, PT, R23, R48, RZ ;  /* 0x000000301730b210 */ /* 0x010fc80007f3e0ff */
[----:B------:R-:W-:Y:S01]  /*0a20*/  @!P3 IADD3.X R49, PT, PT, R22, R49, RZ, P1, !PT ;  /* 0x000000311631b210 */ /* 0x000fe20000ffe4ff */
[----:B------:R-:W2:Y:S01]  /*0a30*/  @!P6 LDC.64 R28, c[0x0][0x398] ;  /* 0x0000e600ff1ceb82 */ /* 0x000ea20000000a00 */
[----:B---3--:R-:W-:Y:S01]  /*0a40*/  @!P3 IADD3 R26, P1, PT, R23, R26, RZ ;  /* 0x0000001a171ab210 */ /* 0x008fe20007f3e0ff */
[----:B------:R-:W-:Y:S01]  /*0a50*/  @!P6 IMAD R23, R18, R7, R21 ;  /* 0x000000071217e224 */ /* 0x000fe200078e0215 */
[----:B------:R-:W-:Y:S02]  /*0a60*/  @!P6 MOV R20, R32 ;  /* 0x000000200014e202 */ /* 0x000fe40000000f00 */
[----:B------:R-:W-:-:S03]  /*0a70*/  @!P6 MOV R21, R35 ;  /* 0x000000230015e202 */ /* 0x000fc60000000f00 */
[----:B------:R-:W3:Y:S01]  /*0a80*/  @!P4 LDC.64 R2, c[0x0][0x3f8] ;  /* 0x0000fe00ff02cb82 */ /* 0x000ee20000000a00 */
[----:B------:R-:W-:-:S05]  /*0a90*/  @!P6 IMAD.WIDE.U32 R6, R18, R6, R20 ;  /* 0x000000061206e225 */ /* 0x000fca00078e0014 */
[----:B------:R-:W-:Y:S01]  /*0aa0*/  @!P6 IADD3 R7, PT, PT, R7, R23, RZ ;  /* 0x000000170707e210 */ /* 0x000fe20007ffe0ff */
[----:B-1----:R-:W-:Y:S01]  /*0ab0*/  @!P5 IMAD R20, R19, R4, RZ ;  /* 0x000000041314d224 */ /* 0x002fe200078e02ff */
[C---:B------:R-:W-:Y:S01]  /*0ac0*/  @!P6 SHF.L.U32 R19, R6.reuse, 0x1, RZ ;  /* 0x000000010613e819 */ /* 0x040fe200000006ff */
[----:B------:R-:W1:Y:S01]  /*0ad0*/  @!P5 LDC.64 R30, c[0x0][0x398] ;  /* 0x0000e600ff1edb82 */ /* 0x000e620000000a00 */
[----:B------:R-:W-:Y:S02]  /*0ae0*/  @!P6 SHF.L.U64.HI R18, R6, 0x1, R7 ;  /* 0x000000010612e819 */ /* 0x000fe40000010207 */
[----:B------:R-:W-:Y:S02]  /*0af0*/  @!P5 MOV R6, R32 ;  /* 0x000000200006d202 */ /* 0x000fe40000000f00 */
[----:B------:R-:W-:Y:S01]  /*0b00*/  @!P5 MOV R7, R35 ;  /* 0x000000230007d202 */ /* 0x000fe20000000f00 */
[----:B------:R-:W-:Y:S01]  /*0b10*/  @!P5 IMAD R21, R8, R5, R20 ;  /* 0x000000050815d224 */ /* 0x000fe200078e0214 */
[----:B------:R-:W-:Y:S01]  /*0b20*/  @!P3 IADD3.X R27, PT, PT, R22, R27, RZ, P1, !PT ;  /* 0x0000001b161bb210 */ /* 0x000fe20000ffe4ff */
[----:B------:R-:W4:Y:S01]  /*0b30*/  @!P4 LDC.64 R44, c[0x0][0x398] ;  /* 0x0000e600ff2ccb82 */ /* 0x000f220000000a00 */
[----:B------:R-:W-:Y:S01]  /*0b40*/  @!P5 IMAD.WIDE.U32 R4, R8, R4, R6 ;  /* 0x000000040804d225 */ /* 0x000fe200078e0006 */
[----:B0-----:R-:W-:-:S06]  /*0b50*/  @!P6 IADD3 R24, P1, PT, R19, R24, RZ ;  /* 0x000000181318e210 */ /* 0x001fcc0007f3e0ff */
[----:B------:R-:W0:Y:S01]  /*0b60*/  @!P4 LDC.64 R22, c[0x0][0x3a0] ;  /* 0x0000e800ff16cb82 */ /* 0x000e220000000a00 */
[----:B------:R-:W-:Y:S01]  /*0b70*/  @!P5 IADD3 R5, PT, PT, R5, R21, RZ ;  /* 0x000000150505d210 */ /* 0x000fe20007ffe0ff */
[----:B---3--:R-:W-:Y:S01]  /*0b80*/  @!P4 IMAD R9, R9, R2, RZ ;  /* 0x000000020909c224 */ /* 0x008fe200078e02ff */
[----:B------:R-:W-:Y:S02]  /*0b90*/  @!P6 IADD3.X R25, PT, PT, R18, R25, RZ, P1, !PT ;  /* 0x000000191219e210 */ /* 0x000fe40000ffe4ff */
[C---:B------:R-:W-:Y:S02]  /*0ba0*/  @!P5 SHF.L.U32 R7, R4.reuse, 0x1, RZ ;  /* 0x000000010407d819 */ /* 0x040fe400000006ff */
[----:B------:R-:W-:Y:S02]  /*0bb0*/  @!P5 SHF.L.U64.HI R6, R4, 0x1, R5 ;  /* 0x000000010406d819 */ /* 0x000fe40000010205 */
[----:B--2---:R-:W-:Y:S02]  /*0bc0*/  @!P6 IADD3 R28, P1, PT, R19, R28, RZ ;  /* 0x0000001c131ce210 */ /* 0x004fe40007f3e0ff */
[----:B------:R-:W-:-:S02]  /*0bd0*/  @!P4 MOV R4, R32 ;  /* 0x000000200004c202 */ /* 0x000fc40000000f00 */
[----:B------:R-:W-:Y:S01]  /*0be0*/  @!P4 MOV R5, R35 ;  /* 0x000000230005c202 */ /* 0x000fe20000000f00 */
[----:B------:R-:W-:Y:S01]  /*0bf0*/  @!P4 IMAD R9, R0, R3, R9 ;  /* 0x000000030009c224 */ /* 0x000fe200078e0209 */
[----:B------:R-:W-:Y:S02]  /*0c00*/  @!P6 IADD3.X R29, PT, PT, R18, R29, RZ, P1, !PT ;  /* 0x0000001d121de210 */ /* 0x000fe40000ffe4ff */
[----:B------:R-:W-:Y:S01]  /*0c10*/  @!P5 IADD3 R46, P1, PT, R7, R46, RZ ;  /* 0x0000002e072ed210 */ /* 0x000fe20007f3e0ff */
[----:B------:R-:W-:-:S03]  /*0c20*/  @!P4 IMAD.WIDE.U32 R2, R0, R2, R4 ;  /* 0x000000020002c225 */ /* 0x000fc600078e0004 */
[----:B------:R-:W-:Y:S02]  /*0c30*/  @!P5 IADD3.X R47, PT, PT, R6, R47, RZ, P1, !PT ;  /* 0x0000002f062fd210 */ /* 0x000fe40000ffe4ff */
[----:B-1----:R-:W-:Y:S02]  /*0c40*/  @!P5 IADD3 R30, P1, PT, R7, R30, RZ ;  /* 0x0000001e071ed210 */ /* 0x002fe40007f3e0ff */
[----:B------:R-:W-:Y:S02]  /*0c50*/  @!P4 IADD3 R5, PT, PT, R3, R9, RZ ;  /* 0x000000090305c210 */ /* 0x000fe40007ffe0ff */
[----:B------:R-:W-:Y:S02]  /*0c60*/  @!P4 SHF.L.U32 R3, R2, 0x1, RZ ;  /* 0x000000010203c819 */ /* 0x000fe400000006ff */
[----:B------:R-:W-:Y:S02]  /*0c70*/  @!P5 IADD3.X R31, PT, PT, R6, R31, RZ, P1, !PT ;  /* 0x0000001f061fd210 */ /* 0x000fe40000ffe4ff */
[----:B------:R-:W-:-:S02]  /*0c80*/  @!P4 SHF.L.U64.HI R2, R2, 0x1, R5 ;  /* 0x000000010202c819 */ /* 0x000fc40000010205 */
[C---:B0-----:R-:W-:Y:S02]  /*0c90*/  @!P4 IADD3 R22, P1, PT, R3.reuse, R22, RZ ;  /* 0x000000160316c210 */ /* 0x041fe40007f3e0ff */
[----:B------:R-:W-:Y:S02]  /*0ca0*/  IADD3 R5, PT, PT, R52, 0x30, RZ ;  /* 0x0000003034057810 */ /* 0x000fe40007ffe0ff */
[C---:B------:R-:W-:Y:S02]  /*0cb0*/  @!P4 IADD3.X R23, PT, PT, R2.reuse, R23, RZ, P1, !PT ;  /* 0x000000170217c210 */ /* 0x040fe40000ffe4ff */
[----:B----4-:R-:W-:Y:S02]  /*0cc0*/  @!P4 IADD3 R44, P1, PT, R3, R44, RZ ;  /* 0x0000002c032cc210 */ /* 0x010fe40007f3e0ff */
[----:B------:R-:W-:Y:S02]  /*0cd0*/  SHF.R.S32.HI R3, RZ, 0x1f, R5 ;  /* 0x0000001fff037819 */ /* 0x000fe40000011405 */
[----:B------:R-:W-:-:S02]  /*0ce0*/  @!P4 IADD3.X R45, PT, PT, R2, R45, RZ, P1, !PT ;  /* 0x0000002d022dc210 */ /* 0x000fc40000ffe4ff */
[----:B------:R-:W-:-:S04]  /*0cf0*/  ISETP.GE.U32.AND P1, PT, R5, UR16, PT ;  /* 0x0000001005007c0c */ /* 0x000fc8000bf26070 */
[----:B------:R-:W-:-:S13]  /*0d00*/  ISETP.GE.AND.EX P2, PT, R3, UR17, PT, P1 ;  /* 0x0000001103007c0c */ /* 0x000fda000bf46310 */
[----:B------:R-:W0:Y:S01]  /*0d10*/  @!P2 LDC.64 R6, c[0x0][0x3f8] ;  /* 0x0000fe00ff06ab82 */ /* 0x000e220000000a00 */
[----:B------:R-:W-:-:S07]  /*0d20*/  @!P2 MOV R2, R32 ;  /* 0x000000200002a202 */ /* 0x000fce0000000f00 */
        /* <DEDUP_REMOVED lines=10> */
[----:B------:R-:W-:Y:S02]  /*0dd0*/  LOP3.LUT R37, R37, 0xffefffff, RZ, 0xc0, !PT ;  /* 0xffefffff25257812 */ /* 0x000fe400078ec0ff */
[----:B------:R-:W-:Y:S02]  /*0de0*/  @!P2 IADD3.X R43, PT, PT, R2, R43, RZ, P1, !PT ;  /* 0x0000002b022ba210 */ /* 0x000fe40000ffe4ff */
[----:B------:R-:W-:Y:S02]  /*0df0*/  @P4 LOP3.LUT R37, R37, 0x100000, RZ, 0xfc, !PT ;  /* 0x0010000025254812 */ /* 0x000fe400078efcff */
[----:B------:R-:W-:Y:S02]  /*0e00*/  IADD3 R7, PT, PT, R52, 0x38, RZ ;  /* 0x0000003834077810 */ /* 0x000fe40007ffe0ff */
[----:B------:R-:W-:-:S02]  /*0e10*/  LOP3.LUT R37, R37, 0xfff7ffff, RZ, 0xc0, !PT ;  /* 0xfff7ffff25257812 */ /* 0x000fc400078ec0ff */
[----:B0-----:R-:W-:-:S04]  /*0e20*/  @!P2 IADD3 R40, P1, PT, R41, R4, RZ ;  /* 0x000000042928a210 */ /* 0x001fc80007f3e0ff */
[----:B------:R-:W-:Y:S02]  /*0e30*/  @!P2 IADD3.X R41, PT, PT, R2, R5, RZ, P1, !PT ;  /* 0x000000050229a210 */ /* 0x000fe40000ffe4ff */
[----:B------:R-:W-:Y:S02]  /*0e40*/  SHF.R.S32.HI R5, RZ, 0x1f, R7 ;  /* 0x0000001fff057819 */ /* 0x000fe40000011407 */
[----:B------:R-:W-:Y:S02]  /*0e50*/  ISETP.GE.U32.AND P1, PT, R7, UR16, PT ;  /* 0x0000001007007c0c */ /* 0x000fe4000bf26070 */
[----:B------:R-:W-:Y:S02]  /*0e60*/  @P2 LOP3.LUT R37, R37, 0x80000, RZ, 0xfc, !PT ;  /* 0x0008000025252812 */ /* 0x000fe400078efcff */
        /* <DEDUP_REMOVED lines=14> */
[----:B------:R-:W-:Y:S02]  /*0f50*/  LOP3.LUT R37, R37, 0xfffbffff, RZ, 0xc0, !PT ;  /* 0xfffbffff25257812 */ /* 0x000fe400078ec0ff */
[----:B0-----:R-:W-:-:S04]  /*0f60*/  @!P2 IADD3 R38, P1, PT, R39, R6, RZ ;  /* 0x000000062726a210 */ /* 0x001fc80007f3e0ff */
[----:B------:R-:W-:Y:S02]  /*0f70*/  @!P2 IADD3.X R39, PT, PT, R4, R7, RZ, P1, !PT ;  /* 0x000000070427a210 */ /* 0x000fe40000ffe4ff */
[----:B------:R-:W-:-:S04]  /*0f80*/  IADD3 R7, PT, PT, R52, 0x40, RZ ;  /* 0x0000004034077810 */ /* 0x000fc80007ffe0ff */
        /* <DEDUP_REMOVED lines=10> */
[----:B------:R-:W-:-:S05]  /*1030*/  @!P2 IMAD.WIDE.U32 R4, R7, R8, R4 ;  /* 0x000000080704a225 */ /* 0x000fca00078e0004 */
[----:B------:R-:W-:-:S04]  /*1040*/  @!P2 IADD3 R7, PT, PT, R5, R9, RZ ;  /* 0x000000090507a210 */ /* 0x000fc80007ffe0ff */
[C---:B------:R-:W-:Y:S02]  /*1050*/  @!P2 SHF.L.U64.HI R0, R4.reuse, 0x1, R7 ;  /* 0x000000010400a819 */ /* 0x040fe40000010207 */
[----:B------:R-:W0:Y:S01]  /*1060*/  @!P2 LDC.64 R6, c[0x0][0x398] ;  /* 0x0000e600ff06ab82 */ /* 0x000e220000000a00 */
[----:B------:R-:W-:-:S04]  /*1070*/  @!P2 SHF.L.U32 R5, R4, 0x1, RZ ;  /* 0x000000010405a819 */ /* 0x000fc800000006ff */
[----:B-1----:R-:W-:-:S04]  /*1080*/  @!P2 IADD3 R20, P1, PT, R5, R20, RZ ;  /* 0x000000140514a210 */ /* 0x002fc80007f3e0ff */
[----:B------:R-:W-:Y:S02]  /*1090*/  @!P2 IADD3.X R21, PT, PT, R0, R21, RZ, P1, !PT ;  /* 0x000000150015a210 */ /* 0x000fe40000ffe4ff */
[----:B------:R-:W-:Y:S02]  /*10a0*/  LOP3.LUT R37, R37, 0xfffdffff, RZ, 0xc0, !PT ;  /* 0xfffdffff25257812 */ /* 0x000fe400078ec0ff */
[----:B------:R-:W-:Y:S02]  /*10b0*/  SHF.R.S32.HI R9, RZ, 0x1f, R51 ;  /* 0x0000001fff097819 */ /* 0x000fe40000011433 */
[----:B------:R-:W-:Y:S02]  /*10c0*/  @P2 LOP3.LUT R37, R37, 0x20000, RZ, 0xfc, !PT ;  /* 0x0002000025252812 */ /* 0x000fe400078efcff */
[----:B0-----:R-:W-:-:S04]  /*10d0*/  @!P2 IADD3 R4, P1, PT, R5, R6, RZ ;  /* 0x000000060504a210 */ /* 0x001fc80007f3e0ff */
[----:B------:R-:W-:Y:S02]  /*10e0*/  @!P2 IADD3.X R5, PT, PT, R0, R7, RZ, P1, !PT ;  /* 0x000000070005a210 */ /* 0x000fe40000ffe4ff */
        /* <DEDUP_REMOVED lines=13> */
[----:B-1----:R-:W-:Y:S02]  /*11c0*/  @!P2 IADD3 R18, P1, PT, R7, R18, RZ ;  /* 0x000000120712a210 */ /* 0x002fe40007f3e0ff */
[----:B------:R-:W-:Y:S02]  /*11d0*/  IADD3 R53, PT, PT, R52, 0x50, RZ ;  /* 0x0000005034357810 */ /* 0x000fe40007ffe0ff */
[----:B------:R-:W-:Y:S02]  /*11e0*/  @!P2 IADD3.X R19, PT, PT, R0, R19, RZ, P1, !PT ;  /* 0x000000130013a210 */ /* 0x000fe40000ffe4ff */
[----:B------:R-:W-:Y:S02]  /*11f0*/  LOP3.LUT R37, R37, 0xfffeffff, RZ, 0xc0, !PT ;  /* 0xfffeffff25257812 */ /* 0x000fe400078ec0ff */
[----:B------:R-:W-:Y:S02]  /*1200*/  SHF.R.S32.HI R55, RZ, 0x1f, R53 ;  /* 0x0000001fff377819 */ /* 0x000fe40000011435 */
[----:B------:R-:W-:-:S02]  /*1210*/  @P2 LOP3.LUT R37, R37, 0x10000, RZ, 0xfc, !PT ;  /* 0x0001000025252812 */ /* 0x000fc400078efcff */
        /* <DEDUP_REMOVED lines=11> */
[----:B------:R-:W-:Y:S02]  /*12d0*/  @!P2 IADD3 R51, PT, PT, R55, R51, RZ ;  /* 0x000000333733a210 */ /* 0x000fe40007ffe0ff */
[C---:B------:R-:W-:Y:S02]  /*12e0*/  @!P2 SHF.L.U32 R53, R54.reuse, 0x1, RZ ;  /* 0x000000013635a819 */ /* 0x040fe400000006ff */
[----:B------:R-:W-:Y:S02]  /*12f0*/  @!P2 SHF.L.U64.HI R54, R54, 0x1, R51 ;  /* 0x000000013636a819 */ /* 0x000fe40000010233 */
[----:B------:R-:W0:Y:S01]  /*1300*/  @!P2 LDC.64 R50, c[0x0][0x398] ;  /* 0x0000e600ff32ab82 */ /* 0x000e220000000a00 */
[----:B-1----:R-:W-:-:S04]  /*1310*/  @!P2 IADD3 R8, P1, PT, R53, R8, RZ ;  /* 0x000000083508a210 */ /* 0x002fc80007f3e0ff */
[----:B------:R-:W-:Y:S02]  /*1320*/  @!P2 IADD3.X R9, PT, PT, R54, R9, RZ, P1, !PT ;  /* 0x000000093609a210 */ /* 0x000fe40000ffe4ff */
[----:B------:R-:W-:-:S04]  /*1330*/  LOP3.LUT R37, R37, 0xffff7fff, RZ, 0xc0, !PT ;  /* 0xffff7fff25257812 */ /* 0x000fc800078ec0ff */
[----:B------:R-:W-:Y:S02]  /*1340*/  @P2 LOP3.LUT R37, R37, 0x8000, RZ, 0xfc, !PT ;  /* 0x0000800025252812 */ /* 0x000fe400078efcff */
[----:B0-----:R-:W-:Y:S02]  /*1350*/  @!P2 IADD3 R56, P1, PT, R53, R50, RZ ;  /* 0x000000323538a210 */ /* 0x001fe40007f3e0ff */
[----:B------:R-:W-:Y:S02]  /*1360*/  IADD3 R53, PT, PT, R52, 0x58, RZ ;  /* 0x0000005834357810 */ /* 0x000fe40007ffe0ff */
[----:B------:R-:W-:Y:S02]  /*1370*/  @!P2 IADD3.X R57, PT, PT, R54, R51, RZ, P1, !PT ;  /* 0x000000333639a210 */ /* 0x000fe40000ffe4ff */
[----:B------:R-:W-:Y:S02]  /*1380*/  SHF.R.S32.HI R55, RZ, 0x1f, R53 ;  /* 0x0000001fff377819 */ /* 0x000fe40000011435 */
[----:B------:R-:W-:Y:S01]  /*1390*/  ISETP.GE.U32.AND P1, PT, R53, UR16, PT ;  /* 0x0000001035007c0c */ /* 0x000fe2000bf26070 */
[----:B------:R-:W-:Y:S03]  /*13a0*/  @!P2 STL.64 [R1+0x218], R56 ;  /* 0x000218380100a387 */ /* 0x000fe60000100a00 */
        /* <DEDUP_REMOVED lines=12> */
[----:B-1----:R-:W-:Y:S01]  /*1470*/  @!P2 IADD3 R58, P1, PT, R0, R58, RZ ;  /* 0x0000003a003aa210 */ /* 0x002fe20007f3e0ff */
[----:B------:R0:W-:Y:S03]  /*1480*/  STL.64 [R1+0x9d8], R14 ;  /* 0x0009d80e01007387 */ /* 0x0001e60000100a00 */
[----:B------:R-:W-:-:S02]  /*1490*/  @!P2 IADD3.X R59, PT, PT, R54, R59, RZ, P1, !PT ;  /* 0x0000003b363ba210 */ /* 0x000fc40000ffe4ff */
[----:B------:R-:W-:-:S04]  /*14a0*/  LOP3.LUT R37, R37, 0xffffbfff, RZ, 0xc0, !PT ;  /* 0xffffbfff25257812 */ /* 0x000fc800078ec0ff */
[----:B------:R-:W-:Y:S02]  /*14b0*/  @P2 LOP3.LUT R37, R37, 0x4000, RZ, 0xfc, !PT ;  /* 0x0000400025252812 */ /* 0x000fe400078efcff */
        /* <DEDUP_REMOVED lines=8> */
[----:B------:R-:W-:-:S05]  /*1540*/  @!P2 MOV R57, R35 ;  /* 0x000000230039a202 */ /* 0x000fca0000000f00 */
[----:B------:R-:W1:Y:S01]  /*1550*/  @!P2 LDC.64 R54, c[0x0][0x3a0] ;  /* 0x0000e800ff36ab82 */ /* 0x000e620000000a00 */
[-C--:B0-----:R-:W-:Y:S02]  /*1560*/  @!P2 IMAD R36, R36, R50.reuse, RZ ;  /* 0x000000322424a224 */ /* 0x081fe400078e02ff */
[----:B------:R-:W-:-:S04]  /*1570*/  @!P2 IMAD.WIDE.U32 R56, R0, R50, R56 ;  /* 0x000000320038a225 */ /* 0x000fc800078e0038 */
[----:B------:R-:W-:Y:S01]  /*1580*/  @!P2 IMAD R51, R0, R51, R36 ;  /* 0x000000330033a224 */ /* 0x000fe200078e0224 */
[----:B------:R-:W-:-:S04]  /*1590*/  @!P2 SHF.L.U32 R0, R56, 0x1, RZ ;  /* 0x000000013800a819 */ /* 0x000fc800000006ff */
[----:B------:R-:W-:-:S04]  /*15a0*/  @!P2 IADD3 R51, PT, PT, R57, R51, RZ ;  /* 0x000000333933a210 */ /* 0x000fc80007ffe0ff */
[----:B------:R-:W-:Y:S02]  /*15b0*/  @!P2 SHF.L.U64.HI R56, R56, 0x1, R51 ;  /* 0x000000013838a819 */ /* 0x000fe40000010233 */
[----:B------:R-:W0:Y:S01]  /*15c0*/  @!P2 LDC.64 R50, c[0x0][0x398] ;  /* 0x0000e600ff32ab82 */ /* 0x000e220000000a00 */
[----:B------:R1:W-:Y:S01]  /*15d0*/  STL.64 [R1+0x9d0], R10 ;  /* 0x0009d00a01007387 */ /* 0x0003e20000100a00 */
[----:B------:R-:W-:Y:S02]  /*15e0*/  LOP3.LUT R37, R37, 0xffffdfff, RZ, 0xc0, !PT ;  /* 0xffffdfff25257812 */ /* 0x000fe400078ec0ff */
[----:B-1----:R-:W-:-:S04]  /*15f0*/  @!P2 IADD3 R10, P1, PT, R0, R54, RZ ;  /* 0x00000036000aa210 */ /* 0x002fc80007f3e0ff */
[----:B------:R-:W-:Y:S02]  /*1600*/  @!P2 IADD3.X R11, PT, PT, R56, R55, RZ, P1, !PT ;  /* 0x00000037380ba210 */ /* 0x000fe40000ffe4ff */
[----:B0-----:R-:W-:Y:S02]  /*1610*/  @!P2 IADD3 R54, P1, PT, R0, R50, RZ ;  /* 0x000000320036a210 */ /* 0x001fe40007f3e0ff */
[----:B------:R-:W-:Y:S02]  /*1620*/  IADD3 R0, PT, PT, R52, 0x68, RZ ;  /* 0x0000006834007810 */ /* 0x000fe40007ffe0ff */
[----:B------:R-:W-:Y:S02]  /*1630*/  @!P2 IADD3.X R55, PT, PT, R56, R51, RZ, P1, !PT ;  /* 0x000000333837a210 */ /* 0x000fe40000ffe4ff */
[----:B------:R-:W-:Y:S02]  /*1640*/  SHF.R.S32.HI R36, RZ, 0x1f, R0 ;  /* 0x0000001fff247819 */ /* 0x000fe40000011400 */
[----:B------:R-:W-:Y:S01]  /*1650*/  ISETP.GE.U32.AND P1, PT, R0, UR16, PT ;  /* 0x0000001000007c0c */ /* 0x000fe2000bf26070 */
[----:B------:R0:W-:Y:S01]  /*1660*/  @!P2 STL.64 [R1+0x5e8], R54 ;  /* 0x0005e8360100a387 */ /* 0x0001e20000100a00 */
[----:B------:R-:W-:-:S02]  /*1670*/  @P2 LOP3.LUT R37, R37, 0x2000, RZ, 0xfc, !PT ;  /* 0x0000200025252812 */ /* 0x000fc400078efcff */
[----:B------:R-:W-:-:S13]  /*1680*/  ISETP.GE.AND.EX P2, PT, R36, UR17, PT, P1 ;  /* 0x0000001124007c0c */ /* 0x000fda000bf46310 */
[----:B------:R-:W1:Y:S08]  /*1690*/  @!P2 LDC.64 R50, c[0x0][0x3f8] ;  /* 0x0000fe00ff32ab82 */ /* 0x000e700000000a00 */
[----:B0-----:R-:W0:Y:S01]  /*16a0*/  @!P2 LDC.64 R54, c[0x0][0x3a0] ;  /* 0x0000e800ff36ab82 */ /* 0x001e220000000a00 */
[----:B------:R-:W-:Y:S02]  /*16b0*/  @!P2 MOV R56, R32 ;  /* 0x000000200038a202 */ /* 0x000fe40000000f00 */
[----:B------:R-:W-:Y:S01]  /*16c0*/  @!P2 MOV R57, R35 ;  /* 0x000000230039a202 */ /* 0x000fe20000000f00 */
[----:B-1----:R-:W-:-:S02]  /*16d0*/  @!P2 IMAD R36, R36, R50, RZ ;  /* 0x000000322424a224 */ /* 0x002fc400078e02ff */
[----:B------:R-:W-:-:S04]  /*16e0*/  @!P2 IMAD.WIDE.U32 R56, R0, R50, R56 ;  /* 0x000000320038a225 */ /* 0x000fc800078e0038 */
[----:B------:R-:W-:Y:S01]  /*16f0*/  @!P2 IMAD R51, R0, R51, R36 ;  /* 0x000000330033a224 */ /* 0x000fe200078e0224 */
[----:B------:R-:W-:-:S04]  /*1700*/  @!P2 SHF.L.U32 R0, R56, 0x1, RZ ;  /* 0x000000013800a819 */ /* 0x000fc800000006ff */
[----:B------:R-:W-:Y:S02]  /*1710*/  @!P2 IADD3 R51, PT, PT, R57, R51, RZ ;  /* 0x000000333933a210 */ /* 0x000fe40007ffe0ff */
[----:B0-----:R-:W-:Y:S02]  /*1720*/  @!P2 IADD3 R50, P1, PT, R0, R54, RZ ;  /* 0x000000360032a210 */ /* 0x001fe40007f3e0ff */
[----:B------:R-:W-:-:S04]  /*1730*/  @!P2 SHF.L.U64.HI R56, R56, 0x1, R51 ;  /* 0x000000013838a819 */ /* 0x000fc80000010233 */
[----:B------:R-:W-:-:S05]  /*1740*/  @!P2 IADD3.X R51, PT, PT, R56, R55, RZ, P1, !PT ;  /* 0x000000373833a210 */ /* 0x000fca0000ffe4ff */
[----:B------:R0:W-:Y:S02]  /*1750*/  @!P2 STL.64 [R1+0x210], R50 ;  /* 0x000210320100a387 */ /* 0x0001e40000100a00 */
[----:B0-----:R-:W0:Y:S01]  /*1760*/  @!P2 LDC.64 R50, c[0x0][0x398] ;  /* 0x0000e600ff32ab82 */ /* 0x001e220000000a00 */
[----:B------:R-:W-:-:S04]  /*1770*/  LOP3.LUT R37, R37, 0xffffefff, RZ, 0xc0, !PT ;  /* 0xffffefff25257812 */ /* 0x000fc800078ec0ff */
[----:B------:R-:W-:Y:S02]  /*1780*/  @P2 LOP3.LUT R37, R37, 0x1000, RZ, 0xfc, !PT ;  /* 0x0000100025252812 */ /* 0x000fe400078efcff */
[----:B0-----:R-:W-:Y:S02]  /*1790*/  @!P2 IADD3 R54, P1, PT, R0, R50, RZ ;  /* 0x000000320036a210 */ /* 0x001fe40007f3e0ff */
[----:B------:R-:W-:Y:S02]  /*17a0*/  IADD3 R0, PT, PT, R52, 0x70, RZ ;  /* 0x0000007034007810 */ /* 0x000fe40007ffe0ff */
[----:B------:R-:W-:Y:S02]  /*17b0*/  @!P2 IADD3.X R55, PT, PT, R56, R51, RZ, P1, !PT ;  /* 0x000000333837a210 */ /* 0x000fe40000ffe4ff */
[----:B------:R-:W-:Y:S02]  /*17c0*/  SHF.R.S32.HI R36, RZ, 0x1f, R0 ;  /* 0x0000001fff247819 */ /* 0x000fe40000011400 */
[----:B------:R-:W-:Y:S01]  /*17d0*/  ISETP.GE.U32.AND P1, PT, R0, UR16, PT ;  /* 0x0000001000007c0c */ /* 0x000fe2000bf26070 */
[----:B------:R0:W-:Y:S03]  /*17e0*/  @!P2 STL.64 [R1+0x5e0], R54 ;  /* 0x0005e0360100a387 */ /* 0x0001e60000100a00 */
        /* <DEDUP_REMOVED lines=291> */
[----:B------:R-:W-:Y:S02]  /*2a20*/  @P2 LOP3.LUT R61, R61, 0x80000000, RZ, 0xfc, !PT ;  /* 0x800000003d3d2812 */ /* 0x000fe400078efcff */
[----:B0-----:R-:W-:Y:S02]  /*2a30*/  @!P2 IADD3 R54, P1, PT, R0, R50, RZ ;  /* 0x000000320036a210 */ /* 0x001fe40007f3e0ff */
[----:B------:R-:W-:Y:S02]  /*2a40*/  IADD3 R0, PT, PT, R52, 0xd8, RZ ;  /* 0x000000d834007810 */ /* 0x000fe40007ffe0ff */
[----:B------:R-:W-:Y:S02]  /*2a50*/  @!P2 IADD3.X R55, PT, PT, R56, R51, RZ, P1, !PT ;  /* 0x000000333837a210 */ /* 0x000fe40000ffe4ff */
[----:B------:R-:W-:-:S02]  /*2a60*/  SHF.R.S32.HI R36, RZ, 0x1f, R0 ;  /* 0x0000001fff247819 */ /* 0x000fc40000011400 */
        /* <DEDUP_REMOVED lines=578> */
[----:B0-----:R-:W0:Y:S08]  /*4e90*/  @!P2 LDC.64 R54, c[0x0][0x3f8] ;  /* 0x0000fe00ff36ab82 */ /* 0x001e300000000a00 */
[----:B------:R-:W1:Y:S01]  /*4ea0*/  @!P2 LDC.64 R50, c[0x0][0x3a0] ;  /* 0x0000e800ff32ab82 */ /* 0x000e620000000a00 */
[----:B------:R-:W-:Y:S02]  /*4eb0*/  @!P2 MOV R56, R32 ;  /* 0x000000200038a202 */ /* 0x000fe40000000f00 */
[----:B------:R-:W-:Y:S01]  /*4ec0*/  @!P2 MOV R57, R35 ;  /* 0x000000230039a202 */ /* 0x000fe20000000f00 */
[----:B0-----:R-:W-:-:S02]  /*4ed0*/  @!P2 IMAD R36, R36, R54, RZ ;  /* 0x000000362424a224 */ /* 0x001fc400078e02ff */
[----:B------:R-:W-:-:S04]  /*4ee0*/  @!P2 IMAD.WIDE.U32 R56, R0, R54, R56 ;  /* 0x000000360038a225 */ /* 0x000fc800078e0038 */
[----:B------:R-:W-:Y:S01]  /*4ef0*/  @!P2 IMAD R55, R0, R55, R36 ;  /* 0x000000370037a224 */ /* 0x000fe200078e0224 */
[----:B------:R-:W-:-:S04]  /*4f00*/  @!P2 SHF.L.U32 R36, R56, 0x1, RZ ;  /* 0x000000013824a819 */ /* 0x000fc800000006ff */
[----:B------:R-:W-:Y:S02]  /*4f10*/  @!P2 IADD3 R0, PT, PT, R57, R55, RZ ;  /* 0x000000373900a210 */ /* 0x000fe40007ffe0ff */
[----:B-1----:R-:W-:Y:S02]  /*4f20*/  @!P2 IADD3 R54, P1, PT, R36, R50, RZ ;  /* 0x000000322436a210 */ /* 0x002fe40007f3e0ff */
[----:B------:R-:W-:-:S04]  /*4f30*/  @!P2 SHF.L.U64.HI R0, R56, 0x1, R0 ;  /* 0x000000013800a819 */ /* 0x000fc80000010200 */
[----:B------:R-:W-:Y:S02]  /*4f40*/  @!P2 IADD3.X R55, PT, PT, R0, R51, RZ, P1, !PT ;  /* 0x000000330037a210 */ /* 0x000fe40000ffe4ff */
[----:B------:R-:W0:Y:S03]  /*4f50*/  @!P2 LDC.64 R50, c[0x0][0x398] ;  /* 0x0000e600ff32ab82 */ /* 0x000e260000000a00 */
[----:B------:R0:W-:Y:S01]  /*4f60*/  @!P2 STL.64 [R1+0x380], R54 ;  /* 0x000380360100a387 */ /* 0x0001e20000100a00 */
[----:B------:R-:W-:-:S04]  /*4f70*/  LOP3.LUT R61, R61, 0xffffffdf, RZ, 0xc0, !PT ;  /* 0xffffffdf3d3d7812 */ /* 0x000fc800078ec0ff */
[----:B------:R-:W-:Y:S02]  /*4f80*/  @P2 LOP3.LUT R61, R61, 0x20, RZ, 0xfc, !PT ;  /* 0x000000203d3d2812 */ /* 0x000fe400078efcff */
[----:B0-----:R-:W-:-:S04]  /*4f90*/  @!P2 IADD3 R54, P1, PT, R36, R50, RZ ;  /* 0x000000322436a210 */ /* 0x001fc80007f3e0ff */
[----:B------:R-:W-:Y:S02]  /*4fa0*/  @!P2 IADD3.X R55, PT, PT, R0, R51, RZ, P1, !PT ;  /* 0x000000330037a210 */ /* 0x000fe40000ffe4ff */
[----:B------:R-:W-:-:S04]  /*4fb0*/  IADD3 R0, PT, PT, R52, 0x1a8, RZ ;  /* 0x000001a834007810 */ /* 0x000fc80007ffe0ff */
        /* <DEDUP_REMOVED lines=109> */
[----:B------:R0:W-:Y:S02]  /*5690*/  @!P2 STL.64 [R1+0x310], R54 ;  /* 0x000310360100a387 */ /* 0x0001e40000100a00 */
[----:B0-----:R-:W-:-:S04]  /*56a0*/  @!P2 IADD3 R54, P1, PT, R36, R50, RZ ;  /* 0x000000322436a210 */ /* 0x001fc80007f3e0ff */
[----:B------:R-:W-:Y:S02]  /*56b0*/  @!P2 IADD3.X R55, PT, PT, R0, R51, RZ, P1, !PT ;  /* 0x000000330037a210 */ /* 0x000fe40000ffe4ff */
[----:B------:R-:W-:-:S04]  /*56c0*/  IADD3 R0, PT, PT, R52, 0x1d0, RZ ;  /* 0x000001d034007810 */ /* 0x000fc80007ffe0ff */
[----:B------:R-:W-:Y:S02]  /*56d0*/  SHF.R.S32.HI R36, RZ, 0x1f, R0 ;  /* 0x0000001fff247819 */ /* 0x000fe40000011400 */
[----:B------:R-:W-:-:S04]  /*56e0*/  ISETP.GE.U32.AND P1, PT, R0, UR16, PT ;  /* 0x0000001000007c0c */ /* 0x000fc8000bf26070 */
[----:B------:R-:W-:Y:S01]  /*56f0*/  ISETP.GE.AND.EX P1, PT, R36, UR17, PT, P1 ;  /* 0x0000001124007c0c */ /* 0x000fe2000bf26310 */
[----:B------:R0:W-:-:S12]  /*5700*/  @!P2 STL.64 [R1+0x320], R54 ;  /* 0x000320360100a387 */ /* 0x0001d80000100a00 */
[----:B0-----:R-:W0:Y:S08]  /*5710*/  @!P1 LDC.64 R54, c[0x0][0x3f8] ;  /* 0x0000fe00ff369b82 */ /* 0x001e300000000a00 */
[----:B------:R-:W1:Y:S01]  /*5720*/  @!P1 LDC.64 R50, c[0x0][0x3a0] ;  /* 0x0000e800ff329b82 */ /* 0x000e620000000a00 */
[----:B------:R-:W-:Y:S02]  /*5730*/  @!P1 MOV R56, R32 ;  /* 0x0000002000389202 */ /* 0x000fe40000000f00 */
[----:B------:R-:W-:-:S02]  /*5740*/  @!P1 MOV R57, R35 ;  /* 0x0000002300399202 */ /* 0x000fc40000000f00 */
[----:B------:R-:W-:Y:S01]  /*5750*/  LOP3.LUT R61, R61, 0xfffffffe, RZ, 0xc0, !PT ;  /* 0xfffffffe3d3d7812 */ /* 0x000fe200078ec0ff */
[-C--:B0-----:R-:W-:Y:S02]  /*5760*/  @!P1 IMAD R36, R36, R54.reuse, RZ ;  /* 0x0000003624249224 */ /* 0x081fe400078e02ff */
[----:B------:R-:W-:-:S04]  /*5770*/  @!P1 IMAD.WIDE.U32 R56, R0, R54, R56 ;  /* 0x0000003600389225 */ /* 0x000fc800078e0038 */
[----:B------:R-:W-:Y:S01]  /*5780*/  @!P1 IMAD R55, R0, R55, R36 ;  /* 0x0000003700379224 */ /* 0x000fe200078e0224 */
[----:B------:R-:W-:-:S04]  /*5790*/  @!P1 SHF.L.U32 R36, R56, 0x1, RZ ;  /* 0x0000000138249819 */ /* 0x000fc800000006ff */
[----:B------:R-:W-:Y:S02]  /*57a0*/  @!P1 IADD3 R0, PT, PT, R57, R55, RZ ;  /* 0x0000003739009210 */ /* 0x000fe40007ffe0ff */
[----:B------:R-:W-:Y:S02]  /*57b0*/  @P2 LOP3.LUT R61, R61, 0x1, RZ, 0xfc, !PT ;  /* 0x000000013d3d2812 */ /* 0x000fe400078efcff */
[----:B------:R-:W-:Y:S02]  /*57c0*/  @!P1 SHF.L.U64.HI R0, R56, 0x1, R0 ;  /* 0x0000000138009819 */ /* 0x000fe40000010200 */
[----:B-1----:R-:W-:-:S04]  /*57d0*/  @!P1 IADD3 R54, P2, PT, R36, R50, RZ ;  /* 0x0000003224369210 */ /* 0x002fc80007f5e0ff */
        /* <DEDUP_REMOVED lines=82> */
[----:B------:R-:W-:Y:S02]  /*5d00*/  MOV R54, R14 ;  /* 0x0000000e00367202 */ /* 0x000fe40000000f00 */
[----:B------:R-:W-:Y:S02]  /*5d10*/  @!P5 SHF.L.U64.HI R0, R56, 0x1, R0 ;  /* 0x000000013800d819 */ /* 0x000fe40000010200 */
[----:B-1----:R-:W-:Y:S02]  /*5d20*/  @!P5 IADD3 R14, P6, PT, R36, R50, RZ ;  /* 0x00000032240ed210 */ /* 0x002fe40007fde0ff */
[----:B------:R-:W-:Y:S02]  /*5d30*/  MOV R55, R15 ;  /* 0x0000000f00377202 */ /* 0x000fe40000000f00 */
[----:B------:R-:W-:-:S02]  /*5d40*/  @!P5 IADD3.X R15, PT, PT, R0, R51, RZ, P6, !PT ;  /* 0x00000033000fd210 */ /* 0x000fc400037fe4ff */
        /* <DEDUP_REMOVED lines=8> */
[----:B------:R-:W-:Y:S04]  /*5dd0*/  STL [R1+0x770], R52 ;  /* 0x0007703401007387 */ /* 0x000fe80000100800 */
[----:B------:R-:W-:Y:S04]  /*5de0*/  STL [R1+0x774], R52 ;  /* 0x0007743401007387 */ /* 0x000fe80000100800 */
[----:B------:R-:W-:Y:S04]  /*5df0*/  STL [R1+0x790], R52 ;  /* 0x0007903401007387 */ /* 0x000fe80000100800 */
[----:B------:R-:W-:Y:S01]  /*5e00*/  STL [R1+0x794], R52 ;  /* 0x0007943401007387 */ /* 0x000fe20000100800 */
[----:B------:R-:W0:Y:S03]  /*5e10*/  @!P6 LDC.64 R50, c[0x0][0x3a0] ;  /* 0x0000e800ff32eb82 */ /* 0x000e260000000a00 */
[----:B------:R1:W-:Y:S02]  /*5e20*/  STL.64 [R1+0x9a0], R52 ;  /* 0x0009a03401007387 */ /* 0x0003e40000100a00 */
[----:B-1----:R-:W-:-:S02]  /*5e30*/  MOV R52, R54 ;  /* 0x0000003600347202 */ /* 0x002fc40000000f00 */
[----:B------:R-:W-:Y:S02]  /*5e40*/  MOV R53, R55 ;  /* 0x0000003700357202 */ /* 0x000fe40000000f00 */
[----:B------:R-:W1:Y:S01]  /*5e50*/  @!P6 LDC.64 R54, c[0x0][0x3f8] ;  /* 0x0000fe00ff36eb82 */ /* 0x000e620000000a00 */
[----:B------:R-:W-:Y:S02]  /*5e60*/  @!P6 MOV R56, R32 ;  /* 0x000000200038e202 */ /* 0x000fe40000000f00 */
[----:B------:R-:W-:Y:S02]  /*5e70*/  @!P6 MOV R57, R35 ;  /* 0x000000230039e202 */ /* 0x000fe40000000f00 */
[----:B------:R-:W-:Y:S01]  /*5e80*/  LOP3.LUT R37, R37, 0x7fffffff, RZ, 0xc0, !PT ;  /* 0x7fffffff25257812 */ /* 0x000fe200078ec0ff */
[----:B------:R-:W-:Y:S03]  /*5e90*/  STL [R1+0x76c], R34 ;  /* 0x00076c2201007387 */ /* 0x000fe60000100800 */
[----:B------:R-:W-:Y:S01]  /*5ea0*/  @P1 LOP3.LUT R37, R37, 0x80000000, RZ, 0xfc, !PT ;  /* 0x8000000025251812 */ /* 0x000fe200078efcff */
[----:B------:R0:W-:Y:S01]  /*5eb0*/  STL.64 [R1+0x780], R34 ;  /* 0x0007802201007387 */ /* 0x0001e20000100a00 */
[----:B-1----:R-:W-:-:S02]  /*5ec0*/  @!P6 IMAD R36, R36, R54, RZ ;  /* 0x000000362424e224 */ /* 0x002fc400078e02ff */
[----:B------:R-:W-:-:S04]  /*5ed0*/  @!P6 IMAD.WIDE.U32 R56, R0, R54, R56 ;  /* 0x000000360038e225 */ /* 0x000fc800078e0038 */
[----:B------:R-:W-:Y:S01]  /*5ee0*/  @!P6 IMAD R55, R0, R55, R36 ;  /* 0x000000370037e224 */ /* 0x000fe200078e0224 */
[----:B------:R-:W-:-:S04]  /*5ef0*/  @!P6 SHF.L.U32 R36, R56, 0x1, RZ ;  /* 0x000000013824e819 */ /* 0x000fc800000006ff */
[----:B------:R-:W-:Y:S02]  /*5f00*/  @!P6 IADD3 R0, PT, PT, R57, R55, RZ ;  /* 0x000000373900e210 */ /* 0x000fe40007ffe0ff */
[----:B0-----:R-:W-:Y:S02]  /*5f10*/  @!P6 IADD3 R34, P1, PT, R36, R50, RZ ;  /* 0x000000322422e210 */ /* 0x001fe40007f3e0ff */
[----:B------:R-:W-:Y:S01]  /*5f20*/  @!P6 SHF.L.U64.HI R0, R56, 0x1, R0 ;  /* 0x000000013800e819 */ /* 0x000fe20000010200 */
[----:B------:R0:W-:Y:S03]  /*5f30*/  STL [R1+0x764], R35 ;  /* 0x0007642301007387 */ /* 0x0001e60000100800 */
[----:B0-----:R-:W-:Y:S02]  /*5f40*/  @!P6 IADD3.X R35, PT, PT, R0, R51, RZ, P1, !PT ;  /* 0x000000330023e210 */ /* 0x001fe40000ffe4ff */
[----:B------:R-:W0:Y:S01]  /*5f50*/  @!P6 LDC.64 R50, c[0x0][0x398] ;  /* 0x0000e600ff32eb82 */ /* 0x000e220000000a00 */
[----:B------:R1:W-:Y:S04]  /*5f60*/  STL.64 [R1+0x778], R32 ;  /* 0x0007782001007387 */ /* 0x0003e80000100a00 */
[----:B------:R2:W-:Y:S01]  /*5f70*/  STL.64 [R1+0x788], R34 ;  /* 0x0007882201007387 */ /* 0x0005e20000100a00 */
[----:B-1----:R-:W-:-:S02]  /*5f80*/  MOV R32, R14 ;  /* 0x0000000e00207202 */ /* 0x002fc40000000f00 */
[----:B------:R-:W-:Y:S02]  /*5f90*/  MOV R33, R15 ;  /* 0x0000000f00217202 */ /* 0x000fe40000000f00 */
[----:B--2---:R-:W-:Y:S01]  /*5fa0*/  MOV R34, R32 ;  /* 0x0000002000227202 */ /* 0x004fe20000000f00 */
[----:B------:R-:W2:Y:S01]  /*5fb0*/  LDL.LU.64 R14, [R1+0x9d8] ;  /* 0x0009d800010e7983 */ /* 0x000ea20000300a00 */
[----:B------:R-:W-:Y:S02]  /*5fc0*/  MOV R35, R33 ;  /* 0x0000002100237202 */ /* 0x000fe40000000f00 */
[----:B0-----:R-:W-:Y:S01]  /*5fd0*/  @!P6 IADD3 R32, P1, PT, R36, R50, RZ ;  /* 0x000000322420e210 */ /* 0x001fe20007f3e0ff */
[----:B------:R-:W-:Y:S03]  /*5fe0*/  STL [R1+0x8d8], R50 ;  /* 0x0008d83201007387 */ /* 0x000fe60000100800 */
[----:B------:R-:W-:Y:S01]  /*5ff0*/  @!P6 IADD3.X R33, PT, PT, R0, R51, RZ, P1, !PT ;  /* 0x000000330021e210 */ /* 0x000fe20000ffe4ff */
[----:B------:R-:W-:Y:S04]  /*6000*/  STL [R1+0x8dc], R50 ;  /* 0x0008dc3201007387 */ /* 0x000fe80000100800 */
[----:B------:R-:W-:Y:S04]  /*6010*/  STL.64 [R1+0x8e0], R50 ;  /* 0x0008e03201007387 */ /* 0x000fe80000100a00 */
[----:B------:R0:W-:Y:S04]  /*6020*/  STL.64 [R1+0x928], R50 ;  /* 0x0009283201007387 */ /* 0x0001e80000100a00 */
[----:B------:R1:W-:Y:S01]  /*6030*/  STL [R1+0x964], R50 ;  /* 0x0009643201007387 */ /* 0x0003e20000100800 */
[----:B0-----:R-:W-:-:S02]  /*6040*/  MOV R51, R11 ;  /* 0x0000000b00337202 */ /* 0x001fc40000000f00 */
[----:B-1----:R-:W-:Y:S02]  /*6050*/  MOV R50, R10 ;  /* 0x0000000a00327202 */ /* 0x002fe40000000f00 */
[----:B------:R-:W3:Y:S01]  /*6060*/  LDL.LU.64 R10, [R1+0x9d0] ;  /* 0x0009d000010a7983 */ /* 0x000ee20000300a00 */
[----:B------:R-:W-:-:S03]  /*6070*/  HFMA2 R0, -RZ, RZ, 0, 0 ;  /* 0x00000000ff007431 */ /* 0x000fc600000001ff */
[----:B------:R0:W-:Y:S04]  /*6080*/  STL [R1+0x9c8], R13 ;  /* 0x0009c80d01007387 */ /* 0x0001e80000100800 */
[----:B---3--:R1:W3:Y:S02]  /*6090*/  @!P0 LDG.E R0, desc[UR10][R10.64] ;  /* 0x0000000a0a008981 */ /* 0x0082e4000c1e1900 */
[----:B-1----:R-:W-:-:S06]  /*60a0*/  MOV R11, RZ ;  /* 0x000000ff000b7202 */ /* 0x002fcc0000000f00 */
[----:B--2---:R1:W2:Y:S01]  /*60b0*/  @!P0 LDG.E R11, desc[UR10][R14.64] ;  /* 0x0000000a0e0b8981 */ /* 0x0042a2000c1e1900 */
[----:B0-----:R-:W-:-:S03]  /*60c0*/  PRMT R13, RZ, 0x7610, R13 ;  /* 0x00007610ff0d7816 */ /* 0x001fc6000000000d */
[----:B------:R-:W-:Y:S04]  /*60d0*/  STL [R1+0x9a8], R60 ;  /* 0x0009a83c01007387 */ /* 0x000fe80000100800 */
[----:B------:R-:W-:Y:S04]  /*60e0*/  STL [R1+0x9ac], R60 ;  /* 0x0009ac3c01007387 */ /* 0x000fe80000100800 */
[----:B------:R-:W-:Y:S04]  /*60f0*/  STL [R1+0x9b0], R60 ;  /* 0x0009b03c01007387 */ /* 0x000fe80000100800 */
[----:B------:R-:W-:Y:S04]  /*6100*/  STL [R1+0x9b8], R60 ;  /* 0x0009b83c01007387 */ /* 0x000fe80000100800 */
[----:B------:R-:W-:Y:S04]  /*6110*/  STL [R1+0x9bc], R60 ;  /* 0x0009bc3c01007387 */ /* 0x000fe80000100800 */
[----:B------:R-:W-:Y:S04]  /*6120*/  STL [R1+0x9c0], R60 ;  /* 0x0009c03c01007387 */ /* 0x000fe80000100800 */
[----:B------:R-:W-:Y:S04]  /*6130*/  STL [R1+0x9c4], R60 ;  /* 0x0009c43c01007387 */ /* 0x000fe80000100800 */
[----:B------:R0:W-:Y:S02]  /*6140*/  STL [R1+0x9cc], R60 ;  /* 0x0009cc3c01007387 */ /* 0x0001e40000100800 */
[----:B0-----:R-:W-:-:S02]  /*6150*/  PRMT R60, RZ, 0x7610, R60 ;  /* 0x00007610ff3c7816 */ /* 0x001fc4000000003c */
[C---:B---3--:R-:W-:Y:S02]  /*6160*/  @!P0 PRMT R13, R0.reuse, 0x7632, R13 ;  /* 0x00007632000d8816 */ /* 0x048fe4000000000d */
[----:B------:R-:W-:-:S03]  /*6170*/  @!P0 PRMT R60, R0, 0x7610, R60 ;  /* 0x00007610003c8816 */ /* 0x000fc6000000003c */
[----:B------:R0:W-:Y:S04]  /*6180*/  STL.S16 [R1+0x288], R13 ;  /* 0x0002880d01007387 */ /* 0x0001e80000100600 */
[----:B------:R3:W-:Y:S04]  /*6190*/  STL.S16 [R1+0x284], R60 ;  /* 0x0002843c01007387 */ /* 0x0007e80000100600 */
[----:B0-----:R-:W4:Y:S04]  /*61a0*/  LDL.LU R13, [R1+0x9c8] ;  /* 0x0009c800010d7983 */ /* 0x001f280000300800 */
[----:B---3--:R-:W3:Y:S01]  /*61b0*/  LDL.LU R60, [R1+0x9cc] ;  /* 0x0009cc00013c7983 */ /* 0x008ee20000300800 */
[----:B------:R-:W-:-:S04]  /*61c0*/  LOP3.LUT R37, R37, 0xbfffffff, RZ, 0xc0, !PT ;  /* 0xbfffffff25257812 */ /* 0x000fc800078ec0ff */
[----:B------:R-:W-:-:S04]  /*61d0*/  @P2 LOP3.LUT R37, R37, 0x40000000, RZ, 0xfc, !PT ;  /* 0x4000000025252812 */ /* 0x000fc800078efcff */
[----:B------:R-:W-:-:S04]  /*61e0*/  LOP3.LUT R37, R37, 0xdfffffff, RZ, 0xc0, !PT ;  /* 0xdfffffff25257812 */ /* 0x000fc800078ec0ff */
[----:B------:R-:W-:Y:S02]  /*61f0*/  @P3 LOP3.LUT R37, R37, 0x20000000, RZ, 0xfc, !PT ;  /* 0x2000000025253812 */ /* 0x000fe400078efcff */
[----:B-1----:R-:W-:Y:S02]  /*6200*/  PRMT R14, RZ, 0x7610, R14 ;  /* 0x00007610ff0e7816 */ /* 0x002fe4000000000e */
[----:B------:R-:W-:Y:S02]  /*6210*/  LOP3.LUT R37, R37, 0xefffffff, RZ, 0xc0, !PT ;  /* 0xefffffff25257812 */ /* 0x000fe400078ec0ff */
[----:B--2---:R-:W-:Y:S02]  /*6220*/  @!P0 PRMT R14, R11, 0x7632, R14 ;  /* 0x000076320b0e8816 */ /* 0x004fe4000000000e */
[----:B------:R-:W-:-:S04]  /*6230*/  @P4 LOP3.LUT R37, R37, 0x10000000, RZ, 0xfc, !PT ;  /* 0x1000000025254812 */ /* 0x000fc800078efcff */
[----:B------:R-:W-:Y:S01]  /*6240*/  LOP3.LUT P4, RZ, R37, 0x1000000, RZ, 0xc0, !PT ;  /* 0x0100000025ff7812 */ /* 0x000fe2000788c0ff */
[----:B------:R0:W-:Y:S02]  /*6250*/  STL.S16 [R1+0x290], R14 ;  /* 0x0002900e01007387 */ /* 0x0001e40000100600 */
[----:B0-----:R-:W-:-:S10]  /*6260*/  HFMA2 R14, -RZ, RZ, 0, 0 ;  /* 0x00000000ff0e7431 */ /* 0x001fd400000001ff */
[----:B----4-:R0:W2:Y:S01]  /*6270*/  @!P4 LDG.E R14, desc[UR10][R12.64] ;  /* 0x0000000a0c0ec981 */ /* 0x0100a2000c1e1900 */
[----:B---3--:R-:W-:Y:S02]  /*6280*/  PRMT R60, RZ, 0x7610, R60 ;  /* 0x00007610ff3c7816 */ /* 0x008fe4000000003c */
[----:B0-----:R-:W-:Y:S02]  /*6290*/  MOV R13, RZ ;  /* 0x000000ff000d7202 */ /* 0x001fe40000000f00 */
[----:B------:R-:W-:-:S04]  /*62a0*/  @!P0 PRMT R60, R11, 0x7610, R60 ;  /* 0x000076100b3c8816 */ /* 0x000fc8000000003c */
[----:B------:R0:W3:Y:S04]  /*62b0*/  @!P4 LDG.E R13, desc[UR10][R16.64] ;  /* 0x0000000a100dc981 */ /* 0x0000e8000c1e1900 */
[----:B------:R1:W-:Y:S04]  /*62c0*/  STL.S16 [R1+0x28c], R60 ;  /* 0x00028c3c01007387 */ /* 0x0003e80000100600 */
[----:B-1----:R-:W4:Y:S01]  /*62d0*/  LDL.LU R60, [R1+0x9c4] ;  /* 0x0009c400013c7983 */ /* 0x002f220000300800 */
[----:B------:R-:W-:Y:S02]  /*62e0*/  LOP3.LUT R37, R37, 0xf7ffffff, RZ, 0xc0, !PT ;  /* 0xf7ffffff25257812 */ /* 0x000fe400078ec0ff */
[----:B0-----:R-:W-:-:S02]  /*62f0*/  PRMT R16, RZ, 0x7610, R16 ;  /* 0x00007610ff107816 */ /* 0x001fc40000000010 */
[----:B------:R-:W-:-:S04]  /*6300*/  @P5 LOP3.LUT R37, R37, 0x8000000, RZ, 0xfc, !PT ;  /* 0x0800000025255812 */ /* 0x000fc800078efcff */
[----:B------:R-:W-:Y:S02]  /*6310*/  LOP3.LUT P3, RZ, R37, 0x800000, RZ, 0xc0, !PT ;  /* 0x0080000025ff7812 */ /* 0x000fe4000786c0ff */
[----:B---3--:R-:W-:-:S05]  /*6320*/  @!P4 PRMT R16, R13, 0x7610, R16 ;  /* 0x000076100d10c816 */ /* 0x008fca0000000010 */
[----:B------:R0:W-:Y:S02]  /*6330*/  STL.S16 [R1+0x294], R16 ;  /* 0x0002941001007387 */ /* 0x0001e40000100600 */
[----:B0-----:R-:W-:Y:S01]  /*6340*/  HFMA2 R16, -RZ, RZ, 0, 0 ;  /* 0x00000000ff107431 */ /* 0x001fe200000001ff */
[----:B----4-:R-:W-:-:S04]  /*6350*/  PRMT R60, RZ, 0x7610, R60 ;  /* 0x00007610ff3c7816 */ /* 0x010fc8000000003c */
[----:B--2---:R-:W-:Y:S01]  /*6360*/  @!P4 PRMT R60, R14, 0x7610, R60 ;  /* 0x000076100e3cc816 */ /* 0x004fe2000000003c */
[----:B------:R-:W2:Y:S04]  /*6370*/  @!P3 LDG.E R16, desc[UR10][R48.64] ;  /* 0x0000000a3010b981 */ /* 0x000ea8000c1e1900 */
[----:B------:R0:W-:Y:S04]  /*6380*/  STL.S16 [R1+0x27c], R60 ;  /* 0x00027c3c01007387 */ /* 0x0001e80000100600 */
[----:B0-----:R-:W3:Y:S01]  /*6390*/  LDL.LU R60, [R1+0x9c0] ;  /* 0x0009c000013c7983 */ /* 0x001ee20000300800 */
[----:B------:R-:W-:-:S04]  /*63a0*/  PRMT R15, RZ, 0x7610, R15 ;  /* 0x00007610ff0f7816 */ /* 0x000fc8000000000f */
[----:B------:R-:W-:-:S05]  /*63b0*/  @!P4 PRMT R15, R13, 0x7632, R15 ;  /* 0x000076320d0fc816 */ /* 0x000fca000000000f */
[----:B------:R0:W-:Y:S02]  /*63c0*/  STL.S16 [R1+0x2b8], R15 ;  /* 0x0002b80f01007387 */ /* 0x0001e40000100600 */
[----:B0-----:R-:W-:Y:S02]  /*63d0*/  MOV R15, RZ ;  /* 0x000000ff000f7202 */ /* 0x001fe40000000f00 */
[----:B------:R0:W-:Y:S04]  /*63e0*/  STL [R1+0x9b4], R25 ;  /* 0x0009b41901007387 */ /* 0x0001e80000100800 */
[----:B------:R1:W4:Y:S01]  /*63f0*/  @!P3 LDG.E R15, desc[UR10][R26.64] ;  /* 0x0000000a1a0fb981 */ /* 0x000322000c1e1900 */
[----:B0-----:R-:W-:-:S04]  /*6400*/  PRMT R25, RZ, 0x7610, R25 ;  /* 0x00007610ff197816 */ /* 0x001fc80000000019 */
[----:B--2---:R-:W-:-:S05]  /*6410*/  @!P3 PRMT R25, R16, 0x7632, R25 ;  /* 0x000076321019b816 */ /* 0x004fca0000000019 */
[----:B------:R0:W-:Y:S01]  /*6420*/  STL.S16 [R1+0x2f4], R25 ;  /* 0x0002f41901007387 */ /* 0x0001e20000100600 */
[----:B---3--:R-:W-:-:S03]  /*6430*/  PRMT R60, RZ, 0x7610, R60 ;  /* 0x00007610ff3c7816 */ /* 0x008fc6000000003c */
[----:B0-----:R-:W2:Y:S01]  /*6440*/  LDL.LU R25, [R1+0x9b4] ;  /* 0x0009b40001197983 */ /* 0x001ea20000300800 */
[----:B------:R-:W-:-:S05]  /*6450*/  @!P4 PRMT R60, R14, 0x7632, R60 ;  /* 0x000076320e3cc816 */ /* 0x000fca000000003c */
[----:B------:R0:W-:Y:S04]  /*6460*/  STL.S16 [R1+0x280], R60 ;  /* 0x0002803c01007387 */ /* 0x0001e80000100600 */
[----:B0-----:R-:W3:Y:S01]  /*6470*/  LDL.LU R60, [R1+0x9bc] ;  /* 0x0009bc00013c7983 */ /* 0x001ee20000300800 */
[----:B-1----:R-:W-:Y:S02]  /*6480*/  PRMT R26, RZ, 0x7610, R26 ;  /* 0x00007610ff1a7816 */ /* 0x002fe4000000001a */
[----:B------:R-:W-:Y:S02]  /*6490*/  LOP3.LUT P1, RZ, R37, 0x400000, RZ, 0xc0, !PT ;  /* 0x0040000025ff7812 */ /* 0x000fe4000782c0ff */
[----:B----4-:R-:W-:-:S05]  /*64a0*/  @!P3 PRMT R26, R15, 0x7632, R26 ;  /* 0x000076320f1ab816 */ /* 0x010fca000000001a */
[----:B------:R0:W-:Y:S02]  /*64b0*/  STL.S16 [R1+0x308], R26 ;  /* 0x0003081a01007387 */ /* 0x0001e40000100600 */
[----:B0-----:R-:W-:-:S06]  /*64c0*/  HFMA2 R26, -RZ, RZ, 0, 0 ;  /* 0x00000000ff1a7431 */ /* 0x001fcc00000001ff */
[----:B--2---:R0:W2:Y:S02]  /*64d0*/  @!P1 LDG.E R26, desc[UR10][R24.64] ;  /* 0x0000000a181a9981 */ /* 0x0040a4000c1e1900 */
[----:B0-----:R-:W-:-:S06]  /*64e0*/  MOV R24, RZ ;  /* 0x000000ff00187202 */ /* 0x001fcc0000000f00 */
[----:B------:R-:W4:Y:S01]  /*64f0*/  @!P1 LDG.E R24, desc[UR10][R28.64] ;  /* 0x0000000a1c189981 */ /* 0x000f22000c1e1900 */
[----:B---3--:R-:W-:-:S04]  /*6500*/  PRMT R60, RZ, 0x7610, R60 ;  /* 0x00007610ff3c7816 */ /* 0x008fc8000000003c */
[----:B------:R-:W-:-:S05]  /*6510*/  @!P3 PRMT R60, R16, 0x7610, R60 ;  /* 0x00007610103cb816 */ /* 0x000fca000000003c */
[----:B------:R0:W-:Y:S04]  /*6520*/  STL.S16 [R1+0x230], R60 ;  /* 0x0002303c01007387 */ /* 0x0001e80000100600 */
[----:B0-----:R-:W3:Y:S01]  /*6530*/  LDL.LU R60, [R1+0x9b8] ;  /* 0x0009b800013c7983 */ /* 0x001ee20000300800 */
[----:B------:R-:W-:Y:S02]  /*6540*/  PRMT R25, RZ, 0x7610, R25 ;  /* 0x00007610ff197816 */ /* 0x000fe40000000019 */
[----:B------:R-:W-:Y:S02]  /*6550*/  LOP3.LUT P2, RZ, R37, 0x200000, RZ, 0xc0, !PT ;  /* 0x0020000025ff7812 */ /* 0x000fe4000784c0ff */
[----:B----4-:R-:W-:-:S05]  /*6560*/  @!P1 PRMT R25, R24, 0x7632, R25 ;  /* 0x0000763218199816 */ /* 0x010fca0000000019 */
[----:B------:R0:W-:Y:S02]  /*6570*/  STL.S16 [R1+0x338], R25 ;  /* 0x0003381901007387 */ /* 0x0001e40000100600 */
[----:B0-----:R-:W-:Y:S02]  /*6580*/  MOV R25, RZ ;  /* 0x000000ff00197202 */ /* 0x001fe40000000f00 */
[----:B---3--:R-:W-:-:S04]  /*6590*/  PRMT R60, RZ, 0x7610, R60 ;  /* 0x00007610ff3c7816 */ /* 0x008fc8000000003c */
[----:B------:R0:W3:Y:S01]  /*65a0*/  @!P2 LDG.E R25, desc[UR10][R30.64] ;  /* 0x0000000a1e19a981 */ /* 0x0000e2000c1e1900 */
[----:B------:R-:W-:-:S05]  /*65b0*/  @!P3 PRMT R60, R15, 0x7610, R60 ;  /* 0x000076100f3cb816 */ /* 0x000fca000000003c */
[----:B------:R1:W-:Y:S04]  /*65c0*/  STL.S16 [R1+0x2bc], R60 ;  /* 0x0002bc3c01007387 */ /* 0x0003e80000100600 */
[----:B-1----:R-:W4:Y:S01]  /*65d0*/  LDL.LU R60, [R1+0x9b0] ;  /* 0x0009b000013c7983 */ /* 0x002f220000300800 */
[----:B------:R-:W-:Y:S02]  /*65e0*/  LOP3.LUT R37, R37, 0xfbffffff, RZ, 0xc0, !PT ;  /* 0xfbffffff25257812 */ /* 0x000fe400078ec0ff */
[----:B0-----:R-:W-:Y:S02]  /*65f0*/  PRMT R30, RZ, 0x7610, R30 ;  /* 0x00007610ff1e7816 */ /* 0x001fe4000000001e */
[----:B------:R-:W-:Y:S02]  /*6600*/  @P6 LOP3.LUT R37, R37, 0x4000000, RZ, 0xfc, !PT ;  /* 0x0400000025256812 */ /* 0x000fe400078efcff */
[----:B------:R-:W-:-:S02]  /*6610*/  PRMT R28, RZ, 0x7610, R28 ;  /* 0x00007610ff1c7816 */ /* 0x000fc4000000001c */
[----:B------:R-:W-:Y:S02]  /*6620*/  LOP3.LUT P5, RZ, R37, 0x100000, RZ, 0xc0, !PT ;  /* 0x0010000025ff7812 */ /* 0x000fe400078ac0ff */
[----:B------:R-:W-:-:S05]  /*6630*/  @!P1 PRMT R28, R24, 0x7610, R28 ;  /* 0x00007610181c9816 */ /* 0x000fca000000001c */
[----:B------:R0:W-:Y:S02]  /*6640*/  STL.S16 [R1+0x30c], R28 ;  /* 0x00030c1c01007387 */ /* 0x0001e40000100600 */
[----:B0-----:R-:W-:-:S06]  /*6650*/  HFMA2 R28, -RZ, RZ, 0, 0 ;  /* 0x00000000ff1c7431 */ /* 0x001fcc00000001ff */
[----:B------:R-:W2:Y:S01]  /*6660*/  @!P2 LDG.E R28, desc[UR10][R46.64] ;  /* 0x0000000a2e1ca981 */ /* 0x000ea2000c1e1900 */
[----:B---3--:R-:W-:-:S05]  /*6670*/  @!P2 PRMT R30, R25, 0x7632, R30 ;  /* 0x00007632191ea816 */ /* 0x008fca000000001e */
[----:B------:R0:W-:Y:S02]  /*6680*/  STL.S16 [R1+0x378], R30 ;  /* 0x0003781e01007387 */ /* 0x0001e40000100600 */
[----:B0-----:R-:W-:Y:S01]  /*6690*/  HFMA2 R30, -RZ, RZ, 0, 0 ;  /* 0x00000000ff1e7431 */ /* 0x001fe200000001ff */
[----:B----4-:R-:W-:-:S04]  /*66a0*/  PRMT R60, RZ, 0x7610, R60 ;  /* 0x00007610ff3c7816 */ /* 0x010fc8000000003c */
[----:B--2---:R-:W-:Y:S01]  /*66b0*/  @!P1 PRMT R60, R26, 0x7610, R60 ;  /* 0x000076101a3c9816 */ /* 0x004fe2000000003c */
[----:B------:R0:W2:Y:S04]  /*66c0*/  @!P5 LDG.E R30, desc[UR10][R22.64] ;  /* 0x0000000a161ed981 */ /* 0x0000a8000c1e1900 */
[----:B------:R1:W-:Y:S01]  /*66d0*/  STL.S16 [R1+0x2f0], R60 ;  /* 0x0002f03c01007387 */ /* 0x0003e20000100600 */
[----:B0-----:R-:W-:-:S03]  /*66e0*/  MOV R23, RZ ;  /* 0x000000ff00177202 */ /* 0x001fc60000000f00 */
[----:B-1----:R-:W3:Y:S04]  /*66f0*/  LDL.LU R60, [R1+0x9ac] ;  /* 0x0009ac00013c7983 */ /* 0x002ee80000300800 */
[----:B------:R-:W4:Y:S01]  /*6700*/  @!P5 LDG.E R23, desc[UR10][R44.64] ;  /* 0x0000000a2c17d981 */ /* 0x000f22000c1e1900 */
[----:B------:R-:W-:-:S03]  /*6710*/  PRMT R36, RZ, 0x7610, R36 ;  /* 0x00007610ff247816 */ /* 0x000fc60000000024 */
[----:B------:R-:W-:Y:S01]  /*6720*/  STL.64 [R1+0x798], R32 ;  /* 0x0007982001007387 */ /* 0x000fe20000100a00 */
[----:B------:R-:W-:-:S03]  /*6730*/  PRMT R29, RZ, 0x7610, R29 ;  /* 0x00007610ff1d7816 */ /* 0x000fc6000000001d */
[----:B------:R-:W-:Y:S01]  /*6740*/  STL [R1+0x7e8], R32 ;  /* 0x0007e82001007387 */ /* 0x000fe20000100800 */
[----:B------:R-:W-:-:S03]  /*6750*/  PRMT R27, RZ, 0x7610, R27 ;  /* 0x00007610ff1b7816 */ /* 0x000fc6000000001b */
[----:B------:R-:W-:Y:S04]  /*6760*/  STL [R1+0x830], R32 ;  /* 0x0008302001007387 */ /* 0x000fe80000100800 */
[----:B------:R-:W-:Y:S04]  /*6770*/  STL [R1+0x860], R32 ;  /* 0x0008602001007387 */ /* 0x000fe80000100800 */
[----:B------:R0:W-:Y:S04]  /*6780*/  STL.64 [R1+0x888], R32 ;  /* 0x0008882001007387 */ /* 0x0001e80000100a00 */
[----:B------:R-:W-:Y:S04]  /*6790*/  STL [R1+0x8c0], R32 ;  /* 0x0008c02001007387 */ /* 0x000fe80000100800 */
[----:B------:R-:W-:Y:S04]  /*67a0*/  STL [R1+0x8d0], R32 ;  /* 0x0008d02001007387 */ /* 0x000fe80000100800 */
[----:B------:R-:W-:Y:S01]  /*67b0*/  STL [R1+0x8fc], R32 ;  /* 0x0008fc2001007387 */ /* 0x000fe20000100800 */
[----:B0-----:R-:W-:-:S03]  /*67c0*/  PRMT R33, RZ, 0x7610, R33 ;  /* 0x00007610ff217816 */ /* 0x001fc60000000021 */
[----:B------:R0:W-:Y:S04]  /*67d0*/  STL [R1+0x930], R32 ;  /* 0x0009302001007387 */ /* 0x0001e80000100800 */
[----:B------:R-:W-:Y:S04]  /*67e0*/  STL [R1+0x8e8], R49 ;  /* 0x0008e83101007387 */ /* 0x000fe80000100800 */
[----:B------:R-:W-:Y:S01]  /*67f0*/  STL [R1+0x8d4], R48 ;  /* 0x0008d43001007387 */ /* 0x000fe20000100800 */
[----:B0-----:R-:W-:-:S03]  /*6800*/  PRMT R32, RZ, 0x7610, R32 ;  /* 0x00007610ff207816 */ /* 0x001fc60000000020 */
[----:B------:R0:W-:Y:S04]  /*6810*/  STL.64 [R1+0x8f0], R48 ;  /* 0x0008f03001007387 */ /* 0x0001e80000100a00 */
[----:B------:R-:W-:Y:S04]  /*6820*/  STL [R1+0x920], R48 ;  /* 0x0009203001007387 */ /* 0x000fe80000100800 */
[----:B------:R1:W-:Y:S01]  /*6830*/  STL [R1+0x958], R48 ;  /* 0x0009583001007387 */ /* 0x0003e20000100800 */
[----:B0-----:R-:W-:Y:S02]  /*6840*/  PRMT R49, RZ, 0x7610, R49 ;  /* 0x00007610ff317816 */ /* 0x001fe40000000031 */
[----:B------:R-:W-:-:S02]  /*6850*/  @!P2 PRMT R36, R25, 0x7610, R36 ;  /* 0x000076101924a816 */ /* 0x000fc40000000024 */
[----:B-1----:R-:W-:Y:S02]  /*6860*/  PRMT R48, RZ, 0x7610, R48 ;  /* 0x00007610ff307816 */ /* 0x002fe40000000030 */
[C---:B------:R-:W-:Y:S02]  /*6870*/  @!P2 PRMT R49, R28.reuse, 0x7610, R49 ;  /* 0x000076101c31a816 */ /* 0x040fe40000000031 */
[----:B------:R-:W-:Y:S02]  /*6880*/  @!P2 PRMT R48, R28, 0x7632, R48 ;  /* 0x000076321c30a816 */ /* 0x000fe40000000030 */
[----:B------:R-:W-:Y:S01]  /*6890*/  LOP3.LUT P3, RZ, R37, 0x80000, RZ, 0xc0, !PT ;  /* 0x0008000025ff7812 */ /* 0x000fe2000786c0ff */
        /* <DEDUP_REMOVED lines=9> */
[----:B------:R-:W-:Y:S04]  /*6930*/  STL.64 [R1+0x998], R10 ;  /* 0x0009980a01007387 */ /* 0x000fe80000100a00 */
        /* <DEDUP_REMOVED lines=17> */
[----:B------:R-:W-:Y:S04]  /*6a50*/  STL.S16 [R1+0x318], R49 ;  /* 0x0003183101007387 */ /* 0x000fe80000100600 */
[----:B------:R-:W-:Y:S04]  /*6a60*/  STL [R1+0x960], R25 ;  /* 0x0009601901007387 */ /* 0x000fe80000100800 */
[----:B------:R-:W-:Y:S04]  /*6a70*/  STL.S16 [R1+0x35c], R48 ;  /* 0x00035c3001007387 */ /* 0x000fe80000100600 */
[----:B------:R0:W-:Y:S04]  /*6a80*/  STL.S16 [R1+0x33c], R36 ;  /* 0x00033c2401007387 */ /* 0x0001e80000100600 */
[----:B------:R-:W-:Y:S04]  /*6a90*/  STL [R1+0x948], R45 ;  /* 0x0009482d01007387 */ /* 0x000fe80000100800 */
[----:B------:R-:W-:Y:S04]  /*6aa0*/  STL [R1+0x94c], R45 ;  /* 0x00094c2d01007387 */ /* 0x000fe80000100800 */
[----:B------:R-:W-:Y:S04]  /*6ab0*/  STL [R1+0x954], R45 ;  /* 0x0009542d01007387 */ /* 0x000fe80000100800 */
[----:B------:R-:W-:Y:S01]  /*6ac0*/  STL [R1+0x8c8], R44 ;  /* 0x0008c82c01007387 */ /* 0x000fe20000100800 */
[----:B0-----:R-:W-:-:S06]  /*6ad0*/  HFMA2 R36, -RZ, RZ, 0, 0 ;  /* 0x00000000ff247431 */ /* 0x001fcc00000001ff */
[----:B------:R-:W4:Y:S01]  /*6ae0*/  @!P3 LDG.E R36, desc[UR10][R42.64] ;  /* 0x0000000a2a24b981 */ /* 0x000f22000c1e1900 */
[C---:B--2---:R-:W-:Y:S02]  /*6af0*/  @!P5 PRMT R33, R30.reuse, 0x7610, R33 ;  /* 0x000076101e21d816 */ /* 0x044fe40000000021 */
[----:B------:R-:W-:Y:S02]  /*6b00*/  @!P5 PRMT R32, R30, 0x7632, R32 ;  /* 0x000076321e20d816 */ /* 0x000fe40000000020 */
[----:B---3--:R-:W-:-:S04]  /*6b10*/  PRMT R60, RZ, 0x7610, R60 ;  /* 0x00007610ff3c7816 */ /* 0x008fc8000000003c */
[----:B------:R-:W-:Y:S02]  /*6b20*/  @!P1 PRMT R60, R26, 0x7632, R60 ;  /* 0x000076321a3c9816 */ /* 0x000fe4000000003c */
[C---:B----4-:R-:W-:Y:S02]  /*6b30*/  @!P5 PRMT R29, R23.reuse, 0x7610, R29 ;  /* 0x00007610171dd816 */ /* 0x050fe4000000001d */
[----:B------:R-:W-:Y:S01]  /*6b40*/  @!P5 PRMT R27, R23, 0x7632, R27 ;  /* 0x00007632171bd816 */ /* 0x000fe2000000001b */
[----:B------:R0:W-:Y:S04]  /*6b50*/  STL.S16 [R1+0x31c], R60 ;  /* 0x00031c3c01007387 */ /* 0x0001e80000100600 */
[----:B------:R-:W-:Y:S04]  /*6b60*/  STL.S16 [R1+0x358], R33 ;  /* 0x0003582101007387 */ /* 0x000fe80000100600 */
[----:B------:R-:W-:Y:S04]  /*6b70*/  STL.S16 [R1+0x394], R32 ;  /* 0x0003942001007387 */ /* 0x000fe80000100600 */
[----:B0-----:R-:W2:Y:S04]  /*6b80*/  LDL.LU R60, [R1+0x9a8] ;  /* 0x0009a800013c7983 */ /* 0x001ea80000300800 */
[----:B------:R-:W-:Y:S04]  /*6b90*/  STL.S16 [R1+0x390], R29 ;  /* 0x0003901d01007387 */ /* 0x000fe80000100600 */
[----:B------:R0:W-:Y:S01]  /*6ba0*/  STL.S16 [R1+0x3b4], R27 ;  /* 0x0003b41b01007387 */ /* 0x0001e20000100600 */
[----:B------:R-:W-:-:S02]  /*6bb0*/  LOP3.LUT P1, RZ, R37, 0x40000, RZ, 0xc0, !PT ;  /* 0x0004000025ff7812 */ /* 0x000fc4000782c0ff */
[----:B------:R-:W-:Y:S01]  /*6bc0*/  PRMT R31, RZ, 0x7610, R31 ;  /* 0x00007610ff1f7816 */ /* 0x000fe2000000001f */
[----:B------:R-:W3:Y:S01]  /*6bd0*/  LDL.LU.64 R48, [R1+0x210] ;  /* 0x0002100001307983 */ /* 0x000ee20000300a00 */
[----:B0-----:R-:W-:-:S06]  /*6be0*/  MOV R27, RZ ;  /* 0x000000ff001b7202 */ /* 0x001fcc0000000f00 */
[----:B------:R-:W4:Y:S01]  /*6bf0*/  @!P3 LDG.E R27, desc[UR10][R40.64] ;  /* 0x0000000a281bb981 */ /* 0x000f22000c1e1900 */
[----:B------:R-:W-:-:S06]  /*6c00*/  HFMA2 R29, -RZ, RZ, 0, 0 ;  /* 0x00000000ff1d7431 */ /* 0x000fcc00000001ff */
[----:B------:R0:W2:Y:S02]  /*6c10*/  @!P1 LDG.E R29, desc[UR10][R2.64] ;  /* 0x0000000a021d9981 */ /* 0x0000a4000c1e1900 */
[----:B0-----:R-:W-:Y:S02]  /*6c20*/  PRMT R3, RZ, 0x7610, R3 ;  /* 0x00007610ff037816 */ /* 0x001fe40000000003 */
[----:B------:R-:W-:Y:S02]  /*6c30*/  PRMT R2, RZ, 0x7610, R2 ;  /* 0x00007610ff027816 */ /* 0x000fe40000000002 */
[----:B------:R-:W-:Y:S02]  /*6c40*/  LOP3.LUT P2, RZ, R37, 0x20000, RZ, 0xc0, !PT ;  /* 0x0002000025ff7812 */ /* 0x000fe4000784c0ff */
[----:B------:R-:W-:-:S05]  /*6c50*/  @!P3 PRMT R31, R36, 0x7632, R31 ;  /* 0x00007632241fb816 */ /* 0x000fca000000001f */
[----:B------:R0:W-:Y:S02]  /*6c60*/  STL.S16 [R1+0x3b0], R31 ;  /* 0x0003b01f01007387 */ /* 0x0001e40000100600 */
[----:B0-----:R-:W-:-:S06]  /*6c70*/  MOV R31, RZ ;  /* 0x000000ff001f7202 */ /* 0x001fcc0000000f00 */
[----:B------:R-:W3:Y:S01]  /*6c80*/  @!P2 LDG.E R31, desc[UR10][R20.64] ;  /* 0x0000000a141fa981 */ /* 0x000ee2000c1e1900 */
[C---:B----4-:R-:W-:Y:S02]  /*6c90*/  @!P3 PRMT R3, R27.reuse, 0x7610, R3 ;  /* 0x000076101b03b816 */ /* 0x050fe40000000003 */
[----:B------:R-:W-:-:S03]  /*6ca0*/  @!P3 PRMT R2, R27, 0x7632, R2 ;  /* 0x000076321b02b816 */ /* 0x000fc60000000002 */
[----:B------:R-:W-:Y:S04]  /*6cb0*/  STL.S16 [R1+0x3c8], R3 ;  /* 0x0003c80301007387 */ /* 0x000fe80000100600 */
[----:B------:R0:W-:Y:S02]  /*6cc0*/  STL.S16 [R1+0x3e0], R2 ;  /* 0x0003e00201007387 */ /* 0x0001e40000100600 */
[----:B0-----:R-:W-:-:S06]  /*6cd0*/  CS2R R2, SRZ ;  /* 0x0000000000027805 */ /* 0x001fcc000001ff00 */
[----:B------:R-:W4:Y:S04]  /*6ce0*/  @!P1 LDG.E R2, desc[UR10][R38.64] ;  /* 0x0000000a26029981 */ /* 0x000f28000c1e1900 */
[----:B------:R0:W4:Y:S01]  /*6cf0*/  @!P2 LDG.E R3, desc[UR10][R4.64] ;  /* 0x0000000a0403a981 */ /* 0x000122000c1e1900 */
[----:B------:R-:W-:Y:S02]  /*6d00*/  LOP3.LUT P4, RZ, R37, 0x10000, RZ, 0xc0, !PT ;  /* 0x0001000025ff7812 */ /* 0x000fe4000788c0ff */
[----:B0-----:R-:W-:Y:S02]  /*6d10*/  PRMT R4, RZ, 0x7610, R4 ;  /* 0x00007610ff047816 */ /* 0x001fe40000000004 */
[----:B------:R-:W-:Y:S02]  /*6d20*/  MOV R32, R50 ;  /* 0x0000003200207202 */ /* 0x000fe40000000f00 */
[----:B------:R-:W-:-:S02]  /*6d30*/  MOV R33, R51 ;  /* 0x0000003300217202 */ /* 0x000fc40000000f00 */
[----:B------:R-:W4:Y:S01]  /*6d40*/  LDL.LU.64 R50, [R1+0x218] ;  /* 0x0002180001327983 */ /* 0x000f220000300a00 */
[----:B------:R-:W-:Y:S02]  /*6d50*/  PRMT R11, RZ, 0x7610, R11 ;  /* 0x00007610ff0b7816 */ /* 0x000fe4000000000b */
[----:B------:R-:W-:Y:S02]  /*6d60*/  PRMT R10, RZ, 0x7610, R10 ;  /* 0x00007610ff0a7816 */ /* 0x000fe4000000000a */
[----:B------:R-:W-:Y:S02]  /*6d70*/  PRMT R40, RZ, 0x7610, R40 ;  /* 0x00007610ff287816 */ /* 0x000fe40000000028 */
[----:B------:R-:W-:Y:S02]  /*6d80*/  MOV R38, R32 ;  /* 0x0000002000267202 */ /* 0x000fe40000000f00 */
[----:B------:R-:W-:Y:S02]  /*6d90*/  MOV R39, R33 ;  /* 0x0000002100277202 */ /* 0x000fe40000000f00 */
[----:B--2---:R-:W-:Y:S01]  /*6da0*/  @!P1 PRMT R40, R29, 0x7610, R40 ;  /* 0x000076101d289816 */ /* 0x004fe20000000028 */
[----:B------:R-:W2:Y:S04]  /*6db0*/  LDL.LU.64 R32, [R1+0x5d8] ;  /* 0x0005d80001207983 */ /* 0x000ea80000300a00 */
[----:B------:R0:W-:Y:S04]  /*6dc0*/  STL.S16 [R1+0x22c], R40 ;  /* 0x00022c2801007387 */ /* 0x0001e80000100600 */
[----:B0-----:R-:W2:Y:S01]  /*6dd0*/  LDL.LU.64 R40, [R1+0x5e8] ;  /* 0x0005e80001287983 */ /* 0x001ea20000300a00 */
[----:B---3--:R-:W-:-:S05]  /*6de0*/  @!P2 PRMT R10, R31, 0x7610, R10 ;  /* 0x000076101f0aa816 */ /* 0x008fca000000000a */
[----:B------:R-:W-:Y:S01]  /*6df0*/  STL.S16 [R1+0x21c], R10 ;  /* 0x00021c0a01007387 */ /* 0x000fe20000100600 */
[----:B----4-:R-:W-:-:S05]  /*6e00*/  @!P1 PRMT R4, R2, 0x7632, R4 ;  /* 0x0000763202049816 */ /* 0x010fca0000000004 */
[----:B------:R0:W-:Y:S02]  /*6e10*/  STL.S16 [R1+0x424], R4 ;  /* 0x0004240401007387 */ /* 0x0001e40000100600 */
[----:B0-----:R-:W-:Y:S01]  /*6e20*/  HFMA2 R4, -RZ, RZ, 0, 0 ;  /* 0x00000000ff047431 */ /* 0x001fe200000001ff */
[----:B------:R-:W-:-:S05]  /*6e30*/  @!P1 PRMT R11, R2, 0x7610, R11 ;  /* 0x00007610020b9816 */ /* 0x000fca000000000b */
[----:B------:R0:W3:Y:S04]  /*6e40*/  @!P4 LDG.E R4, desc[UR10][R6.64] ;  /* 0x0000000a0604c981 */ /* 0x0000e8000c1e1900 */
[----:B------:R1:W-:Y:S04]  /*6e50*/  STL.S16 [R1+0x3e4], R11 ;  /* 0x0003e40b01007387 */ /* 0x0003e80000100600 */
[----:B-1----:R-:W4:Y:S01]  /*6e60*/  LDL.LU.64 R10, [R1+0x5e0] ;  /* 0x0005e000010a7983 */ /* 0x002f220000300a00 */
[----:B------:R-:W-:-:S04]  /*6e70*/  PRMT R22, RZ, 0x7610, R22 ;  /* 0x00007610ff167816 */ /* 0x000fc80000000016 */
[----:B------:R-:W-:Y:S02]  /*6e80*/  @!P1 PRMT R22, R29, 0x7632, R22 ;  /* 0x000076321d169816 */ /* 0x000fe40000000016 */
[C---:B------:R-:W-:Y:S02]  /*6e90*/  LOP3.LUT P1, RZ, R37.reuse, 0x400, RZ, 0xc0, !PT ;  /* 0x0000040025ff7812 */ /* 0x040fe4000782c0ff */
[----:B------:R-:W-:Y:S02]  /*6ea0*/  LOP3.LUT P5, RZ, R37, 0x8000, RZ, 0xc0, !PT ;  /* 0x0000800025ff7812 */ /* 0x000fe400078ac0ff */
[----:B------:R-:W-:Y:S01]  /*6eb0*/  LOP3.LUT R60, R60, 0xfffffbff, RZ, 0xc0, !PT ;  /* 0xfffffbff3c3c7812 */ /* 0x000fe200078ec0ff */
[----:B------:R-:W-:Y:S01]  /*6ec0*/  HFMA2 R5, -RZ, RZ, 0, 0 ;  /* 0x00000000ff057431 */ /* 0x000fe200000001ff */
[----:B0-----:R-:W-:Y:S02]  /*6ed0*/  CS2R R6, SRZ ;  /* 0x0000000000067805 */ /* 0x001fe4000001ff00 */
[----:B------:R-:W-:-:S05]  /*6ee0*/  PRMT R20, RZ, 0x7610, R20 ;  /* 0x00007610ff147816 */ /* 0x000fca0000000014 */
[----:B------:R-:W-:Y:S02]  /*6ef0*/  @P1 LOP3.LUT R60, R60, 0x400, RZ, 0xfc, !PT ;  /* 0x000004003c3c1812 */ /* 0x000fe400078efcff */
[----:B------:R-:W-:Y:S01]  /*6f00*/  LOP3.LUT P1, RZ, R37, 0x800, RZ, 0xc0, !PT ;  /* 0x0000080025ff7812 */ /* 0x000fe2000782c0ff */
[----:B------:R-:W2:Y:S01]  /*6f10*/  @!P5 LDG.E R6, desc[UR10][R50.64] ;  /* 0x0000000a3206d981 */ /* 0x000ea2000c1e1900 */
[----:B------:R-:W-:Y:S02]  /*6f20*/  @!P2 PRMT R20, R31, 0x7632, R20 ;  /* 0x000076321f14a816 */ /* 0x000fe40000000014 */
[----:B------:R-:W-:Y:S01]  /*6f30*/  LOP3.LUT P0, RZ, R37, 0x2000, RZ, 0xc0, !PT ;  /* 0x0000200025ff7812 */ /* 0x000fe2000780c0ff */
[----:B------:R0:W2:Y:S01]  /*6f40*/  @!P4 LDG.E R5, desc[UR10][R18.64] ;  /* 0x0000000a1205c981 */ /* 0x0000a2000c1e1900 */
[----:B------:R-:W-:-:S03]  /*6f50*/  LOP3.LUT R60, R60, 0xfffff7ff, RZ, 0xc0, !PT ;  /* 0xfffff7ff3c3c7812 */ /* 0x000fc600078ec0ff */
[----:B------:R1:W-:Y:S04]  /*6f60*/  STL.S16 [R1+0x220], R20 ;  /* 0x0002201401007387 */ /* 0x0003e80000100600 */
[----:B------:R-:W2:Y:S01]  /*6f70*/  LDL.LU.64 R50, [R1+0x5d0] ;  /* 0x0005d00001327983 */ /* 0x000ea20000300a00 */
[----:B0-----:R-:W-:-:S03]  /*6f80*/  PRMT R18, RZ, 0x7610, R18 ;  /* 0x00007610ff127816 */ /* 0x001fc60000000012 */
[----:B------:R0:W-:Y:S01]  /*6f90*/  STL.S16 [R1+0x40c], R22 ;  /* 0x00040c1601007387 */ /* 0x0001e20000100600 */
[----:B-1----:R-:W-:Y:S01]  /*6fa0*/  HFMA2 R20, -RZ, RZ, 0, 0 ;  /* 0x00000000ff147431 */ /* 0x002fe200000001ff */
[----:B------:R-:W-:Y:S02]  /*6fb0*/  @P1 LOP3.LUT R60, R60, 0x800, RZ, 0xfc, !PT ;  /* 0x000008003c3c1812 */ /* 0x000fe400078efcff */
[----:B------:R-:W-:Y:S02]  /*6fc0*/  PRMT R17, RZ, 0x7610, R17 ;  /* 0x00007610ff117816 */ /* 0x000fe40000000011 */
[----:B------:R-:W-:Y:S02]  /*6fd0*/  CS2R R42, SRZ ;  /* 0x00000000002a7805 */ /* 0x000fe4000001ff00 */
[----:B------:R-:W-:Y:S01]  /*6fe0*/  LOP3.LUT P1, RZ, R37, 0x1000, RZ, 0xc0, !PT ;  /* 0x0000100025ff7812 */ /* 0x000fe2000782c0ff */
[----:B------:R-:W2:Y:S04]  /*6ff0*/  @!P5 LDG.E R7, desc[UR10][R8.64] ;  /* 0x0000000a0807d981 */ /* 0x000ea8000c1e1900 */
[----:B------:R-:W2:Y:S01]  /*7000*/  @!P0 LDG.E R20, desc[UR10][R38.64] ;  /* 0x0000000a26148981 */ /* 0x000ea2000c1e1900 */
[----:B0-----:R-:W-:-:S03]  /*7010*/  HFMA2 R22, -RZ, RZ, 0, 0 ;  /* 0x00000000ff167431 */ /* 0x001fc600000001ff */
[----:B------:R-:W2:Y:S04]  /*7020*/  LDL.LU.64 R38, [R1+0x5c0] ;  /* 0x0005c00001267983 */ /* 0x000ea80000300a00 */
[----:B------:R-:W2:Y:S01]  /*7030*/  @!P1 LDG.E R22, desc[UR10][R48.64] ;  /* 0x0000000a30169981 */ /* 0x000ea2000c1e1900 */
[----:B------:R-:W-:-:S05]  /*7040*/  @!P2 PRMT R17, R3, 0x7632, R17 ;  /* 0x000076320311a816 */ /* 0x000fca0000000011 */
[----:B------:R-:W-:Y:S01]  /*7050*/  STL.S16 [R1+0x228], R17 ;  /* 0x0002281101007387 */ /* 0x000fe20000100600 */
[----:B---3--:R-:W-:-:S03]  /*7060*/  @!P4 PRMT R18, R4, 0x7610, R18 ;  /* 0x000076100412c816 */ /* 0x008fc60000000012 */
[----:B------:R-:W3:Y:S04]  /*7070*/  LDL.LU.64 R48, [R1+0x5b8] ;  /* 0x0005b80001307983 */ /* 0x000ee80000300a00 */
[----:B------:R0:W-:Y:S02]  /*7080*/  STL.S16 [R1+0x214], R18 ;  /* 0x0002141201007387 */ /* 0x0001e40000100600 */
[----:B0-----:R-:W-:-:S06]  /*7090*/  MOV R18, RZ ;  /* 0x000000ff00127202 */ /* 0x001fcc0000000f00 */
[----:B----4-:R-:W4:Y:S01]  /*70a0*/  @!P1 LDG.E R18, desc[UR10][R10.64] ;  /* 0x0000000a0a129981 */ /* 0x010f22000c1e1900 */
[----:B------:R-:W-:-:S03]  /*70b0*/  LOP3.LUT P1, RZ, R60, 0x800, RZ, 0xc0, !PT ;  /* 0x000008003cff7812 */ /* 0x000fc6000782c0ff */
[----:B------:R-:W4:Y:S01]  /*70c0*/  LDL.LU.64 R10, [R1+0x5c8] ;  /* 0x0005c800010a7983 */ /* 0x000f220000300a00 */
[----:B------:R-:W-:-:S09]  /*70d0*/  MOV R17, RZ ;  /* 0x000000ff00117202 */ /* 0x000fd20000000f00 */
[----:B--2---:R-:W2:Y:S04]  /*70e0*/  @!P1 LDG.E R42, desc[UR10][R32.64] ;  /* 0x0000000a202a9981 */ /* 0x004ea8000c1e1900 */
[----:B------:R0:W2:Y:S04]  /*70f0*/  @!P0 LDG.E R17, desc[UR10][R40.64] ;  /* 0x0000000a28118981 */ /* 0x0000a8000c1e1900 */
[----:B------:R-:W2:Y:S01]  /*7100*/  LDL.LU.64 R32, [R1+0x5b0] ;  /* 0x0005b00001207983 */ /* 0x000ea20000300a00 */
[----:B0-----:R-:W-:-:S06]  /*7110*/  CS2R R40, SRZ ;  /* 0x0000000000287805 */ /* 0x001fcc000001ff00 */
[----:B------:R-:W2:Y:S01]  /*7120*/  @!P1 LDG.E R41, desc[UR10][R50.64] ;  /* 0x0000000a32299981 */ /* 0x000ea2000c1e1900 */
[----:B------:R-:W-:Y:S02]  /*7130*/  LOP3.LUT P1, RZ, R60, 0x400, RZ, 0xc0, !PT ;  /* 0x000004003cff7812 */ /* 0x000fe4000782c0ff */
[----:B------:R-:W-:Y:S02]  /*7140*/  PRMT R19, RZ, 0x7610, R19 ;  /* 0x00007610ff137816 */ /* 0x000fe40000000013 */
[----:B------:R-:W-:Y:S02]  /*7150*/  LOP3.LUT P6, RZ, R37, 0x4000, RZ, 0xc0, !PT ;  /* 0x0000400025ff7812 */ /* 0x000fe400078cc0ff */
[----:B------:R-:W-:Y:S02]  /*7160*/  @!P2 PRMT R19, R3, 0x7610, R19 ;  /* 0x000076100313a816 */ /* 0x000fe40000000013 */
[----:B------:R-:W-:Y:S01]  /*7170*/  PRMT R21, RZ, 0x7610, R21 ;  /* 0x00007610ff157816 */ /* 0x000fe20000000015 */
[----:B------:R-:W2:Y:S04]  /*7180*/  LDL.LU.64 R50, [R1+0x520] ;  /* 0x0005200001327983 */ /* 0x000ea80000300a00 */
[----:B------:R0:W-:Y:S04]  /*7190*/  STL.S16 [R1+0x224], R19 ;  /* 0x0002241301007387 */ /* 0x0001e80000100600 */
[----:B------:R1:W2:Y:S01]  /*71a0*/  @!P1 LDG.E R40, desc[UR10][R38.64] ;  /* 0x0000000a26289981 */ /* 0x0002a2000c1e1900 */
[----:B0-----:R-:W-:-:S03]  /*71b0*/  MOV R19, RZ ;  /* 0x000000ff00137202 */ /* 0x001fc60000000f00 */
[----:B------:R-:W2:Y:S01]  /*71c0*/  @!P6 LDG.E R43, desc[UR10][R58.64] ;  /* 0x0000000a3a2be981 */ /* 0x000ea2000c1e1900 */
[----:B-1----:R-:W-:Y:S02]  /*71d0*/  CS2R R38, SRZ ;  /* 0x0000000000267805 */ /* 0x002fe4000001ff00 */
[----:B------:R-:W-:Y:S01]  /*71e0*/  @!P4 PRMT R21, R5, 0x7632, R21 ;  /* 0x000076320515c816 */ /* 0x000fe20000000015 */
[----:B------:R-:W2:Y:S01]  /*71f0*/  @!P6 LDG.E R19, desc[UR10][R52.64] ;  /* 0x0000000a3413e981 */ /* 0x000ea2000c1e1900 */
[----:B------:R-:W-:-:S03]  /*7200*/  LOP3.LUT P2, RZ, R37, 0x200, RZ, 0xc0, !PT ;  /* 0x0000020025ff7812 */ /* 0x000fc6000784c0ff */
[----:B------:R0:W-:Y:S01]  /*7210*/  STL.S16 [R1+0x210], R21 ;  /* 0x0002101501007387 */ /* 0x0001e20000100600 */
[----:B------:R-:W-:Y:S02]  /*7220*/  PRMT R61, RZ, 0x7610, R61 ;  /* 0x00007610ff3d7816 */ /* 0x000fe4000000003d */
[----:B------:R-:W-:Y:S02]  /*7230*/  PRMT R47, RZ, 0x7610, R47 ;  /* 0x00007610ff2f7816 */ /* 0x000fe4000000002f */
[----:B------:R-:W-:Y:S01]  /*7240*/  PRMT R8, RZ, 0x7610, R8 ;  /* 0x00007610ff087816 */ /* 0x000fe20000000008 */
[----:B------:R-:W2:Y:S01]  /*7250*/  LDL.LU.64 R52, [R1+0x9a0] ;  /* 0x0009a00001347983 */ /* 0x000ea20000300a00 */
[----:B0-----:R-:W-:Y:S01]  /*7260*/  HFMA2 R21, -RZ, RZ, 0, 0 ;  /* 0x00000000ff157431 */ /* 0x001fe200000001ff */
[----:B------:R-:W-:Y:S02]  /*7270*/  LOP3.LUT R60, R60, 0xfffffdff, RZ, 0xc0, !PT ;  /* 0xfffffdff3c3c7812 */ /* 0x000fe400078ec0ff */
[----:B------:R-:W-:-:S02]  /*7280*/  PRMT R46, RZ, 0x7610, R46 ;  /* 0x00007610ff2e7816 */ /* 0x000fc4000000002e */
[----:B------:R-:W-:Y:S01]  /*7290*/  PRMT R12, RZ, 0x7610, R12 ;  /* 0x00007610ff0c7816 */ /* 0x000fe2000000000c */
[----:B---3--:R-:W3:Y:S04]  /*72a0*/  @!P2 LDG.E R38, desc[UR10][R48.64] ;  /* 0x0000000a3026a981 */ /* 0x008ee8000c1e1900 */
[----:B----4-:R0:W4:Y:S01]  /*72b0*/  @!P1 LDG.E R39, desc[UR10][R10.64] ;  /* 0x0000000a0a279981 */ /* 0x010122000c1e1900 */
[----:B--2---:R-:W-:-:S03]  /*72c0*/  @!P0 PRMT R61, R17, 0x7610, R61 ;  /* 0x00007610113d8816 */ /* 0x004fc6000000003d */
[----:B------:R-:W2:Y:S04]  /*72d0*/  LDL.LU.64 R48, [R1+0x578] ;  /* 0x0005780001307983 */ /* 0x000ea80000300a00 */
[----:B------:R-:W0:Y:S04]  /*72e0*/  LDL.LU.64 R10, [R1+0x998] ;  /* 0x00099800010a7983 */ /* 0x000e280000300a00 */
[----:B------:R-:W4:Y:S04]  /*72f0*/  @!P2 LDG.E R21, desc[UR10][R32.64] ;  /* 0x0000000a2015a981 */ /* 0x000f28000c1e1900 */
[----:B------:R-:W3:Y:S04]  /*7300*/  LDL.LU.64 R32, [R1+0x550] ;  /* 0x0005500001207983 */ /* 0x000ee80000300a00 */
[----:B------:R1:W-:Y:S04]  /*7310*/  STL.S16 [R1+0x550], R61 ;  /* 0x0005503d01007387 */ /* 0x0003e80000100600 */
[----:B-1----:R-:W2:Y:S01]  /*7320*/  LDL.LU R61, [R1+0x98c] ;  /* 0x00098c00013d7983 */ /* 0x002ea20000300800 */
[----:B------:R-:W-:-:S02]  /*7330*/  @!P3 PRMT R47, R36, 0x7610, R47 ;  /* 0x00007610242fb816 */ /* 0x000fc4000000002f */
[----:B------:R-:W-:Y:S02]  /*7340*/  LOP3.LUT P3, RZ, R37, 0x100, RZ, 0xc0, !PT ;  /* 0x0000010025ff7812 */ /* 0x000fe4000786c0ff */
[----:B------:R-:W-:-:S05]  /*7350*/  @!P4 PRMT R8, R4, 0x7632, R8 ;  /* 0x000076320408c816 */ /* 0x000fca0000000008 */
[----:B------:R1:W-:Y:S02]  /*7360*/  STL.S16 [R1+0x218], R8 ;  /* 0x0002180801007387 */ /* 0x0003e40000100600 */
[----:B-1----:R-:W-:-:S04]  /*7370*/  MOV R8, RZ ;  /* 0x000000ff00087202 */ /* 0x002fc80000000f00 */
[----:B------:R-:W-:Y:S02]  /*7380*/  @P3 LOP3.LUT R60, R60, 0x200, RZ, 0xfc, !PT ;  /* 0x000002003c3c3812 */ /* 0x000fe400078efcff */
[----:B------:R-:W4:Y:S01]  /*7390*/  @!P3 LDG.E R8, desc[UR10][R50.64] ;  /* 0x0000000a3208b981 */ /* 0x000f22000c1e1900 */
[----:B------:R-:W-:-:S03]  /*73a0*/  @!P6 PRMT R46, R43, 0x7632, R46 ;  /* 0x000076322b2ee816 */ /* 0x000fc6000000002e */
[----:B------:R-:W-:Y:S04]  /*73b0*/  STL.S16 [R1+0x37c], R47 ;  /* 0x00037c2f01007387 */ /* 0x000fe80000100600 */
[----:B------:R1:W-:Y:S04]  /*73c0*/  STL.S16 [R1+0x3cc], R46 ;  /* 0x0003cc2e01007387 */ /* 0x0003e80000100600 */
[----:B------:R-:W4:Y:S04]  /*73d0*/  LDL.LU.64 R50, [R1+0x530] ;  /* 0x0005300001327983 */ /* 0x000f280000300a00 */
[----:B-1----:R-:W4:Y:S01]  /*73e0*/  LDL.LU.64 R46, [R1+0x598] ;  /* 0x00059800012e7983 */ /* 0x002f220000300a00 */
[----:B0-----:R-:W-:-:S04]  /*73f0*/  PRMT R10, RZ, 0x7610, R10 ;  /* 0x00007610ff0a7816 */ /* 0x001fc8000000000a */
[----:B------:R-:W-:-:S05]  /*7400*/  @!P6 PRMT R10, R19, 0x7610, R10 ;  /* 0x00007610130ae816 */ /* 0x000fca000000000a */
[----:B------:R0:W-:Y:S02]  /*7410*/  STL.S16 [R1+0x408], R10 ;  /* 0x0004080a01007387 */ /* 0x0001e40000100600 */
[----:B0-----:R-:W-:-:S06]  /*7420*/  HFMA2 R10, -RZ, RZ, 0, 0 ;  /* 0x00000000ff0a7431 */ /* 0x001fcc00000001ff */
[----:B---3--:R-:W3:Y:S01]  /*7430*/  @!P3 LDG.E R10, desc[UR10][R32.64] ;  /* 0x0000000a200ab981 */ /* 0x008ee2000c1e1900 */
[----:B------:R-:W-:Y:S02]  /*7440*/  LOP3.LUT P3, RZ, R37, 0x1000, RZ, 0xc0, !PT ;  /* 0x0000100025ff7812 */ /* 0x000fe4000786c0ff */
[----:B--2---:R-:W-:Y:S02]  /*7450*/  PRMT R61, RZ, 0x7610, R61 ;  /* 0x00007610ff3d7816 */ /* 0x004fe4000000003d */
[----:B------:R-:W-:Y:S02]  /*7460*/  PRMT R53, RZ, 0x7610, R53 ;  /* 0x00007610ff357816 */ /* 0x000fe40000000035 */
[----:B------:R-:W-:Y:S02]  /*7470*/  @!P0 PRMT R12, R17, 0x7632, R12 ;  /* 0x00007632110c8816 */ /* 0x000fe4000000000c */
[----:B------:R-:W-:Y:S01]  /*7480*/  PRMT R11, RZ, 0x7610, R11 ;  /* 0x00007610ff0b7816 */ /* 0x000fe2000000000b */
[----:B------:R-:W-:Y:S04]  /*7490*/  STL [R1+0x18], R16 ;  /* 0x0000181001007387 */ /* 0x000fe80000100800 */
[----:B------:R-:W-:Y:S01]  /*74a0*/  @!P3 PRMT R61, R22, 0x7610, R61 ;  /* 0x00007610163db816 */ /* 0x000fe2000000003d */
[----:B------:R-:W2:Y:S04]  /*74b0*/  LDL.LU.64 R32, [R1+0x5a8] ;  /* 0x0005a80001207983 */ /* 0x000ea80000300a00 */
[----:B------:R0:W-:Y:S04]  /*74c0*/  STL.S16 [R1+0x278], R61 ;  /* 0x0002783d01007387 */ /* 0x0001e80000100600 */
[----:B0-----:R-:W3:Y:S01]  /*74d0*/  LDL.LU R61, [R1+0x988] ;  /* 0x00098800013d7983 */ /* 0x001ee20000300800 */
[----:B------:R-:W-:-:S02]  /*74e0*/  @!P4 PRMT R53, R5, 0x7610, R53 ;  /* 0x000076100535c816 */ /* 0x000fc40000000035 */
[----:B------:R-:W-:Y:S01]  /*74f0*/  LOP3.LUT P4, RZ, R37, 0x80, RZ, 0xc0, !PT ;  /* 0x0000008025ff7812 */ /* 0x000fe2000788c0ff */
[----:B------:R0:W-:Y:S02]  /*7500*/  STL.S16 [R1+0x554], R12 ;  /* 0x0005540c01007387 */ /* 0x0001e40000100600 */
[----:B0-----:R-:W-:-:S10]  /*7510*/  HFMA2 R12, -RZ, RZ, 0, 0 ;  /* 0x00000000ff0c7431 */ /* 0x001fd400000001ff */
[----:B----4-:R-:W4:Y:S04]  /*7520*/  @!P4 LDG.E R12, desc[UR10][R46.64] ;  /* 0x0000000a2e0cc981 */ /* 0x010f28000c1e1900 */
[----:B------:R-:W2:Y:S01]  /*7530*/  LDL.LU.64 R46, [R1+0x5a0] ;  /* 0x0005a000012e7983 */ /* 0x000ea20000300a00 */
[----:B---3--:R-:W-:-:S04]  /*7540*/  PRMT R61, RZ, 0x7610, R61 ;  /* 0x00007610ff3d7816 */ /* 0x008fc8000000003d */
[----:B------:R-:W-:-:S05]  /*7550*/  @!P3 PRMT R61, R18, 0x7610, R61 ;  /* 0x00007610123db816 */ /* 0x000fca000000003d */
[----:B------:R0:W-:Y:S04]  /*7560*/  STL.S16 [R1+0x57c], R61 ;  /* 0x00057c3d01007387 */ /* 0x0001e80000100600 */
[----:B0-----:R-:W3:Y:S01]  /*7570*/  LDL.LU R61, [R1+0x980] ;  /* 0x00098000013d7983 */ /* 0x001ee20000300800 */
[----:B------:R-:W-:Y:S02]  /*7580*/  @!P0 PRMT R11, R20, 0x7632, R11 ;  /* 0x00007632140b8816 */ /* 0x000fe4000000000b */
[----:B------:R-:W-:-:S03]  /*7590*/  PRMT R9, RZ, 0x7610, R9 ;  /* 0x00007610ff097816 */ /* 0x000fc60000000009 */
[----:B------:R0:W-:Y:S01]  /*75a0*/  STL.S16 [R1+0x534], R11 ;  /* 0x0005340b01007387 */ /* 0x0001e20000100600 */
[----:B------:R-:W-:-:S03]  /*75b0*/  @!P6 PRMT R9, R19, 0x7632, R9 ;  /* 0x000076321309e816 */ /* 0x000fc60000000009 */
[----:B0-----:R-:W4:Y:S01]  /*75c0*/  LDL.LU R11, [R1+0x990] ;  /* 0x00099000010b7983 */ /* 0x001f220000300800 */
[----:B------:R-:W-:-:S03]  /*75d0*/  LOP3.LUT R60, R60, 0xfffffeff, RZ, 0xc0, !PT ;  /* 0xfffffeff3c3c7812 */ /* 0x000fc600078ec0ff */
[----:B------:R0:W-:Y:S01]  /*75e0*/  STL.S16 [R1+0x524], R9 ;  /* 0x0005240901007387 */ /* 0x0001e20000100600 */
[----:B------:R-:W-:Y:S02]  /*75f0*/  @P4 LOP3.LUT R60, R60, 0x100, RZ, 0xfc, !PT ;  /* 0x000001003c3c4812 */ /* 0x000fe400078efcff */
[----:B0-----:R-:W-:-:S06]  /*7600*/  MOV R9, RZ ;  /* 0x000000ff00097202 */ /* 0x001fcc0000000f00 */
[----:B------:R-:W4:Y:S01]  /*7610*/  @!P4 LDG.E R9, desc[UR10][R50.64] ;  /* 0x0000000a3209c981 */ /* 0x000f22000c1e1900 */
[----:B------:R-:W-:Y:S02]  /*7620*/  LOP3.LUT P4, RZ, R37, 0x800, RZ, 0xc0, !PT ;  /* 0x0000080025ff7812 */ /* 0x000fe4000788c0ff */
[----:B------:R-:W-:Y:S01]  /*7630*/  PRMT R16, RZ, 0x7610, R16 ;  /* 0x00007610ff107816 */ /* 0x000fe20000000010 */
[----:B------:R-:W4:Y:S01]  /*7640*/  LDL.LU.64 R50, [R1+0x270] ;  /* 0x0002700001327983 */ /* 0x000f220000300a00 */
[----:B------:R-:W-:-:S09]  /*7650*/  PRMT R58, RZ, 0x7610, R58 ;  /* 0x00007610ff3a7816 */ /* 0x000fd2000000003a */
[----:B------:R-:W-:Y:S02]  /*7660*/  @!P4 PRMT R16, R41, 0x7632, R16 ;  /* 0x000076322910c816 */ /* 0x000fe40000000010 */
[----:B------:R-:W-:Y:S02]  /*7670*/  @!P6 PRMT R58, R43, 0x7610, R58 ;  /* 0x000076102b3ae816 */ /* 0x000fe4000000003a */
[----:B------:R-:W-:Y:S01]  /*7680*/  LOP3.LUT P6, RZ, R37, 0x20, RZ, 0xc0, !PT ;  /* 0x0000002025ff7812 */ /* 0x000fe200078cc0ff */
[----:B------:R0:W-:Y:S02]  /*7690*/  STL.S16 [R1+0x5a8], R16 ;  /* 0x0005a81001007387 */ /* 0x0001e40000100600 */
[----:B0-----:R-:W-:Y:S01]  /*76a0*/  HFMA2 R16, -RZ, RZ, 0, 0 ;  /* 0x00000000ff107431 */ /* 0x001fe200000001ff */
[----:B------:R-:W-:-:S04]  /*76b0*/  PRMT R13, RZ, 0x7610, R13 ;  /* 0x00007610ff0d7816 */ /* 0x000fc8000000000d */
[----:B------:R-:W-:-:S05]  /*76c0*/  @!P3 PRMT R13, R22, 0x7632, R13 ;  /* 0x00007632160db816 */ /* 0x000fca000000000d */
[----:B--2---:R0:W2:Y:S04]  /*76d0*/  @!P6 LDG.E R16, desc[UR10][R46.64] ;  /* 0x0000000a2e10e981 */ /* 0x0040a8000c1e1900 */
[----:B------:R-:W0:Y:S04]  /*76e0*/  LDL.LU R46, [R1+0x970] ;  /* 0x00097000012e7983 */ /* 0x000e280000300800 */
[----:B------:R1:W-:Y:S04]  /*76f0*/  STL.S16 [R1+0x598], R13 ;  /* 0x0005980d01007387 */ /* 0x0003e80000100600 */
[----:B-1----:R-:W2:Y:S01]  /*7700*/  LDL.LU R13, [R1+0x984] ;  /* 0x00098400010d7983 */ /* 0x002ea20000300800 */
[----:B---3--:R-:W-:-:S04]  /*7710*/  PRMT R61, RZ, 0x7610, R61 ;  /* 0x00007610ff3d7816 */ /* 0x008fc8000000003d */
[----:B------:R-:W-:-:S05]  /*7720*/  @!P4 PRMT R61, R42, 0x7610, R61 ;  /* 0x000076102a3dc816 */ /* 0x000fca000000003d */
[----:B------:R1:W-:Y:S04]  /*7730*/  STL.S16 [R1+0x274], R61 ;  /* 0x0002743d01007387 */ /* 0x0003e80000100600 */
[----:B-1----:R-:W3:Y:S01]  /*7740*/  LDL.LU R61, [R1+0x97c] ;  /* 0x00097c00013d7983 */ /* 0x002ee20000300800 */
[----:B------:R-:W-:Y:S02]  /*7750*/  PRMT R54, RZ, 0x7610, R54 ;  /* 0x00007610ff367816 */ /* 0x000fe40000000036 */
[----:B------:R-:W-:Y:S02]  /*7760*/  PRMT R55, RZ, 0x7610, R55 ;  /* 0x00007610ff377816 */ /* 0x000fe40000000037 */
[----:B------:R-:W-:Y:S02]  /*7770*/  PRMT R56, RZ, 0x7610, R56 ;  /* 0x00007610ff387816 */ /* 0x000fe40000000038 */
[----:B------:R-:W-:-:S02]  /*7780*/  PRMT R57, RZ, 0x7610, R57 ;  /* 0x00007610ff397816 */ /* 0x000fc40000000039 */
[----:B------:R-:W-:Y:S02]  /*7790*/  PRMT R15, RZ, 0x7610, R15 ;  /* 0x00007610ff0f7816 */ /* 0x000fe4000000000f */
[C---:B------:R-:W-:Y:S02]  /*77a0*/  @!P5 PRMT R54, R7.reuse, 0x7610, R54 ;  /* 0x000076100736d816 */ /* 0x040fe40000000036 */
[----:B------:R-:W-:Y:S02]  /*77b0*/  @!P5 PRMT R55, R7, 0x7632, R55 ;  /* 0x000076320737d816 */ /* 0x000fe40000000037 */
[C---:B------:R-:W-:Y:S02]  /*77c0*/  @!P5 PRMT R56, R6.reuse, 0x7610, R56 ;  /* 0x000076100638d816 */ /* 0x040fe40000000038 */
[----:B------:R-:W-:Y:S02]  /*77d0*/  @!P5 PRMT R57, R6, 0x7632, R57 ;  /* 0x000076320639d816 */ /* 0x000fe40000000039 */
[----:B------:R-:W-:-:S02]  /*77e0*/  LOP3.LUT P5, RZ, R37, 0x40, RZ, 0xc0, !PT ;  /* 0x0000004025ff7812 */ /* 0x000fc400078ac0ff */
[----:B------:R-:W-:Y:S01]  /*77f0*/  @!P4 PRMT R15, R42, 0x7632, R15 ;  /* 0x000076322a0fc816 */ /* 0x000fe2000000000f */
[----:B----4-:R1:W-:Y:S04]  /*7800*/  STL [R1+0x110], R11 ;  /* 0x0001100b01007387 */ /* 0x0103e80000100800 */
[----:B------:R4:W-:Y:S01]  /*7810*/  STL.S16 [R1+0x578], R15 ;  /* 0x0005780f01007387 */ /* 0x0009e20000100600 */
[----:B-1----:R-:W-:-:S03]  /*7820*/  MOV R11, RZ ;  /* 0x000000ff000b7202 */ /* 0x002fc60000000f00 */
[----:B----4-:R-:W4:Y:S04]  /*7830*/  LDL.LU R15, [R1+0x978] ;  /* 0x00097800010f7983 */ /* 0x010f280000300800 */
[----:B------:R-:W4:Y:S04]  /*7840*/  @!P5 LDG.E R11, desc[UR10][R48.64] ;  /* 0x0000000a300bd981 */ /* 0x000f28000c1e1900 */
[----:B------:R-:W4:Y:S04]  /*7850*/  LDL.LU.64 R48, [R1+0x588] ;  /* 0x0005880001307983 */ /* 0x000f280000300a00 */
[----:B------:R1:W-:Y:S02]  /*7860*/  STL [R1+0x14], R14 ;  /* 0x0000140e01007387 */ /* 0x0003e40000100800 */
[----:B-1----:R-:W-:-:S04]  /*7870*/  PRMT R14, RZ, 0x7610, R14 ;  /* 0x00007610ff0e7816 */ /* 0x002fc8000000000e */
[----:B------:R-:W-:-:S05]  /*7880*/  @!P3 PRMT R14, R18, 0x7632, R14 ;  /* 0x00007632120eb816 */ /* 0x000fca000000000e */
[----:B------:R1:W-:Y:S02]  /*7890*/  STL.S16 [R1+0x5b0], R14 ;  /* 0x0005b00e01007387 */ /* 0x0003e40000100600 */
[----:B-1----:R-:W-:-:S06]  /*78a0*/  HFMA2 R14, -RZ, RZ, 0, 0 ;  /* 0x00000000ff0e7431 */ /* 0x002fcc00000001ff */
[----:B------:R-:W4:Y:S04]  /*78b0*/  @!P5 LDG.E R14, desc[UR10][R32.64] ;  /* 0x0000000a200ed981 */ /* 0x000f28000c1e1900 */
[----:B------:R-:W4:Y:S01]  /*78c0*/  LDL.LU.64 R32, [R1+0x268] ;  /* 0x0002680001207983 */ /* 0x000f220000300a00 */
[----:B------:R-:W-:Y:S02]  /*78d0*/  PRMT R25, RZ, 0x7610, R25 ;  /* 0x00007610ff197816 */ /* 0x000fe40000000019 */
[----:B------:R-:W-:Y:S02]  /*78e0*/  PRMT R24, RZ, 0x7610, R24 ;  /* 0x00007610ff187816 */ /* 0x000fe40000000018 */
[----:B------:R-:W-:Y:S02]  /*78f0*/  @!P2 PRMT R25, R38, 0x7632, R25 ;  /* 0x000076322619a816 */ /* 0x000fe40000000019 */
[----:B0-----:R-:W-:-:S02]  /*7900*/  PRMT R46, RZ, 0x7610, R46 ;  /* 0x00007610ff2e7816 */ /* 0x001fc4000000002e */
[C---:B------:R-:W-:Y:S01]  /*7910*/  @!P1 PRMT R24, R40.reuse, 0x7632, R24 ;  /* 0x0000763228189816 */ /* 0x040fe20000000018 */
[----:B------:R0:W-:Y:S01]  /*7920*/  STL.S16 [R1+0x520], R25 ;  /* 0x0005201901007387 */ /* 0x0001e20000100600 */
[----:B------:R-:W-:-:S03]  /*7930*/  @!P1 PRMT R46, R40, 0x7610, R46 ;  /* 0x00007610282e9816 */ /* 0x000fc6000000002e */
[----:B------:R1:W-:Y:S04]  /*7940*/  STL.S16 [R1+0x530], R24 ;  /* 0x0005301801007387 */ /* 0x0003e80000100600 */
[----:B0-----:R-:W4:Y:S04]  /*7950*/  LDL.LU R25, [R1+0x960] ;  /* 0x0009600001197983 */ /* 0x001f280000300800 */
[----:B-1----:R-:W4:Y:S04]  /*7960*/  LDL.LU R24, [R1+0x96c] ;  /* 0x00096c0001187983 */ /* 0x002f280000300800 */
[----:B--2---:R0:W-:Y:S04]  /*7970*/  STL [R1+0x114], R13 ;  /* 0x0001140d01007387 */ /* 0x0041e80000100800 */
[----:B------:R1:W-:Y:S01]  /*7980*/  STL.S16 [R1+0x270], R46 ;  /* 0x0002702e01007387 */ /* 0x0003e20000100600 */
[----:B0-----:R-:W-:-:S03]  /*7990*/  MOV R13, RZ ;  /* 0x000000ff000d7202 */ /* 0x001fc60000000f00 */
[----:B-1----:R-:W2:Y:S04]  /*79a0*/  LDL.LU.64 R46, [R1+0x4d8] ;  /* 0x0004d800012e7983 */ /* 0x002ea80000300a00 */
[----:B------:R-:W2:Y:S04]  /*79b0*/  @!P6 LDG.E R13, desc[UR10][R50.64] ;  /* 0x0000000a320de981 */ /* 0x000ea8000c1e1900 */
[----:B------:R-:W2:Y:S01]  /*79c0*/  LDL.LU.64 R50, [R1+0x590] ;  /* 0x0005900001327983 */ /* 0x000ea20000300a00 */
[----:B---3--:R-:W-:-:S04]  /*79d0*/  PRMT R61, RZ, 0x7610, R61 ;  /* 0x00007610ff3d7816 */ /* 0x008fc8000000003d */
[----:B------:R-:W-:-:S05]  /*79e0*/  @!P4 PRMT R61, R41, 0x7610, R61 ;  /* 0x00007610293dc816 */ /* 0x000fca000000003d */
[----:B------:R0:W-:Y:S04]  /*79f0*/  STL.S16 [R1+0x59c], R61 ;  /* 0x00059c3d01007387 */ /* 0x0001e80000100600 */
[----:B0-----:R-:W3:Y:S04]  /*7a00*/  LDL.LU R61, [R1+0x974] ;  /* 0x00097400013d7983 */ /* 0x001ee80000300800 */
[----:B------:R0:W-:Y:S02]  /*7a10*/  STL [R1+0x10], R0 ;  /* 0x0000100001007387 */ /* 0x0001e40000100800 */
[----:B0-----:R-:W-:-:S04]  /*7a20*/  PRMT R0, RZ, 0x7610, R0 ;  /* 0x00007610ff007816 */ /* 0x001fc80000000000 */
[----:B------:R-:W-:Y:S02]  /*7a30*/  @!P0 PRMT R0, R20, 0x7610, R0 ;  /* 0x0000761014008816 */ /* 0x000fe40000000000 */
[----:B------:R-:W-:Y:S01]  /*7a40*/  LOP3.LUT P0, RZ, R37, 0x10, RZ, 0xc0, !PT ;  /* 0x0000001025ff7812 */ /* 0x000fe2000780c0ff */
[----:B----4-:R0:W-:Y:S02]  /*7a50*/  STL [R1+0x118], R15 ;  /* 0x0001180f01007387 */ /* 0x0101e40000100800 */
[----:B0-----:R-:W-:-:S10]  /*7a60*/  MOV R15, RZ ;  /* 0x000000ff000f7202 */ /* 0x001fd40000000f00 */
[----:B------:R-:W4:Y:S04]  /*7a70*/  @!P0 LDG.E R15, desc[UR10][R48.64] ;  /* 0x0000000a300f8981 */ /* 0x000f28000c1e1900 */
[----:B------:R-:W4:Y:S04]  /*7a80*/  LDL.LU.64 R48, [R1+0x4f8] ;  /* 0x0004f80001307983 */ /* 0x000f280000300a00 */
[----:B------:R0:W-:Y:S01]  /*7a90*/  STL [R1+0x1c], R26 ;  /* 0x00001c1a01007387 */ /* 0x0001e20000100800 */
[----:B------:R-:W-:Y:S02]  /*7aa0*/  LOP3.LUT P3, RZ, R37, 0x8, RZ, 0xc0, !PT ;  /* 0x0000000825ff7812 */ /* 0x000fe4000786c0ff */
[----:B0-----:R-:W-:-:S04]  /*7ab0*/  PRMT R26, RZ, 0x7610, R26 ;  /* 0x00007610ff1a7816 */ /* 0x001fc8000000001a */
[----:B------:R-:W-:-:S05]  /*7ac0*/  @!P1 PRMT R26, R39, 0x7632, R26 ;  /* 0x00007632271a9816 */ /* 0x000fca000000001a */
[----:B------:R0:W-:Y:S02]  /*7ad0*/  STL.S16 [R1+0x5a0], R26 ;  /* 0x0005a01a01007387 */ /* 0x0001e40000100600 */
[----:B0-----:R-:W-:-:S06]  /*7ae0*/  MOV R26, RZ ;  /* 0x000000ff001a7202 */ /* 0x001fcc0000000f00 */
[----:B------:R-:W4:Y:S04]  /*7af0*/  @!P3 LDG.E R26, desc[UR10][R32.64] ;  /* 0x0000000a201ab981 */ /* 0x000f28000c1e1900 */
[----:B------:R-:W4:Y:S01]  /*7b00*/  LDL.LU.64 R32, [R1+0x580] ;  /* 0x0005800001207983 */ /* 0x000f220000300a00 */
[----:B------:R-:W-:-:S03]  /*7b10*/  LOP3.LUT P4, RZ, R37, 0x4, RZ, 0xc0, !PT ;  /* 0x0000000425ff7812 */ /* 0x000fc6000788c0ff */
[----:B------:R0:W-:Y:S04]  /*7b20*/  STL [R1+0x120], R25 ;  /* 0x0001201901007387 */ /* 0x0001e80000100800 */
[----:B------:R1:W-:Y:S01]  /*7b30*/  STL [R1+0x11c], R24 ;  /* 0x00011c1801007387 */ /* 0x0003e20000100800 */
[----:B0-----:R-:W-:Y:S01]  /*7b40*/  MOV R25, RZ ;  /* 0x000000ff00197202 */ /* 0x001fe20000000f00 */
[----:B-1----:R-:W-:-:S05]  /*7b50*/  HFMA2 R24, -RZ, RZ, 0, 0 ;  /* 0x00000000ff187431 */ /* 0x002fca00000001ff */
[----:B--2---:R-:W2:Y:S04]  /*7b60*/  @!P4 LDG.E R25, desc[UR10][R46.64] ;  /* 0x0000000a2e19c981 */ /* 0x004ea8000c1e1900 */
[----:B------:R-:W2:Y:S04]  /*7b70*/  LDL.LU.64 R46, [R1+0x570] ;  /* 0x00057000012e7983 */ /* 0x000ea80000300a00 */
[----:B------:R0:W2:Y:S04]  /*7b80*/  @!P0 LDG.E R24, desc[UR10][R50.64] ;  /* 0x0000000a32188981 */ /* 0x0000a8000c1e1900 */
[----:B------:R-:W0:Y:S01]  /*7b90*/  LDL.LU R50, [R1+0x964] ;  /* 0x0009640001327983 */ /* 0x000e220000300800 */
[----:B---3--:R-:W-:-:S04]  /*7ba0*/  PRMT R61, RZ, 0x7610, R61 ;  /* 0x00007610ff3d7816 */ /* 0x008fc8000000003d */
[----:B------:R-:W-:-:S05]  /*7bb0*/  @!P1 PRMT R61, R39, 0x7610, R61 ;  /* 0x00007610273d9816 */ /* 0x000fca000000003d */
[----:B------:R1:W-:Y:S04]  /*7bc0*/  STL.S16 [R1+0x588], R61 ;  /* 0x0005883d01007387 */ /* 0x0003e80000100600 */
[----:B-1----:R-:W3:Y:S04]  /*7bd0*/  LDL.LU R61, [R1+0x968] ;  /* 0x00096800013d7983 */ /* 0x002ee80000300800 */
[----:B------:R1:W-:Y:S02]  /*7be0*/  STL [R1+0x20], R28 ;  /* 0x0000201c01007387 */ /* 0x0003e40000100800 */
[----:B-1----:R-:W-:-:S04]  /*7bf0*/  PRMT R28, RZ, 0x7610, R28 ;  /* 0x00007610ff1c7816 */ /* 0x002fc8000000001c */
[----:B------:R-:W-:-:S05]  /*7c00*/  @!P2 PRMT R28, R21, 0x7632, R28 ;  /* 0x00007632151ca816 */ /* 0x000fca000000001c */
[----:B------:R1:W-:Y:S02]  /*7c10*/  STL.S16 [R1+0x594], R28 ;  /* 0x0005941c01007387 */ /* 0x0003e40000100600 */
[----:B-1----:R-:W-:Y:S02]  /*7c20*/  HFMA2 R28, -RZ, RZ, 0, 0 ;  /* 0x00000000ff1c7431 */ /* 0x002fe400000001ff */
[----:B------:R1:W-:Y:S04]  /*7c30*/  STL [R1+0x24], R30 ;  /* 0x0000241e01007387 */ /* 0x0003e80000100800 */
[----:B----4-:R4:W4:Y:S01]  /*7c40*/  @!P3 LDG.E R28, desc[UR10][R48.64] ;  /* 0x0000000a301cb981 */ /* 0x010922000c1e1900 */
[----:B------:R-:W-:Y:S02]  /*7c50*/  LOP3.LUT P3, RZ, R60, 0x200, RZ, 0xc0, !PT ;  /* 0x000002003cff7812 */ /* 0x000fe4000786c0ff */
[----:B-1----:R-:W-:Y:S01]  /*7c60*/  PRMT R30, RZ, 0x7610, R30 ;  /* 0x00007610ff1e7816 */ /* 0x002fe2000000001e */
[----:B------:R-:W-:Y:S01]  /*7c70*/  STL [R1+0x28], R36 ;  /* 0x0000282401007387 */ /* 0x000fe20000100800 */
[----:B------:R-:W-:-:S03]  /*7c80*/  LOP3.LUT P1, RZ, R37, 0x2, RZ, 0xc0, !PT ;  /* 0x0000000225ff7812 */ /* 0x000fc6000782c0ff */
[----:B------:R-:W4:Y:S06]  /*7c90*/  LDL.LU R48, [R1+0x958] ;  /* 0x0009580001307983 */ /* 0x000f2c0000300800 */
[----:B------:R-:W-:-:S05]  /*7ca0*/  @!P3 PRMT R30, R10, 0x7632, R30 ;  /* 0x000076320a1eb816 */ /* 0x000fca000000001e */
[----:B------:R1:W-:Y:S02]  /*7cb0*/  STL.S16 [R1+0x5a4], R30 ;  /* 0x0005a41e01007387 */ /* 0x0003e40000100600 */
[----:B-1----:R-:W-:-:S06]  /*7cc0*/  HFMA2 R30, -RZ, RZ, 0, 0 ;  /* 0x00000000ff1e7431 */ /* 0x002fcc00000001ff */
[----:B------:R-:W4:Y:S01]  /*7cd0*/  @!P4 LDG.E R30, desc[UR10][R32.64] ;  /* 0x0000000a201ec981 */ /* 0x000f22000c1e1900 */
[----:B------:R-:W-:Y:S02]  /*7ce0*/  LOP3.LUT P4, RZ, R60, 0x100, RZ, 0xc0, !PT ;  /* 0x000001003cff7812 */ /* 0x000fe4000788c0ff */
[----:B------:R-:W-:Y:S01]  /*7cf0*/  PRMT R36, RZ, 0x7610, R36 ;  /* 0x00007610ff247816 */ /* 0x000fe20000000024 */
[----:B------:R-:W-:Y:S01]  /*7d00*/  STL [R1+0x124], R23 ;  /* 0x0001241701007387 */ /* 0x000fe20000100800 */
[----:B------:R-:W-:-:S03]  /*7d10*/  PRMT R45, RZ, 0x7610, R45 ;  /* 0x00007610ff2d7816 */ /* 0x000fc6000000002d */
[----:B------:R-:W-:Y:S04]  /*7d20*/  STL [R1+0x128], R27 ;  /* 0x0001281b01007387 */ /* 0x000fe80000100800 */
[----:B------:R-:W-:Y:S02]  /*7d30*/  STL [R1+0x12c], R2 ;  /* 0x00012c0201007387 */ /* 0x000fe40000100800 */
[----:B------:R-:W-:Y:S02]  /*7d40*/  @!P4 PRMT R36, R12, 0x7632, R36 ;  /* 0x000076320c24c816 */ /* 0x000fe40000000024 */
[----:B------:R-:W4:Y:S04]  /*7d50*/  LDL.LU.64 R32, [R1+0x568] ;  /* 0x0005680001207983 */ /* 0x000f280000300a00 */
[----:B------:R1:W-:Y:S02]  /*7d60*/  STL.S16 [R1+0x580], R36 ;  /* 0x0005802401007387 */ /* 0x0003e40000100600 */
[----:B-1----:R-:W-:-:S06]  /*7d70*/  HFMA2 R36, -RZ, RZ, 0, 0 ;  /* 0x00000000ff247431 */ /* 0x002fcc00000001ff */
[----:B--2---:R1:W2:Y:S04]  /*7d80*/  @!P1 LDG.E R36, desc[UR10][R46.64] ;  /* 0x0000000a2e249981 */ /* 0x0042a8000c1e1900 */
[----:B------:R-:W1:Y:S01]  /*7d90*/  LDL.LU.64 R46, [R1+0x940] ;  /* 0x00094000012e7983 */ /* 0x000e620000300a00 */
[----:B0-----:R-:W-:-:S04]  /*7da0*/  PRMT R50, RZ, 0x7610, R50 ;  /* 0x00007610ff327816 */ /* 0x001fc80000000032 */
[----:B------:R-:W-:-:S05]  /*7db0*/  @!P2 PRMT R50, R38, 0x7610, R50 ;  /* 0x000076102632a816 */ /* 0x000fca0000000032 */
[----:B------:R0:W-:Y:S04]  /*7dc0*/  STL.S16 [R1+0x26c], R50 ;  /* 0x00026c3201007387 */ /* 0x0001e80000100600 */
[----:B0-----:R-:W2:Y:S01]  /*7dd0*/  LDL.LU.64 R50, [R1+0x260] ;  /* 0x0002600001327983 */ /* 0x001ea20000300a00 */
[----:B---3--:R-:W-:-:S04]  /*7de0*/  PRMT R61, RZ, 0x7610, R61 ;  /* 0x00007610ff3d7816 */ /* 0x008fc8000000003d */
[----:B------:R-:W-:-:S05]  /*7df0*/  @!P2 PRMT R61, R21, 0x7610, R61 ;  /* 0x00007610153da816 */ /* 0x000fca000000003d */
[----:B------:R0:W-:Y:S04]  /*7e00*/  STL.S16 [R1+0x58c], R61 ;  /* 0x00058c3d01007387 */ /* 0x0001e80000100600 */
[----:B0-----:R-:W3:Y:S01]  /*7e10*/  LDL.LU R61, [R1+0x95c] ;  /* 0x00095c00013d7983 */ /* 0x001ee20000300800 */
[----:B------:R-:W-:Y:S02]  /*7e20*/  MOV R23, RZ ;  /* 0x000000ff00177202 */ /* 0x000fe40000000f00 */
[----:B----4-:R-:W-:-:S04]  /*7e30*/  PRMT R48, RZ, 0x7610, R48 ;  /* 0x00007610ff307816 */ /* 0x010fc80000000030 */
[----:B------:R-:W-:-:S05]  /*7e40*/  @!P3 PRMT R48, R8, 0x7610, R48 ;  /* 0x000076100830b816 */ /* 0x000fca0000000030 */
[----:B------:R0:W-:Y:S04]  /*7e50*/  STL.S16 [R1+0x268], R48 ;  /* 0x0002683001007387 */ /* 0x0001e80000100600 */
[----:B0-----:R-:W4:Y:S01]  /*7e60*/  LDL.LU.64 R48, [R1+0x4b0] ;  /* 0x0004b00001307983 */ /* 0x001f220000300a00 */
[----:B-1----:R-:W-:-:S04]  /*7e70*/  PRMT R47, RZ, 0x7610, R47 ;  /* 0x00007610ff2f7816 */ /* 0x002fc8000000002f */
[----:B------:R-:W-:-:S05]  /*7e80*/  @!P5 PRMT R47, R14, 0x7610, R47 ;  /* 0x000076100e2fd816 */ /* 0x000fca000000002f */
[----:B------:R0:W-:Y:S04]  /*7e90*/  STL.S16 [R1+0x570], R47 ;  /* 0x0005702f01007387 */ /* 0x0001e80000100600 */
[----:B0-----:R-:W4:Y:S04]  /*7ea0*/  LDL.LU R47, [R1+0x934] ;  /* 0x00093400012f7983 */ /* 0x001f280000300800 */
[----:B--2---:R-:W2:Y:S04]  /*7eb0*/  @!P1 LDG.E R23, desc[UR10][R50.64] ;  /* 0x0000000a32179981 */ /* 0x004ea8000c1e1900 */
[----:B------:R-:W2:Y:S01]  /*7ec0*/  LDL.LU.64 R50, [R1+0x258] ;  /* 0x0002580001327983 */ /* 0x000ea20000300a00 */
[----:B---3--:R-:W-:-:S04]  /*7ed0*/  PRMT R61, RZ, 0x7610, R61 ;  /* 0x00007610ff3d7816 */ /* 0x008fc8000000003d */
[----:B------:R-:W-:-:S05]  /*7ee0*/  @!P3 PRMT R61, R10, 0x7610, R61 ;  /* 0x000076100a3db816 */ /* 0x000fca000000003d */
[----:B------:R0:W-:Y:S04]  /*7ef0*/  STL.S16 [R1+0x590], R61 ;  /* 0x0005903d01007387 */ /* 0x0001e80000100600 */
[----:B0-----:R-:W3:Y:S01]  /*7f00*/  LDL.LU R61, [R1+0x950] ;  /* 0x00095000013d7983 */ /* 0x001ee20000300800 */
[----:B------:R-:W-:Y:S02]  /*7f10*/  LOP3.LUT P2, RZ, R37, 0x1, RZ, 0xc0, !PT ;  /* 0x0000000125ff7812 */ /* 0x000fe4000784c0ff */
[----:B------:R-:W-:Y:S02]  /*7f20*/  @!P3 PRMT R45, R8, 0x7632, R45 ;  /* 0x00007632082db816 */ /* 0x000fe4000000002d */
[----:B------:R-:W-:Y:S02]  /*7f30*/  MOV R27, RZ ;  /* 0x000000ff001b7202 */ /* 0x000fe40000000f00 */
[----:B------:R-:W-:-:S02]  /*7f40*/  MOV R2, RZ ;  /* 0x000000ff00027202 */ /* 0x000fc40000000f00 */
[----:B------:R-:W-:Y:S01]  /*7f50*/  PRMT R46, RZ, 0x7610, R46 ;  /* 0x00007610ff2e7816 */ /* 0x000fe2000000002e */
[----:B------:R0:W-:Y:S03]  /*7f60*/  STL.S16 [R1+0x4fc], R45 ;  /* 0x0004fc2d01007387 */ /* 0x0001e60000100600 */
[----:B------:R-:W-:-:S05]  /*7f70*/  @!P5 PRMT R46, R11, 0x7632, R46 ;  /* 0x000076320b2ed816 */ /* 0x000fca000000002e */
[----:B------:R1:W-:Y:S04]  /*7f80*/  STL.S16 [R1+0x4d8], R46 ;  /* 0x0004d82e01007387 */ /* 0x0003e80000100600 */
[----:B0-----:R-:W2:Y:S04]  /*7f90*/  LDL.LU R45, [R1+0x954] ;  /* 0x00095400012d7983 */ /* 0x001ea80000300800 */
[----:B-1----:R-:W2:Y:S04]  /*7fa0*/  LDL.LU R46, [R1+0x938] ;  /* 0x00093800012e7983 */ /* 0x002ea80000300800 */
[----:B----4-:R-:W4:Y:S04]  /*7fb0*/  @!P2 LDG.E R27, desc[UR10][R48.64] ;  /* 0x0000000a301ba981 */ /* 0x010f28000c1e1900 */
[----:B------:R-:W4:Y:S01]  /*7fc0*/  LDL.LU.64 R48, [R1+0x560] ;  /* 0x0005600001307983 */ /* 0x000f220000300a00 */
[----:B------:R-:W-:-:S04]  /*7fd0*/  PRMT R47, RZ, 0x7610, R47 ;  /* 0x00007610ff2f7816 */ /* 0x000fc8000000002f */
[----:B------:R-:W-:-:S05]  /*7fe0*/  @!P0 PRMT R47, R24, 0x7610, R47 ;  /* 0x00007610182f8816 */ /* 0x000fca000000002f */
[----:B------:R0:W-:Y:S04]  /*7ff0*/  STL.S16 [R1+0x560], R47 ;  /* 0x0005602f01007387 */ /* 0x0001e80000100600 */
[----:B0-----:R-:W4:Y:S01]  /*8000*/  LDL.LU R47, [R1+0x918] ;  /* 0x00091800012f7983 */ /* 0x001f220000300800 */
[----:B---3--:R-:W-:-:S13]  /*8010*/  LOP3.LUT P3, RZ, R61, 0x80000000, RZ, 0xc0, !PT ;  /* 0x800000003dff7812 */ /* 0x008fda000786c0ff */
[----:B--2---:R0:W2:Y:S04]  /*8020*/  @!P3 LDG.E R2, desc[UR10][R50.64] ;  /* 0x0000000a3202b981 */ /* 0x0040a8000c1e1900 */
[----:B------:R-:W0:Y:S04]  /*8030*/  LDL.LU.64 R50, [R1+0x928] ;  /* 0x0009280001327983 */ /* 0x000e280000300a00 */
[----:B------:R1:W-:Y:S02]  /*8040*/  STL [R1+0x30], R31 ;  /* 0x0000301f01007387 */ /* 0x0003e40000100800 */
[----:B-1----:R-:W-:-:S04]  /*8050*/  PRMT R31, RZ, 0x7610, R31 ;  /* 0x00007610ff1f7816 */ /* 0x002fc8000000001f */
[----:B------:R-:W-:Y:S01]  /*8060*/  @!P6 PRMT R31, R16, 0x7632, R31 ;  /* 0x00007632101fe816 */ /* 0x000fe2000000001f */
[----:B------:R1:W-:Y:S04]  /*8070*/  STL [R1+0x2c], R29 ;  /* 0x00002c1d01007387 */ /* 0x0003e80000100800 */
[----:B------:R3:W-:Y:S01]  /*8080*/  STL.S16 [R1+0x56c], R31 ;  /* 0x00056c1f01007387 */ /* 0x0007e20000100600 */
[----:B-1----:R-:W-:Y:S01]  /*8090*/  PRMT R29, RZ, 0x7610, R29 ;  /* 0x00007610ff1d7816 */ /* 0x002fe2000000001d */
[----:B---3--:R-:W-:-:S03]  /*80a0*/  HFMA2 R31, -RZ, RZ, 0, 0 ;  /* 0x00000000ff1f7431 */ /* 0x008fc600000001ff */
[----:B------:R-:W-:Y:S02]  /*80b0*/  @!P5 PRMT R29, R14, 0x7632, R29 ;  /* 0x000076320e1dd816 */ /* 0x000fe4000000001d */
[----:B------:R-:W-:-:S03]  /*80c0*/  LOP3.LUT R60, R60, 0xffffff7f, RZ, 0xc0, !PT ;  /* 0xffffff7f3c3c7812 */ /* 0x000fc600078ec0ff */
[----:B------:R1:W-:Y:S01]  /*80d0*/  STL.S16 [R1+0x574], R29 ;  /* 0x0005741d01007387 */ /* 0x0003e20000100600 */
[----:B------:R-:W-:-:S03]  /*80e0*/  @P3 LOP3.LUT R60, R60, 0x80, RZ, 0xfc, !PT ;  /* 0x000000803c3c3812 */ /* 0x000fc600078efcff */
[----:B----4-:R-:W3:Y:S01]  /*80f0*/  @!P3 LDG.E R31, desc[UR10][R48.64] ;  /* 0x0000000a301fb981 */ /* 0x010ee2000c1e1900 */
[----:B------:R-:W-:Y:S01]  /*8100*/  LOP3.LUT P3, RZ, R37, 0x8, RZ, 0xc0, !PT ;  /* 0x0000000825ff7812 */ /* 0x000fe2000786c0ff */
[----:B-1----:R-:W-:Y:S01]  /*8110*/  HFMA2 R29, -RZ, RZ, 0, 0 ;  /* 0x00000000ff1d7431 */ /* 0x002fe200000001ff */
[----:B------:R-:W-:Y:S02]  /*8120*/  PRMT R45, RZ, 0x7610, R45 ;  /* 0x00007610ff2d7816 */ /* 0x000fe4000000002d */
[----:B------:R-:W-:Y:S01]  /*8130*/  PRMT R46, RZ, 0x7610, R46 ;  /* 0x00007610ff2e7816 */ /* 0x000fe2000000002e */
[----:B------:R-:W-:Y:S01]  /*8140*/  STL.64 [R1+0x7c0], R56 ;  /* 0x0007c03801007387 */ /* 0x000fe20000100a00 */
[----:B------:R-:W-:-:S03]  /*8150*/  @!P4 PRMT R45, R9, 0x7610, R45 ;  /* 0x00007610092dc816 */ /* 0x000fc6000000002d */
[----:B------:R-:W-:Y:S04]  /*8160*/  STL [R1+0x83c], R56 ;  /* 0x00083c3801007387 */ /* 0x000fe80000100800 */
[----:B------:R1:W4:Y:S01]  /*8170*/  @!P2 LDG.E R29, desc[UR10][R32.64] ;  /* 0x0000000a201da981 */ /* 0x000322000c1e1900 */
[----:B------:R-:W-:-:S03]  /*8180*/  @!P0 PRMT R46, R15, 0x7632, R46 ;  /* 0x000076320f2e8816 */ /* 0x000fc6000000002e */
[----:B------:R-:W-:Y:S04]  /*8190*/  STL [R1+0x89c], R56 ;  /* 0x00089c3801007387 */ /* 0x000fe80000100800 */
[----:B------:R-:W2:Y:S04]  /*81a0*/  LDL.LU R48, [R1+0x920] ;  /* 0x0009200001307983 */ /* 0x000ea80000300800 */
[----:B------:R-:W1:Y:S04]  /*81b0*/  LDL.LU R32, [R1+0x930] ;  /* 0x0009300001207983 */ /* 0x000e680000300800 */
[----:B------:R0:W-:Y:S04]  /*81c0*/  STL.S16 [R1+0x264], R45 ;  /* 0x0002642d01007387 */ /* 0x0001e80000100600 */
[----:B------:R0:W-:Y:S04]  /*81d0*/  STL.S16 [R1+0x4b0], R46 ;  /* 0x0004b02e01007387 */ /* 0x0001e80000100600 */
[----:B0-----:R-:W3:Y:S04]  /*81e0*/  LDL.LU R45, [R1+0x94c] ;  /* 0x00094c00012d7983 */ /* 0x001ee80000300800 */
[----:B------:R-:W4:Y:S01]  /*81f0*/  LDL.LU R46, [R1+0x91c] ;  /* 0x00091c00012e7983 */ /* 0x000f220000300800 */
[----:B------:R-:W-:-:S04]  /*8200*/  PRMT R47, RZ, 0x7610, R47 ;  /* 0x00007610ff2f7816 */ /* 0x000fc8000000002f */
[----:B------:R-:W-:Y:S02]  /*8210*/  @!P3 PRMT R47, R26, 0x7610, R47 ;  /* 0x000076101a2fb816 */ /* 0x000fe4000000002f */
[----:B------:R-:W-:Y:S02]  /*8220*/  PRMT R57, RZ, 0x7610, R57 ;  /* 0x00007610ff397816 */ /* 0x000fe40000000039 */
[----:B------:R-:W-:Y:S02]  /*8230*/  PRMT R56, RZ, 0x7610, R56 ;  /* 0x00007610ff387816 */ /* 0x000fe40000000038 */
[----:B------:R-:W-:Y:S02]  /*8240*/  @!P4 PRMT R57, R12, 0x7610, R57 ;  /* 0x000076100c39c816 */ /* 0x000fe40000000039 */
[----:B------:R-:W-:-:S03]  /*8250*/  @!P5 PRMT R56, R11, 0x7610, R56 ;  /* 0x000076100b38d816 */ /* 0x000fc60000000038 */
[----:B------:R-:W-:Y:S04]  /*8260*/  STL.S16 [R1+0x4f8], R57 ;  /* 0x0004f83901007387 */ /* 0x000fe80000100600 */
[----:B------:R0:W-:Y:S04]  /*8270*/  STL.S16 [R1+0x260], R56 ;  /* 0x0002603801007387 */ /* 0x0001e80000100600 */
[----:B0-----:R-:W2:Y:S01]  /*8280*/  LDL.LU.64 R56, [R1+0x488] ;  /* 0x0004880001387983 */ /* 0x001ea20000300a00 */
[----:B------:R-:W-:Y:S02]  /*8290*/  PRMT R51, RZ, 0x7610, R51 ;  /* 0x00007610ff337816 */ /* 0x000fe40000000033 */
[----:B------:R-:W-:-:S02]  /*82a0*/  PRMT R50, RZ, 0x7610, R50 ;  /* 0x00007610ff327816 */ /* 0x000fc40000000032 */
[----:B------:R-:W-:Y:S02]  /*82b0*/  @!P6 PRMT R51, R13, 0x7632, R51 ;  /* 0x000076320d33e816 */ /* 0x000fe40000000033 */
[----:B------:R-:W-:-:S03]  /*82c0*/  @!P6 PRMT R50, R16, 0x7610, R50 ;  /* 0x000076101032e816 */ /* 0x000fc60000000032 */
[----:B------:R-:W-:Y:S04]  /*82d0*/  STL.S16 [R1+0x4b4], R51 ;  /* 0x0004b43301007387 */ /* 0x000fe80000100600 */
[----:B------:R0:W-:Y:S04]  /*82e0*/  STL.S16 [R1+0x568], R50 ;  /* 0x0005683201007387 */ /* 0x0001e80000100600 */
[----:B0-----:R-:W2:Y:S04]  /*82f0*/  LDL.LU.64 R50, [R1+0x250] ;  /* 0x0002500001327983 */ /* 0x001ea80000300a00 */
[----:B------:R0:W-:Y:S04]  /*8300*/  STL.S16 [R1+0x254], R47 ;  /* 0x0002542f01007387 */ /* 0x0001e80000100600 */
[----:B0-----:R-:W2:Y:S04]  /*8310*/  LDL.LU R47, [R1+0x914] ;  /* 0x00091400012f7983 */ /* 0x001ea80000300800 */
[----:B------:R0:W-:Y:S01]  /*8320*/  STL [R1+0x34], R5 ;  /* 0x0000340501007387 */ /* 0x0001e20000100800 */
[----:B------:R-:W-:-:S02]  /*8330*/  LOP3.LUT P5, RZ, R61, 0x20000000, RZ, 0xc0, !PT ;  /* 0x200000003dff7812 */ /* 0x000fc400078ac0ff */
[----:B0-----:R-:W-:Y:S01]  /*8340*/  PRMT R5, RZ, 0x7610, R5 ;  /* 0x00007610ff057816 */ /* 0x001fe20000000005 */
[----:B------:R-:W-:Y:S03]  /*8350*/  STL [R1+0x130], R3 ;  /* 0x0001300301007387 */ /* 0x000fe60000100800 */
[----:B------:R-:W-:Y:S02]  /*8360*/  @!P0 PRMT R5, R24, 0x7632, R5 ;  /* 0x0000763218058816 */ /* 0x000fe40000000005 */
[----:B-1----:R-:W-:-:S04]  /*8370*/  PRMT R32, RZ, 0x7610, R32 ;  /* 0x00007610ff207816 */ /* 0x002fc80000000020 */
[----:B------:R-:W-:-:S05]  /*8380*/  @!P6 PRMT R32, R13, 0x7610, R32 ;  /* 0x000076100d20e816 */ /* 0x000fca0000000020 */
[----:B------:R0:W-:Y:S01]  /*8390*/  STL.S16 [R1+0x25c], R32 ;  /* 0x00025c2001007387 */ /* 0x0001e20000100600 */
[----:B---3--:R-:W-:-:S03]  /*83a0*/  PRMT R45, RZ, 0x7610, R45 ;  /* 0x00007610ff2d7816 */ /* 0x008fc6000000002d */
[----:B0-----:R-:W3:Y:S01]  /*83b0*/  LDL.LU.64 R32, [R1+0x558] ;  /* 0x0005580001207983 */ /* 0x001ee20000300a00 */
[----:B----4-:R-:W-:Y:S02]  /*83c0*/  PRMT R46, RZ, 0x7610, R46 ;  /* 0x00007610ff2e7816 */ /* 0x010fe4000000002e */
[----:B------:R-:W-:Y:S02]  /*83d0*/  @!P4 PRMT R45, R9, 0x7632, R45 ;  /* 0x00007632092dc816 */ /* 0x000fe4000000002d */
[----:B------:R-:W-:Y:S02]  /*83e0*/  LOP3.LUT P4, RZ, R61, 0x40000000, RZ, 0xc0, !PT ;  /* 0x400000003dff7812 */ /* 0x000fe4000788c0ff */
[----:B------:R-:W-:Y:S02]  /*83f0*/  @!P3 PRMT R46, R26, 0x7632, R46 ;  /* 0x000076321a2eb816 */ /* 0x000fe4000000002e */
[----:B--2---:R-:W-:Y:S01]  /*8400*/  PRMT R48, RZ, 0x7610, R48 ;  /* 0x00007610ff307816 */ /* 0x004fe20000000030 */
[----:B------:R0:W-:Y:S01]  /*8410*/  STL.S16 [R1+0x564], R5 ;  /* 0x0005640501007387 */ /* 0x0001e20000100600 */
[----:B------:R-:W-:-:S03]  /*8420*/  MOV R3, RZ ;  /* 0x000000ff00037202 */ /* 0x000fc60000000f00 */
[----:B------:R1:W-:Y:S01]  /*8430*/  STL.S16 [R1+0x48c], R46 ;  /* 0x00048c2e01007387 */ /* 0x0003e20000100600 */
[----:B------:R-:W-:Y:S02]  /*8440*/  @!P0 PRMT R48, R15, 0x7610, R48 ;  /* 0x000076100f308816 */ /* 0x000fe40000000030 */
[----:B0-----:R-:W-:Y:S01]  /*8450*/  MOV R5, RZ ;  /* 0x000000ff00057202 */ /* 0x001fe20000000f00 */
[----:B-1----:R-:W2:Y:S04]  /*8460*/  LDL.LU R46, [R1+0x910] ;  /* 0x00091000012e7983 */ /* 0x002ea80000300800 */
[----:B------:R0:W-:Y:S04]  /*8470*/  STL.S16 [R1+0x258], R48 ;  /* 0x0002583001007387 */ /* 0x0001e80000100600 */
[----:B0-----:R-:W4:Y:S04]  /*8480*/  LDL.LU.64 R48, [R1+0x468] ;  /* 0x0004680001307983 */ /* 0x001f280000300a00 */
[----:B------:R-:W4:Y:S04]  /*8490*/  @!P4 LDG.E R3, desc[UR10][R56.64] ;  /* 0x0000000a3803c981 */ /* 0x000f28000c1e1900 */
[----:B------:R-:W4:Y:S04]  /*84a0*/  LDL.LU.64 R56, [R1+0x548] ;  /* 0x0005480001387983 */ /* 0x000f280000300a00 */
[----:B------:R-:W4:Y:S04]  /*84b0*/  @!P5 LDG.E R5, desc[UR10][R50.64] ;  /* 0x0000000a3205d981 */ /* 0x000f28000c1e1900 */
[----:B------:R-:W4:Y:S01]  /*84c0*/  LDL.LU.64 R50, [R1+0x248] ;  /* 0x0002480001327983 */ /* 0x000f220000300a00 */
[----:B------:R-:W-:-:S04]  /*84d0*/  PRMT R47, RZ, 0x7610, R47 ;  /* 0x00007610ff2f7816 */ /* 0x000fc8000000002f */
[----:B------:R-:W-:-:S05]  /*84e0*/  @!P3 PRMT R47, R28, 0x7610, R47 ;  /* 0x000076101c2fb816 */ /* 0x000fca000000002f */
[----:B------:R0:W-:Y:S04]  /*84f0*/  STL.S16 [R1+0x558], R47 ;  /* 0x0005582f01007387 */ /* 0x0001e80000100600 */
[----:B0-----:R-:W4:Y:S04]  /*8500*/  LDL.LU R47, [R1+0x90c] ;  /* 0x00090c00012f7983 */ /* 0x001f280000300800 */
[----:B------:R0:W-:Y:S01]  /*8510*/  STL [R1+0x134], R4 ;  /* 0x0001340401007387 */ /* 0x0001e20000100800 */
[----:B------:R-:W-:Y:S01]  /*8520*/  LOP3.LUT R60, R60, 0xffffffbf, RZ, 0xc0, !PT ;  /* 0xffffffbf3c3c7812 */ /* 0x000fe200078ec0ff */
[----:B0-----:R-:W-:-:S03]  /*8530*/  HFMA2 R4, -RZ, RZ, 0, 0 ;  /* 0x00000000ff047431 */ /* 0x001fc600000001ff */
[----:B------:R-:W-:Y:S01]  /*8540*/  @P4 LOP3.LUT R60, R60, 0x40, RZ, 0xfc, !PT ;  /* 0x000000403c3c4812 */ /* 0x000fe200078efcff */
[----:B------:R0:W-:Y:S01]  /*8550*/  STL [R1+0x38], R7 ;  /* 0x0000380701007387 */ /* 0x0001e20000100800 */
[C---:B------:R-:W-:Y:S02]  /*8560*/  LOP3.LUT P6, RZ, R61.reuse, 0x10000000, RZ, 0xc0, !PT ;  /* 0x100000003dff7812 */ /* 0x040fe400078cc0ff */
[----:B------:R-:W-:Y:S01]  /*8570*/  LOP3.LUT P0, RZ, R61, 0x8000000, RZ, 0xc0, !PT ;  /* 0x080000003dff7812 */ /* 0x000fe2000780c0ff */
[----:B------:R1:W-:Y:S01]  /*8580*/  STL [R1+0x138], R6 ;  /* 0x0001380601007387 */ /* 0x0003e20000100800 */
[----:B0-----:R-:W-:-:S03]  /*8590*/  PRMT R7, RZ, 0x7610, R7 ;  /* 0x00007610ff077816 */ /* 0x001fc60000000007 */
[----:B---3--:R-:W3:Y:S01]  /*85a0*/  @!P4 LDG.E R4, desc[UR10][R32.64] ;  /* 0x0000000a2004c981 */ /* 0x008ee2000c1e1900 */
[----:B------:R-:W-:Y:S02]  /*85b0*/  LOP3.LUT P4, RZ, R37, 0x4, RZ, 0xc0, !PT ;  /* 0x0000000425ff7812 */ /* 0x000fe4000788c0ff */
[----:B------:R-:W-:Y:S01]  /*85c0*/  @!P3 PRMT R7, R28, 0x7632, R7 ;  /* 0x000076321c07b816 */ /* 0x000fe20000000007 */
[----:B-1----:R-:W-:Y:S01]  /*85d0*/  HFMA2 R6, -RZ, RZ, 0, 0 ;  /* 0x00000000ff067431 */ /* 0x002fe200000001ff */
[----:B------:R0:W-:Y:S04]  /*85e0*/  STL [R1+0x13c], R19 ;  /* 0x00013c1301007387 */ /* 0x0001e80000100800 */
[----:B------:R1:W-:Y:S04]  /*85f0*/  STL.S16 [R1+0x55c], R7 ;  /* 0x00055c0701007387 */ /* 0x0003e80000100600 */
[----:B------:R-:W3:Y:S01]  /*8600*/  LDL.LU.64 R32, [R1+0x540] ;  /* 0x0005400001207983 */ /* 0x000ee20000300a00 */
[----:B0-----:R-:W-:-:S02]  /*8610*/  MOV R19, RZ ;  /* 0x000000ff00137202 */ /* 0x001fc40000000f00 */
[----:B-1----:R-:W-:Y:S02]  /*8620*/  MOV R7, RZ ;  /* 0x000000ff00077202 */ /* 0x002fe40000000f00 */
[----:B--2---:R-:W-:Y:S01]  /*8630*/  PRMT R46, RZ, 0x7610, R46 ;  /* 0x00007610ff2e7816 */ /* 0x004fe2000000002e */
[----:B------:R0:W-:Y:S03]  /*8640*/  STL.S16 [R1+0x4dc], R45 ;  /* 0x0004dc2d01007387 */ /* 0x0001e60000100600 */
[----:B------:R-:W-:Y:S01]  /*8650*/  @!P4 PRMT R46, R25, 0x7632, R46 ;  /* 0x00007632192ec816 */ /* 0x000fe2000000002e */
[----:B------:R-:W-:Y:S04]  /*8660*/  STL.64 [R1+0x7a0], R52 ;  /* 0x0007a03401007387 */ /* 0x000fe80000100a00 */
[----:B------:R-:W-:Y:S04]  /*8670*/  STL [R1+0x848], R52 ;  /* 0x0008483401007387 */ /* 0x000fe80000100800 */
[----:B------:R-:W-:Y:S04]  /*8680*/  STL [R1+0x890], R52 ;  /* 0x0008903401007387 */ /* 0x000fe80000100800 */
[----:B----4-:R-:W2:Y:S04]  /*8690*/  @!P6 LDG.E R7, desc[UR10][R48.64] ;  /* 0x0000000a3007e981 */ /* 0x010ea8000c1e1900 */
[----:B------:R-:W-:Y:S04]  /*86a0*/  STL [R1+0x7a8], R54 ;  /* 0x0007a83601007387 */ /* 0x000fe80000100800 */
[----:B------:R-:W-:Y:S04]  /*86b0*/  STL [R1+0x7b0], R54 ;  /* 0x0007b03601007387 */ /* 0x000fe80000100800 */
[----:B------:R-:W-:Y:S04]  /*86c0*/  STL [R1+0x7ac], R55 ;  /* 0x0007ac3701007387 */ /* 0x000fe80000100800 */
[----:B------:R-:W4:Y:S04]  /*86d0*/  @!P5 LDG.E R6, desc[UR10][R56.64] ;  /* 0x0000000a3806d981 */ /* 0x000f28000c1e1900 */
        /* <DEDUP_REMOVED lines=50> */
[----:B------:R-:W-:Y:S01]  /*8a00*/  STL [R1+0x880], R0 ;  /* 0x0008800001007387 */ /* 0x000fe20000100800 */
[----:B------:R-:W-:-:S03]  /*8a10*/  PRMT R47, RZ, 0x7610, R47 ;  /* 0x00007610ff2f7816 */ /* 0x000fc6000000002f */
[----:B------:R-:W-:Y:S01]  /*8a20*/  STL [R1+0x898], R0 ;  /* 0x0008980001007387 */ /* 0x000fe20000100800 */
[----:B------:R-:W-:-:S03]  /*8a30*/  @!P4 PRMT R47, R25, 0x7610, R47 ;  /* 0x00007610192fc816 */ /* 0x000fc6000000002f */
[----:B------:R-:W-:Y:S04]  /*8a40*/  STL [R1+0x8a4], R0 ;  /* 0x0008a40001007387 */ /* 0x000fe80000100800 */
[----:B------:R1:W-:Y:S04]  /*8a50*/  STL.S16 [R1+0x250], R47 ;  /* 0x0002502f01007387 */ /* 0x0003e80000100600 */
[----:B------:R-:W-:Y:S04]  /*8a60*/  STL [R1+0x8b0], R0 ;  /* 0x0008b00001007387 */ /* 0x000fe80000100800 */
[----:B------:R-:W-:Y:S04]  /*8a70*/  STL [R1+0x8bc], R0 ;  /* 0x0008bc0001007387 */ /* 0x000fe80000100800 */
[----:B0-----:R-:W2:Y:S04]  /*8a80*/  LDL.LU R45, [R1+0x948] ;  /* 0x00094800012d7983 */ /* 0x001ea80000300800 */
[----:B------:R-:W4:Y:S04]  /*8a90*/  LDL.LU.64 R48, [R1+0x538] ;  /* 0x0005380001307983 */ /* 0x000f280000300a00 */
[----:B------:R-:W2:Y:S04]  /*8aa0*/  LDL.LU.64 R56, [R1+0x448] ;  /* 0x0004480001387983 */ /* 0x000ea80000300a00 */
[----:B-1----:R-:W4:Y:S04]  /*8ab0*/  LDL.LU R47, [R1+0x908] ;  /* 0x00090800012f7983 */ /* 0x002f280000300800 */
[----:B------:R-:W-:Y:S04]  /*8ac0*/  STL.S16 [R1+0x488], R46 ;  /* 0x0004882e01007387 */ /* 0x000fe80000100600 */
[----:B------:R-:W4:Y:S01]  /*8ad0*/  @!P0 LDG.E R19, desc[UR10][R50.64] ;  /* 0x0000000a32138981 */ /* 0x000f22000c1e1900 */
[----:B------:R-:W-:-:S03]  /*8ae0*/  PRMT R59, RZ, 0x7610, R59 ;  /* 0x00007610ff3b7816 */ /* 0x000fc6000000003b */
[----:B------:R0:W-:Y:S01]  /*8af0*/  STL [R1+0x44], R22 ;  /* 0x0000441601007387 */ /* 0x0001e20000100800 */
[----:B------:R-:W-:-:S03]  /*8b00*/  LOP3.LUT P3, RZ, R61, 0x4000000, RZ, 0xc0, !PT ;  /* 0x040000003dff7812 */ /* 0x000fc6000786c0ff */
[----:B------:R-:W-:Y:S04]  /*8b10*/  STL [R1+0x140], R17 ;  /* 0x0001401101007387 */ /* 0x000fe80000100800 */
[----:B------:R-:W2:Y:S01]  /*8b20*/  LDL.LU.64 R50, [R1+0x528] ;  /* 0x0005280001327983 */ /* 0x000ea20000300a00 */
[----:B------:R-:W-:Y:S02]  /*8b30*/  @!P4 PRMT R59, R30, 0x7632, R59 ;  /* 0x000076321e3bc816 */ /* 0x000fe4000000003b */
[----:B0-----:R-:W-:Y:S01]  /*8b40*/  PRMT R22, RZ, 0x7610, R22 ;  /* 0x00007610ff167816 */ /* 0x001fe20000000016 */
[----:B------:R-:W-:Y:S04]  /*8b50*/  STL [R1+0x40], R20 ;  /* 0x0000401401007387 */ /* 0x000fe80000100800 */
[----:B------:R0:W-:Y:S01]  /*8b60*/  STL.S16 [R1+0x54c], R59 ;  /* 0x00054c3b01007387 */ /* 0x0001e20000100600 */
[----:B------:R-:W-:-:S03]  /*8b70*/  @!P2 PRMT R22, R29, 0x7632, R22 ;  /* 0x000076321d16a816 */ /* 0x000fc60000000016 */
[----:B------:R-:W-:Y:S01]  /*8b80*/  STL [R1+0x144], R18 ;  /* 0x0001441201007387 */ /* 0x000fe20000100800 */
[----:B------:R-:W-:-:S03]  /*8b90*/  PRMT R44, RZ, 0x7610, R44 ;  /* 0x00007610ff2c7816 */ /* 0x000fc6000000002c */
[----:B------:R-:W4:Y:S01]  /*8ba0*/  LDL.LU R46, [R1+0x904] ;  /* 0x00090400012e7983 */ /* 0x000f220000300800 */
[----:B0-----:R-:W-:-:S03]  /*8bb0*/  HFMA2 R59, -RZ, RZ, 0, 0 ;  /* 0x00000000ff3b7431 */ /* 0x001fc600000001ff */
[----:B------:R0:W-:Y:S04]  /*8bc0*/  STL.S16 [R1+0x53c], R22 ;  /* 0x00053c1601007387 */ /* 0x0001e80000100600 */
[----:B---3--:R1:W3:Y:S01]  /*8bd0*/  @!P6 LDG.E R59, desc[UR10][R32.64] ;  /* 0x0000000a203be981 */ /* 0x0082e2000c1e1900 */
[----:B0-----:R-:W-:-:S03]  /*8be0*/  HFMA2 R22, -RZ, RZ, 0, 0 ;  /* 0x00000000ff167431 */ /* 0x001fc600000001ff */
[----:B------:R-:W1:Y:S04]  /*8bf0*/  LDL.LU R32, [R1+0x8fc] ;  /* 0x0008fc0001207983 */ /* 0x000e680000300800 */
[----:B--2---:R0:W2:Y:S04]  /*8c00*/  @!P3 LDG.E R22, desc[UR10][R50.64] ;  /* 0x0000000a3216b981 */ /* 0x0040a8000c1e1900 */
[----:B------:R-:W0:Y:S01]  /*8c10*/  LDL.LU.64 R50, [R1+0x8e0] ;  /* 0x0008e00001327983 */ /* 0x000e220000300a00 */
[----:B------:R-:W-:-:S06]  /*8c20*/  MOV R17, RZ ;  /* 0x000000ff00117202 */ /* 0x000fcc0000000f00 */
[----:B------:R-:W2:Y:S01]  /*8c30*/  @!P3 LDG.E R17, desc[UR10][R56.64] ;  /* 0x0000000a3811b981 */ /* 0x000ea2000c1e1900 */
[----:B------:R-:W-:-:S03]  /*8c40*/  LOP3.LUT P3, RZ, R60, 0x80, RZ, 0xc0, !PT ;  /* 0x000000803cff7812 */ /* 0x000fc6000786c0ff */
[----:B------:R-:W3:Y:S01]  /*8c50*/  LDL.LU.64 R56, [R1+0x518] ;  /* 0x0005180001387983 */ /* 0x000ee20000300a00 */
[----:B-1----:R-:W-:-:S04]  /*8c60*/  PRMT R32, RZ, 0x7610, R32 ;  /* 0x00007610ff207816 */ /* 0x002fc80000000020 */
[----:B------:R-:W-:-:S05]  /*8c70*/  @!P1 PRMT R32, R23, 0x7610, R32 ;  /* 0x0000761017209816 */ /* 0x000fca0000000020 */
[----:B------:R1:W-:Y:S04]  /*8c80*/  STL.S16 [R1+0x24c], R32 ;  /* 0x00024c2001007387 */ /* 0x0003e80000100600 */
[----:B-1----:R-:W2:Y:S01]  /*8c90*/  LDL.LU.64 R32, [R1+0x240] ;  /* 0x0002400001207983 */ /* 0x002ea20000300a00 */
[----:B------:R-:W-:-:S04]  /*8ca0*/  PRMT R20, RZ, 0x7610, R20 ;  /* 0x00007610ff147816 */ /* 0x000fc80000000014 */
[----:B------:R-:W-:Y:S02]  /*8cb0*/  @!P1 PRMT R20, R36, 0x7632, R20 ;  /* 0x0000763224149816 */ /* 0x000fe40000000014 */
[----:B0-----:R-:W-:-:S04]  /*8cc0*/  PRMT R50, RZ, 0x7610, R50 ;  /* 0x00007610ff327816 */ /* 0x001fc80000000032 */
[----:B------:R-:W-:-:S05]  /*8cd0*/  @!P3 PRMT R50, R2, 0x7632, R50 ;  /* 0x000076320232b816 */ /* 0x000fca0000000032 */
[----:B------:R0:W-:Y:S04]  /*8ce0*/  STL.S16 [R1+0x44c], R50 ;  /* 0x00044c3201007387 */ /* 0x0001e80000100600 */
[----:B0-----:R-:W3:Y:S04]  /*8cf0*/  LDL.LU R50, [R1+0x8dc] ;  /* 0x0008dc0001327983 */ /* 0x001ee80000300800 */
[----:B------:R0:W-:Y:S02]  /*8d00*/  STL.S16 [R1+0x544], R20 ;  /* 0x0005441401007387 */ /* 0x0001e40000100600 */
[----:B0-----:R-:W-:-:S06]  /*8d10*/  HFMA2 R20, -RZ, RZ, 0, 0 ;  /* 0x00000000ff147431 */ /* 0x001fcc00000001ff */
[----:B----4-:R0:W4:Y:S04]  /*8d20*/  @!P0 LDG.E R20, desc[UR10][R48.64] ;  /* 0x0000000a30148981 */ /* 0x010128000c1e1900 */
[----:B------:R-:W0:Y:S01]  /*8d30*/  LDL.LU.64 R48, [R1+0x8f0] ;  /* 0x0008f00001307983 */ /* 0x000e220000300a00 */
[----:B------:R-:W-:Y:S02]  /*8d40*/  PRMT R51, RZ, 0x7610, R51 ;  /* 0x00007610ff337816 */ /* 0x000fe40000000033 */
[----:B------:R-:W-:Y:S02]  /*8d50*/  PRMT R47, RZ, 0x7610, R47 ;  /* 0x00007610ff2f7816 */ /* 0x000fe4000000002f */
[----:B------:R-:W-:Y:S02]  /*8d60*/  @!P3 PRMT R51, R31, 0x7610, R51 ;  /* 0x000076101f33b816 */ /* 0x000fe40000000033 */
[----:B------:R-:W-:-:S02]  /*8d70*/  @!P4 PRMT R47, R30, 0x7610, R47 ;  /* 0x000076101e2fc816 */ /* 0x000fc4000000002f */
[----:B------:R-:W-:Y:S01]  /*8d80*/  LOP3.LUT P4, RZ, R61, 0x2000000, RZ, 0xc0, !PT ;  /* 0x020000003dff7812 */ /* 0x000fe2000788c0ff */
[----:B------:R1:W-:Y:S01]  /*8d90*/  STL.S16 [R1+0x528], R51 ;  /* 0x0005283301007387 */ /* 0x0003e20000100600 */
[----:B------:R-:W-:Y:S01]  /*8da0*/  MOV R18, RZ ;  /* 0x000000ff00127202 */ /* 0x000fe20000000f00 */
[----:B-1----:R-:W-:-:S10]  /*8db0*/  HFMA2 R51, -RZ, RZ, 0, 0 ;  /* 0x00000000ff337431 */ /* 0x002fd400000001ff */
[----:B--2---:R-:W2:Y:S04]  /*8dc0*/  @!P4 LDG.E R18, desc[UR10][R32.64] ;  /* 0x0000000a2012c981 */ /* 0x004ea8000c1e1900 */
[----:B---3--:R-:W3:Y:S01]  /*8dd0*/  @!P4 LDG.E R51, desc[UR10][R56.64] ;  /* 0x0000000a3833c981 */ /* 0x008ee2000c1e1900 */
[----:B------:R-:W-:-:S03]  /*8de0*/  LOP3.LUT P4, RZ, R60, 0x40, RZ, 0xc0, !PT ;  /* 0x000000403cff7812 */ /* 0x000fc6000788c0ff */
[----:B------:R1:W-:Y:S04]  /*8df0*/  STL.S16 [R1+0x548], R47 ;  /* 0x0005482f01007387 */ /* 0x0003e80000100600 */
[----:B------:R-:W4:Y:S01]  /*8e00*/  LDL.LU.64 R32, [R1+0x510] ;  /* 0x0005100001207983 */ /* 0x000f220000300a00 */
[----:B------:R-:W-:Y:S02]  /*8e10*/  PRMT R45, RZ, 0x7610, R45 ;  /* 0x00007610ff2d7816 */ /* 0x000fe4000000002d */
[----:B------:R-:W-:Y:S01]  /*8e20*/  @!P2 PRMT R44, R27, 0x7610, R44 ;  /* 0x000076101b2ca816 */ /* 0x000fe2000000002c */
[----:B------:R-:W2:Y:S04]  /*8e30*/  LDL.LU.64 R56, [R1+0x4e8] ;  /* 0x0004e80001387983 */ /* 0x000ea80000300a00 */
[----:B-1----:R-:W3:Y:S01]  /*8e40*/  LDL.LU R47, [R1+0x900] ;  /* 0x00090000012f7983 */ /* 0x002ee20000300800 */
[----:B------:R-:W-:-:S04]  /*8e50*/  PRMT R50, RZ, 0x7610, R50 ;  /* 0x00007610ff327816 */ /* 0x000fc80000000032 */
[----:B------:R-:W-:-:S05]  /*8e60*/  @!P4 PRMT R50, R3, 0x7610, R50 ;  /* 0x000076100332c816 */ /* 0x000fca0000000032 */
[----:B------:R1:W-:Y:S04]  /*8e70*/  STL.S16 [R1+0x240], R50 ;  /* 0x0002403201007387 */ /* 0x0003e80000100600 */
[----:B-1----:R-:W4:Y:S01]  /*8e80*/  LDL.LU R50, [R1+0x8d8] ;  /* 0x0008d80001327983 */ /* 0x002f220000300800 */
[----:B0-----:R-:W-:-:S04]  /*8e90*/  PRMT R49, RZ, 0x7610, R49 ;  /* 0x00007610ff317816 */ /* 0x001fc80000000031 */
[----:B------:R-:W-:-:S05]  /*8ea0*/  @!P2 PRMT R49, R27, 0x7632, R49 ;  /* 0x000076321b31a816 */ /* 0x000fca0000000031 */
[----:B------:R0:W-:Y:S04]  /*8eb0*/  STL.S16 [R1+0x468], R49 ;  /* 0x0004683101007387 */ /* 0x0001e80000100600 */
[----:B0-----:R-:W2:Y:S01]  /*8ec0*/  LDL.LU R49, [R1+0x8e8] ;  /* 0x0008e80001317983 */ /* 0x001ea20000300800 */
[----:B------:R-:W-:-:S03]  /*8ed0*/  @!P1 PRMT R45, R36, 0x7610, R45 ;  /* 0x00007610242d9816 */ /* 0x000fc6000000002d */
[----:B------:R-:W-:Y:S04]  /*8ee0*/  STL.S16 [R1+0x248], R44 ;  /* 0x0002482c01007387 */ /* 0x000fe80000100600 */
[----:B------:R0:W-:Y:S04]  /*8ef0*/  STL.S16 [R1+0x540], R45 ;  /* 0x0005402d01007387 */ /* 0x0001e80000100600 */
[----:B0-----:R-:W2:Y:S01]  /*8f00*/  LDL.LU.64 R44, [R1+0x508] ;  /* 0x00050800012c7983 */ /* 0x001ea20000300a00 */
[----:B---3--:R-:W-:-:S04]  /*8f10*/  PRMT R47, RZ, 0x7610, R47 ;  /* 0x00007610ff2f7816 */ /* 0x008fc8000000002f */
[----:B------:R-:W-:-:S05]  /*8f20*/  @!P1 PRMT R47, R23, 0x7632, R47 ;  /* 0x00007632172f9816 */ /* 0x000fca000000002f */
[----:B------:R0:W-:Y:S01]  /*8f30*/  STL.S16 [R1+0x46c], R47 ;  /* 0x00046c2f01007387 */ /* 0x0001e20000100600 */
[----:B------:R-:W-:Y:S02]  /*8f40*/  PRMT R53, RZ, 0x7610, R53 ;  /* 0x00007610ff357816 */ /* 0x000fe40000000035 */
[----:B------:R-:W-:Y:S01]  /*8f50*/  PRMT R52, RZ, 0x7610, R52 ;  /* 0x00007610ff347816 */ /* 0x000fe20000000034 */
[----:B0-----:R-:W3:Y:S01]  /*8f60*/  LDL.LU R47, [R1+0x8f8] ;  /* 0x0008f800012f7983 */ /* 0x001ee20000300800 */
[----:B------:R-:W-:Y:S02]  /*8f70*/  LOP3.LUT P1, RZ, R61, 0x1000000, RZ, 0xc0, !PT ;  /* 0x010000003dff7812 */ /* 0x000fe4000782c0ff */
[----:B------:R-:W-:Y:S02]  /*8f80*/  @!P2 PRMT R53, R29, 0x7610, R53 ;  /* 0x000076101d35a816 */ /* 0x000fe40000000035 */
[----:B------:R-:W-:-:S03]  /*8f90*/  @!P3 PRMT R52, R2, 0x7610, R52 ;  /* 0x000076100234b816 */ /* 0x000fc60000000034 */
[----:B------:R-:W-:Y:S04]  /*8fa0*/  STL.S16 [R1+0x538], R53 ;  /* 0x0005383501007387 */ /* 0x000fe80000100600 */
[----:B------:R0:W-:Y:S04]  /*8fb0*/  STL.S16 [R1+0x244], R52 ;  /* 0x0002443401007387 */ /* 0x0001e80000100600 */
[----:B0-----:R-:W3:Y:S01]  /*8fc0*/  LDL.LU.64 R52, [R1+0x238] ;  /* 0x0002380001347983 */ /* 0x001ee20000300a00 */
[----:B----4-:R-:W-:-:S04]  /*8fd0*/  PRMT R50, RZ, 0x7610, R50 ;  /* 0x00007610ff327816 */ /* 0x010fc80000000032 */
[----:B------:R-:W-:-:S05]  /*8fe0*/  @!P4 PRMT R50, R4, 0x7610, R50 ;  /* 0x000076100432c816 */ /* 0x000fca0000000032 */
[----:B------:R0:W-:Y:S02]  /*8ff0*/  STL.S16 [R1+0x508], R50 ;  /* 0x0005083201007387 */ /* 0x0001e40000100600 */
[----:B0-----:R-:W-:-:S06]  /*9000*/  HFMA2 R50, -RZ, RZ, 0, 0 ;  /* 0x00000000ff327431 */ /* 0x001fcc00000001ff */
[----:B------:R0:W4:Y:S04]  /*9010*/  @!P1 LDG.E R50, desc[UR10][R32.64] ;  /* 0x0000000a20329981 */ /* 0x000128000c1e1900 */
[----:B------:R-:W0:Y:S01]  /*9020*/  LDL.LU R32, [R1+0x8d0] ;  /* 0x0008d00001207983 */ /* 0x000e220000300800 */
[----:B------:R-:W-:-:S04]  /*9030*/  PRMT R48, RZ, 0x7610, R48 ;  /* 0x00007610ff307816 */ /* 0x000fc80000000030 */
[----:B------:R-:W-:-:S05]  /*9040*/  @!P4 PRMT R48, R3, 0x7632, R48 ;  /* 0x000076320330c816 */ /* 0x000fca0000000030 */
[----:B------:R1:W-:Y:S01]  /*9050*/  STL.S16 [R1+0x448], R48 ;  /* 0x0004483001007387 */ /* 0x0003e20000100600 */
[----:B--2---:R-:W-:-:S03]  /*9060*/  PRMT R49, RZ, 0x7610, R49 ;  /* 0x00007610ff317816 */ /* 0x004fc60000000031 */
[----:B-1----:R-:W2:Y:S01]  /*9070*/  LDL.LU R48, [R1+0x8d4] ;  /* 0x0008d40001307983 */ /* 0x002ea20000300800 */
[----:B------:R-:W-:-:S05]  /*9080*/  @!P3 PRMT R49, R31, 0x7632, R49 ;  /* 0x000076321f31b816 */ /* 0x000fca0000000031 */
[----:B------:R1:W-:Y:S02]  /*9090*/  STL.S16 [R1+0x52c], R49 ;  /* 0x00052c3101007387 */ /* 0x0003e40000100600 */
[----:B-1----:R-:W-:-:S06]  /*90a0*/  MOV R49, RZ ;  /* 0x000000ff00317202 */ /* 0x002fcc0000000f00 */
[----:B------:R-:W4:Y:S04]  /*90b0*/  @!P1 LDG.E R49, desc[UR10][R44.64] ;  /* 0x0000000a2c319981 */ /* 0x000f28000c1e1900 */
[----:B------:R-:W4:Y:S01]  /*90c0*/  LDL.LU.64 R44, [R1+0x500] ;  /* 0x00050000012c7983 */ /* 0x000f220000300a00 */
[----:B------:R-:W-:-:S04]  /*90d0*/  PRMT R46, RZ, 0x7610, R46 ;  /* 0x00007610ff2e7816 */ /* 0x000fc8000000002e */
[----:B------:R-:W-:-:S05]  /*90e0*/  @!P5 PRMT R46, R5, 0x7632, R46 ;  /* 0x00007632052ed816 */ /* 0x000fca000000002e */
[----:B------:R1:W-:Y:S01]  /*90f0*/  STL.S16 [R1+0x23c], R46 ;  /* 0x00023c2e01007387 */ /* 0x0003e20000100600 */
[----:B---3--:R-:W-:Y:S02]  /*9100*/  PRMT R47, RZ, 0x7610, R47 ;  /* 0x00007610ff2f7816 */ /* 0x008fe4000000002f */
[----:B------:R-:W-:Y:S01]  /*9110*/  LOP3.LUT P2, RZ, R61, 0x800000, RZ, 0xc0, !PT ;  /* 0x008000003dff7812 */ /* 0x000fe2000784c0ff */
[----:B-1----:R-:W3:Y:S01]  /*9120*/  LDL.LU R46, [R1+0x8cc] ;  /* 0x0008cc00012e7983 */ /* 0x002ee20000300800 */
[----:B------:R-:W-:Y:S02]  /*9130*/  @!P4 PRMT R47, R4, 0x7632, R47 ;  /* 0x00007632042fc816 */ /* 0x000fe4000000002f */
[----:B------:R-:W-:Y:S02]  /*9140*/  PRMT R55, RZ, 0x7610, R55 ;  /* 0x00007610ff377816 */ /* 0x000fe40000000037 */
[----:B------:R-:W-:Y:S01]  /*9150*/  PRMT R54, RZ, 0x7610, R54 ;  /* 0x00007610ff367816 */ /* 0x000fe20000000036 */
[----:B------:R1:W-:Y:S01]  /*9160*/  STL.S16 [R1+0x50c], R47 ;  /* 0x00050c2f01007387 */ /* 0x0003e20000100600 */
[----:B------:R-:W-:-:S02]  /*9170*/  @!P5 PRMT R55, R6, 0x7610, R55 ;  /* 0x000076100637d816 */ /* 0x000fc40000000037 */
[----:B------:R-:W-:Y:S02]  /*9180*/  @!P6 PRMT R54, R7, 0x7632, R54 ;  /* 0x000076320736e816 */ /* 0x000fe40000000036 */
[----:B-1----:R-:W-:Y:S01]  /*9190*/  MOV R47, RZ ;  /* 0x000000ff002f7202 */ /* 0x002fe20000000f00 */
[----:B------:R-:W-:Y:S04]  /*91a0*/  STL.S16 [R1+0x420], R55 ;  /* 0x0004203701007387 */ /* 0x000fe80000100600 */
[----:B------:R1:W-:Y:S04]  /*91b0*/  STL.S16 [R1+0x234], R54 ;  /* 0x0002343601007387 */ /* 0x0003e80000100600 */
[----:B------:R-:W3:Y:S04]  /*91c0*/  @!P2 LDG.E R47, desc[UR10][R52.64] ;  /* 0x0000000a342fa981 */ /* 0x000ee8000c1e1900 */
[----:B-1----:R-:W3:Y:S04]  /*91d0*/  LDL.LU.64 R54, [R1+0x4c0] ;  /* 0x0004c00001367983 */ /* 0x002ee80000300a00 */
[----:B------:R-:W3:Y:S01]  /*91e0*/  LDL.LU.64 R52, [R1+0x4f0] ;  /* 0x0004f00001347983 */ /* 0x000ee20000300a00 */
[----:B0-----:R-:W-:-:S04]  /*91f0*/  PRMT R32, RZ, 0x7610, R32 ;  /* 0x00007610ff207816 */ /* 0x001fc80000000020 */
[----:B------:R-:W-:-:S05]  /*9200*/  @!P5 PRMT R32, R5, 0x7610, R32 ;  /* 0x000076100520d816 */ /* 0x000fca0000000020 */
[----:B------:R0:W-:Y:S04]  /*9210*/  STL.S16 [R1+0x238], R32 ;  /* 0x0002382001007387 */ /* 0x0001e80000100600 */
[----:B0-----:R-:W3:Y:S01]  /*9220*/  LDL.LU.64 R32, [R1+0x4d0] ;  /* 0x0004d00001207983 */ /* 0x001ee20000300a00 */
[----:B--2---:R-:W-:-:S04]  /*9230*/  PRMT R48, RZ, 0x7610, R48 ;  /* 0x00007610ff307816 */ /* 0x004fc80000000030 */
[----:B------:R-:W-:-:S05]  /*9240*/  @!P5 PRMT R48, R6, 0x7632, R48 ;  /* 0x000076320630d816 */ /* 0x000fca0000000030 */
[----:B------:R0:W-:Y:S02]  /*9250*/  STL.S16 [R1+0x510], R48 ;  /* 0x0005103001007387 */ /* 0x0001e40000100600 */
[----:B0-----:R-:W-:Y:S01]  /*9260*/  HFMA2 R48, -RZ, RZ, 0, 0 ;  /* 0x00000000ff307431 */ /* 0x001fe200000001ff */
[----:B------:R-:W-:-:S05]  /*9270*/  LOP3.LUT P3, RZ, R61, 0x400000, RZ, 0xc0, !PT ;  /* 0x004000003dff7812 */ /* 0x000fca000786c0ff */
[----:B----4-:R0:W2:Y:S04]  /*9280*/  @!P2 LDG.E R48, desc[UR10][R44.64] ;  /* 0x0000000a2c30a981 */ /* 0x0100a8000c1e1900 */
[----:B------:R-:W4:Y:S01]  /*9290*/  LDL.LU R44, [R1+0x8c8] ;  /* 0x0008c800012c7983 */ /* 0x000f220000300800 */
[----:B0-----:R-:W-:-:S06]  /*92a0*/  MOV R45, RZ ;  /* 0x000000ff002d7202 */ /* 0x001fcc0000000f00 */
[----:B------:R-:W2:Y:S01]  /*92b0*/  @!P3 LDG.E R45, desc[UR10][R56.64] ;  /* 0x0000000a382db981 */ /* 0x000ea2000c1e1900 */
[----:B---3--:R-:W-:-:S03]  /*92c0*/  PRMT R46, RZ, 0x7610, R46 ;  /* 0x00007610ff2e7816 */ /* 0x008fc6000000002e */
[----:B------:R-:W3:Y:S01]  /*92d0*/  LDL.LU.64 R56, [R1+0x4e0] ;  /* 0x0004e00001387983 */ /* 0x000ee20000300a00 */
[----:B------:R-:W-:-:S03]  /*92e0*/  @!P6 PRMT R46, R59, 0x7610, R46 ;  /* 0x000076103b2ee816 */ /* 0x000fc6000000002e */
[----:B------:R0:W-:Y:S01]  /*92f0*/  STL [R1+0x148], R41 ;  /* 0x0001482901007387 */ /* 0x0001e20000100800 */
[----:B------:R-:W-:-:S03]  /*9300*/  LOP3.LUT P5, RZ, R61, 0x100000, RZ, 0xc0, !PT ;  /* 0x001000003dff7812 */ /* 0x000fc600078ac0ff */
[----:B------:R1:W-:Y:S01]  /*9310*/  STL.S16 [R1+0x4e8], R46 ;  /* 0x0004e82e01007387 */ /* 0x0003e20000100600 */
[----:B0-----:R-:W-:-:S04]  /*9320*/  PRMT R41, RZ, 0x7610, R41 ;  /* 0x00007610ff297816 */ /* 0x001fc80000000029 */
[----:B------:R-:W-:Y:S01]  /*9330*/  @!P0 PRMT R41, R20, 0x7632, R41 ;  /* 0x0000763214298816 */ /* 0x000fe20000000029 */
[----:B-1----:R-:W-:Y:S01]  /*9340*/  HFMA2 R46, -RZ, RZ, 0, 0 ;  /* 0x00000000ff2e7431 */ /* 0x002fe200000001ff */
[----:B------:R-:W-:-:S03]  /*9350*/  PRMT R58, RZ, 0x7610, R58 ;  /* 0x00007610ff3a7816 */ /* 0x000fc6000000003a */
[----:B------:R0:W-:Y:S01]  /*9360*/  STL.S16 [R1+0x4d4], R41 ;  /* 0x0004d42901007387 */ /* 0x0001e20000100600 */
[----:B------:R-:W-:-:S03]  /*9370*/  @!P1 PRMT R58, R50, 0x7610, R58 ;  /* 0x00007610323a9816 */ /* 0x000fc6000000003a */
[----:B------:R1:W-:Y:S04]  /*9380*/  STL [R1+0x3c], R43 ;  /* 0x00003c2b01007387 */ /* 0x0003e80000100800 */
[----:B------:R-:W2:Y:S01]  /*9390*/  @!P3 LDG.E R46, desc[UR10][R52.64] ;  /* 0x0000000a342eb981 */ /* 0x000ea2000c1e1900 */
[----:B0-----:R-:W-:Y:S02]  /*93a0*/  MOV R41, RZ ;  /* 0x000000ff00297202 */ /* 0x001fe40000000f00 */
[----:B-1----:R-:W-:-:S04]  /*93b0*/  PRMT R43, RZ, 0x7610, R43 ;  /* 0x00007610ff2b7816 */ /* 0x002fc8000000002b */
[----:B------:R-:W2:Y:S01]  /*93c0*/  @!P5 LDG.E R41, desc[UR10][R54.64] ;  /* 0x0000000a3629d981 */ /* 0x000ea2000c1e1900 */
[----:B------:R-:W-:-:S03]  /*93d0*/  LOP3.LUT P4, RZ, R61, 0x200000, RZ, 0xc0, !PT ;  /* 0x002000003dff7812 */ /* 0x000fc6000788c0ff */
[----:B------:R-:W2:Y:S01]  /*93e0*/  LDL.LU.64 R52, [R1+0x4c8] ;  /* 0x0004c80001347983 */ /* 0x000ea20000300a00 */
[----:B------:R-:W-:-:S03]  /*93f0*/  @!P6 PRMT R43, R59, 0x7632, R43 ;  /* 0x000076323b2be816 */ /* 0x000fc6000000002b */
[----:B------:R-:W2:Y:S04]  /*9400*/  LDL.LU.64 R54, [R1+0x498] ;  /* 0x0004980001367983 */ /* 0x000ea80000300a00 */
[----:B------:R0:W-:Y:S04]  /*9410*/  STL.S16 [R1+0x498], R58 ;  /* 0x0004983a01007387 */ /* 0x0001e80000100600 */
[----:B0-----:R-:W2:Y:S04]  /*9420*/  LDL.LU R58, [R1+0x8c4] ;  /* 0x0008c400013a7983 */ /* 0x001ea80000300800 */
[----:B------:R0:W-:Y:S02]  /*9430*/  STL.S16 [R1+0x4ec], R43 ;  /* 0x0004ec2b01007387 */ /* 0x0001e40000100600 */
[----:B0-----:R-:W-:-:S06]  /*9440*/  MOV R43, RZ ;  /* 0x000000ff002b7202 */ /* 0x001fcc0000000f00 */
[----:B------:R-:W2:Y:S04]  /*9450*/  @!P4 LDG.E R43, desc[UR10][R32.64] ;  /* 0x0000000a202bc981 */ /* 0x000ea8000c1e1900 */
[----:B------:R-:W2:Y:S01]  /*9460*/  LDL.LU.64 R32, [R1+0x4a8] ;  /* 0x0004a80001207983 */ /* 0x000ea20000300a00 */
[----:B------:R-:W-:-:S04]  /*9470*/  LOP3.LUT R60, R60, 0xffffffdf, RZ, 0xc0, !PT ;  /* 0xffffffdf3c3c7812 */ /* 0x000fc800078ec0ff */
[----:B------:R-:W-:Y:S02]  /*9480*/  @P3 LOP3.LUT R60, R60, 0x20, RZ, 0xfc, !PT ;  /* 0x000000203c3c3812 */ /* 0x000fe400078efcff */
[----:B------:R-:W-:Y:S02]  /*9490*/  LOP3.LUT P3, RZ, R61, 0x4000000, RZ, 0xc0, !PT ;  /* 0x040000003dff7812 */ /* 0x000fe4000786c0ff */
[----:B------:R-:W-:-:S04]  /*94a0*/  LOP3.LUT R60, R60, 0xffffffef, RZ, 0xc0, !PT ;  /* 0xffffffef3c3c7812 */ /* 0x000fc800078ec0ff */
[----:B------:R-:W-:Y:S02]  /*94b0*/  @P4 LOP3.LUT R60, R60, 0x10, RZ, 0xfc, !PT ;  /* 0x000000103c3c4812 */ /* 0x000fe400078efcff */
[----:B----4-:R-:W-:-:S04]  /*94c0*/  PRMT R44, RZ, 0x7610, R44 ;  /* 0x00007610ff2c7816 */ /* 0x010fc8000000002c */
[----:B------:R-:W-:-:S05]  /*94d0*/  @!P0 PRMT R44, R20, 0x7610, R44 ;  /* 0x00007610142c8816 */ /* 0x000fca000000002c */
[----:B------:R0:W-:Y:S02]  /*94e0*/  STL.S16 [R1+0x4d0], R44 ;  /* 0x0004d02c01007387 */ /* 0x0001e40000100600 */
[----:B0-----:R-:W-:Y:S02]  /*94f0*/  HFMA2 R44, -RZ, RZ, 0, 0 ;  /* 0x00000000ff2c7431 */ /* 0x001fe400000001ff */
[----:B------:R0:W-:Y:S04]  /*9500*/  STL [R1+0x48], R42 ;  /* 0x0000482a01007387 */ /* 0x0001e80000100800 */
[----:B---3--:R-:W3:Y:S01]  /*9510*/  @!P4 LDG.E R44, desc[UR10][R56.64] ;  /* 0x0000000a382cc981 */ /* 0x008ee2000c1e1900 */
[----:B------:R-:W-:Y:S02]  /*9520*/  LOP3.LUT P4, RZ, R61, 0x2000000, RZ, 0xc0, !PT ;  /* 0x020000003dff7812 */ /* 0x000fe4000788c0ff */
[----:B0-----:R-:W-:Y:S01]  /*9530*/  PRMT R42, RZ, 0x7610, R42 ;  /* 0x00007610ff2a7816 */ /* 0x001fe2000000002a */
[----:B------:R0:W-:Y:S04]  /*9540*/  STL [R1+0x154], R10 ;  /* 0x0001540a01007387 */ /* 0x0001e80000100800 */
[----:B------:R1:W-:Y:S01]  /*9550*/  STL [R1+0x58], R9 ;  /* 0x0000580901007387 */ /* 0x0003e20000100800 */
[----:B------:R-:W-:-:S03]  /*9560*/  @!P3 PRMT R42, R22, 0x7610, R42 ;  /* 0x00007610162ab816 */ /* 0x000fc6000000002a */
[----:B------:R4:W-:Y:S01]  /*9570*/  STL [R1+0x150], R21 ;  /* 0x0001501501007387 */ /* 0x0009e20000100800 */
[----:B0-----:R-:W-:-:S03]  /*9580*/  PRMT R10, RZ, 0x7610, R10 ;  /* 0x00007610ff0a7816 */ /* 0x001fc6000000000a */
[----:B------:R-:W-:Y:S01]  /*9590*/  STL [R1+0x54], R8 ;  /* 0x0000540801007387 */ /* 0x000fe20000100800 */
[----:B-1----:R-:W-:Y:S02]  /*95a0*/  PRMT R9, RZ, 0x7610, R9 ;  /* 0x00007610ff097816 */ /* 0x002fe40000000009 */
[C---:B------:R-:W-:Y:S01]  /*95b0*/  @!P0 PRMT R10, R19.reuse, 0x7632, R10 ;  /* 0x00007632130a8816 */ /* 0x040fe2000000000a */
[----:B------:R-:W-:Y:S01]  /*95c0*/  STL [R1+0x14c], R39 ;  /* 0x00014c2701007387 */ /* 0x000fe20000100800 */
[----:B----4-:R-:W-:Y:S02]  /*95d0*/  PRMT R21, RZ, 0x7610, R21 ;  /* 0x00007610ff157816 */ /* 0x010fe40000000015 */
[----:B------:R-:W-:Y:S01]  /*95e0*/  @!P0 PRMT R9, R19, 0x7610, R9 ;  /* 0x0000761013098816 */ /* 0x000fe20000000009 */
[----:B------:R-:W4:Y:S01]  /*95f0*/  LDL.LU.64 R56, [R1+0x4b8] ;  /* 0x0004b80001387983 */ /* 0x000f220000300a00 */
[----:B------:R-:W-:Y:S02]  /*9600*/  LOP3.LUT P0, RZ, R61, 0x40000, RZ, 0xc0, !PT ;  /* 0x000400003dff7812 */ /* 0x000fe4000780c0ff */
[----:B------:R-:W-:Y:S01]  /*9610*/  @!P4 PRMT R21, R51, 0x7632, R21 ;  /* 0x000076323315c816 */ /* 0x000fe20000000015 */
[----:B------:R0:W-:Y:S04]  /*9620*/  STL.S16 [R1+0x4c0], R42 ;  /* 0x0004c02a01007387 */ /* 0x0001e80000100600 */
[----:B------:R1:W-:Y:S01]  /*9630*/  STL.S16 [R1+0x4ac], R21 ;  /* 0x0004ac1501007387 */ /* 0x0003e20000100600 */
[----:B0-----:R-:W-:Y:S01]  /*9640*/  HFMA2 R42, -RZ, RZ, 0, 0 ;  /* 0x00000000ff2a7431 */ /* 0x001fe200000001ff */
[----:B-1----:R-:W-:-:S02]  /*9650*/  MOV R21, RZ ;  /* 0x000000ff00157202 */ /* 0x002fc40000000f00 */
[----:B------:R-:W-:Y:S02]  /*9660*/  PRMT R8, RZ, 0x7610, R8 ;  /* 0x00007610ff087816 */ /* 0x000fe40000000008 */
[----:B------:R-:W-:Y:S01]  /*9670*/  PRMT R39, RZ, 0x7610, R39 ;  /* 0x00007610ff277816 */ /* 0x000fe20000000027 */
[----:B--2---:R-:W2:Y:S01]  /*9680*/  @!P5 LDG.E R42, desc[UR10][R52.64] ;  /* 0x0000000a342ad981 */ /* 0x004ea2000c1e1900 */
[----:B------:R-:W-:-:S03]  /*9690*/  PRMT R58, RZ, 0x7610, R58 ;  /* 0x00007610ff3a7816 */ /* 0x000fc6000000003a */
[----:B------:R-:W2:Y:S01]  /*96a0*/  @!P0 LDG.E R21, desc[UR10][R54.64] ;  /* 0x0000000a36158981 */ /* 0x000ea2000c1e1900 */
[----:B------:R-:W-:Y:S02]  /*96b0*/  @!P6 PRMT R8, R7, 0x7610, R8 ;  /* 0x000076100708e816 */ /* 0x000fe40000000008 */
[----:B------:R-:W-:Y:S01]  /*96c0*/  LOP3.LUT P6, RZ, R61, 0x80000, RZ, 0xc0, !PT ;  /* 0x000800003dff7812 */ /* 0x000fe200078cc0ff */
[----:B------:R-:W3:Y:S04]  /*96d0*/  LDL.LU.64 R52, [R1+0x490] ;  /* 0x0004900001347983 */ /* 0x000ee80000300a00 */
[----:B------:R-:W2:Y:S01]  /*96e0*/  LDL.LU.64 R54, [R1+0x480] ;  /* 0x0004800001367983 */ /* 0x000ea20000300a00 */
[----:B------:R-:W-:Y:S02]  /*96f0*/  @!P3 PRMT R39, R22, 0x7632, R39 ;  /* 0x000076321627b816 */ /* 0x000fe40000000027 */
[----:B------:R-:W-:-:S03]  /*9700*/  @!P2 PRMT R58, R48, 0x7610, R58 ;  /* 0x00007610303aa816 */ /* 0x000fc6000000003a */
[----:B------:R0:W-:Y:S04]  /*9710*/  STL.S16 [R1+0x4c4], R39 ;  /* 0x0004c42701007387 */ /* 0x0001e80000100600 */
[----:B------:R1:W-:Y:S01]  /*9720*/  STL.S16 [R1+0x494], R58 ;  /* 0x0004943a01007387 */ /* 0x0003e20000100600 */
[----:B0-----:R-:W-:-:S03]  /*9730*/  MOV R39, RZ ;  /* 0x000000ff00277202 */ /* 0x001fc60000000f00 */
[----:B-1----:R-:W2:Y:S04]  /*9740*/  LDL.LU R58, [R1+0x8b8] ;  /* 0x0008b800013a7983 */ /* 0x002ea80000300800 */
[----:B------:R-:W2:Y:S04]  /*9750*/  @!P6 LDG.E R39, desc[UR10][R32.64] ;  /* 0x0000000a2027e981 */ /* 0x000ea8000c1e1900 */
[----:B------:R-:W2:Y:S04]  /*9760*/  LDL.LU.64 R32, [R1+0x4a0] ;  /* 0x0004a00001207983 */ /* 0x000ea80000300a00 */
[----:B------:R0:W-:Y:S04]  /*9770*/  STL [R1+0x68], R26 ;  /* 0x0000681a01007387 */ /* 0x0001e80000100800 */
[----:B------:R1:W-:Y:S04]  /*9780*/  STL [R1+0x158], R12 ;  /* 0x0001580c01007387 */ /* 0x0003e80000100800 */
[----:B------:R1:W-:Y:S01]  /*9790*/  STL [R1+0x5c], R11 ;  /* 0x00005c0b01007387 */ /* 0x0003e20000100800 */
[----:B0-----:R-:W-:-:S02]  /*97a0*/  PRMT R26, RZ, 0x7610, R26 ;  /* 0x00007610ff1a7816 */ /* 0x001fc4000000001a */
[----:B-1----:R-:W-:Y:S02]  /*97b0*/  PRMT R12, RZ, 0x7610, R12 ;  /* 0x00007610ff0c7816 */ /* 0x002fe4000000000c */
[----:B------:R-:W-:Y:S02]  /*97c0*/  @!P2 PRMT R26, R48, 0x7632, R26 ;  /* 0x00007632301aa816 */ /* 0x000fe4000000001a */
[----:B------:R-:W-:Y:S02]  /*97d0*/  PRMT R11, RZ, 0x7610, R11 ;  /* 0x00007610ff0b7816 */ /* 0x000fe4000000000b */
[C---:B------:R-:W-:Y:S02]  /*97e0*/  @!P3 PRMT R12, R17.reuse, 0x7632, R12 ;  /* 0x00007632110cb816 */ /* 0x040fe4000000000c */
[----:B------:R-:W-:Y:S01]  /*97f0*/  @!P3 PRMT R11, R17, 0x7610, R11 ;  /* 0x00007610110bb816 */ /* 0x000fe2000000000b */
[----:B------:R0:W-:Y:S01]  /*9800*/  STL [R1+0x4c], R40 ;  /* 0x00004c2801007387 */ /* 0x0001e20000100800 */
[----:B------:R-:W-:-:S03]  /*9810*/  LOP3.LUT P3, RZ, R61, 0x20000, RZ, 0xc0, !PT ;  /* 0x000200003dff7812 */ /* 0x000fc6000786c0ff */
[----:B------:R1:W-:Y:S01]  /*9820*/  STL.S16 [R1+0x4a4], R26 ;  /* 0x0004a41a01007387 */ /* 0x0003e20000100600 */
[----:B0-----:R-:W-:-:S03]  /*9830*/  PRMT R40, RZ, 0x7610, R40 ;  /* 0x00007610ff287816 */ /* 0x001fc60000000028 */
[----:B------:R0:W-:Y:S01]  /*9840*/  STL [R1+0x164], R24 ;  /* 0x0001641801007387 */ /* 0x0001e20000100800 */
[----:B-1----:R-:W-:Y:S01]  /*9850*/  HFMA2 R26, -RZ, RZ, 0, 0 ;  /* 0x00000000ff1a7431 */ /* 0x002fe200000001ff */
[----:B------:R-:W-:Y:S02]  /*9860*/  @!P4 PRMT R40, R51, 0x7610, R40 ;  /* 0x000076103328c816 */ /* 0x000fe40000000028 */
[----:B------:R1:W-:Y:S01]  /*9870*/  STL [R1+0x50], R38 ;  /* 0x0000502601007387 */ /* 0x0003e20000100800 */
[----:B0-----:R-:W-:-:S03]  /*9880*/  MOV R24, RZ ;  /* 0x000000ff00187202 */ /* 0x001fc60000000f00 */
[----:B------:R0:W-:Y:S01]  /*9890*/  STL.S16 [R1+0x4a8], R40 ;  /* 0x0004a82801007387 */ /* 0x0001e20000100600 */
[----:B-1----:R-:W-:-:S04]  /*98a0*/  PRMT R38, RZ, 0x7610, R38 ;  /* 0x00007610ff267816 */ /* 0x002fc80000000026 */
[----:B------:R-:W-:Y:S01]  /*98b0*/  @!P1 PRMT R38, R50, 0x7632, R38 ;  /* 0x0000763232269816 */ /* 0x000fe20000000026 */
[----:B0-----:R-:W-:-:S04]  /*98c0*/  HFMA2 R40, -RZ, RZ, 0, 0 ;  /* 0x00000000ff287431 */ /* 0x001fc800000001ff */
[----:B------:R0:W-:Y:S02]  /*98d0*/  STL.S16 [R1+0x49c], R38 ;  /* 0x00049c2601007387 */ /* 0x0001e40000100600 */
[----:B0-----:R-:W-:Y:S02]  /*98e0*/  HFMA2 R38, -RZ, RZ, 0, 0 ;  /* 0x00000000ff267431 */ /* 0x001fe400000001ff */
[----:B----4-:R-:W4:Y:S04]  /*98f0*/  @!P6 LDG.E R40, desc[UR10][R56.64] ;  /* 0x0000000a3828e981 */ /* 0x010f28000c1e1900 */
[----:B------:R-:W4:Y:S04]  /*9900*/  LDL.LU.64 R56, [R1+0x478] ;  /* 0x0004780001387983 */ /* 0x000f280000300a00 */
[----:B---3--:R-:W3:Y:S04]  /*9910*/  @!P3 LDG.E R24, desc[UR10][R52.64] ;  /* 0x0000000a3418b981 */ /* 0x008ee8000c1e1900 */
[----:B--2---:R-:W2:Y:S01]  /*9920*/  @!P3 LDG.E R26, desc[UR10][R54.64] ;  /* 0x0000000a361ab981 */ /* 0x004ea2000c1e1900 */
[----:B------:R-:W-:-:S03]  /*9930*/  LOP3.LUT P3, RZ, R60, 0x20, RZ, 0xc0, !PT ;  /* 0x000000203cff7812 */ /* 0x000fc6000786c0ff */
[----:B------:R-:W3:Y:S04]  /*9940*/  LDL.LU.64 R52, [R1+0x470] ;  /* 0x0004700001347983 */ /* 0x000ee80000300a00 */
[----:B------:R-:W-:Y:S04]  /*9950*/  STL [R1+0x15c], R14 ;  /* 0x00015c0e01007387 */ /* 0x000fe80000100800 */
[----:B------:R-:W-:Y:S04]  /*9960*/  STL [R1+0x60], R13 ;  /* 0x0000600d01007387 */ /* 0x000fe80000100800 */
[----:B------:R-:W-:Y:S01]  /*9970*/  STL [R1+0x16c], R30 ;  /* 0x00016c1e01007387 */ /* 0x000fe20000100800 */
[----:B------:R-:W-:-:S03]  /*9980*/  PRMT R58, RZ, 0x7610, R58 ;  /* 0x00007610ff3a7816 */ /* 0x000fc6000000003a */
[----:B------:R-:W-:Y:S01]  /*9990*/  STL [R1+0x168], R28 ;  /* 0x0001681c01007387 */ /* 0x000fe20000100800 */
[----:B------:R-:W-:-:S03]  /*99a0*/  @!P3 PRMT R58, R46, 0x7610, R58 ;  /* 0x000076102e3ab816 */ /* 0x000fc6000000003a */
[----:B------:R-:W2:Y:S04]  /*99b0*/  LDL.LU R54, [R1+0x8b4] ;  /* 0x0008b40001367983 */ /* 0x000ea80000300800 */
[----:B------:R0:W-:Y:S04]  /*99c0*/  STL.S16 [R1+0x47c], R58 ;  /* 0x00047c3a01007387 */ /* 0x0001e80000100600 */
[----:B0-----:R-:W2:Y:S04]  /*99d0*/  LDL.LU R58, [R1+0x8ac] ;  /* 0x0008ac00013a7983 */ /* 0x001ea80000300800 */
[----:B------:R0:W2:Y:S04]  /*99e0*/  @!P0 LDG.E R38, desc[UR10][R32.64] ;  /* 0x0000000a20268981 */ /* 0x0000a8000c1e1900 */
[----:B------:R-:W0:Y:S01]  /*99f0*/  LDL.LU R32, [R1+0x8c0] ;  /* 0x0008c00001207983 */ /* 0x000e220000300800 */
[----:B------:R-:W-:-:S02]  /*9a00*/  PRMT R13, RZ, 0x7610, R13 ;  /* 0x00007610ff0d7816 */ /* 0x000fc4000000000d */
[----:B------:R-:W-:Y:S02]  /*9a10*/  PRMT R14, RZ, 0x7610, R14 ;  /* 0x00007610ff0e7816 */ /* 0x000fe4000000000e */
[C---:B------:R-:W-:Y:S02]  /*9a20*/  @!P4 PRMT R13, R18.reuse, 0x7610, R13 ;  /* 0x00007610120dc816 */ /* 0x040fe4000000000d */
[----:B------:R-:W-:Y:S02]  /*9a30*/  @!P4 PRMT R14, R18, 0x7632, R14 ;  /* 0x00007632120ec816 */ /* 0x000fe4000000000e */
[----:B------:R-:W-:Y:S01]  /*9a40*/  LOP3.LUT P4, RZ, R61, 0x10000, RZ, 0xc0, !PT ;  /* 0x000100003dff7812 */ /* 0x000fe2000788c0ff */
[----:B------:R-:W-:Y:S01]  /*9a50*/  HFMA2 R30, -RZ, RZ, 0, 0 ;  /* 0x00000000ff1e7431 */ /* 0x000fe200000001ff */
[----:B------:R-:W-:-:S11]  /*9a60*/  MOV R28, RZ ;  /* 0x000000ff001c7202 */ /* 0x000fd60000000f00 */
[----:B----4-:R-:W4:Y:S01]  /*9a70*/  @!P4 LDG.E R28, desc[UR10][R56.64] ;  /* 0x0000000a381cc981 */ /* 0x010f22000c1e1900 */
[----:B------:R-:W-:-:S03]  /*9a80*/  PRMT R0, RZ, 0x7610, R0 ;  /* 0x00007610ff007816 */ /* 0x000fc60000000000 */
[----:B---3--:R-:W3:Y:S01]  /*9a90*/  @!P4 LDG.E R30, desc[UR10][R52.64] ;  /* 0x0000000a341ec981 */ /* 0x008ee2000c1e1900 */
[----:B------:R-:W-:Y:S02]  /*9aa0*/  LOP3.LUT P4, RZ, R60, 0x10, RZ, 0xc0, !PT ;  /* 0x000000103cff7812 */ /* 0x000fe4000788c0ff */
[----:B--2---:R-:W-:Y:S01]  /*9ab0*/  PRMT R58, RZ, 0x7610, R58 ;  /* 0x00007610ff3a7816 */ /* 0x004fe2000000003a */
[----:B------:R-:W-:Y:S10]  /*9ac0*/  STL [R1+0x160], R16 ;  /* 0x0001601001007387 */ /* 0x000ff40000100800 */
[----:B------:R-:W-:Y:S01]  /*9ad0*/  @!P4 PRMT R58, R43, 0x7610, R58 ;  /* 0x000076102b3ac816 */ /* 0x000fe2000000003a */
[----:B------:R-:W-:Y:S01]  /*9ae0*/  STL [R1+0x64], R15 ;  /* 0x0000640f01007387 */ /* 0x000fe20000100800 */
[----:B0-----:R-:W-:-:S03]  /*9af0*/  PRMT R32, RZ, 0x7610, R32 ;  /* 0x00007610ff207816 */ /* 0x001fc60000000020 */
[----:B------:R-:W-:Y:S01]  /*9b00*/  STL [R1+0x6c], R25 ;  /* 0x00006c1901007387 */ /* 0x000fe20000100800 */
[----:B------:R-:W-:-:S03]  /*9b10*/  @!P2 PRMT R32, R47, 0x7610, R32 ;  /* 0x000076102f20a816 */ /* 0x000fc60000000020 */
[----:B------:R-:W-:Y:S04]  /*9b20*/  STL [R1+0x70], R23 ;  /* 0x0000701701007387 */ /* 0x000fe80000100800 */
[----:B------:R0:W-:Y:S01]  /*9b30*/  STL.S16 [R1+0x490], R32 ;  /* 0x0004902001007387 */ /* 0x0001e20000100600 */
[----:B------:R-:W-:Y:S02]  /*9b40*/  PRMT R54, RZ, 0x7610, R54 ;  /* 0x00007610ff367816 */ /* 0x000fe40000000036 */
[----:B------:R-:W-:Y:S01]  /*9b50*/  @!P2 PRMT R0, R47, 0x7632, R0 ;  /* 0x000076322f00a816 */ /* 0x000fe20000000000 */
[----:B------:R-:W2:Y:S04]  /*9b60*/  LDL.LU.64 R56, [R1+0x458] ;  /* 0x0004580001387983 */ /* 0x000ea80000300a00 */
[----:B------:R-:W4:Y:S04]  /*9b70*/  LDL.LU.64 R52, [R1+0x440] ;  /* 0x0004400001347983 */ /* 0x000f280000300a00 */
[----:B0-----:R-:W3:Y:S04]  /*9b80*/  LDL.LU.64 R32, [R1+0x460] ;  /* 0x0004600001207983 */ /* 0x001ee80000300a00 */
[----:B------:R0:W-:Y:S04]  /*9b90*/  STL.S16 [R1+0x460], R58 ;  /* 0x0004603a01007387 */ /* 0x0001e80000100600 */
[----:B0-----:R-:W2:Y:S02]  /*9ba0*/  LDL.LU R58, [R1+0x8a8] ;  /* 0x0008a800013a7983 */ /* 0x001ea40000300800 */
[----:B--2---:R-:W-:-:S04]  /*9bb0*/  PRMT R58, RZ, 0x7610, R58 ;  /* 0x00007610ff3a7816 */ /* 0x004fc8000000003a */
[----:B------:R-:W-:-:S05]  /*9bc0*/  @!P4 PRMT R58, R44, 0x7610, R58 ;  /* 0x000076102c3ac816 */ /* 0x000fca000000003a */
[----:B------:R0:W-:Y:S04]  /*9bd0*/  STL.S16 [R1+0x464], R58 ;  /* 0x0004643a01007387 */ /* 0x0001e80000100600 */
[----:B0-----:R-:W2:Y:S01]  /*9be0*/  LDL.LU R58, [R1+0x8a0] ;  /* 0x0008a000013a7983 */ /* 0x001ea20000300800 */
[----:B------:R-:W-:-:S05]  /*9bf0*/  @!P3 PRMT R54, R45, 0x7610, R54 ;  /* 0x000076102d36b816 */ /* 0x000fca0000000036 */
[----:B------:R0:W-:Y:S04]  /*9c00*/  STL.S16 [R1+0x478], R54 ;  /* 0x0004783601007387 */ /* 0x0001e80000100600 */
[----:B0-----:R-:W4:Y:S01]  /*9c10*/  LDL.LU.64 R54, [R1+0x450] ;  /* 0x0004500001367983 */ /* 0x001f220000300a00 */
[----:B--2---:R-:W-:-:S04]  /*9c20*/  PRMT R58, RZ, 0x7610, R58 ;  /* 0x00007610ff3a7816 */ /* 0x004fc8000000003a */
[----:B------:R-:W-:-:S05]  /*9c30*/  @!P5 PRMT R58, R42, 0x7610, R58 ;  /* 0x000076102a3ad816 */ /* 0x000fca000000003a */
[----:B------:R0:W-:Y:S04]  /*9c40*/  STL.S16 [R1+0x4bc], R58 ;  /* 0x0004bc3a01007387 */ /* 0x0001e80000100600 */
[----:B0-----:R-:W2:Y:S01]  /*9c50*/  LDL.LU R58, [R1+0x894] ;  /* 0x00089400013a7983 */ /* 0x001ea20000300800 */
[----:B------:R-:W-:Y:S02]  /*9c60*/  PRMT R15, RZ, 0x7610, R15 ;  /* 0x00007610ff0f7816 */ /* 0x000fe4000000000f */
[----:B------:R-:W-:Y:S01]  /*9c70*/  PRMT R16, RZ, 0x7610, R16 ;  /* 0x00007610ff107816 */ /* 0x000fe20000000010 */
[----:B------:R0:W-:Y:S01]  /*9c80*/  STL.S16 [R1+0x4a0], R0 ;  /* 0x0004a00001007387 */ /* 0x0001e20000100600 */
[----:B------:R-:W-:Y:S02]  /*9c90*/  PRMT R25, RZ, 0x7610, R25 ;  /* 0x00007610ff197816 */ /* 0x000fe40000000019 */
[----:B------:R-:W-:-:S02]  /*9ca0*/  PRMT R23, RZ, 0x7610, R23 ;  /* 0x00007610ff177816 */ /* 0x000fc40000000017 */
[C---:B------:R-:W-:Y:S02]  /*9cb0*/  @!P1 PRMT R15, R49.reuse, 0x7610, R15 ;  /* 0x00007610310f9816 */ /* 0x040fe4000000000f */
[----:B------:R-:W-:Y:S01]  /*9cc0*/  @!P1 PRMT R16, R49, 0x7632, R16 ;  /* 0x0000763231109816 */ /* 0x000fe20000000010 */
[----:B0-----:R-:W2:Y:S01]  /*9cd0*/  LDL.LU R0, [R1+0x8bc] ;  /* 0x0008bc0001007983 */ /* 0x001ea20000300800 */
[C---:B------:R-:W-:Y:S02]  /*9ce0*/  LOP3.LUT P1, RZ, R61.reuse, 0x8000, RZ, 0xc0, !PT ;  /* 0x000080003dff7812 */ /* 0x040fe4000782c0ff */
[----:B------:R-:W-:Y:S02]  /*9cf0*/  LOP3.LUT P2, RZ, R61, 0x4000, RZ, 0xc0, !PT ;  /* 0x000040003dff7812 */ /* 0x000fe4000784c0ff */
[----:B------:R-:W-:Y:S02]  /*9d00*/  @!P3 PRMT R25, R46, 0x7632, R25 ;  /* 0x000076322e19b816 */ /* 0x000fe40000000019 */
[----:B------:R-:W-:-:S03]  /*9d10*/  @!P4 PRMT R23, R44, 0x7632, R23 ;  /* 0x000076322c17c816 */ /* 0x000fc60000000017 */
[----:B------:R0:W-:Y:S04]  /*9d20*/  STL.S16 [R1+0x484], R25 ;  /* 0x0004841901007387 */ /* 0x0001e80000100600 */
[----:B------:R1:W-:Y:S01]  /*9d30*/  STL.S16 [R1+0x4b8], R23 ;  /* 0x0004b81701007387 */ /* 0x0003e20000100600 */
[----:B0-----:R-:W-:Y:S02]  /*9d40*/  MOV R25, RZ ;  /* 0x000000ff00197202 */ /* 0x001fe40000000f00 */
[----:B-1----:R-:W-:-:S04]  /*9d50*/  MOV R23, RZ ;  /* 0x000000ff00177202 */ /* 0x002fc80000000f00 */
[----:B---3--:R-:W3:Y:S04]  /*9d60*/  @!P1 LDG.E R25, desc[UR10][R32.64] ;  /* 0x0000000a20199981 */ /* 0x008ee8000c1e1900 */
[----:B----4-:R-:W4:Y:S04]  /*9d70*/  @!P2 LDG.E R23, desc[UR10][R54.64] ;  /* 0x0000000a3617a981 */ /* 0x010f28000c1e1900 */
[----:B------:R-:W3:Y:S04]  /*9d80*/  LDL.LU.64 R32, [R1+0x438] ;  /* 0x0004380001207983 */ /* 0x000ee80000300a00 */
[----:B------:R-:W4:Y:S01]  /*9d90*/  LDL.LU.64 R54, [R1+0x430] ;  /* 0x0004300001367983 */ /* 0x000f220000300a00 */
[----:B--2---:R-:W-:-:S04]  /*9da0*/  PRMT R58, RZ, 0x7610, R58 ;  /* 0x00007610ff3a7816 */ /* 0x004fc8000000003a */
[----:B------:R-:W-:-:S05]  /*9db0*/  @!P0 PRMT R58, R38, 0x7610, R58 ;  /* 0x00007610263a8816 */ /* 0x000fca000000003a */
[----:B------:R0:W-:Y:S04]  /*9dc0*/  STL.S16 [R1+0x504], R58 ;  /* 0x0005043a01007387 */ /* 0x0001e80000100600 */
[----:B0-----:R-:W2:Y:S01]  /*9dd0*/  LDL.LU R58, [R1+0x87c] ;  /* 0x00087c00013a7983 */ /* 0x001ea20000300800 */
[----:B------:R-:W-:-:S03]  /*9de0*/  PRMT R0, RZ, 0x7610, R0 ;  /* 0x00007610ff007816 */ /* 0x000fc60000000000 */
[----:B------:R0:W-:Y:S01]  /*9df0*/  STL [R1+0x74], R27 ;  /* 0x0000741b01007387 */ /* 0x0001e20000100800 */
[----:B------:R-:W-:Y:S02]  /*9e00*/  @!P3 PRMT R0, R45, 0x7632, R0 ;  /* 0x000076322d00b816 */ /* 0x000fe40000000000 */
[----:B------:R-:W-:Y:S01]  /*9e10*/  LOP3.LUT P3, RZ, R61, 0x2000, RZ, 0xc0, !PT ;  /* 0x000020003dff7812 */ /* 0x000fe2000786c0ff */
[----:B------:R1:W-:Y:S01]  /*9e20*/  STL [R1+0x178], R31 ;  /* 0x0001781f01007387 */ /* 0x0003e20000100800 */
[----:B0-----:R-:W-:-:S04]  /*9e30*/  PRMT R27, RZ, 0x7610, R27 ;  /* 0x00007610ff1b7816 */ /* 0x001fc8000000001b */
[----:B------:R-:W-:Y:S01]  /*9e40*/  @!P5 PRMT R27, R42, 0x7632, R27 ;  /* 0x000076322a1bd816 */ /* 0x000fe2000000001b */
[----:B-1----:R-:W-:Y:S01]  /*9e50*/  HFMA2 R31, -RZ, RZ, 0, 0 ;  /* 0x00000000ff1f7431 */ /* 0x002fe200000001ff */
[----:B------:R-:W-:-:S03]  /*9e60*/  LOP3.LUT R60, R60, 0xfffffff7, RZ, 0xc0, !PT ;  /* 0xfffffff73c3c7812 */ /* 0x000fc600078ec0ff */
[----:B------:R0:W-:Y:S02]  /*9e70*/  STL.S16 [R1+0x4e0], R27 ;  /* 0x0004e01b01007387 */ /* 0x0001e40000100600 */
[----:B------:R-:W-:Y:S02]  /*9e80*/  @P3 LOP3.LUT R60, R60, 0x8, RZ, 0xfc, !PT ;  /* 0x000000083c3c3812 */ /* 0x000fe400078efcff */
[----:B------:R1:W-:Y:S01]  /*9e90*/  STL [R1+0x170], R36 ;  /* 0x0001702401007387 */ /* 0x0003e20000100800 */
[----:B0-----:R-:W-:-:S03]  /*9ea0*/  MOV R27, RZ ;  /* 0x000000ff001b7202 */ /* 0x001fc60000000f00 */
[----:B------:R0:W-:Y:S01]  /*9eb0*/  STL [R1+0x174], R29 ;  /* 0x0001741d01007387 */ /* 0x0001e20000100800 */
[----:B-1----:R-:W-:-:S03]  /*9ec0*/  HFMA2 R36, -RZ, RZ, 0, 0 ;  /* 0x00000000ff247431 */ /* 0x002fc600000001ff */
[----:B----4-:R-:W4:Y:S04]  /*9ed0*/  @!P3 LDG.E R31, desc[UR10][R54.64] ;  /* 0x0000000a361fb981 */ /* 0x010f28000c1e1900 */
[----:B---3--:R-:W3:Y:S01]  /*9ee0*/  @!P3 LDG.E R27, desc[UR10][R32.64] ;  /* 0x0000000a201bb981 */ /* 0x008ee2000c1e1900 */
[----:B0-----:R-:W-:Y:S01]  /*9ef0*/  HFMA2 R29, -RZ, RZ, 0, 0 ;  /* 0x00000000ff1d7431 */ /* 0x001fe200000001ff */
[----:B------:R-:W-:Y:S02]  /*9f00*/  LOP3.LUT P3, RZ, R61, 0x20000, RZ, 0xc0, !PT ;  /* 0x000200003dff7812 */ /* 0x000fe4000786c0ff */
[----:B------:R0:W4:Y:S04]  /*9f10*/  @!P1 LDG.E R36, desc[UR10][R56.64] ;  /* 0x0000000a38249981 */ /* 0x000128000c1e1900 */
[----:B------:R1:W-:Y:S04]  /*9f20*/  STL.S16 [R1+0x480], R0 ;  /* 0x0004800001007387 */ /* 0x0003e80000100600 */
[----:B------:R0:W3:Y:S04]  /*9f30*/  @!P2 LDG.E R29, desc[UR10][R52.64] ;  /* 0x0000000a341da981 */ /* 0x0000e8000c1e1900 */
[----:B------:R-:W0:Y:S04]  /*9f40*/  LDL.LU R56, [R1+0x89c] ;  /* 0x00089c0001387983 */ /* 0x000e280000300800 */
[----:B-1----:R-:W4:Y:S04]  /*9f50*/  LDL.LU R0, [R1+0x8b0] ;  /* 0x0008b00001007983 */ /* 0x002f280000300800 */
[----:B------:R-:W3:Y:S01]  /*9f60*/  LDL.LU R52, [R1+0x890] ;  /* 0x0008900001347983 */ /* 0x000ee20000300800 */
[----:B--2---:R-:W-:-:S03]  /*9f70*/  PRMT R58, RZ, 0x7610, R58 ;  /* 0x00007610ff3a7816 */ /* 0x004fc6000000003a */
[----:B------:R-:W-:Y:S01]  /*9f80*/  STL [R1+0x7c], R3 ;  /* 0x00007c0301007387 */ /* 0x000fe20000100800 */
[----:B------:R-:W-:-:S03]  /*9f90*/  @!P3 PRMT R58, R24, 0x7610, R58 ;  /* 0x00007610183ab816 */ /* 0x000fc6000000003a */
[----:B------:R-:W-:Y:S04]  /*9fa0*/  STL [R1+0x78], R2 ;  /* 0x0000780201007387 */ /* 0x000fe80000100800 */
[----:B------:R1:W-:Y:S01]  /*9fb0*/  STL.S16 [R1+0x51c], R58 ;  /* 0x00051c3a01007387 */ /* 0x0003e20000100600 */
[----:B------:R-:W-:-:S03]  /*9fc0*/  LOP3.LUT R60, R60, 0xfffffffb, RZ, 0xc0, !PT ;  /* 0xfffffffb3c3c7812 */ /* 0x000fc600078ec0ff */
[----:B------:R-:W2:Y:S04]  /*9fd0*/  LDL.LU.64 R32, [R1+0x888] ;  /* 0x0008880001207983 */ /* 0x000ea80000300a00 */
[----:B------:R-:W2:Y:S04]  /*9fe0*/  LDL.LU R54, [R1+0x884] ;  /* 0x0008840001367983 */ /* 0x000ea80000300800 */
[----:B-1----:R-:W2:Y:S01]  /*9ff0*/  LDL.LU R58, [R1+0x878] ;  /* 0x00087800013a7983 */ /* 0x002ea20000300800 */
[----:B0-----:R-:W-:-:S04]  /*a000*/  PRMT R56, RZ, 0x7610, R56 ;  /* 0x00007610ff387816 */ /* 0x001fc80000000038 */
[----:B------:R-:W-:Y:S02]  /*a010*/  @!P5 PRMT R56, R41, 0x7610, R56 ;  /* 0x000076102938d816 */ /* 0x000fe40000000038 */
[----:B---3--:R-:W-:-:S04]  /*a020*/  PRMT R52, RZ, 0x7610, R52 ;  /* 0x00007610ff347816 */ /* 0x008fc80000000034 */
[----:B------:R-:W-:Y:S01]  /*a030*/  @!P6 PRMT R52, R39, 0x7610, R52 ;  /* 0x000076102734e816 */ /* 0x000fe20000000034 */
[----:B------:R0:W-:Y:S01]  /*a040*/  STL.S16 [R1+0x474], R56 ;  /* 0x0004743801007387 */ /* 0x0001e20000100600 */
[----:B----4-:R-:W-:-:S03]  /*a050*/  PRMT R0, RZ, 0x7610, R0 ;  /* 0x00007610ff007816 */ /* 0x010fc60000000000 */
[----:B------:R1:W-:Y:S01]  /*a060*/  STL.S16 [R1+0x4cc], R52 ;  /* 0x0004cc3401007387 */ /* 0x0003e20000100600 */
[----:B------:R-:W-:-:S03]  /*a070*/  @!P4 PRMT R0, R43, 0x7632, R0 ;  /* 0x000076322b00c816 */ /* 0x000fc60000000000 */
[----:B0-----:R-:W3:Y:S04]  /*a080*/  LDL.LU.64 R56, [R1+0x428] ;  /* 0x0004280001387983 */ /* 0x001ee80000300a00 */
[----:B-1----:R-:W4:Y:S04]  /*a090*/  LDL.LU.64 R52, [R1+0x418] ;  /* 0x0004180001347983 */ /* 0x002f280000300a00 */
[----:B------:R0:W-:Y:S04]  /*a0a0*/  STL.S16 [R1+0x470], R0 ;  /* 0x0004700001007387 */ /* 0x0001e80000100600 */
[----:B0-----:R-:W4:Y:S01]  /*a0b0*/  LDL.LU R0, [R1+0x8a4] ;  /* 0x0008a40001007983 */ /* 0x001f220000300800 */
[----:B--2---:R-:W-:-:S04]  /*a0c0*/  PRMT R58, RZ, 0x7610, R58 ;  /* 0x00007610ff3a7816 */ /* 0x004fc8000000003a */
[----:B------:R-:W-:-:S05]  /*a0d0*/  @!P3 PRMT R58, R26, 0x7610, R58 ;  /* 0x000076101a3ab816 */ /* 0x000fca000000003a */
[----:B------:R0:W-:Y:S04]  /*a0e0*/  STL.S16 [R1+0x5ac], R58 ;  /* 0x0005ac3a01007387 */ /* 0x0001e80000100600 */
[----:B0-----:R-:W2:Y:S01]  /*a0f0*/  LDL.LU R58, [R1+0x870] ;  /* 0x00087000013a7983 */ /* 0x001ea20000300800 */
[----:B------:R-:W-:Y:S02]  /*a100*/  PRMT R3, RZ, 0x7610, R3 ;  /* 0x00007610ff037816 */ /* 0x000fe40000000003 */
[----:B------:R-:W-:Y:S02]  /*a110*/  PRMT R2, RZ, 0x7610, R2 ;  /* 0x00007610ff027816 */ /* 0x000fe40000000002 */
[----:B------:R-:W-:Y:S02]  /*a120*/  @!P0 PRMT R3, R38, 0x7632, R3 ;  /* 0x0000763226038816 */ /* 0x000fe40000000003 */
[----:B------:R-:W-:-:S02]  /*a130*/  LOP3.LUT P4, RZ, R61, 0x1000, RZ, 0xc0, !PT ;  /* 0x000010003dff7812 */ /* 0x000fc4000788c0ff */
[----:B------:R-:W-:Y:S01]  /*a140*/  @!P6 PRMT R2, R40, 0x7632, R2 ;  /* 0x000076322802e816 */ /* 0x000fe20000000002 */
[----:B------:R0:W-:Y:S04]  /*a150*/  STL.S16 [R1+0x584], R3 ;  /* 0x0005840301007387 */ /* 0x0001e80000100600 */
[----:B------:R1:W-:Y:S01]  /*a160*/  STL.S16 [R1+0x500], R2 ;  /* 0x0005000201007387 */ /* 0x0003e20000100600 */
[----:B0-----:R-:W-:Y:S01]  /*a170*/  HFMA2 R3, -RZ, RZ, 0, 0 ;  /* 0x00000000ff037431 */ /* 0x001fe200000001ff */
[----:B-1----:R-:W-:-:S04]  /*a180*/  MOV R2, RZ ;  /* 0x000000ff00027202 */ /* 0x002fc80000000f00 */
[----:B------:R-:W-:Y:S02]  /*a190*/  @P4 LOP3.LUT R60, R60, 0x4, RZ, 0xfc, !PT ;  /* 0x000000043c3c4812 */ /* 0x000fe400078efcff */
[----:B---3--:R-:W3:Y:S04]  /*a1a0*/  @!P4 LDG.E R2, desc[UR10][R56.64] ;  /* 0x0000000a3802c981 */ /* 0x008ee8000c1e1900 */
[----:B----4-:R-:W4:Y:S01]  /*a1b0*/  @!P4 LDG.E R3, desc[UR10][R52.64] ;  /* 0x0000000a3403c981 */ /* 0x010f22000c1e1900 */
[----:B------:R-:W-:Y:S02]  /*a1c0*/  LOP3.LUT P4, RZ, R61, 0x10000, RZ, 0xc0, !PT ;  /* 0x000100003dff7812 */ /* 0x000fe4000788c0ff */
[----:B------:R-:W-:Y:S02]  /*a1d0*/  PRMT R33, RZ, 0x7610, R33 ;  /* 0x00007610ff217816 */ /* 0x000fe40000000021 */
[----:B------:R-:W-:Y:S01]  /*a1e0*/  PRMT R32, RZ, 0x7610, R32 ;  /* 0x00007610ff207816 */ /* 0x000fe20000000020 */
[----:B------:R-:W-:Y:S01]  /*a1f0*/  STL [R1+0x17c], R4 ;  /* 0x00017c0401007387 */ /* 0x000fe20000100800 */
[----:B------:R-:W-:-:S03]  /*a200*/  PRMT R0, RZ, 0x7610, R0 ;  /* 0x00007610ff007816 */ /* 0x000fc60000000000 */
[----:B------:R-:W3:Y:S01]  /*a210*/  LDL.LU.64 R56, [R1+0x400] ;  /* 0x0004000001387983 */ /* 0x000ee20000300a00 */
[----:B------:R-:W-:-:S03]  /*a220*/  @!P5 PRMT R0, R41, 0x7632, R0 ;  /* 0x000076322900d816 */ /* 0x000fc60000000000 */
[----:B------:R-:W4:Y:S04]  /*a230*/  LDL.LU.64 R52, [R1+0x3e8] ;  /* 0x0003e80001347983 */ /* 0x000f280000300a00 */
[----:B------:R0:W-:Y:S04]  /*a240*/  STL.S16 [R1+0x4c8], R0 ;  /* 0x0004c80001007387 */ /* 0x0001e80000100600 */
[----:B0-----:R-:W3:Y:S01]  /*a250*/  LDL.LU R0, [R1+0x898] ;  /* 0x0008980001007983 */ /* 0x001ee20000300800 */
[----:B--2---:R-:W-:-:S04]  /*a260*/  PRMT R58, RZ, 0x7610, R58 ;  /* 0x00007610ff3a7816 */ /* 0x004fc8000000003a */
[----:B------:R-:W-:-:S05]  /*a270*/  @!P4 PRMT R58, R28, 0x7610, R58 ;  /* 0x000076101c3ac816 */ /* 0x000fca000000003a */
[----:B------:R0:W-:Y:S04]  /*a280*/  STL.S16 [R1+0x5b8], R58 ;  /* 0x0005b83a01007387 */ /* 0x0001e80000100600 */
[----:B0-----:R-:W2:Y:S01]  /*a290*/  LDL.LU R58, [R1+0x86c] ;  /* 0x00086c00013a7983 */ /* 0x001ea20000300800 */
[----:B------:R-:W-:Y:S02]  /*a2a0*/  @!P6 PRMT R33, R39, 0x7632, R33 ;  /* 0x000076322721e816 */ /* 0x000fe40000000021 */
[----:B------:R-:W-:-:S03]  /*a2b0*/  @!P6 PRMT R32, R40, 0x7610, R32 ;  /* 0x000076102820e816 */ /* 0x000fc60000000020 */
[----:B------:R-:W-:Y:S04]  /*a2c0*/  STL.S16 [R1+0x4f0], R33 ;  /* 0x0004f02101007387 */ /* 0x000fe80000100600 */
[----:B------:R0:W-:Y:S04]  /*a2d0*/  STL.S16 [R1+0x4e4], R32 ;  /* 0x0004e42001007387 */ /* 0x0001e80000100600 */
[----:B0-----:R-:W4:Y:S01]  /*a2e0*/  LDL.LU.64 R32, [R1+0x410] ;  /* 0x0004100001207983 */ /* 0x001f220000300a00 */
[----:B---3--:R-:W-:-:S04]  /*a2f0*/  PRMT R0, RZ, 0x7610, R0 ;  /* 0x00007610ff007816 */ /* 0x008fc80000000000 */
[----:B------:R-:W-:-:S05]  /*a300*/  @!P0 PRMT R0, R21, 0x7632, R0 ;  /* 0x0000763215008816 */ /* 0x000fca0000000000 */
[----:B------:R0:W-:Y:S04]  /*a310*/  STL.S16 [R1+0x518], R0 ;  /* 0x0005180001007387 */ /* 0x0001e80000100600 */
[----:B0-----:R-:W3:Y:S01]  /*a320*/  LDL.LU R0, [R1+0x880] ;  /* 0x0008800001007983 */ /* 0x001ee20000300800 */
[----:B--2---:R-:W-:-:S04]  /*a330*/  PRMT R58, RZ, 0x7610, R58 ;  /* 0x00007610ff3a7816 */ /* 0x004fc8000000003a */
[----:B------:R-:W-:-:S05]  /*a340*/  @!P4 PRMT R58, R30, 0x7610, R58 ;  /* 0x000076101e3ac816 */ /* 0x000fca000000003a */
[----:B------:R0:W-:Y:S04]  /*a350*/  STL.S16 [R1+0x5c0], R58 ;  /* 0x0005c03a01007387 */ /* 0x0001e80000100600 */
[----:B0-----:R-:W2:Y:S01]  /*a360*/  LDL.LU R58, [R1+0x864] ;  /* 0x00086400013a7983 */ /* 0x001ea20000300800 */
[----:B------:R-:W-:Y:S02]  /*a370*/  LOP3.LUT P5, RZ, R61, 0x800, RZ, 0xc0, !PT ;  /* 0x000008003dff7812 */ /* 0x000fe400078ac0ff */
[----:B------:R-:W-:Y:S02]  /*a380*/  MOV R4, RZ ;  /* 0x000000ff00047202 */ /* 0x000fe40000000f00 */
[----:B------:R-:W-:-:S09]  /*a390*/  PRMT R54, RZ, 0x7610, R54 ;  /* 0x00007610ff367816 */ /* 0x000fd20000000036 */
[----:B----4-:R-:W4:Y:S04]  /*a3a0*/  @!P5 LDG.E R4, desc[UR10][R32.64] ;  /* 0x0000000a2004d981 */ /* 0x010f28000c1e1900 */
[----:B------:R-:W4:Y:S01]  /*a3b0*/  LDL.LU.64 R32, [R1+0x3f0] ;  /* 0x0003f00001207983 */ /* 0x000f220000300a00 */
[----:B------:R-:W-:-:S05]  /*a3c0*/  @!P0 PRMT R54, R21, 0x7610, R54 ;  /* 0x0000761015368816 */ /* 0x000fca0000000036 */
        /* <DEDUP_REMOVED lines=9> */
[----:B0-----:R-:W2:Y:S04]  /*a460*/  LDL.LU R58, [R1+0x858] ;  /* 0x00085800013a7983 */ /* 0x001ea80000300800 */
[----:B------:R0:W-:Y:S04]  /*a470*/  STL [R1+0x80], R5 ;  /* 0x0000800501007387 */ /* 0x0001e80000100800 */
[----:B------:R1:W-:Y:S01]  /*a480*/  STL [R1+0x84], R7 ;  /* 0x0000840701007387 */ /* 0x0003e20000100800 */
[----:B0-----:R-:W-:-:S02]  /*a490*/  PRMT R5, RZ, 0x7610, R5 ;  /* 0x00007610ff057816 */ /* 0x001fc40000000005 */
[----:B-1----:R-:W-:Y:S02]  /*a4a0*/  PRMT R7, RZ, 0x7610, R7 ;  /* 0x00007610ff077816 */ /* 0x002fe40000000007 */
[----:B------:R-:W-:Y:S02]  /*a4b0*/  @!P3 PRMT R5, R26, 0x7632, R5 ;  /* 0x000076321a05b816 */ /* 0x000fe40000000005 */
[----:B------:R-:W-:Y:S02]  /*a4c0*/  @!P4 PRMT R7, R30, 0x7632, R7 ;  /* 0x000076321e07c816 */ /* 0x000fe40000000007 */
[C---:B------:R-:W-:Y:S02]  /*a4d0*/  LOP3.LUT P6, RZ, R61.reuse, 0x400, RZ, 0xc0, !PT ;  /* 0x000004003dff7812 */ /* 0x040fe400078cc0ff */
[----:B------:R-:W-:Y:S01]  /*a4e0*/  LOP3.LUT P0, RZ, R61, 0x200, RZ, 0xc0, !PT ;  /* 0x000002003dff7812 */ /* 0x000fe2000780c0ff */
[----:B------:R0:W-:Y:S04]  /*a4f0*/  STL.S16 [R1+0x5bc], R5 ;  /* 0x0005bc0501007387 */ /* 0x0001e80000100600 */
[----:B------:R1:W-:Y:S01]  /*a500*/  STL.S16 [R1+0x5cc], R7 ;  /* 0x0005cc0701007387 */ /* 0x0003e20000100600 */
[----:B0-----:R-:W-:-:S03]  /*a510*/  HFMA2 R5, -RZ, RZ, 0, 0 ;  /* 0x00000000ff057431 */ /* 0x001fc600000001ff */
[----:B------:R0:W-:Y:S01]  /*a520*/  STL [R1+0x184], R59 ;  /* 0x0001843b01007387 */ /* 0x0001e20000100800 */
[----:B-1----:R-:W-:-:S03]  /*a530*/  HFMA2 R7, -RZ, RZ, 0, 0 ;  /* 0x00000000ff077431 */ /* 0x002fc600000001ff */
[----:B------:R-:W2:Y:S01]  /*a540*/  @!P5 LDG.E R5, desc[UR10][R56.64] ;  /* 0x0000000a3805d981 */ /* 0x000ea2000c1e1900 */
[----:B0-----:R-:W-:-:S03]  /*a550*/  MOV R59, RZ ;  /* 0x000000ff003b7202 */ /* 0x001fc60000000f00 */
[----:B----4-:R0:W4:Y:S04]  /*a560*/  @!P6 LDG.E R7, desc[UR10][R32.64] ;  /* 0x0000000a2007e981 */ /* 0x010128000c1e1900 */
[----:B------:R-:W4:Y:S04]  /*a570*/  @!P0 LDG.E R59, desc[UR10][R52.64] ;  /* 0x0000000a343b8981 */ /* 0x000f28000c1e1900 */
[----:B------:R-:W4:Y:S01]  /*a580*/  LDL.LU.64 R56, [R1+0x3d0] ;  /* 0x0003d00001387983 */ /* 0x000f220000300a00 */
[----:B---3--:R-:W-:-:S03]  /*a590*/  PRMT R0, RZ, 0x7610, R0 ;  /* 0x00007610ff007816 */ /* 0x008fc60000000000 */
[----:B------:R-:W0:Y:S01]  /*a5a0*/  LDL.LU R32, [R1+0x860] ;  /* 0x0008600001207983 */ /* 0x000e220000300800 */
[----:B------:R-:W-:-:S03]  /*a5b0*/  @!P4 PRMT R0, R28, 0x7632, R0 ;  /* 0x000076321c00c816 */ /* 0x000fc60000000000 */
[----:B------:R-:W3:Y:S04]  /*a5c0*/  LDL.LU.64 R52, [R1+0x3c0] ;  /* 0x0003c00001347983 */ /* 0x000ee80000300a00 */
[----:B------:R1:W-:Y:S04]  /*a5d0*/  STL.S16 [R1+0x5c4], R0 ;  /* 0x0005c40001007387 */ /* 0x0003e80000100600 */
[----:B------:R1:W-:Y:S04]  /*a5e0*/  STL [R1+0x180], R6 ;  /* 0x0001800601007387 */ /* 0x0003e80000100800 */
[----:B-1----:R-:W3:Y:S01]  /*a5f0*/  LDL.LU R0, [R1+0x868] ;  /* 0x0008680001007983 */ /* 0x002ee20000300800 */
[----:B------:R-:W-:-:S06]  /*a600*/  MOV R6, RZ ;  /* 0x000000ff00067202 */ /* 0x000fcc0000000f00 */
[----:B------:R-:W3:Y:S04]  /*a610*/  @!P6 LDG.E R6, desc[UR10][R54.64] ;  /* 0x0000000a3606e981 */ /* 0x000ee8000c1e1900 */
[----:B------:R-:W3:Y:S01]  /*a620*/  LDL.LU.64 R54, [R1+0x3d8] ;  /* 0x0003d80001367983 */ /* 0x000ee20000300a00 */
[----:B--2---:R-:W-:-:S04]  /*a630*/  PRMT R58, RZ, 0x7610, R58 ;  /* 0x00007610ff3a7816 */ /* 0x004fc8000000003a */
[----:B------:R-:W-:-:S05]  /*a640*/  @!P2 PRMT R58, R29, 0x7610, R58 ;  /* 0x000076101d3aa816 */ /* 0x000fca000000003a */
[----:B------:R1:W-:Y:S04]  /*a650*/  STL.S16 [R1+0x5e0], R58 ;  /* 0x0005e03a01007387 */ /* 0x0003e80000100600 */
[----:B-1----:R-:W2:Y:S01]  /*a660*/  LDL.LU R58, [R1+0x84c] ;  /* 0x00084c00013a7983 */ /* 0x002ea20000300800 */
[----:B------:R-:W-:-:S03]  /*a670*/  LOP3.LUT P3, RZ, R61, 0x100, RZ, 0xc0, !PT ;  /* 0x000001003dff7812 */ /* 0x000fc6000786c0ff */
[----:B------:R1:W-:Y:S04]  /*a680*/  STL [R1+0x18c], R22 ;  /* 0x00018c1601007387 */ /* 0x0003e80000100800 */
[----:B------:R1:W-:Y:S02]  /*a690*/  STL [R1+0x188], R20 ;  /* 0x0001881401007387 */ /* 0x0003e40000100800 */
[----:B-1----:R-:W-:Y:S02]  /*a6a0*/  HFMA2 R22, -RZ, RZ, 0, 0 ;  /* 0x00000000ff167431 */ /* 0x002fe400000001ff */
[----:B------:R1:W-:Y:S01]  /*a6b0*/  STL [R1+0x88], R19 ;  /* 0x0000881301007387 */ /* 0x0003e20000100800 */
[----:B------:R-:W-:Y:S02]  /*a6c0*/  MOV R20, RZ ;  /* 0x000000ff00147202 */ /* 0x000fe40000000f00 */
[----:B-1----:R-:W-:-:S04]  /*a6d0*/  PRMT R19, RZ, 0x7610, R19 ;  /* 0x00007610ff137816 */ /* 0x002fc80000000013 */
[----:B------:R-:W-:-:S05]  /*a6e0*/  @!P1 PRMT R19, R36, 0x7632, R19 ;  /* 0x0000763224139816 */ /* 0x000fca0000000013 */
[----:B------:R1:W-:Y:S04]  /*a6f0*/  STL.S16 [R1+0x5dc], R19 ;  /* 0x0005dc1301007387 */ /* 0x0003e80000100600 */
[----:B----4-:R-:W4:Y:S01]  /*a700*/  @!P3 LDG.E R20, desc[UR10][R56.64] ;  /* 0x0000000a3814b981 */ /* 0x010f22000c1e1900 */
[----:B0-----:R-:W-:-:S03]  /*a710*/  PRMT R32, RZ, 0x7610, R32 ;  /* 0x00007610ff207816 */ /* 0x001fc60000000020 */
[----:B---3--:R-:W3:Y:S01]  /*a720*/  @!P3 LDG.E R22, desc[UR10][R52.64] ;  /* 0x0000000a3416b981 */ /* 0x008ee2000c1e1900 */
[----:B------:R-:W-:Y:S02]  /*a730*/  LOP3.LUT P3, RZ, R60, 0x8, RZ, 0xc0, !PT ;  /* 0x000000083cff7812 */ /* 0x000fe4000786c0ff */
[----:B------:R-:W-:Y:S01]  /*a740*/  @!P1 PRMT R32, R25, 0x7610, R32 ;  /* 0x0000761019209816 */ /* 0x000fe20000000020 */
[----:B-1----:R-:W-:Y:S01]  /*a750*/  HFMA2 R19, -RZ, RZ, 0, 0 ;  /* 0x00000000ff137431 */ /* 0x002fe200000001ff */
[----:B------:R-:W4:Y:S04]  /*a760*/  LDL.LU.64 R56, [R1+0x3a8] ;  /* 0x0003a80001387983 */ /* 0x000f280000300a00 */
[----:B------:R0:W-:Y:S04]  /*a770*/  STL.S16 [R1+0x5c8], R32 ;  /* 0x0005c82001007387 */ /* 0x0001e80000100600 */
[----:B------:R-:W-:Y:S01]  /*a780*/  STL [R1+0x90], R18 ;  /* 0x0000901201007387 */ /* 0x000fe20000100800 */
[----:B------:R-:W-:-:S03]  /*a790*/  PRMT R0, RZ, 0x7610, R0 ;  /* 0x00007610ff007816 */ /* 0x000fc60000000000 */
[----:B------:R-:W-:Y:S01]  /*a7a0*/  STL [R1+0x8c], R17 ;  /* 0x00008c1101007387 */ /* 0x000fe20000100800 */
[----:B------:R-:W-:-:S03]  /*a7b0*/  @!P1 PRMT R0, R25, 0x7632, R0 ;  /* 0x0000763219009816 */ /* 0x000fc60000000000 */
[----:B0-----:R-:W3:Y:S04]  /*a7c0*/  LDL.LU.64 R32, [R1+0x3b8] ;  /* 0x0003b80001207983 */ /* 0x001ee80000300a00 */
[----:B------:R0:W-:Y:S01]  /*a7d0*/  STL.S16 [R1+0x5d4], R0 ;  /* 0x0005d40001007387 */ /* 0x0001e20000100600 */
[----:B------:R-:W-:-:S03]  /*a7e0*/  LOP3.LUT P4, RZ, R61, 0x80, RZ, 0xc0, !PT ;  /* 0x000000803dff7812 */ /* 0x000fc6000788c0ff */
[----:B------:R-:W3:Y:S04]  /*a7f0*/  LDL.LU R52, [R1+0x848] ;  /* 0x0008480001347983 */ /* 0x000ee80000300800 */
[----:B------:R1:W3:Y:S04]  /*a800*/  @!P0 LDG.E R19, desc[UR10][R54.64] ;  /* 0x0000000a36138981 */ /* 0x0002e8000c1e1900 */
[----:B0-----:R-:W3:Y:S04]  /*a810*/  LDL.LU R0, [R1+0x85c] ;  /* 0x00085c0001007983 */ /* 0x001ee80000300800 */
[----:B------:R-:W1:Y:S01]  /*a820*/  LDL.LU R54, [R1+0x854] ;  /* 0x0008540001367983 */ /* 0x000e620000300800 */
[----:B--2---:R-:W-:-:S04]  /*a830*/  PRMT R58, RZ, 0x7610, R58 ;  /* 0x00007610ff3a7816 */ /* 0x004fc8000000003a */
[----:B------:R-:W-:-:S05]  /*a840*/  @!P3 PRMT R58, R31, 0x7610, R58 ;  /* 0x000076101f3ab816 */ /* 0x000fca000000003a */
[----:B------:R0:W-:Y:S04]  /*a850*/  STL.S16 [R1+0x5f0], R58 ;  /* 0x0005f03a01007387 */ /* 0x0001e80000100600 */
[----:B0-----:R-:W2:Y:S01]  /*a860*/  LDL.LU R58, [R1+0x840] ;  /* 0x00084000013a7983 */ /* 0x001ea20000300800 */
[----:B------:R-:W-:Y:S02]  /*a870*/  PRMT R18, RZ, 0x7610, R18 ;  /* 0x00007610ff127816 */ /* 0x000fe40000000012 */
[----:B------:R-:W-:Y:S02]  /*a880*/  PRMT R17, RZ, 0x7610, R17 ;  /* 0x00007610ff117816 */ /* 0x000fe40000000011 */
[----:B------:R-:W-:Y:S02]  /*a890*/  @!P3 PRMT R18, R31, 0x7632, R18 ;  /* 0x000076321f12b816 */ /* 0x000fe40000000012 */
[----:B------:R-:W-:-:S03]  /*a8a0*/  @!P2 PRMT R17, R29, 0x7632, R17 ;  /* 0x000076321d11a816 */ /* 0x000fc60000000011 */
[----:B------:R0:W-:Y:S04]  /*a8b0*/  STL.S16 [R1+0x5f8], R18 ;  /* 0x0005f81201007387 */ /* 0x0001e80000100600 */
[----:B------:R0:W-:Y:S02]  /*a8c0*/  STL.S16 [R1+0x5ec], R17 ;  /* 0x0005ec1101007387 */ /* 0x0001e40000100600 */
[----:B0-----:R-:W-:Y:S01]  /*a8d0*/  HFMA2 R18, -RZ, RZ, 0, 0 ;  /* 0x00000000ff127431 */ /* 0x001fe200000001ff */
[----:B------:R-:W-:-:S05]  /*a8e0*/  MOV R17, RZ ;  /* 0x000000ff00117202 */ /* 0x000fca0000000f00 */
[----:B----4-:R0:W4:Y:S01]  /*a8f0*/  @!P4 LDG.E R18, desc[UR10][R56.64] ;  /* 0x0000000a3812c981 */ /* 0x010122000c1e1900 */
[----:B------:R-:W-:-:S03]  /*a900*/  LOP3.LUT P1, RZ, R61, 0x40, RZ, 0xc0, !PT ;  /* 0x000000403dff7812 */ /* 0x000fc6000782c0ff */
[----:B------:R-:W-:Y:S04]  /*a910*/  STL [R1+0x190], R51 ;  /* 0x0001903301007387 */ /* 0x000fe80000100800 */
[----:B------:R-:W0:Y:S04]  /*a920*/  LDL.LU R56, [R1+0x83c] ;  /* 0x00083c0001387983 */ /* 0x000e280000300800 */
[----:B---3--:R-:W3:Y:S01]  /*a930*/  @!P4 LDG.E R17, desc[UR10][R32.64] ;  /* 0x0000000a2011c981 */ /* 0x008ee2000c1e1900 */
[----:B------:R-:W-:Y:S02]  /*a940*/  LOP3.LUT P4, RZ, R60, 0x4, RZ, 0xc0, !PT ;  /* 0x000000043cff7812 */ /* 0x000fe4000788c0ff */
[----:B------:R-:W-:Y:S01]  /*a950*/  PRMT R0, RZ, 0x7610, R0 ;  /* 0x00007610ff007816 */ /* 0x000fe20000000000 */
[----:B------:R-:W4:Y:S01]  /*a960*/  LDL.LU.64 R32, [R1+0x398] ;  /* 0x0003980001207983 */ /* 0x000f220000300a00 */
[----:B-1----:R-:W-:-:S02]  /*a970*/  PRMT R54, RZ, 0x7610, R54 ;  /* 0x00007610ff367816 */ /* 0x002fc40000000036 */
[C---:B------:R-:W-:Y:S02]  /*a980*/  @!P2 PRMT R0, R23.reuse, 0x7632, R0 ;  /* 0x000076321700a816 */ /* 0x040fe40000000000 */
[----:B------:R-:W-:-:S03]  /*a990*/  @!P2 PRMT R54, R23, 0x7610, R54 ;  /* 0x000076101736a816 */ /* 0x000fc60000000036 */
[----:B------:R1:W-:Y:S04]  /*a9a0*/  STL.S16 [R1+0x5e4], R0 ;  /* 0x0005e40001007387 */ /* 0x0003e80000100600 */
[----:B------:R1:W-:Y:S04]  /*a9b0*/  STL.S16 [R1+0x5d8], R54 ;  /* 0x0005d83601007387 */ /* 0x0003e80000100600 */
[----:B-1----:R-:W3:Y:S04]  /*a9c0*/  LDL.LU R0, [R1+0x850] ;  /* 0x0008500001007983 */ /* 0x002ee80000300800 */
[----:B------:R-:W4:Y:S01]  /*a9d0*/  LDL.LU.64 R54, [R1+0x3a0] ;  /* 0x0003a00001367983 */ /* 0x000f220000300a00 */
[----:B--2---:R-:W-:-:S04]  /*a9e0*/  PRMT R58, RZ, 0x7610, R58 ;  /* 0x00007610ff3a7816 */ /* 0x004fc8000000003a */
[----:B------:R-:W-:-:S05]  /*a9f0*/  @!P4 PRMT R58, R3, 0x7610, R58 ;  /* 0x00007610033ac816 */ /* 0x000fca000000003a */
[----:B------:R1:W-:Y:S04]  /*aa00*/  STL.S16 [R1+0x3a4], R58 ;  /* 0x0003a43a01007387 */ /* 0x0003e80000100600 */
[----:B-1----:R-:W2:Y:S01]  /*aa10*/  LDL.LU R58, [R1+0x834] ;  /* 0x00083400013a7983 */ /* 0x002ea20000300800 */
[----:B------:R-:W-:-:S04]  /*aa20*/  PRMT R52, RZ, 0x7610, R52 ;  /* 0x00007610ff347816 */ /* 0x000fc80000000034 */
[----:B------:R-:W-:-:S05]  /*aa30*/  @!P3 PRMT R52, R27, 0x7610, R52 ;  /* 0x000076101b34b816 */ /* 0x000fca0000000034 */
[----:B------:R1:W-:Y:S01]  /*aa40*/  STL.S16 [R1+0x5e8], R52 ;  /* 0x0005e83401007387 */ /* 0x0003e20000100600 */
[----:B------:R-:W-:-:S03]  /*aa50*/  MOV R51, RZ ;  /* 0x000000ff00337202 */ /* 0x000fc60000000f00 */
[----:B-1----:R-:W2:Y:S01]  /*aa60*/  LDL.LU.64 R52, [R1+0x380] ;  /* 0x0003800001347983 */ /* 0x002ea20000300a00 */
[----:B---3--:R-:W-:-:S04]  /*aa70*/  PRMT R0, RZ, 0x7610, R0 ;  /* 0x00007610ff007816 */ /* 0x008fc80000000000 */
[----:B------:R-:W-:Y:S01]  /*aa80*/  @!P3 PRMT R0, R27, 0x7632, R0 ;  /* 0x000076321b00b816 */ /* 0x000fe20000000000 */
[----:B----4-:R1:W3:Y:S04]  /*aa90*/  @!P1 LDG.E R51, desc[UR10][R54.64] ;  /* 0x0000000a36339981 */ /* 0x0102e8000c1e1900 */
[----:B------:R4:W-:Y:S04]  /*aaa0*/  STL.S16 [R1+0x5f4], R0 ;  /* 0x0005f40001007387 */ /* 0x0009e80000100600 */
[----:B------:R-:W1:Y:S04]  /*aab0*/  LDL.LU R54, [R1+0x838] ;  /* 0x0008380001367983 */ /* 0x000e680000300800 */
[----:B----4-:R-:W4:Y:S01]  /*aac0*/  LDL.LU R0, [R1+0x844] ;  /* 0x0008440001007983 */ /* 0x010f220000300800 */
[----:B--2---:R-:W-:-:S04]  /*aad0*/  PRMT R58, RZ, 0x7610, R58 ;  /* 0x00007610ff3a7816 */ /* 0x004fc8000000003a */
[----:B------:R-:W-:-:S05]  /*aae0*/  @!P5 PRMT R58, R5, 0x7610, R58 ;  /* 0x00007610053ad816 */ /* 0x000fca000000003a */
[----:B------:R2:W-:Y:S04]  /*aaf0*/  STL.S16 [R1+0x384], R58 ;  /* 0x0003843a01007387 */ /* 0x0005e80000100600 */
[----:B--2---:R-:W2:Y:S01]  /*ab00*/  LDL.LU R58, [R1+0x828] ;  /* 0x00082800013a7983 */ /* 0x004ea20000300800 */
[----:B0-----:R-:W-:-:S03]  /*ab10*/  PRMT R56, RZ, 0x7610, R56 ;  /* 0x00007610ff387816 */ /* 0x001fc60000000038 */
[----:B------:R0:W-:Y:S01]  /*ab20*/  STL [R1+0x194], R50 ;  /* 0x0001943201007387 */ /* 0x0001e20000100800 */
[----:B------:R-:W-:Y:S01]  /*ab30*/  @!P4 PRMT R56, R2, 0x7632, R56 ;  /* 0x000076320238c816 */ /* 0x000fe20000000038 */
[----:B0-----:R-:W-:-:S04]  /*ab40*/  HFMA2 R50, -RZ, RZ, 0, 0 ;  /* 0x00000000ff327431 */ /* 0x001fc800000001ff */
[----:B------:R0:W-:Y:S04]  /*ab50*/  STL.S16 [R1+0x600], R56 ;  /* 0x0006003801007387 */ /* 0x0001e80000100600 */
[----:B------:R3:W3:Y:S04]  /*ab60*/  @!P1 LDG.E R50, desc[UR10][R32.64] ;  /* 0x0000000a20329981 */ /* 0x0006e8000c1e1900 */
[----:B0-----:R-:W3:Y:S04]  /*ab70*/  LDL.LU.64 R56, [R1+0x368] ;  /* 0x0003680001387983 */ /* 0x001ee80000300a00 */
[----:B------:R-:W3:Y:S01]  /*ab80*/  LDL.LU R32, [R1+0x830] ;  /* 0x0008300001207983 */ /* 0x000ee20000300800 */
[----:B----4-:R-:W-:-:S04]  /*ab90*/  PRMT R0, RZ, 0x7610, R0 ;  /* 0x00007610ff007816 */ /* 0x010fc80000000000 */
[----:B------:R-:W-:Y:S02]  /*aba0*/  @!P5 PRMT R0, R4, 0x7632, R0 ;  /* 0x000076320400d816 */ /* 0x000fe40000000000 */
[----:B-1----:R-:W-:-:S03]  /*abb0*/  PRMT R54, RZ, 0x7610, R54 ;  /* 0x00007610ff367816 */ /* 0x002fc60000000036 */
[----:B------:R0:W-:Y:S01]  /*abc0*/  STL.S16 [R1+0x398], R0 ;  /* 0x0003980001007387 */ /* 0x0001e20000100600 */
[----:B------:R-:W-:-:S03]  /*abd0*/  @!P4 PRMT R54, R2, 0x7610, R54 ;  /* 0x000076100236c816 */ /* 0x000fc60000000036 */
[----:B0-----:R-:W4:Y:S04]  /*abe0*/  LDL.LU R0, [R1+0x82c] ;  /* 0x00082c0001007983 */ /* 0x001f280000300800 */
[----:B------:R0:W-:Y:S04]  /*abf0*/  STL.S16 [R1+0x3a0], R54 ;  /* 0x0003a03601007387 */ /* 0x0001e80000100600 */
[----:B0-----:R-:W4:Y:S01]  /*ac00*/  LDL.LU.64 R54, [R1+0x388] ;  /* 0x0003880001367983 */ /* 0x001f220000300a00 */
[----:B--2---:R-:W-:-:S04]  /*ac10*/  PRMT R58, RZ, 0x7610, R58 ;  /* 0x00007610ff3a7816 */ /* 0x004fc8000000003a */
[----:B------:R-:W-:-:S05]  /*ac20*/  @!P6 PRMT R58, R7, 0x7610, R58 ;  /* 0x00007610073ae816 */ /* 0x000fca000000003a */
[----:B------:R0:W-:Y:S04]  /*ac30*/  STL.S16 [R1+0x36c], R58 ;  /* 0x00036c3a01007387 */ /* 0x0001e80000100600 */
[----:B0-----:R-:W2:Y:S01]  /*ac40*/  LDL.LU R58, [R1+0x81c] ;  /* 0x00081c00013a7983 */ /* 0x001ea20000300800 */
[----:B------:R-:W-:-:S03]  /*ac50*/  LOP3.LUT P2, RZ, R61, 0x20, RZ, 0xc0, !PT ;  /* 0x000000203dff7812 */ /* 0x000fc6000784c0ff */
[----:B------:R0:W-:Y:S04]  /*ac60*/  STL [R1+0x198], R48 ;  /* 0x0001983001007387 */ /* 0x0001e80000100800 */
[----:B------:R1:W-:Y:S01]  /*ac70*/  STL [R1+0x94], R49 ;  /* 0x0000943101007387 */ /* 0x0003e20000100800 */
[----:B0-----:R-:W-:Y:S01]  /*ac80*/  HFMA2 R48, -RZ, RZ, 0, 0 ;  /* 0x00000000ff307431 */ /* 0x001fe200000001ff */
[----:B---3--:R-:W-:Y:S02]  /*ac90*/  PRMT R32, RZ, 0x7610, R32 ;  /* 0x00007610ff207816 */ /* 0x008fe40000000020 */
[----:B-1----:R-:W-:Y:S02]  /*aca0*/  PRMT R49, RZ, 0x7610, R49 ;  /* 0x00007610ff317816 */ /* 0x002fe40000000031 */
[----:B------:R-:W-:-:S02]  /*acb0*/  @!P5 PRMT R32, R4, 0x7610, R32 ;  /* 0x000076100420d816 */ /* 0x000fc40000000020 */
[----:B------:R-:W-:-:S03]  /*acc0*/  @!P4 PRMT R49, R3, 0x7632, R49 ;  /* 0x000076320331c816 */ /* 0x000fc60000000031 */
[----:B------:R0:W-:Y:S04]  /*acd0*/  STL.S16 [R1+0x380], R32 ;  /* 0x0003802001007387 */ /* 0x0001e80000100600 */
[----:B------:R1:W-:Y:S04]  /*ace0*/  STL.S16 [R1+0x60c], R49 ;  /* 0x00060c3101007387 */ /* 0x0003e80000100600 */
[----:B0-----:R-:W3:Y:S01]  /*acf0*/  LDL.LU.64 R32, [R1+0x350] ;  /* 0x0003500001207983 */ /* 0x001ee20000300a00 */
[----:B-1----:R-:W-:-:S06]  /*ad00*/  MOV R49, RZ ;  /* 0x000000ff00317202 */ /* 0x002fcc0000000f00 */
[----:B------:R-:W3:Y:S04]  /*ad10*/  @!P2 LDG.E R49, desc[UR10][R52.64] ;  /* 0x0000000a3431a981 */ /* 0x000ee8000c1e1900 */
[----:B------:R-:W3:Y:S01]  /*ad20*/  LDL.LU.64 R52, [R1+0x370] ;  /* 0x0003700001347983 */ /* 0x000ee20000300a00 */
[----:B----4-:R-:W-:-:S04]  /*ad30*/  PRMT R0, RZ, 0x7610, R0 ;  /* 0x00007610ff007816 */ /* 0x010fc80000000000 */
[----:B------:R-:W-:-:S05]  /*ad40*/  @!P6 PRMT R0, R6, 0x7632, R0 ;  /* 0x000076320600e816 */ /* 0x000fca0000000000 */
[----:B------:R0:W-:Y:S04]  /*ad50*/  STL.S16 [R1+0x388], R0 ;  /* 0x0003880001007387 */ /* 0x0001e80000100600 */
[----:B------:R1:W4:Y:S04]  /*ad60*/  @!P2 LDG.E R48, desc[UR10][R54.64] ;  /* 0x0000000a3630a981 */ /* 0x000328000c1e1900 */
[----:B0-----:R-:W4:Y:S04]  /*ad70*/  LDL.LU R0, [R1+0x820] ;  /* 0x0008200001007983 */ /* 0x001f280000300800 */
[----:B------:R-:W1:Y:S01]  /*ad80*/  LDL.LU R54, [R1+0x824] ;  /* 0x0008240001367983 */ /* 0x000e620000300800 */
[----:B--2---:R-:W-:-:S04]  /*ad90*/  PRMT R58, RZ, 0x7610, R58 ;  /* 0x00007610ff3a7816 */ /* 0x004fc8000000003a */
[----:B------:R-:W-:-:S05]  /*ada0*/  @!P0 PRMT R58, R59, 0x7610, R58 ;  /* 0x000076103b3a8816 */ /* 0x000fca000000003a */
[----:B------:R0:W-:Y:S04]  /*adb0*/  STL.S16 [R1+0x350], R58 ;  /* 0x0003503a01007387 */ /* 0x0001e80000100600 */
[----:B0-----:R-:W2:Y:S04]  /*adc0*/  LDL.LU R58, [R1+0x818] ;  /* 0x00081800013a7983 */ /* 0x001ea80000300800 */
[----:B------:R0:W-:Y:S04]  /*add0*/  STL [R1+0x98], R47 ;  /* 0x0000982f01007387 */ /* 0x0001e80000100800 */
[----:B------:R0:W-:Y:S01]  /*ade0*/  STL [R1+0x9c], R45 ;  /* 0x00009c2d01007387 */ /* 0x0001e20000100800 */
[----:B------:R-:W-:-:S02]  /*adf0*/  LOP3.LUT P3, RZ, R61, 0x10, RZ, 0xc0, !PT ;  /* 0x000000103dff7812 */ /* 0x000fc4000786c0ff */
[----:B------:R-:W-:Y:S02]  /*ae00*/  LOP3.LUT P4, RZ, R61, 0x8, RZ, 0xc0, !PT ;  /* 0x000000083dff7812 */ /* 0x000fe4000788c0ff */
[----:B0-----:R-:W-:Y:S02]  /*ae10*/  PRMT R47, RZ, 0x7610, R47 ;  /* 0x00007610ff2f7816 */ /* 0x001fe4000000002f */
[----:B------:R-:W-:Y:S01]  /*ae20*/  PRMT R45, RZ, 0x7610, R45 ;  /* 0x00007610ff2d7816 */ /* 0x000fe2000000002d */
[----:B------:R0:W-:Y:S01]  /*ae30*/  STL [R1+0x19c], R46 ;  /* 0x00019c2e01007387 */ /* 0x0001e20000100800 */
[----:B------:R-:W-:Y:S02]  /*ae40*/  @!P5 PRMT R47, R5, 0x7632, R47 ;  /* 0x00007632052fd816 */ /* 0x000fe4000000002f */
[----:B------:R-:W-:-:S03]  /*ae50*/  @!P6 PRMT R45, R7, 0x7632, R45 ;  /* 0x00007632072de816 */ /* 0x000fc6000000002d */
[----:B------:R3:W-:Y:S01]  /*ae60*/  STL.S16 [R1+0x61c], R47 ;  /* 0x00061c2f01007387 */ /* 0x0007e20000100600 */
[----:B0-----:R-:W-:-:S03]  /*ae70*/  HFMA2 R46, -RZ, RZ, 0, 0 ;  /* 0x00000000ff2e7431 */ /* 0x001fc600000001ff */
[----:B------:R0:W-:Y:S01]  /*ae80*/  STL.S16 [R1+0x38c], R45 ;  /* 0x00038c2d01007387 */ /* 0x0001e20000100600 */
[----:B---3--:R-:W-:-:S03]  /*ae90*/  MOV R47, RZ ;  /* 0x000000ff002f7202 */ /* 0x008fc60000000f00 */
[----:B------:R-:W3:Y:S01]  /*aea0*/  @!P3 LDG.E R46, desc[UR10][R52.64] ;  /* 0x0000000a342eb981 */ /* 0x000ee2000c1e1900 */
[----:B0-----:R-:W-:-:S03]  /*aeb0*/  MOV R45, RZ ;  /* 0x000000ff002d7202 */ /* 0x001fc60000000f00 */
[----:B------:R-:W3:Y:S04]  /*aec0*/  @!P3 LDG.E R47, desc[UR10][R56.64] ;  /* 0x0000000a382fb981 */ /* 0x000ee8000c1e1900 */
[----:B------:R-:W3:Y:S04]  /*aed0*/  @!P4 LDG.E R45, desc[UR10][R32.64] ;  /* 0x0000000a202dc981 */ /* 0x000ee8000c1e1900 */
[----:B------:R-:W3:Y:S04]  /*aee0*/  LDL.LU.64 R52, [R1+0x348] ;  /* 0x0003480001347983 */ /* 0x000ee80000300a00 */
[----:B------:R-:W3:Y:S04]  /*aef0*/  LDL.LU.64 R56, [R1+0x360] ;  /* 0x0003600001387983 */ /* 0x000ee80000300a00 */
[----:B------:R-:W3:Y:S01]  /*af00*/  LDL.LU.64 R32, [R1+0x328] ;  /* 0x0003280001207983 */ /* 0x000ee20000300a00 */
[----:B----4-:R-:W-:-:S02]  /*af10*/  PRMT R0, RZ, 0x7610, R0 ;  /* 0x00007610ff007816 */ /* 0x010fc40000000000 */
[----:B-1----:R-:W-:Y:S02]  /*af20*/  PRMT R54, RZ, 0x7610, R54 ;  /* 0x00007610ff367816 */ /* 0x002fe40000000036 */
[----:B------:R-:W-:Y:S02]  /*af30*/  @!P0 PRMT R0, R59, 0x7632, R0 ;  /* 0x000076323b008816 */ /* 0x000fe40000000000 */
[----:B------:R-:W-:-:S03]  /*af40*/  @!P6 PRMT R54, R6, 0x7610, R54 ;  /* 0x000076100636e816 */ /* 0x000fc60000000036 */
[----:B------:R0:W-:Y:S04]  /*af50*/  STL.S16 [R1+0x374], R0 ;  /* 0x0003740001007387 */ /* 0x0001e80000100600 */
[----:B------:R1:W-:Y:S04]  /*af60*/  STL.S16 [R1+0x368], R54 ;  /* 0x0003683601007387 */ /* 0x0003e80000100600 */
[----:B0-----:R-:W4:Y:S04]  /*af70*/  LDL.LU R0, [R1+0x814] ;  /* 0x0008140001007983 */ /* 0x001f280000300800 */
[----:B-1----:R-:W3:Y:S01]  /*af80*/  LDL.LU.64 R54, [R1+0x340] ;  /* 0x0003400001367983 */ /* 0x002ee20000300a00 */
[----:B--2---:R-:W-:-:S04]  /*af90*/  PRMT R58, RZ, 0x7610, R58 ;  /* 0x00007610ff3a7816 */ /* 0x004fc8000000003a */
[----:B------:R-:W-:-:S05]  /*afa0*/  @!P0 PRMT R58, R19, 0x7610, R58 ;  /* 0x00007610133a8816 */ /* 0x000fca000000003a */
[----:B------:R0:W-:Y:S04]  /*afb0*/  STL.S16 [R1+0x370], R58 ;  /* 0x0003703a01007387 */ /* 0x0001e80000100600 */
[----:B0-----:R-:W2:Y:S01]  /*afc0*/  LDL.LU R58, [R1+0x810] ;  /* 0x00081000013a7983 */ /* 0x001ea20000300800 */
[----:B------:R-:W-:-:S04]  /*afd0*/  LOP3.LUT R60, R60, 0xfffffffe, RZ, 0xc0, !PT ;  /* 0xfffffffe3c3c7812 */ /* 0x000fc800078ec0ff */
[----:B------:R-:W-:-:S04]  /*afe0*/  @P1 LOP3.LUT R60, R60, 0x1, RZ, 0xfc, !PT ;  /* 0x000000013c3c1812 */ /* 0x000fc800078efcff */
[----:B------:R-:W-:-:S04]  /*aff0*/  LOP3.LUT R60, R60, 0xfffffffd, RZ, 0xc0, !PT ;  /* 0xfffffffd3c3c7812 */ /* 0x000fc800078ec0ff */
[----:B------:R-:W-:Y:S02]  /*b000*/  @P2 LOP3.LUT R60, R60, 0x2, RZ, 0xfc, !PT ;  /* 0x000000023c3c2812 */ /* 0x000fe400078efcff */
[----:B------:R-:W-:Y:S02]  /*b010*/  LOP3.LUT P2, RZ, R61, 0x100, RZ, 0xc0, !PT ;  /* 0x000001003dff7812 */ /* 0x000fe4000784c0ff */
[----:B--2---:R-:W-:-:S11]  /*b020*/  PRMT R58, RZ, 0x7610, R58 ;  /* 0x00007610ff3a7816 */ /* 0x004fd6000000003a */
[----:B------:R-:W-:-:S05]  /*b030*/  @!P2 PRMT R58, R20, 0x7610, R58 ;  /* 0x00007610143aa816 */ /* 0x000fca000000003a */
[----:B------:R0:W-:Y:S04]  /*b040*/  STL.S16 [R1+0x340], R58 ;  /* 0x0003403a01007387 */ /* 0x0001e80000100600 */
[----:B0-----:R-:W2:Y:S02]  /*b050*/  LDL.LU R58, [R1+0x80c] ;  /* 0x00080c00013a7983 */ /* 0x001ea40000300800 */
[----:B--2---:R-:W-:-:S04]  /*b060*/  PRMT R58, RZ, 0x7610, R58 ;  /* 0x00007610ff3a7816 */ /* 0x004fc8000000003a */
[----:B------:R-:W-:-:S05]  /*b070*/  @!P2 PRMT R58, R22, 0x7610, R58 ;  /* 0x00007610163aa816 */ /* 0x000fca000000003a */
[----:B------:R0:W-:Y:S04]  /*b080*/  STL.S16 [R1+0x360], R58 ;  /* 0x0003603a01007387 */ /* 0x0001e80000100600 */
[----:B0-----:R-:W2:Y:S01]  /*b090*/  LDL.LU R58, [R1+0x804] ;  /* 0x00080400013a7983 */ /* 0x001ea20000300800 */
[----:B------:R-:W-:Y:S02]  /*b0a0*/  LOP3.LUT P1, RZ, R61, 0x80, RZ, 0xc0, !PT ;  /* 0x000000803dff7812 */ /* 0x000fe4000782c0ff */
[----:B----4-:R-:W-:Y:S02]  /*b0b0*/  PRMT R0, RZ, 0x7610, R0 ;  /* 0x00007610ff007816 */ /* 0x010fe40000000000 */
[----:B--2---:R-:W-:-:S09]  /*b0c0*/  PRMT R58, RZ, 0x7610, R58 ;  /* 0x00007610ff3a7816 */ /* 0x004fd2000000003a */
[----:B------:R-:W-:-:S05]  /*b0d0*/  @!P1 PRMT R58, R17, 0x7610, R58 ;  /* 0x00007610113a9816 */ /* 0x000fca000000003a */
[----:B------:R0:W-:Y:S04]  /*b0e0*/  STL.S16 [R1+0x32c], R58 ;  /* 0x00032c3a01007387 */ /* 0x0001e80000100600 */
[----:B0-----:R-:W2:Y:S01]  /*b0f0*/  LDL.LU R58, [R1+0x800] ;  /* 0x00080000013a7983 */ /* 0x001ea20000300800 */
[----:B------:R-:W-:-:S05]  /*b100*/  @!P2 PRMT R0, R20, 0x7632, R0 ;  /* 0x000076321400a816 */ /* 0x000fca0000000000 */
[----:B------:R0:W-:Y:S04]  /*b110*/  STL.S16 [R1+0x364], R0 ;  /* 0x0003640001007387 */ /* 0x0001e80000100600 */
[----:B0-----:R-:W4:Y:S01]  /*b120*/  LDL.LU R0, [R1+0x808] ;  /* 0x0008080001007983 */ /* 0x001f220000300800 */
[----:B--2---:R-:W-:-:S04]  /*b130*/  PRMT R58, RZ, 0x7610, R58 ;  /* 0x00007610ff3a7816 */ /* 0x004fc8000000003a */
[----:B------:R-:W-:-:S05]  /*b140*/  @!P1 PRMT R58, R18, 0x7610, R58 ;  /* 0x00007610123a9816 */ /* 0x000fca000000003a */
[----:B------:R0:W-:Y:S04]  /*b150*/  STL.S16 [R1+0x650], R58 ;  /* 0x0006503a01007387 */ /* 0x0001e80000100600 */
[----:B0-----:R-:W2:Y:S01]  /*b160*/  LDL.LU R58, [R1+0x7f8] ;  /* 0x0007f800013a7983 */ /* 0x001ea20000300800 */
[----:B----4-:R-:W-:-:S03]  /*b170*/  PRMT R0, RZ, 0x7610, R0 ;  /* 0x00007610ff007816 */ /* 0x010fc60000000000 */
[----:B------:R0:W-:Y:S01]  /*b180*/  STL [R1+0xa8], R39 ;  /* 0x0000a82701007387 */ /* 0x0001e20000100800 */
[----:B------:R-:W-:Y:S02]  /*b190*/  @!P1 PRMT R0, R17, 0x7632, R0 ;  /* 0x0000763211009816 */ /* 0x000fe40000000000 */
[----:B0-----:R-:W-:-:S04]  /*b1a0*/  PRMT R39, RZ, 0x7610, R39 ;  /* 0x00007610ff277816 */ /* 0x001fc80000000027 */
[----:B------:R-:W-:Y:S02]  /*b1b0*/  @!P1 PRMT R39, R18, 0x7632, R39 ;  /* 0x0000763212279816 */ /* 0x000fe40000000027 */
[----:B------:R-:W-:Y:S02]  /*b1c0*/  LOP3.LUT P1, RZ, R60, 0x1, RZ, 0xc0, !PT ;  /* 0x000000013cff7812 */ /* 0x000fe4000782c0ff */
[----:B--2---:R-:W-:-:S11]  /*b1d0*/  PRMT R58, RZ, 0x7610, R58 ;  /* 0x00007610ff3a7816 */ /* 0x004fd6000000003a */
[----:B------:R-:W-:-:S05]  /*b1e0*/  @!P1 PRMT R58, R51, 0x7610, R58 ;  /* 0x00007610333a9816 */ /* 0x000fca000000003a */
[----:B------:R0:W-:Y:S04]  /*b1f0*/  STL.S16 [R1+0x660], R58 ;  /* 0x0006603a01007387 */ /* 0x0001e80000100600 */
[----:B0-----:R-:W2:Y:S04]  /*b200*/  LDL.LU R58, [R1+0x7f4] ;  /* 0x0007f400013a7983 */ /* 0x001ea80000300800 */
[----:B------:R-:W-:Y:S01]  /*b210*/  STL [R1+0xa4], R41 ;  /* 0x0000a42901007387 */ /* 0x000fe20000100800 */
[----:B--2---:R-:W-:-:S04]  /*b220*/  PRMT R58, RZ, 0x7610, R58 ;  /* 0x00007610ff3a7816 */ /* 0x004fc8000000003a */
[----:B------:R-:W-:-:S05]  /*b230*/  @!P1 PRMT R58, R50, 0x7610, R58 ;  /* 0x00007610323a9816 */ /* 0x000fca000000003a */
[----:B------:R0:W-:Y:S04]  /*b240*/  STL.S16 [R1+0x670], R58 ;  /* 0x0006703a01007387 */ /* 0x0001e80000100600 */
[----:B0-----:R-:W2:Y:S01]  /*b250*/  LDL.LU R58, [R1+0x7ec] ;  /* 0x0007ec00013a7983 */ /* 0x001ea20000300800 */
[----:B------:R-:W-:-:S04]  /*b260*/  PRMT R41, RZ, 0x7610, R41 ;  /* 0x00007610ff297816 */ /* 0x000fc80000000029 */
[----:B------:R-:W-:Y:S02]  /*b270*/  @!P2 PRMT R41, R22, 0x7632, R41 ;  /* 0x000076321629a816 */ /* 0x000fe40000000029 */
[----:B------:R-:W-:Y:S01]  /*b280*/  LOP3.LUT P2, RZ, R60, 0x2, RZ, 0xc0, !PT ;  /* 0x000000023cff7812 */ /* 0x000fe2000784c0ff */
[----:B------:R0:W-:Y:S04]  /*b290*/  STL [R1+0x1a0], R44 ;  /* 0x0001a02c01007387 */ /* 0x0001e80000100800 */
[----:B------:R1:W-:Y:S01]  /*b2a0*/  STL.S16 [R1+0x65c], R0 ;  /* 0x00065c0001007387 */ /* 0x0003e20000100600 */
[----:B0-----:R-:W-:-:S03]  /*b2b0*/  HFMA2 R44, -RZ, RZ, 0, 0 ;  /* 0x00000000ff2c7431 */ /* 0x001fc600000001ff */
[----:B-1----:R-:W4:Y:S04]  /*b2c0*/  LDL.LU R0, [R1+0x7fc] ;  /* 0x0007fc0001007983 */ /* 0x002f280000300800 */
[----:B---3--:R-:W3:Y:S04]  /*b2d0*/  @!P4 LDG.E R44, desc[UR10][R56.64] ;  /* 0x0000000a382cc981 */ /* 0x008ee8000c1e1900 */
[----:B------:R-:W3:Y:S01]  /*b2e0*/  LDL.LU.64 R56, [R1+0x330] ;  /* 0x0003300001387983 */ /* 0x000ee20000300a00 */
[----:B--2---:R-:W-:-:S04]  /*b2f0*/  PRMT R58, RZ, 0x7610, R58 ;  /* 0x00007610ff3a7816 */ /* 0x004fc8000000003a */
[----:B------:R-:W-:-:S05]  /*b300*/  @!P2 PRMT R58, R48, 0x7610, R58 ;  /* 0x00007610303aa816 */ /* 0x000fca000000003a */
[----:B------:R0:W-:Y:S04]  /*b310*/  STL.S16 [R1+0x68c], R58 ;  /* 0x00068c3a01007387 */ /* 0x0001e80000100600 */
[----:B0-----:R-:W2:Y:S01]  /*b320*/  LDL.LU R58, [R1+0x7e0] ;  /* 0x0007e000013a7983 */ /* 0x001ea20000300800 */
[----:B------:R-:W-:-:S03]  /*b330*/  LOP3.LUT P6, RZ, R61, 0x2, RZ, 0xc0, !PT ;  /* 0x000000023dff7812 */ /* 0x000fc600078cc0ff */
[----:B------:R0:W-:Y:S01]  /*b340*/  STL [R1+0x1a8], R40 ;  /* 0x0001a82801007387 */ /* 0x0001e20000100800 */
[----:B----4-:R-:W-:Y:S01]  /*b350*/  PRMT R0, RZ, 0x7610, R0 ;  /* 0x00007610ff007816 */ /* 0x010fe20000000000 */
[----:B0-----:R-:W-:-:S03]  /*b360*/  HFMA2 R40, -RZ, RZ, 0, 0 ;  /* 0x00000000ff287431 */ /* 0x001fc600000001ff */
[----:B------:R-:W-:-:S05]  /*b370*/  @!P1 PRMT R0, R51, 0x7632, R0 ;  /* 0x0000763233009816 */ /* 0x000fca0000000000 */
[----:B------:R0:W-:Y:S04]  /*b380*/  STL.S16 [R1+0x674], R0 ;  /* 0x0006740001007387 */ /* 0x0001e80000100600 */
[----:B---3--:R-:W3:Y:S04]  /*b390*/  @!P6 LDG.E R40, desc[UR10][R56.64] ;  /* 0x0000000a3828e981 */ /* 0x008ee8000c1e1900 */
[----:B0-----:R-:W4:Y:S04]  /*b3a0*/  LDL.LU R0, [R1+0x7f0] ;  /* 0x0007f00001007983 */ /* 0x001f280000300800 */
[----:B------:R-:W3:Y:S04]  /*b3b0*/  LDL.LU.64 R56, [R1+0x300] ;  /* 0x0003000001387983 */ /* 0x000ee80000300a00 */
[----:B------:R0:W-:Y:S02]  /*b3c0*/  STL.S16 [R1+0x64c], R41 ;  /* 0x00064c2901007387 */ /* 0x0001e40000100600 */
[----:B0-----:R-:W-:-:S06]  /*b3d0*/  MOV R41, RZ ;  /* 0x000000ff00297202 */ /* 0x001fcc0000000f00 */
[----:B------:R-:W3:Y:S01]  /*b3e0*/  @!P6 LDG.E R41, desc[UR10][R32.64] ;  /* 0x0000000a2029e981 */ /* 0x000ee2000c1e1900 */
[----:B------:R-:W-:-:S03]  /*b3f0*/  LOP3.LUT P5, RZ, R61, 0x4, RZ, 0xc0, !PT ;  /* 0x000000043dff7812 */ /* 0x000fc600078ac0ff */
[----:B------:R0:W-:Y:S04]  /*b400*/  STL [R1+0x1a4], R42 ;  /* 0x0001a42a01007387 */ /* 0x0001e80000100800 */
[----:B------:R-:W3:Y:S01]  /*b410*/  LDL.LU.64 R32, [R1+0x320] ;  /* 0x0003200001207983 */ /* 0x000ee20000300a00 */
[----:B0-----:R-:W-:-:S06]  /*b420*/  HFMA2 R42, -RZ, RZ, 0, 0 ;  /* 0x00000000ff2a7431 */ /* 0x001fcc00000001ff */
[----:B------:R-:W3:Y:S04]  /*b430*/  @!P5 LDG.E R42, desc[UR10][R52.64] ;  /* 0x0000000a342ad981 */ /* 0x000ee8000c1e1900 */
[----:B------:R-:W3:Y:S01]  /*b440*/  LDL.LU.64 R52, [R1+0x2f8] ;  /* 0x0002f80001347983 */ /* 0x000ee20000300a00 */
[----:B--2---:R-:W-:-:S04]  /*b450*/  PRMT R58, RZ, 0x7610, R58 ;  /* 0x00007610ff3a7816 */ /* 0x004fc8000000003a */
[----:B------:R-:W-:-:S05]  /*b460*/  @!P3 PRMT R58, R47, 0x7610, R58 ;  /* 0x000076102f3ab816 */ /* 0x000fca000000003a */
[----:B------:R0:W-:Y:S04]  /*b470*/  STL.S16 [R1+0x304], R58 ;  /* 0x0003043a01007387 */ /* 0x0001e80000100600 */
[----:B0-----:R-:W2:Y:S04]  /*b480*/  LDL.LU R58, [R1+0x7dc] ;  /* 0x0007dc00013a7983 */ /* 0x001ea80000300800 */
[----:B------:R0:W-:Y:S01]  /*b490*/  STL [R1+0xa0], R43 ;  /* 0x0000a02b01007387 */ /* 0x0001e20000100800 */
[----:B----4-:R-:W-:Y:S02]  /*b4a0*/  PRMT R0, RZ, 0x7610, R0 ;  /* 0x00007610ff007816 */ /* 0x010fe40000000000 */
[----:B0-----:R-:W-:-:S02]  /*b4b0*/  PRMT R43, RZ, 0x7610, R43 ;  /* 0x00007610ff2b7816 */ /* 0x001fc4000000002b */
[----:B------:R-:W-:Y:S02]  /*b4c0*/  @!P2 PRMT R0, R49, 0x7632, R0 ;  /* 0x000076323100a816 */ /* 0x000fe40000000000 */
[----:B------:R-:W-:Y:S02]  /*b4d0*/  @!P0 PRMT R43, R19, 0x7632, R43 ;  /* 0x00007632132b8816 */ /* 0x000fe4000000002b */
[----:B------:R-:W-:Y:S01]  /*b4e0*/  LOP3.LUT P0, RZ, R61, 0x1, RZ, 0xc0, !PT ;  /* 0x000000013dff7812 */ /* 0x000fe2000780c0ff */
[----:B------:R0:W-:Y:S04]  /*b4f0*/  STL [R1+0x1ac], R38 ;  /* 0x0001ac2601007387 */ /* 0x0001e80000100800 */
[----:B------:R1:W-:Y:S01]  /*b500*/  STL.S16 [R1+0x694], R0 ;  /* 0x0006940001007387 */ /* 0x0003e20000100600 */
[----:B0-----:R-:W-:-:S03]  /*b510*/  HFMA2 R38, -RZ, RZ, 0, 0 ;  /* 0x00000000ff267431 */ /* 0x001fc600000001ff */
[----:B-1----:R-:W4:Y:S04]  /*b520*/  LDL.LU R0, [R1+0x7e4] ;  /* 0x0007e40001007983 */ /* 0x002f280000300800 */
[----:B------:R0:W-:Y:S04]  /*b530*/  STL [R1+0xac], R21 ;  /* 0x0000ac1501007387 */ /* 0x0001e80000100800 */
[----:B---3--:R1:W3:Y:S01]  /*b540*/  @!P0 LDG.E R38, desc[UR10][R32.64] ;  /* 0x0000000a20268981 */ /* 0x0082e2000c1e1900 */
[----:B0-----:R-:W-:-:S03]  /*b550*/  PRMT R21, RZ, 0x7610, R21 ;  /* 0x00007610ff157816 */ /* 0x001fc60000000015 */
[----:B------:R-:W1:Y:S01]  /*b560*/  LDL.LU R32, [R1+0x7e8] ;  /* 0x0007e80001207983 */ /* 0x000e620000300800 */
[----:B------:R-:W-:Y:S02]  /*b570*/  @!P1 PRMT R21, R50, 0x7632, R21 ;  /* 0x0000763232159816 */ /* 0x000fe40000000015 */
[----:B------:R-:W-:-:S03]  /*b580*/  LOP3.LUT P1, RZ, R37, 0x80000000, RZ, 0xc0, !PT ;  /* 0x8000000025ff7812 */ /* 0x000fc6000782c0ff */
[----:B------:R0:W-:Y:S02]  /*b590*/  STL.S16 [R1+0x688], R21 ;  /* 0x0006881501007387 */ /* 0x0001e40000100600 */
[----:B0-----:R-:W-:-:S08]  /*b5a0*/  MOV R21, RZ ;  /* 0x000000ff00157202 */ /* 0x001fd00000000f00 */
[----:B------:R-:W3:Y:S04]  /*b5b0*/  @!P1 LDG.E R21, desc[UR10][R52.64] ;  /* 0x0000000a34159981 */ /* 0x000ee8000c1e1900 */
[----:B------:R-:W3:Y:S01]  /*b5c0*/  LDL.LU.64 R52, [R1+0x2e8] ;  /* 0x0002e80001347983 */ /* 0x000ee20000300a00 */
[----:B--2---:R-:W-:-:S04]  /*b5d0*/  PRMT R58, RZ, 0x7610, R58 ;  /* 0x00007610ff3a7816 */ /* 0x004fc8000000003a */
[----:B------:R-:W-:-:S05]  /*b5e0*/  @!P3 PRMT R58, R46, 0x7610, R58 ;  /* 0x000076102e3ab816 */ /* 0x000fca000000003a */
[----:B------:R0:W-:Y:S04]  /*b5f0*/  STL.S16 [R1+0x6a4], R58 ;  /* 0x0006a43a01007387 */ /* 0x0001e80000100600 */
[----:B0-----:R-:W2:Y:S04]  /*b600*/  LDL.LU R58, [R1+0x7d4] ;  /* 0x0007d400013a7983 */ /* 0x001ea80000300800 */
[----:B------:R0:W-:Y:S04]  /*b610*/  STL [R1+0xb4], R28 ;  /* 0x0000b41c01007387 */ /* 0x0001e80000100800 */
[----:B------:R0:W-:Y:S01]  /*b620*/  STL [R1+0xb0], R24 ;  /* 0x0000b01801007387 */ /* 0x0001e20000100800 */
[----:B----4-:R-:W-:-:S04]  /*b630*/  PRMT R0, RZ, 0x7610, R0 ;  /* 0x00007610ff007816 */ /* 0x010fc80000000000 */
[----:B------:R-:W-:Y:S02]  /*b640*/  @!P3 PRMT R0, R47, 0x7632, R0 ;  /* 0x000076322f00b816 */ /* 0x000fe40000000000 */
[----:B0-----:R-:W-:Y:S02]  /*b650*/  PRMT R28, RZ, 0x7610, R28 ;  /* 0x00007610ff1c7816 */ /* 0x001fe4000000001c */
[----:B------:R-:W-:Y:S01]  /*b660*/  PRMT R24, RZ, 0x7610, R24 ;  /* 0x00007610ff187816 */ /* 0x000fe20000000018 */
[----:B------:R0:W-:Y:S01]  /*b670*/  STL.S16 [R1+0x6ac], R0 ;  /* 0x0006ac0001007387 */ /* 0x0001e20000100600 */
[----:B------:R-:W-:Y:S02]  /*b680*/  @!P3 PRMT R28, R46, 0x7632, R28 ;  /* 0x000076322e1cb816 */ /* 0x000fe4000000001c */
[----:B------:R-:W-:Y:S01]  /*b690*/  @!P2 PRMT R24, R48, 0x7632, R24 ;  /* 0x000076323018a816 */ /* 0x000fe20000000018 */
[----:B0-----:R-:W4:Y:S01]  /*b6a0*/  LDL.LU R0, [R1+0x7d8] ;  /* 0x0007d80001007983 */ /* 0x001f220000300800 */
[----:B-1----:R-:W-:-:S04]  /*b6b0*/  PRMT R32, RZ, 0x7610, R32 ;  /* 0x00007610ff207816 */ /* 0x002fc80000000020 */
[----:B------:R-:W-:Y:S02]  /*b6c0*/  @!P2 PRMT R32, R49, 0x7610, R32 ;  /* 0x000076103120a816 */ /* 0x000fe40000000020 */
[----:B------:R-:W-:Y:S01]  /*b6d0*/  LOP3.LUT P2, RZ, R37, 0x40000000, RZ, 0xc0, !PT ;  /* 0x4000000025ff7812 */ /* 0x000fe2000784c0ff */
[----:B------:R0:W-:Y:S02]  /*b6e0*/  STL.S16 [R1+0x6b4], R28 ;  /* 0x0006b41c01007387 */ /* 0x0001e40000100600 */
[----:B0-----:R-:W-:Y:S02]  /*b6f0*/  HFMA2 R28, -RZ, RZ, 0, 0 ;  /* 0x00000000ff1c7431 */ /* 0x001fe400000001ff */
[----:B------:R0:W-:Y:S08]  /*b700*/  STL.S16 [R1+0x63c], R43 ;  /* 0x00063c2b01007387 */ /* 0x0001f00000100600 */
[----:B---3--:R-:W3:Y:S04]  /*b710*/  @!P2 LDG.E R28, desc[UR10][R52.64] ;  /* 0x0000000a341ca981 */ /* 0x008ee8000c1e1900 */
[----:B------:R-:W3:Y:S01]  /*b720*/  LDL.LU.64 R52, [R1+0x2c8] ;  /* 0x0002c80001347983 */ /* 0x000ee20000300a00 */
[----:B0-----:R-:W-:-:S06]  /*b730*/  MOV R43, RZ ;  /* 0x000000ff002b7202 */ /* 0x001fcc0000000f00 */
        /* <DEDUP_REMOVED lines=8> */
[----:B0-----:R-:W-:-:S02]  /*b7c0*/  PRMT R23, RZ, 0x7610, R23 ;  /* 0x00007610ff177816 */ /* 0x001fc40000000017 */
[----:B----4-:R-:W-:Y:S02]  /*b7d0*/  PRMT R0, RZ, 0x7610, R0 ;  /* 0x00007610ff007816 */ /* 0x010fe40000000000 */
[----:B-1----:R-:W-:Y:S02]  /*b7e0*/  PRMT R25, RZ, 0x7610, R25 ;  /* 0x00007610ff197816 */ /* 0x002fe40000000019 */
[----:B------:R-:W-:Y:S02]  /*b7f0*/  @!P5 PRMT R23, R42, 0x7632, R23 ;  /* 0x000076322a17d816 */ /* 0x000fe40000000017 */
[----:B------:R-:W-:Y:S02]  /*b800*/  @!P4 PRMT R0, R45, 0x7632, R0 ;  /* 0x000076322d00c816 */ /* 0x000fe40000000000 */
[----:B------:R-:W-:Y:S01]  /*b810*/  @!P4 PRMT R25, R44, 0x7632, R25 ;  /* 0x000076322c19c816 */ /* 0x000fe20000000019 */
[----:B------:R0:W-:Y:S02]  /*b820*/  STL.S16 [R1+0x6d0], R23 ;  /* 0x0006d01701007387 */ /* 0x0001e40000100600 */
[----:B0-----:R-:W-:-:S02]  /*b830*/  HFMA2 R23, -RZ, RZ, 0, 0 ;  /* 0x00000000ff177431 */ /* 0x001fc400000001ff */
[----:B------:R0:W-:Y:S04]  /*b840*/  STL.S16 [R1+0x67c], R32 ;  /* 0x00067c2001007387 */ /* 0x0001e80000100600 */
[----:B------:R1:W-:Y:S04]  /*b850*/  STL.S16 [R1+0x668], R39 ;  /* 0x0006682701007387 */ /* 0x0003e80000100600 */
[----:B0-----:R-:W4:Y:S01]  /*b860*/  LDL.LU.64 R32, [R1+0x2d0] ;  /* 0x0002d00001207983 */ /* 0x001f220000300a00 */
[----:B-1----:R-:W-:-:S06]  /*b870*/  MOV R39, RZ ;  /* 0x000000ff00277202 */ /* 0x002fcc0000000f00 */
[----:B---3--:R-:W3:Y:S04]  /*b880*/  @!P0 LDG.E R39, desc[UR10][R54.64] ;  /* 0x0000000a36278981 */ /* 0x008ee8000c1e1900 */
[----:B------:R-:W3:Y:S01]  /*b890*/  LDL.LU.64 R54, [R1+0x2e0] ;  /* 0x0002e00001367983 */ /* 0x000ee20000300a00 */
[----:B--2---:R-:W-:-:S04]  /*b8a0*/  PRMT R58, RZ, 0x7610, R58 ;  /* 0x00007610ff3a7816 */ /* 0x004fc8000000003a */
[----:B------:R-:W-:Y:S02]  /*b8b0*/  @!P4 PRMT R58, R44, 0x7610, R58 ;  /* 0x000076102c3ac816 */ /* 0x000fe4000000003a */
[----:B------:R-:W-:-:S13]  /*b8c0*/  LOP3.LUT P4, RZ, R37, 0x10000000, RZ, 0xc0, !PT ;  /* 0x1000000025ff7812 */ /* 0x000fda000788c0ff */
[----:B------:R0:W2:Y:S04]  /*b8d0*/  @!P4 LDG.E R23, desc[UR10][R52.64] ;  /* 0x0000000a3417c981 */ /* 0x0000a8000c1e1900 */
[----:B------:R-:W0:Y:S01]  /*b8e0*/  LDL.LU.64 R52, [R1+0x7a0] ;  /* 0x0007a00001347983 */ /* 0x000e220000300a00 */
[----:B------:R-:W-:-:S03]  /*b8f0*/  LOP3.LUT P3, RZ, R37, 0x20000000, RZ, 0xc0, !PT ;  /* 0x2000000025ff7812 */ /* 0x000fc6000786c0ff */
[----:B------:R1:W-:Y:S02]  /*b900*/  STL [R1+0x1b4], R30 ;  /* 0x0001b41e01007387 */ /* 0x0003e40000100800 */
[----:B-1----:R-:W-:Y:S02]  /*b910*/  MOV R30, RZ ;  /* 0x000000ff001e7202 */ /* 0x002fe40000000f00 */
[----:B------:R1:W-:Y:S06]  /*b920*/  STL [R1+0x1b0], R26 ;  /* 0x0001b01a01007387 */ /* 0x0003ec0000100800 */
[----:B----4-:R-:W4:Y:S01]  /*b930*/  @!P3 LDG.E R30, desc[UR10][R32.64] ;  /* 0x0000000a201eb981 */ /* 0x010f22000c1e1900 */
[----:B-1----:R-:W-:-:S03]  /*b940*/  MOV R26, RZ ;  /* 0x000000ff001a7202 */ /* 0x002fc60000000f00 */
[----:B------:R-:W2:Y:S04]  /*b950*/  LDL.LU.64 R32, [R1+0x2a8] ;  /* 0x0002a80001207983 */ /* 0x000ea80000300a00 */
[----:B---3--:R-:W3:Y:S04]  /*b960*/  @!P2 LDG.E R26, desc[UR10][R54.64] ;  /* 0x0000000a361aa981 */ /* 0x008ee8000c1e1900 */
[----:B------:R-:W4:Y:S01]  /*b970*/  LDL.LU.64 R54, [R1+0x2c0] ;  /* 0x0002c00001367983 */ /* 0x000f220000300a00 */
[----:B0-----:R-:W-:-:S04]  /*b980*/  PRMT R52, RZ, 0x7610, R52 ;  /* 0x00007610ff347816 */ /* 0x001fc80000000034 */
[----:B------:R-:W-:-:S05]  /*b990*/  @!P6 PRMT R52, R41, 0x7610, R52 ;  /* 0x000076102934e816 */ /* 0x000fca0000000034 */
[----:B------:R0:W-:Y:S04]  /*b9a0*/  STL.S16 [R1+0x2ac], R52 ;  /* 0x0002ac3401007387 */ /* 0x0001e80000100600 */
[----:B0-----:R-:W2:Y:S04]  /*b9b0*/  LDL.LU R52, [R1+0x794] ;  /* 0x0007940001347983 */ /* 0x001ea80000300800 */
[----:B------:R0:W-:Y:S02]  /*b9c0*/  STL.S16 [R1+0x6c4], R25 ;  /* 0x0006c41901007387 */ /* 0x0001e40000100600 */
[----:B0-----:R-:W-:-:S06]  /*b9d0*/  MOV R25, RZ ;  /* 0x000000ff00197202 */ /* 0x001fcc0000000f00 */
[----:B----4-:R0:W4:Y:S04]  /*b9e0*/  @!P4 LDG.E R25, desc[UR10][R54.64] ;  /* 0x0000000a3619c981 */ /* 0x010128000c1e1900 */
[----:B------:R-:W0:Y:S01]  /*b9f0*/  LDL.LU.64 R54, [R1+0x7b8] ;  /* 0x0007b80001367983 */ /* 0x000e220000300a00 */
[----:B--2---:R-:W-:-:S04]  /*ba00*/  PRMT R52, RZ, 0x7610, R52 ;  /* 0x00007610ff347816 */ /* 0x004fc80000000034 */
[----:B------:R-:W-:-:S05]  /*ba10*/  @!P6 PRMT R52, R41, 0x7632, R52 ;  /* 0x000076322934e816 */ /* 0x000fca0000000034 */
[----:B------:R1:W-:Y:S04]  /*ba20*/  STL.S16 [R1+0x6e4], R52 ;  /* 0x0006e43401007387 */ /* 0x0003e80000100600 */
[----:B-1----:R-:W2:Y:S04]  /*ba30*/  LDL.LU R52, [R1+0x790] ;  /* 0x0007900001347983 */ /* 0x002ea80000300800 */
[----:B------:R1:W-:Y:S02]  /*ba40*/  STL.S16 [R1+0x6a0], R24 ;  /* 0x0006a01801007387 */ /* 0x0003e40000100600 */
[----:B-1----:R-:W-:-:S06]  /*ba50*/  HFMA2 R24, -RZ, RZ, 0, 0 ;  /* 0x00000000ff187431 */ /* 0x002fcc00000001ff */
[----:B------:R-:W4:Y:S04]  /*ba60*/  @!P1 LDG.E R24, desc[UR10][R56.64] ;  /* 0x0000000a38189981 */ /* 0x000f28000c1e1900 */
[----:B------:R-:W3:Y:S01]  /*ba70*/  LDL.LU.64 R56, [R1+0x2d8] ;  /* 0x0002d80001387983 */ /* 0x000ee20000300a00 */
[----:B0-----:R-:W-:-:S04]  /*ba80*/  PRMT R54, RZ, 0x7610, R54 ;  /* 0x00007610ff367816 */ /* 0x001fc80000000036 */
[----:B------:R-:W-:-:S05]  /*ba90*/  @!P5 PRMT R54, R43, 0x7610, R54 ;  /* 0x000076102b36d816 */ /* 0x000fca0000000036 */
[----:B------:R0:W-:Y:S04]  /*baa0*/  STL.S16 [R1+0x2dc], R54 ;  /* 0x0002dc3601007387 */ /* 0x0001e80000100600 */
[----:B0-----:R-:W4:Y:S01]  /*bab0*/  LDL.LU R54, [R1+0x7b0] ;  /* 0x0007b00001367983 */ /* 0x001f220000300800 */
[----:B--2---:R-:W-:-:S04]  /*bac0*/  PRMT R52, RZ, 0x7610, R52 ;  /* 0x00007610ff347816 */ /* 0x004fc80000000034 */
[----:B------:R-:W-:-:S05]  /*bad0*/  @!P2 PRMT R52, R28, 0x7632, R52 ;  /* 0x000076321c34a816 */ /* 0x000fca0000000034 */
[----:B------:R0:W-:Y:S04]  /*bae0*/  STL.S16 [R1+0x708], R52 ;  /* 0x0007083401007387 */ /* 0x0001e80000100600 */
[----:B0-----:R-:W2:Y:S01]  /*baf0*/  LDL.LU R52, [R1+0x774] ;  /* 0x0007740001347983 */ /* 0x001ea20000300800 */
[----:B------:R-:W-:Y:S02]  /*bb00*/  PRMT R55, RZ, 0x7610, R55 ;  /* 0x00007610ff377816 */ /* 0x000fe40000000037 */
[----:B------:R-:W-:Y:S01]  /*bb10*/  PRMT R60, RZ, 0x7610, R60 ;  /* 0x00007610ff3c7816 */ /* 0x000fe2000000003c */
[----:B------:R0:W-:Y:S01]  /*bb20*/  STL [R1+0xc0], R27 ;  /* 0x0000c01b01007387 */ /* 0x0001e20000100800 */
[----:B------:R-:W-:-:S03]  /*bb30*/  @!P5 PRMT R55, R43, 0x7632, R55 ;  /* 0x000076322b37d816 */ /* 0x000fc60000000037 */
[----:B------:R1:W-:Y:S01]  /*bb40*/  STL [R1+0x1b8], R36 ;  /* 0x0001b82401007387 */ /* 0x0003e20000100800 */
[----:B------:R-:W-:Y:S02]  /*bb50*/  @!P6 PRMT R60, R40, 0x7610, R60 ;  /* 0x00007610283ce816 */ /* 0x000fe4000000003c */
[----:B0-----:R-:W-:Y:S01]  /*bb60*/  PRMT R27, RZ, 0x7610, R27 ;  /* 0x00007610ff1b7816 */ /* 0x001fe2000000001b */
[----:B-1----:R-:W-:-:S03]  /*bb70*/  HFMA2 R36, -RZ, RZ, 0, 0 ;  /* 0x00000000ff247431 */ /* 0x002fc600000001ff */
[----:B------:R-:W-:Y:S02]  /*bb80*/  @!P6 PRMT R27, R40, 0x7632, R27 ;  /* 0x00007632281be816 */ /* 0x000fe4000000001b */
[----:B------:R-:W-:Y:S01]  /*bb90*/  LOP3.LUT P6, RZ, R37, 0x4000000, RZ, 0xc0, !PT ;  /* 0x0400000025ff7812 */ /* 0x000fe200078cc0ff */
[----:B---3--:R-:W3:Y:S01]  /*bba0*/  @!P3 LDG.E R36, desc[UR10][R56.64] ;  /* 0x0000000a3824b981 */ /* 0x008ee2000c1e1900 */
[----:B----4-:R-:W-:-:S03]  /*bbb0*/  PRMT R54, RZ, 0x7610, R54 ;  /* 0x00007610ff367816 */ /* 0x010fc60000000036 */
[----:B------:R0:W-:Y:S01]  /*bbc0*/  STL [R1+0x1bc], R29 ;  /* 0x0001bc1d01007387 */ /* 0x0001e20000100800 */
[----:B------:R-:W-:-:S03]  /*bbd0*/  @!P5 PRMT R54, R42, 0x7610, R54 ;  /* 0x000076102a36d816 */ /* 0x000fc60000000036 */
[----:B------:R1:W-:Y:S01]  /*bbe0*/  STL.S16 [R1+0x6e0], R60 ;  /* 0x0006e03c01007387 */ /* 0x0003e20000100600 */
[----:B------:R-:W-:Y:S01]  /*bbf0*/  LOP3.LUT P5, RZ, R37, 0x8000000, RZ, 0xc0, !PT ;  /* 0x0800000025ff7812 */ /* 0x000fe200078ac0ff */
[----:B------:R-:W-:Y:S02]  /*bc00*/  HFMA2 R37, -RZ, RZ, 0, 0 ;  /* 0x00000000ff257431 */ /* 0x000fe400000001ff */
[----:B------:R-:W-:Y:S01]  /*bc10*/  STL [R1+0xc4], R2 ;  /* 0x0000c40201007387 */ /* 0x000fe20000100800 */
[----:B0-----:R-:W-:-:S03]  /*bc20*/  MOV R29, RZ ;  /* 0x000000ff001d7202 */ /* 0x001fc60000000f00 */
[----:B------:R-:W-:Y:S01]  /*bc30*/  STL [R1+0x1c4], R3 ;  /* 0x0001c40301007387 */ /* 0x000fe20000100800 */
[----:B------:R-:W-:-:S03]  /*bc40*/  PRMT R61, RZ, 0x7610, R61 ;  /* 0x00007610ff3d7816 */ /* 0x000fc6000000003d */
[----:B------:R-:W-:Y:S04]  /*bc50*/  STL [R1+0xc8], R4 ;  /* 0x0000c80401007387 */ /* 0x000fe80000100800 */
[----:B------:R-:W4:Y:S04]  /*bc60*/  @!P5 LDG.E R37, desc[UR10][R34.64] ;  /* 0x0000000a2225d981 */ /* 0x000f28000c1e1900 */
[----:B------:R-:W4:Y:S04]  /*bc70*/  @!P5 LDG.E R29, desc[UR10][R32.64] ;  /* 0x0000000a201dd981 */ /* 0x000f28000c1e1900 */
[----:B------:R0:W-:Y:S04]  /*bc80*/  STL [R1+0x1c8], R5 ;  /* 0x0001c80501007387 */ /* 0x0001e80000100800 */
[----:B------:R-:W3:Y:S04]  /*bc90*/  LDL.LU.64 R34, [R1+0x788] ;  /* 0x0007880001227983 */ /* 0x000ee80000300a00 */
[----:B------:R-:W4:Y:S01]  /*bca0*/  LDL.LU.64 R32, [R1+0x798] ;  /* 0x0007980001207983 */ /* 0x000f220000300a00 */
[----:B-1----:R-:W1:Y:S01]  /*bcb0*/  S2R R60, SR_TID.X ;  /* 0x00000000003c7919 */ /* 0x002e620000002100 */
[----:B0-----:R-:W-:-:S02]  /*bcc0*/  PRMT R5, RZ, 0x7610, R5 ;  /* 0x00007610ff057816 */ /* 0x001fc40000000005 */
[----:B------:R-:W-:Y:S02]  /*bcd0*/  PRMT R4, RZ, 0x7610, R4 ;  /* 0x00007610ff047816 */ /* 0x000fe40000000004 */
[----:B--2---:R-:W-:Y:S01]  /*bce0*/  PRMT R52, RZ, 0x7610, R52 ;  /* 0x00007610ff347816 */ /* 0x004fe20000000034 */
[----:B------:R-:W-:Y:S03]  /*bcf0*/  STL [R1+0xcc], R6 ;  /* 0x0000cc0601007387 */ /* 0x000fe60000100800 */
[----:B------:R-:W-:Y:S01]  /*bd00*/  @!P3 PRMT R52, R30, 0x7632, R52 ;  /* 0x000076321e34b816 */ /* 0x000fe20000000034 */
[----:B------:R-:W-:Y:S04]  /*bd10*/  STL [R1+0x1cc], R7 ;  /* 0x0001cc0701007387 */ /* 0x000fe80000100800 */
[----:B------:R0:W-:Y:S01]  /*bd20*/  STL.S16 [R1+0x710], R52 ;  /* 0x0007103401007387 */ /* 0x0001e20000100600 */
[----:B------:R-:W-:-:S03]  /*bd30*/  UIMAD.WIDE UR6, UR8, 0x8, UR6 ;  /* 0x00000008080678a5 */ /* 0x000fc6000f8e0206 */
[----:B------:R-:W-:Y:S04]  /*bd40*/  STL.S16 [R1+0x6f8], R27 ;  /* 0x0006f81b01007387 */ /* 0x000fe80000100600 */
[----:B------:R-:W-:Y:S04]  /*bd50*/  STL [R1+0x1c0], R31 ;  /* 0x0001c01f01007387 */ /* 0x000fe80000100800 */
[----:B0-----:R-:W2:Y:S01]  /*bd60*/  LDL.LU R52, [R1+0x770] ;  /* 0x0007700001347983 */ /* 0x001ea20000300800 */
[----:B-1----:R-:W-:Y:S02]  /*bd70*/  LOP3.LUT R2, R60, 0xffff, RZ, 0xc0, !PT ;  /* 0x0000ffff3c027812 */ /* 0x002fe400078ec0ff */
[----:B------:R-:W-:Y:S01]  /*bd80*/  PRMT R3, RZ, 0x7610, R3 ;  /* 0x00007610ff037816 */ /* 0x000fe20000000003 */
[----:B------:R-:W-:Y:S02]  /*bd90*/  STL [R1+0xd0], R59 ;  /* 0x0000d03b01007387 */ /* 0x000fe40000100800 */
[----:B------:R-:W-:Y:S01]  /*bda0*/  IMAD R2, R2, 0x445, RZ ;  /* 0x0000044502027824 */ /* 0x000fe200078e02ff */
[C---:B------:R-:W-:Y:S01]  /*bdb0*/  @!P0 PRMT R61, R39.reuse, 0x7610, R61 ;  /* 0x00007610273d8816 */ /* 0x040fe2000000003d */
[----:B------:R-:W-:Y:S01]  /*bdc0*/  STL [R1+0x1ec], R42 ;  /* 0x0001ec2a01007387 */ /* 0x000fe20000100800 */
[----:B------:R-:W-:-:S02]  /*bdd0*/  @!P0 PRMT R5, R39, 0x7632, R5 ;  /* 0x0000763227058816 */ /* 0x000fc40000000005 */
[C---:B------:R-:W-:Y:S01]  /*bde0*/  @!P0 PRMT R4, R38.reuse, 0x7610, R4 ;  /* 0x0000761026048816 */ /* 0x040fe20000000004 */
[----:B------:R-:W-:Y:S01]  /*bdf0*/  STL [R1+0xf0], R41 ;  /* 0x0000f02901007387 */ /* 0x000fe20000100800 */
[----:B------:R-:W-:Y:S02]  /*be00*/  @!P0 PRMT R3, R38, 0x7632, R3 ;  /* 0x0000763226038816 */ /* 0x000fe40000000003 */
[----:B------:R-:W-:Y:S01]  /*be10*/  SHF.R.U32.HI R2, RZ, 0x10, R2 ;  /* 0x00000010ff027819 */ /* 0x000fe20000011602 */
[----:B------:R-:W-:Y:S01]  /*be20*/  STL [R1+0x1f0], R40 ;  /* 0x0001f02801007387 */ /* 0x000fe20000100800 */
[----:B------:R-:W-:Y:S02]  /*be30*/  ISETP.NE.AND P0, PT, RZ, UR9, PT ;  /* 0x00000009ff007c0c */ /* 0x000fe4000bf05270 */
[----:B------:R-:W-:Y:S01]  /*be40*/  PRMT R2, R2, 0x9910, RZ ;  /* 0x0000991002027816 */ /* 0x000fe200000000ff */
[----:B------:R-:W-:Y:S04]  /*be50*/  STL.S16 [R1+0x6f4], R5 ;  /* 0x0006f40501007387 */ /* 0x000fe80000100600 */
[----:B------:R-:W-:Y:S01]  /*be60*/  IMAD R2, R2, 0x3c, RZ ;  /* 0x0000003c02027824 */ /* 0x000fe200078e02ff */
[----:B------:R0:W-:Y:S04]  /*be70*/  STL.S16 [R1+0x6f0], R4 ;  /* 0x0006f00401007387 */ /* 0x0001e80000100600 */
[----:B------:R-:W-:Y:S01]  /*be80*/  IADD3 R2, PT, PT, RZ, -R2, RZ ;  /* 0x80000002ff027210 */ /* 0x000fe20007ffe0ff */
[----:B------:R-:W-:Y:S04]  /*be90*/  STL [R1+0xf4], R39 ;  /* 0x0000f42701007387 */ /* 0x000fe80000100800 */
[----:B------:R-:W-:Y:S01]  /*bea0*/  STL [R1+0x1f4], R38 ;  /* 0x0001f42601007387 */ /* 0x000fe20000100800 */
[----:B0-----:R-:W0:Y:S01]  /*beb0*/  @P0 LDC.64 R4, c[0x0][0x3b0] ;  /* 0x0000ec00ff040b82 */ /* 0x001e220000000a00 */
[----:B------:R-:W-:-:S02]  /*bec0*/  PRMT R2, R2, 0x7710, RZ ;  /* 0x0000771002027816 */ /* 0x000fc400000000ff */
[----:B------:R1:W-:Y:S02]  /*bed0*/  STL.S16 [R1+0x6dc], R61 ;  /* 0x0006dc3d01007387 */ /* 0x0003e40000100600 */
[----:B------:R-:W-:Y:S02]  /*bee0*/  IADD3 R2, PT, PT, R2, R60, RZ ;  /* 0x0000003c02027210 */ /* 0x000fe40007ffe0ff */
[----:B------:R-:W-:Y:S04]  /*bef0*/  STL [R1+0x1d0], R19 ;  /* 0x0001d01301007387 */ /* 0x000fe80000100800 */
[----:B------:R-:W-:Y:S01]  /*bf00*/  STL [R1+0xd4], R20 ;  /* 0x0000d41401007387 */ /* 0x000fe20000100800 */
[----:B-1----:R-:W1:Y:S01]  /*bf10*/  LDC.64 R60, c[0x0][0x3a8] ;  /* 0x0000ea00ff3c7b82 */ /* 0x002e620000000a00 */
[----:B------:R-:W-:-:S02]  /*bf20*/  SHF.L.U32 R2, R2, 0x1, RZ ;  /* 0x0000000102027819 */ /* 0x000fc400000006ff */
[----:B------:R-:W-:Y:S02]  /*bf30*/  STL [R1+0x1d4], R22 ;  /* 0x0001d41601007387 */ /* 0x000fe40000100800 */
[----:B------:R-:W-:Y:S02]  /*bf40*/  LOP3.LUT R2, R2, 0xffff, RZ, 0xc0, !PT ;  /* 0x0000ffff02027812 */ /* 0x000fe400078ec0ff */
[----:B------:R-:W-:Y:S04]  /*bf50*/  STL [R1+0xd8], R17 ;  /* 0x0000d81101007387 */ /* 0x000fe80000100800 */
[----:B------:R-:W-:Y:S01]  /*bf60*/  STL [R1+0x1d8], R18 ;  /* 0x0001d81201007387 */ /* 0x000fe20000100800 */
[----:B0-----:R-:W-:Y:S02]  /*bf70*/  MOV R6, R4 ;  /* 0x0000000400067202 */ /* 0x001fe40000000f00 */
[----:B------:R-:W-:Y:S01]  /*bf80*/  MOV R4, UR13 ;  /* 0x0000000d00047c02 */ /* 0x000fe20008000f00 */
[----:B------:R-:W-:Y:S01]  /*bf90*/  STL [R1+0xf8], R21 ;  /* 0x0000f81501007387 */ /* 0x000fe20000100800 */
[----:B------:R-:W-:-:S03]  /*bfa0*/  MOV R7, R5 ;  /* 0x0000000500077202 */ /* 0x000fc60000000f00 */
[----:B------:R-:W-:Y:S01]  /*bfb0*/  IMAD R4, R4, 0x78, R2 ;  /* 0x0000007804047824 */ /* 0x000fe200078e0202 */
[----:B------:R-:W-:Y:S04]  /*bfc0*/  STL [R1+0x1fc], R28 ;  /* 0x0001fc1c01007387 */ /* 0x000fe80000100800 */
[----:B------:R-:W-:Y:S01]  /*bfd0*/  STL.S16 [R1+0x6bc], R0 ;  /* 0x0006bc0001007387 */ /* 0x000fe20000100600 */
[----:B-1----:R-:W-:-:S03]  /*bfe0*/  IMAD.WIDE R60, R4, 0x4, R60 ;  /* 0x00000004043c7825 */ /* 0x002fc600078e023c */
[----:B------:R-:W-:Y:S01]  /*bff0*/  STL.S16 [R1+0x6b8], R58 ;  /* 0x0006b83a01007387 */ /* 0x000fe20000100600 */
[----:B------:R-:W-:Y:S01]  /*c000*/  @P0 IMAD.WIDE R4, R4, 0x4, R6 ;  /* 0x0000000404040825 */ /* 0x000fe200078e0206 */
[----:B------:R-:W-:Y:S02]  /*c010*/  MOV R6, UR6 ;  /* 0x0000000600067c02 */ /* 0x000fe40008000f00 */
[----:B------:R-:W-:Y:S01]  /*c020*/  MOV R7, UR7 ;  /* 0x0000000700077c02 */ /* 0x000fe20008000f00 */
[----:B------:R-:W-:Y:S01]  /*c030*/  STL.S16 [R1+0x6cc], R55 ;  /* 0x0006cc3701007387 */ /* 0x000fe20000100600 */
[----:B------:R-:W-:Y:S01]  /*c040*/  MOV R27, RZ ;  /* 0x000000ff001b7202 */ /* 0x000fe20000000f00 */
[----:B------:R-:W-:Y:S02]  /*c050*/  HFMA2 R31, -RZ, RZ, 0, 0 ;  /* 0x00000000ff1f7431 */ /* 0x000fe400000001ff */
[----:B------:R-:W-:Y:S04]  /*c060*/  STL [R1+0xdc], R51 ;  /* 0x0000dc3301007387 */ /* 0x000fe80000100800 */
[----:B------:R-:W2:Y:S04]  /*c070*/  LDG.E.64 R6, desc[UR10][R6.64] ;  /* 0x0000000a06067981 */ /* 0x000ea8000c1e1b00 */
[----:B---3--:R-:W3:Y:S04]  /*c080*/  @!P6 LDG.E R27, desc[UR10][R34.64] ;  /* 0x0000000a221be981 */ /* 0x008ee8000c1e1900 */
[----:B----4-:R-:W4:Y:S04]  /*c090*/  @!P6 LDG.E R31, desc[UR10][R32.64] ;  /* 0x0000000a201fe981 */ /* 0x010f28000c1e1900 */
[----:B------:R-:W-:Y:S04]  /*c0a0*/  STL [R1+0x1dc], R50 ;  /* 0x0001dc3201007387 */ /* 0x000fe80000100800 */
[----:B------:R-:W4:Y:S04]  /*c0b0*/  LDL.LU.64 R34, [R1+0x780] ;  /* 0x0007800001227983 */ /* 0x000f280000300a00 */
        /* <DEDUP_REMOVED lines=9> */
[----:B------:R-:W5:Y:S01]  /*c150*/  LDL.LU.64 R56, [R1+0x7c0] ;  /* 0x0007c00001387983 */ /* 0x000f620000300a00 */
[----:B--2---:R-:W-:-:S03]  /*c160*/  PRMT R52, RZ, 0x7610, R52 ;  /* 0x00007610ff347816 */ /* 0x004fc60000000034 */
[----:B------:R-:W-:Y:S01]  /*c170*/  STL.S16 [R1+0x704], R3 ;  /* 0x0007040301007387 */ /* 0x000fe20000100600 */
[----:B------:R-:W-:-:S03]  /*c180*/  @!P3 PRMT R52, R36, 0x7632, R52 ;  /* 0x000076322434b816 */ /* 0x000fc60000000034 */
[----:B------:R-:W-:Y:S04]  /*c190*/  STL [R1+0x758], R2 ;  /* 0x0007580201007387 */ /* 0x000fe80000100800 */
[----:B------:R0:W-:Y:S01]  /*c1a0*/  STL.S16 [R1+0x718], R52 ;  /* 0x0007183401007387 */ /* 0x0001e20000100600 */
[----:B------:R-:W-:Y:S02]  /*c1b0*/  PRMT R59, RZ, 0x7610, R59 ;  /* 0x00007610ff3b7816 */ /* 0x000fe4000000003b */
[----:B------:R-:W-:Y:S01]  /*c1c0*/  PRMT R42, RZ, 0x7610, R42 ;  /* 0x00007610ff2a7816 */ /* 0x000fe2000000002a */
[----:B------:R1:W-:Y:S01]  /*c1d0*/  STL.S16 [R1+0x6c8], R54 ;  /* 0x0006c83601007387 */ /* 0x0003e20000100600 */
[----:B------:R-:W-:Y:S02]  /*c1e0*/  PRMT R41, RZ, 0x7610, R41 ;  /* 0x00007610ff297816 */ /* 0x000fe40000000029 */
[----:B------:R-:W-:Y:S01]  /*c1f0*/  PRMT R40, RZ, 0x7610, R40 ;  /* 0x00007610ff287816 */ /* 0x000fe20000000028 */
[----:B------:R-:W-:Y:S04]  /*c200*/  STL [R1+0x200], R36 ;  /* 0x0002002401007387 */ /* 0x000fe80000100800 */
[----:B0-----:R-:W2:Y:S01]  /*c210*/  LDL.LU R52, [R1+0x768] ;  /* 0x0007680001347983 */ /* 0x001ea20000300800 */
[----:B------:R-:W-:-:S02]  /*c220*/  CS2R R2, SRZ ;  /* 0x0000000000027805 */ /* 0x000fc4000001ff00 */
[----:B------:R-:W-:Y:S02]  /*c230*/  PRMT R39, RZ, 0x7610, R39 ;  /* 0x00007610ff277816 */ /* 0x000fe40000000027 */
[----:B------:R-:W-:Y:S01]  /*c240*/  PRMT R38, RZ, 0x7610, R38 ;  /* 0x00007610ff267816 */ /* 0x000fe20000000026 */
[----:B------:R-:W-:Y:S04]  /*c250*/  STL [R1+0x108], R29 ;  /* 0x0001081d01007387 */ /* 0x000fe80000100800 */
[----:B------:R-:W5:Y:S01]  /*c260*/  @P0 LDG.E.64 R2, desc[UR10][R4.64] ;  /* 0x0000000a04020981 */ /* 0x000f62000c1e1b00 */
[----:B------:R-:W-:Y:S02]  /*c270*/  PRMT R22, RZ, 0x7610, R22 ;  /* 0x00007610ff167816 */ /* 0x000fe40000000016 */
[----:B------:R-:W-:Y:S01]  /*c280*/  PRMT R20, RZ, 0x7610, R20 ;  /* 0x00007610ff147816 */ /* 0x000fe20000000014 */
[----:B------:R-:W-:Y:S01]  /*c290*/  STL [R1+0x208], R37 ;  /* 0x0002082501007387 */ /* 0x000fe20000100800 */
[----:B------:R-:W-:-:S02]  /*c2a0*/  PRMT R19, RZ, 0x7610, R19 ;  /* 0x00007610ff137816 */ /* 0x000fc40000000013 */
[----:B------:R-:W-:Y:S01]  /*c2b0*/  PRMT R18, RZ, 0x7610, R18 ;  /* 0x00007610ff127816 */ /* 0x000fe20000000012 */
[----:B------:R-:W5:Y:S04]  /*c2c0*/  LDL.LU R0, [R1+0x7cc] ;  /* 0x0007cc0001007983 */ /* 0x000f680000300800 */
[----:B------:R0:W5:Y:S01]  /*c2d0*/  LDG.E.64 R4, desc[UR10][R60.64] ;  /* 0x0000000a3c047981 */ /* 0x000162000c1e1b00 */
[----:B------:R-:W-:-:S03]  /*c2e0*/  PRMT R17, RZ, 0x7610, R17 ;  /* 0x00007610ff117816 */ /* 0x000fc60000000011 */
[----:B------:R0:W5:Y:S04]  /*c2f0*/  LDL.LU R58, [R1+0x7c8] ;  /* 0x0007c800013a7983 */ /* 0x0001680000300800 */
[----:B------:R0:W5:Y:S04]  /*c300*/  LDL.LU R55, [R1+0x7ac] ;  /* 0x0007ac0001377983 */ /* 0x0001680000300800 */
[----:B------:R0:W5:Y:S01]  /*c310*/  LDL R51, [R1+0x360] ;  /* 0x0003600001337983 */ /* 0x0001620000100800 */
[----:B------:R-:W-:-:S03]  /*c320*/  R2UR UR28, R6 ;  /* 0x00000000061c72ca */ /* 0x000fc600000e0000 */
[----:B-1----:R1:W5:Y:S01]  /*c330*/  LDL.LU R54, [R1+0x7a8] ;  /* 0x0007a80001367983 */ /* 0x0023620000300800 */
[----:B0-----:R-:W-:Y:S02]  /*c340*/  PRMT R61, RZ, 0x7610, R61 ;  /* 0x00007610ff3d7816 */ /* 0x001fe4000000003d */
[----:B------:R-:W-:Y:S01]  /*c350*/  @!P1 PRMT R59, R21, 0x7632, R59 ;  /* 0x00007632153b9816 */ /* 0x000fe2000000003b */
[----:B---3--:R-:W-:Y:S01]  /*c360*/  STL [R1+0x10c], R27 ;  /* 0x00010c1b01007387 */ /* 0x008fe20000100800 */
[C---:B------:R-:W-:Y:S02]  /*c370*/  @!P1 PRMT R42, R24.reuse, 0x7610, R42 ;  /* 0x00007610182a9816 */ /* 0x040fe4000000002a */
[----:B------:R-:W-:Y:S01]  /*c380*/  @!P1 PRMT R41, R24, 0x7632, R41 ;  /* 0x0000763218299816 */ /* 0x000fe20000000029 */
[----:B----4-:R-:W-:Y:S02]  /*c390*/  STL [R1+0x20c], R31 ;  /* 0x00020c1f01007387 */ /* 0x010fe40000100800 */
[----:B------:R-:W-:-:S02]  /*c3a0*/  MOV R6, UR28 ;  /* 0x0000001c00067c02 */ /* 0x000fc40008000f00 */
[----:B------:R1:W5:Y:S03]  /*c3b0*/  LDL.LU.64 R32, [R1+0x778] ;  /* 0x0007780001207983 */ /* 0x0003660000300a00 */
[----:B------:R-:W-:Y:S01]  /*c3c0*/  FFMA.FTZ R6, -R6, UR28, R7 ;  /* 0x0000001c06067c23 */ /* 0x000fe20008010107 */
[----:B------:R-:W-:Y:S01]  /*c3d0*/  PRMT R34, RZ, 0x7610, R34 ;  /* 0x00007610ff227816 */ /* 0x000fe20000000022 */
[----:B------:R1:W5:Y:S03]  /*c3e0*/  LDL R60, [R1+0x280] ;  /* 0x00028000013c7983 */ /* 0x0003660000100800 */
[----:B------:R-:W-:Y:S01]  /*c3f0*/  FSETP.GTU.FTZ.AND P0, PT, R6, RZ, PT ;  /* 0x000000ff0600720b */ /* 0x000fe20003f1c000 */
[----:B------:R1:W5:Y:S01]  /*c400*/  LDL R47, [R1+0x38c] ;  /* 0x00038c00012f7983 */ /* 0x0003620000100800 */
[----:B------:R-:W-:-:S03]  /*c410*/  PRMT R35, RZ, 0x7610, R35 ;  /* 0x00007610ff237816 */ /* 0x000fc60000000023 */
[----:B------:R1:W5:Y:S04]  /*c420*/  LDL R45, [R1+0x63c] ;  /* 0x00063c00012d7983 */ /* 0x0003680000100800 */
[----:B------:R1:W5:Y:S04]  /*c430*/  LDL R43, [R1+0x64c] ;  /* 0x00064c00012b7983 */ /* 0x0003680000100800 */
[----:B------:R-:W-:Y:S01]  /*c440*/  VOTEU.ANY UP0, P0 ;  /* 0x0000000000ff7886 */ /* 0x000fe20000000100 */
[----:B------:R1:W5:Y:S04]  /*c450*/  LDL R50, [R1+0x650] ;  /* 0x0006500001327983 */ /* 0x0003680000100800 */
[----:B------:R-:W0:Y:S01]  /*c460*/  @UP0 LDCU UR5, c[0x0][0x3c0] ;  /* 0x00007800ff0507ac */ /* 0x000e220008000800 */
[----:B------:R-:W-:Y:S01]  /*c470*/  PLOP3.LUT P0, PT, PT, PT, UP0, 0x80, 0x8 ;  /* 0x000000000008781c */ /* 0x000fe20003f0f008 */
[----:B------:R1:W5:Y:S04]  /*c480*/  LDL R49, [R1+0x670] ;  /* 0x0006700001317983 */ /* 0x0003680000100800 */
[----:B------:R1:W5:Y:S04]  /*c490*/  LDL R48, [R1+0x68c] ;  /* 0x00068c0001307983 */ /* 0x0003680000100800 */
[----:B------:R1:W5:Y:S04]  /*c4a0*/  LDL R46, [R1+0x6a4] ;  /* 0x0006a400012e7983 */ /* 0x0003680000100800 */
[----:B------:R1:W5:Y:S01]  /*c4b0*/  LDL R44, [R1+0x6b8] ;  /* 0x0006b800012c7983 */ /* 0x0003620000100800 */
[----:B0-----:R-:W-:-:S06]  /*c4c0*/  @P0 FADD.FTZ R6, R6, UR5 ;  /* 0x0000000506060e21 */ /* 0x001fcc0008010000 */
[----:B------:R-:W0:Y:S01]  /*c4d0*/  @P0 MUFU.RSQ R6, R6 ;  /* 0x0000000600060308 */ /* 0x000e220000001400 */
[----:B------:R-:W-:Y:S02]  /*c4e0*/  @!P1 PRMT R61, R21, 0x7610, R61 ;  /* 0x00007610153d9816 */ /* 0x000fe4000000003d */
[C---:B------:R-:W-:Y:S02]  /*c4f0*/  @!P2 PRMT R40, R26.reuse, 0x7610, R40 ;  /* 0x000076101a28a816 */ /* 0x040fe40000000028 */
[----:B------:R-:W-:Y:S02]  /*c500*/  @!P2 PRMT R39, R26, 0x7632, R39 ;  /* 0x000076321a27a816 */ /* 0x000fe40000000027 */
[----:B------:R-:W-:Y:S02]  /*c510*/  @!P2 PRMT R38, R28, 0x7610, R38 ;  /* 0x000076101c26a816 */ /* 0x000fe40000000026 */
[----:B------:R-:W-:Y:S02]  /*c520*/  @!P3 PRMT R34, R36, 0x7610, R34 ;  /* 0x000076102422b816 */ /* 0x000fe40000000022 */
[----:B------:R-:W-:-:S02]  /*c530*/  @!P4 PRMT R35, R25, 0x7610, R35 ;  /* 0x000076101923c816 */ /* 0x000fc40000000023 */
[----:B------:R-:W-:Y:S02]  /*c540*/  PRMT R21, RZ, 0x7610, R21 ;  /* 0x00007610ff157816 */ /* 0x000fe40000000015 */
[----:B------:R-:W-:Y:S02]  /*c550*/  PRMT R7, RZ, 0x7610, R7 ;  /* 0x00007610ff077816 */ /* 0x000fe40000000007 */
[----:B0-----:R-:W-:Y:S01]  /*c560*/  @P0 R2UR UR5, R6 ;  /* 0x00000000060502ca */ /* 0x001fe200000e0000 */
[----:B------:R0:W-:Y:S01]  /*c570*/  STL.S16 [R1+0x29c], R61 ;  /* 0x00029c3d01007387 */ /* 0x0001e20000100600 */
[----:B------:R-:W-:Y:S02]  /*c580*/  PRMT R28, RZ, 0x7610, R28 ;  /* 0x00007610ff1c7816 */ /* 0x000fe4000000001c */
[----:B------:R-:W-:Y:S01]  /*c590*/  PRMT R6, RZ, 0x7610, R6 ;  /* 0x00007610ff067816 */ /* 0x000fe20000000006 */
[----:B------:R3:W-:Y:S01]  /*c5a0*/  STL.S16 [R1+0x6d8], R59 ;  /* 0x0006d83b01007387 */ /* 0x0007e20000100600 */
[----:B------:R-:W-:-:S02]  /*c5b0*/  @!P3 PRMT R28, R30, 0x7610, R28 ;  /* 0x000076101e1cb816 */ /* 0x000fc4000000001c */
[C---:B------:R-:W-:Y:S01]  /*c5c0*/  @!P5 PRMT R22, R29.reuse, 0x7610, R22 ;  /* 0x000076101d16d816 */ /* 0x040fe20000000016 */
[----:B------:R-:W-:Y:S01]  /*c5d0*/  STL.S16 [R1+0x6d4], R42 ;  /* 0x0006d42a01007387 */ /* 0x000fe20000100600 */
[----:B------:R-:W-:Y:S02]  /*c5e0*/  @!P5 PRMT R21, R29, 0x7632, R21 ;  /* 0x000076321d15d816 */ /* 0x000fe40000000015 */
[C---:B------:R-:W-:Y:S01]  /*c5f0*/  @!P5 PRMT R20, R37.reuse, 0x7610, R20 ;  /* 0x000076102514d816 */ /* 0x040fe20000000014 */
[----:B------:R4:W-:Y:S01]  /*c600*/  STL.S16 [R1+0x6ec], R41 ;  /* 0x0006ec2901007387 */ /* 0x0009e20000100600 */
[----:B------:R-:W-:Y:S02]  /*c610*/  @!P5 PRMT R19, R37, 0x7632, R19 ;  /* 0x000076322513d816 */ /* 0x000fe40000000013 */
[C---:B------:R-:W-:Y:S01]  /*c620*/  @!P6 PRMT R18, R27.reuse, 0x7610, R18 ;  /* 0x000076101b12e816 */ /* 0x040fe20000000012 */
[----:B------:R-:W-:Y:S01]  /*c630*/  STL.S16 [R1+0x6e8], R40 ;  /* 0x0006e82801007387 */ /* 0x000fe20000100600 */
[----:B------:R-:W-:-:S02]  /*c640*/  @!P6 PRMT R17, R27, 0x7632, R17 ;  /* 0x000076321b11e816 */ /* 0x000fc40000000011 */
[C---:B------:R-:W-:Y:S01]  /*c650*/  @!P6 PRMT R7, R31.reuse, 0x7610, R7 ;  /* 0x000076101f07e816 */ /* 0x040fe20000000007 */
[----:B------:R1:W-:Y:S01]  /*c660*/  STL.S16 [R1+0x700], R39 ;  /* 0x0007002701007387 */ /* 0x0003e20000100600 */
[----:B------:R-:W-:-:S03]  /*c670*/  @!P6 PRMT R6, R31, 0x7632, R6 ;  /* 0x000076321f06e816 */ /* 0x000fc60000000006 */
[----:B------:R1:W-:Y:S04]  /*c680*/  STL.S16 [R1+0x6fc], R38 ;  /* 0x0006fc2601007387 */ /* 0x0003e80000100600 */
[----:B------:R1:W-:Y:S04]  /*c690*/  STL.S16 [R1+0x70c], R34 ;  /* 0x00070c2201007387 */ /* 0x0003e80000100600 */
[----:B------:R1:W-:Y:S04]  /*c6a0*/  STL.S16 [R1+0x714], R35 ;  /* 0x0007142301007387 */ /* 0x0003e80000100600 */
[----:B0-----:R0:W5:Y:S04]  /*c6b0*/  LDL R61, [R1+0x290] ;  /* 0x00029000013d7983 */ /* 0x0011680000100800 */
[----:B---3--:R0:W5:Y:S04]  /*c6c0*/  LDL R59, [R1+0x230] ;  /* 0x00023000013b7983 */ /* 0x0081680000100800 */
[----:B------:R0:W5:Y:S04]  /*c6d0*/  LDL R26, [R1+0x23c] ;  /* 0x00023c00011a7983 */ /* 0x0001680000100800 */
[----:B----4-:R0:W5:Y:S04]  /*c6e0*/  LDL R41, [R1+0x668] ;  /* 0x0006680001297983 */ /* 0x0101680000100800 */
[----:B-1----:R0:W5:Y:S04]  /*c6f0*/  LDL R39, [R1+0x688] ;  /* 0x0006880001277983 */ /* 0x0021680000100800 */
[----:B------:R0:W5:Y:S04]  /*c700*/  LDL R42, [R1+0x6c8] ;  /* 0x0006c800012a7983 */ /* 0x0001680000100800 */
[----:B------:R0:W5:Y:S04]  /*c710*/  LDL R40, [R1+0x6e0] ;  /* 0x0006e00001287983 */ /* 0x0001680000100800 */
[----:B------:R0:W5:Y:S04]  /*c720*/  LDL R38, [R1+0x6f0] ;  /* 0x0006f00001267983 */ /* 0x0001680000100800 */
[----:B------:R0:W5:Y:S04]  /*c730*/  LDL R30, [R1+0x6fc] ;  /* 0x0006fc00011e7983 */ /* 0x0001680000100800 */
[----:B------:R0:W5:Y:S04]  /*c740*/  LDL.LU R34, [R1+0x76c] ;  /* 0x00076c0001227983 */ /* 0x0001680000300800 */
[----:B------:R0:W5:Y:S04]  /*c750*/  LDL R36, [R1+0x6d4] ;  /* 0x0006d40001247983 */ /* 0x0001680000100800 */
[----:B------:R0:W5:Y:S04]  /*c760*/  LDL.LU R35, [R1+0x764] ;  /* 0x0007640001237983 */ /* 0x0001680000300800 */
[----:B------:R0:W5:Y:S04]  /*c770*/  LDL R29, [R1+0x6c4] ;  /* 0x0006c400011d7983 */ /* 0x0001680000100800 */
[----:B------:R0:W5:Y:S04]  /*c780*/  LDL R37, [R1+0x6a0] ;  /* 0x0006a00001257983 */ /* 0x0001680000100800 */
[----:B------:R0:W5:Y:S04]  /*c790*/  LDL R27, [R1+0x6d0] ;  /* 0x0006d000011b7983 */ /* 0x0001680000100800 */
[----:B------:R0:W5:Y:S01]  /*c7a0*/  LDL R31, [R1+0x6b4] ;  /* 0x0006b400011f7983 */ /* 0x0001620000100800 */
[----:B--2---:R-:W-:-:S04]  /*c7b0*/  PRMT R52, RZ, 0x7610, R52 ;  /* 0x00007610ff347816 */ /* 0x004fc80000000034 */
[----:B------:R-:W-:-:S05]  /*c7c0*/  @!P4 PRMT R52, R25, 0x7632, R52 ;  /* 0x000076321934c816 */ /* 0x000fca0000000034 */
[----:B------:R1:W-:Y:S04]  /*c7d0*/  STL.S16 [R1+0x720], R52 ;  /* 0x0007203401007387 */ /* 0x0003e80000100600 */
[----:B-1----:R0:W5:Y:S04]  /*c7e0*/  LDL.LU R52, [R1+0x760] ;  /* 0x0007600001347983 */ /* 0x0021680000300800 */
[----:B------:R1:W-:Y:S04]  /*c7f0*/  STL [R1+0x1f8], R24 ;  /* 0x0001f81801007387 */ /* 0x0003e80000100800 */
[----:B------:R2:W-:Y:S01]  /*c800*/  STL [R1+0x104], R25 ;  /* 0x0001041901007387 */ /* 0x0005e20000100800 */
[----:B-1----:R-:W-:-:S02]  /*c810*/  PRMT R24, RZ, 0x7610, R24 ;  /* 0x00007610ff187816 */ /* 0x002fc40000000018 */
[----:B--2---:R-:W-:Y:S02]  /*c820*/  PRMT R25, RZ, 0x7610, R25 ;  /* 0x00007610ff197816 */ /* 0x004fe40000000019 */
[C---:B------:R-:W-:Y:S02]  /*c830*/  @!P4 PRMT R24, R23.reuse, 0x7632, R24 ;  /* 0x000076321718c816 */ /* 0x040fe40000000018 */
[----:B------:R-:W-:Y:S01]  /*c840*/  @!P4 PRMT R25, R23, 0x7610, R25 ;  /* 0x000076101719c816 */ /* 0x000fe20000000019 */
[----:B------:R0:W-:Y:S04]  /*c850*/  STL [R1+0x204], R23 ;  /* 0x0002041701007387 */ /* 0x0001e80000100800 */
[----:B------:R0:W-:Y:S04]  /*c860*/  STL.S16 [R1+0x71c], R25 ;  /* 0x00071c1901007387 */ /* 0x0001e80000100600 */
        /* <DEDUP_REMOVED lines=8> */
[----:B------:R0:W-:Y:S01]  /*c8f0*/  STL.S16 [R1+0x744], R6 ;  /* 0x0007440601007387 */ /* 0x0001e20000100600 */
[----:B------:R-:W-:Y:S01]  /*c900*/  UISETP.NE.AND UP1, UPT, UR9, URZ, UPT ;  /* 0x000000ff0900728c */ /* 0x000fe2000bf25270 */
[----:B------:R-:W-:Y:S01]  /*c910*/  UMOV UR16, 0x3f800000 ;  /* 0x3f80000000107882 */ /* 0x000fe20000000000 */
[----:B------:R-:W-:-:S07]  /*c920*/  @UP0 UMOV UR16, UR5 ;  /* 0x0000000500100c82 */ /* 0x000fce0008000000 */
        /* <DEDUP_REMOVED lines=14> */
[----:B-----5:R-:W-:Y:S01]  /*ca10*/  SHF.L.U32 R17, R61, 0x10, RZ ;  /* 0x000000103d117819 */ /* 0x020fe200000006ff */
[----:B------:R-:W-:Y:S01]  /*ca20*/  FMUL.FTZ R18, R4, R6 ;  /* 0x0000000604127220 */ /* 0x000fe20000410000 */
[----:B------:R-:W-:Y:S01]  /*ca30*/  FADD.FTZ R19, R19, -UR28 ;  /* 0x8000001c13137e21 */ /* 0x000fe20008010000 */
[----:B------:R-:W-:Y:S02]  /*ca40*/  MOV R61, R22 ;  /* 0x00000016003d7202 */ /* 0x000fe40000000f00 */
[----:B------:R-:W-:Y:S01]  /*ca50*/  FFMA.FTZ R22, R7, R18, RZ ;  /* 0x0000001207167223 */ /* 0x000fe200000100ff */
[----:B------:R-:W-:Y:S01]  /*ca60*/  SHF.L.U32 R21, R20, 0x10, RZ ;  /* 0x0000001014157819 */ /* 0x000fe200000006ff */
[----:B------:R-:W-:Y:S01]  /*ca70*/  FADD.FTZ R20, RZ, R18 ;  /* 0x00000012ff147221 */ /* 0x000fe20000010000 */
[----:B------:R-:W-:Y:S01]  /*ca80*/  FMUL.FTZ R19, R19, UR16 ;  /* 0x0000001013137c20 */ /* 0x000fe20008410000 */
[----:B------:R-:W-:-:S04]  /*ca90*/  FMUL.FTZ R18, R5, R17 ;  /* 0x0000001105127220 */ /* 0x000fc80000410000 */
[----:B------:R-:W-:Y:S01]  /*caa0*/  FFMA.FTZ R22, R19, R18, R22 ;  /* 0x0000001213167223 */ /* 0x000fe20000010016 */
[----:B------:R-:W-:Y:S01]  /*cab0*/  FADD.FTZ R20, R18, R20 ;  /* 0x0000001412147221 */ /* 0x000fe20000010000 */
[----:B------:R-:W-:Y:S02]  /*cac0*/  SHF.L.U32 R18, R61, 0x10, RZ ;  /* 0x000000103d127819 */ /* 0x000fe400000006ff */
[----:B------:R-:W-:Y:S02]  /*cad0*/  MOV R61, R23 ;  /* 0x00000017003d7202 */ /* 0x000fe40000000f00 */
[----:B------:R-:W-:Y:S02]  /*cae0*/  SHF.L.U32 R23, R60, 0x10, RZ ;  /* 0x000000103c177819 */ /* 0x000fe400000006ff */
[----:B------:R-:W2:Y:S01]  /*caf0*/  LDL.LU R60, [R1+0x2f4] ;  /* 0x0002f400013c7983 */ /* 0x000ea20000300800 */
[----:B------:R-:W-:Y:S01]  /*cb00*/  FADD.FTZ R21, R21, -UR28 ;  /* 0x8000001c15157e21 */ /* 0x000fe20008010000 */
[----:B------:R-:W-:Y:S01]  /*cb10*/  FFMA.FTZ R7, R6, R7, RZ ;  /* 0x0000000706077223 */ /* 0x000fe200000100ff */
[----:B------:R-:W-:-:S02]  /*cb20*/  FADD.FTZ R6, RZ, R6 ;  /* 0x00000006ff067221 */ /* 0x000fc40000010000 */
[----:B------:R-:W-:Y:S02]  /*cb30*/  FMUL.FTZ R21, R21, UR16 ;  /* 0x0000001015157c20 */ /* 0x000fe40008410000 */
[C---:B------:R-:W-:Y:S02]  /*cb40*/  FADD.FTZ R6, R18.reuse, R6 ;  /* 0x0000000612067221 */ /* 0x040fe40000010000 */
[----:B------:R-:W-:Y:S01]  /*cb50*/  FFMA.FTZ R7, R18, R21, R7 ;  /* 0x0000001512077223 */ /* 0x000fe20000010007 */
[----:B------:R-:W-:Y:S01]  /*cb60*/  FMUL.FTZ R18, R4, R18 ;  /* 0x0000001204127220 */ /* 0x000fe20000410000 */
[----:B------:R-:W-:Y:S01]  /*cb70*/  FADD.FTZ R23, R23, -UR28 ;  /* 0x8000001c17177e21 */ /* 0x000fe20008010000 */
[----:B------:R-:W-:Y:S02]  /*cb80*/  FFMA.FTZ R19, R17, R19, RZ ;  /* 0x0000001311137223 */ /* 0x000fe400000100ff */
[----:B------:R-:W-:Y:S01]  /*cb90*/  FFMA.FTZ R22, R21, R18, R22 ;  /* 0x0000001215167223 */ /* 0x000fe20000010016 */
[----:B------:R-:W-:Y:S01]  /*cba0*/  SHF.L.U32 R21, R25, 0x10, RZ ;  /* 0x0000001019157819 */ /* 0x000fe200000006ff */
[----:B------:R-:W-:Y:S01]  /*cbb0*/  FADD.FTZ R17, RZ, R17 ;  /* 0x00000011ff117221 */ /* 0x000fe20000010000 */
[----:B------:R-:W-:Y:S01]  /*cbc0*/  FMUL.FTZ R23, R23, UR16 ;  /* 0x0000001017177c20 */ /* 0x000fe20008410000 */
[----:B------:R-:W-:Y:S01]  /*cbd0*/  FADD.FTZ R20, R20, R18 ;  /* 0x0000001214147221 */ /* 0x000fe20000010000 */
[----:B------:R-:W3:Y:S01]  /*cbe0*/  LDL.LU R25, [R1+0x30c] ;  /* 0x00030c0001197983 */ /* 0x000ee20000300800 */
[C---:B------:R-:W-:Y:S01]  /*cbf0*/  FADD.FTZ R17, R21.reuse, R17 ;  /* 0x0000001115117221 */ /* 0x040fe20000010000 */
[----:B------:R-:W-:Y:S01]  /*cc00*/  FFMA.FTZ R19, R21, R23, R19 ;  /* 0x0000001715137223 */ /* 0x000fe20000010013 */
[----:B------:R-:W-:Y:S01]  /*cc10*/  FMUL.FTZ R21, R5, R21 ;  /* 0x0000001505157220 */ /* 0x000fe20000410000 */
[----:B------:R-:W-:-:S02]  /*cc20*/  SHF.L.U32 R18, R59, 0x10, RZ ;  /* 0x000000103b127819 */ /* 0x000fc400000006ff */
[----:B------:R-:W4:Y:S01]  /*cc30*/  LDL.LU R59, [R1+0x338] ;  /* 0x00033800013b7983 */ /* 0x000f220000300800 */
[----:B------:R-:W-:Y:S01]  /*cc40*/  FFMA.FTZ R22, R23, R21, R22 ;  /* 0x0000001517167223 */ /* 0x000fe20000010016 */
[----:B------:R-:W-:Y:S01]  /*cc50*/  FADD.FTZ R20, R21, R20 ;  /* 0x0000001415147221 */ /* 0x000fe20000010000 */
[----:B------:R-:W-:Y:S01]  /*cc60*/  SHF.L.U32 R21, R24, 0x10, RZ ;  /* 0x0000001018157819 */ /* 0x000fe200000006ff */
[----:B------:R-:W-:-:S04]  /*cc70*/  FADD.FTZ R24, R18, -UR28 ;  /* 0x8000001c12187e21 */ /* 0x000fc80008010000 */
[----:B------:R-:W-:-:S04]  /*cc80*/  FMUL.FTZ R24, R24, UR16 ;  /* 0x0000001018187c20 */ /* 0x000fc80008410000 */
[----:B------:R-:W-:Y:S01]  /*cc90*/  FFMA.FTZ R7, R21, R24, R7 ;  /* 0x0000001815077223 */ /* 0x000fe20000010007 */
[----:B--2---:R-:W-:Y:S01]  /*cca0*/  MOV R23, R60 ;  /* 0x0000003c00177202 */ /* 0x004fe20000000f00 */
[----:B------:R-:W-:Y:S01]  /*ccb0*/  FADD.FTZ R6, R6, R21 ;  /* 0x0000001506067221 */ /* 0x000fe20000010000 */
[----:B------:R-:W2:Y:S02]  /*ccc0*/  LDL.LU R60, [R1+0x318] ;  /* 0x00031800013c7983 */ /* 0x000ea40000300800 */
[----:B------:R-:W-:Y:S01]  /*ccd0*/  SHF.L.U32 R18, R23, 0x10, RZ ;  /* 0x0000001017127819 */ /* 0x000fe200000006ff */
[----:B------:R-:W-:-:S04]  /*cce0*/  FMUL.FTZ R23, R4, R21 ;  /* 0x0000001504177220 */ /* 0x000fc80000410000 */
[----:B------:R-:W-:Y:S02]  /*ccf0*/  FFMA.FTZ R22, R24, R23, R22 ;  /* 0x0000001718167223 */ /* 0x000fe40000010016 */
[----:B------:R-:W4:Y:S01]  /*cd00*/  LDL.LU R24, [R1+0x2f0] ;  /* 0x0002f00001187983 */ /* 0x000f220000300800 */
[----:B------:R-:W-:Y:S01]  /*cd10*/  FADD.FTZ R18, R18, -UR28 ;  /* 0x8000001c12127e21 */ /* 0x000fe20008010000 */
[----:B------:R-:W-:Y:S01]  /*cd20*/  SHF.L.U32 R21, R61, 0x10, RZ ;  /* 0x000000103d157819 */ /* 0x000fe200000006ff */
[----:B------:R-:W-:Y:S01]  /*cd30*/  FADD.FTZ R20, R20, R23 ;  /* 0x0000001714147221 */ /* 0x000fe20000010000 */
[----:B------:R-:W2:Y:S01]  /*cd40*/  LDL.LU R61, [R1+0x35c] ;  /* 0x00035c00013d7983 */ /* 0x000ea20000300800 */
[----:B------:R-:W-:Y:S02]  /*cd50*/  FMUL.FTZ R18, R18, UR16 ;  /* 0x0000001012127c20 */ /* 0x000fe40008410000 */
[----:B------:R-:W-:Y:S01]  /*cd60*/  FADD.FTZ R17, R17, R21 ;  /* 0x0000001511117221 */ /* 0x000fe20000010000 */
[----:B------:R-:W2:Y:S01]  /*cd70*/  LDL.LU R23, [R1+0x31c] ;  /* 0x00031c0001177983 */ /* 0x000ea20000300800 */
[----:B------:R-:W-:Y:S01]  /*cd80*/  FFMA.FTZ R19, R21, R18, R19 ;  /* 0x0000001215137223 */ /* 0x000fe20000010013 */
[----:B------:R-:W-:-:S04]  /*cd90*/  FMUL.FTZ R21, R5, R21 ;  /* 0x0000001505157220 */ /* 0x000fc80000410000 */
[----:B------:R-:W-:Y:S01]  /*cda0*/  FFMA.FTZ R22, R18, R21, R22 ;  /* 0x0000001512167223 */ /* 0x000fe20000010016 */
[----:B---3--:R-:W-:Y:S01]  /*cdb0*/  SHF.L.U32 R18, R25, 0x10, RZ ;  /* 0x0000001019127819 */ /* 0x008fe200000006ff */
[----:B------:R-:W-:Y:S01]  /*cdc0*/  FADD.FTZ R20, R21, R20 ;  /* 0x0000001415147221 */ /* 0x000fe20000010000 */
[----:B------:R-:W3:Y:S03]  /*cdd0*/  LDL.LU R25, [R1+0x358] ;  /* 0x0003580001197983 */ /* 0x000ee60000300800 */
[----:B------:R-:W-:Y:S01]  /*cde0*/  FADD.FTZ R6, R6, R18 ;  /* 0x0000001206067221 */ /* 0x000fe20000010000 */
[----:B----4-:R-:W-:-:S05]  /*cdf0*/  SHF.L.U32 R24, R24, 0x10, RZ ;  /* 0x0000001018187819 */ /* 0x010fca00000006ff */
[----:B------:R-:W-:-:S04]  /*ce00*/  FADD.FTZ R24, R24, -UR28 ;  /* 0x8000001c18187e21 */ /* 0x000fc80008010000 */
[----:B------:R-:W-:-:S04]  /*ce10*/  FMUL.FTZ R24, R24, UR16 ;  /* 0x0000001018187c20 */ /* 0x000fc80008410000 */
[----:B------:R-:W-:Y:S01]  /*ce20*/  FFMA.FTZ R7, R18, R24, R7 ;  /* 0x0000001812077223 */ /* 0x000fe20000010007 */
[----:B------:R-:W-:-:S04]  /*ce30*/  FMUL.FTZ R18, R4, R18 ;  /* 0x0000001204127220 */ /* 0x000fc80000410000 */
[----:B------:R-:W-:Y:S01]  /*ce40*/  FFMA.FTZ R22, R24, R18, R22 ;  /* 0x0000001218167223 */ /* 0x000fe20000010016 */
[----:B------:R-:W-:Y:S02]  /*ce50*/  FADD.FTZ R20, R20, R18 ;  /* 0x0000001214147221 */ /* 0x000fe40000010000 */
[----:B------:R-:W4:Y:S01]  /*ce60*/  LDL.LU R18, [R1+0x33c] ;  /* 0x00033c0001127983 */ /* 0x000f220000300800 */
[----:B--2---:R-:W-:Y:S02]  /*ce70*/  SHF.L.U32 R23, R23, 0x10, RZ ;  /* 0x0000001017177819 */ /* 0x004fe400000006ff */
[----:B------:R-:W-:Y:S02]  /*ce80*/  SHF.L.U32 R21, R59, 0x10, RZ ;  /* 0x000000103b157819 */ /* 0x000fe400000006ff */
[----:B------:R-:W-:Y:S01]  /*ce90*/  SHF.L.U32 R24, R60, 0x10, RZ ;  /* 0x000000103c187819 */ /* 0x000fe200000006ff */
[----:B------:R-:W-:Y:S01]  /*cea0*/  FADD.FTZ R23, R23, -UR28 ;  /* 0x8000001c17177e21 */ /* 0x000fe20008010000 */
[----:B------:R-:W2:Y:S03]  /*ceb0*/  LDL.LU R59, [R1+0x394] ;  /* 0x00039400013b7983 */ /* 0x000ea60000300800 */
[----:B------:R-:W-:Y:S01]  /*cec0*/  FMUL.FTZ R23, R23, UR16 ;  /* 0x0000001017177c20 */ /* 0x000fe20008410000 */
[----:B------:R-:W-:Y:S01]  /*ced0*/  FADD.FTZ R17, R17, R21 ;  /* 0x0000001511117221 */ /* 0x000fe20000010000 */
[----:B------:R-:W2:Y:S02]  /*cee0*/  LDL.LU R60, [R1+0x3b4] ;  /* 0x0003b400013c7983 */ /* 0x000ea40000300800 */
[----:B------:R-:W-:Y:S01]  /*cef0*/  FFMA.FTZ R19, R21, R23, R19 ;  /* 0x0000001715137223 */ /* 0x000fe20000010013 */
[----:B------:R-:W-:Y:S01]  /*cf00*/  FMUL.FTZ R21, R5, R21 ;  /* 0x0000001505157220 */ /* 0x000fe20000410000 */
[----:B------:R-:W-:-:S03]  /*cf10*/  FADD.FTZ R24, R24, -UR28 ;  /* 0x8000001c18187e21 */ /* 0x000fc60008010000 */
[----:B------:R-:W-:Y:S01]  /*cf20*/  FFMA.FTZ R22, R23, R21, R22 ;  /* 0x0000001517167223 */ /* 0x000fe20000010016 */
[----:B------:R-:W-:Y:S01]  /*cf30*/  FADD.FTZ R20, R21, R20 ;  /* 0x0000001415147221 */ /* 0x000fe20000010000 */
[----:B------:R-:W-:Y:S01]  /*cf40*/  FMUL.FTZ R24, R24, UR16 ;  /* 0x0000001018187c20 */ /* 0x000fe20008410000 */
[----:B------:R-:W2:Y:S01]  /*cf50*/  LDL.LU R21, [R1+0x378] ;  /* 0x0003780001157983 */ /* 0x000ea20000300800 */
[----:B----4-:R-:W-:-:S05]  /*cf60*/  SHF.L.U32 R23, R18, 0x10, RZ ;  /* 0x0000001012177819 */ /* 0x010fca00000006ff */
[----:B------:R-:W-:Y:S01]  /*cf70*/  FADD.FTZ R6, R6, R23 ;  /* 0x0000001706067221 */ /* 0x000fe20000010000 */
[----:B------:R-:W-:Y:S01]  /*cf80*/  FFMA.FTZ R7, R23, R24, R7 ;  /* 0x0000001817077223 */ /* 0x000fe20000010007 */
[----:B------:R-:W-:-:S04]  /*cf90*/  FMUL.FTZ R23, R4, R23 ;  /* 0x0000001704177220 */ /* 0x000fc80000410000 */
[----:B------:R-:W-:Y:S01]  /*cfa0*/  FFMA.FTZ R22, R24, R23, R22 ;  /* 0x0000001718167223 */ /* 0x000fe20000010016 */
[----:B------:R-:W-:Y:S02]  /*cfb0*/  FADD.FTZ R20, R20, R23 ;  /* 0x0000001714147221 */ /* 0x000fe40000010000 */
[----:B------:R-:W4:Y:S01]  /*cfc0*/  LDL.LU R23, [R1+0x390] ;  /* 0x0003900001177983 */ /* 0x000f220000300800 */
[----:B------:R-:W-:Y:S02]  /*cfd0*/  SHF.L.U32 R18, R61, 0x10, RZ ;  /* 0x000000103d127819 */ /* 0x000fe400000006ff */
[----:B---3--:R-:W-:Y:S01]  /*cfe0*/  SHF.L.U32 R24, R25, 0x10, RZ ;  /* 0x0000001019187819 */ /* 0x008fe200000006ff */
[----:B------:R-:W3:Y:S02]  /*cff0*/  LDL.LU R61, [R1+0x37c] ;  /* 0x00037c00013d7983 */ /* 0x000ee40000300800 */
[----:B------:R-:W-:Y:S01]  /*d000*/  FADD.FTZ R18, R18, -UR28 ;  /* 0x8000001c12127e21 */ /* 0x000fe20008010000 */
[----:B--2---:R-:W-:Y:S01]  /*d010*/  SHF.L.U32 R21, R21, 0x10, RZ ;  /* 0x0000001015157819 */ /* 0x004fe200000006ff */
[----:B------:R-:W2:Y:S02]  /*d020*/  LDL.LU R25, [R1+0x22c] ;  /* 0x00022c0001197983 */ /* 0x000ea40000300800 */
[----:B------:R-:W-:-:S02]  /*d030*/  FMUL.FTZ R18, R18, UR16 ;  /* 0x0000001012127c20 */ /* 0x000fc40008410000 */
[----:B------:R-:W-:Y:S02]  /*d040*/  FADD.FTZ R17, R17, R21 ;  /* 0x0000001511117221 */ /* 0x000fe40000010000 */
[----:B------:R-:W-:Y:S01]  /*d050*/  FFMA.FTZ R19, R21, R18, R19 ;  /* 0x0000001215137223 */ /* 0x000fe20000010013 */
[----:B------:R-:W-:Y:S01]  /*d060*/  FMUL.FTZ R21, R5, R21 ;  /* 0x0000001505157220 */ /* 0x000fe20000410000 */
[----:B------:R-:W-:-:S03]  /*d070*/  FADD.FTZ R24, R24, -UR28 ;  /* 0x8000001c18187e21 */ /* 0x000fc60008010000 */
[----:B------:R-:W-:Y:S01]  /*d080*/  FFMA.FTZ R22, R18, R21, R22 ;  /* 0x0000001512167223 */ /* 0x000fe20000010016 */
[----:B------:R-:W-:Y:S01]  /*d090*/  FMUL.FTZ R24, R24, UR16 ;  /* 0x0000001018187c20 */ /* 0x000fe20008410000 */
[----:B------:R-:W-:Y:S01]  /*d0a0*/  FADD.FTZ R20, R21, R20 ;  /* 0x0000001415147221 */ /* 0x000fe20000010000 */
[----:B------:R-:W-:Y:S02]  /*d0b0*/  SHF.L.U32 R21, R60, 0x10, RZ ;  /* 0x000000103c157819 */ /* 0x000fe400000006ff */
[----:B------:R-:W2:Y:S03]  /*d0c0*/  LDL.LU R60, [R1+0x40c] ;  /* 0x00040c00013c7983 */ /* 0x000ea60000300800 */
[----:B------:R-:W-:Y:S01]  /*d0d0*/  FADD.FTZ R17, R17, R21 ;  /* 0x0000001511117221 */ /* 0x000fe20000010000 */
[----:B----4-:R-:W-:Y:S02]  /*d0e0*/  SHF.L.U32 R18, R23, 0x10, RZ ;  /* 0x0000001017127819 */ /* 0x010fe400000006ff */
[----:B------:R-:W-:-:S02]  /*d0f0*/  SHF.L.U32 R23, R59, 0x10, RZ ;  /* 0x000000103b177819 */ /* 0x000fc400000006ff */
[----:B------:R-:W4:Y:S01]  /*d100*/  LDL.LU R59, [R1+0x3e4] ;  /* 0x0003e400013b7983 */ /* 0x000f220000300800 */
[----:B------:R-:W-:Y:S01]  /*d110*/  FADD.FTZ R6, R6, R18 ;  /* 0x0000001206067221 */ /* 0x000fe20000010000 */
[----:B------:R-:W-:Y:S01]  /*d120*/  FFMA.FTZ R7, R18, R24, R7 ;  /* 0x0000001812077223 */ /* 0x000fe20000010007 */
[----:B------:R-:W-:Y:S01]  /*d130*/  FMUL.FTZ R18, R4, R18 ;  /* 0x0000001204127220 */ /* 0x000fe20000410000 */
[----:B------:R-:W-:-:S03]  /*d140*/  FADD.FTZ R23, R23, -UR28 ;  /* 0x8000001c17177e21 */ /* 0x000fc60008010000 */
[----:B------:R-:W-:Y:S01]  /*d150*/  FFMA.FTZ R22, R24, R18, R22 ;  /* 0x0000001218167223 */ /* 0x000fe20000010016 */
[----:B------:R-:W-:Y:S01]  /*d160*/  FMUL.FTZ R23, R23, UR16 ;  /* 0x0000001017177c20 */ /* 0x000fe20008410000 */
[----:B------:R-:W-:-:S03]  /*d170*/  FMUL.FTZ R24, R5, R21 ;  /* 0x0000001505187220 */ /* 0x000fc60000410000 */
[----:B------:R-:W-:Y:S01]  /*d180*/  FFMA.FTZ R19, R21, R23, R19 ;  /* 0x0000001715137223 */ /* 0x000fe20000010013 */
[----:B------:R-:W-:Y:S01]  /*d190*/  FFMA.FTZ R22, R23, R24, R22 ;  /* 0x0000001817167223 */ /* 0x000fe20000010016 */
[----:B------:R-:W4:Y:S01]  /*d1a0*/  LDL.LU R21, [R1+0x3b0] ;  /* 0x0003b00001157983 */ /* 0x000f220000300800 */
[----:B------:R-:W-:-:S03]  /*d1b0*/  FADD.FTZ R20, R20, R18 ;  /* 0x0000001214147221 */ /* 0x000fc60000010000 */
[----:B------:R-:W4:Y:S01]  /*d1c0*/  LDL.LU R23, [R1+0x3c8] ;  /* 0x0003c80001177983 */ /* 0x000f220000300800 */
[----:B------:R-:W-:-:S03]  /*d1d0*/  FADD.FTZ R20, R24, R20 ;  /* 0x0000001418147221 */ /* 0x000fc60000010000 */
[----:B------:R-:W4:Y:S01]  /*d1e0*/  LDL.LU R24, [R1+0x3e0] ;  /* 0x0003e00001187983 */ /* 0x000f220000300800 */
[----:B---3--:R-:W-:Y:S02]  /*d1f0*/  SHF.L.U32 R18, R61, 0x10, RZ ;  /* 0x000000103d127819 */ /* 0x008fe400000006ff */
[----:B--2---:R-:W-:Y:S01]  /*d200*/  SHF.L.U32 R25, R25, 0x10, RZ ;  /* 0x0000001019197819 */ /* 0x004fe200000006ff */
[----:B------:R-:W2:Y:S02]  /*d210*/  LDL.LU R61, [R1+0x21c] ;  /* 0x00021c00013d7983 */ /* 0x000ea40000300800 */
[----:B------:R-:W-:-:S04]  /*d220*/  FADD.FTZ R18, R18, -UR28 ;  /* 0x8000001c12127e21 */ /* 0x000fc80008010000 */
[----:B------:R-:W-:Y:S01]  /*d230*/  FMUL.FTZ R18, R18, UR16 ;  /* 0x0000001012127c20 */ /* 0x000fe20008410000 */
[----:B------:R-:W-:-:S04]  /*d240*/  FADD.FTZ R25, R25, -UR28 ;  /* 0x8000001c19197e21 */ /* 0x000fc80008010000 */
[----:B------:R-:W-:Y:S01]  /*d250*/  FMUL.FTZ R25, R25, UR16 ;  /* 0x0000001019197c20 */ /* 0x000fe20008410000 */
[----:B----4-:R-:W-:Y:S02]  /*d260*/  SHF.L.U32 R21, R21, 0x10, RZ ;  /* 0x0000001015157819 */ /* 0x010fe400000006ff */
[----:B------:R-:W-:-:S03]  /*d270*/  SHF.L.U32 R23, R23, 0x10, RZ ;  /* 0x0000001017177819 */ /* 0x000fc600000006ff */
[----:B------:R-:W-:Y:S02]  /*d280*/  FADD.FTZ R21, R21, -UR28 ;  /* 0x8000001c15157e21 */ /* 0x000fe40008010000 */
[----:B------:R-:W-:Y:S01]  /*d290*/  FADD.FTZ R6, R6, R23 ;  /* 0x0000001706067221 */ /* 0x000fe20000010000 */
[----:B------:R-:W-:Y:S01]  /*d2a0*/  FFMA.FTZ R7, R23, R18, R7 ;  /* 0x0000001217077223 */ /* 0x000fe20000010007 */
[----:B------:R-:W-:Y:S01]  /*d2b0*/  FMUL.FTZ R23, R4, R23 ;  /* 0x0000001704177220 */ /* 0x000fe20000410000 */
[----:B------:R-:W-:Y:S01]  /*d2c0*/  SHF.L.U32 R24, R24, 0x10, RZ ;  /* 0x0000001018187819 */ /* 0x000fe200000006ff */
[----:B------:R-:W-:Y:S02]  /*d2d0*/  FMUL.FTZ R21, R21, UR16 ;  /* 0x0000001015157c20 */ /* 0x000fe40008410000 */
[----:B------:R-:W-:Y:S01]  /*d2e0*/  FFMA.FTZ R22, R18, R23, R22 ;  /* 0x0000001712167223 */ /* 0x000fe20000010016 */
[----:B------:R-:W-:Y:S01]  /*d2f0*/  SHF.L.U32 R18, R59, 0x10, RZ ;  /* 0x000000103b127819 */ /* 0x000fe200000006ff */
[----:B------:R-:W-:Y:S01]  /*d300*/  FADD.FTZ R17, R17, R24 ;  /* 0x0000001811117221 */ /* 0x000fe20000010000 */
[----:B------:R-:W-:Y:S01]  /*d310*/  FFMA.FTZ R19, R24, R21, R19 ;  /* 0x0000001518137223 */ /* 0x000fe20000010013 */
[----:B------:R-:W-:Y:S01]  /*d320*/  FMUL.FTZ R24, R5, R24 ;  /* 0x0000001805187220 */ /* 0x000fe20000410000 */
[----:B------:R-:W-:Y:S01]  /*d330*/  FADD.FTZ R20, R20, R23 ;  /* 0x0000001714147221 */ /* 0x000fe20000010000 */
[----:B------:R-:W-:Y:S01]  /*d340*/  FMUL.FTZ R23, R4, R18 ;  /* 0x0000001204177220 */ /* 0x000fe20000410000 */
[----:B------:R-:W3:Y:S01]  /*d350*/  LDL.LU R59, [R1+0x210] ;  /* 0x00021000013b7983 */ /* 0x000ee20000300800 */
[----:B------:R-:W-:Y:S01]  /*d360*/  FFMA.FTZ R22, R21, R24, R22 ;  /* 0x0000001815167223 */ /* 0x000fe20000010016 */
[----:B------:R-:W-:Y:S01]  /*d370*/  FADD.FTZ R20, R24, R20 ;  /* 0x0000001418147221 */ /* 0x000fe20000010000 */
[----:B------:R-:W-:Y:S01]  /*d380*/  SHF.L.U32 R21, R60, 0x10, RZ ;  /* 0x000000103c157819 */ /* 0x000fe200000006ff */
[----:B------:R-:W-:Y:S01]  /*d390*/  FFMA.FTZ R7, R18, R25, R7 ;  /* 0x0000001912077223 */ /* 0x000fe20000010007 */
[----:B------:R-:W-:Y:S01]  /*d3a0*/  FFMA.FTZ R22, R25, R23, R22 ;  /* 0x0000001719167223 */ /* 0x000fe20000010016 */
[----:B------:R-:W-:Y:S01]  /*d3b0*/  FADD.FTZ R20, R20, R23 ;  /* 0x0000001714147221 */ /* 0x000fe20000010000 */
[----:B------:R-:W4:Y:S04]  /*d3c0*/  LDL.LU R25, [R1+0x224] ;  /* 0x0002240001197983 */ /* 0x000f280000300800 */
[----:B------:R-:W3:Y:S01]  /*d3d0*/  LDL.LU R23, [R1+0x424] ;  /* 0x0004240001177983 */ /* 0x000ee20000300800 */
[----:B------:R-:W-:-:S03]  /*d3e0*/  FADD.FTZ R21, R21, -UR28 ;  /* 0x8000001c15157e21 */ /* 0x000fc60008010000 */
[----:B------:R-:W4:Y:S01]  /*d3f0*/  LDL.LU R24, [R1+0x220] ;  /* 0x0002200001187983 */ /* 0x000f220000300800 */
[----:B------:R-:W-:-:S03]  /*d400*/  FMUL.FTZ R21, R21, UR16 ;  /* 0x0000001015157c20 */ /* 0x000fc60008410000 */
[----:B------:R-:W4:Y:S01]  /*d410*/  LDL.LU R60, [R1+0x214] ;  /* 0x00021400013c7983 */ /* 0x000f220000300800 */
[----:B------:R-:W-:Y:S01]  /*d420*/  FADD.FTZ R6, R6, R18 ;  /* 0x0000001206067221 */ /* 0x000fe20000010000 */
[----:B--2---:R-:W-:Y:S02]  /*d430*/  SHF.L.U32 R18, R61, 0x10, RZ ;  /* 0x000000103d127819 */ /* 0x004fe400000006ff */
[----:B------:R-:W2:Y:S01]  /*d440*/  LDL.LU R61, [R1+0x218] ;  /* 0x00021800013d7983 */ /* 0x000ea20000300800 */
[----:B---3--:R-:W-:-:S05]  /*d450*/  SHF.L.U32 R23, R23, 0x10, RZ ;  /* 0x0000001017177819 */ /* 0x008fca00000006ff */
[----:B------:R-:W-:Y:S01]  /*d460*/  FADD.FTZ R17, R17, R23 ;  /* 0x0000001711117221 */ /* 0x000fe20000010000 */
[----:B------:R-:W-:Y:S01]  /*d470*/  FFMA.FTZ R19, R23, R21, R19 ;  /* 0x0000001517137223 */ /* 0x000fe20000010013 */
[----:B------:R-:W-:-:S04]  /*d480*/  FMUL.FTZ R23, R5, R23 ;  /* 0x0000001705177220 */ /* 0x000fc80000410000 */
[----:B------:R-:W-:Y:S01]  /*d490*/  FADD.FTZ R20, R23, R20 ;  /* 0x0000001417147221 */ /* 0x000fe20000010000 */
[----:B------:R-:W-:Y:S02]  /*d4a0*/  FFMA.FTZ R22, R21, R23, R22 ;  /* 0x0000001715167223 */ /* 0x000fe40000010016 */
[----:B------:R-:W3:Y:S01]  /*d4b0*/  LDL.LU R23, [R1+0x228] ;  /* 0x0002280001177983 */ /* 0x000ee20000300800 */
[----:B------:R-:W-:Y:S01]  /*d4c0*/  FADD.FTZ R18, R18, -UR28 ;  /* 0x8000001c12127e21 */ /* 0x000fe20008010000 */
[----:B----4-:R-:W-:-:S03]  /*d4d0*/  SHF.L.U32 R25, R25, 0x10, RZ ;  /* 0x0000001019197819 */ /* 0x010fc600000006ff */
[----:B------:R-:W-:Y:S01]  /*d4e0*/  FMUL.FTZ R18, R18, UR16 ;  /* 0x0000001012127c20 */ /* 0x000fe20008410000 */
[----:B------:R-:W-:Y:S01]  /*d4f0*/  SHF.L.U32 R24, R24, 0x10, RZ ;  /* 0x0000001018187819 */ /* 0x000fe200000006ff */
[----:B------:R-:W-:Y:S02]  /*d500*/  FADD.FTZ R6, R6, R25 ;  /* 0x0000001906067221 */ /* 0x000fe40000010000 */
[----:B------:R-:W-:Y:S01]  /*d510*/  FFMA.FTZ R7, R25, R18, R7 ;  /* 0x0000001219077223 */ /* 0x000fe20000010007 */
[----:B------:R-:W-:Y:S01]  /*d520*/  FMUL.FTZ R25, R4, R25 ;  /* 0x0000001904197220 */ /* 0x000fe20000410000 */
[----:B------:R-:W-:-:S03]  /*d530*/  FADD.FTZ R24, R24, -UR28 ;  /* 0x8000001c18187e21 */ /* 0x000fc60008010000 */
[----:B------:R-:W-:Y:S01]  /*d540*/  FADD.FTZ R20, R20, R25 ;  /* 0x0000001914147221 */ /* 0x000fe20000010000 */
[----:B------:R-:W-:Y:S01]  /*d550*/  FFMA.FTZ R22, R18, R25, R22 ;  /* 0x0000001912167223 */ /* 0x000fe20000010016 */
[----:B------:R-:W-:Y:S01]  /*d560*/  FMUL.FTZ R24, R24, UR16 ;  /* 0x0000001018187c20 */ /* 0x000fe20008410000 */
[----:B------:R-:W4:Y:S01]  /*d570*/  LDL.LU R25, [R1+0x3cc] ;  /* 0x0003cc0001197983 */ /* 0x000f220000300800 */
[----:B------:R-:W-:Y:S02]  /*d580*/  SHF.L.U32 R53, R53, 0x10, RZ ;  /* 0x0000001035357819 */ /* 0x000fe400000006ff */
[----:B---3--:R-:W-:-:S05]  /*d590*/  SHF.L.U32 R21, R23, 0x10, RZ ;  /* 0x0000001017157819 */ /* 0x008fca00000006ff */
[----:B------:R-:W-:Y:S01]  /*d5a0*/  FMUL.FTZ R18, R5, R21 ;  /* 0x0000001505127220 */ /* 0x000fe20000410000 */
[----:B------:R-:W-:Y:S01]  /*d5b0*/  FADD.FTZ R17, R17, R21 ;  /* 0x0000001511117221 */ /* 0x000fe20000010000 */
[----:B------:R-:W-:Y:S01]  /*d5c0*/  FFMA.FTZ R19, R21, R24, R19 ;  /* 0x0000001815137223 */ /* 0x000fe20000010013 */
[----:B------:R-:W-:Y:S02]  /*d5d0*/  SHF.L.U32 R21, R59, 0x10, RZ ;  /* 0x000000103b157819 */ /* 0x000fe400000006ff */
[----:B------:R-:W3:Y:S01]  /*d5e0*/  LDL.LU R59, [R1+0x408] ;  /* 0x00040800013b7983 */ /* 0x000ee20000300800 */
[----:B------:R-:W-:Y:S01]  /*d5f0*/  FADD.FTZ R20, R18, R20 ;  /* 0x0000001412147221 */ /* 0x000fe20000010000 */
[----:B------:R-:W-:Y:S01]  /*d600*/  FFMA.FTZ R22, R24, R18, R22 ;  /* 0x0000001218167223 */ /* 0x000fe20000010016 */
[----:B------:R-:W-:Y:S02]  /*d610*/  SHF.L.U32 R18, R60, 0x10, RZ ;  /* 0x000000103c127819 */ /* 0x000fe400000006ff */
[----:B--2---:R-:W-:Y:S01]  /*d620*/  SHF.L.U32 R23, R61, 0x10, RZ ;  /* 0x000000103d177819 */ /* 0x004fe200000006ff */
[----:B------:R-:W2:Y:S04]  /*d630*/  LDL.LU R60, [R1+0x524] ;  /* 0x00052400013c7983 */ /* 0x000ea80000300800 */
[----:B------:R-:W2:Y:S01]  /*d640*/  LDL.LU R61, [R1+0x534] ;  /* 0x00053400013d7983 */ /* 0x000ea20000300800 */
[----:B------:R-:W-:Y:S01]  /*d650*/  FADD.FTZ R53, R53, -UR28 ;  /* 0x8000001c35357e21 */ /* 0x000fe20008010000 */
[----:B------:R-:W-:Y:S01]  /*d660*/  FADD.FTZ R21, R21, -UR28 ;  /* 0x8000001c15157e21 */ /* 0x000fe20008010000 */
[----:B------:R-:W-:Y:S01]  /*d670*/  SHF.L.U32 R54, R54, 0x10, RZ ;  /* 0x0000001036367819 */ /* 0x000fe200000006ff */
[----:B------:R-:W2:Y:S01]  /*d680*/  LDL.LU R24, [R1+0x550] ;  /* 0x0005500001187983 */ /* 0x000ea20000300800 */
[----:B------:R-:W-:Y:S01]  /*d690*/  FMUL.FTZ R53, R53, UR16 ;  /* 0x0000001035357c20 */ /* 0x000fe20008410000 */
[----:B------:R-:W-:Y:S01]  /*d6a0*/  FMUL.FTZ R21, R21, UR16 ;  /* 0x0000001015157c20 */ /* 0x000fe20008410000 */
[----:B------:R-:W-:-:S02]  /*d6b0*/  FADD.FTZ R6, R6, R18 ;  /* 0x0000001206067221 */ /* 0x000fc40000010000 */
[----:B------:R-:W-:Y:S01]  /*d6c0*/  FFMA.FTZ R7, R18, R53, R7 ;  /* 0x0000003512077223 */ /* 0x000fe20000010007 */
[----:B------:R-:W-:Y:S01]  /*d6d0*/  FMUL.FTZ R18, R4, R18 ;  /* 0x0000001204127220 */ /* 0x000fe20000410000 */
[----:B------:R-:W-:Y:S01]  /*d6e0*/  FADD.FTZ R17, R17, R23 ;  /* 0x0000001711117221 */ /* 0x000fe20000010000 */
[----:B------:R-:W-:Y:S01]  /*d6f0*/  FFMA.FTZ R19, R23, R21, R19 ;  /* 0x0000001517137223 */ /* 0x000fe20000010013 */
[----:B------:R-:W-:Y:S01]  /*d700*/  SHF.L.U32 R56, R56, 0x10, RZ ;  /* 0x0000001038387819 */ /* 0x000fe200000006ff */
[----:B------:R-:W-:Y:S01]  /*d710*/  FMUL.FTZ R23, R5, R23 ;  /* 0x0000001705177220 */ /* 0x000fe20000410000 */
[----:B------:R-:W-:Y:S01]  /*d720*/  FADD.FTZ R20, R20, R18 ;  /* 0x0000001214147221 */ /* 0x000fe20000010000 */
[----:B------:R-:W-:Y:S01]  /*d730*/  FFMA.FTZ R22, R53, R18, R22 ;  /* 0x0000001235167223 */ /* 0x000fe20000010016 */
[----:B------:R-:W-:Y:S01]  /*d740*/  FADD.FTZ R54, R54, -UR28 ;  /* 0x8000001c36367e21 */ /* 0x000fe20008010000 */
[----:B------:R-:W-:Y:S01]  /*d750*/  FMUL.FTZ R18, R4, R56 ;  /* 0x0000003804127220 */ /* 0x000fe20000410000 */
[----:B------:R-:W-:Y:S01]  /*d760*/  FADD.FTZ R20, R23, R20 ;  /* 0x0000001417147221 */ /* 0x000fe20000010000 */
[----:B------:R-:W-:Y:S01]  /*d770*/  FFMA.FTZ R22, R21, R23, R22 ;  /* 0x0000001715167223 */ /* 0x000fe20000010016 */
[----:B------:R-:W-:Y:S01]  /*d780*/  FMUL.FTZ R54, R54, UR16 ;  /* 0x0000001036367c20 */ /* 0x000fe20008410000 */
[----:B------:R-:W-:Y:S01]  /*d790*/  SHF.L.U32 R55, R55, 0x10, RZ ;  /* 0x0000001037377819 */ /* 0x000fe200000006ff */
[----:B------:R-:W-:Y:S01]  /*d7a0*/  FADD.FTZ R20, R20, R18 ;  /* 0x0000001214147221 */ /* 0x000fe20000010000 */
[----:B------:R-:W-:Y:S01]  /*d7b0*/  SHF.L.U32 R58, R58, 0x10, RZ ;  /* 0x000000103a3a7819 */ /* 0x000fe200000006ff */
[----:B------:R-:W-:Y:S01]  /*d7c0*/  FFMA.FTZ R22, R54, R18, R22 ;  /* 0x0000001236167223 */ /* 0x000fe20000010016 */
[----:B----4-:R-:W-:-:S02]  /*d7d0*/  SHF.L.U32 R18, R25, 0x10, RZ ;  /* 0x0000001019127819 */ /* 0x010fc400000006ff */
[----:B------:R-:W-:Y:S01]  /*d7e0*/  SHF.L.U32 R57, R57, 0x10, RZ ;  /* 0x0000001039397819 */ /* 0x000fe200000006ff */
[----:B------:R-:W4:Y:S01]  /*d7f0*/  LDL.LU R25, [R1+0x554] ;  /* 0x0005540001197983 */ /* 0x000f220000300800 */
[----:B------:R-:W-:Y:S01]  /*d800*/  FADD.FTZ R55, R55, -UR28 ;  /* 0x8000001c37377e21 */ /* 0x000fe20008010000 */
[----:B------:R-:W-:Y:S01]  /*d810*/  FADD.FTZ R58, R58, -UR28 ;  /* 0x8000001c3a3a7e21 */ /* 0x000fe20008010000 */
[----:B------:R-:W-:Y:S01]  /*d820*/  FADD.FTZ R6, R6, R56 ;  /* 0x0000003806067221 */ /* 0x000fe20000010000 */
[----:B------:R-:W-:Y:S01]  /*d830*/  SHF.L.U32 R0, R0, 0x10, RZ ;  /* 0x0000001000007819 */ /* 0x000fe200000006ff */
[----:B------:R-:W-:Y:S01]  /*d840*/  FMUL.FTZ R55, R55, UR16 ;  /* 0x0000001037377c20 */ /* 0x000fe20008410000 */
[----:B------:R-:W-:Y:S01]  /*d850*/  FFMA.FTZ R7, R56, R54, R7 ;  /* 0x0000003638077223 */ /* 0x000fe20000010007 */
[----:B------:R-:W-:Y:S01]  /*d860*/  FMUL.FTZ R58, R58, UR16 ;  /* 0x000000103a3a7c20 */ /* 0x000fe20008410000 */
[----:B------:R-:W-:Y:S01]  /*d870*/  FADD.FTZ R17, R17, R57 ;  /* 0x0000003911117221 */ /* 0x000fe20000010000 */
[----:B------:R-:W-:Y:S01]  /*d880*/  FFMA.FTZ R19, R57, R55, R19 ;  /* 0x0000003739137223 */ /* 0x000fe20000010013 */
[----:B------:R-:W-:Y:S01]  /*d890*/  FMUL.FTZ R57, R5, R57 ;  /* 0x0000003905397220 */ /* 0x000fe20000410000 */
[----:B------:R-:W-:Y:S01]  /*d8a0*/  FADD.FTZ R18, R18, -UR28 ;  /* 0x8000001c12127e21 */ /* 0x000fe20008010000 */
[----:B------:R-:W4:Y:S02]  /*d8b0*/  LDL.LU R53, [R1+0x598] ;  /* 0x0005980001357983 */ /* 0x000f240000300800 */
[----:B------:R-:W-:Y:S01]  /*d8c0*/  FADD.FTZ R20, R57, R20 ;  /* 0x0000001439147221 */ /* 0x000fe20000010000 */
[----:B------:R-:W-:Y:S01]  /*d8d0*/  FFMA.FTZ R22, R55, R57, R22 ;  /* 0x0000003937167223 */ /* 0x000fe20000010016 */
[----:B------:R-:W-:Y:S01]  /*d8e0*/  FMUL.FTZ R18, R18, UR16 ;  /* 0x0000001012127c20 */ /* 0x000fe20008410000 */
[----:B---3--:R-:W-:-:S02]  /*d8f0*/  SHF.L.U32 R21, R59, 0x10, RZ ;  /* 0x000000103b157819 */ /* 0x008fc400000006ff */
[----:B--2---:R-:W-:Y:S01]  /*d900*/  SHF.L.U32 R23, R60, 0x10, RZ ;  /* 0x000000103c177819 */ /* 0x004fe200000006ff */
[----:B------:R-:W2:Y:S02]  /*d910*/  LDL.LU R59, [R1+0x278] ;  /* 0x00027800013b7983 */ /* 0x000ea40000300800 */
[----:B------:R-:W-:Y:S01]  /*d920*/  FADD.FTZ R6, R6, R21 ;  /* 0x0000001506067221 */ /* 0x000fe20000010000 */
[----:B------:R-:W-:Y:S01]  /*d930*/  FFMA.FTZ R7, R21, R58, R7 ;  /* 0x0000003a15077223 */ /* 0x000fe20000010007 */
[----:B------:R-:W3:Y:S01]  /*d940*/  LDL.LU R60, [R1+0x57c] ;  /* 0x00057c00013c7983 */ /* 0x000ee20000300800 */
[----:B------:R-:W-:Y:S01]  /*d950*/  FMUL.FTZ R21, R4, R21 ;  /* 0x0000001504157220 */ /* 0x000fe20000410000 */
[----:B------:R-:W-:Y:S01]  /*d960*/  FADD.FTZ R17, R17, R23 ;  /* 0x0000001711117221 */ /* 0x000fe20000010000 */
[----:B------:R-:W-:Y:S01]  /*d970*/  FFMA.FTZ R19, R23, R18, R19 ;  /* 0x0000001217137223 */ /* 0x000fe20000010013 */
[----:B------:R-:W-:Y:S01]  /*d980*/  FADD.FTZ R0, R0, -UR28 ;  /* 0x8000001c00007e21 */ /* 0x000fe20008010000 */
[----:B------:R-:W-:Y:S01]  /*d990*/  FADD.FTZ R20, R20, R21 ;  /* 0x0000001514147221 */ /* 0x000fe20000010000 */
[----:B------:R-:W-:Y:S01]  /*d9a0*/  FFMA.FTZ R22, R58, R21, R22 ;  /* 0x000000153a167223 */ /* 0x000fe20000010016 */
[----:B------:R-:W-:Y:S01]  /*d9b0*/  FMUL.FTZ R21, R5, R23 ;  /* 0x0000001705157220 */ /* 0x000fe20000410000 */
[----:B------:R-:W-:Y:S01]  /*d9c0*/  SHF.L.U32 R23, R61, 0x10, RZ ;  /* 0x000000103d177819 */ /* 0x000fe200000006ff */
[----:B------:R-:W3:Y:S04]  /*d9d0*/  LDL.LU R56, [R1+0x5b0] ;  /* 0x0005b00001387983 */ /* 0x000ee80000300800 */
[----:B------:R-:W3:Y:S01]  /*d9e0*/  LDL.LU R61, [R1+0x274] ;  /* 0x00027400013d7983 */ /* 0x000ee20000300800 */
[----:B------:R-:W-:Y:S01]  /*d9f0*/  FADD.FTZ R20, R21, R20 ;  /* 0x0000001415147221 */ /* 0x000fe20000010000 */
[----:B------:R-:W-:Y:S01]  /*da00*/  FFMA.FTZ R22, R18, R21, R22 ;  /* 0x0000001512167223 */ /* 0x000fe20000010016 */
[----:B------:R-:W-:Y:S01]  /*da10*/  SHF.L.U32 R18, R24, 0x10, RZ ;  /* 0x0000001018127819 */ /* 0x000fe200000006ff */
[----:B------:R-:W-:Y:S01]  /*da20*/  FMUL.FTZ R0, R0, UR16 ;  /* 0x0000001000007c20 */ /* 0x000fe20008410000 */
[----:B------:R-:W-:Y:S01]  /*da30*/  FADD.FTZ R23, R23, -UR28 ;  /* 0x8000001c17177e21 */ /* 0x000fe20008010000 */
[----:B------:R-:W3:Y:S01]  /*da40*/  LDL.LU R54, [R1+0x44c] ;  /* 0x00044c0001367983 */ /* 0x000ee20000300800 */
[----:B----4-:R-:W-:-:S03]  /*da50*/  SHF.L.U32 R21, R25, 0x10, RZ ;  /* 0x0000001019157819 */ /* 0x010fc600000006ff */
[----:B------:R-:W4:Y:S01]  /*da60*/  LDL.LU R25, [R1+0x578] ;  /* 0x0005780001197983 */ /* 0x000f220000300800 */
[----:B------:R-:W-:Y:S01]  /*da70*/  FADD.FTZ R6, R6, R18 ;  /* 0x0000001206067221 */ /* 0x000fe20000010000 */
[----:B------:R-:W-:Y:S01]  /*da80*/  FFMA.FTZ R7, R18, R0, R7 ;  /* 0x0000000012077223 */ /* 0x000fe20000010007 */
[----:B------:R-:W-:Y:S01]  /*da90*/  FMUL.FTZ R18, R4, R18 ;  /* 0x0000001204127220 */ /* 0x000fe20000410000 */
[----:B------:R-:W-:-:S03]  /*daa0*/  FMUL.FTZ R23, R23, UR16 ;  /* 0x0000001017177c20 */ /* 0x000fc60008410000 */
[----:B------:R-:W-:Y:S01]  /*dab0*/  FFMA.FTZ R22, R0, R18, R22 ;  /* 0x0000001200167223 */ /* 0x000fe20000010016 */
[----:B------:R-:W-:Y:S01]  /*dac0*/  FADD.FTZ R17, R17, R21 ;  /* 0x0000001511117221 */ /* 0x000fe20000010000 */
[----:B------:R-:W-:Y:S01]  /*dad0*/  FFMA.FTZ R19, R21, R23, R19 ;  /* 0x0000001715137223 */ /* 0x000fe20000010013 */
[----:B------:R-:W-:Y:S01]  /*dae0*/  FMUL.FTZ R21, R5, R21 ;  /* 0x0000001505157220 */ /* 0x000fe20000410000 */
[----:B------:R-:W-:-:S03]  /*daf0*/  FADD.FTZ R20, R20, R18 ;  /* 0x0000001214147221 */ /* 0x000fc60000010000 */
[----:B------:R-:W-:Y:S01]  /*db00*/  FFMA.FTZ R22, R23, R21, R22 ;  /* 0x0000001517167223 */ /* 0x000fe20000010016 */
[----:B------:R-:W-:Y:S01]  /*db10*/  FADD.FTZ R20, R21, R20 ;  /* 0x0000001415147221 */ /* 0x000fe20000010000 */
[----:B--2---:R-:W-:Y:S02]  /*db20*/  SHF.L.U32 R24, R59, 0x10, RZ ;  /* 0x000000103b187819 */ /* 0x004fe400000006ff */
[----:B------:R-:W2:Y:S01]  /*db30*/  LDL.LU R59, [R1+0x59c] ;  /* 0x00059c00013b7983 */ /* 0x000ea20000300800 */
[----:B---3--:R-:W-:Y:S02]  /*db40*/  SHF.L.U32 R0, R60, 0x10, RZ ;  /* 0x000000103c007819 */ /* 0x008fe400000006ff */
[----:B------:R-:W-:Y:S01]  /*db50*/  FADD.FTZ R24, R24, -UR28 ;  /* 0x8000001c18187e21 */ /* 0x000fe20008010000 */
[----:B------:R-:W3:Y:S03]  /*db60*/  LDL.LU R60, [R1+0x5a8] ;  /* 0x0005a800013c7983 */ /* 0x000ee60000300800 */
[----:B------:R-:W-:Y:S01]  /*db70*/  FMUL.FTZ R24, R24, UR16 ;  /* 0x0000001018187c20 */ /* 0x000fe20008410000 */
[----:B------:R-:W-:Y:S01]  /*db80*/  FMUL.FTZ R21, R4, R0 ;  /* 0x0000000004157220 */ /* 0x000fe20000410000 */
[----:B------:R-:W-:-:S02]  /*db90*/  FADD.FTZ R6, R6, R0 ;  /* 0x0000000006067221 */ /* 0x000fc40000010000 */
[----:B------:R-:W-:Y:S01]  /*dba0*/  FFMA.FTZ R7, R0, R24, R7 ;  /* 0x0000001800077223 */ /* 0x000fe20000010007 */
[----:B------:R-:W-:Y:S02]  /*dbb0*/  SHF.L.U32 R0, R61, 0x10, RZ ;  /* 0x000000103d007819 */ /* 0x000fe400000006ff */
[----:B------:R-:W3:Y:S01]  /*dbc0*/  LDL.LU R61, [R1+0x530] ;  /* 0x00053000013d7983 */ /* 0x000ee20000300800 */
[----:B------:R-:W-:-:S03]  /*dbd0*/  SHF.L.U32 R18, R53, 0x10, RZ ;  /* 0x0000001035127819 */ /* 0x000fc600000006ff */
[----:B------:R-:W3:Y:S02]  /*dbe0*/  LDL.LU R53, [R1+0x270] ;  /* 0x0002700001357983 */ /* 0x000ee40000300800 */
[----:B------:R-:W-:Y:S01]  /*dbf0*/  FADD.FTZ R18, R18, -UR28 ;  /* 0x8000001c12127e21 */ /* 0x000fe20008010000 */
[----:B------:R-:W-:Y:S01]  /*dc00*/  FADD.FTZ R20, R20, R21 ;  /* 0x0000001514147221 */ /* 0x000fe20000010000 */
[----:B------:R-:W-:Y:S01]  /*dc10*/  FFMA.FTZ R22, R24, R21, R22 ;  /* 0x0000001518167223 */ /* 0x000fe20000010016 */
[----:B------:R-:W-:Y:S01]  /*dc20*/  SHF.L.U32 R21, R56, 0x10, RZ ;  /* 0x0000001038157819 */ /* 0x000fe200000006ff */
[----:B------:R-:W-:Y:S01]  /*dc30*/  FMUL.FTZ R18, R18, UR16 ;  /* 0x0000001012127c20 */ /* 0x000fe20008410000 */
[----:B------:R-:W3:Y:S01]  /*dc40*/  LDL.LU R56, [R1+0x588] ;  /* 0x0005880001387983 */ /* 0x000ee20000300800 */
[----:B----4-:R-:W-:-:S03]  /*dc50*/  SHF.L.U32 R23, R25, 0x10, RZ ;  /* 0x0000001019177819 */ /* 0x010fc600000006ff */
[----:B------:R-:W4:Y:S01]  /*dc60*/  LDL.LU R25, [R1+0x5a0] ;  /* 0x0005a00001197983 */ /* 0x000f220000300800 */
[----:B------:R-:W-:Y:S01]  /*dc70*/  FADD.FTZ R17, R17, R21 ;  /* 0x0000001511117221 */ /* 0x000fe20000010000 */
[----:B------:R-:W-:Y:S01]  /*dc80*/  FFMA.FTZ R19, R21, R18, R19 ;  /* 0x0000001215137223 */ /* 0x000fe20000010013 */
[----:B------:R-:W-:Y:S01]  /*dc90*/  FMUL.FTZ R21, R5, R21 ;  /* 0x0000001505157220 */ /* 0x000fe20000410000 */
[----:B------:R-:W-:-:S03]  /*dca0*/  FADD.FTZ R23, R23, -UR28 ;  /* 0x8000001c17177e21 */ /* 0x000fc60008010000 */
[----:B------:R-:W-:Y:S01]  /*dcb0*/  FFMA.FTZ R22, R18, R21, R22 ;  /* 0x0000001512167223 */ /* 0x000fe20000010016 */
[----:B------:R-:W-:Y:S01]  /*dcc0*/  FMUL.FTZ R23, R23, UR16 ;  /* 0x0000001017177c20 */ /* 0x000fe20008410000 */
[----:B------:R-:W-:Y:S01]  /*dcd0*/  FADD.FTZ R20, R21, R20 ;  /* 0x0000001415147221 */ /* 0x000fe20000010000 */
[----:B--2---:R-:W-:Y:S02]  /*dce0*/  SHF.L.U32 R24, R59, 0x10, RZ ;  /* 0x000000103b187819 */ /* 0x004fe400000006ff */
[----:B------:R-:W2:Y:S01]  /*dcf0*/  LDL.LU R59, [R1+0x26c] ;  /* 0x00026c00013b7983 */ /* 0x000ea20000300800 */
[----:B---3--:R-:W-:-:S03]  /*dd00*/  SHF.L.U32 R18, R60, 0x10, RZ ;  /* 0x000000103c127819 */ /* 0x008fc600000006ff */
[----:B------:R-:W3:Y:S02]  /*dd10*/  LDL.LU R60, [R1+0x58c] ;  /* 0x00058c00013c7983 */ /* 0x000ee40000300800 */
[----:B------:R-:W-:Y:S01]  /*dd20*/  FMUL.FTZ R21, R5, R18 ;  /* 0x0000001205157220 */ /* 0x000fe20000410000 */
[----:B------:R-:W-:Y:S01]  /*dd30*/  FADD.FTZ R17, R17, R18 ;  /* 0x0000001211117221 */ /* 0x000fe20000010000 */
[----:B------:R-:W-:Y:S01]  /*dd40*/  FFMA.FTZ R19, R18, R23, R19 ;  /* 0x0000001712137223 */ /* 0x000fe20000010013 */
[----:B------:R-:W-:Y:S02]  /*dd50*/  SHF.L.U32 R18, R61, 0x10, RZ ;  /* 0x000000103d127819 */ /* 0x000fe400000006ff */
[----:B------:R-:W3:Y:S01]  /*dd60*/  LDL.LU R61, [R1+0x268] ;  /* 0x00026800013d7983 */ /* 0x000ee20000300800 */
[----:B------:R-:W-:-:S04]  /*dd70*/  FADD.FTZ R0, R0, -UR28 ;  /* 0x8000001c00007e21 */ /* 0x000fc80008010000 */
[----:B------:R-:W-:Y:S01]  /*dd80*/  FMUL.FTZ R0, R0, UR16 ;  /* 0x0000001000007c20 */ /* 0x000fe20008410000 */
[----:B------:R-:W-:-:S03]  /*dd90*/  FADD.FTZ R6, R6, R24 ;  /* 0x0000001806067221 */ /* 0x000fc60000010000 */
[----:B------:R-:W-:Y:S01]  /*dda0*/  FFMA.FTZ R7, R24, R0, R7 ;  /* 0x0000000018077223 */ /* 0x000fe20000010007 */
[----:B------:R-:W-:-:S04]  /*ddb0*/  FMUL.FTZ R24, R4, R24 ;  /* 0x0000001804187220 */ /* 0x000fc80000410000 */
[----:B------:R-:W-:Y:S01]  /*ddc0*/  FFMA.FTZ R22, R0, R24, R22 ;  /* 0x0000001800167223 */ /* 0x000fe20000010016 */
[----:B------:R-:W-:Y:S02]  /*ddd0*/  SHF.L.U32 R0, R53, 0x10, RZ ;  /* 0x0000001035007819 */ /* 0x000fe400000006ff */
[----:B------:R-:W3:Y:S01]  /*dde0*/  LDL.LU R53, [R1+0x520] ;  /* 0x0005200001357983 */ /* 0x000ee20000300800 */
[----:B------:R-:W-:Y:S01]  /*ddf0*/  FADD.FTZ R20, R20, R24 ;  /* 0x0000001814147221 */ /* 0x000fe20000010000 */
[----:B------:R-:W-:Y:S01]  /*de00*/  FFMA.FTZ R22, R23, R21, R22 ;  /* 0x0000001517167223 */ /* 0x000fe20000010016 */
[----:B----4-:R-:W-:Y:S01]  /*de10*/  SHF.L.U32 R23, R25, 0x10, RZ ;  /* 0x0000001019177819 */ /* 0x010fe200000006ff */
[----:B------:R-:W-:Y:S01]  /*de20*/  FADD.FTZ R0, R0, -UR28 ;  /* 0x8000001c00007e21 */ /* 0x000fe20008010000 */
[----:B------:R-:W4:Y:S01]  /*de30*/  LDL.LU R25, [R1+0x4fc] ;  /* 0x0004fc0001197983 */ /* 0x000f220000300800 */
[----:B------:R-:W-:Y:S01]  /*de40*/  FADD.FTZ R20, R21, R20 ;  /* 0x0000001415147221 */ /* 0x000fe20000010000 */
[----:B------:R-:W-:Y:S01]  /*de50*/  SHF.L.U32 R21, R56, 0x10, RZ ;  /* 0x0000001038157819 */ /* 0x000fe200000006ff */
[----:B------:R-:W-:Y:S01]  /*de60*/  FMUL.FTZ R0, R0, UR16 ;  /* 0x0000001000007c20 */ /* 0x000fe20008410000 */
[----:B------:R-:W4:Y:S03]  /*de70*/  LDL.LU R56, [R1+0x594] ;  /* 0x0005940001387983 */ /* 0x000f260000300800 */
[----:B------:R-:W-:Y:S01]  /*de80*/  FADD.FTZ R6, R6, R21 ;  /* 0x0000001506067221 */ /* 0x000fe20000010000 */
[----:B------:R-:W-:Y:S01]  /*de90*/  FFMA.FTZ R7, R21, R0, R7 ;  /* 0x0000000015077223 */ /* 0x000fe20000010007 */
[----:B------:R-:W-:-:S04]  /*dea0*/  FMUL.FTZ R21, R4, R21 ;  /* 0x0000001504157220 */ /* 0x000fc80000410000 */
        /* <DEDUP_REMOVED lines=22> */
[----:B----4-:R-:W-:Y:S01]  /*e010*/  SHF.L.U32 R23, R25, 0x10, RZ ;  /* 0x0000001019177819 */ /* 0x010fe200000006ff */
[----:B------:R-:W-:Y:S01]  /*e020*/  FADD.FTZ R18, R18, -UR28 ;  /* 0x8000001c12127e21 */ /* 0x000fe20008010000 */
[----:B------:R-:W4:Y:S01]  /*e030*/  LDL.LU R25, [R1+0x580] ;  /* 0x0005800001197983 */ /* 0x000f220000300800 */
[----:B------:R-:W-:Y:S01]  /*e040*/  FADD.FTZ R20, R20, R21 ;  /* 0x0000001514147221 */ /* 0x000fe20000010000 */
[----:B------:R-:W-:Y:S01]  /*e050*/  FFMA.FTZ R22, R24, R21, R22 ;  /* 0x0000001518167223 */ /* 0x000fe20000010016 */
[----:B------:R-:W-:Y:S01]  /*e060*/  SHF.L.U32 R21, R56, 0x10, RZ ;  /* 0x0000001038157819 */ /* 0x000fe200000006ff */
[----:B------:R-:W-:Y:S01]  /*e070*/  FMUL.FTZ R18, R18, UR16 ;  /* 0x0000001012127c20 */ /* 0x000fe20008410000 */
[----:B------:R-:W4:Y:S03]  /*e080*/  LDL.LU R56, [R1+0x4f8] ;  /* 0x0004f80001387983 */ /* 0x000f260000300800 */
        /* <DEDUP_REMOVED lines=164> */
[----:B--2---:R-:W-:Y:S01]  /*ead0*/  SHF.L.U32 R24, R59, 0x10, RZ ;  /* 0x000000103b187819 */ /* 0x004fe200000006ff */
[----:B------:R-:W-:Y:S01]  /*eae0*/  FADD.FTZ R18, R18, -UR28 ;  /* 0x8000001c12127e21 */ /* 0x000fe20008010000 */
[----:B------:R-:W2:Y:S01]  /*eaf0*/  LDL.LU R59, [R1+0x528] ;  /* 0x00052800013b7983 */ /* 0x000ea20000300800 */
[----:B------:R-:W-:Y:S01]  /*eb00*/  FADD.FTZ R6, R6, R21 ;  /* 0x0000001506067221 */ /* 0x000fe20000010000 */
[----:B------:R-:W-:Y:S01]  /*eb10*/  FFMA.FTZ R7, R21, R0, R7 ;  /* 0x0000000015077223 */ /* 0x000fe20000010007 */
[----:B------:R-:W-:Y:S01]  /*eb20*/  FMUL.FTZ R21, R4, R21 ;  /* 0x0000001504157220 */ /* 0x000fe20000410000 */
[----:B------:R-:W-:Y:S01]  /*eb30*/  FADD.FTZ R24, R24, -UR28 ;  /* 0x8000001c18187e21 */ /* 0x000fe20008010000 */
[----:B------:R-:W-:Y:S01]  /*eb40*/  FADD.FTZ R17, R17, R23 ;  /* 0x0000001711117221 */ /* 0x000fe20000010000 */
[----:B------:R-:W2:Y:S01]  /*eb50*/  LDL.LU R56, [R1+0x240] ;  /* 0x0002400001387983 */ /* 0x000ea20000300800 */
[----:B------:R-:W-:Y:S01]  /*eb60*/  FFMA.FTZ R22, R0, R21, R22 ;  /* 0x0000001500167223 */ /* 0x000fe20000010016 */
[----:B---3--:R-:W-:-:S02]  /*eb70*/  SHF.L.U32 R0, R60, 0x10, RZ ;  /* 0x000000103c007819 */ /* 0x008fc400000006ff */
[----:B------:R-:W3:Y:S01]  /*eb80*/  LDL.LU R60, [R1+0x52c] ;  /* 0x00052c00013c7983 */ /* 0x000ee20000300800 */
[----:B------:R-:W-:Y:S01]  /*eb90*/  FMUL.FTZ R24, R24, UR16 ;  /* 0x0000001018187c20 */ /* 0x000fe20008410000 */
[----:B------:R-:W-:Y:S01]  /*eba0*/  FADD.FTZ R20, R20, R21 ;  /* 0x0000001514147221 */ /* 0x000fe20000010000 */
[----:B------:R-:W-:Y:S01]  /*ebb0*/  FMUL.FTZ R21, R4, R0 ;  /* 0x0000000004157220 */ /* 0x000fe20000410000 */
[----:B------:R-:W-:Y:S01]  /*ebc0*/  FADD.FTZ R6, R6, R0 ;  /* 0x0000000006067221 */ /* 0x000fe20000010000 */
[----:B------:R-:W-:Y:S01]  /*ebd0*/  FFMA.FTZ R7, R0, R24, R7 ;  /* 0x0000001800077223 */ /* 0x000fe20000010007 */
[----:B------:R-:W-:Y:S02]  /*ebe0*/  SHF.L.U32 R0, R61, 0x10, RZ ;  /* 0x000000103d007819 */ /* 0x000fe400000006ff */
[----:B------:R-:W3:Y:S01]  /*ebf0*/  LDL.LU R61, [R1+0x508] ;  /* 0x00050800013d7983 */ /* 0x000ee20000300800 */
[----:B------:R-:W-:-:S04]  /*ec00*/  FMUL.FTZ R18, R18, UR16 ;  /* 0x0000001012127c20 */ /* 0x000fc80008410000 */
[----:B------:R-:W-:Y:S01]  /*ec10*/  FFMA.FTZ R19, R23, R18, R19 ;  /* 0x0000001217137223 */ /* 0x000fe20000010013 */
[----:B------:R-:W-:-:S04]  /*ec20*/  FMUL.FTZ R23, R5, R23 ;  /* 0x0000001705177220 */ /* 0x000fc80000410000 */
[----:B------:R-:W-:Y:S01]  /*ec30*/  FADD.FTZ R20, R23, R20 ;  /* 0x0000001417147221 */ /* 0x000fe20000010000 */
[----:B------:R-:W-:Y:S01]  /*ec40*/  FFMA.FTZ R22, R18, R23, R22 ;  /* 0x0000001712167223 */ /* 0x000fe20000010016 */
[----:B------:R-:W-:Y:S02]  /*ec50*/  SHF.L.U32 R18, R53, 0x10, RZ ;  /* 0x0000001035127819 */ /* 0x000fe400000006ff */
[----:B------:R-:W-:Y:S01]  /*ec60*/  FADD.FTZ R20, R20, R21 ;  /* 0x0000001514147221 */ /* 0x000fe20000010000 */
[----:B------:R-:W-:Y:S01]  /*ec70*/  FFMA.FTZ R22, R24, R21, R22 ;  /* 0x0000001518167223 */ /* 0x000fe20000010016 */
[----:B------:R-:W-:Y:S01]  /*ec80*/  FADD.FTZ R0, R0, -UR28 ;  /* 0x8000001c00007e21 */ /* 0x000fe20008010000 */
[----:B------:R-:W3:Y:S01]  /*ec90*/  LDL.LU R53, [R1+0x448] ;  /* 0x0004480001357983 */ /* 0x000ee20000300800 */
[----:B----4-:R-:W-:Y:S01]  /*eca0*/  SHF.L.U32 R21, R25, 0x10, RZ ;  /* 0x0000001019157819 */ /* 0x010fe200000006ff */
[----:B------:R-:W-:Y:S02]  /*ecb0*/  FADD.FTZ R18, R18, -UR28 ;  /* 0x8000001c12127e21 */ /* 0x000fe40008010000 */
[----:B------:R-:W4:Y:S02]  /*ecc0*/  LDL.LU R25, [R1+0x50c] ;  /* 0x00050c0001197983 */ /* 0x000f240000300800 */
[----:B------:R-:W-:Y:S01]  /*ecd0*/  FMUL.FTZ R18, R18, UR16 ;  /* 0x0000001012127c20 */ /* 0x000fe20008410000 */
[----:B------:R-:W-:Y:S01]  /*ece0*/  FADD.FTZ R17, R17, R21 ;  /* 0x0000001511117221 */ /* 0x000fe20000010000 */
[----:B------:R-:W-:-:S02]  /*ecf0*/  SHF.L.U32 R23, R54, 0x10, RZ ;  /* 0x0000001036177819 */ /* 0x000fc400000006ff */
[----:B------:R-:W-:Y:S01]  /*ed00*/  FFMA.FTZ R19, R21, R18, R19 ;  /* 0x0000001215137223 */ /* 0x000fe20000010013 */
[----:B------:R-:W-:Y:S01]  /*ed10*/  FMUL.FTZ R21, R5, R21 ;  /* 0x0000001505157220 */ /* 0x000fe20000410000 */
[----:B------:R-:W-:Y:S01]  /*ed20*/  FMUL.FTZ R0, R0, UR16 ;  /* 0x0000001000007c20 */ /* 0x000fe20008410000 */
[----:B------:R-:W-:Y:S02]  /*ed30*/  FADD.FTZ R23, R23, -UR28 ;  /* 0x8000001c17177e21 */ /* 0x000fe40008010000 */
[----:B------:R-:W-:Y:S01]  /*ed40*/  FFMA.FTZ R22, R18, R21, R22 ;  /* 0x0000001512167223 */ /* 0x000fe20000010016 */
[----:B------:R-:W-:Y:S01]  /*ed50*/  FADD.FTZ R20, R21, R20 ;  /* 0x0000001415147221 */ /* 0x000fe20000010000 */
[----:B------:R-:W-:Y:S01]  /*ed60*/  FMUL.FTZ R23, R23, UR16 ;  /* 0x0000001017177c20 */ /* 0x000fe20008410000 */
[----:B--2---:R-:W-:Y:S02]  /*ed70*/  SHF.L.U32 R24, R59, 0x10, RZ ;  /* 0x000000103b187819 */ /* 0x004fe400000006ff */
[----:B------:R-:W2:Y:S03]  /*ed80*/  LDL.LU R59, [R1+0x238] ;  /* 0x00023800013b7983 */ /* 0x000ea60000300800 */
[----:B------:R-:W-:Y:S01]  /*ed90*/  FADD.FTZ R6, R6, R24 ;  /* 0x0000001806067221 */ /* 0x000fe20000010000 */
[----:B------:R-:W-:Y:S01]  /*eda0*/  FFMA.FTZ R7, R24, R0, R7 ;  /* 0x0000000018077223 */ /* 0x000fe20000010007 */
[----:B------:R-:W-:Y:S01]  /*edb0*/  FMUL.FTZ R24, R4, R24 ;  /* 0x0000001804187220 */ /* 0x000fe20000410000 */
[----:B---3--:R-:W-:-:S03]  /*edc0*/  SHF.L.U32 R18, R60, 0x10, RZ ;  /* 0x000000103c127819 */ /* 0x008fc600000006ff */
[----:B------:R-:W-:Y:S01]  /*edd0*/  FADD.FTZ R20, R20, R24 ;  /* 0x0000001814147221 */ /* 0x000fe20000010000 */
[----:B------:R-:W3:Y:S01]  /*ede0*/  LDL.LU R60, [R1+0x420] ;  /* 0x00042000013c7983 */ /* 0x000ee20000300800 */
[----:B------:R-:W-:Y:S01]  /*edf0*/  FFMA.FTZ R22, R0, R24, R22 ;  /* 0x0000001800167223 */ /* 0x000fe20000010016 */
[----:B------:R-:W-:-:S04]  /*ee00*/  FMUL.FTZ R21, R5, R18 ;  /* 0x0000001205157220 */ /* 0x000fc80000410000 */
[----:B------:R-:W-:Y:S01]  /*ee10*/  FADD.FTZ R20, R21, R20 ;  /* 0x0000001415147221 */ /* 0x000fe20000010000 */
[----:B------:R-:W-:Y:S01]  /*ee20*/  FFMA.FTZ R22, R23, R21, R22 ;  /* 0x0000001517167223 */ /* 0x000fe20000010016 */
[----:B------:R-:W-:Y:S02]  /*ee30*/  SHF.L.U32 R21, R61, 0x10, RZ ;  /* 0x000000103d157819 */ /* 0x000fe400000006ff */
[----:B------:R-:W3:Y:S01]  /*ee40*/  LDL.LU R61, [R1+0x510] ;  /* 0x00051000013d7983 */ /* 0x000ee20000300800 */
[----:B------:R-:W-:Y:S01]  /*ee50*/  FFMA.FTZ R19, R18, R23, R19 ;  /* 0x0000001712137223 */ /* 0x000fe20000010013 */
[----:B------:R-:W-:Y:S01]  /*ee60*/  SHF.L.U32 R0, R56, 0x10, RZ ;  /* 0x0000001038007819 */ /* 0x000fe200000006ff */
[----:B------:R-:W-:Y:S01]  /*ee70*/  FADD.FTZ R17, R17, R18 ;  /* 0x0000001211117221 */ /* 0x000fe20000010000 */
[----:B------:R-:W-:Y:S01]  /*ee80*/  FADD.FTZ R6, R6, R21 ;  /* 0x0000001506067221 */ /* 0x000fe20000010000 */
[----:B------:R-:W-:Y:S01]  /*ee90*/  SHF.L.U32 R8, R8, 0x10, RZ ;  /* 0x0000001008087819 */ /* 0x000fe200000006ff */
[----:B------:R-:W3:Y:S01]  /*eea0*/  LDL.LU R56, [R1+0x498] ;  /* 0x0004980001387983 */ /* 0x000ee20000300800 */
[----:B------:R-:W-:Y:S01]  /*eeb0*/  FADD.FTZ R0, R0, -UR28 ;  /* 0x8000001c00007e21 */ /* 0x000fe20008010000 */
[----:B----4-:R-:W-:-:S02]  /*eec0*/  SHF.L.U32 R23, R25, 0x10, RZ ;  /* 0x0000001019177819 */ /* 0x010fc400000006ff */
[----:B------:R-:W4:Y:S01]  /*eed0*/  LDL.LU R25, [R1+0x4e8] ;  /* 0x0004e80001197983 */ /* 0x000f220000300800 */
[----:B------:R-:W-:Y:S01]  /*eee0*/  SHF.L.U32 R18, R53, 0x10, RZ ;  /* 0x0000001035127819 */ /* 0x000fe200000006ff */
[----:B------:R-:W-:Y:S02]  /*eef0*/  FMUL.FTZ R0, R0, UR16 ;  /* 0x0000001000007c20 */ /* 0x000fe40008410000 */
[----:B------:R-:W4:Y:S02]  /*ef00*/  LDL.LU R53, [R1+0x234] ;  /* 0x0002340001357983 */ /* 0x000f240000300800 */
[----:B------:R-:W-:Y:S01]  /*ef10*/  FFMA.FTZ R7, R21, R0, R7 ;  /* 0x0000000015077223 */ /* 0x000fe20000010007 */
[----:B------:R-:W-:-:S04]  /*ef20*/  FMUL.FTZ R21, R4, R21 ;  /* 0x0000001504157220 */ /* 0x000fc80000410000 */
[----:B------:R-:W-:Y:S01]  /*ef30*/  FFMA.FTZ R22, R0, R21, R22 ;  /* 0x0000001500167223 */ /* 0x000fe20000010016 */
[----:B------:R-:W-:Y:S01]  /*ef40*/  FADD.FTZ R20, R20, R21 ;  /* 0x0000001514147221 */ /* 0x000fe20000010000 */
[----:B--2---:R-:W-:Y:S02]  /*ef50*/  SHF.L.U32 R24, R59, 0x10, RZ ;  /* 0x000000103b187819 */ /* 0x004fe400000006ff */
[----:B------:R-:W2:Y:S03]  /*ef60*/  LDL.LU R59, [R1+0x4ec] ;  /* 0x0004ec00013b7983 */ /* 0x000ea60000300800 */
[----:B------:R-:W-:-:S04]  /*ef70*/  FADD.FTZ R24, R24, -UR28 ;  /* 0x8000001c18187e21 */ /* 0x000fc80008010000 */
[----:B------:R-:W-:Y:S01]  /*ef80*/  FMUL.FTZ R24, R24, UR16 ;  /* 0x0000001018187c20 */ /* 0x000fe20008410000 */
[----:B---3--:R-:W-:Y:S02]  /*ef90*/  SHF.L.U32 R0, R60, 0x10, RZ ;  /* 0x000000103c007819 */ /* 0x008fe400000006ff */
[----:B------:R-:W3:Y:S03]  /*efa0*/  LDL.LU R60, [R1+0x4d0] ;  /* 0x0004d000013c7983 */ /* 0x000ee60000300800 */
        /* <DEDUP_REMOVED lines=11> */
[----:B------:R-:W-:-:S05]  /*f060*/  SHF.L.U32 R18, R26, 0x10, RZ ;  /* 0x000000101a127819 */ /* 0x000fca00000006ff */
[----:B------:R-:W-:Y:S01]  /*f070*/  FADD.FTZ R18, R18, -UR28 ;  /* 0x8000001c12127e21 */ /* 0x000fe20008010000 */
[----:B------:R-:W-:-:S03]  /*f080*/  FADD.FTZ R20, R23, R20 ;  /* 0x0000001417147221 */ /* 0x000fc60000010000 */
[----:B------:R-:W-:Y:S01]  /*f090*/  FMUL.FTZ R18, R18, UR16 ;  /* 0x0000001012127c20 */ /* 0x000fe20008410000 */
[----:B----4-:R-:W-:Y:S01]  /*f0a0*/  SHF.L.U32 R23, R25, 0x10, RZ ;  /* 0x0000001019177819 */ /* 0x010fe200000006ff */
[----:B------:R-:W-:Y:S01]  /*f0b0*/  FADD.FTZ R17, R17, R0 ;  /* 0x0000000011117221 */ /* 0x000fe20000010000 */
[----:B------:R-:W-:Y:S01]  /*f0c0*/  FADD.FTZ R20, R20, R21 ;  /* 0x0000001514147221 */ /* 0x000fe20000010000 */
[----:B------:R-:W-:Y:S01]  /*f0d0*/  FFMA.FTZ R19, R0, R18, R19 ;  /* 0x0000001200137223 */ /* 0x000fe20000010013 */
[----:B------:R-:W-:Y:S01]  /*f0e0*/  FFMA.FTZ R22, R24, R21, R22 ;  /* 0x0000001518167223 */ /* 0x000fe20000010016 */
[----:B------:R-:W4:Y:S01]  /*f0f0*/  LDL.LU R25, [R1+0x4c0] ;  /* 0x0004c00001197983 */ /* 0x000f220000300800 */
[----:B------:R-:W-:Y:S01]  /*f100*/  FMUL.FTZ R0, R5, R0 ;  /* 0x0000000005007220 */ /* 0x000fe20000410000 */
[----:B------:R-:W-:-:S03]  /*f110*/  FADD.FTZ R8, R8, -UR28 ;  /* 0x8000001c08087e21 */ /* 0x000fc60008010000 */
[----:B------:R-:W-:Y:S01]  /*f120*/  FADD.FTZ R20, R0, R20 ;  /* 0x0000001400147221 */ /* 0x000fe20000010000 */
[----:B------:R-:W-:Y:S01]  /*f130*/  FFMA.FTZ R22, R18, R0, R22 ;  /* 0x0000000012167223 */ /* 0x000fe20000010016 */
[----:B------:R-:W-:Y:S01]  /*f140*/  SHF.L.U32 R21, R53, 0x10, RZ ;  /* 0x0000001035157819 */ /* 0x000fe200000006ff */
[----:B------:R-:W-:Y:S01]  /*f150*/  FMUL.FTZ R8, R8, UR16 ;  /* 0x0000001008087c20 */ /* 0x000fe20008410000 */
[----:B------:R-:W-:Y:S01]  /*f160*/  FADD.FTZ R6, R6, R23 ;  /* 0x0000001706067221 */ /* 0x000fe20000010000 */
[----:B------:R-:W-:Y:S01]  /*f170*/  SHF.L.U32 R9, R9, 0x10, RZ ;  /* 0x0000001009097819 */ /* 0x000fe200000006ff */
[----:B------:R-:W4:Y:S01]  /*f180*/  LDL.LU R53, [R1+0x494] ;  /* 0x0004940001357983 */ /* 0x000f220000300800 */
[----:B------:R-:W-:Y:S01]  /*f190*/  FADD.FTZ R21, R21, -UR28 ;  /* 0x8000001c15157e21 */ /* 0x000fe20008010000 */
[----:B------:R-:W-:Y:S01]  /*f1a0*/  FFMA.FTZ R7, R23, R8, R7 ;  /* 0x0000000817077223 */ /* 0x000fe20000010007 */
[----:B------:R-:W-:Y:S02]  /*f1b0*/  FMUL.FTZ R23, R4, R23 ;  /* 0x0000001704177220 */ /* 0x000fe40000410000 */
[----:B------:R-:W-:-:S02]  /*f1c0*/  FMUL.FTZ R21, R21, UR16 ;  /* 0x0000001015157c20 */ /* 0x000fc40008410000 */
[----:B------:R-:W-:Y:S01]  /*f1d0*/  FFMA.FTZ R22, R8, R23, R22 ;  /* 0x0000001708167223 */ /* 0x000fe20000010016 */
[----:B------:R-:W-:Y:S01]  /*f1e0*/  FADD.FTZ R20, R20, R23 ;  /* 0x0000001714147221 */ /* 0x000fe20000010000 */
[----:B--2---:R-:W-:Y:S02]  /*f1f0*/  SHF.L.U32 R0, R59, 0x10, RZ ;  /* 0x000000103b007819 */ /* 0x004fe400000006ff */
[----:B------:R-:W2:Y:S03]  /*f200*/  LDL.LU R59, [R1+0x4c4] ;  /* 0x0004c400013b7983 */ /* 0x000ea60000300800 */
[----:B------:R-:W-:Y:S01]  /*f210*/  FMUL.FTZ R8, R5, R0 ;  /* 0x0000000005087220 */ /* 0x000fe20000410000 */
[----:B------:R-:W-:Y:S01]  /*f220*/  FADD.FTZ R17, R17, R0 ;  /* 0x0000000011117221 */ /* 0x000fe20000010000 */
[----:B------:R-:W-:Y:S01]  /*f230*/  FFMA.FTZ R19, R0, R21, R19 ;  /* 0x0000001500137223 */ /* 0x000fe20000010013 */
[----:B---3--:R-:W-:Y:S01]  /*f240*/  SHF.L.U32 R0, R60, 0x10, RZ ;  /* 0x000000103c007819 */ /* 0x008fe200000006ff */
[----:B------:R-:W-:Y:S01]  /*f250*/  FADD.FTZ R20, R8, R20 ;  /* 0x0000001408147221 */ /* 0x000fe20000010000 */
[----:B------:R-:W3:Y:S01]  /*f260*/  LDL.LU R60, [R1+0x4a8] ;  /* 0x0004a800013c7983 */ /* 0x000ee20000300800 */
[----:B------:R-:W-:Y:S01]  /*f270*/  FFMA.FTZ R22, R21, R8, R22 ;  /* 0x0000000815167223 */ /* 0x000fe20000010016 */
[----:B------:R-:W-:-:S02]  /*f280*/  SHF.L.U32 R8, R61, 0x10, RZ ;  /* 0x000000103d087819 */ /* 0x000fc400000006ff */
[----:B------:R-:W3:Y:S01]  /*f290*/  LDL.LU R61, [R1+0x4ac] ;  /* 0x0004ac00013d7983 */ /* 0x000ee20000300800 */
[----:B------:R-:W-:Y:S01]  /*f2a0*/  SHF.L.U32 R10, R10, 0x10, RZ ;  /* 0x000000100a0a7819 */ /* 0x000fe200000006ff */
[----:B------:R-:W-:Y:S01]  /*f2b0*/  FADD.FTZ R9, R9, -UR28 ;  /* 0x8000001c09097e21 */ /* 0x000fe20008010000 */
[----:B------:R-:W-:-:S03]  /*f2c0*/  SHF.L.U32 R11, R11, 0x10, RZ ;  /* 0x000000100b0b7819 */ /* 0x000fc600000006ff */
[----:B------:R-:W-:Y:S01]  /*f2d0*/  FMUL.FTZ R9, R9, UR16 ;  /* 0x0000001009097c20 */ /* 0x000fe20008410000 */
[----:B------:R-:W-:Y:S01]  /*f2e0*/  FADD.FTZ R10, R10, -UR28 ;  /* 0x8000001c0a0a7e21 */ /* 0x000fe20008010000 */
[----:B------:R-:W-:Y:S02]  /*f2f0*/  FADD.FTZ R6, R6, R0 ;  /* 0x0000000006067221 */ /* 0x000fe40000010000 */
[----:B------:R-:W-:Y:S01]  /*f300*/  FFMA.FTZ R7, R0, R9, R7 ;  /* 0x0000000900077223 */ /* 0x000fe20000010007 */
[----:B------:R-:W-:Y:S01]  /*f310*/  FMUL.FTZ R10, R10, UR16 ;  /* 0x000000100a0a7c20 */ /* 0x000fe20008410000 */
[----:B------:R-:W-:Y:S01]  /*f320*/  FMUL.FTZ R0, R4, R0 ;  /* 0x0000000004007220 */ /* 0x000fe20000410000 */
[----:B------:R-:W-:Y:S01]  /*f330*/  FADD.FTZ R11, R11, -UR28 ;  /* 0x8000001c0b0b7e21 */ /* 0x000fe20008010000 */
[----:B------:R-:W-:Y:S01]  /*f340*/  FADD.FTZ R17, R17, R8 ;  /* 0x0000000811117221 */ /* 0x000fe20000010000 */
[----:B------:R-:W-:Y:S01]  /*f350*/  FFMA.FTZ R19, R8, R10, R19 ;  /* 0x0000000a08137223 */ /* 0x000fe20000010013 */
[----:B------:R-:W-:Y:S01]  /*f360*/  FADD.FTZ R20, R20, R0 ;  /* 0x0000000014147221 */ /* 0x000fe20000010000 */
[----:B------:R-:W-:Y:S01]  /*f370*/  FFMA.FTZ R22, R9, R0, R22 ;  /* 0x0000000009167223 */ /* 0x000fe20000010016 */
[----:B------:R-:W-:Y:S01]  /*f380*/  FMUL.FTZ R8, R5, R8 ;  /* 0x0000000805087220 */ /* 0x000fe20000410000 */
[----:B------:R-:W-:Y:S01]  /*f390*/  FMUL.FTZ R11, R11, UR16 ;  /* 0x000000100b0b7c20 */ /* 0x000fe20008410000 */
[----:B------:R-:W-:-:S02]  /*f3a0*/  SHF.L.U32 R12, R12, 0x10, RZ ;  /* 0x000000100c0c7819 */ /* 0x000fc400000006ff */
[----:B------:R-:W-:Y:S01]  /*f3b0*/  FADD.FTZ R20, R8, R20 ;  /* 0x0000001408147221 */ /* 0x000fe20000010000 */
[----:B------:R-:W-:Y:S01]  /*f3c0*/  FFMA.FTZ R22, R10, R8, R22 ;  /* 0x000000080a167223 */ /* 0x000fe20000010016 */
[----:B----4-:R-:W-:Y:S02]  /*f3d0*/  SHF.L.U32 R0, R25, 0x10, RZ ;  /* 0x0000001019007819 */ /* 0x010fe400000006ff */
[----:B------:R-:W4:Y:S03]  /*f3e0*/  LDL.LU R25, [R1+0x49c] ;  /* 0x00049c0001197983 */ /* 0x000f260000300800 */
[----:B------:R-:W-:Y:S01]  /*f3f0*/  FMUL.FTZ R8, R4, R0 ;  /* 0x0000000004087220 */ /* 0x000fe20000410000 */
[----:B------:R-:W-:Y:S01]  /*f400*/  FADD.FTZ R6, R6, R0 ;  /* 0x0000000006067221 */ /* 0x000fe20000010000 */
[----:B------:R-:W-:Y:S01]  /*f410*/  FFMA.FTZ R7, R0, R11, R7 ;  /* 0x0000000b00077223 */ /* 0x000fe20000010007 */
[----:B------:R-:W-:-:S04]  /*f420*/  FADD.FTZ R12, R12, -UR28 ;  /* 0x8000001c0c0c7e21 */ /* 0x000fc80008010000 */
[----:B------:R-:W-:Y:S01]  /*f430*/  FMUL.FTZ R12, R12, UR16 ;  /* 0x000000100c0c7c20 */ /* 0x000fe20008410000 */
[----:B------:R-:W-:Y:S01]  /*f440*/  FADD.FTZ R20, R20, R8 ;  /* 0x0000000814147221 */ /* 0x000fe20000010000 */
[----:B------:R-:W-:Y:S01]  /*f450*/  FFMA.FTZ R22, R11, R8, R22 ;  /* 0x000000080b167223 */ /* 0x000fe20000010016 */
        /* <DEDUP_REMOVED lines=9> */
[----:B------:R-:W-:Y:S02]  /*f4f0*/  SHF.L.U32 R0, R61, 0x10, RZ ;  /* 0x000000103d007819 */ /* 0x000fe400000006ff */
[----:B------:R-:W3:Y:S01]  /*f500*/  LDL.LU R61, [R1+0x478] ;  /* 0x00047800013d7983 */ /* 0x000ee20000300800 */
[----:B------:R-:W-:-:S05]  /*f510*/  SHF.L.U32 R13, R13, 0x10, RZ ;  /* 0x000000100d0d7819 */ /* 0x000fca00000006ff */
        /* <DEDUP_REMOVED lines=10> */
[----:B------:R-:W-:Y:S01]  /*f5c0*/  FMUL.FTZ R8, R5, R0 ;  /* 0x0000000005087220 */ /* 0x000fe20000410000 */
[----:B------:R-:W-:Y:S01]  /*f5d0*/  SHF.L.U32 R15, R15, 0x10, RZ ;  /* 0x000000100f0f7819 */ /* 0x000fe200000006ff */
[----:B------:R-:W-:Y:S02]  /*f5e0*/  FADD.FTZ R17, R17, R0 ;  /* 0x0000000011117221 */ /* 0x000fe40000010000 */
[----:B------:R-:W-:Y:S01]  /*f5f0*/  FADD.FTZ R20, R8, R20 ;  /* 0x0000001408147221 */ /* 0x000fe20000010000 */
[----:B------:R-:W-:Y:S01]  /*f600*/  FFMA.FTZ R22, R14, R8, R22 ;  /* 0x000000080e167223 */ /* 0x000fe20000010016 */
[----:B------:R-:W-:Y:S01]  /*f610*/  FFMA.FTZ R19, R0, R14, R19 ;  /* 0x0000000e00137223 */ /* 0x000fe20000010013 */
[----:B----4-:R-:W-:Y:S01]  /*f620*/  SHF.L.U32 R8, R25, 0x10, RZ ;  /* 0x0000001019087819 */ /* 0x010fe200000006ff */
[----:B------:R-:W-:Y:S01]  /*f630*/  FADD.FTZ R15, R15, -UR28 ;  /* 0x8000001c0f0f7e21 */ /* 0x000fe20008010000 */
[----:B------:R-:W-:Y:S01]  /*f640*/  SHF.L.U32 R16, R16, 0x10, RZ ;  /* 0x0000001010107819 */ /* 0x000fe200000006ff */
[----:B------:R-:W4:Y:S01]  /*f650*/  LDL.LU R25, [R1+0x480] ;  /* 0x0004800001197983 */ /* 0x000f220000300800 */
[----:B------:R-:W-:-:S03]  /*f660*/  SHF.L.U32 R0, R56, 0x10, RZ ;  /* 0x0000001038007819 */ /* 0x000fc600000006ff */
[----:B------:R-:W4:Y:S01]  /*f670*/  LDL.LU R56, [R1+0x4a4] ;  /* 0x0004a40001387983 */ /* 0x000f220000300800 */
[----:B------:R-:W-:Y:S01]  /*f680*/  FADD.FTZ R16, R16, -UR28 ;  /* 0x8000001c10107e21 */ /* 0x000fe20008010000 */
[----:B------:R-:W-:Y:S01]  /*f690*/  FMUL.FTZ R15, R15, UR16 ;  /* 0x000000100f0f7c20 */ /* 0x000fe20008410000 */
[----:B------:R-:W-:Y:S02]  /*f6a0*/  FADD.FTZ R6, R6, R0 ;  /* 0x0000000006067221 */ /* 0x000fe40000010000 */
[----:B------:R-:W-:Y:S01]  /*f6b0*/  FMUL.FTZ R16, R16, UR16 ;  /* 0x0000001010107c20 */ /* 0x000fe20008410000 */
        /* <DEDUP_REMOVED lines=8> */
[----:B------:R-:W4:Y:S01]  /*f740*/  LDL.LU R53, [R1+0x484] ;  /* 0x0004840001357983 */ /* 0x000f220000300800 */
[----:B------:R-:W-:Y:S01]  /*f750*/  FADD.FTZ R20, R8, R20 ;  /* 0x0000001408147221 */ /* 0x000fe20000010000 */
[----:B------:R-:W-:Y:S01]  /*f760*/  FFMA.FTZ R22, R16, R8, R22 ;  /* 0x0000000810167223 */ /* 0x000fe20000010016 */
[----:B------:R-:W-:Y:S01]  /*f770*/  FMUL.FTZ R10, R4, R0 ;  /* 0x00000000040a7220 */ /* 0x000fe20000410000 */
[----:B------:R-:W-:Y:S01]  /*f780*/  FADD.FTZ R6, R6, R0 ;  /* 0x0000000006067221 */ /* 0x000fe20000010000 */
[----:B--2---:R-:W-:Y:S02]  /*f790*/  SHF.L.U32 R9, R59, 0x10, RZ ;  /* 0x000000103b097819 */ /* 0x004fe400000006ff */
[----:B------:R-:W2:Y:S03]  /*f7a0*/  LDL.LU R59, [R1+0x47c] ;  /* 0x00047c00013b7983 */ /* 0x000ea60000300800 */
[----:B------:R-:W-:-:S04]  /*f7b0*/  FADD.FTZ R9, R9, -UR28 ;  /* 0x8000001c09097e21 */ /* 0x000fc80008010000 */
[----:B------:R-:W-:Y:S01]  /*f7c0*/  FMUL.FTZ R9, R9, UR16 ;  /* 0x0000001009097c20 */ /* 0x000fe20008410000 */
[----:B---3--:R-:W-:Y:S02]  /*f7d0*/  SHF.L.U32 R8, R60, 0x10, RZ ;  /* 0x000000103c087819 */ /* 0x008fe400000006ff */
[----:B------:R-:W3:Y:S01]  /*f7e0*/  LDL.LU R60, [R1+0x460] ;  /* 0x00046000013c7983 */ /* 0x000ee20000300800 */
[----:B------:R-:W-:Y:S01]  /*f7f0*/  FFMA.FTZ R7, R0, R9, R7 ;  /* 0x0000000900077223 */ /* 0x000fe20000010007 */
[----:B------:R-:W-:Y:S02]  /*f800*/  SHF.L.U32 R0, R61, 0x10, RZ ;  /* 0x000000103d007819 */ /* 0x000fe400000006ff */
[----:B------:R-:W3:Y:S01]  /*f810*/  LDL.LU R61, [R1+0x470] ;  /* 0x00047000013d7983 */ /* 0x000ee20000300800 */
[----:B------:R-:W-:Y:S01]  /*f820*/  FADD.FTZ R20, R20, R10 ;  /* 0x0000000a14147221 */ /* 0x000fe20000010000 */
[----:B------:R-:W-:Y:S01]  /*f830*/  FFMA.FTZ R22, R9, R10, R22 ;  /* 0x0000000a09167223 */ /* 0x000fe20000010016 */
[----:B------:R-:W-:Y:S01]  /*f840*/  FADD.FTZ R8, R8, -UR28 ;  /* 0x8000001c08087e21 */ /* 0x000fe20008010000 */
[----:B------:R-:W-:-:S03]  /*f850*/  FADD.FTZ R0, R0, -UR28 ;  /* 0x8000001c00007e21 */ /* 0x000fc60008010000 */
[----:B------:R-:W-:Y:S01]  /*f860*/  FMUL.FTZ R8, R8, UR16 ;  /* 0x0000001008087c20 */ /* 0x000fe20008410000 */
[----:B------:R-:W-:Y:S01]  /*f870*/  FMUL.FTZ R0, R0, UR16 ;  /* 0x0000001000007c20 */ /* 0x000fe20008410000 */
[----:B----4-:R-:W-:Y:S02]  /*f880*/  SHF.L.U32 R10, R25, 0x10, RZ ;  /* 0x00000010190a7819 */ /* 0x010fe400000006ff */
[----:B------:R-:W4:Y:S01]  /*f890*/  LDL.LU R25, [R1+0x4b8] ;  /* 0x0004b80001197983 */ /* 0x000f220000300800 */
[----:B------:R-:W-:-:S03]  /*f8a0*/  SHF.L.U32 R9, R56, 0x10, RZ ;  /* 0x0000001038097819 */ /* 0x000fc600000006ff */
[----:B------:R-:W4:Y:S02]  /*f8b0*/  LDL.LU R56, [R1+0x464] ;  /* 0x0004640001387983 */ /* 0x000f240000300800 */
[----:B------:R-:W-:Y:S01]  /*f8c0*/  FADD.FTZ R17, R17, R9 ;  /* 0x0000000911117221 */ /* 0x000fe20000010000 */
[----:B------:R-:W-:Y:S01]  /*f8d0*/  FFMA.FTZ R19, R9, R8, R19 ;  /* 0x0000000809137223 */ /* 0x000fe20000010013 */
[----:B------:R-:W-:Y:S01]  /*f8e0*/  FMUL.FTZ R9, R5, R9 ;  /* 0x0000000905097220 */ /* 0x000fe20000410000 */
[----:B------:R-:W-:-:S03]  /*f8f0*/  FADD.FTZ R10, R10, -UR28 ;  /* 0x8000001c0a0a7e21 */ /* 0x000fc60008010000 */
[----:B------:R-:W-:Y:S01]  /*f900*/  FFMA.FTZ R22, R8, R9, R22 ;  /* 0x0000000908167223 */ /* 0x000fe20000010016 */
[----:B------:R-:W-:Y:S01]  /*f910*/  FMUL.FTZ R10, R10, UR16 ;  /* 0x000000100a0a7c20 */ /* 0x000fe20008410000 */
[----:B------:R-:W-:Y:S02]  /*f920*/  SHF.L.U32 R8, R53, 0x10, RZ ;  /* 0x0000001035087819 */ /* 0x000fe400000006ff */
[----:B------:R-:W4:Y:S01]  /*f930*/  LDL.LU R53, [R1+0x4bc] ;  /* 0x0004bc0001357983 */ /* 0x000f220000300800 */
[----:B------:R-:W-:Y:S02]  /*f940*/  FADD.FTZ R20, R9, R20 ;  /* 0x0000001409147221 */ /* 0x000fe40000010000 */
[----:B------:R-:W-:Y:S01]  /*f950*/  FMUL.FTZ R9, R5, R8 ;  /* 0x0000000805097220 */ /* 0x000fe20000410000 */
[----:B------:R-:W-:Y:S01]  /*f960*/  FADD.FTZ R17, R17, R8 ;  /* 0x0000000811117221 */ /* 0x000fe20000010000 */
[----:B------:R-:W-:Y:S01]  /*f970*/  FFMA.FTZ R19, R8, R10, R19 ;  /* 0x0000000a08137223 */ /* 0x000fe20000010013 */
[----:B--2---:R-:W-:-:S02]  /*f980*/  SHF.L.U32 R11, R59, 0x10, RZ ;  /* 0x000000103b0b7819 */ /* 0x004fc400000006ff */
[----:B------:R-:W2:Y:S03]  /*f990*/  LDL.LU R59, [R1+0x474] ;  /* 0x00047400013b7983 */ /* 0x000ea60000300800 */
[----:B------:R-:W-:Y:S01]  /*f9a0*/  FADD.FTZ R6, R6, R11 ;  /* 0x0000000b06067221 */ /* 0x000fe20000010000 */
[----:B------:R-:W-:Y:S01]  /*f9b0*/  FFMA.FTZ R7, R11, R0, R7 ;  /* 0x000000000b077223 */ /* 0x000fe20000010007 */
[----:B------:R-:W-:-:S04]  /*f9c0*/  FMUL.FTZ R11, R4, R11 ;  /* 0x0000000b040b7220 */ /* 0x000fc80000410000 */
[----:B------:R-:W-:Y:S01]  /*f9d0*/  FFMA.FTZ R22, R0, R11, R22 ;  /* 0x0000000b00167223 */ /* 0x000fe20000010016 */
[----:B---3--:R-:W-:Y:S02]  /*f9e0*/  SHF.L.U32 R0, R60, 0x10, RZ ;  /* 0x000000103c007819 */ /* 0x008fe400000006ff */
[----:B------:R-:W3:Y:S01]  /*f9f0*/  LDL.LU R60, [R1+0x4c8] ;  /* 0x0004c800013c7983 */ /* 0x000ee20000300800 */
[----:B------:R-:W-:-:S03]  /*fa00*/  SHF.L.U32 R8, R61, 0x10, RZ ;  /* 0x000000103d087819 */ /* 0x000fc600000006ff */
[----:B------:R-:W3:Y:S01]  /*fa10*/  LDL.LU R61, [R1+0x4cc] ;  /* 0x0004cc00013d7983 */ /* 0x000ee20000300800 */
[----:B------:R-:W-:Y:S01]  /*fa20*/  FADD.FTZ R20, R20, R11 ;  /* 0x0000000b14147221 */ /* 0x000fe20000010000 */
[----:B------:R-:W-:Y:S01]  /*fa30*/  FFMA.FTZ R22, R10, R9, R22 ;  /* 0x000000090a167223 */ /* 0x000fe20000010016 */
[----:B------:R-:W-:Y:S02]  /*fa40*/  FADD.FTZ R0, R0, -UR28 ;  /* 0x8000001c00007e21 */ /* 0x000fe40008010000 */
[----:B------:R-:W-:Y:S01]  /*fa50*/  FADD.FTZ R20, R9, R20 ;  /* 0x0000001409147221 */ /* 0x000fe20000010000 */
[----:B------:R-:W-:Y:S01]  /*fa60*/  FADD.FTZ R8, R8, -UR28 ;  /* 0x8000001c08087e21 */ /* 0x000fe20008010000 */
[----:B------:R-:W-:-:S03]  /*fa70*/  FMUL.FTZ R0, R0, UR16 ;  /* 0x0000001000007c20 */ /* 0x000fc60008410000 */
        /* <DEDUP_REMOVED lines=8> */
[----:B------:R-:W-:Y:S01]  /*fb00*/  FADD.FTZ R17, R17, R10 ;  /* 0x0000000a11117221 */ /* 0x000fe20000010000 */
[----:B------:R-:W-:Y:S01]  /*fb10*/  FFMA.FTZ R19, R10, R8, R19 ;  /* 0x000000080a137223 */ /* 0x000fe20000010013 */
[----:B------:R-:W-:Y:S01]  /*fb20*/  FMUL.FTZ R10, R5, R10 ;  /* 0x0000000a050a7220 */ /* 0x000fe20000410000 */
[----:B------:R-:W-:Y:S01]  /*fb30*/  FFMA.FTZ R22, R0, R9, R22 ;  /* 0x0000000900167223 */ /* 0x000fe20000010016 */
[----:B------:R-:W-:-:S03]  /*fb40*/  SHF.L.U32 R0, R53, 0x10, RZ ;  /* 0x0000001035007819 */ /* 0x000fc600000006ff */
[----:B------:R-:W-:Y:S01]  /*fb50*/  FFMA.FTZ R22, R8, R10, R22 ;  /* 0x0000000a08167223 */ /* 0x000fe20000010016 */
[----:B------:R-:W4:Y:S01]  /*fb60*/  LDL.LU R53, [R1+0x500] ;  /* 0x0005000001357983 */ /* 0x000f220000300800 */
[----:B------:R-:W-:Y:S01]  /*fb70*/  FADD.FTZ R20, R20, R9 ;  /* 0x0000000914147221 */ /* 0x000fe20000010000 */
[----:B------:R-:W-:Y:S01]  /*fb80*/  FMUL.FTZ R9, R4, R0 ;  /* 0x0000000004097220 */ /* 0x000fe20000410000 */
[----:B------:R-:W-:Y:S01]  /*fb90*/  FADD.FTZ R6, R6, R0 ;  /* 0x0000000006067221 */ /* 0x000fe20000010000 */
[----:B--2---:R-:W-:Y:S02]  /*fba0*/  SHF.L.U32 R11, R59, 0x10, RZ ;  /* 0x000000103b0b7819 */ /* 0x004fe400000006ff */
[----:B------:R-:W2:Y:S03]  /*fbb0*/  LDL.LU R59, [R1+0x4e4] ;  /* 0x0004e400013b7983 */ /* 0x000ea60000300800 */
[----:B------:R-:W-:-:S04]  /*fbc0*/  FADD.FTZ R11, R11, -UR28 ;  /* 0x8000001c0b0b7e21 */ /* 0x000fc80008010000 */
[----:B------:R-:W-:Y:S01]  /*fbd0*/  FMUL.FTZ R11, R11, UR16 ;  /* 0x000000100b0b7c20 */ /* 0x000fe20008410000 */
[----:B---3--:R-:W-:-:S03]  /*fbe0*/  SHF.L.U32 R8, R60, 0x10, RZ ;  /* 0x000000103c087819 */ /* 0x008fc600000006ff */
[----:B------:R-:W-:Y:S01]  /*fbf0*/  FFMA.FTZ R7, R0, R11, R7 ;  /* 0x0000000b00077223 */ /* 0x000fe20000010007 */
        /* <DEDUP_REMOVED lines=188> */
[----:B------:R-:W-:Y:S01]  /*107c0*/  FADD.FTZ R20, R20, R9 ;  /* 0x0000000914147221 */ /* 0x000fe20000010000 */
[----:B------:R-:W4:Y:S01]  /*107d0*/  LDL.LU R53, [R1+0x374] ;  /* 0x0003740001357983 */ /* 0x000f220000300800 */
        /* <DEDUP_REMOVED lines=12> */
[----:B------:R-:W-:Y:S01]  /*108a0*/  FADD.FTZ R8, R8, -UR28 ;  /* 0x8000001c08087e21 */ /* 0x000fe20008010000 */
[----:B------:R-:W-:Y:S02]  /*108b0*/  FFMA.FTZ R22, R11, R9, R22 ;  /* 0x000000090b167223 */ /* 0x000fe40000010016 */
[----:B------:R-:W-:Y:S01]  /*108c0*/  FADD.FTZ R20, R20, R9 ;  /* 0x0000000914147221 */ /* 0x000fe20000010000 */
[----:B------:R-:W-:Y:S01]  /*108d0*/  FMUL.FTZ R8, R8, UR16 ;  /* 0x0000001008087c20 */ /* 0x000fe20008410000 */
[----:B------:R-:W-:-:S04]  /*108e0*/  FADD.FTZ R0, R0, -UR28 ;  /* 0x8000001c00007e21 */ /* 0x000fc80008010000 */
[----:B------:R-:W-:Y:S01]  /*108f0*/  FMUL.FTZ R0, R0, UR16 ;  /* 0x0000001000007c20 */ /* 0x000fe20008410000 */
[----:B----4-:R-:W-:Y:S02]  /*10900*/  SHF.L.U32 R10, R25, 0x10, RZ ;  /* 0x00000010190a7819 */ /* 0x010fe400000006ff */
[----:B------:R-:W4:Y:S01]  /*10910*/  LDL.LU R25, [R1+0x340] ;  /* 0x0003400001197983 */ /* 0x000f220000300800 */
[----:B------:R-:W-:Y:S02]  /*10920*/  SHF.L.U32 R9, R56, 0x10, RZ ;  /* 0x0000001038097819 */ /* 0x000fe400000006ff */
[----:B------:R-:W-:Y:S01]  /*10930*/  FADD.FTZ R10, R10, -UR28 ;  /* 0x8000001c0a0a7e21 */ /* 0x000fe20008010000 */
[----:B------:R-:W4:Y:S02]  /*10940*/  LDL.LU R56, [R1+0x704] ;  /* 0x0007040001387983 */ /* 0x000f240000300800 */
[----:B------:R-:W-:Y:S01]  /*10950*/  FADD.FTZ R17, R17, R9 ;  /* 0x0000000911117221 */ /* 0x000fe20000010000 */
[----:B------:R-:W-:Y:S01]  /*10960*/  FFMA.FTZ R19, R9, R8, R19 ;  /* 0x0000000809137223 */ /* 0x000fe20000010013 */
[----:B------:R-:W-:-:S04]  /*10970*/  FMUL.FTZ R9, R5, R9 ;  /* 0x0000000905097220 */ /* 0x000fc80000410000 */
[----:B------:R-:W-:Y:S01]  /*10980*/  FFMA.FTZ R22, R8, R9, R22 ;  /* 0x0000000908167223 */ /* 0x000fe20000010016 */
[----:B------:R-:W-:Y:S01]  /*10990*/  SHF.L.U32 R8, R47, 0x10, RZ ;  /* 0x000000102f087819 */ /* 0x000fe200000006ff */
[----:B------:R-:W-:Y:S01]  /*109a0*/  FADD.FTZ R20, R9, R20 ;  /* 0x0000001409147221 */ /* 0x000fe20000010000 */
[----:B------:R-:W-:-:S03]  /*109b0*/  FMUL.FTZ R10, R10, UR16 ;  /* 0x000000100a0a7c20 */ /* 0x000fc60008410000 */
[----:B------:R-:W-:Y:S01]  /*109c0*/  FMUL.FTZ R9, R5, R8 ;  /* 0x0000000805097220 */ /* 0x000fe20000410000 */
[----:B--2---:R-:W-:Y:S02]  /*109d0*/  SHF.L.U32 R11, R59, 0x10, RZ ;  /* 0x000000103b0b7819 */ /* 0x004fe400000006ff */
[----:B------:R-:W2:Y:S03]  /*109e0*/  LDL.LU R59, [R1+0x364] ;  /* 0x00036400013b7983 */ /* 0x000ea60000300800 */
[----:B------:R-:W-:Y:S01]  /*109f0*/  FADD.FTZ R6, R6, R11 ;  /* 0x0000000b06067221 */ /* 0x000fe20000010000 */
[----:B------:R-:W-:Y:S01]  /*10a00*/  FFMA.FTZ R7, R11, R0, R7 ;  /* 0x000000000b077223 */ /* 0x000fe20000010007 */
[----:B------:R-:W-:-:S04]  /*10a10*/  FMUL.FTZ R11, R4, R11 ;  /* 0x0000000b040b7220 */ /* 0x000fc80000410000 */
[----:B------:R-:W-:Y:S01]  /*10a20*/  FADD.FTZ R20, R20, R11 ;  /* 0x0000000b14147221 */ /* 0x000fe20000010000 */
[----:B------:R-:W-:Y:S01]  /*10a30*/  FFMA.FTZ R22, R0, R11, R22 ;  /* 0x0000000b00167223 */ /* 0x000fe20000010016 */
[----:B---3--:R-:W-:Y:S02]  /*10a40*/  SHF.L.U32 R0, R60, 0x10, RZ ;  /* 0x000000103c007819 */ /* 0x008fe400000006ff */
[----:B------:R-:W3:Y:S01]  /*10a50*/  LDL.LU R60, [R1+0x32c] ;  /* 0x00032c00013c7983 */ /* 0x000ee20000300800 */
[----:B------:R-:W-:Y:S01]  /*10a60*/  FADD.FTZ R20, R9, R20 ;  /* 0x0000001409147221 */ /* 0x000fe20000010000 */
[----:B------:R-:W-:Y:S01]  /*10a70*/  FFMA.FTZ R22, R10, R9, R22 ;  /* 0x000000090a167223 */ /* 0x000fe20000010016 */
[----:B------:R-:W-:Y:S02]  /*10a80*/  SHF.L.U32 R9, R61, 0x10, RZ ;  /* 0x000000103d097819 */ /* 0x000fe400000006ff */
[----:B------:R-:W3:Y:S01]  /*10a90*/  LDL.LU R61, [R1+0x65c] ;  /* 0x00065c00013d7983 */ /* 0x000ee20000300800 */
[----:B------:R-:W-:Y:S01]  /*10aa0*/  FADD.FTZ R17, R17, R8 ;  /* 0x0000000811117221 */ /* 0x000fe20000010000 */
[----:B------:R-:W-:Y:S01]  /*10ab0*/  FFMA.FTZ R19, R8, R10, R19 ;  /* 0x0000000a08137223 */ /* 0x000fe20000010013 */
[----:B------:R-:W-:Y:S01]  /*10ac0*/  SHF.L.U32 R8, R53, 0x10, RZ ;  /* 0x0000001035087819 */ /* 0x000fe200000006ff */
[----:B------:R-:W-:Y:S01]  /*10ad0*/  FADD.FTZ R0, R0, -UR28 ;  /* 0x8000001c00007e21 */ /* 0x000fe20008010000 */
[----:B------:R-:W-:Y:S01]  /*10ae0*/  SHF.L.U32 R10, R45, 0x10, RZ ;  /* 0x000000102d0a7819 */ /* 0x000fe200000006ff */
[----:B------:R-:W-:Y:S01]  /*10af0*/  FADD.FTZ R6, R6, R9 ;  /* 0x0000000906067221 */ /* 0x000fe20000010000 */
[----:B------:R-:W3:Y:S01]  /*10b00*/  LDL.LU R53, [R1+0x6cc] ;  /* 0x0006cc0001357983 */ /* 0x000ee20000300800 */
[----:B------:R-:W-:Y:S01]  /*10b10*/  FADD.FTZ R8, R8, -UR28 ;  /* 0x8000001c08087e21 */ /* 0x000fe20008010000 */
[----:B------:R-:W-:-:S03]  /*10b20*/  FMUL.FTZ R0, R0, UR16 ;  /* 0x0000001000007c20 */ /* 0x000fc60008410000 */
[----:B------:R-:W-:Y:S01]  /*10b30*/  FMUL.FTZ R8, R8, UR16 ;  /* 0x0000001008087c20 */ /* 0x000fe20008410000 */
[----:B------:R-:W-:Y:S01]  /*10b40*/  FFMA.FTZ R7, R9, R0, R7 ;  /* 0x0000000009077223 */ /* 0x000fe20000010007 */
[----:B------:R-:W-:Y:S01]  /*10b50*/  FMUL.FTZ R9, R4, R9 ;  /* 0x0000000904097220 */ /* 0x000fe20000410000 */
[----:B------:R-:W-:Y:S01]  /*10b60*/  FADD.FTZ R17, R17, R10 ;  /* 0x0000000a11117221 */ /* 0x000fe20000010000 */
[----:B------:R-:W-:Y:S01]  /*10b70*/  FFMA.FTZ R19, R10, R8, R19 ;  /* 0x000000080a137223 */ /* 0x000fe20000010013 */
[----:B------:R-:W-:Y:S01]  /*10b80*/  FMUL.FTZ R10, R5, R10 ;  /* 0x0000000a050a7220 */ /* 0x000fe20000410000 */
[----:B------:R-:W-:-:S04]  /*10b90*/  FFMA.FTZ R22, R0, R9, R22 ;  /* 0x0000000900167223 */ /* 0x000fc80000010016 */
[----:B------:R-:W-:Y:S01]  /*10ba0*/  FFMA.FTZ R22, R8, R10, R22 ;  /* 0x0000000a08167223 */ /* 0x000fe20000010016 */
[----:B----4-:R-:W-:Y:S02]  /*10bb0*/  SHF.L.U32 R11, R25, 0x10, RZ ;  /* 0x00000010190b7819 */ /* 0x010fe400000006ff */
[----:B------:R-:W4:Y:S03]  /*10bc0*/  LDL.LU R25, [R1+0x660] ;  /* 0x0006600001197983 */ /* 0x000f260000300800 */
[----:B------:R-:W-:Y:S01]  /*10bd0*/  FADD.FTZ R11, R11, -UR28 ;  /* 0x8000001c0b0b7e21 */ /* 0x000fe20008010000 */
[----:B------:R-:W-:-:S03]  /*10be0*/  SHF.L.U32 R0, R51, 0x10, RZ ;  /* 0x0000001033007819 */ /* 0x000fc600000006ff */
[----:B------:R-:W-:Y:S01]  /*10bf0*/  FMUL.FTZ R11, R11, UR16 ;  /* 0x000000100b0b7c20 */ /* 0x000fe20008410000 */
[----:B------:R-:W-:Y:S01]  /*10c00*/  FADD.FTZ R20, R20, R9 ;  /* 0x0000000914147221 */ /* 0x000fe20000010000 */
[----:B------:R-:W-:Y:S01]  /*10c10*/  FMUL.FTZ R9, R4, R0 ;  /* 0x0000000004097220 */ /* 0x000fe20000410000 */
[----:B------:R-:W-:Y:S01]  /*10c20*/  FADD.FTZ R6, R6, R0 ;  /* 0x0000000006067221 */ /* 0x000fe20000010000 */
[----:B------:R-:W-:Y:S01]  /*10c30*/  FFMA.FTZ R7, R0, R11, R7 ;  /* 0x0000000b00077223 */ /* 0x000fe20000010007 */
[----:B------:R-:W-:Y:S01]  /*10c40*/  FADD.FTZ R20, R10, R20 ;  /* 0x000000140a147221 */ /* 0x000fe20000010000 */
[----:B--2---:R-:W-:Y:S02]  /*10c50*/  SHF.L.U32 R8, R59, 0x10, RZ ;  /* 0x000000103b087819 */ /* 0x004fe400000006ff */
[----:B------:R-:W2:Y:S01]  /*10c60*/  LDL.LU R59, [R1+0x674] ;  /* 0x00067400013b7983 */ /* 0x000ea20000300800 */
[----:B---3--:R-:W-:-:S03]  /*10c70*/  SHF.L.U32 R0, R60, 0x10, RZ ;  /* 0x000000103c007819 */ /* 0x008fc600000006ff */
[----:B------:R-:W3:Y:S01]  /*10c80*/  LDL.LU R60, [R1+0x67c] ;  /* 0x00067c00013c7983 */ /* 0x000ee20000300800 */
[----:B------:R-:W-:-:S03]  /*10c90*/  SHF.L.U32 R10, R61, 0x10, RZ ;  /* 0x000000103d0a7819 */ /* 0x000fc600000006ff */
[----:B------:R-:W3:Y:S01]  /*10ca0*/  LDL.LU R61, [R1+0x694] ;  /* 0x00069400013d7983 */ /* 0x000ee20000300800 */
[----:B------:R-:W-:Y:S01]  /*10cb0*/  FADD.FTZ R8, R8, -UR28 ;  /* 0x8000001c08087e21 */ /* 0x000fe20008010000 */
[----:B------:R-:W-:Y:S01]  /*10cc0*/  FADD.FTZ R20, R20, R9 ;  /* 0x0000000914147221 */ /* 0x000fe20000010000 */
[----:B------:R-:W-:Y:S01]  /*10cd0*/  FFMA.FTZ R22, R11, R9, R22 ;  /* 0x000000090b167223 */ /* 0x000fe20000010016 */
[----:B------:R-:W-:Y:S01]  /*10ce0*/  SHF.L.U32 R9, R43, 0x10, RZ ;  /* 0x000000102b097819 */ /* 0x000fe200000006ff */
[----:B------:R-:W-:Y:S01]  /*10cf0*/  FADD.FTZ R0, R0, -UR28 ;  /* 0x8000001c00007e21 */ /* 0x000fe20008010000 */
[----:B------:R-:W-:Y:S01]  /*10d00*/  FMUL.FTZ R8, R8, UR16 ;  /* 0x0000001008087c20 */ /* 0x000fe20008410000 */
[----:B------:R-:W-:Y:S02]  /*10d10*/  SHF.L.U32 R11, R50, 0x10, RZ ;  /* 0x00000010320b7819 */ /* 0x000fe400000006ff */
[----:B------:R-:W-:Y:S01]  /*10d20*/  FMUL.FTZ R0, R0, UR16 ;  /* 0x0000001000007c20 */ /* 0x000fe20008410000 */
[----:B------:R-:W-:Y:S01]  /*10d30*/  FADD.FTZ R17, R17, R9 ;  /* 0x0000000911117221 */ /* 0x000fe20000010000 */
[----:B------:R-:W-:Y:S01]  /*10d40*/  FFMA.FTZ R19, R9, R8, R19 ;  /* 0x0000000809137223 */ /* 0x000fe20000010013 */
[----:B------:R-:W-:Y:S01]  /*10d50*/  FMUL.FTZ R9, R5, R9 ;  /* 0x0000000905097220 */ /* 0x000fe20000410000 */
[----:B------:R-:W-:Y:S01]  /*10d60*/  FADD.FTZ R6, R6, R11 ;  /* 0x0000000b06067221 */ /* 0x000fe20000010000 */
[----:B------:R-:W-:Y:S01]  /*10d70*/  FFMA.FTZ R7, R11, R0, R7 ;  /* 0x000000000b077223 */ /* 0x000fe20000010007 */
[----:B------:R-:W-:Y:S01]  /*10d80*/  FMUL.FTZ R11, R4, R11 ;  /* 0x0000000b040b7220 */ /* 0x000fe20000410000 */
[----:B------:R-:W-:Y:S01]  /*10d90*/  FFMA.FTZ R22, R8, R9, R22 ;  /* 0x0000000908167223 */ /* 0x000fe20000010016 */
[----:B------:R-:W-:Y:S01]  /*10da0*/  FADD.FTZ R10, R10, -UR28 ;  /* 0x8000001c0a0a7e21 */ /* 0x000fe20008010000 */
[----:B------:R-:W-:Y:S01]  /*10db0*/  SHF.L.U32 R8, R41, 0x10, RZ ;  /* 0x0000001029087819 */ /* 0x000fe200000006ff */
[----:B------:R-:W-:Y:S01]  /*10dc0*/  FADD.FTZ R20, R9, R20 ;  /* 0x0000001409147221 */ /* 0x000fe20000010000 */
[----:B------:R-:W-:Y:S01]  /*10dd0*/  FFMA.FTZ R22, R0, R11, R22 ;  /* 0x0000000b00167223 */ /* 0x000fe20000010016 */
[----:B------:R-:W-:-:S02]  /*10de0*/  FMUL.FTZ R10, R10, UR16 ;  /* 0x000000100a0a7c20 */ /* 0x000fc40008410000 */
[----:B------:R-:W-:Y:S01]  /*10df0*/  FADD.FTZ R20, R20, R11 ;  /* 0x0000000b14147221 */ /* 0x000fe20000010000 */
[----:B------:R-:W-:Y:S01]  /*10e00*/  FMUL.FTZ R9, R5, R8 ;  /* 0x0000000805097220 */ /* 0x000fe20000410000 */
[----:B------:R-:W-:Y:S01]  /*10e10*/  FADD.FTZ R17, R17, R8 ;  /* 0x0000000811117221 */ /* 0x000fe20000010000 */
[----:B------:R-:W-:Y:S01]  /*10e20*/  FFMA.FTZ R19, R8, R10, R19 ;  /* 0x0000000a08137223 */ /* 0x000fe20000010013 */
[----:B----4-:R-:W-:Y:S02]  /*10e30*/  SHF.L.U32 R0, R25, 0x10, RZ ;  /* 0x0000001019007819 */ /* 0x010fe400000006ff */
[----:B------:R-:W4:Y:S01]  /*10e40*/  LDL.LU R25, [R1+0x304] ;  /* 0x0003040001197983 */ /* 0x000f220000300800 */
[----:B------:R-:W-:Y:S02]  /*10e50*/  FADD.FTZ R20, R9, R20 ;  /* 0x0000001409147221 */ /* 0x000fe40000010000 */
[----:B------:R-:W-:Y:S01]  /*10e60*/  FADD.FTZ R0, R0, -UR28 ;  /* 0x8000001c00007e21 */ /* 0x000fe20008010000 */
[----:B------:R-:W-:Y:S01]  /*10e70*/  FFMA.FTZ R22, R10, R9, R22 ;  /* 0x000000090a167223 */ /* 0x000fe20000010016 */
[----:B------:R-:W-:-:S02]  /*10e80*/  SHF.L.U32 R9, R49, 0x10, RZ ;  /* 0x0000001031097819 */ /* 0x000fc400000006ff */
[----:B------:R-:W-:Y:S01]  /*10e90*/  FMUL.FTZ R0, R0, UR16 ;  /* 0x0000001000007c20 */ /* 0x000fe20008410000 */
[----:B------:R-:W-:Y:S02]  /*10ea0*/  SHF.L.U32 R10, R39, 0x10, RZ ;  /* 0x00000010270a7819 */ /* 0x000fe400000006ff */
[----:B------:R-:W-:Y:S01]  /*10eb0*/  FADD.FTZ R6, R6, R9 ;  /* 0x0000000906067221 */ /* 0x000fe20000010000 */
[----:B------:R-:W-:Y:S01]  /*10ec0*/  FFMA.FTZ R7, R9, R0, R7 ;  /* 0x0000000009077223 */ /* 0x000fe20000010007 */
[----:B------:R-:W-:Y:S01]  /*10ed0*/  FMUL.FTZ R9, R4, R9 ;  /* 0x0000000904097220 */ /* 0x000fe20000410000 */
[----:B------:R-:W-:-:S03]  /*10ee0*/  FADD.FTZ R17, R17, R10 ;  /* 0x0000000a11117221 */ /* 0x000fc60000010000 */
[----:B------:R-:W-:Y:S01]  /*10ef0*/  FFMA.FTZ R22, R0, R9, R22 ;  /* 0x0000000900167223 */ /* 0x000fe20000010016 */
[----:B--2---:R-:W-:Y:S02]  /*10f00*/  SHF.L.U32 R8, R59, 0x10, RZ ;  /* 0x000000103b087819 */ /* 0x004fe400000006ff */
[----:B------:R-:W2:Y:S03]  /*10f10*/  LDL.LU R59, [R1+0x6ac] ;  /* 0x0006ac00013b7983 */ /* 0x000ea60000300800 */
[----:B------:R-:W-:-:S04]  /*10f20*/  FADD.FTZ R8, R8, -UR28 ;  /* 0x8000001c08087e21 */ /* 0x000fc80008010000 */
[----:B------:R-:W-:-:S04]  /*10f30*/  FMUL.FTZ R8, R8, UR16 ;  /* 0x0000001008087c20 */ /* 0x000fc80008410000 */
[----:B------:R-:W-:Y:S01]  /*10f40*/  FFMA.FTZ R19, R10, R8, R19 ;  /* 0x000000080a137223 */ /* 0x000fe20000010013 */
[----:B------:R-:W-:Y:S01]  /*10f50*/  FMUL.FTZ R10, R5, R10 ;  /* 0x0000000a050a7220 */ /* 0x000fe20000410000 */
[----:B---3--:R-:W-:Y:S02]  /*10f60*/  SHF.L.U32 R11, R60, 0x10, RZ ;  /* 0x000000103c0b7819 */ /* 0x008fe400000006ff */
[----:B------:R-:W3:Y:S01]  /*10f70*/  LDL.LU R60, [R1+0x6b0] ;  /* 0x0006b000013c7983 */ /* 0x000ee20000300800 */
[----:B------:R-:W-:Y:S01]  /*10f80*/  FFMA.FTZ R22, R8, R10, R22 ;  /* 0x0000000a08167223 */ /* 0x000fe20000010016 */
[----:B------:R-:W-:Y:S02]  /*10f90*/  SHF.L.U32 R8, R61, 0x10, RZ ;  /* 0x000000103d087819 */ /* 0x000fe400000006ff */
[----:B------:R-:W3:Y:S01]  /*10fa0*/  LDL.LU R61, [R1+0x6bc] ;  /* 0x0006bc00013d7983 */ /* 0x000ee20000300800 */
[----:B------:R-:W-:Y:S01]  /*10fb0*/  FADD.FTZ R11, R11, -UR28 ;  /* 0x8000001c0b0b7e21 */ /* 0x000fe20008010000 */
[----:B------:R-:W-:Y:S01]  /*10fc0*/  SHF.L.U32 R0, R48, 0x10, RZ ;  /* 0x0000001030007819 */ /* 0x000fe200000006ff */
[----:B------:R-:W-:-:S02]  /*10fd0*/  FADD.FTZ R20, R20, R9 ;  /* 0x0000000914147221 */ /* 0x000fc40000010000 */
[----:B------:R-:W-:Y:S02]  /*10fe0*/  FMUL.FTZ R11, R11, UR16 ;  /* 0x000000100b0b7c20 */ /* 0x000fe40008410000 */
[----:B------:R-:W-:Y:S01]  /*10ff0*/  FADD.FTZ R20, R10, R20 ;  /* 0x000000140a147221 */ /* 0x000fe20000010000 */
[----:B------:R-:W-:Y:S01]  /*11000*/  FMUL.FTZ R9, R4, R0 ;  /* 0x0000000004097220 */ /* 0x000fe20000410000 */
[----:B------:R-:W-:Y:S01]  /*11010*/  FADD.FTZ R6, R6, R0 ;  /* 0x0000000006067221 */ /* 0x000fe20000010000 */
[----:B------:R-:W-:Y:S01]  /*11020*/  FFMA.FTZ R7, R0, R11, R7 ;  /* 0x0000000b00077223 */ /* 0x000fe20000010007 */
[----:B------:R-:W-:Y:S01]  /*11030*/  FADD.FTZ R8, R8, -UR28 ;  /* 0x8000001c08087e21 */ /* 0x000fe20008010000 */
[----:B------:R-:W-:Y:S01]  /*11040*/  FADD.FTZ R20, R20, R9 ;  /* 0x0000000914147221 */ /* 0x000fe20000010000 */
[----:B------:R-:W-:Y:S01]  /*11050*/  FFMA.FTZ R22, R11, R9, R22 ;  /* 0x000000090b167223 */ /* 0x000fe20000010016 */
[----:B------:R-:W-:Y:S01]  /*11060*/  SHF.L.U32 R9, R37, 0x10, RZ ;  /* 0x0000001025097819 */ /* 0x000fe200000006ff */
[----:B------:R-:W-:Y:S01]  /*11070*/  FMUL.FTZ R8, R8, UR16 ;  /* 0x0000001008087c20 */ /* 0x000fe20008410000 */
[----:B------:R-:W-:-:S03]  /*11080*/  SHF.L.U32 R11, R46, 0x10, RZ ;  /* 0x000000102e0b7819 */ /* 0x000fc600000006ff */
[----:B------:R-:W-:Y:S01]  /*11090*/  FADD.FTZ R17, R17, R9 ;  /* 0x0000000911117221 */ /* 0x000fe20000010000 */
[----:B------:R-:W-:Y:S01]  /*110a0*/  FFMA.FTZ R19, R9, R8, R19 ;  /* 0x0000000809137223 */ /* 0x000fe20000010013 */
[----:B----4-:R-:W-:Y:S01]  /*110b0*/  SHF.L.U32 R0, R25, 0x10, RZ ;  /* 0x0000001019007819 */ /* 0x010fe200000006ff */
[----:B------:R-:W-:Y:S01]  /*110c0*/  FMUL.FTZ R9, R5, R9 ;  /* 0x0000000905097220 */ /* 0x000fe20000410000 */
[----:B------:R-:W-:Y:S01]  /*110d0*/  FADD.FTZ R6, R6, R11 ;  /* 0x0000000b06067221 */ /* 0x000fe20000010000 */
[----:B------:R-:W4:Y:S02]  /*110e0*/  LDL.LU R25, [R1+0x6f8] ;  /* 0x0006f80001197983 */ /* 0x000f240000300800 */
[----:B------:R-:W-:-:S04]  /*110f0*/  FADD.FTZ R0, R0, -UR28 ;  /* 0x8000001c00007e21 */ /* 0x000fc80008010000 */
[----:B------:R-:W-:Y:S01]  /*11100*/  FMUL.FTZ R0, R0, UR16 ;  /* 0x0000001000007c20 */ /* 0x000fe20008410000 */
[----:B------:R-:W-:Y:S01]  /*11110*/  FADD.FTZ R20, R9, R20 ;  /* 0x0000001409147221 */ /* 0x000fe20000010000 */
[----:B------:R-:W-:Y:S02]  /*11120*/  FFMA.FTZ R9, R8, R9, R22 ;  /* 0x0000000908097223 */ /* 0x000fe40000010016 */
[----:B------:R-:W-:Y:S01]  /*11130*/  FFMA.FTZ R7, R11, R0, R7 ;  /* 0x000000000b077223 */ /* 0x000fe20000010007 */
[----:B------:R-:W-:Y:S01]  /*11140*/  FMUL.FTZ R11, R4, R11 ;  /* 0x0000000b040b7220 */ /* 0x000fe20000410000 */
[----:B------:R-:W-:-:S03]  /*11150*/  SHF.L.U32 R8, R31, 0x10, RZ ;  /* 0x000000101f087819 */ /* 0x000fc600000006ff */
[----:B------:R-:W-:Y:S01]  /*11160*/  FFMA.FTZ R9, R0, R11, R9 ;  /* 0x0000000b00097223 */ /* 0x000fe20000010009 */
[----:B------:R-:W-:Y:S01]  /*11170*/  FADD.FTZ R20, R20, R11 ;  /* 0x0000000b14147221 */ /* 0x000fe20000010000 */
[----:B------:R-:W-:Y:S01]  /*11180*/  FMUL.FTZ R11, R5, R8 ;  /* 0x00000008050b7220 */ /* 0x000fe20000410000 */
[----:B------:R-:W-:Y:S01]  /*11190*/  FADD.FTZ R17, R17, R8 ;  /* 0x0000000811117221 */ /* 0x000fe20000010000 */
[----:B--2---:R-:W-:Y:S02]  /*111a0*/  SHF.L.U32 R10, R59, 0x10, RZ ;  /* 0x000000103b0a7819 */ /* 0x004fe400000006ff */
[----:B------:R-:W2:Y:S03]  /*111b0*/  LDL.LU R59, [R1+0x2dc] ;  /* 0x0002dc00013b7983 */ /* 0x000ea60000300800 */
[----:B------:R-:W-:-:S04]  /*111c0*/  FADD.FTZ R10, R10, -UR28 ;  /* 0x8000001c0a0a7e21 */ /* 0x000fc80008010000 */
[----:B------:R-:W-:-:S04]  /*111d0*/  FMUL.FTZ R10, R10, UR16 ;  /* 0x000000100a0a7c20 */ /* 0x000fc80008410000 */
[----:B------:R-:W-:Y:S01]  /*111e0*/  FFMA.FTZ R19, R8, R10, R19 ;  /* 0x0000000a08137223 */ /* 0x000fe20000010013 */
[----:B---3--:R-:W-:Y:S02]  /*111f0*/  SHF.L.U32 R0, R60, 0x10, RZ ;  /* 0x000000103c007819 */ /* 0x008fe400000006ff */
[----:B------:R-:W3:Y:S01]  /*11200*/  LDL.LU R60, [R1+0x2ac] ;  /* 0x0002ac00013c7983 */ /* 0x000ee20000300800 */
[----:B------:R-:W-:-:S03]  /*11210*/  SHF.L.U32 R8, R61, 0x10, RZ ;  /* 0x000000103d087819 */ /* 0x000fc600000006ff */
[----:B------:R-:W4:Y:S01]  /*11220*/  LDL.LU R61, [R1+0x6e4] ;  /* 0x0006e400013d7983 */ /* 0x000f220000300800 */
[----:B------:R-:W-:Y:S01]  /*11230*/  FADD.FTZ R20, R11, R20 ;  /* 0x000000140b147221 */ /* 0x000fe20000010000 */
[----:B------:R-:W-:Y:S01]  /*11240*/  FFMA.FTZ R9, R10, R11, R9 ;  /* 0x0000000b0a097223 */ /* 0x000fe20000010009 */
[----:B------:R-:W-:Y:S01]  /*11250*/  FADD.FTZ R11, R0, -UR28 ;  /* 0x8000001c000b7e21 */ /* 0x000fe20008010000 */
[----:B------:R-:W-:Y:S01]  /*11260*/  SHF.L.U32 R0, R44, 0x10, RZ ;  /* 0x000000102c007819 */ /* 0x000fe200000006ff */
[----:B------:R-:W-:Y:S01]  /*11270*/  FADD.FTZ R12, R8, -UR28 ;  /* 0x8000001c080c7e21 */ /* 0x000fe20008010000 */
[----:B------:R-:W-:Y:S01]  /*11280*/  SHF.L.U32 R10, R29, 0x10, RZ ;  /* 0x000000101d0a7819 */ /* 0x000fe200000006ff */
[----:B------:R-:W-:Y:S02]  /*11290*/  FMUL.FTZ R8, R11, UR16 ;  /* 0x000000100b087c20 */ /* 0x000fe40008410000 */
[----:B------:R-:W-:Y:S01]  /*112a0*/  FMUL.FTZ R15, R4, R0 ;  /* 0x00000000040f7220 */ /* 0x000fe20000410000 */
[----:B------:R-:W-:Y:S01]  /*112b0*/  FMUL.FTZ R12, R12, UR16 ;  /* 0x000000100c0c7c20 */ /* 0x000fe20008410000 */
[----:B------:R-:W-:-:S02]  /*112c0*/  FMUL.FTZ R13, R5, R10 ;  /* 0x0000000a050d7220 */ /* 0x000fc40000410000 */
[----:B------:R-:W-:Y:S01]  /*112d0*/  FFMA.FTZ R9, R8, R15, R9 ;  /* 0x0000000f08097223 */ /* 0x000fe20000010009 */
[----:B------:R-:W-:Y:S01]  /*112e0*/  FADD.FTZ R6, R6, R0 ;  /* 0x0000000006067221 */ /* 0x000fe20000010000 */
[----:B------:R-:W-:Y:S01]  /*112f0*/  FFMA.FTZ R7, R0, R8, R7 ;  /* 0x0000000800077223 */ /* 0x000fe20000010007 */
[----:B------:R-:W-:Y:S01]  /*11300*/  FADD.FTZ R17, R17, R10 ;  /* 0x0000000a11117221 */ /* 0x000fe20000010000 */
[----:B------:R-:W-:Y:S01]  /*11310*/  FFMA.FTZ R19, R10, R12, R19 ;  /* 0x0000000c0a137223 */ /* 0x000fe20000010013 */
[----:B------:R-:W-:Y:S01]  /*11320*/  FADD.FTZ R0, R20, R15 ;  /* 0x0000000f14007221 */ /* 0x000fe20000010000 */
[----:B------:R-:W-:Y:S01]  /*11330*/  SHF.L.U32 R10, R42, 0x10, RZ ;  /* 0x000000102a0a7819 */ /* 0x000fe200000006ff */
[----:B------:R-:W-:Y:S01]  /*11340*/  FFMA.FTZ R8, R12, R13, R9 ;  /* 0x0000000d0c087223 */ /* 0x000fe20000010009 */
[----:B------:R-:W-:Y:S01]  /*11350*/  SHF.L.U32 R9, R53, 0x10, RZ ;  /* 0x0000001035097819 */ /* 0x000fe200000006ff */
[----:B------:R-:W-:Y:S02]  /*11360*/  FADD.FTZ R0, R13, R0 ;  /* 0x000000000d007221 */ /* 0x000fe40000010000 */
[----:B------:R-:W-:Y:S01]  /*11370*/  FADD.FTZ R6, R6, R10 ;  /* 0x0000000a06067221 */ /* 0x000fe20000010000 */
[----:B------:R-:W-:Y:S01]  /*11380*/  FMUL.FTZ R13, R4, R10 ;  /* 0x0000000a040d7220 */ /* 0x000fe20000410000 */
[----:B--2---:R-:W-:Y:S01]  /*11390*/  SHF.L.U32 R11, R59, 0x10, RZ ;  /* 0x000000103b0b7819 */ /* 0x004fe200000006ff */
[----:B------:R-:W2:Y:S04]  /*113a0*/  LDL.LU R53, [R1+0x6d8] ;  /* 0x0006d80001357983 */ /* 0x000ea80000300800 */
[----:B------:R-:W2:Y:S01]  /*113b0*/  LDL.LU R59, [R1+0x6dc] ;  /* 0x0006dc00013b7983 */ /* 0x000ea20000300800 */
[----:B------:R-:W-:-:S04]  /*113c0*/  FADD.FTZ R11, R11, -UR28 ;  /* 0x8000001c0b0b7e21 */ /* 0x000fc80008010000 */
[----:B------:R-:W-:-:S04]  /*113d0*/  FMUL.FTZ R11, R11, UR16 ;  /* 0x000000100b0b7c20 */ /* 0x000fc80008410000 */
[----:B------:R-:W-:Y:S01]  /*113e0*/  FFMA.FTZ R7, R10, R11, R7 ;  /* 0x0000000b0a077223 */ /* 0x000fe20000010007 */
[----:B---3--:R-:W-:Y:S01]  /*113f0*/  SHF.L.U32 R14, R60, 0x10, RZ ;  /* 0x000000103c0e7819 */ /* 0x008fe200000006ff */
[----:B------:R-:W-:Y:S01]  /*11400*/  FADD.FTZ R10, R9, -UR28 ;  /* 0x8000001c090a7e21 */ /* 0x000fe20008010000 */
[----:B------:R-:W3:Y:S01]  /*11410*/  LDL.LU R60, [R1+0x6f4] ;  /* 0x0006f400013c7983 */ /* 0x000ee20000300800 */
[----:B----4-:R-:W-:-:S03]  /*11420*/  SHF.L.U32 R9, R61, 0x10, RZ ;  /* 0x000000103d097819 */ /* 0x010fc600000006ff */
[----:B------:R-:W4:Y:S01]  /*11430*/  LDL.LU R61, [R1+0x29c] ;  /* 0x00029c00013d7983 */ /* 0x000f220000300800 */
[----:B------:R-:W-:Y:S01]  /*11440*/  FADD.FTZ R0, R0, R13 ;  /* 0x0000000d00007221 */ /* 0x000fe20000010000 */
[----:B------:R-:W-:Y:S01]  /*11450*/  FFMA.FTZ R8, R11, R13, R8 ;  /* 0x0000000d0b087223 */ /* 0x000fe20000010008 */
[----:B------:R-:W-:Y:S01]  /*11460*/  SHF.L.U32 R12, R27, 0x10, RZ ;  /* 0x000000101b0c7819 */ /* 0x000fe200000006ff */
[----:B------:R-:W-:Y:S01]  /*11470*/  FADD.FTZ R13, R14, -UR28 ;  /* 0x8000001c0e0d7e21 */ /* 0x000fe20008010000 */
[----:B------:R-:W-:Y:S01]  /*11480*/  FMUL.FTZ R11, R10, UR16 ;  /* 0x000000100a0b7c20 */ /* 0x000fe20008410000 */
[----:B------:R-:W-:Y:S02]  /*11490*/  SHF.L.U32 R14, R40, 0x10, RZ ;  /* 0x00000010280e7819 */ /* 0x000fe400000006ff */
[----:B------:R-:W-:Y:S01]  /*114a0*/  FMUL.FTZ R10, R13, UR16 ;  /* 0x000000100d0a7c20 */ /* 0x000fe20008410000 */
[----:B------:R-:W-:Y:S01]  /*114b0*/  FMUL.FTZ R13, R5, R12 ;  /* 0x0000000c050d7220 */ /* 0x000fe20000410000 */
[----:B------:R-:W-:Y:S01]  /*114c0*/  FFMA.FTZ R19, R12, R11, R19 ;  /* 0x0000000b0c137223 */ /* 0x000fe20000010013 */
[----:B------:R-:W-:-:S02]  /*114d0*/  FMUL.FTZ R15, R4, R14 ;  /* 0x0000000e040f7220 */ /* 0x000fc40000410000 */
[----:B------:R-:W-:Y:S01]  /*114e0*/  FFMA.FTZ R11, R11, R13, R8 ;  /* 0x0000000d0b0b7223 */ /* 0x000fe20000010008 */
[----:B------:R-:W-:Y:S02]  /*114f0*/  SHF.L.U32 R8, R25, 0x10, RZ ;  /* 0x0000001019087819 */ /* 0x000fe400000006ff */
[----:B------:R-:W4:Y:S01]  /*11500*/  LDL.LU R25, [R1+0x6e8] ;  /* 0x0006e80001197983 */ /* 0x000f220000300800 */
[----:B------:R-:W-:Y:S01]  /*11510*/  FADD.FTZ R17, R17, R12 ;  /* 0x0000000c11117221 */ /* 0x000fe20000010000 */
[----:B------:R-:W-:Y:S01]  /*11520*/  FADD.FTZ R9, R9, -UR28 ;  /* 0x8000001c09097e21 */ /* 0x000fe20008010000 */
[----:B------:R-:W-:Y:S01]  /*11530*/  FFMA.FTZ R12, R10, R15, R11 ;  /* 0x0000000f0a0c7223 */ /* 0x000fe2000001000b */
[----:B------:R-:W-:Y:S02]  /*11540*/  FADD.FTZ R0, R13, R0 ;  /* 0x000000000d007221 */ /* 0x000fe40000010000 */
[----:B------:R-:W-:Y:S01]  /*11550*/  FMUL.FTZ R9, R9, UR16 ;  /* 0x0000001009097c20 */ /* 0x000fe20008410000 */
[----:B------:R-:W-:Y:S01]  /*11560*/  FFMA.FTZ R7, R14, R10, R7 ;  /* 0x0000000a0e077223 */ /* 0x000fe20000010007 */
[----:B------:R-:W-:Y:S01]  /*11570*/  FADD.FTZ R13, R0, R15 ;  /* 0x0000000f000d7221 */ /* 0x000fe20000010000 */
[----:B------:R-:W-:Y:S01]  /*11580*/  FMUL.FTZ R10, R5, R8 ;  /* 0x00000008050a7220 */ /* 0x000fe20000410000 */
[----:B------:R-:W-:Y:S01]  /*11590*/  FADD.FTZ R17, R17, R8 ;  /* 0x0000000811117221 */ /* 0x000fe20000010000 */
[----:B------:R-:W-:Y:S01]  /*115a0*/  FFMA.FTZ R0, R8, R9, R19 ;  /* 0x0000000908007223 */ /* 0x000fe20000010013 */
[----:B--2---:R-:W-:-:S02]  /*115b0*/  SHF.L.U32 R11, R59, 0x10, RZ ;  /* 0x000000103b0b7819 */ /* 0x004fc400000006ff */
[----:B------:R-:W2:Y:S01]  /*115c0*/  LDL.LU R59, [R1+0x6ec] ;  /* 0x0006ec00013b7983 */ /* 0x000ea20000300800 */
[----:B---3--:R-:W-:-:S03]  /*115d0*/  SHF.L.U32 R8, R60, 0x10, RZ ;  /* 0x000000103c087819 */ /* 0x008fc600000006ff */
[----:B------:R-:W3:Y:S01]  /*115e0*/  LDL.LU R60, [R1+0x700] ;  /* 0x00070000013c7983 */ /* 0x000ee20000300800 */
[----:B----4-:R-:W-:-:S03]  /*115f0*/  SHF.L.U32 R15, R61, 0x10, RZ ;  /* 0x000000103d0f7819 */ /* 0x010fc600000006ff */
[----:B------:R-:W4:Y:S01]  /*11600*/  LDL.LU R61, [R1+0x708] ;  /* 0x00070800013d7983 */ /* 0x000f220000300800 */
[----:B------:R-:W-:Y:S01]  /*11610*/  FADD.FTZ R11, R11, -UR28 ;  /* 0x8000001c0b0b7e21 */ /* 0x000fe20008010000 */
[----:B------:R-:W-:Y:S01]  /*11620*/  FADD.FTZ R13, R10, R13 ;  /* 0x0000000d0a0d7221 */ /* 0x000fe20000010000 */
[----:B------:R-:W-:Y:S01]  /*11630*/  FFMA.FTZ R12, R9, R10, R12 ;  /* 0x0000000a090c7223 */ /* 0x000fe2000001000c */
[----:B------:R-:W-:Y:S01]  /*11640*/  SHF.L.U32 R10, R38, 0x10, RZ ;  /* 0x00000010260a7819 */ /* 0x000fe200000006ff */
[----:B------:R-:W-:Y:S01]  /*11650*/  FADD.FTZ R6, R6, R14 ;  /* 0x0000000e06067221 */ /* 0x000fe20000010000 */
[----:B------:R-:W-:Y:S01]  /*11660*/  FADD.FTZ R8, R8, -UR28 ;  /* 0x8000001c08087e21 */ /* 0x000fe20008010000 */
[----:B------:R-:W-:Y:S01]  /*11670*/  FMUL.FTZ R11, R11, UR16 ;  /* 0x000000100b0b7c20 */ /* 0x000fe20008410000 */
[----:B------:R-:W-:Y:S01]  /*11680*/  SHF.L.U32 R9, R56, 0x10, RZ ;  /* 0x0000001038097819 */ /* 0x000fe200000006ff */
[----:B------:R-:W-:Y:S01]  /*11690*/  FADD.FTZ R6, R6, R10 ;  /* 0x0000000a06067221 */ /* 0x000fe20000010000 */
[----:B------:R-:W-:Y:S01]  /*116a0*/  FMUL.FTZ R8, R8, UR16 ;  /* 0x0000001008087c20 */ /* 0x000fe20008410000 */
[----:B------:R-:W-:Y:S01]  /*116b0*/  FFMA.FTZ R7, R10, R11, R7 ;  /* 0x0000000b0a077223 */ /* 0x000fe20000010007 */
[----:B------:R-:W-:Y:S01]  /*116c0*/  FMUL.FTZ R10, R4, R10 ;  /* 0x0000000a040a7220 */ /* 0x000fe20000410000 */
[----:B------:R-:W-:Y:S01]  /*116d0*/  FADD.FTZ R17, R17, R9 ;  /* 0x0000000911117221 */ /* 0x000fe20000010000 */
[----:B------:R-:W-:Y:S01]  /*116e0*/  FFMA.FTZ R0, R9, R8, R0 ;  /* 0x0000000809007223 */ /* 0x000fe20000010000 */
[----:B------:R-:W-:Y:S01]  /*116f0*/  FMUL.FTZ R9, R5, R9 ;  /* 0x0000000905097220 */ /* 0x000fe20000410000 */
[----:B------:R-:W-:Y:S01]  /*11700*/  FFMA.FTZ R11, R11, R10, R12 ;  /* 0x0000000a0b0b7223 */ /* 0x000fe2000001000c */
[----:B------:R-:W-:Y:S01]  /*11710*/  FADD.FTZ R14, R13, R10 ;  /* 0x0000000a0d0e7221 */ /* 0x000fe20000010000 */
[----:B------:R-:W-:Y:S01]  /*11720*/  SHF.L.U32 R10, R36, 0x10, RZ ;  /* 0x00000010240a7819 */ /* 0x000fe200000006ff */
[----:B------:R-:W-:Y:S01]  /*11730*/  FADD.FTZ R15, R15, -UR28 ;  /* 0x8000001c0f0f7e21 */ /* 0x000fe20008010000 */
[----:B------:R-:W-:Y:S01]  /*11740*/  FFMA.FTZ R11, R8, R9, R11 ;  /* 0x00000009080b7223 */ /* 0x000fe2000001000b */
[----:B------:R-:W-:Y:S01]  /*11750*/  SHF.L.U32 R8, R53, 0x10, RZ ;  /* 0x0000001035087819 */ /* 0x000fe200000006ff */
[----:B------:R-:W-:Y:S01]  /*11760*/  FADD.FTZ R14, R9, R14 ;  /* 0x0000000e090e7221 */ /* 0x000fe20000010000 */
[----:B------:R-:W-:Y:S01]  /*11770*/  FMUL.FTZ R12, R15, UR16 ;  /* 0x000000100f0c7c20 */ /* 0x000fe20008410000 */
[----:B------:R-:W-:Y:S01]  /*11780*/  FMUL.FTZ R9, R4, R10 ;  /* 0x0000000a04097220 */ /* 0x000fe20000410000 */
[----:B------:R-:W-:Y:S01]  /*11790*/  SHF.L.U32 R13, R25, 0x10, RZ ;  /* 0x00000010190d7819 */ /* 0x000fe200000006ff */
[----:B------:R-:W4:Y:S01]  /*117a0*/  LDL.LU R56, [R1+0x710] ;  /* 0x0007100001387983 */ /* 0x000f220000300800 */
[----:B------:R-:W-:Y:S01]  /*117b0*/  FADD.FTZ R8, R8, -UR28 ;  /* 0x8000001c08087e21 */ /* 0x000fe20008010000 */
[----:B------:R-:W-:Y:S01]  /*117c0*/  FADD.FTZ R6, R6, R10 ;  /* 0x0000000a06067221 */ /* 0x000fe20000010000 */
[----:B------:R-:W-:Y:S01]  /*117d0*/  FFMA.FTZ R10, R10, R12, R7 ;  /* 0x0000000c0a0a7223 */ /* 0x000fe20000010007 */
[----:B------:R-:W-:Y:S01]  /*117e0*/  FADD.FTZ R14, R14, R9 ;  /* 0x000000090e0e7221 */ /* 0x000fe20000010000 */
[----:B------:R-:W-:Y:S01]  /*117f0*/  FFMA.FTZ R11, R12, R9, R11 ;  /* 0x000000090c0b7223 */ /* 0x000fe2000001000b */
[----:B------:R-:W-:Y:S01]  /*11800*/  FADD.FTZ R9, R13, -UR28 ;  /* 0x8000001c0d097e21 */ /* 0x000fe20008010000 */
[----:B------:R-:W-:Y:S01]  /*11810*/  FMUL.FTZ R8, R8, UR16 ;  /* 0x0000001008087c20 */ /* 0x000fe20008410000 */
[----:B------:R-:W4:Y:S02]  /*11820*/  LDL.LU R53, [R1+0x70c] ;  /* 0x00070c0001357983 */ /* 0x000f240000300800 */
[----:B------:R-:W-:-:S02]  /*11830*/  FMUL.FTZ R16, R9, UR16 ;  /* 0x0000001009107c20 */ /* 0x000fc40008410000 */
[----:B------:R-:W4:Y:S01]  /*11840*/  LDL.LU R25, [R1+0x718] ;  /* 0x0007180001197983 */ /* 0x000f220000300800 */
[----:B------:R-:W-:-:S03]  /*11850*/  SHF.L.U32 R28, R28, 0x10, RZ ;  /* 0x000000101c1c7819 */ /* 0x000fc600000006ff */
[----:B------:R-:W4:Y:S04]  /*11860*/  LDL.LU R55, [R1+0x728] ;  /* 0x0007280001377983 */ /* 0x000f280000300800 */
[----:B------:R-:W4:Y:S04]  /*11870*/  LDL.LU R57, [R1+0x724] ;  /* 0x0007240001397983 */ /* 0x000f280000300800 */
[----:B------:R-:W4:Y:S01]  /*11880*/  LDL.LU R54, [R1+0x72c] ;  /* 0x00072c0001367983 */ /* 0x000f220000300800 */
[----:B--2---:R-:W-:-:S03]  /*11890*/  SHF.L.U32 R7, R59, 0x10, RZ ;  /* 0x000000103b077819 */ /* 0x004fc600000006ff */
[----:B------:R-:W2:Y:S02]  /*118a0*/  LDL.LU R59, [R1+0x714] ;  /* 0x00071400013b7983 */ /* 0x000ea40000300800 */
[----:B------:R-:W-:Y:S01]  /*118b0*/  FADD.FTZ R17, R17, R7 ;  /* 0x0000000711117221 */ /* 0x000fe20000010000 */
[----:B------:R-:W-:Y:S01]  /*118c0*/  FFMA.FTZ R9, R7, R8, R0 ;  /* 0x0000000807097223 */ /* 0x000fe20000010000 */
[----:B------:R-:W-:Y:S01]  /*118d0*/  FMUL.FTZ R7, R5, R7 ;  /* 0x0000000705077220 */ /* 0x000fe20000410000 */
[----:B---3--:R-:W-:-:S03]  /*118e0*/  SHF.L.U32 R12, R60, 0x10, RZ ;  /* 0x000000103c0c7819 */ /* 0x008fc600000006ff */
[----:B------:R-:W-:Y:S01]  /*118f0*/  FFMA.FTZ R11, R8, R7, R11 ;  /* 0x00000007080b7223 */ /* 0x000fe2000001000b */
[----:B------:R-:W3:Y:S01]  /*11900*/  LDL.LU R60, [R1+0x71c] ;  /* 0x00071c00013c7983 */ /* 0x000ee20000300800 */
[----:B----4-:R-:W-:-:S03]  /*11910*/  SHF.L.U32 R8, R61, 0x10, RZ ;  /* 0x000000103d087819 */ /* 0x010fc600000006ff */
[----:B------:R-:W4:Y:S01]  /*11920*/  LDL.LU R61, [R1+0x720] ;  /* 0x00072000013d7983 */ /* 0x000f220000300800 */
[----:B------:R-:W-:Y:S01]  /*11930*/  SHF.L.U32 R13, R30, 0x10, RZ ;  /* 0x000000101e0d7819 */ /* 0x000fe200000006ff */
[----:B------:R-:W-:Y:S01]  /*11940*/  FADD.FTZ R12, R12, -UR28 ;  /* 0x8000001c0c0c7e21 */ /* 0x000fe20008010000 */
[----:B------:R-:W-:-:S03]  /*11950*/  FADD.FTZ R14, R7, R14 ;  /* 0x0000000e070e7221 */ /* 0x000fc60000010000 */
[----:B------:R-:W-:Y:S01]  /*11960*/  FADD.FTZ R6, R6, R13 ;  /* 0x0000000d06067221 */ /* 0x000fe20000010000 */
[----:B------:R-:W-:Y:S01]  /*11970*/  FFMA.FTZ R0, R13, R16, R10 ;  /* 0x000000100d007223 */ /* 0x000fe2000001000a */
[----:B------:R-:W-:Y:S01]  /*11980*/  FMUL.FTZ R12, R12, UR16 ;  /* 0x000000100c0c7c20 */ /* 0x000fe20008410000 */
[----:B------:R-:W-:Y:S01]  /*11990*/  FMUL.FTZ R13, R4, R13 ;  /* 0x0000000d040d7220 */ /* 0x000fe20000410000 */
[----:B------:R-:W-:Y:S01]  /*119a0*/  FMUL.FTZ R7, R5, R8 ;  /* 0x0000000805077220 */ /* 0x000fe20000410000 */
[----:B------:R-:W-:Y:S01]  /*119b0*/  FADD.FTZ R17, R17, R8 ;  /* 0x0000000811117221 */ /* 0x000fe20000010000 */
[----:B------:R-:W-:Y:S01]  /*119c0*/  FFMA.FTZ R9, R8, R12, R9 ;  /* 0x0000000c08097223 */ /* 0x000fe20000010009 */
[----:B------:R-:W-:Y:S01]  /*119d0*/  FADD.FTZ R14, R14, R13 ;  /* 0x0000000d0e0e7221 */ /* 0x000fe20000010000 */
[----:B------:R-:W-:Y:S01]  /*119e0*/  FFMA.FTZ R11, R16, R13, R11 ;  /* 0x0000000d100b7223 */ /* 0x000fe2000001000b */
[----:B------:R-:W-:Y:S02]  /*119f0*/  FADD.FTZ R28, R28, -UR28 ;  /* 0x8000001c1c1c7e21 */ /* 0x000fe40008010000 */
[----:B------:R-:W-:Y:S01]  /*11a00*/  FADD.FTZ R14, R7, R14 ;  /* 0x0000000e070e7221 */ /* 0x000fe20000010000 */
[----:B------:R-:W-:Y:S01]  /*11a10*/  FFMA.FTZ R11, R12, R7, R11 ;  /* 0x000000070c0b7223 */ /* 0x000fe2000001000b */
[----:B------:R-:W-:-:S02]  /*11a20*/  SHF.L.U32 R8, R56, 0x10, RZ ;  /* 0x0000001038087819 */ /* 0x000fc400000006ff */
[----:B------:R-:W4:Y:S03]  /*11a30*/  LDL.LU R56, [R1+0x730] ;  /* 0x0007300001387983 */ /* 0x000f260000300800 */
[----:B------:R-:W-:Y:S01]  /*11a40*/  FADD.FTZ R10, R8, -UR28 ;  /* 0x8000001c080a7e21 */ /* 0x000fe20008010000 */
[----:B------:R-:W-:Y:S02]  /*11a50*/  SHF.L.U32 R7, R53, 0x10, RZ ;  /* 0x0000001035077819 */ /* 0x000fe400000006ff */
[----:B------:R-:W4:Y:S01]  /*11a60*/  LDL.LU R53, [R1+0x738] ;  /* 0x0007380001357983 */ /* 0x000f220000300800 */
[----:B------:R-:W-:Y:S01]  /*11a70*/  SHF.L.U32 R8, R25, 0x10, RZ ;  /* 0x0000001019087819 */ /* 0x000fe200000006ff */
[----:B------:R-:W-:Y:S02]  /*11a80*/  FMUL.FTZ R28, R28, UR16 ;  /* 0x000000101c1c7c20 */ /* 0x000fe40008410000 */
[----:B------:R-:W4:Y:S01]  /*11a90*/  LDL.LU R25, [R1+0x734] ;  /* 0x0007340001197983 */ /* 0x000f220000300800 */
[----:B------:R-:W-:Y:S01]  /*11aa0*/  FMUL.FTZ R10, R10, UR16 ;  /* 0x000000100a0a7c20 */ /* 0x000fe20008410000 */
[----:B------:R-:W-:Y:S01]  /*11ab0*/  FADD.FTZ R12, R6, R7 ;  /* 0x00000007060c7221 */ /* 0x000fe20000010000 */
[----:B------:R-:W-:Y:S01]  /*11ac0*/  FFMA.FTZ R13, R7, R28, R0 ;  /* 0x0000001c070d7223 */ /* 0x000fe20000010000 */
[----:B------:R-:W-:Y:S01]  /*11ad0*/  FADD.FTZ R6, R17, R8 ;  /* 0x0000000811067221 */ /* 0x000fe20000010000 */
[----:B------:R-:W-:Y:S01]  /*11ae0*/  FFMA.FTZ R0, R8, R10, R9 ;  /* 0x0000000a08007223 */ /* 0x000fe20000010009 */
[----:B------:R-:W-:Y:S01]  /*11af0*/  FMUL.FTZ R9, R5, R8 ;  /* 0x0000000805097220 */ /* 0x000fe20000410000 */
[----:B--2---:R-:W-:-:S02]  /*11b00*/  SHF.L.U32 R15, R59, 0x10, RZ ;  /* 0x000000103b0f7819 */ /* 0x004fc400000006ff */
[----:B------:R-:W2:Y:S01]  /*11b10*/  LDL.LU R59, [R1+0x73c] ;  /* 0x00073c00013b7983 */ /* 0x000ea20000300800 */
[----:B---3--:R-:W-:-:S03]  /*11b20*/  SHF.L.U32 R16, R60, 0x10, RZ ;  /* 0x000000103c107819 */ /* 0x008fc600000006ff */
[----:B------:R-:W3:Y:S01]  /*11b30*/  LDL.LU R60, [R1+0x740] ;  /* 0x00074000013c7983 */ /* 0x000ee20000300800 */
[----:B----4-:R-:W-:-:S03]  /*11b40*/  SHF.L.U32 R8, R61, 0x10, RZ ;  /* 0x000000103d087819 */ /* 0x010fc600000006ff */
[----:B------:R-:W4:Y:S01]  /*11b50*/  LDL.LU R61, [R1+0x744] ;  /* 0x00074400013d7983 */ /* 0x000f220000300800 */
[----:B------:R-:W-:Y:S01]  /*11b60*/  FMUL.FTZ R7, R4, R7 ;  /* 0x0000000704077220 */ /* 0x000fe20000410000 */
[----:B------:R-:W-:-:S03]  /*11b70*/  FADD.FTZ R15, R15, -UR28 ;  /* 0x8000001c0f0f7e21 */ /* 0x000fc60008010000 */
[----:B------:R-:W-:Y:S01]  /*11b80*/  FFMA.FTZ R11, R28, R7, R11 ;  /* 0x000000071c0b7223 */ /* 0x000fe2000001000b */
[----:B------:R-:W-:-:S03]  /*11b90*/  FADD.FTZ R14, R14, R7 ;  /* 0x000000070e0e7221 */ /* 0x000fc60000010000 */
[----:B------:R-:W-:Y:S01]  /*11ba0*/  FFMA.FTZ R11, R10, R9, R11 ;  /* 0x000000090a0b7223 */ /* 0x000fe2000001000b */
[----:B------:R-:W-:Y:S01]  /*11bb0*/  FMUL.FTZ R10, R15, UR16 ;  /* 0x000000100f0a7c20 */ /* 0x000fe20008410000 */
[----:B------:R-:W-:Y:S01]  /*11bc0*/  FADD.FTZ R14, R9, R14 ;  /* 0x0000000e090e7221 */ /* 0x000fe20000010000 */
[----:B------:R-:W-:Y:S01]  /*11bd0*/  FMUL.FTZ R15, R4, R16 ;  /* 0x00000010040f7220 */ /* 0x000fe20000410000 */
[----:B------:R-:W-:Y:S01]  /*11be0*/  SHF.L.U32 R9, R55, 0x10, RZ ;  /* 0x0000001037097819 */ /* 0x000fe200000006ff */
[----:B------:R-:W-:Y:S02]  /*11bf0*/  FFMA.FTZ R13, R16, R10, R13 ;  /* 0x0000000a100d7223 */ /* 0x000fe4000001000d */
[----:B------:R-:W-:Y:S01]  /*11c00*/  FADD.FTZ R14, R14, R15 ;  /* 0x0000000f0e0e7221 */ /* 0x000fe20000010000 */
[----:B------:R-:W-:Y:S01]  /*11c10*/  FFMA.FTZ R15, R10, R15, R11 ;  /* 0x0000000f0a0f7223 */ /* 0x000fe2000001000b */
[----:B------:R-:W-:Y:S01]  /*11c20*/  FADD.FTZ R8, R8, -UR28 ;  /* 0x8000001c08087e21 */ /* 0x000fe20008010000 */
[----:B------:R-:W-:Y:S01]  /*11c30*/  SHF.L.U32 R10, R57, 0x10, RZ ;  /* 0x00000010390a7819 */ /* 0x000fe200000006ff */
[----:B------:R-:W-:Y:S01]  /*11c40*/  FADD.FTZ R7, R12, R16 ;  /* 0x000000100c077221 */ /* 0x000fe20000010000 */
[----:B------:R-:W-:Y:S01]  /*11c50*/  SHF.L.U32 R16, R54, 0x10, RZ ;  /* 0x0000001036107819 */ /* 0x000fe200000006ff */
[----:B------:R-:W-:Y:S01]  /*11c60*/  FMUL.FTZ R11, R5, R9 ;  /* 0x00000009050b7220 */ /* 0x000fe20000410000 */
[----:B------:R-:W-:Y:S01]  /*11c70*/  FMUL.FTZ R8, R8, UR16 ;  /* 0x0000001008087c20 */ /* 0x000fe20008410000 */
[----:B------:R-:W-:Y:S01]  /*11c80*/  SHF.L.U32 R12, R56, 0x10, RZ ;  /* 0x00000010380c7819 */ /* 0x000fe200000006ff */
[----:B------:R-:W-:Y:S01]  /*11c90*/  FADD.FTZ R10, R10, -UR28 ;  /* 0x8000001c0a0a7e21 */ /* 0x000fe20008010000 */
[----:B------:R-:W-:Y:S01]  /*11ca0*/  FADD.FTZ R14, R11, R14 ;  /* 0x0000000e0b0e7221 */ /* 0x000fe20000010000 */
[----:B------:R-:W-:Y:S01]  /*11cb0*/  FFMA.FTZ R15, R8, R11, R15 ;  /* 0x0000000b080f7223 */ /* 0x000fe2000001000f */
[----:B------:R-:W-:Y:S01]  /*11cc0*/  FMUL.FTZ R17, R4, R16 ;  /* 0x0000001004117220 */ /* 0x000fe20000410000 */
[----:B------:R-:W-:Y:S01]  /*11cd0*/  FMUL.FTZ R10, R10, UR16 ;  /* 0x000000100a0a7c20 */ /* 0x000fe20008410000 */
[----:B------:R-:W-:Y:S01]  /*11ce0*/  FADD.FTZ R12, R12, -UR28 ;  /* 0x8000001c0c0c7e21 */ /* 0x000fe20008010000 */
[----:B------:R-:W-:Y:S01]  /*11cf0*/  SHF.L.U32 R11, R53, 0x10, RZ ;  /* 0x00000010350b7819 */ /* 0x000fe200000006ff */
[----:B------:R-:W-:Y:S01]  /*11d00*/  FADD.FTZ R14, R14, R17 ;  /* 0x000000110e0e7221 */ /* 0x000fe20000010000 */
[----:B------:R-:W-:Y:S01]  /*11d10*/  SHF.L.U32 R18, R25, 0x10, RZ ;  /* 0x0000001019127819 */ /* 0x000fe200000006ff */
[----:B------:R-:W-:-:S02]  /*11d20*/  FFMA.FTZ R17, R10, R17, R15 ;  /* 0x000000110a117223 */ /* 0x000fc4000001000f */
[----:B------:R-:W-:Y:S01]  /*11d30*/  FMUL.FTZ R15, R5, R11 ;  /* 0x0000000b050f7220 */ /* 0x000fe20000410000 */
[----:B------:R-:W-:Y:S01]  /*11d40*/  FMUL.FTZ R12, R12, UR16 ;  /* 0x000000100c0c7c20 */ /* 0x000fe20008410000 */
[----:B------:R-:W-:Y:S01]  /*11d50*/  FFMA.FTZ R0, R9, R8, R0 ;  /* 0x0000000809007223 */ /* 0x000fe20000010000 */
[----:B------:R-:W-:Y:S01]  /*11d60*/  FADD.FTZ R18, R18, -UR28 ;  /* 0x8000001c12127e21 */ /* 0x000fe20008010000 */
        /* <DEDUP_REMOVED lines=8> */
[----:B--2---:R-:W-:-:S05]  /*11df0*/  SHF.L.U32 R20, R59, 0x10, RZ ;  /* 0x000000103b147819 */ /* 0x004fca00000006ff */
[----:B------:R-:W-:Y:S01]  /*11e00*/  FMUL.FTZ R15, R4, R20 ;  /* 0x00000014040f7220 */ /* 0x000fe20000410000 */
[----:B---3--:R-:W-:-:S03]  /*11e10*/  SHF.L.U32 R8, R60, 0x10, RZ ;  /* 0x000000103c087819 */ /* 0x008fc600000006ff */
[----:B------:R-:W-:Y:S01]  /*11e20*/  FADD.FTZ R10, R14, R15 ;  /* 0x0000000f0e0a7221 */ /* 0x000fe20000010000 */
[----:B------:R-:W-:Y:S01]  /*11e30*/  FFMA.FTZ R17, R18, R15, R17 ;  /* 0x0000000f12117223 */ /* 0x000fe20000010011 */
[----:B----4-:R-:W-:Y:S01]  /*11e40*/  SHF.L.U32 R9, R61, 0x10, RZ ;  /* 0x000000103d097819 */ /* 0x010fe200000006ff */
[----:B------:R-:W-:-:S04]  /*11e50*/  FADD.FTZ R8, R8, -UR28 ;  /* 0x8000001c08087e21 */ /* 0x000fc80008010000 */
[----:B------:R-:W-:Y:S01]  /*11e60*/  FMUL.FTZ R15, R5, R9 ;  /* 0x00000009050f7220 */ /* 0x000fe20000410000 */
[----:B------:R-:W-:Y:S01]  /*11e70*/  FMUL.FTZ R14, R8, UR16 ;  /* 0x00000010080e7c20 */ /* 0x000fe20008410000 */
[----:B------:R-:W-:Y:S01]  /*11e80*/  FADD.FTZ R11, R6, R9 ;  /* 0x00000009060b7221 */ /* 0x000fe20000010000 */
[----:B------:R-:W-:Y:S01]  /*11e90*/  FFMA.FTZ R8, R20, R18, R13 ;  /* 0x0000001214087223 */ /* 0x000fe2000001000d */
[----:B------:R-:W-:Y:S01]  /*11ea0*/  FADD.FTZ R12, R15, R10 ;  /* 0x0000000a0f0c7221 */ /* 0x000fe20000010000 */
[----:B------:R-:W-:Y:S01]  /*11eb0*/  FFMA.FTZ R15, R14, R15, R17 ;  /* 0x0000000f0e0f7223 */ /* 0x000fe20000010011 */
[----:B------:R-:W-:Y:S01]  /*11ec0*/  FADD.FTZ R10, R7, R20 ;  /* 0x00000014070a7221 */ /* 0x000fe20000010000 */
[----:B------:R-:W-:Y:S01]  /*11ed0*/  FFMA.FTZ R9, R9, R14, R0 ;  /* 0x0000000e09097223 */ /* 0x000fe20000010000 */
[----:B------:R-:W-:Y:S06]  /*11ee0*/  BRA `(.L_x_169) ;  /* 0x000000b800447947 */ /* 0x000fec0003800000 */
.L_x_168:
[----:B------:R-:W2:Y:S04]  /*11ef0*/  LDL.LU R6, [R1+0x284] ;  /* 0x0002840001067983 */ /* 0x000ea80000300800 */
[----:B------:R-:W3:Y:S04]  /*11f00*/  LDL.LU R18, [R1+0x288] ;  /* 0x0002880001127983 */ /* 0x000ee80000300800 */
[----:B------:R-:W4:Y:S04]  /*11f10*/  LDL.LU R19, [R1+0x28c] ;  /* 0x00028c0001137983 */ /* 0x000f280000300800 */
[----:B------:R-:W4:Y:S04]  /*11f20*/  LDL.LU R22, [R1+0x27c] ;  /* 0x00027c0001167983 */ /* 0x000f280000300800 */
[----:B------:R-:W4:Y:S01]  /*11f30*/  LDL.LU R21, [R1+0x294] ;  /* 0x0002940001157983 */ /* 0x000f220000300800 */
[----:B-----5:R-:W-:-:S03]  /*11f40*/  SHF.L.U32 R20, R61, 0x10, RZ ;  /* 0x000000103d147819 */ /* 0x020fc600000006ff */
[----:B------:R-:W4:Y:S04]  /*11f50*/  LDL.LU R25, [R1+0x2bc] ;  /* 0x0002bc0001197983 */ /* 0x000f280000300800 */
[----:B------:R-:W4:Y:S04]  /*11f60*/  LDL.LU R24, [R1+0x2f4] ;  /* 0x0002f40001187983 */ /* 0x000f280000300800 */
[----:B------:R0:W-:Y:S04]  /*11f70*/  STL [R1+0x770], R52 ;  /* 0x0007703401007387 */ /* 0x0001e80000100800 */
[----:B------:R1:W-:Y:S04]  /*11f80*/  STL [R1+0x76c], R35 ;  /* 0x00076c2301007387 */ /* 0x0003e80000100800 */
[----:B------:R1:W-:Y:S04]  /*11f90*/  STL [R1+0x768], R34 ;  /* 0x0007682201007387 */ /* 0x0003e80000100800 */
[----:B0-----:R-:W4:Y:S04]  /*11fa0*/  LDL.LU R52, [R1+0x2f0] ;  /* 0x0002f00001347983 */ /* 0x001f280000300800 */
[----:B-1----:R-:W4:Y:S01]  /*11fb0*/  LDL.LU R35, [R1+0x3e4] ;  /* 0x0003e40001237983 */ /* 0x002f220000300800 */
[----:B------:R-:W-:-:S02]  /*11fc0*/  SHF.L.U32 R53, R53, 0x10, RZ ;  /* 0x0000001035357819 */ /* 0x000fc400000006ff */
[----:B------:R-:W-:Y:S01]  /*11fd0*/  SHF.L.U32 R54, R54, 0x10, RZ ;  /* 0x0000001036367819 */ /* 0x000fe200000006ff */
[----:B------:R-:W4:Y:S04]  /*11fe0*/  LDL.LU R34, [R1+0x538] ;  /* 0x0005380001227983 */ /* 0x000f280000300800 */
[----:B------:R0:W-:Y:S04]  /*11ff0*/  STL [R1+0x764], R33 ;  /* 0x0007642101007387 */ /* 0x0001e80000100800 */
[----:B------:R1:W-:Y:S01]  /*12000*/  STL [R1+0x760], R32 ;  /* 0x0007602001007387 */ /* 0x0003e20000100800 */
[----:B--2---:R-:W-:-:S02]  /*12010*/  SHF.L.U32 R6, R6, 0x10, RZ ;  /* 0x0000001006067819 */ /* 0x004fc400000006ff */
[----:B---3--:R-:W-:-:S03]  /*12020*/  SHF.L.U32 R18, R18, 0x10, RZ ;  /* 0x0000001012127819 */ /* 0x008fc600000006ff */
[----:B------:R-:W-:Y:S01]  /*12030*/  FADD.FTZ R6, R6, -UR28 ;  /* 0x8000001c06067e21 */ /* 0x000fe20008010000 */
[----:B----4-:R-:W-:-:S03]  /*12040*/  SHF.L.U32 R19, R19, 0x10, RZ ;  /* 0x0000001013137819 */ /* 0x010fc600000006ff */
[----:B------:R-:W-:Y:S01]  /*12050*/  FMUL.FTZ R6, R6, UR16 ;  /* 0x0000001006067c20 */ /* 0x000fe20008410000 */
[----:B------:R-:W-:-:S03]  /*12060*/  SHF.L.U32 R21, R21, 0x10, RZ ;  /* 0x0000001015157819 */ /* 0x000fc600000006ff */
[----:B------:R-:W-:Y:S01]  /*12070*/  FFMA.FTZ R17, R4, R6, R2 ;  /* 0x0000000604117223 */ /* 0x000fe20000010002 */
[----:B------:R-:W-:Y:S01]  /*12080*/  FADD.FTZ R53, R53, -UR28 ;  /* 0x8000001c35357e21 */ /* 0x000fe20008010000 */
[----:B------:R-:W-:Y:S01]  /*12090*/  FADD.FTZ R54, R54, -UR28 ;  /* 0x8000001c36367e21 */ /* 0x000fe20008010000 */
[----:B------:R-:W-:Y:S01]  /*120a0*/  SHF.L.U32 R56, R56, 0x10, RZ ;  /* 0x0000001038387819 */ /* 0x000fe200000006ff */
[----:B------:R-:W-:Y:S01]  /*120b0*/  FMUL.FTZ R7, R17, -1.4426950216293334961 ;  /* 0xbfb8aa3b11077820 */ /* 0x000fe20000410000 */
[----:B------:R-:W-:Y:S01]  /*120c0*/  SHF.L.U32 R55, R55, 0x10, RZ ;  /* 0x0000001037377819 */ /* 0x000fe200000006ff */
[----:B0-----:R-:W2:Y:S04]  /*120d0*/  LDL.LU R33, [R1+0x544] ;  /* 0x0005440001217983 */ /* 0x001ea80000300800 */
[----:B------:R-:W0:Y:S01]  /*120e0*/  MUFU.EX2 R7, R7 ;  /* 0x0000000700077308 */ /* 0x000e220000000800 */
[----:B------:R-:W-:Y:S01]  /*120f0*/  SHF.L.U32 R57, R57, 0x10, RZ ;  /* 0x0000001039397819 */ /* 0x000fe200000006ff */
[----:B-1----:R-:W3:Y:S01]  /*12100*/  LDL.LU R32, [R1+0x508] ;  /* 0x0005080001207983 */ /* 0x002ee20000300800 */
[----:B0-----:R-:W-:-:S06]  /*12110*/  FADD.FTZ R7, R7, 1 ;  /* 0x3f80000007077421 */ /* 0x001fcc0000010000 */
[----:B------:R-:W0:Y:S01]  /*12120*/  MUFU.RCP R7, R7 ;  /* 0x0000000700077308 */ /* 0x000e220000001000 */
[----:B------:R-:W-:-:S04]  /*12130*/  FADD.FTZ R18, R18, -UR28 ;  /* 0x8000001c12127e21 */ /* 0x000fc80008010000 */
[----:B------:R-:W-:Y:S01]  /*12140*/  FMUL.FTZ R23, R18, UR16 ;  /* 0x0000001012177c20 */ /* 0x000fe20008410000 */
[----:B0-----:R-:W-:Y:S01]  /*12150*/  FMUL.FTZ R19, R19, R7 ;  /* 0x0000000713137220 */ /* 0x001fe20000410000 */
[----:B------:R-:W-:-:S04]  /*12160*/  FADD.FTZ R7, -R7, 1 ;  /* 0x3f80000007077421 */ /* 0x000fc80000010100 */
[----:B------:R-:W-:Y:S01]  /*12170*/  FFMA.FTZ R17, R17, R7, 1 ;  /* 0x3f80000011117423 */ /* 0x000fe20000010007 */
        /* <DEDUP_REMOVED lines=9> */
[----:B------:R-:W-:Y:S02]  /*12210*/  SHF.L.U32 R18, R22, 0x10, RZ ;  /* 0x0000001016127819 */ /* 0x000fe400000006ff */
[----:B------:R-:W4:Y:S01]  /*12220*/  LDL.LU R22, [R1+0x2b8] ;  /* 0x0002b80001167983 */ /* 0x000f220000300800 */
[----:B------:R-:W-:Y:S02]  /*12230*/  FMUL.FTZ R17, R19, R17 ;  /* 0x0000001113117220 */ /* 0x000fe40000410000 */
[----:B------:R-:W-:Y:S02]  /*12240*/  FADD.FTZ R18, R18, -UR28 ;  /* 0x8000001c12127e21 */ /* 0x000fe40008010000 */
[----:B------:R-:W-:Y:S01]  /*12250*/  FMUL.FTZ R19, R4, R17 ;  /* 0x0000001104137220 */ /* 0x000fe20000410000 */
[----:B------:R-:W-:Y:S01]  /*12260*/  FMUL.FTZ R20, R5, R61 ;  /* 0x0000003d05147220 */ /* 0x000fe20000410000 */
[----:B------:R-:W-:-:S02]  /*12270*/  FMUL.FTZ R18, R18, UR16 ;  /* 0x0000001012127c20 */ /* 0x000fc40008410000 */
[----:B------:R-:W-:Y:S01]  /*12280*/  FFMA.FTZ R7, R6, R19, RZ ;  /* 0x0000001306077223 */ /* 0x000fe200000100ff */
[----:B------:R-:W-:Y:S01]  /*12290*/  FADD.FTZ R19, RZ, R19 ;  /* 0x00000013ff137221 */ /* 0x000fe20000010000 */
[----:B------:R0:W-:Y:S02]  /*122a0*/  STL [R1+0x6c0], R23 ;  /* 0x0006c01701007387 */ /* 0x0001e40000100800 */
[----:B------:R-:W-:Y:S01]  /*122b0*/  FFMA.FTZ R7, R23, R20, R7 ;  /* 0x0000001417077223 */ /* 0x000fe20000010007 */
[----:B0-----:R-:W-:Y:S01]  /*122c0*/  FADD.FTZ R23, R20, R19 ;  /* 0x0000001314177221 */ /* 0x001fe20000010000 */
[----:B------:R-:W-:-:S04]  /*122d0*/  FFMA.FTZ R19, R4, R18, R2 ;  /* 0x0000001204137223 */ /* 0x000fc80000010002 */
[----:B------:R-:W-:-:S06]  /*122e0*/  FMUL.FTZ R20, R19, -1.4426950216293334961 ;  /* 0xbfb8aa3b13147820 */ /* 0x000fcc0000410000 */
[----:B------:R-:W0:Y:S02]  /*122f0*/  MUFU.EX2 R20, R20 ;  /* 0x0000001400147308 */ /* 0x000e240000000800 */
[----:B0-----:R-:W-:-:S06]  /*12300*/  FADD.FTZ R20, R20, 1 ;  /* 0x3f80000014147421 */ /* 0x001fcc0000010000 */
[----:B------:R-:W0:Y:S01]  /*12310*/  MUFU.RCP R20, R20 ;  /* 0x0000001400147308 */ /* 0x000e220000001000 */
[----:B------:R-:W-:Y:S01]  /*12320*/  FFMA.FTZ R6, R6, R17, RZ ;  /* 0x0000001106067223 */ /* 0x000fe200000100ff */
[----:B------:R-:W-:Y:S01]  /*12330*/  FADD.FTZ R17, RZ, R17 ;  /* 0x00000011ff117221 */ /* 0x000fe20000010000 */
[----:B------:R1:W-:Y:S04]  /*12340*/  STL [R1+0x754], R23 ;  /* 0x0007541701007387 */ /* 0x0003e80000100800 */
[----:B-1----:R-:W2:Y:S01]  /*12350*/  LDL.LU R23, [R1+0x308] ;  /* 0x0003080001177983 */ /* 0x002ea20000300800 */
[----:B0-----:R-:W-:Y:S01]  /*12360*/  FMUL.FTZ R21, R21, R20 ;  /* 0x0000001415157220 */ /* 0x001fe20000410000 */
[----:B------:R-:W-:-:S04]  /*12370*/  FADD.FTZ R20, -R20, 1 ;  /* 0x3f80000014147421 */ /* 0x000fc80000010100 */
[----:B------:R-:W-:Y:S01]  /*12380*/  FFMA.FTZ R20, R19, R20, 1 ;  /* 0x3f80000013147423 */ /* 0x000fe20000010014 */
[----:B------:R-:W-:-:S03]  /*12390*/  SHF.L.U32 R19, R60, 0x10, RZ ;  /* 0x000000103c137819 */ /* 0x000fc600000006ff */
[----:B------:R-:W-:Y:S02]  /*123a0*/  FMUL.FTZ R20, R21, R20 ;  /* 0x0000001415147220 */ /* 0x000fe40000410000 */
[----:B------:R-:W-:Y:S02]  /*123b0*/  FADD.FTZ R19, R19, -UR28 ;  /* 0x8000001c13137e21 */ /* 0x000fe40008010000 */
[----:B------:R-:W-:Y:S01]  /*123c0*/  FADD.FTZ R17, R17, R20 ;  /* 0x0000001411117221 */ /* 0x000fe20000010000 */
[-C--:B------:R-:W-:Y:S01]  /*123d0*/  FFMA.FTZ R6, R18, R20.reuse, R6 ;  /* 0x0000001412067223 */ /* 0x080fe20000010006 */
[----:B------:R-:W-:-:S03]  /*123e0*/  FMUL.FTZ R60, R4, R20 ;  /* 0x00000014043c7220 */ /* 0x000fc60000410000 */
[----:B------:R0:W-:Y:S04]  /*123f0*/  STL [R1+0x750], R17 ;  /* 0x0007501101007387 */ /* 0x0001e80000100800 */
[----:B------:R1:W-:Y:S01]  /*12400*/  STL [R1+0x74c], R6 ;  /* 0x00074c0601007387 */ /* 0x0003e20000100800 */
[----:B0-----:R-:W-:Y:S01]  /*12410*/  FMUL.FTZ R17, R19, UR16 ;  /* 0x0000001013117c20 */ /* 0x001fe20008410000 */
[----:B-1----:R-:W-:-:S04]  /*12420*/  FFMA.FTZ R6, R18, R60, R7 ;  /* 0x0000003c12067223 */ /* 0x002fc80000010007 */
[----:B------:R-:W-:Y:S01]  /*12430*/  STL [R1+0x6a8], R17 ;  /* 0x0006a81101007387 */ /* 0x000fe20000100800 */
[----:B------:R-:W-:-:S03]  /*12440*/  FFMA.FTZ R7, R5, R17, R3 ;  /* 0x0000001105077223 */ /* 0x000fc60000010003 */
[----:B------:R0:W-:Y:S02]  /*12450*/  STL [R1+0x748], R6 ;  /* 0x0007480601007387 */ /* 0x0001e40000100800 */
[----:B0-----:R-:W-:-:S06]  /*12460*/  FMUL.FTZ R6, R7, -1.4426950216293334961 ;  /* 0xbfb8aa3b07067820 */ /* 0x001fcc0000410000 */
[----:B------:R-:W0:Y:S01]  /*12470*/  MUFU.EX2 R6, R6 ;  /* 0x0000000600067308 */ /* 0x000e220000000800 */
[----:B------:R-:W-:Y:S01]  /*12480*/  SHF.L.U32 R18, R59, 0x10, RZ ;  /* 0x000000103b127819 */ /* 0x000fe200000006ff */
[----:B0-----:R-:W-:Y:S01]  /*12490*/  FADD.FTZ R6, R6, 1 ;  /* 0x3f80000006067421 */ /* 0x001fe20000010000 */
[----:B----4-:R-:W-:Y:S02]  /*124a0*/  SHF.L.U32 R17, R22, 0x10, RZ ;  /* 0x0000001016117819 */ /* 0x010fe400000006ff */
[----:B------:R-:W4:Y:S03]  /*124b0*/  LDL.LU R22, [R1+0x30c] ;  /* 0x00030c0001167983 */ /* 0x000f260000300800 */
[----:B------:R-:W0:Y:S01]  /*124c0*/  MUFU.RCP R6, R6 ;  /* 0x0000000600067308 */ /* 0x000e220000001000 */
        /* <DEDUP_REMOVED lines=12> */
[----:B------:R-:W3:Y:S01]  /*12590*/  LDL.LU R25, [R1+0x31c] ;  /* 0x00031c0001197983 */ /* 0x000ee20000300800 */
[----:B------:R-:W-:-:S03]  /*125a0*/  SHF.L.U32 R18, R24, 0x10, RZ ;  /* 0x0000001018127819 */ /* 0x000fc600000006ff */
[----:B------:R-:W3:Y:S02]  /*125b0*/  LDL.LU R24, [R1+0x338] ;  /* 0x0003380001187983 */ /* 0x000ee40000300800 */
[----:B------:R-:W-:Y:S02]  /*125c0*/  FADD.FTZ R18, R18, -UR28 ;  /* 0x8000001c12127e21 */ /* 0x000fe40008010000 */
[----:B------:R1:W-:Y:S01]  /*125d0*/  STL [R1+0x69c], R19 ;  /* 0x00069c1301007387 */ /* 0x0003e20000100800 */
[----:B0-----:R-:W-:Y:S01]  /*125e0*/  FMUL.FTZ R17, R17, R6 ;  /* 0x0000000611117220 */ /* 0x001fe20000410000 */
[----:B------:R-:W-:-:S04]  /*125f0*/  FADD.FTZ R6, -R6, 1 ;  /* 0x3f80000006067421 */ /* 0x000fc80000010100 */
[----:B------:R-:W-:Y:S01]  /*12600*/  FFMA.FTZ R6, R7, R6, 1 ;  /* 0x3f80000007067423 */ /* 0x000fe20000010006 */
[----:B-1----:R-:W-:-:S03]  /*12610*/  FMUL.FTZ R19, R18, UR16 ;  /* 0x0000001012137c20 */ /* 0x002fc60008410000 */
[----:B------:R-:W-:Y:S01]  /*12620*/  FMUL.FTZ R6, R17, R6 ;  /* 0x0000000611067220 */ /* 0x000fe20000410000 */
[----:B------:R-:W-:-:S04]  /*12630*/  FFMA.FTZ R7, R5, R19, R3 ;  /* 0x0000001305077223 */ /* 0x000fc80000010003 */
[----:B------:R0:W-:Y:S02]  /*12640*/  STL [R1+0x45c], R6 ;  /* 0x00045c0601007387 */ /* 0x0001e40000100800 */
[----:B0-----:R-:W-:-:S06]  /*12650*/  FMUL.FTZ R6, R7, -1.4426950216293334961 ;  /* 0xbfb8aa3b07067820 */ /* 0x001fcc0000410000 */
[----:B------:R-:W0:Y:S02]  /*12660*/  MUFU.EX2 R6, R6 ;  /* 0x0000000600067308 */ /* 0x000e240000000800 */
[----:B0-----:R-:W-:-:S06]  /*12670*/  FADD.FTZ R6, R6, 1 ;  /* 0x3f80000006067421 */ /* 0x001fcc0000010000 */
[----:B------:R-:W0:Y:S01]  /*12680*/  MUFU.RCP R6, R6 ;  /* 0x0000000600067308 */ /* 0x000e220000001000 */
[----:B--2---:R-:W-:Y:S02]  /*12690*/  SHF.L.U32 R17, R23, 0x10, RZ ;  /* 0x0000001017117819 */ /* 0x004fe400000006ff */
[----:B------:R-:W2:Y:S03]  /*126a0*/  LDL.LU R23, [R1+0x318] ;  /* 0x0003180001177983 */ /* 0x000ea60000300800 */
[----:B0-----:R-:W-:Y:S01]  /*126b0*/  FMUL.FTZ R17, R17, R6 ;  /* 0x0000000611117220 */ /* 0x001fe20000410000 */
[----:B------:R-:W-:-:S04]  /*126c0*/  FADD.FTZ R6, -R6, 1 ;  /* 0x3f80000006067421 */ /* 0x000fc80000010100 */
[----:B------:R-:W-:-:S04]  /*126d0*/  FFMA.FTZ R6, R7, R6, 1 ;  /* 0x3f80000007067423 */ /* 0x000fc80000010006 */
[----:B------:R-:W-:Y:S01]  /*126e0*/  FMUL.FTZ R6, R17, R6 ;  /* 0x0000000611067220 */ /* 0x000fe20000410000 */
[----:B----4-:R-:W-:Y:S02]  /*126f0*/  SHF.L.U32 R17, R22, 0x10, RZ ;  /* 0x0000001016117819 */ /* 0x010fe400000006ff */
[----:B------:R-:W4:Y:S01]  /*12700*/  LDL.LU R22, [R1+0x35c] ;  /* 0x00035c0001167983 */ /* 0x000f220000300800 */
[----:B------:R-:W-:-:S03]  /*12710*/  SHF.L.U32 R18, R52, 0x10, RZ ;  /* 0x0000001034127819 */ /* 0x000fc600000006ff */
[----:B------:R0:W-:Y:S02]  /*12720*/  STL [R1+0x698], R19 ;  /* 0x0006981301007387 */ /* 0x0001e40000100800 */
[----:B------:R-:W-:Y:S02]  /*12730*/  FADD.FTZ R18, R18, -UR28 ;  /* 0x8000001c12127e21 */ /* 0x000fe40008010000 */
[----:B------:R-:W4:Y:S02]  /*12740*/  LDL.LU R52, [R1+0x33c] ;  /* 0x00033c0001347983 */ /* 0x000f240000300800 */
[----:B0-----:R-:W-:Y:S02]  /*12750*/  FMUL.FTZ R19, R18, UR16 ;  /* 0x0000001012137c20 */ /* 0x001fe40008410000 */
[----:B------:R0:W-:Y:S02]  /*12760*/  STL [R1+0x458], R6 ;  /* 0x0004580601007387 */ /* 0x0001e40000100800 */
[----:B------:R-:W-:-:S04]  /*12770*/  FFMA.FTZ R7, R4, R19, R2 ;  /* 0x0000001304077223 */ /* 0x000fc80000010002 */
[----:B0-----:R-:W-:-:S06]  /*12780*/  FMUL.FTZ R6, R7, -1.4426950216293334961 ;  /* 0xbfb8aa3b07067820 */ /* 0x001fcc0000410000 */
[----:B------:R-:W0:Y:S02]  /*12790*/  MUFU.EX2 R6, R6 ;  /* 0x0000000600067308 */ /* 0x000e240000000800 */
[----:B0-----:R-:W-:-:S06]  /*127a0*/  FADD.FTZ R6, R6, 1 ;  /* 0x3f80000006067421 */ /* 0x001fcc0000010000 */
[----:B------:R-:W0:Y:S01]  /*127b0*/  MUFU.RCP R6, R6 ;  /* 0x0000000600067308 */ /* 0x000e220000001000 */
[----:B---3--:R-:W-:Y:S02]  /*127c0*/  SHF.L.U32 R18, R25, 0x10, RZ ;  /* 0x0000001019127819 */ /* 0x008fe400000006ff */
[----:B------:R-:W3:Y:S01]  /*127d0*/  LDL.LU R25, [R1+0x378] ;  /* 0x0003780001197983 */ /* 0x000ee20000300800 */
[----:B0-----:R-:W-:Y:S01]  /*127e0*/  FMUL.FTZ R17, R17, R6 ;  /* 0x0000000611117220 */ /* 0x001fe20000410000 */
[----:B------:R-:W-:-:S04]  /*127f0*/  FADD.FTZ R6, -R6, 1 ;  /* 0x3f80000006067421 */ /* 0x000fc80000010100 */
[----:B------:R-:W-:-:S04]  /*12800*/  FFMA.FTZ R6, R7, R6, 1 ;  /* 0x3f80000007067423 */ /* 0x000fc80000010006 */
[----:B------:R-:W-:Y:S01]  /*12810*/  FMUL.FTZ R6, R17, R6 ;  /* 0x0000000611067220 */ /* 0x000fe20000410000 */
[----:B------:R-:W-:Y:S02]  /*12820*/  SHF.L.U32 R17, R24, 0x10, RZ ;  /* 0x0000001018117819 */ /* 0x000fe400000006ff */
[----:B------:R-:W3:Y:S01]  /*12830*/  LDL.LU R24, [R1+0x358] ;  /* 0x0003580001187983 */ /* 0x000ee20000300800 */
[----:B------:R-:W-:-:S03]  /*12840*/  FADD.FTZ R18, R18, -UR28 ;  /* 0x8000001c12127e21 */ /* 0x000fc60008010000 */
[----:B------:R0:W-:Y:S02]  /*12850*/  STL [R1+0x690], R19 ;  /* 0x0006901301007387 */ /* 0x0001e40000100800 */
[----:B0-----:R-:W-:-:S04]  /*12860*/  FMUL.FTZ R19, R18, UR16 ;  /* 0x0000001012137c20 */ /* 0x001fc80008410000 */
[----:B------:R-:W-:Y:S01]  /*12870*/  FFMA.FTZ R7, R5, R19, R3 ;  /* 0x0000001305077223 */ /* 0x000fe20000010003 */
[----:B------:R0:W-:Y:S01]  /*12880*/  STL [R1+0x684], R19 ;  /* 0x0006841301007387 */ /* 0x0001e20000100800 */
[----:B--2---:R-:W-:-:S03]  /*12890*/  SHF.L.U32 R18, R23, 0x10, RZ ;  /* 0x0000001017127819 */ /* 0x004fc600000006ff */
[----:B------:R-:W2:Y:S02]  /*128a0*/  LDL.LU R23, [R1+0x390] ;  /* 0x0003900001177983 */ /* 0x000ea40000300800 */
[----:B------:R-:W-:-:S04]  /*128b0*/  FADD.FTZ R18, R18, -UR28 ;  /* 0x8000001c12127e21 */ /* 0x000fc80008010000 */
[----:B0-----:R-:W-:Y:S01]  /*128c0*/  FMUL.FTZ R19, R18, UR16 ;  /* 0x0000001012137c20 */ /* 0x001fe20008410000 */
[----:B------:R0:W-:Y:S02]  /*128d0*/  STL [R1+0x454], R6 ;  /* 0x0004540601007387 */ /* 0x0001e40000100800 */
[----:B0-----:R-:W-:-:S06]  /*128e0*/  FMUL.FTZ R6, R7, -1.4426950216293334961 ;  /* 0xbfb8aa3b07067820 */ /* 0x001fcc0000410000 */
[----:B------:R-:W0:Y:S02]  /*128f0*/  MUFU.EX2 R6, R6 ;  /* 0x0000000600067308 */ /* 0x000e240000000800 */
[----:B0-----:R-:W-:-:S06]  /*12900*/  FADD.FTZ R6, R6, 1 ;  /* 0x3f80000006067421 */ /* 0x001fcc0000010000 */
[----:B------:R-:W0:Y:S01]  /*12910*/  MUFU.RCP R6, R6 ;  /* 0x0000000600067308 */ /* 0x000e220000001000 */
[----:B----4-:R-:W-:Y:S02]  /*12920*/  SHF.L.U32 R18, R22, 0x10, RZ ;  /* 0x0000001016127819 */ /* 0x010fe400000006ff */
[----:B------:R-:W4:Y:S01]  /*12930*/  LDL.LU R22, [R1+0x3b4] ;  /* 0x0003b40001167983 */ /* 0x000f220000300800 */
[----:B0-----:R-:W-:Y:S01]  /*12940*/  FMUL.FTZ R17, R17, R6 ;  /* 0x0000000611117220 */ /* 0x001fe20000410000 */
[----:B------:R-:W-:-:S04]  /*12950*/  FADD.FTZ R6, -R6, 1 ;  /* 0x3f80000006067421 */ /* 0x000fc80000010100 */
[----:B------:R-:W-:Y:S01]  /*12960*/  FFMA.FTZ R6, R7, R6, 1 ;  /* 0x3f80000007067423 */ /* 0x000fe20000010006 */
[----:B------:R-:W-:-:S03]  /*12970*/  FFMA.FTZ R7, R4, R19, R2 ;  /* 0x0000001304077223 */ /* 0x000fc60000010002 */
[----:B------:R-:W-:-:S05]  /*12980*/  FMUL.FTZ R6, R17, R6 ;  /* 0x0000000611067220 */ /* 0x000fca0000410000 */
[----:B------:R0:W-:Y:S02]  /*12990*/  STL [R1+0x450], R6 ;  /* 0x0004500601007387 */ /* 0x0001e40000100800 */
[----:B0-----:R-:W-:-:S06]  /*129a0*/  FMUL.FTZ R6, R7, -1.4426950216293334961 ;  /* 0xbfb8aa3b07067820 */ /* 0x001fcc0000410000 */
[----:B------:R-:W0:Y:S02]  /*129b0*/  MUFU.EX2 R6, R6 ;  /* 0x0000000600067308 */ /* 0x000e240000000800 */
[----:B0-----:R-:W-:-:S06]  /*129c0*/  FADD.FTZ R6, R6, 1 ;  /* 0x3f80000006067421 */ /* 0x001fcc0000010000 */
[----:B------:R-:W0:Y:S01]  /*129d0*/  MUFU.RCP R6, R6 ;  /* 0x0000000600067308 */ /* 0x000e220000001000 */
[----:B------:R-:W-:Y:S02]  /*129e0*/  SHF.L.U32 R17, R52, 0x10, RZ ;  /* 0x0000001034117819 */ /* 0x000fe400000006ff */
[----:B------:R-:W4:Y:S01]  /*129f0*/  LDL.LU R52, [R1+0x394] ;  /* 0x0003940001347983 */ /* 0x000f220000300800 */
[----:B------:R-:W-:-:S03]  /*12a00*/  FADD.FTZ R18, R18, -UR28 ;  /* 0x8000001c12127e21 */ /* 0x000fc60008010000 */
[----:B------:R1:W-:Y:S01]  /*12a10*/  STL [R1+0x680], R19 ;  /* 0x0006801301007387 */ /* 0x0003e20000100800 */
[----:B0-----:R-:W-:Y:S01]  /*12a20*/  FMUL.FTZ R17, R17, R6 ;  /* 0x0000000611117220 */ /* 0x001fe20000410000 */
[----:B------:R-:W-:Y:S01]  /*12a30*/  FADD.FTZ R6, -R6, 1 ;  /* 0x3f80000006067421 */ /* 0x000fe20000010100 */
[----:B-1----:R-:W-:-:S03]  /*12a40*/  FMUL.FTZ R19, R18, UR16 ;  /* 0x0000001012137c20 */ /* 0x002fc60008410000 */
        /* <DEDUP_REMOVED lines=8> */
[----:B---3--:R-:W-:Y:S02]  /*12ad0*/  SHF.L.U32 R17, R25, 0x10, RZ ;  /* 0x0000001019117819 */ /* 0x008fe400000006ff */
[----:B------:R-:W3:Y:S01]  /*12ae0*/  LDL.LU R25, [R1+0x37c] ;  /* 0x00037c0001197983 */ /* 0x000ee20000300800 */
[----:B------:R-:W-:-:S03]  /*12af0*/  SHF.L.U32 R18, R24, 0x10, RZ ;  /* 0x0000001018127819 */ /* 0x000fc600000006ff */
[----:B------:R1:W-:Y:S02]  /*12b00*/  STL [R1+0x678], R19 ;  /* 0x0006781301007387 */ /* 0x0003e40000100800 */
[----:B------:R-:W-:Y:S02]  /*12b10*/  FADD.FTZ R18, R18, -UR28 ;  /* 0x8000001c12127e21 */ /* 0x000fe40008010000 */
[----:B------:R-:W3:Y:S01]  /*12b20*/  LDL.LU R24, [R1+0x3c8] ;  /* 0x0003c80001187983 */ /* 0x000ee20000300800 */
        /* <DEDUP_REMOVED lines=20> */
[----:B------:R-:W4:Y:S02]  /*12c70*/  LDL.LU R52, [R1+0x3e0] ;  /* 0x0003e00001347983 */ /* 0x000f240000300800 */
[----:B------:R-:W-:Y:S02]  /*12c80*/  FADD.FTZ R18, R18, -UR28 ;  /* 0x8000001c12127e21 */ /* 0x000fe40008010000 */
[----:B------:R0:W-:Y:S02]  /*12c90*/  STL [R1+0x66c], R19 ;  /* 0x00066c1301007387 */ /* 0x0001e40000100800 */
[----:B0-----:R-:W-:Y:S02]  /*12ca0*/  FMUL.FTZ R19, R18, UR16 ;  /* 0x0000001012137c20 */ /* 0x001fe40008410000 */
[----:B------:R0:W-:Y:S02]  /*12cb0*/  STL [R1+0x434], R6 ;  /* 0x0004340601007387 */ /* 0x0001e40000100800 */
[----:B------:R-:W-:-:S04]  /*12cc0*/  FFMA.FTZ R7, R5, R19, R3 ;  /* 0x0000001305077223 */ /* 0x000fc80000010003 */
[----:B0-----:R-:W-:-:S06]  /*12cd0*/  FMUL.FTZ R6, R7, -1.4426950216293334961 ;  /* 0xbfb8aa3b07067820 */ /* 0x001fcc0000410000 */
[----:B------:R-:W0:Y:S01]  /*12ce0*/  MUFU.EX2 R6, R6 ;  /* 0x0000000600067308 */ /* 0x000e220000000800 */
[----:B---3--:R-:W-:Y:S02]  /*12cf0*/  SHF.L.U32 R18, R25, 0x10, RZ ;  /* 0x0000001019127819 */ /* 0x008fe400000006ff */
[----:B------:R-:W3:Y:S01]  /*12d00*/  LDL.LU R25, [R1+0x40c] ;  /* 0x00040c0001197983 */ /* 0x000ee20000300800 */
[----:B0-----:R-:W-:-:S06]  /*12d10*/  FADD.FTZ R6, R6, 1 ;  /* 0x3f80000006067421 */ /* 0x001fcc0000010000 */
[----:B------:R-:W0:Y:S01]  /*12d20*/  MUFU.RCP R6, R6 ;  /* 0x0000000600067308 */ /* 0x000e220000001000 */
[----:B------:R-:W-:Y:S01]  /*12d30*/  FADD.FTZ R18, R18, -UR28 ;  /* 0x8000001c12127e21 */ /* 0x000fe20008010000 */
[----:B------:R1:W-:Y:S01]  /*12d40*/  STL [R1+0x664], R19 ;  /* 0x0006641301007387 */ /* 0x0003e20000100800 */
[----:B0-----:R-:W-:Y:S01]  /*12d50*/  FMUL.FTZ R17, R17, R6 ;  /* 0x0000000611117220 */ /* 0x001fe20000410000 */
[----:B------:R-:W-:-:S04]  /*12d60*/  FADD.FTZ R6, -R6, 1 ;  /* 0x3f80000006067421 */ /* 0x000fc80000010100 */
[----:B------:R-:W-:-:S04]  /*12d70*/  FFMA.FTZ R6, R7, R6, 1 ;  /* 0x3f80000007067423 */ /* 0x000fc80000010006 */
[----:B------:R-:W-:Y:S01]  /*12d80*/  FMUL.FTZ R6, R17, R6 ;  /* 0x0000000611067220 */ /* 0x000fe20000410000 */
[----:B------:R-:W-:Y:S02]  /*12d90*/  SHF.L.U32 R17, R24, 0x10, RZ ;  /* 0x0000001018117819 */ /* 0x000fe400000006ff */
[----:B------:R-:W3:Y:S01]  /*12da0*/  LDL.LU R24, [R1+0x424] ;  /* 0x0004240001187983 */ /* 0x000ee20000300800 */
[----:B-1----:R-:W-:-:S04]  /*12db0*/  FMUL.FTZ R19, R18, UR16 ;  /* 0x0000001012137c20 */ /* 0x002fc80008410000 */
[----:B------:R-:W-:Y:S01]  /*12dc0*/  FFMA.FTZ R7, R4, R19, R2 ;  /* 0x0000001304077223 */ /* 0x000fe20000010002 */
[----:B------:R0:W-:Y:S01]  /*12dd0*/  STL [R1+0x658], R19 ;  /* 0x0006581301007387 */ /* 0x0001e20000100800 */
[----:B--2---:R-:W-:-:S03]  /*12de0*/  SHF.L.U32 R18, R23, 0x10, RZ ;  /* 0x0000001017127819 */ /* 0x004fc600000006ff */
[----:B------:R-:W2:Y:S02]  /*12df0*/  LDL.LU R23, [R1+0x21c] ;  /* 0x00021c0001177983 */ /* 0x000ea40000300800 */
[----:B------:R-:W-:-:S04]  /*12e00*/  FADD.FTZ R18, R18, -UR28 ;  /* 0x8000001c12127e21 */ /* 0x000fc80008010000 */
[----:B0-----:R-:W-:Y:S01]  /*12e10*/  FMUL.FTZ R19, R18, UR16 ;  /* 0x0000001012137c20 */ /* 0x001fe20008410000 */
[----:B----4-:R-:W-:Y:S02]  /*12e20*/  SHF.L.U32 R18, R22, 0x10, RZ ;  /* 0x0000001016127819 */ /* 0x010fe400000006ff */
[----:B------:R-:W4:Y:S04]  /*12e30*/  LDL.LU R22, [R1+0x220] ;  /* 0x0002200001167983 */ /* 0x000f280000300800 */
[----:B------:R0:W-:Y:S02]  /*12e40*/  STL [R1+0x430], R6 ;  /* 0x0004300601007387 */ /* 0x0001e40000100800 */
[----:B0-----:R-:W-:-:S06]  /*12e50*/  FMUL.FTZ R6, R7, -1.4426950216293334961 ;  /* 0xbfb8aa3b07067820 */ /* 0x001fcc0000410000 */
[----:B------:R-:W0:Y:S02]  /*12e60*/  MUFU.EX2 R6, R6 ;  /* 0x0000000600067308 */ /* 0x000e240000000800 */
[----:B0-----:R-:W-:-:S06]  /*12e70*/  FADD.FTZ R6, R6, 1 ;  /* 0x3f80000006067421 */ /* 0x001fcc0000010000 */
[----:B------:R-:W0:Y:S02]  /*12e80*/  MUFU.RCP R6, R6 ;  /* 0x0000000600067308 */ /* 0x000e240000001000 */
[----:B0-----:R-:W-:Y:S01]  /*12e90*/  FMUL.FTZ R17, R17, R6 ;  /* 0x0000000611117220 */ /* 0x001fe20000410000 */
[----:B------:R-:W-:-:S04]  /*12ea0*/  FADD.FTZ R6, -R6, 1 ;  /* 0x3f80000006067421 */ /* 0x000fc80000010100 */
[----:B------:R-:W-:Y:S01]  /*12eb0*/  FFMA.FTZ R6, R7, R6, 1 ;  /* 0x3f80000007067423 */ /* 0x000fe20000010006 */
[----:B------:R-:W-:-:S03]  /*12ec0*/  FFMA.FTZ R7, R5, R19, R3 ;  /* 0x0000001305077223 */ /* 0x000fc60000010003 */
[----:B------:R-:W-:Y:S01]  /*12ed0*/  FMUL.FTZ R6, R17, R6 ;  /* 0x0000000611067220 */ /* 0x000fe20000410000 */
[----:B------:R-:W-:Y:S02]  /*12ee0*/  SHF.L.U32 R17, R52, 0x10, RZ ;  /* 0x0000001034117819 */ /* 0x000fe400000006ff */
[----:B------:R-:W4:Y:S04]  /*12ef0*/  LDL.LU R52, [R1+0x224] ;  /* 0x0002240001347983 */ /* 0x000f280000300800 */
[----:B------:R0:W-:Y:S02]  /*12f00*/  STL [R1+0x42c], R6 ;  /* 0x00042c0601007387 */ /* 0x0001e40000100800 */
[----:B0-----:R-:W-:-:S06]  /*12f10*/  FMUL.FTZ R6, R7, -1.4426950216293334961 ;  /* 0xbfb8aa3b07067820 */ /* 0x001fcc0000410000 */
[----:B------:R-:W0:Y:S02]  /*12f20*/  MUFU.EX2 R6, R6 ;  /* 0x0000000600067308 */ /* 0x000e240000000800 */
[----:B0-----:R-:W-:-:S06]  /*12f30*/  FADD.FTZ R6, R6, 1 ;  /* 0x3f80000006067421 */ /* 0x001fcc0000010000 */
[----:B------:R-:W0:Y:S01]  /*12f40*/  MUFU.RCP R6, R6 ;  /* 0x0000000600067308 */ /* 0x000e220000001000 */
[----:B------:R-:W-:Y:S01]  /*12f50*/  FADD.FTZ R18, R18, -UR28 ;  /* 0x8000001c12127e21 */ /* 0x000fe20008010000 */
[----:B------:R1:W-:Y:S01]  /*12f60*/  STL [R1+0x654], R19 ;  /* 0x0006541301007387 */ /* 0x0003e20000100800 */
[----:B0-----:R-:W-:Y:S01]  /*12f70*/  FMUL.FTZ R17, R17, R6 ;  /* 0x0000000611117220 */ /* 0x001fe20000410000 */
[----:B------:R-:W-:Y:S01]  /*12f80*/  FADD.FTZ R6, -R6, 1 ;  /* 0x3f80000006067421 */ /* 0x000fe20000010100 */
[----:B-1----:R-:W-:-:S03]  /*12f90*/  FMUL.FTZ R19, R18, UR16 ;  /* 0x0000001012137c20 */ /* 0x002fc60008410000 */
[----:B------:R-:W-:Y:S01]  /*12fa0*/  FFMA.FTZ R6, R7, R6, 1 ;  /* 0x3f80000007067423 */ /* 0x000fe20000010006 */
[----:B---3--:R-:W-:Y:S01]  /*12fb0*/  SHF.L.U32 R18, R25, 0x10, RZ ;  /* 0x0000001019127819 */ /* 0x008fe200000006ff */
[----:B------:R-:W-:Y:S01]  /*12fc0*/  FFMA.FTZ R7, R4, R19, R2 ;  /* 0x0000001304077223 */ /* 0x000fe20000010002 */
[----:B------:R-:W3:Y:S01]  /*12fd0*/  LDL.LU R25, [R1+0x228] ;  /* 0x0002280001197983 */ /* 0x000ee20000300800 */
[----:B------:R-:W-:-:S05]  /*12fe0*/  FMUL.FTZ R6, R17, R6 ;  /* 0x0000000611067220 */ /* 0x000fca0000410000 */
[----:B------:R0:W-:Y:S02]  /*12ff0*/  STL [R1+0x428], R6 ;  /* 0x0004280601007387 */ /* 0x0001e40000100800 */
[----:B0-----:R-:W-:-:S06]  /*13000*/  FMUL.FTZ R6, R7, -1.4426950216293334961 ;  /* 0xbfb8aa3b07067820 */ /* 0x001fcc0000410000 */
[----:B------:R-:W0:Y:S02]  /*13010*/  MUFU.EX2 R6, R6 ;  /* 0x0000000600067308 */ /* 0x000e240000000800 */
[----:B0-----:R-:W-:-:S06]  /*13020*/  FADD.FTZ R6, R6, 1 ;  /* 0x3f80000006067421 */ /* 0x001fcc0000010000 */
[----:B------:R-:W0:Y:S01]  /*13030*/  MUFU.RCP R6, R6 ;  /* 0x0000000600067308 */ /* 0x000e220000001000 */
[----:B------:R-:W-:Y:S01]  /*13040*/  SHF.L.U32 R17, R35, 0x10, RZ ;  /* 0x0000001023117819 */ /* 0x000fe200000006ff */
[----:B------:R-:W-:Y:S01]  /*13050*/  FADD.FTZ R18, R18, -UR28 ;  /* 0x8000001c12127e21 */ /* 0x000fe20008010000 */
[----:B------:R1:W-:Y:S01]  /*13060*/  STL [R1+0x648], R19 ;  /* 0x0006481301007387 */ /* 0x0003e20000100800 */
[----:B------:R-:W-:Y:S01]  /*13070*/  FADD.FTZ R55, R55, -UR28 ;  /* 0x8000001c37377e21 */ /* 0x000fe20008010000 */
[----:B------:R-:W-:Y:S02]  /*13080*/  SHF.L.U32 R58, R58, 0x10, RZ ;  /* 0x000000103a3a7819 */ /* 0x000fe400000006ff */
[----:B------:R-:W-:Y:S01]  /*13090*/  SHF.L.U32 R0, R0, 0x10, RZ ;  /* 0x0000001000007819 */ /* 0x000fe200000006ff */
[----:B------:R-:W3:Y:S01]  /*130a0*/  LDL.LU R35, [R1+0x59c] ;  /* 0x00059c0001237983 */ /* 0x000ee20000300800 */
[----:B0-----:R-:W-:Y:S01]  /*130b0*/  FMUL.FTZ R17, R17, R6 ;  /* 0x0000000611117220 */ /* 0x001fe20000410000 */
[----:B------:R-:W-:-:S04]  /*130c0*/  FADD.FTZ R6, -R6, 1 ;  /* 0x3f80000006067421 */ /* 0x000fc80000010100 */
[----:B------:R-:W-:-:S04]  /*130d0*/  FFMA.FTZ R6, R7, R6, 1 ;  /* 0x3f80000007067423 */ /* 0x000fc80000010006 */
[----:B------:R-:W-:Y:S01]  /*130e0*/  FMUL.FTZ R6, R17, R6 ;  /* 0x0000000611067220 */ /* 0x000fe20000410000 */
[----:B------:R-:W-:Y:S02]  /*130f0*/  SHF.L.U32 R17, R24, 0x10, RZ ;  /* 0x0000001018117819 */ /* 0x000fe400000006ff */
[----:B------:R-:W3:Y:S01]  /*13100*/  LDL.LU R24, [R1+0x214] ;  /* 0x0002140001187983 */ /* 0x000ee20000300800 */
[----:B-1----:R-:W-:Y:S01]  /*13110*/  FMUL.FTZ R19, R18, UR16 ;  /* 0x0000001012137c20 */ /* 0x002fe20008410000 */
[----:B--2---:R-:W-:Y:S02]  /*13120*/  SHF.L.U32 R18, R23, 0x10, RZ ;  /* 0x0000001017127819 */ /* 0x004fe400000006ff */
[----:B------:R-:W-:Y:S03]  /*13130*/  STL [R1+0x41c], R6 ;  /* 0x00041c0601007387 */ /* 0x000fe60000100800 */
[----:B------:R-:W-:Y:S01]  /*13140*/  FADD.FTZ R18, R18, -UR28 ;  /* 0x8000001c12127e21 */ /* 0x000fe20008010000 */
[----:B------:R0:W-:Y:S01]  /*13150*/  STL [R1+0x644], R19 ;  /* 0x0006441301007387 */ /* 0x0001e20000100800 */
[----:B------:R-:W-:-:S03]  /*13160*/  FFMA.FTZ R7, R5, R19, R3 ;  /* 0x0000001305077223 */ /* 0x000fc60000010003 */
[----:B------:R-:W2:Y:S01]  /*13170*/  LDL.LU R23, [R1+0x210] ;  /* 0x0002100001177983 */ /* 0x000ea20000300800 */
[----:B0-----:R-:W-:Y:S01]  /*13180*/  FMUL.FTZ R19, R18, UR16 ;  /* 0x0000001012137c20 */ /* 0x001fe20008410000 */
[----:B------:R-:W-:Y:S01]  /*13190*/  FMUL.FTZ R6, R7, -1.4426950216293334961 ;  /* 0xbfb8aa3b07067820 */ /* 0x000fe20000410000 */
[----:B----4-:R-:W-:Y:S02]  /*131a0*/  SHF.L.U32 R18, R22, 0x10, RZ ;  /* 0x0000001016127819 */ /* 0x010fe400000006ff */
[----:B------:R-:W4:Y:S03]  /*131b0*/  LDL.LU R22, [R1+0x218] ;  /* 0x0002180001167983 */ /* 0x000f260000300800 */
[----:B------:R-:W0:Y:S02]  /*131c0*/  MUFU.EX2 R6, R6 ;  /* 0x0000000600067308 */ /* 0x000e240000000800 */
[----:B0-----:R-:W-:-:S06]  /*131d0*/  FADD.FTZ R6, R6, 1 ;  /* 0x3f80000006067421 */ /* 0x001fcc0000010000 */
[----:B------:R-:W0:Y:S02]  /*131e0*/  MUFU.RCP R6, R6 ;  /* 0x0000000600067308 */ /* 0x000e240000001000 */
        /* <DEDUP_REMOVED lines=13> */
[----:B------:R-:W-:-:S03]  /*132c0*/  FADD.FTZ R58, R58, -UR28 ;  /* 0x8000001c3a3a7e21 */ /* 0x000fc60008010000 */
[----:B------:R-:W2:Y:S01]  /*132d0*/  LDL.LU R52, [R1+0x278] ;  /* 0x0002780001347983 */ /* 0x000ea20000300800 */
        /* <DEDUP_REMOVED lines=11> */
[----:B---3--:R-:W-:Y:S01]  /*13390*/  SHF.L.U32 R17, R25, 0x10, RZ ;  /* 0x0000001019117819 */ /* 0x008fe200000006ff */
[----:B------:R-:W-:Y:S01]  /*133a0*/  FMUL.FTZ R18, R53, UR16 ;  /* 0x0000001035127c20 */ /* 0x000fe20008410000 */
[----:B------:R-:W3:Y:S03]  /*133b0*/  LDL.LU R25, [R1+0x408] ;  /* 0x0004080001197983 */ /* 0x000ee60000300800 */
        /* <DEDUP_REMOVED lines=11> */
[----:B------:R2:W-:Y:S04]  /*13470*/  STL [R1+0x634], R18 ;  /* 0x0006341201007387 */ /* 0x0005e80000100800 */
[----:B------:R1:W-:Y:S04]  /*13480*/  STL [R1+0x638], R19 ;  /* 0x0006381301007387 */ /* 0x0003e80000100800 */
[----:B------:R-:W3:Y:S01]  /*13490*/  LDL.LU R24, [R1+0x550] ;  /* 0x0005500001187983 */ /* 0x000ee20000300800 */
[----:B0-----:R-:W-:Y:S01]  /*134a0*/  FMUL.FTZ R17, R17, R6 ;  /* 0x0000000611117220 */ /* 0x001fe20000410000 */
[----:B------:R-:W-:-:S04]  /*134b0*/  FADD.FTZ R6, -R6, 1 ;  /* 0x3f80000006067421 */ /* 0x000fc80000010100 */
[----:B------:R-:W-:-:S04]  /*134c0*/  FFMA.FTZ R6, R7, R6, 1 ;  /* 0x3f80000007067423 */ /* 0x000fc80000010006 */
[----:B------:R-:W-:Y:S01]  /*134d0*/  FMUL.FTZ R6, R17, R6 ;  /* 0x0000000611067220 */ /* 0x000fe20000410000 */
[----:B----4-:R-:W-:Y:S02]  /*134e0*/  SHF.L.U32 R17, R22, 0x10, RZ ;  /* 0x0000001016117819 */ /* 0x010fe400000006ff */
[----:B------:R-:W4:Y:S01]  /*134f0*/  LDL.LU R22, [R1+0x3cc] ;  /* 0x0003cc0001167983 */ /* 0x000f220000300800 */
[----:B--2---:R-:W-:-:S03]  /*13500*/  SHF.L.U32 R18, R23, 0x10, RZ ;  /* 0x0000001017127819 */ /* 0x004fc600000006ff */
[----:B------:R-:W2:Y:S02]  /*13510*/  LDL.LU R23, [R1+0x524] ;  /* 0x0005240001177983 */ /* 0x000ea40000300800 */
[----:B------:R-:W-:-:S04]  /*13520*/  FADD.FTZ R18, R18, -UR28 ;  /* 0x8000001c12127e21 */ /* 0x000fc80008010000 */
[----:B-1----:R-:W-:Y:S01]  /*13530*/  FMUL.FTZ R19, R18, UR16 ;  /* 0x0000001012137c20 */ /* 0x002fe20008410000 */
[----:B------:R0:W-:Y:S03]  /*13540*/  STL [R1+0x3bc], R6 ;  /* 0x0003bc0601007387 */ /* 0x0001e60000100800 */
[----:B------:R-:W-:-:S04]  /*13550*/  FFMA.FTZ R7, R5, R19, R3 ;  /* 0x0000001305077223 */ /* 0x000fc80000010003 */
[----:B0-----:R-:W-:-:S06]  /*13560*/  FMUL.FTZ R6, R7, -1.4426950216293334961 ;  /* 0xbfb8aa3b07067820 */ /* 0x001fcc0000410000 */
        /* <DEDUP_REMOVED lines=34> */
[----:B------:R-:W0:Y:S01]  /*13790*/  MUFU.EX2 R6, R6 ;  /* 0x0000000600067308 */ /* 0x000e220000000800 */
[----:B------:R-:W-:Y:S04]  /*137a0*/  STL [R1+0x62c], R18 ;  /* 0x00062c1201007387 */ /* 0x000fe80000100800 */
[----:B------:R3:W-:Y:S02]  /*137b0*/  STL [R1+0x624], R17 ;  /* 0x0006241101007387 */ /* 0x0007e40000100800 */
[----:B---3--:R-:W-:Y:S01]  /*137c0*/  SHF.L.U32 R17, R25, 0x10, RZ ;  /* 0x0000001019117819 */ /* 0x008fe200000006ff */
[----:B0-----:R-:W-:Y:S01]  /*137d0*/  FADD.FTZ R6, R6, 1 ;  /* 0x3f80000006067421 */ /* 0x001fe20000010000 */
[----:B------:R-:W3:Y:S05]  /*137e0*/  LDL.LU R25, [R1+0x534] ;  /* 0x0005340001197983 */ /* 0x000eea0000300800 */
[----:B------:R-:W0:Y:S01]  /*137f0*/  MUFU.RCP R6, R6 ;  /* 0x0000000600067308 */ /* 0x000e220000001000 */
[----:B------:R1:W-:Y:S01]  /*13800*/  STL [R1+0x630], R19 ;  /* 0x0006301301007387 */ /* 0x0003e20000100800 */
[----:B0-----:R-:W-:Y:S01]  /*13810*/  FMUL.FTZ R17, R17, R6 ;  /* 0x0000000611117220 */ /* 0x001fe20000410000 */
[----:B------:R-:W-:Y:S01]  /*13820*/  FADD.FTZ R6, -R6, 1 ;  /* 0x3f80000006067421 */ /* 0x000fe20000010100 */
[----:B----4-:R-:W-:-:S02]  /*13830*/  SHF.L.U32 R18, R22, 0x10, RZ ;  /* 0x0000001016127819 */ /* 0x010fc400000006ff */
[----:B------:R-:W4:Y:S01]  /*13840*/  LDL.LU R22, [R1+0x554] ;  /* 0x0005540001167983 */ /* 0x000f220000300800 */
[----:B------:R-:W-:Y:S02]  /*13850*/  FFMA.FTZ R6, R7, R6, 1 ;  /* 0x3f80000007067423 */ /* 0x000fe40000010006 */
[----:B------:R-:W-:Y:S02]  /*13860*/  FADD.FTZ R18, R18, -UR28 ;  /* 0x8000001c12127e21 */ /* 0x000fe40008010000 */
[----:B------:R-:W-:Y:S02]  /*13870*/  FMUL.FTZ R6, R17, R6 ;  /* 0x0000000611067220 */ /* 0x000fe40000410000 */
[----:B-1----:R-:W-:-:S04]  /*13880*/  FMUL.FTZ R19, R18, UR16 ;  /* 0x0000001012137c20 */ /* 0x002fc80008410000 */
[----:B------:R-:W-:Y:S01]  /*13890*/  FFMA.FTZ R7, R5, R19, R3 ;  /* 0x0000001305077223 */ /* 0x000fe20000010003 */
[----:B------:R0:W-:Y:S03]  /*138a0*/  STL [R1+0x218], R6 ;  /* 0x0002180601007387 */ /* 0x0001e60000100800 */
[----:B0-----:R-:W-:-:S06]  /*138b0*/  FMUL.FTZ R6, R7, -1.4426950216293334961 ;  /* 0xbfb8aa3b07067820 */ /* 0x001fcc0000410000 */
[----:B------:R-:W0:Y:S01]  /*138c0*/  MUFU.EX2 R6, R6 ;  /* 0x0000000600067308 */ /* 0x000e220000000800 */
[----:B--2---:R-:W-:Y:S02]  /*138d0*/  SHF.L.U32 R17, R23, 0x10, RZ ;  /* 0x0000001017117819 */ /* 0x004fe400000006ff */
[----:B------:R-:W2:Y:S01]  /*138e0*/  LDL.LU R23, [R1+0x57c] ;  /* 0x00057c0001177983 */ /* 0x000ea20000300800 */
[----:B0-----:R-:W-:-:S06]  /*138f0*/  FADD.FTZ R6, R6, 1 ;  /* 0x3f80000006067421 */ /* 0x001fcc0000010000 */
[----:B------:R-:W0:Y:S02]  /*13900*/  MUFU.RCP R6, R6 ;  /* 0x0000000600067308 */ /* 0x000e240000001000 */
[----:B0-----:R-:W-:Y:S01]  /*13910*/  FMUL.FTZ R17, R17, R6 ;  /* 0x0000000611117220 */ /* 0x001fe20000410000 */
[----:B------:R-:W-:-:S04]  /*13920*/  FADD.FTZ R6, -R6, 1 ;  /* 0x3f80000006067421 */ /* 0x000fc80000010100 */
[----:B------:R-:W-:Y:S01]  /*13930*/  FFMA.FTZ R6, R7, R6, 1 ;  /* 0x3f80000007067423 */ /* 0x000fe20000010006 */
[----:B------:R-:W-:Y:S02]  /*13940*/  SHF.L.U32 R7, R24, 0x10, RZ ;  /* 0x0000001018077819 */ /* 0x000fe400000006ff */
[----:B------:R-:W2:Y:S01]  /*13950*/  LDL.LU R24, [R1+0x598] ;  /* 0x0005980001187983 */ /* 0x000ea20000300800 */
[----:B------:R-:W-:-:S04]  /*13960*/  FADD.FTZ R0, R0, -UR28 ;  /* 0x8000001c00007e21 */ /* 0x000fc80008010000 */
[----:B------:R-:W-:Y:S01]  /*13970*/  FMUL.FTZ R18, R0, UR16 ;  /* 0x0000001000127c20 */ /* 0x000fe20008410000 */
[----:B------:R-:W-:-:S03]  /*13980*/  FMUL.FTZ R0, R17, R6 ;  /* 0x0000000611007220 */ /* 0x000fc60000410000 */
[----:B------:R-:W-:Y:S02]  /*13990*/  FFMA.FTZ R6, R4, R18, R2 ;  /* 0x0000001204067223 */ /* 0x000fe40000010002 */
[----:B------:R0:W-:Y:S02]  /*139a0*/  STL [R1+0x21c], R0 ;  /* 0x00021c0001007387 */ /* 0x0001e40000100800 */
[----:B0-----:R-:W-:-:S06]  /*139b0*/  FMUL.FTZ R0, R6, -1.4426950216293334961 ;  /* 0xbfb8aa3b06007820 */ /* 0x001fcc0000410000 */
[----:B------:R-:W0:Y:S02]  /*139c0*/  MUFU.EX2 R0, R0 ;  /* 0x0000000000007308 */ /* 0x000e240000000800 */
[----:B0-----:R-:W-:-:S06]  /*139d0*/  FADD.FTZ R0, R0, 1 ;  /* 0x3f80000000007421 */ /* 0x001fcc0000010000 */
[----:B------:R-:W0:Y:S02]  /*139e0*/  MUFU.RCP R0, R0 ;  /* 0x0000000000007308 */ /* 0x000e240000001000 */
[----:B0-----:R-:W-:Y:S01]  /*139f0*/  FMUL.FTZ R7, R7, R0 ;  /* 0x0000000007077220 */ /* 0x001fe20000410000 */
[----:B------:R-:W-:-:S04]  /*13a00*/  FADD.FTZ R0, -R0, 1 ;  /* 0x3f80000000007421 */ /* 0x000fc80000010100 */
[----:B------:R-:W-:-:S04]  /*13a10*/  FFMA.FTZ R0, R6, R0, 1 ;  /* 0x3f80000006007423 */ /* 0x000fc80000010000 */
[----:B------:R-:W-:Y:S01]  /*13a20*/  FMUL.FTZ R0, R7, R0 ;  /* 0x0000000007007220 */ /* 0x000fe20000410000 */
[----:B------:R0:W-:Y:S04]  /*13a30*/  STL [R1+0x618], R18 ;  /* 0x0006181201007387 */ /* 0x0001e80000100800 */
[----:B------:R1:W-:Y:S01]  /*13a40*/  STL [R1+0x220], R0 ;  /* 0x0002200001007387 */ /* 0x0003e20000100800 */
[----:B---3--:R-:W-:-:S03]  /*13a50*/  SHF.L.U32 R17, R25, 0x10, RZ ;  /* 0x0000001019117819 */ /* 0x008fc600000006ff */
[----:B------:R-:W3:Y:S02]  /*13a60*/  LDL.LU R25, [R1+0x5b0] ;  /* 0x0005b00001197983 */ /* 0x000ee40000300800 */
[----:B------:R-:W-:-:S04]  /*13a70*/  FADD.FTZ R17, R17, -UR28 ;  /* 0x8000001c11117e21 */ /* 0x000fc80008010000 */
[----:B0-----:R-:W-:-:S04]  /*13a80*/  FMUL.FTZ R18, R17, UR16 ;  /* 0x0000001011127c20 */ /* 0x001fc80008410000 */
[----:B------:R-:W-:-:S04]  /*13a90*/  FFMA.FTZ R6, R5, R18, R3 ;  /* 0x0000001205067223 */ /* 0x000fc80000010003 */
[----:B-1----:R-:W-:-:S06]  /*13aa0*/  FMUL.FTZ R0, R6, -1.4426950216293334961 ;  /* 0xbfb8aa3b06007820 */ /* 0x002fcc0000410000 */
[----:B------:R-:W0:Y:S01]  /*13ab0*/  MUFU.EX2 R0, R0 ;  /* 0x0000000000007308 */ /* 0x000e220000000800 */
[----:B----4-:R-:W-:Y:S02]  /*13ac0*/  SHF.L.U32 R7, R22, 0x10, RZ ;  /* 0x0000001016077819 */ /* 0x010fe400000006ff */
[----:B------:R-:W4:Y:S01]  /*13ad0*/  LDL.LU R22, [R1+0x274] ;  /* 0x0002740001167983 */ /* 0x000f220000300800 */
[----:B0-----:R-:W-:-:S06]  /*13ae0*/  FADD.FTZ R0, R0, 1 ;  /* 0x3f80000000007421 */ /* 0x001fcc0000010000 */
[----:B------:R-:W0:Y:S01]  /*13af0*/  MUFU.RCP R0, R0 ;  /* 0x0000000000007308 */ /* 0x000e220000001000 */
[----:B------:R-:W-:Y:S01]  /*13b00*/  SHF.L.U32 R17, R52, 0x10, RZ ;  /* 0x0000001034117819 */ /* 0x000fe200000006ff */
[----:B------:R1:W-:Y:S01]  /*13b10*/  STL [R1+0x614], R18 ;  /* 0x0006141201007387 */ /* 0x0003e20000100800 */
[----:B0-----:R-:W-:Y:S01]  /*13b20*/  FMUL.FTZ R7, R7, R0 ;  /* 0x0000000007077220 */ /* 0x001fe20000410000 */
[----:B------:R-:W-:Y:S02]  /*13b30*/  FADD.FTZ R0, -R0, 1 ;  /* 0x3f80000000007421 */ /* 0x000fe40000010100 */
[----:B------:R-:W4:Y:S02]  /*13b40*/  LDL.LU R52, [R1+0x270] ;  /* 0x0002700001347983 */ /* 0x000f240000300800 */
[----:B------:R-:W-:-:S04]  /*13b50*/  FFMA.FTZ R0, R6, R0, 1 ;  /* 0x3f80000006007423 */ /* 0x000fc80000010000 */
[----:B------:R-:W-:Y:S01]  /*13b60*/  FMUL.FTZ R0, R7, R0 ;  /* 0x0000000007007220 */ /* 0x000fe20000410000 */
[----:B--2---:R-:W-:Y:S02]  /*13b70*/  SHF.L.U32 R7, R23, 0x10, RZ ;  /* 0x0000001017077819 */ /* 0x004fe400000006ff */
[----:B------:R-:W2:Y:S01]  /*13b80*/  LDL.LU R23, [R1+0x578] ;  /* 0x0005780001177983 */ /* 0x000ea20000300800 */
[----:B------:R-:W-:-:S04]  /*13b90*/  FADD.FTZ R17, R17, -UR28 ;  /* 0x8000001c11117e21 */ /* 0x000fc80008010000 */
[----:B-1----:R-:W-:Y:S01]  /*13ba0*/  FMUL.FTZ R18, R17, UR16 ;  /* 0x0000001011127c20 */ /* 0x002fe20008410000 */
[----:B------:R-:W-:Y:S02]  /*13bb0*/  SHF.L.U32 R17, R24, 0x10, RZ ;  /* 0x0000001018117819 */ /* 0x000fe400000006ff */
[----:B------:R-:W2:Y:S01]  /*13bc0*/  LDL.LU R24, [R1+0x5a8] ;  /* 0x0005a80001187983 */ /* 0x000ea20000300800 */
[----:B------:R-:W-:-:S03]  /*13bd0*/  FFMA.FTZ R6, R4, R18, R2 ;  /* 0x0000001204067223 */ /* 0x000fc60000010002 */
        /* <DEDUP_REMOVED lines=19> */
[----:B---3--:R-:W-:-:S03]  /*13d10*/  SHF.L.U32 R7, R25, 0x10, RZ ;  /* 0x0000001019077819 */ /* 0x008fc600000006ff */
[----:B------:R-:W3:Y:S02]  /*13d20*/  LDL.LU R25, [R1+0x530] ;  /* 0x0005300001197983 */ /* 0x000ee40000300800 */
[----:B0-----:R-:W-:Y:S01]  /*13d30*/  FMUL.FTZ R7, R7, R0 ;  /* 0x0000000007077220 */ /* 0x001fe20000410000 */
[----:B------:R-:W-:-:S04]  /*13d40*/  FADD.FTZ R0, -R0, 1 ;  /* 0x3f80000000007421 */ /* 0x000fc80000010100 */
[----:B------:R-:W-:-:S04]  /*13d50*/  FFMA.FTZ R0, R6, R0, 1 ;  /* 0x3f80000006007423 */ /* 0x000fc80000010000 */
[----:B------:R-:W-:Y:S01]  /*13d60*/  FMUL.FTZ R0, R7, R0 ;  /* 0x0000000007007220 */ /* 0x000fe20000410000 */
[----:B----4-:R-:W-:Y:S02]  /*13d70*/  SHF.L.U32 R17, R22, 0x10, RZ ;  /* 0x0000001016117819 */ /* 0x010fe400000006ff */
[----:B------:R-:W4:Y:S03]  /*13d80*/  LDL.LU R22, [R1+0x588] ;  /* 0x0005880001167983 */ /* 0x000f260000300800 */
        /* <DEDUP_REMOVED lines=8> */
[----:B------:R-:W-:Y:S02]  /*13e10*/  SHF.L.U32 R7, R35, 0x10, RZ ;  /* 0x0000001023077819 */ /* 0x000fe400000006ff */
[----:B--2---:R-:W-:Y:S01]  /*13e20*/  SHF.L.U32 R17, R23, 0x10, RZ ;  /* 0x0000001017117819 */ /* 0x004fe200000006ff */
[----:B------:R1:W-:Y:S04]  /*13e30*/  STL [R1+0x604], R18 ;  /* 0x0006041201007387 */ /* 0x0003e80000100800 */
[----:B------:R-:W2:Y:S04]  /*13e40*/  LDL.LU R23, [R1+0x5a0] ;  /* 0x0005a00001177983 */ /* 0x000ea80000300800 */
[----:B------:R-:W2:Y:S01]  /*13e50*/  LDL.LU R35, [R1+0x264] ;  /* 0x0002640001237983 */ /* 0x000ea20000300800 */
[----:B0-----:R-:W-:Y:S01]  /*13e60*/  FMUL.FTZ R7, R7, R0 ;  /* 0x0000000007077220 */ /* 0x001fe20000410000 */
[----:B------:R-:W-:-:S04]  /*13e70*/  FADD.FTZ R0, -R0, 1 ;  /* 0x3f80000000007421 */ /* 0x000fc80000010100 */
[----:B------:R-:W-:-:S04]  /*13e80*/  FFMA.FTZ R0, R6, R0, 1 ;  /* 0x3f80000006007423 */ /* 0x000fc80000010000 */
[----:B------:R-:W-:Y:S01]  /*13e90*/  FMUL.FTZ R0, R7, R0 ;  /* 0x0000000007007220 */ /* 0x000fe20000410000 */
[----:B------:R-:W-:Y:S02]  /*13ea0*/  SHF.L.U32 R7, R24, 0x10, RZ ;  /* 0x0000001018077819 */ /* 0x000fe400000006ff */
[----:B------:R-:W2:Y:S01]  /*13eb0*/  LDL.LU R24, [R1+0x26c] ;  /* 0x00026c0001187983 */ /* 0x000ea20000300800 */
        /* <DEDUP_REMOVED lines=8> */
[----:B------:R-:W-:Y:S01]  /*13f40*/  SHF.L.U32 R17, R52, 0x10, RZ ;  /* 0x0000001034117819 */ /* 0x000fe200000006ff */
[----:B------:R1:W-:Y:S01]  /*13f50*/  STL [R1+0x5fc], R18 ;  /* 0x0005fc1201007387 */ /* 0x0003e20000100800 */
[----:B0-----:R-:W-:Y:S01]  /*13f60*/  FMUL.FTZ R7, R7, R0 ;  /* 0x0000000007077220 */ /* 0x001fe20000410000 */
[----:B------:R-:W-:Y:S02]  /*13f70*/  FADD.FTZ R0, -R0, 1 ;  /* 0x3f80000000007421 */ /* 0x000fe40000010100 */
[----:B------:R-:W2:Y:S02]  /*13f80*/  LDL.LU R52, [R1+0x520] ;  /* 0x0005200001347983 */ /* 0x000ea40000300800 */
[----:B------:R-:W-:-:S04]  /*13f90*/  FFMA.FTZ R0, R6, R0, 1 ;  /* 0x3f80000006007423 */ /* 0x000fc80000010000 */
[----:B------:R-:W-:Y:S01]  /*13fa0*/  FMUL.FTZ R0, R7, R0 ;  /* 0x0000000007007220 */ /* 0x000fe20000410000 */
        /* <DEDUP_REMOVED lines=8> */
[----:B---3--:R-:W-:Y:S02]  /*14030*/  SHF.L.U32 R17, R25, 0x10, RZ ;  /* 0x0000001019117819 */ /* 0x008fe400000006ff */
[----:B------:R-:W3:Y:S01]  /*14040*/  LDL.LU R25, [R1+0x594] ;  /* 0x0005940001197983 */ /* 0x000ee20000300800 */
[----:B----4-:R-:W-:-:S03]  /*14050*/  SHF.L.U32 R7, R22, 0x10, RZ ;  /* 0x0000001016077819 */ /* 0x010fc600000006ff */
[----:B------:R-:W4:Y:S02]  /*14060*/  LDL.LU R22, [R1+0x58c] ;  /* 0x00058c0001167983 */ /* 0x000f240000300800 */
[----:B0-----:R-:W-:Y:S01]  /*14070*/  FMUL.FTZ R7, R7, R0 ;  /* 0x0000000007077220 */ /* 0x001fe20000410000 */
[----:B------:R-:W-:-:S04]  /*14080*/  FADD.FTZ R0, -R0, 1 ;  /* 0x3f80000000007421 */ /* 0x000fc80000010100 */
[----:B------:R-:W-:-:S04]  /*14090*/  FFMA.FTZ R0, R6, R0, 1 ;  /* 0x3f80000006007423 */ /* 0x000fc80000010000 */
[----:B------:R-:W-:Y:S01]  /*140a0*/  FMUL.FTZ R0, R7, R0 ;  /* 0x0000000007007220 */ /* 0x000fe20000410000 */
[----:B------:R-:W-:Y:S01]  /*140b0*/  FADD.FTZ R17, R17, -UR28 ;  /* 0x8000001c11117e21 */ /* 0x000fe20008010000 */
[----:B------:R0:W-:Y:S03]  /*140c0*/  STL [R1+0x5b0], R18 ;  /* 0x0005b01201007387 */ /* 0x0001e60000100800 */
[----:B0-----:R-:W-:Y:S01]  /*140d0*/  FMUL.FTZ R18, R17, UR16 ;  /* 0x0000001011127c20 */ /* 0x001fe20008410000 */
[----:B--2---:R-:W-:Y:S02]  /*140e0*/  SHF.L.U32 R7, R23, 0x10, RZ ;  /* 0x0000001017077819 */ /* 0x004fe400000006ff */
[----:B------:R-:W2:Y:S01]  /*140f0*/  LDL.LU R23, [R1+0x268] ;  /* 0x0002680001177983 */ /* 0x000ea20000300800 */
[----:B------:R-:W-:-:S03]  /*14100*/  SHF.L.U32 R17, R24, 0x10, RZ ;  /* 0x0000001018117819 */ /* 0x000fc600000006ff */
        /* <DEDUP_REMOVED lines=19> */
[----:B------:R-:W-:Y:S01]  /*14240*/  SHF.L.U32 R17, R52, 0x10, RZ ;  /* 0x0000001034117819 */ /* 0x000fe200000006ff */
[----:B------:R1:W-:Y:S04]  /*14250*/  STL [R1+0x59c], R18 ;  /* 0x00059c1201007387 */ /* 0x0003e80000100800 */
[----:B------:R-:W-:Y:S01]  /*14260*/  FADD.FTZ R17, R17, -UR28 ;  /* 0x8000001c11117e21 */ /* 0x000fe20008010000 */
[----:B------:R-:W2:Y:S03]  /*14270*/  LDL.LU R52, [R1+0x580] ;  /* 0x0005800001347983 */ /* 0x000ea60000300800 */
[----:B-1----:R-:W-:Y:S01]  /*14280*/  FMUL.FTZ R18, R17, UR16 ;  /* 0x0000001011127c20 */ /* 0x002fe20008410000 */
[----:B----4-:R-:W-:-:S02]  /*14290*/  SHF.L.U32 R7, R22, 0x10, RZ ;  /* 0x0000001016077819 */ /* 0x010fc400000006ff */
[----:B------:R-:W4:Y:S03]  /*142a0*/  LDL.LU R22, [R1+0x4fc] ;  /* 0x0004fc0001167983 */ /* 0x000f260000300800 */
[----:B0-----:R-:W-:Y:S01]  /*142b0*/  FMUL.FTZ R7, R7, R0 ;  /* 0x0000000007077220 */ /* 0x001fe20000410000 */
[----:B------:R-:W-:-:S04]  /*142c0*/  FADD.FTZ R0, -R0, 1 ;  /* 0x3f80000000007421 */ /* 0x000fc80000010100 */
[----:B------:R-:W-:-:S04]  /*142d0*/  FFMA.FTZ R0, R6, R0, 1 ;  /* 0x3f80000006007423 */ /* 0x000fc80000010000 */
[----:B------:R-:W-:Y:S01]  /*142e0*/  FMUL.FTZ R0, R7, R0 ;  /* 0x0000000007007220 */ /* 0x000fe20000410000 */
[----:B---3--:R-:W-:Y:S02]  /*142f0*/  SHF.L.U32 R7, R25, 0x10, RZ ;  /* 0x0000001019077819 */ /* 0x008fe400000006ff */
[----:B------:R-:W3:Y:S01]  /*14300*/  LDL.LU R25, [R1+0x5a4] ;  /* 0x0005a40001197983 */ /* 0x000ee20000300800 */
[----:B------:R-:W-:-:S03]  /*14310*/  FFMA.FTZ R6, R5, R18, R3 ;  /* 0x0000001205067223 */ /* 0x000fc60000010003 */
[----:B------:R0:W-:Y:S02]  /*14320*/  STL [R1+0x26c], R0 ;  /* 0x00026c0001007387 */ /* 0x0001e40000100800 */
[----:B0-----:R-:W-:-:S06]  /*14330*/  FMUL.FTZ R0, R6, -1.4426950216293334961 ;  /* 0xbfb8aa3b06007820 */ /* 0x001fcc0000410000 */
[----:B------:R-:W0:Y:S02]  /*14340*/  MUFU.EX2 R0, R0 ;  /* 0x0000000000007308 */ /* 0x000e240000000800 */
[----:B0-----:R-:W-:-:S06]  /*14350*/  FADD.FTZ R0, R0, 1 ;  /* 0x3f80000000007421 */ /* 0x001fcc0000010000 */
[----:B------:R-:W0:Y:S01]  /*14360*/  MUFU.RCP R0, R0 ;  /* 0x0000000000007308 */ /* 0x000e220000001000 */
[----:B--2---:R-:W-:Y:S02]  /*14370*/  SHF.L.U32 R17, R23, 0x10, RZ ;  /* 0x0000001017117819 */ /* 0x004fe400000006ff */
[----:B------:R-:W2:Y:S01]  /*14380*/  LDL.LU R23, [R1+0x4f8] ;  /* 0x0004f80001177983 */ /* 0x000ea20000300800 */
[----:B0-----:R-:W-:Y:S01]  /*14390*/  FMUL.FTZ R7, R7, R0 ;  /* 0x0000000007077220 */ /* 0x001fe20000410000 */
[----:B------:R-:W-:-:S04]  /*143a0*/  FADD.FTZ R0, -R0, 1 ;  /* 0x3f80000000007421 */ /* 0x000fc80000010100 */
[----:B------:R-:W-:-:S04]  /*143b0*/  FFMA.FTZ R0, R6, R0, 1 ;  /* 0x3f80000006007423 */ /* 0x000fc80000010000 */
[----:B------:R-:W-:Y:S01]  /*143c0*/  FMUL.FTZ R0, R7, R0 ;  /* 0x0000000007007220 */ /* 0x000fe20000410000 */
[----:B------:R-:W-:Y:S02]  /*143d0*/  SHF.L.U32 R7, R24, 0x10, RZ ;  /* 0x0000001018077819 */ /* 0x000fe400000006ff */
[----:B------:R-:W2:Y:S01]  /*143e0*/  LDL.LU R24, [R1+0x4dc] ;  /* 0x0004dc0001187983 */ /* 0x000ea20000300800 */
[----:B------:R-:W-:-:S03]  /*143f0*/  FADD.FTZ R17, R17, -UR28 ;  /* 0x8000001c11117e21 */ /* 0x000fc60008010000 */
[----:B------:R0:W-:Y:S02]  /*14400*/  STL [R1+0x598], R18 ;  /* 0x0005981201007387 */ /* 0x0001e40000100800 */
[----:B0-----:R-:W-:Y:S02]  /*14410*/  FMUL.FTZ R18, R17, UR16 ;  /* 0x0000001011127c20 */ /* 0x001fe40008410000 */
[----:B------:R0:W-:Y:S02]  /*14420*/  STL [R1+0x268], R0 ;  /* 0x0002680001007387 */ /* 0x0001e40000100800 */
[----:B------:R-:W-:-:S04]  /*14430*/  FFMA.FTZ R6, R4, R18, R2 ;  /* 0x0000001204067223 */ /* 0x000fc80000010002 */
[----:B0-----:R-:W-:-:S06]  /*14440*/  FMUL.FTZ R0, R6, -1.4426950216293334961 ;  /* 0xbfb8aa3b06007820 */ /* 0x001fcc0000410000 */
[----:B------:R-:W0:Y:S02]  /*14450*/  MUFU.EX2 R0, R0 ;  /* 0x0000000000007308 */ /* 0x000e240000000800 */
[----:B0-----:R-:W-:-:S06]  /*14460*/  FADD.FTZ R0, R0, 1 ;  /* 0x3f80000000007421 */ /* 0x001fcc0000010000 */
[----:B------:R-:W0:Y:S01]  /*14470*/  MUFU.RCP R0, R0 ;  /* 0x0000000000007308 */ /* 0x000e220000001000 */
[----:B------:R1:W-:Y:S01]  /*14480*/  STL [R1+0x594], R18 ;  /* 0x0005941201007387 */ /* 0x0003e20000100800 */
[----:B0-----:R-:W-:Y:S01]  /*14490*/  FMUL.FTZ R7, R7, R0 ;  /* 0x0000000007077220 */ /* 0x001fe20000410000 */
[----:B------:R-:W-:-:S04]  /*144a0*/  FADD.FTZ R0, -R0, 1 ;  /* 0x3f80000000007421 */ /* 0x000fc80000010100 */
[----:B------:R-:W-:Y:S01]  /*144b0*/  FFMA.FTZ R0, R6, R0, 1 ;  /* 0x3f80000006007423 */ /* 0x000fe20000010000 */
[----:B----4-:R-:W-:-:S05]  /*144c0*/  SHF.L.U32 R17, R22, 0x10, RZ ;  /* 0x0000001016117819 */ /* 0x010fca00000006ff */
[----:B------:R-:W-:-:S04]  /*144d0*/  FADD.FTZ R17, R17, -UR28 ;  /* 0x8000001c11117e21 */ /* 0x000fc80008010000 */
[----:B-1----:R-:W-:Y:S01]  /*144e0*/  FMUL.FTZ R18, R17, UR16 ;  /* 0x0000001011127c20 */ /* 0x002fe20008410000 */
[----:B------:R-:W-:-:S03]  /*144f0*/  FMUL.FTZ R22, R7, R0 ;  /* 0x0000000007167220 */ /* 0x000fc60000410000 */
[----:B------:R-:W-:Y:S01]  /*14500*/  FFMA.FTZ R6, R5, R18, R3 ;  /* 0x0000001205067223 */ /* 0x000fe20000010003 */
[----:B---3--:R-:W-:Y:S02]  /*14510*/  SHF.L.U32 R7, R25, 0x10, RZ ;  /* 0x0000001019077819 */ /* 0x008fe400000006ff */
[----:B------:R-:W3:Y:S01]  /*14520*/  LDL.LU R25, [R1+0x260] ;  /* 0x0002600001197983 */ /* 0x000ee20000300800 */
[----:B------:R-:W-:-:S06]  /*14530*/  FMUL.FTZ R0, R6, -1.4426950216293334961 ;  /* 0xbfb8aa3b06007820 */ /* 0x000fcc0000410000 */
[----:B------:R-:W0:Y:S02]  /*14540*/  MUFU.EX2 R0, R0 ;  /* 0x0000000000007308 */ /* 0x000e240000000800 */
        /* <DEDUP_REMOVED lines=14> */
[----:B------:R-:W4:Y:S01]  /*14630*/  LDL.LU R24, [R1+0x574] ;  /* 0x0005740001187983 */ /* 0x000f220000300800 */
        /* <DEDUP_REMOVED lines=17> */
[----:B------:R-:W-:Y:S02]  /*14750*/  SHF.L.U32 R7, R52, 0x10, RZ ;  /* 0x0000001034077819 */ /* 0x000fe400000006ff */
[----:B------:R-:W4:Y:S01]  /*14760*/  LDL.LU R52, [R1+0x25c] ;  /* 0x00025c0001347983 */ /* 0x000f220000300800 */
[----:B0-----:R-:W-:-:S06]  /*14770*/  FADD.FTZ R0, R0, 1 ;  /* 0x3f80000000007421 */ /* 0x001fcc0000010000 */
[----:B------:R-:W0:Y:S01]  /*14780*/  MUFU.RCP R0, R0 ;  /* 0x0000000000007308 */ /* 0x000e220000001000 */
[----:B------:R-:W-:Y:S04]  /*14790*/  STL [R1+0x620], R19 ;  /* 0x0006201301007387 */ /* 0x000fe80000100800 */
[----:B------:R1:W-:Y:S01]  /*147a0*/  STL [R1+0x588], R18 ;  /* 0x0005881201007387 */ /* 0x0003e20000100800 */
[----:B0-----:R-:W-:Y:S01]  /*147b0*/  FMUL.FTZ R7, R7, R0 ;  /* 0x0000000007077220 */ /* 0x001fe20000410000 */
[----:B------:R-:W-:-:S04]  /*147c0*/  FADD.FTZ R0, -R0, 1 ;  /* 0x3f80000000007421 */ /* 0x000fc80000010100 */
[----:B------:R-:W-:-:S04]  /*147d0*/  FFMA.FTZ R0, R6, R0, 1 ;  /* 0x3f80000006007423 */ /* 0x000fc80000010000 */
[----:B-1----:R-:W-:Y:S01]  /*147e0*/  FMUL.FTZ R18, R7, R0 ;  /* 0x0000000007127220 */ /* 0x002fe20000410000 */
[----:B---3--:R-:W-:Y:S02]  /*147f0*/  SHF.L.U32 R17, R25, 0x10, RZ ;  /* 0x0000001019117819 */ /* 0x008fe400000006ff */
[----:B------:R-:W3:Y:S03]  /*14800*/  LDL.LU R25, [R1+0x568] ;  /* 0x0005680001197983 */ /* 0x000ee60000300800 */
[----:B------:R-:W-:-:S04]  /*14810*/  FADD.FTZ R17, R17, -UR28 ;  /* 0x8000001c11117e21 */ /* 0x000fc80008010000 */
[----:B------:R-:W-:-:S04]  /*14820*/  FMUL.FTZ R19, R17, UR16 ;  /* 0x0000001011137c20 */ /* 0x000fc80008410000 */
[----:B------:R-:W-:-:S04]  /*14830*/  FFMA.FTZ R6, R4, R19, R2 ;  /* 0x0000001304067223 */ /* 0x000fc80000010002 */
[----:B------:R-:W-:-:S06]  /*14840*/  FMUL.FTZ R0, R6, -1.4426950216293334961 ;  /* 0xbfb8aa3b06007820 */ /* 0x000fcc0000410000 */
        /* <DEDUP_REMOVED lines=26> */
[----:B------:R-:W-:Y:S02]  /*149f0*/  SHF.L.U32 R17, R52, 0x10, RZ ;  /* 0x0000001034117819 */ /* 0x000fe400000006ff */
[----:B------:R-:W4:Y:S03]  /*14a00*/  LDL.LU R52, [R1+0x560] ;  /* 0x0005600001347983 */ /* 0x000f260000300800 */
[----:B------:R-:W-:Y:S01]  /*14a10*/  FADD.FTZ R17, R17, -UR28 ;  /* 0x8000001c11117e21 */ /* 0x000fe20008010000 */
[----:B------:R-:W-:-:S03]  /*14a20*/  FMUL.FTZ R0, R7, R0 ;  /* 0x0000000007007220 */ /* 0x000fc60000410000 */
[----:B-1----:R-:W-:-:S04]  /*14a30*/  FMUL.FTZ R18, R17, UR16 ;  /* 0x0000001011127c20 */ /* 0x002fc80008410000 */
[----:B------:R-:W-:Y:S01]  /*14a40*/  FFMA.FTZ R6, R4, R18, R2 ;  /* 0x0000001204067223 */ /* 0x000fe20000010002 */
[----:B------:R0:W-:Y:S03]  /*14a50*/  STL [R1+0x25c], R0 ;  /* 0x00025c0001007387 */ /* 0x0001e60000100800 */
[----:B0-----:R-:W-:-:S06]  /*14a60*/  FMUL.FTZ R0, R6, -1.4426950216293334961 ;  /* 0xbfb8aa3b06007820 */ /* 0x001fcc0000410000 */
[----:B------:R-:W0:Y:S02]  /*14a70*/  MUFU.EX2 R0, R0 ;  /* 0x0000000000007308 */ /* 0x000e240000000800 */
[----:B0-----:R-:W-:-:S06]  /*14a80*/  FADD.FTZ R0, R0, 1 ;  /* 0x3f80000000007421 */ /* 0x001fcc0000010000 */
[----:B------:R-:W0:Y:S01]  /*14a90*/  MUFU.RCP R0, R0 ;  /* 0x0000000000007308 */ /* 0x000e220000001000 */
[----:B---3--:R-:W-:Y:S02]  /*14aa0*/  SHF.L.U32 R7, R25, 0x10, RZ ;  /* 0x0000001019077819 */ /* 0x008fe400000006ff */
[----:B------:R-:W3:Y:S03]  /*14ab0*/  LDL.LU R25, [R1+0x4b0] ;  /* 0x0004b00001197983 */ /* 0x000ee60000300800 */
[----:B0-----:R-:W-:Y:S01]  /*14ac0*/  FMUL.FTZ R7, R7, R0 ;  /* 0x0000000007077220 */ /* 0x001fe20000410000 */
[----:B------:R-:W-:-:S04]  /*14ad0*/  FADD.FTZ R0, -R0, 1 ;  /* 0x3f80000000007421 */ /* 0x000fc80000010100 */
[----:B------:R-:W-:-:S04]  /*14ae0*/  FFMA.FTZ R0, R6, R0, 1 ;  /* 0x3f80000006007423 */ /* 0x000fc80000010000 */
[----:B------:R-:W-:Y:S01]  /*14af0*/  FMUL.FTZ R21, R7, R0 ;  /* 0x0000000007157220 */ /* 0x000fe20000410000 */
[----:B--2---:R-:W-:Y:S02]  /*14b00*/  SHF.L.U32 R17, R23, 0x10, RZ ;  /* 0x0000001017117819 */ /* 0x004fe400000006ff */
[----:B------:R-:W2:Y:S01]  /*14b10*/  LDL.LU R23, [R1+0x564] ;  /* 0x0005640001177983 */ /* 0x000ea20000300800 */
[----:B----4-:R-:W-:-:S03]  /*14b20*/  SHF.L.U32 R7, R24, 0x10, RZ ;  /* 0x0000001018077819 */ /* 0x010fc600000006ff */
[----:B------:R-:W4:Y:S01]  /*14b30*/  LDL.LU R24, [R1+0x254] ;  /* 0x0002540001187983 */ /* 0x000f220000300800 */
[----:B------:R-:W-:-:S03]  /*14b40*/  FADD.FTZ R17, R17, -UR28 ;  /* 0x8000001c11117e21 */ /* 0x000fc60008010000 */
[----:B------:R0:W-:Y:S02]  /*14b50*/  STL [R1+0x574], R18 ;  /* 0x0005741201007387 */ /* 0x0001e40000100800 */
[----:B0-----:R-:W-:Y:S01]  /*14b60*/  FMUL.FTZ R18, R17, UR16 ;  /* 0x0000001011127c20 */ /* 0x001fe20008410000 */
[----:B------:R-:W-:Y:S02]  /*14b70*/  SHF.L.U32 R17, R35, 0x10, RZ ;  /* 0x0000001023117819 */ /* 0x000fe400000006ff */
[----:B------:R-:W4:Y:S01]  /*14b80*/  LDL.LU R35, [R1+0x558] ;  /* 0x0005580001237983 */ /* 0x000f220000300800 */
[----:B------:R-:W-:-:S04]  /*14b90*/  FFMA.FTZ R6, R5, R18, R3 ;  /* 0x0000001205067223 */ /* 0x000fc80000010003 */
[----:B------:R-:W-:-:S06]  /*14ba0*/  FMUL.FTZ R0, R6, -1.4426950216293334961 ;  /* 0xbfb8aa3b06007820 */ /* 0x000fcc0000410000 */
        /* <DEDUP_REMOVED lines=8> */
[----:B-1----:R-:W-:-:S03]  /*14c30*/  FMUL.FTZ R18, R17, UR16 ;  /* 0x0000001011127c20 */ /* 0x002fc60008410000 */
[----:B------:R-:W-:Y:S01]  /*14c40*/  FMUL.FTZ R0, R7, R0 ;  /* 0x0000000007007220 */ /* 0x000fe20000410000 */
[----:B------:R-:W-:-:S04]  /*14c50*/  FFMA.FTZ R6, R4, R18, R2 ;  /* 0x0000001204067223 */ /* 0x000fc80000010002 */
[----:B------:R0:W-:Y:S01]  /*14c60*/  STL [R1+0x258], R0 ;  /* 0x0002580001007387 */ /* 0x0001e20000100800 */
[----:B------:R-:W-:-:S03]  /*14c70*/  SHF.L.U32 R7, R52, 0x10, RZ ;  /* 0x0000001034077819 */ /* 0x000fc600000006ff */
[----:B------:R-:W4:Y:S01]  /*14c80*/  LDL.LU R52, [R1+0x48c] ;  /* 0x00048c0001347983 */ /* 0x000f220000300800 */
        /* <DEDUP_REMOVED lines=8> */
[----:B------:R0:W-:Y:S01]  /*14d10*/  STL [R1+0x568], R18 ;  /* 0x0005681201007387 */ /* 0x0001e20000100800 */
[----:B---3--:R-:W-:-:S03]  /*14d20*/  SHF.L.U32 R17, R25, 0x10, RZ ;  /* 0x0000001019117819 */ /* 0x008fc600000006ff */
[----:B------:R-:W3:Y:S02]  /*14d30*/  LDL.LU R25, [R1+0x55c] ;  /* 0x00055c0001197983 */ /* 0x000ee40000300800 */
[----:B------:R-:W-:-:S04]  /*14d40*/  FADD.FTZ R17, R17, -UR28 ;  /* 0x8000001c11117e21 */ /* 0x000fc80008010000 */
[----:B0-----:R-:W-:Y:S01]  /*14d50*/  FMUL.FTZ R18, R17, UR16 ;  /* 0x0000001011127c20 */ /* 0x001fe20008410000 */
[----:B--2---:R-:W-:Y:S02]  /*14d60*/  SHF.L.U32 R7, R23, 0x10, RZ ;  /* 0x0000001017077819 */ /* 0x004fe400000006ff */
[----:B------:R-:W2:Y:S01]  /*14d70*/  LDL.LU R23, [R1+0x250] ;  /* 0x0002500001177983 */ /* 0x000ea20000300800 */
[----:B----4-:R-:W-:-:S03]  /*14d80*/  SHF.L.U32 R17, R24, 0x10, RZ ;  /* 0x0000001018117819 */ /* 0x010fc600000006ff */
[----:B------:R-:W4:Y:S02]  /*14d90*/  LDL.LU R24, [R1+0x548] ;  /* 0x0005480001187983 */ /* 0x000f240000300800 */
[----:B------:R-:W-:Y:S02]  /*14da0*/  FADD.FTZ R17, R17, -UR28 ;  /* 0x8000001c11117e21 */ /* 0x000fe40008010000 */
[----:B------:R0:W-:Y:S01]  /*14db0*/  STL [R1+0x554], R18 ;  /* 0x0005541201007387 */ /* 0x0001e20000100800 */
[----:B------:R-:W-:Y:S01]  /*14dc0*/  FFMA.FTZ R6, R5, R18, R3 ;  /* 0x0000001205067223 */ /* 0x000fe20000010003 */
[----:B0-----:R-:W-:Y:S01]  /*14dd0*/  FMUL.FTZ R18, R17, UR16 ;  /* 0x0000001011127c20 */ /* 0x001fe20008410000 */
[----:B------:R-:W-:Y:S02]  /*14de0*/  SHF.L.U32 R17, R35, 0x10, RZ ;  /* 0x0000001023117819 */ /* 0x000fe400000006ff */
        /* <DEDUP_REMOVED lines=15> */
[----:B------:R1:W-:Y:S02]  /*14ee0*/  STL [R1+0x57c], R19 ;  /* 0x00057c1301007387 */ /* 0x0003e40000100800 */
[----:B-1----:R-:W-:Y:S02]  /*14ef0*/  SHF.L.U32 R19, R52, 0x10, RZ ;  /* 0x0000001034137819 */ /* 0x002fe400000006ff */
[----:B------:R1:W-:Y:S01]  /*14f00*/  STL [R1+0x788], R7 ;  /* 0x0007880701007387 */ /* 0x0003e20000100800 */
[----:B0-----:R-:W-:Y:S01]  /*14f10*/  FMUL.FTZ R17, R17, R0 ;  /* 0x0000000011117220 */ /* 0x001fe20000410000 */
[----:B------:R-:W-:Y:S01]  /*14f20*/  FADD.FTZ R0, -R0, 1 ;  /* 0x3f80000000007421 */ /* 0x000fe20000010100 */
[----:B------:R-:W-:Y:S01]  /*14f30*/  FADD.FTZ R19, R19, -UR28 ;  /* 0x8000001c13137e21 */ /* 0x000fe20008010000 */
[----:B------:R-:W4:Y:S02]  /*14f40*/  LDL.LU R52, [R1+0x54c] ;  /* 0x00054c0001347983 */ /* 0x000f240000300800 */
        /* <DEDUP_REMOVED lines=23> */
[----:B------:R-:W3:Y:S01]  /*150c0*/  LDL.LU R35, [R1+0x248] ;  /* 0x0002480001237983 */ /* 0x000ee20000300800 */
        /* <DEDUP_REMOVED lines=11> */
[----:B------:R-:W-:-:S04]  /*15180*/  FFMA.FTZ R0, R6, R0, 1 ;  /* 0x3f80000006007423 */ /* 0x000fc80000010000 */
[----:B------:R-:W-:Y:S01]  /*15190*/  FMUL.FTZ R19, R17, R0 ;  /* 0x0000000011137220 */ /* 0x000fe20000410000 */
[----:B------:R0:W-:Y:S01]  /*151a0*/  STL [R1+0x524], R7 ;  /* 0x0005240701007387 */ /* 0x0001e20000100800 */
[----:B------:R-:W-:-:S04]  /*151b0*/  FFMA.FTZ R6, R5, R7, R3 ;  /* 0x0000000705067223 */ /* 0x000fc80000010003 */
[----:B------:R-:W-:-:S06]  /*151c0*/  FMUL.FTZ R0, R6, -1.4426950216293334961 ;  /* 0xbfb8aa3b06007820 */ /* 0x000fcc0000410000 */
[----:B------:R-:W1:Y:S01]  /*151d0*/  MUFU.EX2 R0, R0 ;  /* 0x0000000000007308 */ /* 0x000e620000000800 */
[----:B------:R-:W-:Y:S02]  /*151e0*/  SHF.L.U32 R17, R52, 0x10, RZ ;  /* 0x0000001034117819 */ /* 0x000fe400000006ff */
[----:B------:R-:W3:Y:S01]  /*151f0*/  LDL.LU R52, [R1+0x53c] ;  /* 0x00053c0001347983 */ /* 0x000ee20000300800 */
[----:B-1----:R-:W-:-:S06]  /*15200*/  FADD.FTZ R0, R0, 1 ;  /* 0x3f80000000007421 */ /* 0x002fcc0000010000 */
[----:B------:R-:W1:Y:S02]  /*15210*/  MUFU.RCP R0, R0 ;  /* 0x0000000000007308 */ /* 0x000e640000001000 */
[----:B-1----:R-:W-:Y:S01]  /*15220*/  FMUL.FTZ R17, R17, R0 ;  /* 0x0000000011117220 */ /* 0x002fe20000410000 */
[----:B------:R-:W-:-:S04]  /*15230*/  FADD.FTZ R0, -R0, 1 ;  /* 0x3f80000000007421 */ /* 0x000fc80000010100 */
[----:B------:R-:W-:-:S04]  /*15240*/  FFMA.FTZ R0, R6, R0, 1 ;  /* 0x3f80000006007423 */ /* 0x000fc80000010000 */
[----:B------:R-:W-:Y:S01]  /*15250*/  FMUL.FTZ R0, R17, R0 ;  /* 0x0000000011007220 */ /* 0x000fe20000410000 */
[----:B--2---:R-:W-:-:S05]  /*15260*/  SHF.L.U32 R23, R23, 0x10, RZ ;  /* 0x0000001017177819 */ /* 0x004fca00000006ff */
[----:B------:R-:W-:-:S04]  /*15270*/  FADD.FTZ R23, R23, -UR28 ;  /* 0x8000001c17177e21 */ /* 0x000fc80008010000 */
[----:B0-----:R-:W-:Y:S01]  /*15280*/  FMUL.FTZ R7, R23, UR16 ;  /* 0x0000001017077c20 */ /* 0x001fe20008410000 */
[----:B----4-:R-:W-:Y:S02]  /*15290*/  SHF.L.U32 R23, R24, 0x10, RZ ;  /* 0x0000001018177819 */ /* 0x010fe400000006ff */
[----:B------:R-:W2:Y:S01]  /*152a0*/  LDL.LU R24, [R1+0x468] ;  /* 0x0004680001187983 */ /* 0x000ea20000300800 */
[----:B---3--:R-:W-:-:S03]  /*152b0*/  SHF.L.U32 R17, R25, 0x10, RZ ;  /* 0x0000001019117819 */ /* 0x008fc600000006ff */
[----:B------:R-:W3:Y:S01]  /*152c0*/  LDL.LU R25, [R1+0x244] ;  /* 0x0002440001197983 */ /* 0x000ee20000300800 */
[----:B------:R-:W-:Y:S01]  /*152d0*/  FADD.FTZ R23, R23, -UR28 ;  /* 0x8000001c17177e21 */ /* 0x000fe20008010000 */
[----:B------:R-:W-:Y:S02]  /*152e0*/  FFMA.FTZ R6, R4, R7, R2 ;  /* 0x0000000704067223 */ /* 0x000fe40000010002 */
[----:B------:R0:W-:Y:S02]  /*152f0*/  STL [R1+0x520], R7 ;  /* 0x0005200701007387 */ /* 0x0001e40000100800 */
[----:B0-----:R-:W-:Y:S01]  /*15300*/  FMUL.FTZ R7, R23, UR16 ;  /* 0x0000001017077c20 */ /* 0x001fe20008410000 */
        /* <DEDUP_REMOVED lines=14> */
[----:B------:R-:W-:Y:S01]  /*153f0*/  SHF.L.U32 R23, R34, 0x10, RZ ;  /* 0x0000001022177819 */ /* 0x000fe200000006ff */
[----:B------:R-:W-:Y:S01]  /*15400*/  FMUL.FTZ R0, R17, R0 ;  /* 0x0000000011007220 */ /* 0x000fe20000410000 */
[----:B------:R-:W4:Y:S04]  /*15410*/  LDL.LU R34, [R1+0x44c] ;  /* 0x00044c0001227983 */ /* 0x000f280000300800 */
[----:B------:R0:W-:Y:S02]  /*15420*/  STL [R1+0x280], R0 ;  /* 0x0002800001007387 */ /* 0x0001e40000100800 */
[----:B0-----:R-:W-:-:S06]  /*15430*/  FMUL.FTZ R0, R6, -1.4426950216293334961 ;  /* 0xbfb8aa3b06007820 */ /* 0x001fcc0000410000 */
[----:B------:R-:W0:Y:S02]  /*15440*/  MUFU.EX2 R0, R0 ;  /* 0x0000000000007308 */ /* 0x000e240000000800 */
[----:B0-----:R-:W-:-:S06]  /*15450*/  FADD.FTZ R0, R0, 1 ;  /* 0x3f80000000007421 */ /* 0x001fcc0000010000 */
[----:B------:R-:W0:Y:S01]  /*15460*/  MUFU.RCP R0, R0 ;  /* 0x0000000000007308 */ /* 0x000e220000001000 */
[----:B------:R-:W-:Y:S02]  /*15470*/  SHF.L.U32 R17, R33, 0x10, RZ ;  /* 0x0000001021117819 */ /* 0x000fe400000006ff */
[----:B------:R-:W4:Y:S03]  /*15480*/  LDL.LU R33, [R1+0x50c] ;  /* 0x00050c0001217983 */ /* 0x000f260000300800 */
        /* <DEDUP_REMOVED lines=14> */
[----:B------:R-:W4:Y:S04]  /*15570*/  LDL.LU R52, [R1+0x52c] ;  /* 0x00052c0001347983 */ /* 0x000f280000300800 */
[----:B------:R0:W-:Y:S04]  /*15580*/  STL [R1+0x780], R6 ;  /* 0x0007800601007387 */ /* 0x0001e80000100800 */
[----:B------:R1:W-:Y:S01]  /*15590*/  STL [R1+0x288], R0 ;  /* 0x0002880001007387 */ /* 0x0003e20000100800 */
[----:B--2---:R-:W-:-:S05]  /*155a0*/  SHF.L.U32 R24, R24, 0x10, RZ ;  /* 0x0000001018187819 */ /* 0x004fca00000006ff */
[----:B------:R-:W-:-:S04]  /*155b0*/  FADD.FTZ R24, R24, -UR28 ;  /* 0x8000001c18187e21 */ /* 0x000fc80008010000 */
[----:B0-----:R-:W-:-:S04]  /*155c0*/  FMUL.FTZ R6, R24, UR16 ;  /* 0x0000001018067c20 */ /* 0x001fc80008410000 */
[----:B------:R-:W-:-:S04]  /*155d0*/  FFMA.FTZ R17, R5, R6, R3 ;  /* 0x0000000605117223 */ /* 0x000fc80000010003 */
[----:B-1----:R-:W-:-:S06]  /*155e0*/  FMUL.FTZ R0, R17, -1.4426950216293334961 ;  /* 0xbfb8aa3b11007820 */ /* 0x002fcc0000410000 */
[----:B------:R-:W0:Y:S02]  /*155f0*/  MUFU.EX2 R0, R0 ;  /* 0x0000000000007308 */ /* 0x000e240000000800 */
[----:B0-----:R-:W-:-:S06]  /*15600*/  FADD.FTZ R0, R0, 1 ;  /* 0x3f80000000007421 */ /* 0x001fcc0000010000 */
[----:B------:R-:W0:Y:S01]  /*15610*/  MUFU.RCP R0, R0 ;  /* 0x0000000000007308 */ /* 0x000e220000001000 */
[----:B---3--:R-:W-:Y:S02]  /*15620*/  SHF.L.U32 R24, R25, 0x10, RZ ;  /* 0x0000001019187819 */ /* 0x008fe400000006ff */
[----:B------:R-:W2:Y:S01]  /*15630*/  LDL.LU R25, [R1+0x240] ;  /* 0x0002400001197983 */ /* 0x000ea20000300800 */
[----:B0-----:R-:W-:Y:S01]  /*15640*/  FMUL.FTZ R23, R23, R0 ;  /* 0x0000000017177220 */ /* 0x001fe20000410000 */
[----:B------:R-:W-:-:S04]  /*15650*/  FADD.FTZ R0, -R0, 1 ;  /* 0x3f80000000007421 */ /* 0x000fc80000010100 */
[----:B------:R-:W-:-:S04]  /*15660*/  FFMA.FTZ R0, R17, R0, 1 ;  /* 0x3f80000011007423 */ /* 0x000fc80000010000 */
[----:B------:R-:W-:Y:S01]  /*15670*/  FMUL.FTZ R0, R23, R0 ;  /* 0x0000000017007220 */ /* 0x000fe20000410000 */
[----:B----4-:R-:W-:Y:S02]  /*15680*/  SHF.L.U32 R23, R35, 0x10, RZ ;  /* 0x0000001023177819 */ /* 0x010fe400000006ff */
[----:B------:R-:W3:Y:S01]  /*15690*/  LDL.LU R35, [R1+0x448] ;  /* 0x0004480001237983 */ /* 0x000ee20000300800 */
[----:B------:R-:W-:-:S03]  /*156a0*/  FADD.FTZ R24, R24, -UR28 ;  /* 0x8000001c18187e21 */ /* 0x000fc60008010000 */
[----:B------:R0:W-:Y:S02]  /*156b0*/  STL [R1+0x4f8], R6 ;  /* 0x0004f80601007387 */ /* 0x0001e40000100800 */
[----:B0-----:R-:W-:Y:S01]  /*156c0*/  FMUL.FTZ R6, R24, UR16 ;  /* 0x0000001018067c20 */ /* 0x001fe20008410000 */
[----:B------:R-:W-:Y:S02]  /*156d0*/  SHF.L.U32 R24, R34, 0x10, RZ ;  /* 0x0000001022187819 */ /* 0x000fe400000006ff */
[----:B------:R-:W4:Y:S03]  /*156e0*/  LDL.LU R34, [R1+0x238] ;  /* 0x0002380001227983 */ /* 0x000f260000300800 */
[----:B------:R-:W-:Y:S01]  /*156f0*/  FADD.FTZ R24, R24, -UR28 ;  /* 0x8000001c18187e21 */ /* 0x000fe20008010000 */
[----:B------:R0:W-:Y:S01]  /*15700*/  STL [R1+0x4dc], R6 ;  /* 0x0004dc0601007387 */ /* 0x0001e20000100800 */
[----:B------:R-:W-:-:S02]  /*15710*/  FFMA.FTZ R17, R4, R6, R2 ;  /* 0x0000000604117223 */ /* 0x000fc40000010002 */
[----:B0-----:R-:W-:Y:S01]  /*15720*/  FMUL.FTZ R6, R24, UR16 ;  /* 0x0000001018067c20 */ /* 0x001fe20008410000 */
[----:B------:R0:W-:Y:S02]  /*15730*/  STL [R1+0x28c], R0 ;  /* 0x00028c0001007387 */ /* 0x0001e40000100800 */
[----:B0-----:R-:W-:-:S06]  /*15740*/  FMUL.FTZ R0, R17, -1.4426950216293334961 ;  /* 0xbfb8aa3b11007820 */ /* 0x001fcc0000410000 */
[----:B------:R-:W0:Y:S02]  /*15750*/  MUFU.EX2 R0, R0 ;  /* 0x0000000000007308 */ /* 0x000e240000000800 */
[----:B0-----:R-:W-:-:S06]  /*15760*/  FADD.FTZ R0, R0, 1 ;  /* 0x3f80000000007421 */ /* 0x001fcc0000010000 */
[----:B------:R-:W0:Y:S01]  /*15770*/  MUFU.RCP R0, R0 ;  /* 0x0000000000007308 */ /* 0x000e220000001000 */
[----:B------:R-:W-:Y:S02]  /*15780*/  SHF.L.U32 R24, R52, 0x10, RZ ;  /* 0x0000001034187819 */ /* 0x000fe400000006ff */
[----:B------:R-:W4:Y:S01]  /*15790*/  LDL.LU R52, [R1+0x420] ;  /* 0x0004200001347983 */ /* 0x000f220000300800 */
[----:B0-----:R-:W-:Y:S01]  /*157a0*/  FMUL.FTZ R23, R23, R0 ;  /* 0x0000000017177220 */ /* 0x001fe20000410000 */
[----:B------:R-:W-:-:S04]  /*157b0*/  FADD.FTZ R0, -R0, 1 ;  /* 0x3f80000000007421 */ /* 0x000fc80000010100 */
[----:B------:R-:W-:Y:S01]  /*157c0*/  FFMA.FTZ R17, R17, R0, 1 ;  /* 0x3f80000011117423 */ /* 0x000fe20000010000 */
[----:B------:R0:W-:Y:S03]  /*157d0*/  STL [R1+0x4d8], R6 ;  /* 0x0004d80601007387 */ /* 0x0001e60000100800 */
[----:B------:R-:W-:Y:S01]  /*157e0*/  FMUL.FTZ R17, R23, R17 ;  /* 0x0000001117117220 */ /* 0x000fe20000410000 */
[----:B------:R-:W-:-:S04]  /*157f0*/  FFMA.FTZ R23, R5, R6, R3 ;  /* 0x0000000605177223 */ /* 0x000fc80000010003 */
[----:B------:R-:W-:-:S06]  /*15800*/  FMUL.FTZ R0, R23, -1.4426950216293334961 ;  /* 0xbfb8aa3b17007820 */ /* 0x000fcc0000410000 */
[----:B------:R-:W1:Y:S02]  /*15810*/  MUFU.EX2 R0, R0 ;  /* 0x0000000000007308 */ /* 0x000e640000000800 */
[----:B-1----:R-:W-:-:S06]  /*15820*/  FADD.FTZ R0, R0, 1 ;  /* 0x3f80000000007421 */ /* 0x002fcc0000010000 */
[----:B------:R-:W1:Y:S01]  /*15830*/  MUFU.RCP R0, R0 ;  /* 0x0000000000007308 */ /* 0x000e620000001000 */
[----:B--2---:R-:W-:-:S05]  /*15840*/  SHF.L.U32 R25, R25, 0x10, RZ ;  /* 0x0000001019197819 */ /* 0x004fca00000006ff */
[----:B------:R-:W-:-:S04]  /*15850*/  FADD.FTZ R25, R25, -UR28 ;  /* 0x8000001c19197e21 */ /* 0x000fc80008010000 */
[----:B0-----:R-:W-:Y:S01]  /*15860*/  FMUL.FTZ R6, R25, UR16 ;  /* 0x0000001019067c20 */ /* 0x001fe20008410000 */
[----:B---3--:R-:W-:Y:S02]  /*15870*/  SHF.L.U32 R25, R35, 0x10, RZ ;  /* 0x0000001023197819 */ /* 0x008fe400000006ff */
[----:B------:R-:W2:Y:S01]  /*15880*/  LDL.LU R35, [R1+0x510] ;  /* 0x0005100001237983 */ /* 0x000ea20000300800 */
[----:B-1----:R-:W-:Y:S01]  /*15890*/  FMUL.FTZ R24, R24, R0 ;  /* 0x0000000018187220 */ /* 0x002fe20000410000 */
[----:B------:R-:W-:Y:S01]  /*158a0*/  FADD.FTZ R0, -R0, 1 ;  /* 0x3f80000000007421 */ /* 0x000fe20000010100 */
[----:B------:R-:W-:Y:S01]  /*158b0*/  FADD.FTZ R25, R25, -UR28 ;  /* 0x8000001c19197e21 */ /* 0x000fe20008010000 */
[----:B------:R0:W-:Y:S02]  /*158c0*/  STL [R1+0x4b4], R6 ;  /* 0x0004b40601007387 */ /* 0x0001e40000100800 */
[----:B------:R-:W-:Y:S01]  /*158d0*/  FFMA.FTZ R0, R23, R0, 1 ;  /* 0x3f80000017007423 */ /* 0x000fe20000010000 */
[----:B------:R-:W-:Y:S01]  /*158e0*/  FFMA.FTZ R23, R4, R6, R2 ;  /* 0x0000000604177223 */ /* 0x000fe20000010002 */
[----:B0-----:R-:W-:Y:S01]  /*158f0*/  FMUL.FTZ R6, R25, UR16 ;  /* 0x0000001019067c20 */ /* 0x001fe20008410000 */
[----:B----4-:R-:W-:-:S02]  /*15900*/  SHF.L.U32 R25, R34, 0x10, RZ ;  /* 0x0000001022197819 */ /* 0x010fc400000006ff */
        /* <DEDUP_REMOVED lines=9> */
[----:B------:R-:W-:Y:S04]  /*159a0*/  STL [R1+0x4b0], R6 ;  /* 0x0004b00601007387 */ /* 0x000fe80000100800 */
[----:B------:R-:W-:Y:S01]  /*159b0*/  STL [R1+0x4fc], R7 ;  /* 0x0004fc0701007387 */ /* 0x000fe20000100800 */
[----:B------:R-:W-:Y:S02]  /*159c0*/  SHF.L.U32 R26, R26, 0x10, RZ ;  /* 0x000000101a1a7819 */ /* 0x000fe400000006ff */
[----:B------:R-:W-:Y:S01]  /*159d0*/  SHF.L.U32 R8, R8, 0x10, RZ ;  /* 0x0000001008087819 */ /* 0x000fe200000006ff */
[----:B------:R-:W4:Y:S01]  /*159e0*/  LDL.LU R32, [R1+0x4a0] ;  /* 0x0004a00001207983 */ /* 0x000f220000300800 */
[----:B0-----:R-:W-:Y:S01]  /*159f0*/  FMUL.FTZ R24, R24, R0 ;  /* 0x0000000018187220 */ /* 0x001fe20000410000 */
[----:B------:R-:W-:-:S04]  /*15a00*/  FADD.FTZ R0, -R0, 1 ;  /* 0x3f80000000007421 */ /* 0x000fc80000010100 */
[----:B------:R-:W-:Y:S01]  /*15a10*/  FFMA.FTZ R0, R23, R0, 1 ;  /* 0x3f80000017007423 */ /* 0x000fe20000010000 */
[----:B------:R-:W-:-:S03]  /*15a20*/  FFMA.FTZ R23, R5, R6, R3 ;  /* 0x0000000605177223 */ /* 0x000fc60000010003 */
[----:B------:R-:W-:-:S05]  /*15a30*/  FMUL.FTZ R0, R24, R0 ;  /* 0x0000000018007220 */ /* 0x000fca0000410000 */
[----:B------:R0:W-:Y:S02]  /*15a40*/  STL [R1+0x298], R0 ;  /* 0x0002980001007387 */ /* 0x0001e40000100800 */
[----:B0-----:R-:W-:Y:S01]  /*15a50*/  FMUL.FTZ R0, R23, -1.4426950216293334961 ;  /* 0xbfb8aa3b17007820 */ /* 0x001fe20000410000 */
[----:B------:R-:W-:Y:S02]  /*15a60*/  SHF.L.U32 R24, R33, 0x10, RZ ;  /* 0x0000001021187819 */ /* 0x000fe400000006ff */
[----:B------:R-:W4:Y:S03]  /*15a70*/  LDL.LU R33, [R1+0x4e8] ;  /* 0x0004e80001217983 */ /* 0x000f260000300800 */
[----:B------:R-:W0:Y:S01]  /*15a80*/  MUFU.EX2 R0, R0 ;  /* 0x0000000000007308 */ /* 0x000e220000000800 */
[----:B------:R-:W-:Y:S01]  /*15a90*/  FMUL.FTZ R6, R25, UR16 ;  /* 0x0000001019067c20 */ /* 0x000fe20008410000 */
[----:B0-----:R-:W-:-:S06]  /*15aa0*/  FADD.FTZ R0, R0, 1 ;  /* 0x3f80000000007421 */ /* 0x001fcc0000010000 */
[----:B------:R-:W0:Y:S01]  /*15ab0*/  MUFU.RCP R0, R0 ;  /* 0x0000000000007308 */ /* 0x000e220000001000 */
[----:B------:R-:W-:Y:S02]  /*15ac0*/  SHF.L.U32 R25, R52, 0x10, RZ ;  /* 0x0000001034197819 */ /* 0x000fe400000006ff */
[----:B------:R-:W4:Y:S01]  /*15ad0*/  LDL.LU R52, [R1+0x4ec] ;  /* 0x0004ec0001347983 */ /* 0x000f220000300800 */
        /* <DEDUP_REMOVED lines=13> */
[----:B------:R-:W-:Y:S01]  /*15bb0*/  FADD.FTZ R26, R26, -UR28 ;  /* 0x8000001c1a1a7e21 */ /* 0x000fe20008010000 */
[----:B------:R0:W-:Y:S03]  /*15bc0*/  STL [R1+0x48c], R6 ;  /* 0x00048c0601007387 */ /* 0x0001e60000100800 */
[----:B0-----:R-:W-:-:S04]  /*15bd0*/  FMUL.FTZ R6, R26, UR16 ;  /* 0x000000101a067c20 */ /* 0x001fc80008410000 */
[----:B------:R-:W-:-:S04]  /*15be0*/  FFMA.FTZ R24, R5, R6, R3 ;  /* 0x0000000605187223 */ /* 0x000fc80000010003 */
[----:B------:R-:W-:-:S06]  /*15bf0*/  FMUL.FTZ R23, R24, -1.4426950216293334961 ;  /* 0xbfb8aa3b18177820 */ /* 0x000fcc0000410000 */
[----:B------:R-:W0:Y:S01]  /*15c00*/  MUFU.EX2 R23, R23 ;  /* 0x0000001700177308 */ /* 0x000e220000000800 */
[----:B--2---:R-:W-:Y:S02]  /*15c10*/  SHF.L.U32 R25, R35, 0x10, RZ ;  /* 0x0000001023197819 */ /* 0x004fe400000006ff */
[----:B------:R-:W2:Y:S01]  /*15c20*/  LDL.LU R35, [R1+0x4d0] ;  /* 0x0004d00001237983 */ /* 0x000ea20000300800 */
[----:B0-----:R-:W-:-:S06]  /*15c30*/  FADD.FTZ R23, R23, 1 ;  /* 0x3f80000017177421 */ /* 0x001fcc0000010000 */
[----:B------:R-:W0:Y:S01]  /*15c40*/  MUFU.RCP R23, R23 ;  /* 0x0000001700177308 */ /* 0x000e220000001000 */
[----:B------:R1:W-:Y:S01]  /*15c50*/  STL [R1+0x2a0], R7 ;  /* 0x0002a00701007387 */ /* 0x0003e20000100800 */
[----:B0-----:R-:W-:Y:S01]  /*15c60*/  FMUL.FTZ R25, R25, R23 ;  /* 0x0000001719197220 */ /* 0x001fe20000410000 */
[----:B------:R-:W-:-:S04]  /*15c70*/  FADD.FTZ R23, -R23, 1 ;  /* 0x3f80000017177421 */ /* 0x000fc80000010100 */
[----:B------:R-:W-:-:S04]  /*15c80*/  FFMA.FTZ R23, R24, R23, 1 ;  /* 0x3f80000018177423 */ /* 0x000fc80000010017 */
[----:B-1----:R-:W-:Y:S01]  /*15c90*/  FMUL.FTZ R7, R25, R23 ;  /* 0x0000001719077220 */ /* 0x002fe20000410000 */
[----:B---3--:R-:W-:Y:S02]  /*15ca0*/  SHF.L.U32 R25, R34, 0x10, RZ ;  /* 0x0000001022197819 */ /* 0x008fe400000006ff */
[----:B------:R-:W3:Y:S01]  /*15cb0*/  LDL.LU R34, [R1+0x4d4] ;  /* 0x0004d40001227983 */ /* 0x000ee20000300800 */
[----:B------:R-:W-:-:S03]  /*15cc0*/  FADD.FTZ R8, R8, -UR28 ;  /* 0x8000001c08087e21 */ /* 0x000fc60008010000 */
[----:B------:R0:W-:Y:S02]  /*15cd0*/  STL [R1+0x488], R6 ;  /* 0x0004880601007387 */ /* 0x0001e40000100800 */
[----:B0-----:R-:W-:-:S04]  /*15ce0*/  FMUL.FTZ R6, R8, UR16 ;  /* 0x0000001008067c20 */ /* 0x001fc80008410000 */
[----:B------:R-:W-:-:S04]  /*15cf0*/  FFMA.FTZ R23, R4, R6, R2 ;  /* 0x0000000604177223 */ /* 0x000fc80000010002 */
[----:B------:R-:W-:-:S06]  /*15d00*/  FMUL.FTZ R8, R23, -1.4426950216293334961 ;  /* 0xbfb8aa3b17087820 */ /* 0x000fcc0000410000 */
[----:B------:R-:W0:Y:S02]  /*15d10*/  MUFU.EX2 R8, R8 ;  /* 0x0000000800087308 */ /* 0x000e240000000800 */
[----:B0-----:R-:W-:-:S06]  /*15d20*/  FADD.FTZ R8, R8, 1 ;  /* 0x3f80000008087421 */ /* 0x001fcc0000010000 */
[----:B------:R-:W0:Y:S01]  /*15d30*/  MUFU.RCP R8, R8 ;  /* 0x0000000800087308 */ /* 0x000e220000001000 */
[----:B------:R1:W-:Y:S01]  /*15d40*/  STL [R1+0x2a4], R7 ;  /* 0x0002a40701007387 */ /* 0x0003e20000100800 */
[----:B----4-:R-:W-:Y:S01]  /*15d50*/  SHF.L.U32 R24, R33, 0x10, RZ ;  /* 0x0000001021187819 */ /* 0x010fe200000006ff */
[----:B------:R-:W-:Y:S02]  /*15d60*/  FADD.FTZ R25, R25, -UR28 ;  /* 0x8000001c19197e21 */ /* 0x000fe40008010000 */
[----:B------:R4:W-:Y:S02]  /*15d70*/  STL [R1+0x46c], R6 ;  /* 0x00046c0601007387 */ /* 0x0009e40000100800 */
[----:B0-----:R-:W-:Y:S01]  /*15d80*/  FMUL.FTZ R24, R24, R8 ;  /* 0x0000000818187220 */ /* 0x001fe20000410000 */
[----:B------:R-:W-:Y:S01]  /*15d90*/  FADD.FTZ R8, -R8, 1 ;  /* 0x3f80000008087421 */ /* 0x000fe20000010100 */
[----:B------:R-:W-:Y:S01]  /*15da0*/  SHF.L.U32 R9, R9, 0x10, RZ ;  /* 0x0000001009097819 */ /* 0x000fe200000006ff */
[----:B------:R-:W3:Y:S02]  /*15db0*/  LDL.LU R33, [R1+0x49c] ;  /* 0x00049c0001217983 */ /* 0x000ee40000300800 */
[----:B------:R-:W-:-:S04]  /*15dc0*/  FFMA.FTZ R8, R23, R8, 1 ;  /* 0x3f80000017087423 */ /* 0x000fc80000010008 */
[----:B-1----:R-:W-:Y:S01]  /*15dd0*/  FMUL.FTZ R7, R24, R8 ;  /* 0x0000000818077220 */ /* 0x002fe20000410000 */
[----:B----4-:R-:W-:Y:S01]  /*15de0*/  FMUL.FTZ R6, R25, UR16 ;  /* 0x0000001019067c20 */ /* 0x010fe20008410000 */
[----:B------:R-:W-:Y:S02]  /*15df0*/  SHF.L.U32 R24, R52, 0x10, RZ ;  /* 0x0000001034187819 */ /* 0x000fe400000006ff */
[----:B------:R-:W4:Y:S01]  /*15e00*/  LDL.LU R52, [R1+0x4c0] ;  /* 0x0004c00001347983 */ /* 0x000f220000300800 */
        /* <DEDUP_REMOVED lines=22> */
[----:B---3--:R-:W-:Y:S02]  /*15f70*/  SHF.L.U32 R23, R34, 0x10, RZ ;  /* 0x0000001022177819 */ /* 0x008fe400000006ff */
[----:B------:R-:W3:Y:S01]  /*15f80*/  LDL.LU R34, [R1+0x4a8] ;  /* 0x0004a80001227983 */ /* 0x000ee20000300800 */
[----:B------:R-:W-:Y:S02]  /*15f90*/  SHF.L.U32 R10, R10, 0x10, RZ ;  /* 0x000000100a0a7819 */ /* 0x000fe400000006ff */
[----:B------:R-:W-:-:S03]  /*15fa0*/  SHF.L.U32 R11, R11, 0x10, RZ ;  /* 0x000000100b0b7819 */ /* 0x000fc600000006ff */
[----:B------:R-:W-:Y:S01]  /*15fb0*/  FADD.FTZ R10, R10, -UR28 ;  /* 0x8000001c0a0a7e21 */ /* 0x000fe20008010000 */
[----:B------:R0:W-:Y:S01]  /*15fc0*/  STL [R1+0x44c], R6 ;  /* 0x00044c0601007387 */ /* 0x0001e20000100800 */
[----:B------:R-:W-:Y:S02]  /*15fd0*/  FADD.FTZ R11, R11, -UR28 ;  /* 0x8000001c0b0b7e21 */ /* 0x000fe40008010000 */
[----:B0-----:R-:W-:-:S04]  /*15fe0*/  FMUL.FTZ R6, R10, UR16 ;  /* 0x000000100a067c20 */ /* 0x001fc80008410000 */
[----:B------:R-:W-:Y:S01]  /*15ff0*/  FFMA.FTZ R10, R5, R6, R3 ;  /* 0x00000006050a7223 */ /* 0x000fe20000010003 */
[----:B------:R0:W-:Y:S02]  /*16000*/  STL [R1+0x448], R6 ;  /* 0x0004480601007387 */ /* 0x0001e40000100800 */
[----:B0-----:R-:W-:Y:S02]  /*16010*/  FMUL.FTZ R6, R11, UR16 ;  /* 0x000000100b067c20 */ /* 0x001fe40008410000 */
[----:B------:R0:W-:Y:S02]  /*16020*/  STL [R1+0x2a8], R7 ;  /* 0x0002a80701007387 */ /* 0x0001e40000100800 */
[----:B0-----:R-:W-:Y:S01]  /*16030*/  FMUL.FTZ R7, R24, R9 ;  /* 0x0000000918077220 */ /* 0x001fe20000410000 */
[----:B------:R-:W-:-:S06]  /*16040*/  FMUL.FTZ R9, R10, -1.4426950216293334961 ;  /* 0xbfb8aa3b0a097820 */ /* 0x000fcc0000410000 */
        /* <DEDUP_REMOVED lines=8> */
[----:B------:R-:W-:Y:S01]  /*160d0*/  FFMA.FTZ R10, R4, R6, R2 ;  /* 0x00000006040a7223 */ /* 0x000fe20000010002 */
[----:B------:R0:W-:Y:S02]  /*160e0*/  STL [R1+0x2b0], R7 ;  /* 0x0002b00701007387 */ /* 0x0001e40000100800 */
[----:B0-----:R-:W-:Y:S01]  /*160f0*/  FMUL.FTZ R7, R23, R9 ;  /* 0x0000000917077220 */ /* 0x001fe20000410000 */
[----:B------:R-:W-:-:S06]  /*16100*/  FMUL.FTZ R9, R10, -1.4426950216293334961 ;  /* 0xbfb8aa3b0a097820 */ /* 0x000fcc0000410000 */
[----:B------:R-:W0:Y:S01]  /*16110*/  MUFU.EX2 R9, R9 ;  /* 0x0000000900097308 */ /* 0x000e220000000800 */
[----:B------:R-:W-:Y:S01]  /*16120*/  SHF.L.U32 R12, R12, 0x10, RZ ;  /* 0x000000100c0c7819 */ /* 0x000fe200000006ff */
[----:B------:R1:W-:Y:S04]  /*16130*/  STL [R1+0x440], R6 ;  /* 0x0004400601007387 */ /* 0x0003e80000100800 */
[----:B------:R-:W-:-:S04]  /*16140*/  FADD.FTZ R12, R12, -UR28 ;  /* 0x8000001c0c0c7e21 */ /* 0x000fc80008010000 */
[----:B-1----:R-:W-:Y:S01]  /*16150*/  FMUL.FTZ R6, R12, UR16 ;  /* 0x000000100c067c20 */ /* 0x002fe20008410000 */
[----:B0-----:R-:W-:-:S06]  /*16160*/  FADD.FTZ R9, R9, 1 ;  /* 0x3f80000009097421 */ /* 0x001fcc0000010000 */
[----:B------:R-:W0:Y:S02]  /*16170*/  MUFU.RCP R9, R9 ;  /* 0x0000000900097308 */ /* 0x000e240000001000 */
[----:B0-----:R-:W-:Y:S01]  /*16180*/  FMUL.FTZ R11, R11, R9 ;  /* 0x000000090b0b7220 */ /* 0x001fe20000410000 */
[----:B------:R-:W-:-:S04]  /*16190*/  FADD.FTZ R9, -R9, 1 ;  /* 0x3f80000009097421 */ /* 0x000fc80000010100 */
[----:B------:R-:W-:-:S04]  /*161a0*/  FFMA.FTZ R9, R10, R9, 1 ;  /* 0x3f8000000a097423 */ /* 0x000fc80000010009 */
[----:B------:R-:W-:Y:S01]  /*161b0*/  FMUL.FTZ R9, R11, R9 ;  /* 0x000000090b097220 */ /* 0x000fe20000410000 */
        /* <DEDUP_REMOVED lines=14> */
[----:B------:R-:W-:-:S05]  /*162a0*/  SHF.L.U32 R13, R13, 0x10, RZ ;  /* 0x000000100d0d7819 */ /* 0x000fca00000006ff */
[----:B------:R-:W-:Y:S01]  /*162b0*/  FADD.FTZ R13, R13, -UR28 ;  /* 0x8000001c0d0d7e21 */ /* 0x000fe20008010000 */
[----:B------:R0:W-:Y:S03]  /*162c0*/  STL [R1+0x438], R6 ;  /* 0x0004380601007387 */ /* 0x0001e60000100800 */
[----:B0-----:R-:W-:-:S04]  /*162d0*/  FMUL.FTZ R6, R13, UR16 ;  /* 0x000000100d067c20 */ /* 0x001fc80008410000 */
[----:B------:R-:W-:-:S04]  /*162e0*/  FFMA.FTZ R11, R4, R6, R2 ;  /* 0x00000006040b7223 */ /* 0x000fc80000010002 */
[----:B------:R-:W-:-:S06]  /*162f0*/  FMUL.FTZ R10, R11, -1.4426950216293334961 ;  /* 0xbfb8aa3b0b0a7820 */ /* 0x000fcc0000410000 */
[----:B------:R-:W0:Y:S01]  /*16300*/  MUFU.EX2 R10, R10 ;  /* 0x0000000a000a7308 */ /* 0x000e220000000800 */
[----:B------:R-:W-:Y:S01]  /*16310*/  SHF.L.U32 R14, R14, 0x10, RZ ;  /* 0x000000100e0e7819 */ /* 0x000fe200000006ff */
[----:B0-----:R-:W-:-:S06]  /*16320*/  FADD.FTZ R10, R10, 1 ;  /* 0x3f8000000a0a7421 */ /* 0x001fcc0000010000 */
[----:B------:R-:W0:Y:S01]  /*16330*/  MUFU.RCP R10, R10 ;  /* 0x0000000a000a7308 */ /* 0x000e220000001000 */
[----:B------:R-:W-:Y:S01]  /*16340*/  FADD.FTZ R14, R14, -UR28 ;  /* 0x8000001c0e0e7e21 */ /* 0x000fe20008010000 */
[----:B------:R1:W-:Y:S04]  /*16350*/  STL [R1+0x424], R6 ;  /* 0x0004240601007387 */ /* 0x0003e80000100800 */
[----:B------:R0:W-:Y:S01]  /*16360*/  STL [R1+0x2bc], R7 ;  /* 0x0002bc0701007387 */ /* 0x0001e20000100800 */
[----:B-1----:R-:W-:Y:S01]  /*16370*/  FMUL.FTZ R6, R14, UR16 ;  /* 0x000000100e067c20 */ /* 0x002fe20008410000 */
[----:B0-----:R-:W-:Y:S01]  /*16380*/  FMUL.FTZ R12, R12, R10 ;  /* 0x0000000a0c0c7220 */ /* 0x001fe20000410000 */
[----:B------:R-:W-:-:S04]  /*16390*/  FADD.FTZ R10, -R10, 1 ;  /* 0x3f8000000a0a7421 */ /* 0x000fc80000010100 */
[----:B------:R-:W-:Y:S01]  /*163a0*/  FFMA.FTZ R10, R11, R10, 1 ;  /* 0x3f8000000b0a7423 */ /* 0x000fe2000001000a */
[----:B------:R-:W-:-:S03]  /*163b0*/  FFMA.FTZ R11, R5, R6, R3 ;  /* 0x00000006050b7223 */ /* 0x000fc60000010003 */
[----:B------:R-:W-:Y:S01]  /*163c0*/  FMUL.FTZ R7, R12, R10 ;  /* 0x0000000a0c077220 */ /* 0x000fe20000410000 */
[----:B------:R-:W-:-:S06]  /*163d0*/  FMUL.FTZ R10, R11, -1.4426950216293334961 ;  /* 0xbfb8aa3b0b0a7820 */ /* 0x000fcc0000410000 */
[----:B------:R-:W0:Y:S01]  /*163e0*/  MUFU.EX2 R10, R10 ;  /* 0x0000000a000a7308 */ /* 0x000e220000000800 */
[----:B----4-:R-:W-:Y:S02]  /*163f0*/  SHF.L.U32 R12, R52, 0x10, RZ ;  /* 0x00000010340c7819 */ /* 0x010fe400000006ff */
[----:B------:R-:W4:Y:S01]  /*16400*/  LDL.LU R52, [R1+0x494] ;  /* 0x0004940001347983 */ /* 0x000f220000300800 */
[----:B0-----:R-:W-:-:S06]  /*16410*/  FADD.FTZ R10, R10, 1 ;  /* 0x3f8000000a0a7421 */ /* 0x001fcc0000010000 */
[----:B------:R-:W0:Y:S01]  /*16420*/  MUFU.RCP R10, R10 ;  /* 0x0000000a000a7308 */ /* 0x000e220000001000 */
[----:B------:R-:W-:Y:S01]  /*16430*/  SHF.L.U32 R15, R15, 0x10, RZ ;  /* 0x000000100f0f7819 */ /* 0x000fe200000006ff */
[----:B------:R1:W-:Y:S04]  /*16440*/  STL [R1+0x420], R6 ;  /* 0x0004200601007387 */ /* 0x0003e80000100800 */
[----:B------:R-:W-:-:S04]  /*16450*/  FADD.FTZ R15, R15, -UR28 ;  /* 0x8000001c0f0f7e21 */ /* 0x000fc80008010000 */
[----:B-1----:R-:W-:Y:S01]  /*16460*/  FMUL.FTZ R6, R15, UR16 ;  /* 0x000000100f067c20 */ /* 0x002fe20008410000 */
[----:B0-----:R-:W-:Y:S01]  /*16470*/  FMUL.FTZ R12, R12, R10 ;  /* 0x0000000a0c0c7220 */ /* 0x001fe20000410000 */
[----:B------:R-:W-:Y:S01]  /*16480*/  FADD.FTZ R10, -R10, 1 ;  /* 0x3f8000000a0a7421 */ /* 0x000fe20000010100 */
[----:B------:R0:W-:Y:S03]  /*16490*/  STL [R1+0x2c0], R7 ;  /* 0x0002c00701007387 */ /* 0x0001e60000100800 */
[----:B------:R-:W-:Y:S01]  /*164a0*/  FFMA.FTZ R10, R11, R10, 1 ;  /* 0x3f8000000b0a7423 */ /* 0x000fe2000001000a */
[----:B------:R-:W-:-:S03]  /*164b0*/  FFMA.FTZ R11, R4, R6, R2 ;  /* 0x00000006040b7223 */ /* 0x000fc60000010002 */
[----:B0-----:R-:W-:Y:S01]  /*164c0*/  FMUL.FTZ R7, R12, R10 ;  /* 0x0000000a0c077220 */ /* 0x001fe20000410000 */
        /* <DEDUP_REMOVED lines=9> */
[----:B--2---:R-:W-:Y:S02]  /*16560*/  SHF.L.U32 R12, R35, 0x10, RZ ;  /* 0x00000010230c7819 */ /* 0x004fe400000006ff */
[----:B------:R-:W2:Y:S03]  /*16570*/  LDL.LU R35, [R1+0x4a4] ;  /* 0x0004a40001237983 */ /* 0x000ea60000300800 */
        /* <DEDUP_REMOVED lines=8> */
[----:B------:R0:W1:Y:S02]  /*16600*/  MUFU.RCP R13, R10 ;  /* 0x0000000a000d7308 */ /* 0x0000640000001000 */
[----:B0-----:R-:W-:Y:S02]  /*16610*/  SHF.L.U32 R10, R33, 0x10, RZ ;  /* 0x00000010210a7819 */ /* 0x001fe400000006ff */
[----:B------:R-:W2:Y:S01]  /*16620*/  LDL.LU R33, [R1+0x478] ;  /* 0x0004780001217983 */ /* 0x000ea20000300800 */
[----:B---3--:R-:W-:-:S03]  /*16630*/  SHF.L.U32 R12, R34, 0x10, RZ ;  /* 0x00000010220c7819 */ /* 0x008fc600000006ff */
[----:B------:R-:W3:Y:S02]  /*16640*/  LDL.LU R34, [R1+0x47c] ;  /* 0x00047c0001227983 */ /* 0x000ee40000300800 */
[----:B------:R-:W-:Y:S01]  /*16650*/  FADD.FTZ R12, R12, -UR28 ;  /* 0x8000001c0c0c7e21 */ /* 0x000fe20008010000 */
[----:B-1----:R-:W-:Y:S01]  /*16660*/  FMUL.FTZ R10, R10, R13 ;  /* 0x0000000d0a0a7220 */ /* 0x002fe20000410000 */
[----:B------:R0:W-:Y:S01]  /*16670*/  STL [R1+0x408], R6 ;  /* 0x0004080601007387 */ /* 0x0001e20000100800 */
[----:B------:R-:W-:-:S04]  /*16680*/  FADD.FTZ R13, -R13, 1 ;  /* 0x3f8000000d0d7421 */ /* 0x000fc80000010100 */
[----:B------:R-:W-:Y:S01]  /*16690*/  FFMA.FTZ R13, R11, R13, 1 ;  /* 0x3f8000000b0d7423 */ /* 0x000fe2000001000d */
[----:B0-----:R-:W-:Y:S01]  /*166a0*/  FMUL.FTZ R6, R12, UR16 ;  /* 0x000000100c067c20 */ /* 0x001fe20008410000 */
[----:B------:R0:W-:Y:S03]  /*166b0*/  STL [R1+0x2c8], R7 ;  /* 0x0002c80701007387 */ /* 0x0001e60000100800 */
[----:B------:R-:W-:Y:S01]  /*166c0*/  FFMA.FTZ R11, R4, R6, R2 ;  /* 0x00000006040b7223 */ /* 0x000fe20000010002 */
[----:B0-----:R-:W-:-:S03]  /*166d0*/  FMUL.FTZ R7, R10, R13 ;  /* 0x0000000d0a077220 */ /* 0x001fc60000410000 */
[----:B------:R-:W-:-:S06]  /*166e0*/  FMUL.FTZ R10, R11, -1.4426950216293334961 ;  /* 0xbfb8aa3b0b0a7820 */ /* 0x000fcc0000410000 */
[----:B------:R-:W0:Y:S01]  /*166f0*/  MUFU.EX2 R10, R10 ;  /* 0x0000000a000a7308 */ /* 0x000e220000000800 */
[----:B------:R-:W-:Y:S04]  /*16700*/  STL [R1+0x790], R20 ;  /* 0x0007901401007387 */ /* 0x000fe80000100800 */
[----:B------:R-:W-:Y:S04]  /*16710*/  STL [R1+0x78c], R22 ;  /* 0x00078c1601007387 */ /* 0x000fe80000100800 */
[----:B------:R-:W-:Y:S01]  /*16720*/  STL [R1+0x798], R21 ;  /* 0x0007981501007387 */ /* 0x000fe20000100800 */
[----:B0-----:R-:W-:-:S03]  /*16730*/  FADD.FTZ R10, R10, 1 ;  /* 0x3f8000000a0a7421 */ /* 0x001fc60000010000 */
[----:B------:R-:W-:Y:S01]  /*16740*/  STL [R1+0x550], R18 ;  /* 0x0005501201007387 */ /* 0x000fe20000100800 */
[----:B------:R4:W0:Y:S03]  /*16750*/  MUFU.RCP R13, R10 ;  /* 0x0000000a000d7308 */ /* 0x0008260000001000 */
[----:B------:R-:W-:Y:S04]  /*16760*/  STL [R1+0x784], R19 ;  /* 0x0007841301007387 */ /* 0x000fe80000100800 */
[----:B------:R-:W-:Y:S04]  /*16770*/  STL [R1+0x79c], R17 ;  /* 0x00079c1101007387 */ /* 0x000fe80000100800 */
[----:B------:R-:W-:Y:S04]  /*16780*/  STL [R1+0x778], R8 ;  /* 0x0007780801007387 */ /* 0x000fe80000100800 */
[----:B------:R-:W-:Y:S04]  /*16790*/  STL [R1+0x77c], R9 ;  /* 0x00077c0901007387 */ /* 0x000fe80000100800 */
[----:B------:R1:W-:Y:S04]  /*167a0*/  STL [R1+0x404], R6 ;  /* 0x0004040601007387 */ /* 0x0003e80000100800 */
[----:B------:R1:W-:Y:S01]  /*167b0*/  STL [R1+0x2cc], R7 ;  /* 0x0002cc0701007387 */ /* 0x0003e20000100800 */
[----:B----4-:R-:W-:-:S03]  /*167c0*/  SHF.L.U32 R10, R52, 0x10, RZ ;  /* 0x00000010340a7819 */ /* 0x010fc600000006ff */
[----:B------:R-:W4:Y:S01]  /*167d0*/  LDL.LU R52, [R1+0x480] ;  /* 0x0004800001347983 */ /* 0x000f220000300800 */
[----:B------:R-:W-:-:S03]  /*167e0*/  SHF.L.U32 R12, R32, 0x10, RZ ;  /* 0x00000010200c7819 */ /* 0x000fc600000006ff */
[----:B------:R-:W4:Y:S02]  /*167f0*/  LDL.LU R32, [R1+0x484] ;  /* 0x0004840001207983 */ /* 0x000f240000300800 */
[----:B------:R-:W-:Y:S01]  /*16800*/  FADD.FTZ R12, R12, -UR28 ;  /* 0x8000001c0c0c7e21 */ /* 0x000fe20008010000 */
[----:B0-----:R-:W-:Y:S01]  /*16810*/  FMUL.FTZ R10, R10, R13 ;  /* 0x0000000d0a0a7220 */ /* 0x001fe20000410000 */
[----:B------:R-:W-:Y:S01]  /*16820*/  FADD.FTZ R13, -R13, 1 ;  /* 0x3f8000000d0d7421 */ /* 0x000fe20000010100 */
[----:B------:R-:W4:Y:S01]  /*16830*/  LDL.LU R53, [R1+0x384] ;  /* 0x0003840001357983 */ /* 0x000f220000300800 */
[----:B-1----:R-:W-:Y:S02]  /*16840*/  FMUL.FTZ R6, R12, UR16 ;  /* 0x000000100c067c20 */ /* 0x002fe40008410000 */
[----:B------:R-:W-:Y:S01]  /*16850*/  FFMA.FTZ R13, R11, R13, 1 ;  /* 0x3f8000000b0d7423 */ /* 0x000fe2000001000d */
[----:B------:R-:W-:Y:S01]  /*16860*/  SHF.L.U32 R47, R47, 0x10, RZ ;  /* 0x000000102f2f7819 */ /* 0x000fe200000006ff */
[----:B------:R-:W-:Y:S01]  /*16870*/  FFMA.FTZ R11, R5, R6, R3 ;  /* 0x00000006050b7223 */ /* 0x000fe20000010003 */
[----:B------:R-:W-:Y:S01]  /*16880*/  SHF.L.U32 R45, R45, 0x10, RZ ;  /* 0x000000102d2d7819 */ /* 0x000fe200000006ff */
[----:B------:R-:W-:Y:S01]  /*16890*/  FMUL.FTZ R7, R10, R13 ;  /* 0x0000000d0a077220 */ /* 0x000fe20000410000 */
[----:B------:R-:W-:Y:S01]  /*168a0*/  SHF.L.U32 R51, R51, 0x10, RZ ;  /* 0x0000001033337819 */ /* 0x000fe200000006ff */
[----:B------:R-:W-:Y:S01]  /*168b0*/  FMUL.FTZ R10, R11, -1.4426950216293334961 ;  /* 0xbfb8aa3b0b0a7820 */ /* 0x000fe20000410000 */
[----:B------:R-:W-:Y:S01]  /*168c0*/  SHF.L.U32 R43, R43, 0x10, RZ ;  /* 0x000000102b2b7819 */ /* 0x000fe200000006ff */
[----:B------:R-:W4:Y:S04]  /*168d0*/  LDL.LU R54, [R1+0x72c] ;  /* 0x00072c0001367983 */ /* 0x000f280000300800 */
[----:B------:R-:W0:Y:S01]  /*168e0*/  MUFU.EX2 R10, R10 ;  /* 0x0000000a000a7308 */ /* 0x000e220000000800 */
[----:B------:R-:W-:Y:S01]  /*168f0*/  SHF.L.U32 R50, R50, 0x10, RZ ;  /* 0x0000001032327819 */ /* 0x000fe200000006ff */
[----:B------:R-:W4:Y:S01]  /*16900*/  LDL.LU R55, [R1+0x738] ;  /* 0x0007380001377983 */ /* 0x000f220000300800 */
[----:B------:R-:W-:-:S02]  /*16910*/  SHF.L.U32 R41, R41, 0x10, RZ ;  /* 0x0000001029297819 */ /* 0x000fc400000006ff */
[----:B------:R-:W-:Y:S01]  /*16920*/  SHF.L.U32 R49, R49, 0x10, RZ ;  /* 0x0000001031317819 */ /* 0x000fe200000006ff */
[----:B------:R-:W4:Y:S01]  /*16930*/  LDL.LU R56, [R1+0x73c] ;  /* 0x00073c0001387983 */ /* 0x000f220000300800 */
[----:B------:R-:W-:Y:S02]  /*16940*/  SHF.L.U32 R39, R39, 0x10, RZ ;  /* 0x0000001027277819 */ /* 0x000fe400000006ff */
[----:B------:R-:W-:Y:S01]  /*16950*/  SHF.L.U32 R48, R48, 0x10, RZ ;  /* 0x0000001030307819 */ /* 0x000fe200000006ff */
[----:B------:R-:W4:Y:S01]  /*16960*/  LDL.LU R57, [R1+0x744] ;  /* 0x0007440001397983 */ /* 0x000f220000300800 */
[----:B------:R-:W-:Y:S02]  /*16970*/  SHF.L.U32 R37, R37, 0x10, RZ ;  /* 0x0000001025257819 */ /* 0x000fe400000006ff */
[----:B------:R-:W-:Y:S01]  /*16980*/  SHF.L.U32 R46, R46, 0x10, RZ ;  /* 0x000000102e2e7819 */ /* 0x000fe200000006ff */
[----:B------:R-:W4:Y:S01]  /*16990*/  LDL.LU R58, [R1+0x6c0] ;  /* 0x0006c000013a7983 */ /* 0x000f220000300800 */
[----:B0-----:R-:W-:Y:S01]  /*169a0*/  FADD.FTZ R10, R10, 1 ;  /* 0x3f8000000a0a7421 */ /* 0x001fe20000010000 */
[----:B------:R-:W-:-:S02]  /*169b0*/  SHF.L.U32 R31, R31, 0x10, RZ ;  /* 0x000000101f1f7819 */ /* 0x000fc400000006ff */
[----:B------:R-:W4:Y:S01]  /*169c0*/  LDL.LU R20, [R1+0x6a8] ;  /* 0x0006a80001147983 */ /* 0x000f220000300800 */
[----:B------:R2:W0:Y:S03]  /*169d0*/  MUFU.RCP R13, R10 ;  /* 0x0000000a000d7308 */ /* 0x0004260000001000 */
[----:B------:R-:W-:Y:S04]  /*169e0*/  STL [R1+0x400], R6 ;  /* 0x0004000601007387 */ /* 0x000fe80000100800 */
[----:B------:R1:W-:Y:S01]  /*169f0*/  STL [R1+0x354], R7 ;  /* 0x0003540701007387 */ /* 0x0003e20000100800 */
[----:B------:R-:W-:Y:S02]  /*16a00*/  SHF.L.U32 R44, R44, 0x10, RZ ;  /* 0x000000102c2c7819 */ /* 0x000fe400000006ff */
        /* <DEDUP_REMOVED lines=10> */
[----:B------:R-:W4:Y:S04]  /*16ab0*/  LDL.LU R18, [R1+0x698] ;  /* 0x0006980001127983 */ /* 0x000f280000300800 */
[----:B------:R-:W4:Y:S04]  /*16ac0*/  LDL.LU R21, [R1+0x690] ;  /* 0x0006900001157983 */ /* 0x000f280000300800 */
[----:B------:R-:W4:Y:S04]  /*16ad0*/  LDL.LU R9, [R1+0x450] ;  /* 0x0004500001097983 */ /* 0x000f280000300800 */
[----:B------:R-:W4:Y:S01]  /*16ae0*/  LDL.LU R19, [R1+0x684] ;  /* 0x0006840001137983 */ /* 0x000f220000300800 */
[----:B--2---:R-:W-:-:S03]  /*16af0*/  SHF.L.U32 R10, R35, 0x10, RZ ;  /* 0x00000010230a7819 */ /* 0x004fc600000006ff */
[----:B------:R-:W2:Y:S02]  /*16b00*/  LDL.LU R35, [R1+0x460] ;  /* 0x0004600001237983 */ /* 0x000ea40000300800 */
[----:B0-----:R-:W-:Y:S01]  /*16b10*/  FMUL.FTZ R10, R10, R13 ;  /* 0x0000000d0a0a7220 */ /* 0x001fe20000410000 */
[----:B------:R-:W-:-:S04]  /*16b20*/  FADD.FTZ R13, -R13, 1 ;  /* 0x3f8000000d0d7421 */ /* 0x000fc80000010100 */
[----:B------:R-:W-:-:S04]  /*16b30*/  FFMA.FTZ R13, R11, R13, 1 ;  /* 0x3f8000000b0d7423 */ /* 0x000fc8000001000d */
[----:B-1----:R-:W-:Y:S01]  /*16b40*/  FMUL.FTZ R7, R10, R13 ;  /* 0x0000000d0a077220 */ /* 0x002fe20000410000 */
[----:B------:R-:W-:Y:S02]  /*16b50*/  SHF.L.U32 R12, R33, 0x10, RZ ;  /* 0x00000010210c7819 */ /* 0x000fe400000006ff */
[----:B------:R-:W2:Y:S03]  /*16b60*/  LDL.LU R33, [R1+0x464] ;  /* 0x0004640001217983 */ /* 0x000ea60000300800 */
[----:B------:R-:W-:-:S04]  /*16b70*/  FADD.FTZ R12, R12, -UR28 ;  /* 0x8000001c0c0c7e21 */ /* 0x000fc80008010000 */
[----:B------:R-:W-:-:S04]  /*16b80*/  FMUL.FTZ R6, R12, UR16 ;  /* 0x000000100c067c20 */ /* 0x000fc80008410000 */
[----:B------:R-:W-:-:S04]  /*16b90*/  FFMA.FTZ R11, R4, R6, R2 ;  /* 0x00000006040b7223 */ /* 0x000fc80000010002 */
[----:B------:R-:W-:-:S06]  /*16ba0*/  FMUL.FTZ R10, R11, -1.4426950216293334961 ;  /* 0xbfb8aa3b0b0a7820 */ /* 0x000fcc0000410000 */
[----:B------:R-:W0:Y:S02]  /*16bb0*/  MUFU.EX2 R10, R10 ;  /* 0x0000000a000a7308 */ /* 0x000e240000000800 */
[----:B0-----:R-:W-:-:S06]  /*16bc0*/  FADD.FTZ R10, R10, 1 ;  /* 0x3f8000000a0a7421 */ /* 0x001fcc0000010000 */
[----:B------:R3:W0:Y:S02]  /*16bd0*/  MUFU.RCP R13, R10 ;  /* 0x0000000a000d7308 */ /* 0x0006240000001000 */
[----:B---3--:R-:W-:Y:S02]  /*16be0*/  SHF.L.U32 R10, R34, 0x10, RZ ;  /* 0x00000010220a7819 */ /* 0x008fe400000006ff */
[----:B------:R-:W3:Y:S04]  /*16bf0*/  LDL.LU R34, [R1+0x470] ;  /* 0x0004700001227983 */ /* 0x000ee80000300800 */
[----:B------:R-:W-:Y:S01]  /*16c00*/  STL [R1+0x3fc], R6 ;  /* 0x0003fc0601007387 */ /* 0x000fe20000100800 */
[----:B0-----:R-:W-:Y:S01]  /*16c10*/  FMUL.FTZ R10, R10, R13 ;  /* 0x0000000d0a0a7220 */ /* 0x001fe20000410000 */
[----:B------:R-:W-:-:S02]  /*16c20*/  FADD.FTZ R13, -R13, 1 ;  /* 0x3f8000000d0d7421 */ /* 0x000fc40000010100 */
[----:B------:R0:W-:Y:S02]  /*16c30*/  STL [R1+0x34c], R7 ;  /* 0x00034c0701007387 */ /* 0x0001e40000100800 */
[----:B------:R-:W-:-:S04]  /*16c40*/  FFMA.FTZ R13, R11, R13, 1 ;  /* 0x3f8000000b0d7423 */ /* 0x000fc8000001000d */
[----:B0-----:R-:W-:Y:S01]  /*16c50*/  FMUL.FTZ R7, R10, R13 ;  /* 0x0000000d0a077220 */ /* 0x001fe20000410000 */
[----:B----4-:R-:W-:Y:S02]  /*16c60*/  SHF.L.U32 R12, R52, 0x10, RZ ;  /* 0x00000010340c7819 */ /* 0x010fe400000006ff */
[----:B------:R-:W4:Y:S03]  /*16c70*/  LDL.LU R52, [R1+0x4b8] ;  /* 0x0004b80001347983 */ /* 0x000f260000300800 */
[----:B------:R-:W-:-:S04]  /*16c80*/  FADD.FTZ R12, R12, -UR28 ;  /* 0x8000001c0c0c7e21 */ /* 0x000fc80008010000 */
[----:B------:R-:W-:-:S04]  /*16c90*/  FMUL.FTZ R6, R12, UR16 ;  /* 0x000000100c067c20 */ /* 0x000fc80008410000 */
[----:B------:R-:W-:-:S04]  /*16ca0*/  FFMA.FTZ R11, R5, R6, R3 ;  /* 0x00000006050b7223 */ /* 0x000fc80000010003 */
[----:B------:R-:W-:-:S06]  /*16cb0*/  FMUL.FTZ R10, R11, -1.4426950216293334961 ;  /* 0xbfb8aa3b0b0a7820 */ /* 0x000fcc0000410000 */
[----:B------:R-:W0:Y:S02]  /*16cc0*/  MUFU.EX2 R10, R10 ;  /* 0x0000000a000a7308 */ /* 0x000e240000000800 */
[----:B0-----:R-:W-:-:S06]  /*16cd0*/  FADD.FTZ R10, R10, 1 ;  /* 0x3f8000000a0a7421 */ /* 0x001fcc0000010000 */
[----:B------:R0:W1:Y:S02]  /*16ce0*/  MUFU.RCP R13, R10 ;  /* 0x0000000a000d7308 */ /* 0x0000640000001000 */
[----:B0-----:R-:W-:Y:S02]  /*16cf0*/  SHF.L.U32 R10, R32, 0x10, RZ ;  /* 0x00000010200a7819 */ /* 0x001fe400000006ff */
[----:B------:R-:W4:Y:S04]  /*16d00*/  LDL.LU R32, [R1+0x474] ;  /* 0x0004740001207983 */ /* 0x000f280000300800 */
[----:B------:R-:W-:Y:S01]  /*16d10*/  STL [R1+0x3f8], R6 ;  /* 0x0003f80601007387 */ /* 0x000fe20000100800 */
[----:B-1----:R-:W-:Y:S01]  /*16d20*/  FMUL.FTZ R10, R10, R13 ;  /* 0x0000000d0a0a7220 */ /* 0x002fe20000410000 */
[----:B------:R-:W-:-:S02]  /*16d30*/  FADD.FTZ R13, -R13, 1 ;  /* 0x3f8000000d0d7421 */ /* 0x000fc40000010100 */
[----:B------:R0:W-:Y:S02]  /*16d40*/  STL [R1+0x348], R7 ;  /* 0x0003480701007387 */ /* 0x0001e40000100800 */
[----:B------:R-:W-:-:S04]  /*16d50*/  FFMA.FTZ R13, R11, R13, 1 ;  /* 0x3f8000000b0d7423 */ /* 0x000fc8000001000d */
[----:B0-----:R-:W-:Y:S01]  /*16d60*/  FMUL.FTZ R7, R10, R13 ;  /* 0x0000000d0a077220 */ /* 0x001fe20000410000 */
[----:B--2---:R-:W-:Y:S02]  /*16d70*/  SHF.L.U32 R12, R35, 0x10, RZ ;  /* 0x00000010230c7819 */ /* 0x004fe400000006ff */
[----:B------:R-:W2:Y:S03]  /*16d80*/  LDL.LU R35, [R1+0x4bc] ;  /* 0x0004bc0001237983 */ /* 0x000ea60000300800 */
        /* <DEDUP_REMOVED lines=8> */
[----:B------:R-:W2:Y:S01]  /*16e10*/  LDL.LU R33, [R1+0x4c8] ;  /* 0x0004c80001217983 */ /* 0x000ea20000300800 */
[----:B---3--:R-:W-:-:S03]  /*16e20*/  SHF.L.U32 R12, R34, 0x10, RZ ;  /* 0x00000010220c7819 */ /* 0x008fc600000006ff */
[----:B------:R-:W3:Y:S01]  /*16e30*/  LDL.LU R34, [R1+0x4e0] ;  /* 0x0004e00001227983 */ /* 0x000ee20000300800 */
[----:B-1----:R-:W-:Y:S01]  /*16e40*/  FMUL.FTZ R10, R10, R13 ;  /* 0x0000000d0a0a7220 */ /* 0x002fe20000410000 */
[----:B------:R-:W-:Y:S02]  /*16e50*/  FADD.FTZ R12, R12, -UR28 ;  /* 0x8000001c0c0c7e21 */ /* 0x000fe40008010000 */
        /* <DEDUP_REMOVED lines=8> */
[----:B------:R-:W0:Y:S02]  /*16ee0*/  MUFU.EX2 R10, R10 ;  /* 0x0000000a000a7308 */ /* 0x000e240000000800 */
[----:B0-----:R-:W-:-:S06]  /*16ef0*/  FADD.FTZ R10, R10, 1 ;  /* 0x3f8000000a0a7421 */ /* 0x001fcc0000010000 */
[----:B------:R4:W0:Y:S02]  /*16f00*/  MUFU.RCP R13, R10 ;  /* 0x0000000a000d7308 */ /* 0x0008240000001000 */
[----:B----4-:R-:W-:Y:S02]  /*16f10*/  SHF.L.U32 R10, R52, 0x10, RZ ;  /* 0x00000010340a7819 */ /* 0x010fe400000006ff */
[----:B------:R-:W4:Y:S04]  /*16f20*/  LDL.LU R52, [R1+0x4cc] ;  /* 0x0004cc0001347983 */ /* 0x000f280000300800 */
[----:B------:R1:W-:Y:S01]  /*16f30*/  STL [R1+0x3f0], R6 ;  /* 0x0003f00601007387 */ /* 0x0003e20000100800 */
[----:B0-----:R-:W-:Y:S01]  /*16f40*/  FMUL.FTZ R10, R10, R13 ;  /* 0x0000000d0a0a7220 */ /* 0x001fe20000410000 */
[----:B------:R-:W-:-:S02]  /*16f50*/  FADD.FTZ R13, -R13, 1 ;  /* 0x3f8000000d0d7421 */ /* 0x000fc40000010100 */
[----:B------:R0:W-:Y:S02]  /*16f60*/  STL [R1+0x33c], R7 ;  /* 0x00033c0701007387 */ /* 0x0001e40000100800 */
[----:B------:R-:W-:Y:S01]  /*16f70*/  FFMA.FTZ R13, R11, R13, 1 ;  /* 0x3f8000000b0d7423 */ /* 0x000fe2000001000d */
[----:B------:R-:W-:Y:S02]  /*16f80*/  SHF.L.U32 R12, R32, 0x10, RZ ;  /* 0x00000010200c7819 */ /* 0x000fe400000006ff */
[----:B------:R-:W4:Y:S03]  /*16f90*/  LDL.LU R32, [R1+0x4e4] ;  /* 0x0004e40001207983 */ /* 0x000f260000300800 */
[----:B------:R-:W-:-:S04]  /*16fa0*/  FADD.FTZ R12, R12, -UR28 ;  /* 0x8000001c0c0c7e21 */ /* 0x000fc80008010000 */
[----:B-1----:R-:W-:Y:S01]  /*16fb0*/  FMUL.FTZ R6, R12, UR16 ;  /* 0x000000100c067c20 */ /* 0x002fe20008410000 */
[----:B0-----:R-:W-:-:S03]  /*16fc0*/  FMUL.FTZ R7, R10, R13 ;  /* 0x0000000d0a077220 */ /* 0x001fc60000410000 */
[----:B------:R-:W-:-:S04]  /*16fd0*/  FFMA.FTZ R11, R4, R6, R2 ;  /* 0x00000006040b7223 */ /* 0x000fc80000010002 */
[----:B------:R-:W-:-:S06]  /*16fe0*/  FMUL.FTZ R10, R11, -1.4426950216293334961 ;  /* 0xbfb8aa3b0b0a7820 */ /* 0x000fcc0000410000 */
[----:B------:R-:W0:Y:S02]  /*16ff0*/  MUFU.EX2 R10, R10 ;  /* 0x0000000a000a7308 */ /* 0x000e240000000800 */
[----:B0-----:R-:W-:-:S06]  /*17000*/  FADD.FTZ R10, R10, 1 ;  /* 0x3f8000000a0a7421 */ /* 0x001fcc0000010000 */
[----:B------:R2:W0:Y:S01]  /*17010*/  MUFU.RCP R13, R10 ;  /* 0x0000000a000d7308 */ /* 0x0004220000001000 */
[----:B------:R-:W-:Y:S01]  /*17020*/  STL [R1+0x3ec], R6 ;  /* 0x0003ec0601007387 */ /* 0x000fe20000100800 */
[----:B--2---:R-:W-:-:S03]  /*17030*/  SHF.L.U32 R10, R35, 0x10, RZ ;  /* 0x00000010230a7819 */ /* 0x004fc600000006ff */
[----:B------:R-:W2:Y:S02]  /*17040*/  LDL.LU R35, [R1+0x4f0] ;  /* 0x0004f00001237983 */ /* 0x000ea40000300800 */
[----:B0-----:R-:W-:Y:S01]  /*17050*/  FMUL.FTZ R10, R10, R13 ;  /* 0x0000000d0a0a7220 */ /* 0x001fe20000410000 */
[----:B------:R-:W-:Y:S01]  /*17060*/  FADD.FTZ R13, -R13, 1 ;  /* 0x3f8000000d0d7421 */ /* 0x000fe20000010100 */
[----:B------:R0:W-:Y:S03]  /*17070*/  STL [R1+0x338], R7 ;  /* 0x0003380701007387 */ /* 0x0001e60000100800 */
[----:B------:R-:W-:-:S04]  /*17080*/  FFMA.FTZ R13, R11, R13, 1 ;  /* 0x3f8000000b0d7423 */ /* 0x000fc8000001000d */
[----:B0-----:R-:W-:Y:S01]  /*17090*/  FMUL.FTZ R7, R10, R13 ;  /* 0x0000000d0a077220 */ /* 0x001fe20000410000 */
        /* <DEDUP_REMOVED lines=62> */
[----:B------:R-:W-:Y:S01]  /*17480*/  STL [R1+0x3dc], R6 ;  /* 0x0003dc0601007387 */ /* 0x000fe20000100800 */
[----:B0-----:R-:W-:Y:S01]  /*17490*/  FMUL.FTZ R10, R10, R13 ;  /* 0x0000000d0a0a7220 */ /* 0x001fe20000410000 */
[----:B------:R-:W-:-:S02]  /*174a0*/  FADD.FTZ R13, -R13, 1 ;  /* 0x3f8000000d0d7421 */ /* 0x000fc40000010100 */
[----:B------:R0:W-:Y:S02]  /*174b0*/  STL [R1+0x324], R7 ;  /* 0x0003240701007387 */ /* 0x0001e40000100800 */
[----:B------:R-:W-:-:S04]  /*174c0*/  FFMA.FTZ R13, R11, R13, 1 ;  /* 0x3f8000000b0d7423 */ /* 0x000fc8000001000d */
[----:B0-----:R-:W-:Y:S01]  /*174d0*/  FMUL.FTZ R7, R10, R13 ;  /* 0x0000000d0a077220 */ /* 0x001fe20000410000 */
[----:B------:R-:W-:Y:S02]  /*174e0*/  SHF.L.U32 R12, R32, 0x10, RZ ;  /* 0x00000010200c7819 */ /* 0x000fe400000006ff */
[----:B------:R-:W4:Y:S03]  /*174f0*/  LDL.LU R32, [R1+0x5bc] ;  /* 0x0005bc0001207983 */ /* 0x000f260000300800 */
[----:B------:R-:W-:-:S04]  /*17500*/  FADD.FTZ R12, R12, -UR28 ;  /* 0x8000001c0c0c7e21 */ /* 0x000fc80008010000 */
[----:B------:R-:W-:-:S04]  /*17510*/  FMUL.FTZ R6, R12, UR16 ;  /* 0x000000100c067c20 */ /* 0x000fc80008410000 */
[----:B------:R-:W-:-:S04]  /*17520*/  FFMA.FTZ R11, R5, R6, R3 ;  /* 0x00000006050b7223 */ /* 0x000fc80000010003 */
[----:B------:R-:W-:-:S06]  /*17530*/  FMUL.FTZ R10, R11, -1.4426950216293334961 ;  /* 0xbfb8aa3b0b0a7820 */ /* 0x000fcc0000410000 */
[----:B------:R-:W0:Y:S02]  /*17540*/  MUFU.EX2 R10, R10 ;  /* 0x0000000a000a7308 */ /* 0x000e240000000800 */
[----:B0-----:R-:W-:-:S06]  /*17550*/  FADD.FTZ R10, R10, 1 ;  /* 0x3f8000000a0a7421 */ /* 0x001fcc0000010000 */
[----:B------:R2:W0:Y:S02]  /*17560*/  MUFU.RCP R13, R10 ;  /* 0x0000000a000d7308 */ /* 0x0004240000001000 */
[----:B--2---:R-:W-:Y:S02]  /*17570*/  SHF.L.U32 R10, R35, 0x10, RZ ;  /* 0x00000010230a7819 */ /* 0x004fe400000006ff */
[----:B------:R-:W2:Y:S03]  /*17580*/  LDL.LU R35, [R1+0x5b8] ;  /* 0x0005b80001237983 */ /* 0x000ea60000300800 */
[----:B0-----:R-:W-:Y:S01]  /*17590*/  FMUL.FTZ R10, R10, R13 ;  /* 0x0000000d0a0a7220 */ /* 0x001fe20000410000 */
[----:B------:R-:W-:Y:S01]  /*175a0*/  STL [R1+0x3d8], R6 ;  /* 0x0003d80601007387 */ /* 0x000fe20000100800 */
[----:B------:R-:W-:-:S04]  /*175b0*/  FADD.FTZ R13, -R13, 1 ;  /* 0x3f8000000d0d7421 */ /* 0x000fc80000010100 */
[----:B------:R-:W-:Y:S01]  /*175c0*/  FFMA.FTZ R13, R11, R13, 1 ;  /* 0x3f8000000b0d7423 */ /* 0x000fe2000001000d */
[----:B------:R0:W-:Y:S03]  /*175d0*/  STL [R1+0x320], R7 ;  /* 0x0003200701007387 */ /* 0x0001e60000100800 */
        /* <DEDUP_REMOVED lines=162> */
[----:B------:R2:W0:Y:S01]  /*18000*/  MUFU.RCP R13, R10 ;  /* 0x0000000a000d7308 */ /* 0x0004220000001000 */
[----:B------:R-:W-:Y:S04]  /*18010*/  STL [R1+0x3ac], R6 ;  /* 0x0003ac0601007387 */ /* 0x000fe80000100800 */
[----:B------:R1:W-:Y:S01]  /*18020*/  STL [R1+0x2ec], R7 ;  /* 0x0002ec0701007387 */ /* 0x0003e20000100800 */
        /* <DEDUP_REMOVED lines=34> */
[----:B------:R0:W-:Y:S01]  /*18250*/  STL [R1+0x3a4], R6 ;  /* 0x0003a40601007387 */ /* 0x0001e20000100800 */
[----:B--2---:R-:W-:-:S03]  /*18260*/  SHF.L.U32 R12, R35, 0x10, RZ ;  /* 0x00000010230c7819 */ /* 0x004fc600000006ff */
[----:B------:R-:W2:Y:S02]  /*18270*/  LDL.LU R35, [R1+0x388] ;  /* 0x0003880001237983 */ /* 0x000ea40000300800 */
[----:B------:R-:W-:-:S04]  /*18280*/  FADD.FTZ R12, R12, -UR28 ;  /* 0x8000001c0c0c7e21 */ /* 0x000fc80008010000 */
[----:B0-----:R-:W-:Y:S01]  /*18290*/  FMUL.FTZ R6, R12, UR16 ;  /* 0x000000100c067c20 */ /* 0x001fe20008410000 */
[----:B---3--:R-:W-:Y:S02]  /*182a0*/  SHF.L.U32 R12, R34, 0x10, RZ ;  /* 0x00000010220c7819 */ /* 0x008fe400000006ff */
[----:B------:R-:W3:Y:S01]  /*182b0*/  LDL.LU R34, [R1+0x350] ;  /* 0x0003500001227983 */ /* 0x000ee20000300800 */
[----:B-1----:R-:W-:Y:S01]  /*182c0*/  FMUL.FTZ R10, R10, R13 ;  /* 0x0000000d0a0a7220 */ /* 0x002fe20000410000 */
[----:B------:R-:W-:-:S04]  /*182d0*/  FADD.FTZ R13, -R13, 1 ;  /* 0x3f8000000d0d7421 */ /* 0x000fc80000010100 */
[----:B------:R-:W-:Y:S01]  /*182e0*/  FFMA.FTZ R13, R11, R13, 1 ;  /* 0x3f8000000b0d7423 */ /* 0x000fe2000001000d */
[----:B------:R-:W-:Y:S01]  /*182f0*/  FFMA.FTZ R11, R4, R6, R2 ;  /* 0x00000006040b7223 */ /* 0x000fe20000010002 */
[----:B------:R0:W-:Y:S02]  /*18300*/  STL [R1+0x2e4], R7 ;  /* 0x0002e40701007387 */ /* 0x0001e40000100800 */
[----:B0-----:R-:W-:Y:S01]  /*18310*/  FMUL.FTZ R7, R10, R13 ;  /* 0x0000000d0a077220 */ /* 0x001fe20000410000 */
[----:B------:R-:W-:-:S06]  /*18320*/  FMUL.FTZ R10, R11, -1.4426950216293334961 ;  /* 0xbfb8aa3b0b0a7820 */ /* 0x000fcc0000410000 */
[----:B------:R-:W0:Y:S02]  /*18330*/  MUFU.EX2 R10, R10 ;  /* 0x0000000a000a7308 */ /* 0x000e240000000800 */
[----:B0-----:R-:W-:-:S06]  /*18340*/  FADD.FTZ R10, R10, 1 ;  /* 0x3f8000000a0a7421 */ /* 0x001fcc0000010000 */
[----:B------:R0:W1:Y:S01]  /*18350*/  MUFU.RCP R13, R10 ;  /* 0x0000000a000d7308 */ /* 0x0000620000001000 */
[----:B------:R-:W-:Y:S01]  /*18360*/  FADD.FTZ R12, R12, -UR28 ;  /* 0x8000001c0c0c7e21 */ /* 0x000fe20008010000 */
[----:B------:R0:W-:Y:S02]  /*18370*/  STL [R1+0x3a0], R6 ;  /* 0x0003a00601007387 */ /* 0x0001e40000100800 */
[----:B0-----:R-:W-:Y:S01]  /*18380*/  SHF.L.U32 R10, R53, 0x10, RZ ;  /* 0x00000010350a7819 */ /* 0x001fe200000006ff */
[----:B------:R-:W-:-:S04]  /*18390*/  FMUL.FTZ R6, R12, UR16 ;  /* 0x000000100c067c20 */ /* 0x000fc80008410000 */
[----:B-1----:R-:W-:Y:S01]  /*183a0*/  FMUL.FTZ R10, R10, R13 ;  /* 0x0000000d0a0a7220 */ /* 0x002fe20000410000 */
[----:B------:R-:W-:Y:S01]  /*183b0*/  FADD.FTZ R13, -R13, 1 ;  /* 0x3f8000000d0d7421 */ /* 0x000fe20000010100 */
[----:B------:R0:W-:Y:S03]  /*183c0*/  STL [R1+0x2e0], R7 ;  /* 0x0002e00701007387 */ /* 0x0001e60000100800 */
[----:B------:R-:W-:Y:S01]  /*183d0*/  FFMA.FTZ R13, R11, R13, 1 ;  /* 0x3f8000000b0d7423 */ /* 0x000fe2000001000d */
[----:B------:R-:W-:-:S03]  /*183e0*/  FFMA.FTZ R11, R5, R6, R3 ;  /* 0x00000006050b7223 */ /* 0x000fc60000010003 */
[----:B0-----:R-:W-:Y:S01]  /*183f0*/  FMUL.FTZ R7, R10, R13 ;  /* 0x0000000d0a077220 */ /* 0x001fe20000410000 */
[----:B------:R-:W-:-:S06]  /*18400*/  FMUL.FTZ R10, R11, -1.4426950216293334961 ;  /* 0xbfb8aa3b0b0a7820 */ /* 0x000fcc0000410000 */
[----:B------:R-:W0:Y:S01]  /*18410*/  MUFU.EX2 R10, R10 ;  /* 0x0000000a000a7308 */ /* 0x000e220000000800 */
[----:B----4-:R-:W-:Y:S02]  /*18420*/  SHF.L.U32 R12, R52, 0x10, RZ ;  /* 0x00000010340c7819 */ /* 0x010fe400000006ff */
[----:B------:R-:W4:Y:S01]  /*18430*/  LDL.LU R52, [R1+0x374] ;  /* 0x0003740001347983 */ /* 0x000f220000300800 */
[----:B0-----:R-:W-:-:S04]  /*18440*/  FADD.FTZ R10, R10, 1 ;  /* 0x3f8000000a0a7421 */ /* 0x001fc80000010000 */
[----:B------:R0:W1:Y:S01]  /*18450*/  MUFU.RCP R13, R10 ;  /* 0x0000000a000d7308 */ /* 0x0000620000001000 */
[----:B------:R-:W-:Y:S01]  /*18460*/  FADD.FTZ R12, R12, -UR28 ;  /* 0x8000001c0c0c7e21 */ /* 0x000fe20008010000 */
[----:B------:R0:W-:Y:S02]  /*18470*/  STL [R1+0x39c], R6 ;  /* 0x00039c0601007387 */ /* 0x0001e40000100800 */
[----:B0-----:R-:W-:Y:S02]  /*18480*/  SHF.L.U32 R10, R33, 0x10, RZ ;  /* 0x00000010210a7819 */ /* 0x001fe400000006ff */
[----:B------:R-:W4:Y:S01]  /*18490*/  LDL.LU R33, [R1+0x370] ;  /* 0x0003700001217983 */ /* 0x000f220000300800 */
[----:B------:R-:W-:Y:S02]  /*184a0*/  FMUL.FTZ R6, R12, UR16 ;  /* 0x000000100c067c20 */ /* 0x000fe40008410000 */
[----:B-1----:R-:W-:Y:S01]  /*184b0*/  FMUL.FTZ R10, R10, R13 ;  /* 0x0000000d0a0a7220 */ /* 0x002fe20000410000 */
[----:B------:R-:W-:Y:S01]  /*184c0*/  FADD.FTZ R13, -R13, 1 ;  /* 0x3f8000000d0d7421 */ /* 0x000fe20000010100 */
[----:B------:R0:W-:Y:S03]  /*184d0*/  STL [R1+0x2d8], R7 ;  /* 0x0002d80701007387 */ /* 0x0001e60000100800 */
[----:B------:R-:W-:Y:S01]  /*184e0*/  FFMA.FTZ R13, R11, R13, 1 ;  /* 0x3f8000000b0d7423 */ /* 0x000fe2000001000d */
[----:B------:R-:W-:-:S03]  /*184f0*/  FFMA.FTZ R11, R4, R6, R2 ;  /* 0x00000006040b7223 */ /* 0x000fc60000010002 */
[----:B0-----:R-:W-:Y:S01]  /*18500*/  FMUL.FTZ R7, R10, R13 ;  /* 0x0000000d0a077220 */ /* 0x001fe20000410000 */
[----:B------:R-:W-:-:S06]  /*18510*/  FMUL.FTZ R10, R11, -1.4426950216293334961 ;  /* 0xbfb8aa3b0b0a7820 */ /* 0x000fcc0000410000 */
[----:B------:R-:W0:Y:S02]  /*18520*/  MUFU.EX2 R10, R10 ;  /* 0x0000000a000a7308 */ /* 0x000e240000000800 */
[----:B0-----:R-:W-:-:S06]  /*18530*/  FADD.FTZ R10, R10, 1 ;  /* 0x3f8000000a0a7421 */ /* 0x001fcc0000010000 */
[----:B------:R0:W1:Y:S02]  /*18540*/  MUFU.RCP R13, R10 ;  /* 0x0000000a000d7308 */ /* 0x0000640000001000 */
[----:B0-----:R-:W-:Y:S01]  /*18550*/  SHF.L.U32 R10, R32, 0x10, RZ ;  /* 0x00000010200a7819 */ /* 0x001fe200000006ff */
[----:B------:R0:W-:Y:S04]  /*18560*/  STL [R1+0x398], R6 ;  /* 0x0003980601007387 */ /* 0x0001e80000100800 */
[----:B------:R0:W-:Y:S01]  /*18570*/  STL [R1+0x2d4], R7 ;  /* 0x0002d40701007387 */ /* 0x0001e20000100800 */
[----:B-1----:R-:W-:Y:S01]  /*18580*/  FMUL.FTZ R10, R10, R13 ;  /* 0x0000000d0a0a7220 */ /* 0x002fe20000410000 */
[----:B------:R-:W-:Y:S02]  /*18590*/  FADD.FTZ R13, -R13, 1 ;  /* 0x3f8000000d0d7421 */ /* 0x000fe40000010100 */
[----:B------:R-:W4:Y:S01]  /*185a0*/  LDL.LU R32, [R1+0x704] ;  /* 0x0007040001207983 */ /* 0x000f220000300800 */
[----:B--2---:R-:W-:-:S03]  /*185b0*/  SHF.L.U32 R12, R35, 0x10, RZ ;  /* 0x00000010230c7819 */ /* 0x004fc600000006ff */
[----:B------:R-:W2:Y:S02]  /*185c0*/  LDL.LU R35, [R1+0x340] ;  /* 0x0003400001237983 */ /* 0x000ea40000300800 */
[----:B------:R-:W-:Y:S01]  /*185d0*/  FADD.FTZ R12, R12, -UR28 ;  /* 0x8000001c0c0c7e21 */ /* 0x000fe20008010000 */
[----:B------:R-:W-:-:S03]  /*185e0*/  FFMA.FTZ R13, R11, R13, 1 ;  /* 0x3f8000000b0d7423 */ /* 0x000fc6000001000d */
[----:B0-----:R-:W-:Y:S01]  /*185f0*/  FMUL.FTZ R6, R12, UR16 ;  /* 0x000000100c067c20 */ /* 0x001fe20008410000 */
[----:B------:R-:W-:-:S03]  /*18600*/  FMUL.FTZ R7, R10, R13 ;  /* 0x0000000d0a077220 */ /* 0x000fc60000410000 */
[----:B------:R-:W-:-:S04]  /*18610*/  FFMA.FTZ R10, R5, R6, R3 ;  /* 0x00000006050a7223 */ /* 0x000fc80000010003 */
[----:B------:R-:W-:-:S06]  /*18620*/  FMUL.FTZ R11, R10, -1.4426950216293334961 ;  /* 0xbfb8aa3b0a0b7820 */ /* 0x000fcc0000410000 */
[----:B------:R-:W0:Y:S02]  /*18630*/  MUFU.EX2 R11, R11 ;  /* 0x0000000b000b7308 */ /* 0x000e240000000800 */
[----:B0-----:R-:W-:-:S06]  /*18640*/  FADD.FTZ R11, R11, 1 ;  /* 0x3f8000000b0b7421 */ /* 0x001fcc0000010000 */
[----:B------:R3:W0:Y:S02]  /*18650*/  MUFU.RCP R12, R11 ;  /* 0x0000000b000c7308 */ /* 0x0006240000001000 */
[----:B---3--:R-:W-:Y:S02]  /*18660*/  SHF.L.U32 R11, R34, 0x10, RZ ;  /* 0x00000010220b7819 */ /* 0x008fe400000006ff */
[----:B------:R-:W3:Y:S01]  /*18670*/  LDL.LU R34, [R1+0x364] ;  /* 0x0003640001227983 */ /* 0x000ee20000300800 */
[----:B0-----:R-:W-:Y:S02]  /*18680*/  FMUL.FTZ R47, R47, R12 ;  /* 0x0000000c2f2f7220 */ /* 0x001fe40000410000 */
[----:B------:R-:W-:Y:S01]  /*18690*/  FADD.FTZ R11, R11, -UR28 ;  /* 0x8000001c0b0b7e21 */ /* 0x000fe20008010000 */
[----:B------:R0:W-:Y:S01]  /*186a0*/  STL [R1+0x394], R6 ;  /* 0x0003940601007387 */ /* 0x0001e20000100800 */
[----:B------:R-:W-:-:S04]  /*186b0*/  FADD.FTZ R12, -R12, 1 ;  /* 0x3f8000000c0c7421 */ /* 0x000fc80000010100 */
[----:B------:R-:W-:Y:S01]  /*186c0*/  FFMA.FTZ R12, R10, R12, 1 ;  /* 0x3f8000000a0c7423 */ /* 0x000fe2000001000c */
[----:B0-----:R-:W-:-:S04]  /*186d0*/  FMUL.FTZ R6, R11, UR16 ;  /* 0x000000100b067c20 */ /* 0x001fc80008410000 */
[----:B------:R-:W-:-:S04]  /*186e0*/  FFMA.FTZ R10, R4, R6, R2 ;  /* 0x00000006040a7223 */ /* 0x000fc80000010002 */
[----:B------:R-:W-:-:S06]  /*186f0*/  FMUL.FTZ R11, R10, -1.4426950216293334961 ;  /* 0xbfb8aa3b0a0b7820 */ /* 0x000fcc0000410000 */
[----:B------:R-:W0:Y:S01]  /*18700*/  MUFU.EX2 R11, R11 ;  /* 0x0000000b000b7308 */ /* 0x000e220000000800 */
[----:B------:R-:W-:Y:S01]  /*18710*/  FMUL.FTZ R47, R47, R12 ;  /* 0x0000000c2f2f7220 */ /* 0x000fe20000410000 */
[----:B0-----:R-:W-:-:S06]  /*18720*/  FADD.FTZ R11, R11, 1 ;  /* 0x3f8000000b0b7421 */ /* 0x001fcc0000010000 */
[----:B------:R4:W0:Y:S01]  /*18730*/  MUFU.RCP R12, R11 ;  /* 0x0000000b000c7308 */ /* 0x0008220000001000 */
[----:B------:R1:W-:Y:S01]  /*18740*/  STL [R1+0x390], R6 ;  /* 0x0003900601007387 */ /* 0x0003e20000100800 */
[----:B----4-:R-:W-:-:S03]  /*18750*/  SHF.L.U32 R11, R52, 0x10, RZ ;  /* 0x00000010340b7819 */ /* 0x010fc600000006ff */
[----:B------:R-:W4:Y:S02]  /*18760*/  LDL.LU R52, [R1+0x32c] ;  /* 0x00032c0001347983 */ /* 0x000f240000300800 */
[----:B------:R-:W-:-:S04]  /*18770*/  FADD.FTZ R11, R11, -UR28 ;  /* 0x8000001c0b0b7e21 */ /* 0x000fc80008010000 */
[----:B-1----:R-:W-:Y:S01]  /*18780*/  FMUL.FTZ R6, R11, UR16 ;  /* 0x000000100b067c20 */ /* 0x002fe20008410000 */
[----:B------:R-:W-:-:S04]  /*18790*/  SHF.L.U32 R53, R33, 0x10, RZ ;  /* 0x0000001021357819 */ /* 0x000fc800000006ff */
[----:B------:R1:W-:Y:S01]  /*187a0*/  STL [R1+0x38c], R6 ;  /* 0x00038c0601007387 */ /* 0x0003e20000100800 */
[----:B0-----:R-:W-:Y:S01]  /*187b0*/  FMUL.FTZ R53, R53, R12 ;  /* 0x0000000c35357220 */ /* 0x001fe20000410000 */
[----:B------:R-:W-:Y:S02]  /*187c0*/  FADD.FTZ R12, -R12, 1 ;  /* 0x3f8000000c0c7421 */ /* 0x000fe40000010100 */
[----:B------:R-:W4:Y:S02]  /*187d0*/  LDL.LU R33, [R1+0x6f8] ;  /* 0x0006f80001217983 */ /* 0x000f240000300800 */
[----:B------:R-:W-:Y:S01]  /*187e0*/  FFMA.FTZ R12, R10, R12, 1 ;  /* 0x3f8000000a0c7423 */ /* 0x000fe2000001000c */
[----:B------:R-:W-:-:S04]  /*187f0*/  FFMA.FTZ R10, R5, R6, R3 ;  /* 0x00000006050a7223 */ /* 0x000fc80000010003 */
[----:B------:R-:W-:-:S06]  /*18800*/  FMUL.FTZ R11, R10, -1.4426950216293334961 ;  /* 0xbfb8aa3b0a0b7820 */ /* 0x000fcc0000410000 */
[----:B------:R-:W0:Y:S01]  /*18810*/  MUFU.EX2 R11, R11 ;  /* 0x0000000b000b7308 */ /* 0x000e220000000800 */
[----:B------:R-:W-:Y:S01]  /*18820*/  FMUL.FTZ R53, R53, R12 ;  /* 0x0000000c35357220 */ /* 0x000fe20000410000 */
[----:B0-----:R-:W-:-:S06]  /*18830*/  FADD.FTZ R11, R11, 1 ;  /* 0x3f8000000b0b7421 */ /* 0x001fcc0000010000 */
[----:B------:R-:W0:Y:S02]  /*18840*/  MUFU.RCP R12, R11 ;  /* 0x0000000b000c7308 */ /* 0x000e240000001000 */
[----:B0-----:R-:W-:Y:S01]  /*18850*/  FMUL.FTZ R45, R45, R12 ;  /* 0x0000000c2d2d7220 */ /* 0x001fe20000410000 */
[----:B------:R-:W-:-:S04]  /*18860*/  FADD.FTZ R12, -R12, 1 ;  /* 0x3f8000000c0c7421 */ /* 0x000fc80000010100 */
[----:B------:R-:W-:Y:S01]  /*18870*/  FFMA.FTZ R12, R10, R12, 1 ;  /* 0x3f8000000a0c7423 */ /* 0x000fe2000001000c */
[----:B--2---:R-:W-:Y:S02]  /*18880*/  SHF.L.U32 R11, R35, 0x10, RZ ;  /* 0x00000010230b7819 */ /* 0x004fe400000006ff */
[----:B------:R-:W2:Y:S03]  /*18890*/  LDL.LU R35, [R1+0x65c] ;  /* 0x00065c0001237983 */ /* 0x000ea60000300800 */
[----:B------:R-:W-:-:S04]  /*188a0*/  FADD.FTZ R11, R11, -UR28 ;  /* 0x8000001c0b0b7e21 */ /* 0x000fc80008010000 */
[----:B-1----:R-:W-:-:S04]  /*188b0*/  FMUL.FTZ R6, R11, UR16 ;  /* 0x000000100b067c20 */ /* 0x002fc80008410000 */
[----:B------:R-:W-:-:S04]  /*188c0*/  FFMA.FTZ R10, R4, R6, R2 ;  /* 0x00000006040a7223 */ /* 0x000fc80000010002 */
[----:B------:R-:W-:-:S06]  /*188d0*/  FMUL.FTZ R11, R10, -1.4426950216293334961 ;  /* 0xbfb8aa3b0a0b7820 */ /* 0x000fcc0000410000 */
[----:B------:R-:W0:Y:S01]  /*188e0*/  MUFU.EX2 R11, R11 ;  /* 0x0000000b000b7308 */ /* 0x000e220000000800 */
[----:B------:R-:W-:Y:S01]  /*188f0*/  FMUL.FTZ R45, R45, R12 ;  /* 0x0000000c2d2d7220 */ /* 0x000fe20000410000 */
        /* <DEDUP_REMOVED lines=15> */
[----:B------:R-:W0:Y:S01]  /*189f0*/  MUFU.RCP R12, R11 ;  /* 0x0000000b000c7308 */ /* 0x000e220000001000 */
[----:B------:R1:W-:Y:S01]  /*18a00*/  STL [R1+0x384], R6 ;  /* 0x0003840601007387 */ /* 0x0003e20000100800 */
[----:B0-----:R-:W-:Y:S01]  /*18a10*/  FMUL.FTZ R43, R43, R12 ;  /* 0x0000000c2b2b7220 */ /* 0x001fe20000410000 */
[----:B------:R-:W-:Y:S01]  /*18a20*/  FADD.FTZ R12, -R12, 1 ;  /* 0x3f8000000c0c7421 */ /* 0x000fe20000010100 */
[----:B----4-:R-:W-:Y:S02]  /*18a30*/  SHF.L.U32 R11, R52, 0x10, RZ ;  /* 0x00000010340b7819 */ /* 0x010fe400000006ff */
[----:B------:R-:W4:Y:S03]  /*18a40*/  LDL.LU R52, [R1+0x674] ;  /* 0x0006740001347983 */ /* 0x000f260000300800 */
[----:B------:R-:W-:Y:S01]  /*18a50*/  FADD.FTZ R11, R11, -UR28 ;  /* 0x8000001c0b0b7e21 */ /* 0x000fe20008010000 */
[----:B------:R-:W-:-:S03]  /*18a60*/  FFMA.FTZ R12, R10, R12, 1 ;  /* 0x3f8000000a0c7423 */ /* 0x000fc6000001000c */
[----:B-1----:R-:W-:-:S04]  /*18a70*/  FMUL.FTZ R6, R11, UR16 ;  /* 0x000000100b067c20 */ /* 0x002fc80008410000 */
        /* <DEDUP_REMOVED lines=190> */
[----:B------:R-:W-:Y:S02]  /*19660*/  SHF.L.U32 R23, R33, 0x10, RZ ;  /* 0x0000001021177819 */ /* 0x000fe400000006ff */
[----:B------:R-:W-:Y:S01]  /*19670*/  FADD.FTZ R11, R11, -UR28 ;  /* 0x8000001c0b0b7e21 */ /* 0x000fe20008010000 */
[----:B------:R1:W-:Y:S02]  /*19680*/  STL [R1+0x318], R6 ;  /* 0x0003180601007387 */ /* 0x0003e40000100800 */
[----:B0-----:R-:W-:Y:S01]  /*19690*/  FMUL.FTZ R23, R23, R12 ;  /* 0x0000000c17177220 */ /* 0x001fe20000410000 */
[----:B------:R-:W-:Y:S01]  /*196a0*/  FADD.FTZ R12, -R12, 1 ;  /* 0x3f8000000c0c7421 */ /* 0x000fe20000010100 */
[----:B------:R-:W3:Y:S03]  /*196b0*/  LDL.LU R33, [R1+0x6ec] ;  /* 0x0006ec0001217983 */ /* 0x000ee60000300800 */
[----:B------:R-:W-:Y:S01]  /*196c0*/  FFMA.FTZ R12, R10, R12, 1 ;  /* 0x3f8000000a0c7423 */ /* 0x000fe2000001000c */
        /* <DEDUP_REMOVED lines=21> */
[----:B------:R-:W-:Y:S01]  /*19820*/  SHF.L.U32 R26, R32, 0x10, RZ ;  /* 0x00000010201a7819 */ /* 0x000fe200000006ff */
[----:B------:R1:W-:Y:S04]  /*19830*/  STL [R1+0x2f0], R6 ;  /* 0x0002f00601007387 */ /* 0x0003e80000100800 */
[----:B------:R-:W4:Y:S01]  /*19840*/  LDL.LU R32, [R1+0x710] ;  /* 0x0007100001207983 */ /* 0x000f220000300800 */
        /* <DEDUP_REMOVED lines=29> */
[----:B------:R-:W3:Y:S01]  /*19a20*/  LDL.LU R33, [R1+0x714] ;  /* 0x0007140001217983 */ /* 0x000ee20000300800 */
        /* <DEDUP_REMOVED lines=23> */
[----:B------:R-:W0:Y:S02]  /*19ba0*/  MUFU.EX2 R11, R11 ;  /* 0x0000000b000b7308 */ /* 0x000e240000000800 */
[----:B0-----:R-:W-:-:S06]  /*19bb0*/  FADD.FTZ R11, R11, 1 ;  /* 0x3f8000000b0b7421 */ /* 0x001fcc0000010000 */
[----:B------:R3:W0:Y:S02]  /*19bc0*/  MUFU.RCP R13, R11 ;  /* 0x0000000b000d7308 */ /* 0x0006240000001000 */
[----:B---3--:R-:W-:Y:S02]  /*19bd0*/  SHF.L.U32 R11, R34, 0x10, RZ ;  /* 0x00000010220b7819 */ /* 0x008fe400000006ff */
[----:B------:R-:W3:Y:S01]  /*19be0*/  LDL.LU R34, [R1+0x71c] ;  /* 0x00071c0001227983 */ /* 0x000ee20000300800 */
[----:B------:R-:W-:Y:S01]  /*19bf0*/  FMUL.FTZ R30, R30, R12 ;  /* 0x0000000c1e1e7220 */ /* 0x000fe20000410000 */
[----:B------:R-:W-:Y:S01]  /*19c00*/  SHF.L.U32 R12, R28, 0x10, RZ ;  /* 0x000000101c0c7819 */ /* 0x000fe200000006ff */
[----:B0-----:R-:W-:Y:S01]  /*19c10*/  FMUL.FTZ R11, R11, R13 ;  /* 0x0000000d0b0b7220 */ /* 0x001fe20000410000 */
[----:B------:R0:W-:Y:S03]  /*19c20*/  STL [R1+0x29c], R6 ;  /* 0x00029c0601007387 */ /* 0x0001e60000100800 */
[----:B------:R-:W-:Y:S01]  /*19c30*/  FADD.FTZ R12, R12, -UR28 ;  /* 0x8000001c0c0c7e21 */ /* 0x000fe20008010000 */
[----:B------:R-:W-:-:S03]  /*19c40*/  FADD.FTZ R13, -R13, 1 ;  /* 0x3f8000000d0d7421 */ /* 0x000fc60000010100 */
[----:B0-----:R-:W-:Y:S01]  /*19c50*/  FMUL.FTZ R6, R12, UR16 ;  /* 0x000000100c067c20 */ /* 0x001fe20008410000 */
[----:B------:R-:W-:-:S03]  /*19c60*/  FFMA.FTZ R13, R10, R13, 1 ;  /* 0x3f8000000a0d7423 */ /* 0x000fc6000001000d */
[----:B------:R-:W-:-:S04]  /*19c70*/  FFMA.FTZ R10, R4, R6, R2 ;  /* 0x00000006040a7223 */ /* 0x000fc80000010002 */
[----:B------:R-:W-:-:S06]  /*19c80*/  FMUL.FTZ R12, R10, -1.4426950216293334961 ;  /* 0xbfb8aa3b0a0c7820 */ /* 0x000fcc0000410000 */
[----:B------:R-:W0:Y:S01]  /*19c90*/  MUFU.EX2 R12, R12 ;  /* 0x0000000c000c7308 */ /* 0x000e220000000800 */
[----:B------:R-:W-:Y:S01]  /*19ca0*/  FMUL.FTZ R11, R11, R13 ;  /* 0x0000000d0b0b7220 */ /* 0x000fe20000410000 */
[----:B0-----:R-:W-:-:S06]  /*19cb0*/  FADD.FTZ R12, R12, 1 ;  /* 0x3f8000000c0c7421 */ /* 0x001fcc0000010000 */
[----:B------:R0:W1:Y:S02]  /*19cc0*/  MUFU.RCP R13, R12 ;  /* 0x0000000c000d7308 */ /* 0x0000640000001000 */
[----:B0-----:R-:W-:Y:S02]  /*19cd0*/  SHF.L.U32 R12, R32, 0x10, RZ ;  /* 0x00000010200c7819 */ /* 0x001fe400000006ff */
[----:B------:R-:W3:Y:S03]  /*19ce0*/  LDL.LU R32, [R1+0x728] ;  /* 0x0007280001207983 */ /* 0x000ee60000300800 */
[----:B------:R-:W-:Y:S01]  /*19cf0*/  FADD.FTZ R12, R12, -UR28 ;  /* 0x8000001c0c0c7e21 */ /* 0x000fe20008010000 */
[----:B------:R0:W-:Y:S01]  /*19d00*/  STL [R1+0x290], R6 ;  /* 0x0002900601007387 */ /* 0x0001e20000100800 */
[----:B----4-:R-:W-:-:S03]  /*19d10*/  SHF.L.U32 R28, R52, 0x10, RZ ;  /* 0x00000010341c7819 */ /* 0x010fc600000006ff */
[----:B------:R-:W4:Y:S01]  /*19d20*/  LDL.LU R52, [R1+0x720] ;  /* 0x0007200001347983 */ /* 0x000f220000300800 */
[----:B0-----:R-:W-:Y:S01]  /*19d30*/  FMUL.FTZ R6, R12, UR16 ;  /* 0x000000100c067c20 */ /* 0x001fe20008410000 */
[----:B-1----:R-:W-:Y:S01]  /*19d40*/  FMUL.FTZ R28, R28, R13 ;  /* 0x0000000d1c1c7220 */ /* 0x002fe20000410000 */
[----:B------:R-:W-:-:S04]  /*19d50*/  FADD.FTZ R13, -R13, 1 ;  /* 0x3f8000000d0d7421 */ /* 0x000fc80000010100 */
[----:B------:R-:W-:Y:S01]  /*19d60*/  FFMA.FTZ R13, R10, R13, 1 ;  /* 0x3f8000000a0d7423 */ /* 0x000fe2000001000d */
[----:B------:R-:W-:-:S04]  /*19d70*/  FFMA.FTZ R10, R5, R6, R3 ;  /* 0x00000006050a7223 */ /* 0x000fc80000010003 */
[----:B------:R-:W-:-:S06]  /*19d80*/  FMUL.FTZ R12, R10, -1.4426950216293334961 ;  /* 0xbfb8aa3b0a0c7820 */ /* 0x000fcc0000410000 */
[----:B------:R-:W0:Y:S01]  /*19d90*/  MUFU.EX2 R12, R12 ;  /* 0x0000000c000c7308 */ /* 0x000e220000000800 */
[----:B------:R-:W-:Y:S01]  /*19da0*/  FMUL.FTZ R28, R28, R13 ;  /* 0x0000000d1c1c7220 */ /* 0x000fe20000410000 */
[----:B0-----:R-:W-:-:S06]  /*19db0*/  FADD.FTZ R12, R12, 1 ;  /* 0x3f8000000c0c7421 */ /* 0x001fcc0000010000 */
[----:B------:R0:W1:Y:S01]  /*19dc0*/  MUFU.RCP R13, R12 ;  /* 0x0000000c000d7308 */ /* 0x0000620000001000 */
[----:B------:R1:W-:Y:S01]  /*19dd0*/  STL [R1+0x284], R6 ;  /* 0x0002840601007387 */ /* 0x0003e20000100800 */
[----:B0-----:R-:W-:-:S03]  /*19de0*/  SHF.L.U32 R12, R33, 0x10, RZ ;  /* 0x00000010210c7819 */ /* 0x001fc600000006ff */
[----:B------:R-:W4:Y:S02]  /*19df0*/  LDL.LU R33, [R1+0x734] ;  /* 0x0007340001217983 */ /* 0x000f240000300800 */
[----:B------:R-:W-:-:S04]  /*19e00*/  FADD.FTZ R12, R12, -UR28 ;  /* 0x8000001c0c0c7e21 */ /* 0x000fc80008010000 */
[----:B-1----:R-:W-:-:S04]  /*19e10*/  FMUL.FTZ R6, R12, UR16 ;  /* 0x000000100c067c20 */ /* 0x002fc80008410000 */
[----:B------:R-:W-:Y:S01]  /*19e20*/  FFMA.FTZ R12, R4, R6, R2 ;  /* 0x00000006040c7223 */ /* 0x000fe20000010002 */
[----:B--2---:R-:W-:Y:S02]  /*19e30*/  SHF.L.U32 R25, R35, 0x10, RZ ;  /* 0x0000001023197819 */ /* 0x004fe400000006ff */
[----:B------:R-:W2:Y:S03]  /*19e40*/  LDL.LU R35, [R1+0x724] ;  /* 0x0007240001237983 */ /* 0x000ea60000300800 */
[----:B------:R-:W-:Y:S01]  /*19e50*/  FMUL.FTZ R25, R25, R13 ;  /* 0x0000000d19197220 */ /* 0x000fe20000410000 */
[----:B------:R-:W-:-:S04]  /*19e60*/  FADD.FTZ R13, -R13, 1 ;  /* 0x3f8000000d0d7421 */ /* 0x000fc80000010100 */
[----:B------:R-:W-:Y:S01]  /*19e70*/  FFMA.FTZ R13, R10, R13, 1 ;  /* 0x3f8000000a0d7423 */ /* 0x000fe2000001000d */
[----:B------:R-:W-:-:S06]  /*19e80*/  FMUL.FTZ R10, R12, -1.4426950216293334961 ;  /* 0xbfb8aa3b0c0a7820 */ /* 0x000fcc0000410000 */
[----:B------:R-:W0:Y:S02]  /*19e90*/  MUFU.EX2 R10, R10 ;  /* 0x0000000a000a7308 */ /* 0x000e240000000800 */
[----:B0-----:R-:W-:-:S06]  /*19ea0*/  FADD.FTZ R10, R10, 1 ;  /* 0x3f8000000a0a7421 */ /* 0x001fcc0000010000 */
[----:B------:R3:W0:Y:S02]  /*19eb0*/  MUFU.RCP R14, R10 ;  /* 0x0000000a000e7308 */ /* 0x0006240000001000 */
[----:B---3--:R-:W-:Y:S02]  /*19ec0*/  SHF.L.U32 R10, R34, 0x10, RZ ;  /* 0x00000010220a7819 */ /* 0x008fe400000006ff */
[----:B------:R-:W3:Y:S01]  /*19ed0*/  LDL.LU R34, [R1+0x730] ;  /* 0x0007300001227983 */ /* 0x000ee20000300800 */
[----:B------:R-:W-:-:S03]  /*19ee0*/  SHF.L.U32 R24, R32, 0x10, RZ ;  /* 0x0000001020187819 */ /* 0x000fc600000006ff */
[----:B------:R-:W3:Y:S01]  /*19ef0*/  LDL.LU R32, [R1+0x740] ;  /* 0x0007400001207983 */ /* 0x000ee20000300800 */
[----:B------:R-:W-:Y:S01]  /*19f00*/  FMUL.FTZ R25, R25, R13 ;  /* 0x0000000d19197220 */ /* 0x000fe20000410000 */
[----:B0-----:R-:W-:Y:S01]  /*19f10*/  FMUL.FTZ R10, R10, R14 ;  /* 0x0000000e0a0a7220 */ /* 0x001fe20000410000 */
[----:B------:R-:W-:-:S04]  /*19f20*/  FADD.FTZ R14, -R14, 1 ;  /* 0x3f8000000e0e7421 */ /* 0x000fc80000010100 */
[----:B------:R-:W-:Y:S01]  /*19f30*/  FFMA.FTZ R14, R12, R14, 1 ;  /* 0x3f8000000c0e7423 */ /* 0x000fe2000001000e */
[----:B----4-:R-:W-:-:S05]  /*19f40*/  SHF.L.U32 R13, R52, 0x10, RZ ;  /* 0x00000010340d7819 */ /* 0x010fca00000006ff */
[----:B------:R-:W-:-:S04]  /*19f50*/  FADD.FTZ R13, R13, -UR28 ;  /* 0x8000001c0d0d7e21 */ /* 0x000fc80008010000 */
[----:B------:R-:W-:-:S04]  /*19f60*/  FMUL.FTZ R52, R13, UR16 ;  /* 0x000000100d347c20 */ /* 0x000fc80008410000 */
        /* <DEDUP_REMOVED lines=9> */
[----:B--2---:R-:W-:-:S05]  /*1a000*/  SHF.L.U32 R13, R35, 0x10, RZ ;  /* 0x00000010230d7819 */ /* 0x004fca00000006ff */
[----:B------:R-:W-:-:S04]  /*1a010*/  FADD.FTZ R13, R13, -UR28 ;  /* 0x8000001c0d0d7e21 */ /* 0x000fc80008010000 */
[----:B------:R-:W-:-:S04]  /*1a020*/  FMUL.FTZ R35, R13, UR16 ;  /* 0x000000100d237c20 */ /* 0x000fc80008410000 */
[----:B------:R-:W-:-:S04]  /*1a030*/  FFMA.FTZ R12, R4, R35, R2 ;  /* 0x00000023040c7223 */ /* 0x000fc80000010002 */
[----:B------:R-:W-:-:S06]  /*1a040*/  FMUL.FTZ R13, R12, -1.4426950216293334961 ;  /* 0xbfb8aa3b0c0d7820 */ /* 0x000fcc0000410000 */
[----:B------:R-:W0:Y:S01]  /*1a050*/  MUFU.EX2 R13, R13 ;  /* 0x0000000d000d7308 */ /* 0x000e220000000800 */
[----:B------:R-:W-:Y:S01]  /*1a060*/  FMUL.FTZ R24, R24, R14 ;  /* 0x0000000e18187220 */ /* 0x000fe20000410000 */
[----:B0-----:R-:W-:-:S06]  /*1a070*/  FADD.FTZ R13, R13, 1 ;  /* 0x3f8000000d0d7421 */ /* 0x001fcc0000010000 */
[----:B------:R-:W0:Y:S01]  /*1a080*/  MUFU.RCP R14, R13 ;  /* 0x0000000d000e7308 */ /* 0x000e220000001000 */
[----:B------:R-:W-:-:S05]  /*1a090*/  SHF.L.U32 R16, R54, 0x10, RZ ;  /* 0x0000001036107819 */ /* 0x000fca00000006ff */
[----:B0-----:R-:W-:Y:S01]  /*1a0a0*/  FMUL.FTZ R16, R16, R14 ;  /* 0x0000000e10107220 */ /* 0x001fe20000410000 */
[----:B------:R-:W-:-:S04]  /*1a0b0*/  FADD.FTZ R14, -R14, 1 ;  /* 0x3f8000000e0e7421 */ /* 0x000fc80000010100 */
[----:B------:R-:W-:Y:S01]  /*1a0c0*/  FFMA.FTZ R14, R12, R14, 1 ;  /* 0x3f8000000c0e7423 */ /* 0x000fe2000001000e */
[----:B---3--:R-:W-:-:S05]  /*1a0d0*/  SHF.L.U32 R13, R34, 0x10, RZ ;  /* 0x00000010220d7819 */ /* 0x008fca00000006ff */
[----:B------:R-:W-:-:S04]  /*1a0e0*/  FADD.FTZ R13, R13, -UR28 ;  /* 0x8000001c0d0d7e21 */ /* 0x000fc80008010000 */
[----:B------:R-:W-:-:S04]  /*1a0f0*/  FMUL.FTZ R34, R13, UR16 ;  /* 0x000000100d227c20 */ /* 0x000fc80008410000 */
[----:B------:R-:W-:-:S04]  /*1a100*/  FFMA.FTZ R13, R5, R34, R3 ;  /* 0x00000022050d7223 */ /* 0x000fc80000010003 */
[----:B------:R-:W-:-:S06]  /*1a110*/  FMUL.FTZ R12, R13, -1.4426950216293334961 ;  /* 0xbfb8aa3b0d0c7820 */ /* 0x000fcc0000410000 */
[----:B------:R-:W0:Y:S01]  /*1a120*/  MUFU.EX2 R12, R12 ;  /* 0x0000000c000c7308 */ /* 0x000e220000000800 */
[----:B------:R-:W-:Y:S01]  /*1a130*/  FMUL.FTZ R16, R16, R14 ;  /* 0x0000000e10107220 */ /* 0x000fe20000410000 */
[----:B------:R-:W-:Y:S01]  /*1a140*/  SHF.L.U32 R14, R33, 0x10, RZ ;  /* 0x00000010210e7819 */ /* 0x000fe200000006ff */
[----:B0-----:R-:W-:-:S05]  /*1a150*/  FADD.FTZ R12, R12, 1 ;  /* 0x3f8000000c0c7421 */ /* 0x001fca0000010000 */
[----:B------:R0:W1:Y:S01]  /*1a160*/  MUFU.RCP R54, R12 ;  /* 0x0000000c00367308 */ /* 0x0000620000001000 */
[----:B------:R-:W-:-:S04]  /*1a170*/  FADD.FTZ R14, R14, -UR28 ;  /* 0x8000001c0e0e7e21 */ /* 0x000fc80008010000 */
[----:B------:R-:W-:Y:S01]  /*1a180*/  FMUL.FTZ R33, R14, UR16 ;  /* 0x000000100e217c20 */ /* 0x000fe20008410000 */
[----:B0-----:R-:W-:-:S03]  /*1a190*/  SHF.L.U32 R12, R55, 0x10, RZ ;  /* 0x00000010370c7819 */ /* 0x001fc600000006ff */
[----:B------:R-:W-:Y:S02]  /*1a1a0*/  FFMA.FTZ R14, R4, R33, R2 ;  /* 0x00000021040e7223 */ /* 0x000fe40000010002 */
[----:B-1----:R-:W-:Y:S01]  /*1a1b0*/  FMUL.FTZ R12, R12, R54 ;  /* 0x000000360c0c7220 */ /* 0x002fe20000410000 */
[----:B------:R-:W-:-:S04]  /*1a1c0*/  FADD.FTZ R54, -R54, 1 ;  /* 0x3f80000036367421 */ /* 0x000fc80000010100 */
[----:B------:R-:W-:Y:S01]  /*1a1d0*/  FFMA.FTZ R54, R13, R54, 1 ;  /* 0x3f8000000d367423 */ /* 0x000fe20000010036 */
[----:B------:R-:W-:-:S06]  /*1a1e0*/  FMUL.FTZ R13, R14, -1.4426950216293334961 ;  /* 0xbfb8aa3b0e0d7820 */ /* 0x000fcc0000410000 */
[----:B------:R-:W0:Y:S02]  /*1a1f0*/  MUFU.EX2 R13, R13 ;  /* 0x0000000d000d7308 */ /* 0x000e240000000800 */
[----:B0-----:R-:W-:-:S06]  /*1a200*/  FADD.FTZ R13, R13, 1 ;  /* 0x3f8000000d0d7421 */ /* 0x001fcc0000010000 */
[----:B------:R0:W1:Y:S01]  /*1a210*/  MUFU.RCP R55, R13 ;  /* 0x0000000d00377308 */ /* 0x0000620000001000 */
[----:B------:R-:W-:Y:S01]  /*1a220*/  FMUL.FTZ R12, R12, R54 ;  /* 0x000000360c0c7220 */ /* 0x000fe20000410000 */
[----:B------:R-:W-:Y:S02]  /*1a230*/  SHF.L.U32 R54, R32, 0x10, RZ ;  /* 0x0000001020367819 */ /* 0x000fe400000006ff */
[----:B0-----:R-:W-:-:S03]  /*1a240*/  SHF.L.U32 R13, R56, 0x10, RZ ;  /* 0x00000010380d7819 */ /* 0x001fc600000006ff */
[----:B------:R-:W-:Y:S01]  /*1a250*/  FADD.FTZ R54, R54, -UR28 ;  /* 0x8000001c36367e21 */ /* 0x000fe20008010000 */
[----:B------:R0:W-:Y:S04]  /*1a260*/  STL [R1+0x774], R47 ;  /* 0x0007742f01007387 */ /* 0x0001e80000100800 */
[----:B------:R-:W2:Y:S01]  /*1a270*/  LDL.LU R56, [R1+0x750] ;  /* 0x0007500001387983 */ /* 0x000ea20000300800 */
[----:B-1----:R-:W-:Y:S01]  /*1a280*/  FMUL.FTZ R13, R13, R55 ;  /* 0x000000370d0d7220 */ /* 0x002fe20000410000 */
[----:B------:R-:W-:Y:S01]  /*1a290*/  FADD.FTZ R55, -R55, 1 ;  /* 0x3f80000037377421 */ /* 0x000fe20000010100 */
[----:B------:R-:W-:Y:S01]  /*1a2a0*/  FMUL.FTZ R32, R54, UR16 ;  /* 0x0000001036207c20 */ /* 0x000fe20008410000 */
[----:B0-----:R-:W3:Y:S02]  /*1a2b0*/  LDL.LU R47, [R1+0x748] ;  /* 0x00074800012f7983 */ /* 0x001ee40000300800 */
[----:B------:R-:W-:-:S04]  /*1a2c0*/  FFMA.FTZ R55, R14, R55, 1 ;  /* 0x3f8000000e377423 */ /* 0x000fc80000010037 */
[----:B------:R-:W-:Y:S01]  /*1a2d0*/  FMUL.FTZ R13, R13, R55 ;  /* 0x000000370d0d7220 */ /* 0x000fe20000410000 */
[----:B------:R-:W-:-:S04]  /*1a2e0*/  FFMA.FTZ R55, R5, R32, R3 ;  /* 0x0000002005377223 */ /* 0x000fc80000010003 */
[----:B------:R-:W-:-:S06]  /*1a2f0*/  FMUL.FTZ R14, R55, -1.4426950216293334961 ;  /* 0xbfb8aa3b370e7820 */ /* 0x000fcc0000410000 */
[----:B------:R-:W0:Y:S02]  /*1a300*/  MUFU.EX2 R14, R14 ;  /* 0x0000000e000e7308 */ /* 0x000e240000000800 */
[----:B0-----:R-:W-:-:S06]  /*1a310*/  FADD.FTZ R14, R14, 1 ;  /* 0x3f8000000e0e7421 */ /* 0x001fcc0000010000 */
[----:B------:R0:W1:Y:S02]  /*1a320*/  MUFU.RCP R54, R14 ;  /* 0x0000000e00367308 */ /* 0x0000640000001000 */
[----:B0-----:R-:W-:-:S05]  /*1a330*/  SHF.L.U32 R14, R57, 0x10, RZ ;  /* 0x00000010390e7819 */ /* 0x001fca00000006ff */
[----:B-1----:R-:W-:Y:S01]  /*1a340*/  FMUL.FTZ R14, R14, R54 ;  /* 0x000000360e0e7220 */ /* 0x002fe20000410000 */
[----:B------:R-:W-:-:S04]  /*1a350*/  FADD.FTZ R54, -R54, 1 ;  /* 0x3f80000036367421 */ /* 0x000fc80000010100 */
[----:B------:R-:W-:Y:S02]  /*1a360*/  FFMA.FTZ R54, R55, R54, 1 ;  /* 0x3f80000037367423 */ /* 0x000fe40000010036 */
[----:B------:R-:W4:Y:S04]  /*1a370*/  LDL.LU R55, [R1+0x754] ;  /* 0x0007540001377983 */ /* 0x000f280000300800 */
[----:B------:R0:W-:Y:S04]  /*1a380*/  STL [R1+0x2d0], R7 ;  /* 0x0002d00701007387 */ /* 0x0001e80000100800 */
[----:B0-----:R-:W4:Y:S04]  /*1a390*/  LDL.LU R7, [R1+0x458] ;  /* 0x0004580001077983 */ /* 0x001f280000300800 */
[----:B------:R0:W-:Y:S04]  /*1a3a0*/  STL [R1+0x248], R6 ;  /* 0x0002480601007387 */ /* 0x0001e80000100800 */
[----:B0-----:R-:W4:Y:S01]  /*1a3b0*/  LDL.LU R6, [R1+0x454] ;  /* 0x0004540001067983 */ /* 0x001f220000300800 */
[----:B------:R-:W-:Y:S01]  /*1a3c0*/  FFMA.FTZ R58, R58, R61, RZ ;  /* 0x0000003d3a3a7223 */ /* 0x000fe200000100ff */
[----:B------:R-:W-:Y:S01]  /*1a3d0*/  FADD.FTZ R61, RZ, R61 ;  /* 0x0000003dff3d7221 */ /* 0x000fe20000010000 */
[----:B------:R-:W-:-:S02]  /*1a3e0*/  FMUL.FTZ R57, R5, R59 ;  /* 0x0000003b05397220 */ /* 0x000fc40000410000 */
[----:B------:R-:W-:Y:S01]  /*1a3f0*/  FFMA.FTZ R58, R20, R59, R58 ;  /* 0x0000003b143a7223 */ /* 0x000fe2000001003a */
[----:B------:R-:W-:Y:S01]  /*1a400*/  FADD.FTZ R61, R61, R59 ;  /* 0x0000003b3d3d7221 */ /* 0x000fe20000010000 */
[----:B------:R-:W-:Y:S01]  /*1a410*/  FMUL.FTZ R14, R14, R54 ;  /* 0x000000360e0e7220 */ /* 0x000fe20000410000 */
[----:B------:R-:W-:Y:S02]  /*1a420*/  FFMA.FTZ R54, R22, R17, R8 ;  /* 0x0000001116367223 */ /* 0x000fe40000010008 */
[----:B------:R-:W4:Y:S01]  /*1a430*/  LDL.LU R8, [R1+0x664] ;  /* 0x0006640001087983 */ /* 0x000f220000300800 */
[----:B--2---:R-:W-:Y:S01]  /*1a440*/  FADD.FTZ R56, R56, R17 ;  /* 0x0000001138387221 */ /* 0x004fe20000010000 */
[----:B---3--:R-:W-:Y:S02]  /*1a450*/  FFMA.FTZ R59, R20, R57, R47 ;  /* 0x00000039143b7223 */ /* 0x008fe4000001002f */
[----:B------:R-:W2:Y:S04]  /*1a460*/  LDL.LU R47, [R1+0x444] ;  /* 0x00044400012f7983 */ /* 0x000ea80000300800 */
[----:B------:R-:W3:Y:S01]  /*1a470*/  LDL.LU R20, [R1+0x680] ;  /* 0x0006800001147983 */ /* 0x000ee20000300800 */
[----:B----4-:R-:W-:Y:S01]  /*1a480*/  FADD.FTZ R60, R55, R60 ;  /* 0x0000003c373c7221 */ /* 0x010fe20000010000 */
[----:B------:R-:W-:-:S02]  /*1a490*/  FMUL.FTZ R55, R4, R17 ;  /* 0x0000001104377220 */ /* 0x000fc40000410000 */
[----:B------:R-:W4:Y:S01]  /*1a4a0*/  LDL.LU R17, [R1+0x43c] ;  /* 0x00043c0001117983 */ /* 0x000f220000300800 */
[----:B------:R-:W-:Y:S01]  /*1a4b0*/  FADD.FTZ R57, R57, R60 ;  /* 0x0000003c39397221 */ /* 0x000fe20000010000 */
[----:B------:R-:W-:Y:S02]  /*1a4c0*/  FFMA.FTZ R59, R22, R55, R59 ;  /* 0x00000037163b7223 */ /* 0x000fe4000001003b */
[----:B------:R-:W4:Y:S01]  /*1a4d0*/  LDL.LU R22, [R1+0x678] ;  /* 0x0006780001167983 */ /* 0x000f220000300800 */
[-C--:B------:R-:W-:Y:S01]  /*1a4e0*/  FMUL.FTZ R60, R5, R7.reuse ;  /* 0x00000007053c7220 */ /* 0x080fe20000410000 */
[----:B------:R-:W-:Y:S01]  /*1a4f0*/  FADD.FTZ R61, R61, R7 ;  /* 0x000000073d3d7221 */ /* 0x000fe20000010000 */
[C---:B------:R-:W-:Y:S02]  /*1a500*/  FFMA.FTZ R58, R18.reuse, R7, R58 ;  /* 0x00000007123a7223 */ /* 0x040fe4000001003a */
[----:B------:R-:W4:Y:S01]  /*1a510*/  LDL.LU R7, [R1+0x434] ;  /* 0x0004340001077983 */ /* 0x000f220000300800 */
[----:B------:R-:W-:-:S03]  /*1a520*/  FFMA.FTZ R59, R18, R60, R59 ;  /* 0x0000003c123b7223 */ /* 0x000fc6000001003b */
[----:B------:R-:W4:Y:S01]  /*1a530*/  LDL.LU R18, [R1+0x66c] ;  /* 0x00066c0001127983 */ /* 0x000f220000300800 */
[----:B------:R-:W-:Y:S01]  /*1a540*/  FADD.FTZ R55, R57, R55 ;  /* 0x0000003739377221 */ /* 0x000fe20000010000 */
[----:B------:R-:W-:Y:S01]  /*1a550*/  FADD.FTZ R56, R56, R6 ;  /* 0x0000000638387221 */ /* 0x000fe20000010000 */
[CC--:B------:R-:W-:Y:S01]  /*1a560*/  FFMA.FTZ R54, R21.reuse, R6.reuse, R54 ;  /* 0x0000000615367223 */ /* 0x0c0fe20000010036 */
[----:B------:R-:W-:Y:S02]  /*1a570*/  FMUL.FTZ R57, R4, R6 ;  /* 0x0000000604397220 */ /* 0x000fe40000410000 */
[----:B------:R-:W4:Y:S01]  /*1a580*/  LDL.LU R6, [R1+0x430] ;  /* 0x0004300001067983 */ /* 0x000f220000300800 */
[----:B------:R-:W-:Y:S01]  /*1a590*/  FADD.FTZ R60, R60, R55 ;  /* 0x000000373c3c7221 */ /* 0x000fe20000010000 */
[----:B------:R-:W-:Y:S01]  /*1a5a0*/  FFMA.FTZ R59, R21, R57, R59 ;  /* 0x00000039153b7223 */ /* 0x000fe2000001003b */
[-C--:B------:R-:W-:Y:S01]  /*1a5b0*/  FMUL.FTZ R55, R5, R9.reuse ;  /* 0x0000000905377220 */ /* 0x080fe20000410000 */
[----:B------:R-:W4:Y:S01]  /*1a5c0*/  LDL.LU R21, [R1+0x42c] ;  /* 0x00042c0001157983 */ /* 0x000f220000300800 */
[----:B------:R-:W-:Y:S01]  /*1a5d0*/  FADD.FTZ R57, R60, R57 ;  /* 0x000000393c397221 */ /* 0x000fe20000010000 */
[----:B------:R-:W-:Y:S01]  /*1a5e0*/  FADD.FTZ R61, R61, R9 ;  /* 0x000000093d3d7221 */ /* 0x000fe20000010000 */
[C---:B------:R-:W-:Y:S01]  /*1a5f0*/  FFMA.FTZ R58, R19.reuse, R9, R58 ;  /* 0x00000009133a7223 */ /* 0x040fe2000001003a */
[----:B------:R-:W-:Y:S01]  /*1a600*/  FFMA.FTZ R59, R19, R55, R59 ;  /* 0x00000037133b7223 */ /* 0x000fe2000001003b */
[----:B------:R-:W4:Y:S01]  /*1a610*/  LDL.LU R9, [R1+0x658] ;  /* 0x0006580001097983 */ /* 0x000f220000300800 */
[----:B------:R-:W-:-:S03]  /*1a620*/  FADD.FTZ R55, R55, R57 ;  /* 0x0000003937377221 */ /* 0x000fc60000010000 */
[----:B------:R-:W4:Y:S01]  /*1a630*/  LDL.LU R19, [R1+0x428] ;  /* 0x0004280001137983 */ /* 0x000f220000300800 */
[-C--:B--2---:R-:W-:Y:S01]  /*1a640*/  FMUL.FTZ R60, R4, R47.reuse ;  /* 0x0000002f043c7220 */ /* 0x084fe20000410000 */
[----:B------:R-:W-:Y:S01]  /*1a650*/  FADD.FTZ R56, R56, R47 ;  /* 0x0000002f38387221 */ /* 0x000fe20000010000 */
[C---:B---3--:R-:W-:Y:S02]  /*1a660*/  FFMA.FTZ R54, R20.reuse, R47, R54 ;  /* 0x0000002f14367223 */ /* 0x048fe40000010036 */
[----:B------:R-:W-:Y:S01]  /*1a670*/  FFMA.FTZ R59, R20, R60, R59 ;  /* 0x0000003c143b7223 */ /* 0x000fe2000001003b */
[----:B------:R-:W2:Y:S01]  /*1a680*/  LDL.LU R47, [R1+0x41c] ;  /* 0x00041c00012f7983 */ /* 0x000ea20000300800 */
[----:B------:R-:W-:-:S03]  /*1a690*/  FADD.FTZ R60, R55, R60 ;  /* 0x0000003c373c7221 */ /* 0x000fc60000010000 */
[----:B------:R-:W3:Y:S01]  /*1a6a0*/  LDL.LU R20, [R1+0x654] ;  /* 0x0006540001147983 */ /* 0x000ee20000300800 */
[-C--:B----4-:R-:W-:Y:S01]  /*1a6b0*/  FMUL.FTZ R57, R5, R17.reuse ;  /* 0x0000001105397220 */ /* 0x090fe20000410000 */
[----:B------:R-:W-:Y:S01]  /*1a6c0*/  FADD.FTZ R61, R61, R17 ;  /* 0x000000113d3d7221 */ /* 0x000fe20000010000 */
[C---:B------:R-:W-:Y:S02]  /*1a6d0*/  FFMA.FTZ R58, R22.reuse, R17, R58 ;  /* 0x00000011163a7223 */ /* 0x040fe4000001003a */
[----:B------:R-:W-:Y:S01]  /*1a6e0*/  FFMA.FTZ R59, R22, R57, R59 ;  /* 0x00000039163b7223 */ /* 0x000fe2000001003b */
[----:B------:R-:W4:Y:S04]  /*1a6f0*/  LDL.LU R17, [R1+0x414] ;  /* 0x0004140001117983 */ /* 0x000f280000300800 */
[----:B------:R-:W4:Y:S01]  /*1a700*/  LDL.LU R22, [R1+0x648] ;  /* 0x0006480001167983 */ /* 0x000f220000300800 */
[-C--:B------:R-:W-:Y:S01]  /*1a710*/  FMUL.FTZ R55, R4, R7.reuse ;  /* 0x0000000704377220 */ /* 0x080fe20000410000 */
[----:B------:R-:W-:Y:S01]  /*1a720*/  FADD.FTZ R56, R56, R7 ;  /* 0x0000000738387221 */ /* 0x000fe20000010000 */
[----:B------:R-:W-:-:S02]  /*1a730*/  FFMA.FTZ R54, R18, R7, R54 ;  /* 0x0000000712367223 */ /* 0x000fc40000010036 */
[----:B------:R-:W-:Y:S01]  /*1a740*/  FFMA.FTZ R59, R18, R55, R59 ;  /* 0x00000037123b7223 */ /* 0x000fe2000001003b */
[----:B------:R-:W4:Y:S01]  /*1a750*/  LDL.LU R7, [R1+0x644] ;  /* 0x0006440001077983 */ /* 0x000f220000300800 */
[----:B------:R-:W-:-:S03]  /*1a760*/  FADD.FTZ R57, R57, R60 ;  /* 0x0000003c39397221 */ /* 0x000fc60000010000 */
[----:B------:R-:W4:Y:S01]  /*1a770*/  LDL.LU R18, [R1+0x410] ;  /* 0x0004100001127983 */ /* 0x000f220000300800 */
[-C--:B------:R-:W-:Y:S01]  /*1a780*/  FMUL.FTZ R60, R5, R6.reuse ;  /* 0x00000006053c7220 */ /* 0x080fe20000410000 */
[C---:B------:R-:W-:Y:S01]  /*1a790*/  FFMA.FTZ R58, R8.reuse, R6, R58 ;  /* 0x00000006083a7223 */ /* 0x040fe2000001003a */
[----:B------:R-:W-:Y:S02]  /*1a7a0*/  FADD.FTZ R61, R61, R6 ;  /* 0x000000063d3d7221 */ /* 0x000fe40000010000 */
[----:B------:R-:W4:Y:S01]  /*1a7b0*/  LDL.LU R6, [R1+0x640] ;  /* 0x0006400001067983 */ /* 0x000f220000300800 */
[----:B------:R-:W-:Y:S01]  /*1a7c0*/  FADD.FTZ R55, R57, R55 ;  /* 0x0000003739377221 */ /* 0x000fe20000010000 */
[----:B------:R-:W-:Y:S01]  /*1a7d0*/  FFMA.FTZ R59, R8, R60, R59 ;  /* 0x0000003c083b7223 */ /* 0x000fe2000001003b */
[-C--:B------:R-:W-:Y:S01]  /*1a7e0*/  FMUL.FTZ R57, R4, R21.reuse ;  /* 0x0000001504397220 */ /* 0x080fe20000410000 */
[----:B------:R-:W4:Y:S01]  /*1a7f0*/  LDL.LU R8, [R1+0x40c] ;  /* 0x00040c0001087983 */ /* 0x000f220000300800 */
[----:B------:R-:W-:Y:S01]  /*1a800*/  FADD.FTZ R60, R60, R55 ;  /* 0x000000373c3c7221 */ /* 0x000fe20000010000 */
[C---:B------:R-:W-:Y:S01]  /*1a810*/  FFMA.FTZ R54, R9.reuse, R21, R54 ;  /* 0x0000001509367223 */ /* 0x040fe20000010036 */
[----:B------:R-:W-:Y:S01]  /*1a820*/  FFMA.FTZ R59, R9, R57, R59 ;  /* 0x00000039093b7223 */ /* 0x000fe2000001003b */
[----:B------:R-:W-:Y:S01]  /*1a830*/  FADD.FTZ R56, R56, R21 ;  /* 0x0000001538387221 */ /* 0x000fe20000010000 */
[----:B------:R-:W-:Y:S01]  /*1a840*/  FMUL.FTZ R55, R5, R19 ;  /* 0x0000001305377220 */ /* 0x000fe20000410000 */
[----:B------:R-:W4:Y:S01]  /*1a850*/  LDL.LU R9, [R1+0x638] ;  /* 0x0006380001097983 */ /* 0x000f220000300800 */
[----:B------:R-:W-:-:S03]  /*1a860*/  FADD.FTZ R57, R60, R57 ;  /* 0x000000393c397221 */ /* 0x000fc60000010000 */
[----:B------:R-:W4:Y:S01]  /*1a870*/  LDL.LU R21, [R1+0x3bc] ;  /* 0x0003bc0001157983 */ /* 0x000f220000300800 */
[----:B------:R-:W-:Y:S01]  /*1a880*/  FADD.FTZ R61, R61, R19 ;  /* 0x000000133d3d7221 */ /* 0x000fe20000010000 */
[----:B------:R-:W-:Y:S01]  /*1a890*/  FADD.FTZ R57, R55, R57 ;  /* 0x0000003937397221 */ /* 0x000fe20000010000 */
[----:B--2---:R-:W-:Y:S01]  /*1a8a0*/  FMUL.FTZ R60, R4, R47 ;  /* 0x0000002f043c7220 */ /* 0x004fe20000410000 */
[C---:B---3--:R-:W-:Y:S01]  /*1a8b0*/  FFMA.FTZ R59, R20.reuse, R55, R59 ;  /* 0x00000037143b7223 */ /* 0x048fe2000001003b */
[----:B------:R-:W-:Y:S02]  /*1a8c0*/  FFMA.FTZ R58, R20, R19, R58 ;  /* 0x00000013143a7223 */ /* 0x000fe4000001003a */
[----:B------:R-:W2:Y:S01]  /*1a8d0*/  LDL.LU R20, [R1+0x634] ;  /* 0x0006340001147983 */ /* 0x000ea20000300800 */
[----:B------:R-:W-:-:S03]  /*1a8e0*/  FADD.FTZ R56, R56, R47 ;  /* 0x0000002f38387221 */ /* 0x000fc60000010000 */
[----:B------:R-:W3:Y:S01]  /*1a8f0*/  LDL.LU R19, [R1+0x358] ;  /* 0x0003580001137983 */ /* 0x000ee20000300800 */
[----:B------:R-:W-:Y:S01]  /*1a900*/  FADD.FTZ R57, R57, R60 ;  /* 0x0000003c39397221 */ /* 0x000fe20000010000 */
[----:B----4-:R-:W-:Y:S01]  /*1a910*/  FMUL.FTZ R55, R5, R17 ;  /* 0x0000001105377220 */ /* 0x010fe20000410000 */
[C---:B------:R-:W-:Y:S01]  /*1a920*/  FFMA.FTZ R59, R22.reuse, R60, R59 ;  /* 0x0000003c163b7223 */ /* 0x040fe2000001003b */
[----:B------:R-:W-:Y:S02]  /*1a930*/  FFMA.FTZ R54, R22, R47, R54 ;  /* 0x0000002f16367223 */ /* 0x000fe40000010036 */
[----:B------:R-:W4:Y:S01]  /*1a940*/  LDL.LU R22, [R1+0x630] ;  /* 0x0006300001167983 */ /* 0x000f220000300800 */
[----:B------:R-:W-:-:S03]  /*1a950*/  FADD.FTZ R61, R61, R17 ;  /* 0x000000113d3d7221 */ /* 0x000fc60000010000 */
[----:B------:R-:W4:Y:S01]  /*1a960*/  LDL.LU R47, [R1+0x210] ;  /* 0x00021000012f7983 */ /* 0x000f220000300800 */
[C---:B------:R-:W-:Y:S01]  /*1a970*/  FFMA.FTZ R58, R7.reuse, R17, R58 ;  /* 0x00000011073a7223 */ /* 0x040fe2000001003a */
[----:B------:R-:W-:Y:S02]  /*1a980*/  FFMA.FTZ R60, R7, R55, R59 ;  /* 0x00000037073c7223 */ /* 0x000fe4000001003b */
[----:B------:R-:W4:Y:S01]  /*1a990*/  LDL.LU R17, [R1+0x214] ;  /* 0x0002140001117983 */ /* 0x000f220000300800 */
[----:B------:R-:W-:-:S03]  /*1a9a0*/  FMUL.FTZ R59, R4, R18 ;  /* 0x00000012043b7220 */ /* 0x000fc60000410000 */
[----:B------:R-:W4:Y:S01]  /*1a9b0*/  LDL.LU R7, [R1+0x62c] ;  /* 0x00062c0001077983 */ /* 0x000f220000300800 */
[C---:B------:R-:W-:Y:S01]  /*1a9c0*/  FFMA.FTZ R54, R6.reuse, R18, R54 ;  /* 0x0000001206367223 */ /* 0x040fe20000010036 */
[----:B------:R-:W-:Y:S02]  /*1a9d0*/  FFMA.FTZ R60, R6, R59, R60 ;  /* 0x0000003b063c7223 */ /* 0x000fe4000001003c */
[----:B------:R-:W4:Y:S01]  /*1a9e0*/  LDL.LU R6, [R1+0x628] ;  /* 0x0006280001067983 */ /* 0x000f220000300800 */
[----:B------:R-:W-:Y:S01]  /*1a9f0*/  FADD.FTZ R57, R55, R57 ;  /* 0x0000003937397221 */ /* 0x000fe20000010000 */
[----:B------:R-:W-:-:S03]  /*1aa00*/  FMUL.FTZ R55, R5, R8 ;  /* 0x0000000805377220 */ /* 0x000fc60000410000 */
[----:B------:R-:W-:Y:S01]  /*1aa10*/  FADD.FTZ R57, R57, R59 ;  /* 0x0000003b39397221 */ /* 0x000fe20000010000 */
[----:B------:R-:W-:-:S03]  /*1aa20*/  FFMA.FTZ R60, R9, R55, R60 ;  /* 0x00000037093c7223 */ /* 0x000fc6000001003c */
[----:B------:R-:W-:Y:S01]  /*1aa30*/  FADD.FTZ R57, R55, R57 ;  /* 0x0000003937397221 */ /* 0x000fe20000010000 */
[----:B------:R-:W-:-:S04]  /*1aa40*/  FMUL.FTZ R59, R4, R21 ;  /* 0x00000015043b7220 */ /* 0x000fc80000410000 */
[----:B------:R-:W-:Y:S01]  /*1aa50*/  FADD.FTZ R57, R57, R59 ;  /* 0x0000003b39397221 */ /* 0x000fe20000010000 */
[----:B------:R-:W-:Y:S02]  /*1aa60*/  FADD.FTZ R56, R56, R18 ;  /* 0x0000001238387221 */ /* 0x000fe40000010000 */
[----:B------:R-:W4:Y:S01]  /*1aa70*/  LDL.LU R18, [R1+0x218] ;  /* 0x0002180001127983 */ /* 0x000f220000300800 */
[----:B------:R-:W-:-:S03]  /*1aa80*/  FFMA.FTZ R58, R9, R8, R58 ;  /* 0x00000008093a7223 */ /* 0x000fc6000001003a */
[----:B------:R-:W4:Y:S01]  /*1aa90*/  LDL.LU R9, [R1+0x21c] ;  /* 0x00021c0001097983 */ /* 0x000f220000300800 */
[----:B------:R-:W-:Y:S01]  /*1aaa0*/  FADD.FTZ R61, R61, R8 ;  /* 0x000000083d3d7221 */ /* 0x000fe20000010000 */
[----:B------:R-:W-:Y:S02]  /*1aab0*/  FADD.FTZ R56, R56, R21 ;  /* 0x0000001538387221 */ /* 0x000fe40000010000 */
[----:B------:R-:W4:Y:S01]  /*1aac0*/  LDL.LU R8, [R1+0x614] ;  /* 0x0006140001087983 */ /* 0x000f220000300800 */
[----:B--2---:R-:W-:Y:S01]  /*1aad0*/  FFMA.FTZ R60, R20, R59, R60 ;  /* 0x0000003b143c7223 */ /* 0x004fe2000001003c */
[----:B---3--:R-:W-:-:S04]  /*1aae0*/  FMUL.FTZ R55, R5, R19 ;  /* 0x0000001305377220 */ /* 0x008fc80000410000 */
[----:B------:R-:W-:Y:S01]  /*1aaf0*/  FADD.FTZ R57, R55, R57 ;  /* 0x0000003937397221 */ /* 0x000fe20000010000 */
[----:B------:R-:W-:Y:S02]  /*1ab00*/  FFMA.FTZ R54, R20, R21, R54 ;  /* 0x0000001514367223 */ /* 0x000fe40000010036 */
[----:B------:R-:W2:Y:S01]  /*1ab10*/  LDL.LU R20, [R1+0x620] ;  /* 0x0006200001147983 */ /* 0x000ea20000300800 */
[----:B------:R-:W-:-:S03]  /*1ab20*/  FADD.FTZ R61, R61, R19 ;  /* 0x000000133d3d7221 */ /* 0x000fc60000010000 */
[----:B------:R-:W3:Y:S01]  /*1ab30*/  LDL.LU R21, [R1+0x220] ;  /* 0x0002200001157983 */ /* 0x000ee20000300800 */
[----:B----4-:R-:W-:Y:S01]  /*1ab40*/  FFMA.FTZ R60, R22, R55, R60 ;  /* 0x00000037163c7223 */ /* 0x010fe2000001003c */
[----:B------:R-:W-:-:S04]  /*1ab50*/  FMUL.FTZ R59, R4, R47 ;  /* 0x0000002f043b7220 */ /* 0x000fc80000410000 */
[----:B------:R-:W-:Y:S01]  /*1ab60*/  FADD.FTZ R57, R57, R59 ;  /* 0x0000003b39397221 */ /* 0x000fe20000010000 */
[----:B------:R-:W-:Y:S01]  /*1ab70*/  FMUL.FTZ R55, R5, R17 ;  /* 0x0000001105377220 */ /* 0x000fe20000410000 */
[----:B------:R-:W-:-:S03]  /*1ab80*/  FFMA.FTZ R60, R7, R59, R60 ;  /* 0x0000003b073c7223 */ /* 0x000fc6000001003c */
[----:B------:R-:W-:Y:S01]  /*1ab90*/  FADD.FTZ R57, R55, R57 ;  /* 0x0000003937397221 */ /* 0x000fe20000010000 */
[----:B------:R-:W-:Y:S02]  /*1aba0*/  FFMA.FTZ R60, R6, R55, R60 ;  /* 0x00000037063c7223 */ /* 0x000fe4000001003c */
[----:B------:R-:W4:Y:S01]  /*1abb0*/  LDL.LU R55, [R1+0x624] ;  /* 0x0006240001377983 */ /* 0x000f220000300800 */
[----:B------:R-:W-:Y:S01]  /*1abc0*/  FFMA.FTZ R58, R22, R19, R58 ;  /* 0x00000013163a7223 */ /* 0x000fe2000001003a */
[----:B------:R-:W-:Y:S02]  /*1abd0*/  FFMA.FTZ R54, R7, R47, R54 ;  /* 0x0000002f07367223 */ /* 0x000fe40000010036 */
[----:B------:R-:W2:Y:S04]  /*1abe0*/  LDL.LU R22, [R1+0x618] ;  /* 0x0006180001167983 */ /* 0x000ea80000300800 */
[----:B------:R-:W2:Y:S04]  /*1abf0*/  LDL.LU R19, [R1+0x224] ;  /* 0x0002240001137983 */ /* 0x000ea80000300800 */
[----:B------:R-:W2:Y:S01]  /*1ac00*/  LDL.LU R7, [R1+0x228] ;  /* 0x0002280001077983 */ /* 0x000ea20000300800 */
[----:B------:R-:W-:-:S03]  /*1ac10*/  FFMA.FTZ R58, R6, R17, R58 ;  /* 0x00000011063a7223 */ /* 0x000fc6000001003a */
[----:B------:R-:W2:Y:S01]  /*1ac20*/  LDL.LU R6, [R1+0x610] ;  /* 0x0006100001067983 */ /* 0x000ea20000300800 */
[----:B------:R-:W-:-:S04]  /*1ac30*/  FMUL.FTZ R59, R4, R18 ;  /* 0x00000012043b7220 */ /* 0x000fc80000410000 */
[----:B------:R-:W-:Y:S01]  /*1ac40*/  FADD.FTZ R57, R57, R59 ;  /* 0x0000003b39397221 */ /* 0x000fe20000010000 */
[----:B------:R-:W-:Y:S02]  /*1ac50*/  FADD.FTZ R56, R56, R47 ;  /* 0x0000002f38387221 */ /* 0x000fe40000010000 */
[----:B------:R-:W2:Y:S01]  /*1ac60*/  LDL.LU R47, [R1+0x22c] ;  /* 0x00022c00012f7983 */ /* 0x000ea20000300800 */
[C---:B----4-:R-:W-:Y:S01]  /*1ac70*/  FFMA.FTZ R54, R55.reuse, R18, R54 ;  /* 0x0000001237367223 */ /* 0x050fe20000010036 */
[----:B------:R-:W-:Y:S01]  /*1ac80*/  FFMA.FTZ R60, R55, R59, R60 ;  /* 0x0000003b373c7223 */ /* 0x000fe2000001003c */
[----:B------:R-:W-:Y:S01]  /*1ac90*/  FMUL.FTZ R55, R5, R9 ;  /* 0x0000000905377220 */ /* 0x000fe20000410000 */
[----:B---3--:R-:W-:-:S03]  /*1aca0*/  FMUL.FTZ R59, R4, R21 ;  /* 0x00000015043b7220 */ /* 0x008fc60000410000 */
[----:B--2---:R-:W-:Y:S01]  /*1acb0*/  FFMA.FTZ R60, R20, R55, R60 ;  /* 0x00000037143c7223 */ /* 0x004fe2000001003c */
[----:B------:R-:W-:Y:S01]  /*1acc0*/  FADD.FTZ R57, R55, R57 ;  /* 0x0000003937397221 */ /* 0x000fe20000010000 */
[----:B------:R-:W-:Y:S02]  /*1acd0*/  FMUL.FTZ R55, R5, R19 ;  /* 0x0000001305377220 */ /* 0x000fe40000410000 */
[----:B------:R-:W-:Y:S01]  /*1ace0*/  FFMA.FTZ R60, R22, R59, R60 ;  /* 0x0000003b163c7223 */ /* 0x000fe2000001003c */
[----:B------:R-:W-:Y:S01]  /*1acf0*/  FADD.FTZ R57, R57, R59 ;  /* 0x0000003b39397221 */ /* 0x000fe20000010000 */
[----:B------:R-:W-:Y:S02]  /*1ad00*/  FMUL.FTZ R59, R4, R7 ;  /* 0x00000007043b7220 */ /* 0x000fe40000410000 */
[----:B------:R-:W-:Y:S01]  /*1ad10*/  FFMA.FTZ R60, R8, R55, R60 ;  /* 0x00000037083c7223 */ /* 0x000fe2000001003c */
[----:B------:R-:W-:-:S03]  /*1ad20*/  FADD.FTZ R57, R55, R57 ;  /* 0x0000003937397221 */ /* 0x000fc60000010000 */
[----:B------:R-:W-:Y:S01]  /*1ad30*/  FFMA.FTZ R60, R6, R59, R60 ;  /* 0x0000003b063c7223 */ /* 0x000fe2000001003c */
[----:B------:R-:W-:Y:S02]  /*1ad40*/  FADD.FTZ R57, R57, R59 ;  /* 0x0000003b39397221 */ /* 0x000fe40000010000 */
[----:B------:R-:W2:Y:S01]  /*1ad50*/  LDL.LU R59, [R1+0x608] ;  /* 0x00060800013b7983 */ /* 0x000ea20000300800 */
[----:B------:R-:W-:Y:S01]  /*1ad60*/  FADD.FTZ R56, R56, R18 ;  /* 0x0000001238387221 */ /* 0x000fe20000010000 */
[----:B------:R-:W-:Y:S02]  /*1ad70*/  FMUL.FTZ R55, R5, R47 ;  /* 0x0000002f05377220 */ /* 0x000fe40000410000 */
[----:B------:R-:W3:Y:S01]  /*1ad80*/  LDL.LU R18, [R1+0x230] ;  /* 0x0002300001127983 */ /* 0x000ee20000300800 */
[----:B------:R-:W-:Y:S01]  /*1ad90*/  FFMA.FTZ R58, R20, R9, R58 ;  /* 0x00000009143a7223 */ /* 0x000fe2000001003a */
[----:B------:R-:W-:Y:S01]  /*1ada0*/  FADD.FTZ R57, R55, R57 ;  /* 0x0000003937397221 */ /* 0x000fe20000010000 */
[----:B------:R-:W-:Y:S01]  /*1adb0*/  FADD.FTZ R61, R61, R17 ;  /* 0x000000113d3d7221 */ /* 0x000fe20000010000 */
[----:B------:R-:W4:Y:S03]  /*1adc0*/  LDL.LU R20, [R1+0x270] ;  /* 0x0002700001147983 */ /* 0x000f260000300800 */
[----:B------:R-:W-:Y:S01]  /*1add0*/  FADD.FTZ R61, R61, R9 ;  /* 0x000000093d3d7221 */ /* 0x000fe20000010000 */
[----:B--2---:R-:W-:Y:S01]  /*1ade0*/  FFMA.FTZ R60, R59, R55, R60 ;  /* 0x000000373b3c7223 */ /* 0x004fe2000001003c */
[----:B------:R-:W2:Y:S04]  /*1adf0*/  LDL.LU R9, [R1+0x5fc] ;  /* 0x0005fc0001097983 */ /* 0x000ea80000300800 */
[----:B------:R-:W2:Y:S01]  /*1ae00*/  LDL.LU R55, [R1+0x604] ;  /* 0x0006040001377983 */ /* 0x000ea20000300800 */
[----:B------:R-:W-:Y:S01]  /*1ae10*/  FFMA.FTZ R58, R8, R19, R58 ;  /* 0x00000013083a7223 */ /* 0x000fe2000001003a */
[----:B------:R-:W-:Y:S01]  /*1ae20*/  FFMA.FTZ R54, R22, R21, R54 ;  /* 0x0000001516367223 */ /* 0x000fe20000010036 */
[----:B------:R-:W-:Y:S01]  /*1ae30*/  FADD.FTZ R61, R61, R19 ;  /* 0x000000133d3d7221 */ /* 0x000fe20000010000 */
[----:B------:R-:W2:Y:S01]  /*1ae40*/  LDL.LU R22, [R1+0x274] ;  /* 0x0002740001167983 */ /* 0x000ea20000300800 */
[----:B------:R-:W-:Y:S01]  /*1ae50*/  FFMA.FTZ R58, R59, R47, R58 ;  /* 0x0000002f3b3a7223 */ /* 0x000fe2000001003a */
[----:B------:R-:W-:Y:S01]  /*1ae60*/  FFMA.FTZ R54, R6, R7, R54 ;  /* 0x0000000706367223 */ /* 0x000fe20000010036 */
[----:B---3--:R-:W-:Y:S01]  /*1ae70*/  FMUL.FTZ R59, R4, R18 ;  /* 0x00000012043b7220 */ /* 0x008fe20000410000 */
[----:B------:R-:W-:Y:S01]  /*1ae80*/  FADD.FTZ R61, R61, R47 ;  /* 0x0000002f3d3d7221 */ /* 0x000fe20000010000 */
[----:B------:R-:W-:Y:S01]  /*1ae90*/  FADD.FTZ R56, R56, R21 ;  /* 0x0000001538387221 */ /* 0x000fe20000010000 */
[----:B------:R-:W3:Y:S01]  /*1aea0*/  LDL.LU R19, [R1+0x5a8] ;  /* 0x0005a80001137983 */ /* 0x000ee20000300800 */
[----:B------:R-:W-:Y:S01]  /*1aeb0*/  FADD.FTZ R57, R57, R59 ;  /* 0x0000003b39397221 */ /* 0x000fe20000010000 */
[----:B----4-:R-:W-:-:S02]  /*1aec0*/  FADD.FTZ R61, R61, R20 ;  /* 0x000000143d3d7221 */ /* 0x010fc40000010000 */
[----:B------:R-:W4:Y:S01]  /*1aed0*/  LDL.LU R8, [R1+0x26c] ;  /* 0x00026c0001087983 */ /* 0x000f220000300800 */
[----:B------:R-:W-:-:S03]  /*1aee0*/  FADD.FTZ R56, R56, R7 ;  /* 0x0000000738387221 */ /* 0x000fc60000010000 */
[----:B------:R-:W3:Y:S04]  /*1aef0*/  LDL.LU R6, [R1+0x268] ;  /* 0x0002680001067983 */ /* 0x000ee80000300800 */
[----:B------:R-:W3:Y:S04]  /*1af00*/  LDL.LU R7, [R1+0x59c] ;  /* 0x00059c0001077983 */ /* 0x000ee80000300800 */
[----:B------:R-:W3:Y:S04]  /*1af10*/  LDL.LU R47, [R1+0x598] ;  /* 0x00059800012f7983 */ /* 0x000ee80000300800 */
[----:B------:R-:W3:Y:S01]  /*1af20*/  LDL.LU R17, [R1+0x79c] ;  /* 0x00079c0001117983 */ /* 0x000ee20000300800 */
[C---:B--2---:R-:W-:Y:S01]  /*1af30*/  FFMA.FTZ R54, R55.reuse, R18, R54 ;  /* 0x0000001237367223 */ /* 0x044fe20000010036 */
[----:B------:R-:W-:Y:S01]  /*1af40*/  FFMA.FTZ R60, R55, R59, R60 ;  /* 0x0000003b373c7223 */ /* 0x000fe2000001003c */
[-C--:B------:R-:W-:Y:S01]  /*1af50*/  FMUL.FTZ R55, R5, R20.reuse ;  /* 0x0000001405377220 */ /* 0x080fe20000410000 */
[C---:B------:R-:W-:Y:S01]  /*1af60*/  FFMA.FTZ R58, R9.reuse, R20, R58 ;  /* 0x00000014093a7223 */ /* 0x040fe2000001003a */
[----:B------:R-:W2:Y:S02]  /*1af70*/  LDL.LU R21, [R1+0x798] ;  /* 0x0007980001157983 */ /* 0x000ea40000300800 */
[----:B------:R-:W-:Y:S01]  /*1af80*/  FFMA.FTZ R60, R9, R55, R60 ;  /* 0x00000037093c7223 */ /* 0x000fe2000001003c */
[----:B------:R-:W-:Y:S01]  /*1af90*/  FADD.FTZ R57, R55, R57 ;  /* 0x0000003937397221 */ /* 0x000fe20000010000 */
[----:B------:R-:W4:Y:S04]  /*1afa0*/  LDL.LU R20, [R1+0x790] ;  /* 0x0007900001147983 */ /* 0x000f280000300800 */
[----:B------:R-:W3:Y:S01]  /*1afb0*/  LDL.LU R55, [R1+0x5b0] ;  /* 0x0005b00001377983 */ /* 0x000ee20000300800 */
[----:B------:R-:W-:Y:S01]  /*1afc0*/  FMUL.FTZ R59, R4, R22 ;  /* 0x00000016043b7220 */ /* 0x000fe20000410000 */
[----:B------:R-:W-:-:S02]  /*1afd0*/  FADD.FTZ R56, R56, R18 ;  /* 0x0000001238387221 */ /* 0x000fc40000010000 */
[----:B------:R-:W2:Y:S01]  /*1afe0*/  LDL.LU R9, [R1+0x264] ;  /* 0x0002640001097983 */ /* 0x000ea20000300800 */
[----:B------:R-:W-:Y:S01]  /*1aff0*/  FADD.FTZ R57, R57, R59 ;  /* 0x0000003b39397221 */ /* 0x000fe20000010000 */
[----:B------:R-:W-:Y:S02]  /*1b000*/  FADD.FTZ R56, R56, R22 ;  /* 0x0000001638387221 */ /* 0x000fe40000010000 */
[----:B------:R-:W2:Y:S01]  /*1b010*/  LDL.LU R18, [R1+0x794] ;  /* 0x0007940001127983 */ /* 0x000ea20000300800 */
[C---:B---3--:R-:W-:Y:S01]  /*1b020*/  FFMA.FTZ R54, R55.reuse, R22, R54 ;  /* 0x0000001637367223 */ /* 0x048fe20000010036 */
[----:B------:R-:W-:Y:S01]  /*1b030*/  FFMA.FTZ R60, R55, R59, R60 ;  /* 0x0000003b373c7223 */ /* 0x000fe2000001003c */
[----:B----4-:R-:W-:Y:S01]  /*1b040*/  FMUL.FTZ R55, R5, R20 ;  /* 0x0000001405377220 */ /* 0x010fe20000410000 */
[----:B------:R-:W-:Y:S01]  /*1b050*/  FMUL.FTZ R59, R4, R8 ;  /* 0x00000008043b7220 */ /* 0x000fe20000410000 */
[----:B------:R-:W-:Y:S01]  /*1b060*/  FFMA.FTZ R58, R19, R20, R58 ;  /* 0x00000014133a7223 */ /* 0x000fe2000001003a */
[----:B------:R-:W-:Y:S01]  /*1b070*/  FADD.FTZ R61, R61, R20 ;  /* 0x000000143d3d7221 */ /* 0x000fe20000010000 */
[----:B------:R-:W-:Y:S01]  /*1b080*/  FFMA.FTZ R60, R19, R55, R60 ;  /* 0x00000037133c7223 */ /* 0x000fe2000001003c */
[----:B------:R-:W-:Y:S01]  /*1b090*/  FADD.FTZ R57, R55, R57 ;  /* 0x0000003937397221 */ /* 0x000fe20000010000 */
[----:B------:R-:W-:Y:S01]  /*1b0a0*/  FMUL.FTZ R20, R5, R6 ;  /* 0x0000000605147220 */ /* 0x000fe20000410000 */
[----:B------:R-:W3:Y:S01]  /*1b0b0*/  LDL.LU R22, [R1+0x78c] ;  /* 0x00078c0001167983 */ /* 0x000ee20000300800 */
[----:B------:R-:W-:Y:S01]  /*1b0c0*/  FFMA.FTZ R60, R7, R59, R60 ;  /* 0x0000003b073c7223 */ /* 0x000fe2000001003c */
[----:B------:R-:W-:Y:S01]  /*1b0d0*/  FADD.FTZ R57, R57, R59 ;  /* 0x0000003b39397221 */ /* 0x000fe20000010000 */
[----:B------:R-:W-:Y:S01]  /*1b0e0*/  FFMA.FTZ R54, R7, R8, R54 ;  /* 0x0000000807367223 */ /* 0x000fe20000010036 */
[----:B------:R-:W-:Y:S01]  /*1b0f0*/  FADD.FTZ R56, R56, R8 ;  /* 0x0000000838387221 */ /* 0x000fe20000010000 */
[C---:B------:R-:W-:Y:S01]  /*1b100*/  FFMA.FTZ R60, R47.reuse, R20, R60 ;  /* 0x000000142f3c7223 */ /* 0x040fe2000001003c */
[----:B------:R-:W-:Y:S01]  /*1b110*/  FADD.FTZ R57, R20, R57 ;  /* 0x0000003914397221 */ /* 0x000fe20000010000 */
[----:B------:R-:W4:Y:S04]  /*1b120*/  LDL.LU R59, [R1+0x278] ;  /* 0x00027800013b7983 */ /* 0x000f280000300800 */
[----:B------:R-:W2:Y:S04]  /*1b130*/  LDL.LU R20, [R1+0x594] ;  /* 0x0005940001147983 */ /* 0x000ea80000300800 */
[----:B------:R-:W4:Y:S01]  /*1b140*/  LDL.LU R19, [R1+0x58c] ;  /* 0x00058c0001137983 */ /* 0x000f220000300800 */
[----:B------:R-:W-:-:S03]  /*1b150*/  FFMA.FTZ R58, R47, R6, R58 ;  /* 0x000000062f3a7223 */ /* 0x000fc6000001003a */
[----:B------:R-:W4:Y:S04]  /*1b160*/  LDL.LU R7, [R1+0x260] ;  /* 0x0002600001077983 */ /* 0x000f280000300800 */
[----:B------:R-:W4:Y:S01]  /*1b170*/  LDL.LU R47, [R1+0x25c] ;  /* 0x00025c00012f7983 */ /* 0x000f220000300800 */
[----:B------:R-:W-:-:S03]  /*1b180*/  FADD.FTZ R61, R61, R6 ;  /* 0x000000063d3d7221 */ /* 0x000fc60000010000 */
[----:B------:R-:W4:Y:S04]  /*1b190*/  LDL.LU R8, [R1+0x57c] ;  /* 0x00057c0001087983 */ /* 0x000f280000300800 */
[----:B------:R-:W4:Y:S01]  /*1b1a0*/  LDL.LU R6, [R1+0x578] ;  /* 0x0005780001067983 */ /* 0x000f220000300800 */
[-C--:B---3--:R-:W-:Y:S01]  /*1b1b0*/  FMUL.FTZ R55, R4, R22.reuse ;  /* 0x0000001604377220 */ /* 0x088fe20000410000 */
[----:B------:R-:W-:Y:S01]  /*1b1c0*/  FADD.FTZ R56, R56, R22 ;  /* 0x0000001638387221 */ /* 0x000fe20000010000 */
[C---:B--2---:R-:W-:Y:S02]  /*1b1d0*/  FFMA.FTZ R54, R20.reuse, R22, R54 ;  /* 0x0000001614367223 */ /* 0x044fe40000010036 */
[----:B------:R-:W2:Y:S01]  /*1b1e0*/  LDL.LU R22, [R1+0x590] ;  /* 0x0005900001167983 */ /* 0x000ea20000300800 */
[----:B------:R-:W-:Y:S01]  /*1b1f0*/  FFMA.FTZ R60, R20, R55, R60 ;  /* 0x00000037143c7223 */ /* 0x000fe2000001003c */
[-C--:B------:R-:W-:Y:S01]  /*1b200*/  FMUL.FTZ R20, R5, R9.reuse ;  /* 0x0000000905147220 */ /* 0x080fe20000410000 */
[----:B------:R-:W-:Y:S01]  /*1b210*/  FADD.FTZ R57, R57, R55 ;  /* 0x0000003739397221 */ /* 0x000fe20000010000 */
[----:B------:R-:W-:Y:S01]  /*1b220*/  FADD.FTZ R61, R61, R9 ;  /* 0x000000093d3d7221 */ /* 0x000fe20000010000 */
[----:B------:R-:W3:Y:S02]  /*1b230*/  LDL.LU R55, [R1+0x258] ;  /* 0x0002580001377983 */ /* 0x000ee40000300800 */
[----:B------:R-:W-:Y:S01]  /*1b240*/  FADD.FTZ R57, R20, R57 ;  /* 0x0000003914397221 */ /* 0x000fe20000010000 */
[C---:B--2---:R-:W-:Y:S01]  /*1b250*/  FFMA.FTZ R58, R22.reuse, R9, R58 ;  /* 0x00000009163a7223 */ /* 0x044fe2000001003a */
[----:B------:R-:W-:Y:S01]  /*1b260*/  FFMA.FTZ R60, R22, R20, R60 ;  /* 0x00000014163c7223 */ /* 0x000fe2000001003c */
[-C--:B----4-:R-:W-:Y:S01]  /*1b270*/  FMUL.FTZ R22, R4, R59.reuse ;  /* 0x0000003b04167220 */ /* 0x090fe20000410000 */
[----:B------:R-:W-:Y:S01]  /*1b280*/  FADD.FTZ R61, R61, R18 ;  /* 0x000000123d3d7221 */ /* 0x000fe20000010000 */
[C---:B------:R-:W-:Y:S01]  /*1b290*/  FFMA.FTZ R54, R19.reuse, R59, R54 ;  /* 0x0000003b13367223 */ /* 0x040fe20000010036 */
[----:B------:R-:W2:Y:S01]  /*1b2a0*/  LDL.LU R9, [R1+0x570] ;  /* 0x0005700001097983 */ /* 0x000ea20000300800 */
[----:B------:R-:W-:Y:S01]  /*1b2b0*/  FFMA.FTZ R60, R19, R22, R60 ;  /* 0x00000016133c7223 */ /* 0x000fe2000001003c */
[----:B------:R-:W-:-:S02]  /*1b2c0*/  FADD.FTZ R57, R57, R22 ;  /* 0x0000001639397221 */ /* 0x000fc40000010000 */
[----:B------:R-:W4:Y:S01]  /*1b2d0*/  LDL.LU R22, [R1+0x588] ;  /* 0x0005880001167983 */ /* 0x000f220000300800 */
[----:B------:R-:W-:-:S03]  /*1b2e0*/  FMUL.FTZ R20, R5, R18 ;  /* 0x0000001205147220 */ /* 0x000fc60000410000 */
[----:B------:R-:W3:Y:S01]  /*1b2f0*/  LDL.LU R19, [R1+0x27c] ;  /* 0x00027c0001137983 */ /* 0x000ee20000300800 */
[----:B------:R-:W-:Y:S01]  /*1b300*/  FADD.FTZ R57, R20, R57 ;  /* 0x0000003914397221 */ /* 0x000fe20000010000 */
[----:B------:R-:W-:Y:S02]  /*1b310*/  FADD.FTZ R56, R56, R59 ;  /* 0x0000003b38387221 */ /* 0x000fe40000010000 */
[----:B------:R-:W2:Y:S01]  /*1b320*/  LDL.LU R59, [R1+0x568] ;  /* 0x00056800013b7983 */ /* 0x000ea20000300800 */
[C---:B----4-:R-:W-:Y:S01]  /*1b330*/  FFMA.FTZ R58, R22.reuse, R18, R58 ;  /* 0x00000012163a7223 */ /* 0x050fe2000001003a */
[----:B------:R-:W-:Y:S01]  /*1b340*/  FFMA.FTZ R60, R22, R20, R60 ;  /* 0x00000014163c7223 */ /* 0x000fe2000001003c */
[----:B------:R-:W-:Y:S01]  /*1b350*/  FMUL.FTZ R22, R4, R7 ;  /* 0x0000000704167220 */ /* 0x000fe20000410000 */
[----:B------:R-:W-:-:S03]  /*1b360*/  FMUL.FTZ R18, R5, R47 ;  /* 0x0000002f05127220 */ /* 0x000fc60000410000 */
[C---:B------:R-:W-:Y:S01]  /*1b370*/  FFMA.FTZ R60, R8.reuse, R22, R60 ;  /* 0x00000016083c7223 */ /* 0x040fe2000001003c */
[----:B------:R-:W-:Y:S01]  /*1b380*/  FADD.FTZ R57, R57, R22 ;  /* 0x0000001639397221 */ /* 0x000fe20000010000 */
[----:B------:R-:W-:Y:S01]  /*1b390*/  FFMA.FTZ R54, R8, R7, R54 ;  /* 0x0000000708367223 */ /* 0x000fe20000010036 */
[----:B------:R-:W-:Y:S01]  /*1b3a0*/  FMUL.FTZ R20, R4, R21 ;  /* 0x0000001504147220 */ /* 0x000fe20000410000 */
[----:B------:R-:W-:Y:S01]  /*1b3b0*/  FFMA.FTZ R60, R6, R18, R60 ;  /* 0x00000012063c7223 */ /* 0x000fe2000001003c */
[----:B------:R-:W-:Y:S01]  /*1b3c0*/  FADD.FTZ R57, R18, R57 ;  /* 0x0000003912397221 */ /* 0x000fe20000010000 */
[----:B------:R-:W-:Y:S01]  /*1b3d0*/  FADD.FTZ R56, R56, R7 ;  /* 0x0000000738387221 */ /* 0x000fe20000010000 */
[----:B------:R-:W4:Y:S02]  /*1b3e0*/  LDL.LU R18, [R1+0x574] ;  /* 0x0005740001127983 */ /* 0x000f240000300800 */
[----:B------:R-:W-:Y:S01]  /*1b3f0*/  FADD.FTZ R57, R57, R20 ;  /* 0x0000001439397221 */ /* 0x000fe20000010000 */
[----:B------:R-:W-:Y:S01]  /*1b400*/  FADD.FTZ R56, R56, R21 ;  /* 0x0000001538387221 */ /* 0x000fe20000010000 */
[----:B------:R-:W2:Y:S01]  /*1b410*/  LDL.LU R7, [R1+0x788] ;  /* 0x0007880001077983 */ /* 0x000ea20000300800 */
[----:B------:R-:W-:-:S03]  /*1b420*/  FFMA.FTZ R58, R6, R47, R58 ;  /* 0x0000002f063a7223 */ /* 0x000fc6000001003a */
[----:B------:R-:W2:Y:S01]  /*1b430*/  LDL.LU R8, [R1+0x254] ;  /* 0x0002540001087983 */ /* 0x000ea20000300800 */
[----:B------:R-:W-:-:S03]  /*1b440*/  FADD.FTZ R61, R61, R47 ;  /* 0x0000002f3d3d7221 */ /* 0x000fc60000010000 */
[----:B------:R-:W2:Y:S01]  /*1b450*/  LDL.LU R22, [R1+0x550] ;  /* 0x0005500001167983 */ /* 0x000ea20000300800 */
[----:B---3--:R-:W-:-:S03]  /*1b460*/  FADD.FTZ R56, R56, R19 ;  /* 0x0000001338387221 */ /* 0x008fc60000010000 */
[----:B------:R-:W3:Y:S04]  /*1b470*/  LDL.LU R6, [R1+0x250] ;  /* 0x0002500001067983 */ /* 0x000ee80000300800 */
[----:B------:R-:W3:Y:S01]  /*1b480*/  LDL.LU R47, [R1+0x534] ;  /* 0x00053400012f7983 */ /* 0x000ee20000300800 */
[C---:B----4-:R-:W-:Y:S01]  /*1b490*/  FFMA.FTZ R54, R18.reuse, R21, R54 ;  /* 0x0000001512367223 */ /* 0x050fe20000010036 */
[----:B------:R-:W-:Y:S01]  /*1b4a0*/  FFMA.FTZ R60, R18, R20, R60 ;  /* 0x00000014123c7223 */ /* 0x000fe2000001003c */
[----:B------:R-:W-:Y:S01]  /*1b4b0*/  FMUL.FTZ R18, R5, R55 ;  /* 0x0000003705127220 */ /* 0x000fe20000410000 */
[----:B------:R-:W-:Y:S01]  /*1b4c0*/  FMUL.FTZ R20, R4, R19 ;  /* 0x0000001304147220 */ /* 0x000fe20000410000 */
[----:B------:R-:W4:Y:S02]  /*1b4d0*/  LDL.LU R21, [R1+0x530] ;  /* 0x0005300001157983 */ /* 0x000f240000300800 */
[----:B--2---:R-:W-:Y:S01]  /*1b4e0*/  FFMA.FTZ R60, R9, R18, R60 ;  /* 0x00000012093c7223 */ /* 0x004fe2000001003c */
[----:B------:R-:W-:-:S03]  /*1b4f0*/  FADD.FTZ R57, R18, R57 ;  /* 0x0000003912397221 */ /* 0x000fc60000010000 */
[----:B------:R-:W-:Y:S01]  /*1b500*/  FFMA.FTZ R60, R59, R20, R60 ;  /* 0x000000143b3c7223 */ /* 0x000fe2000001003c */
[----:B------:R-:W-:Y:S02]  /*1b510*/  FADD.FTZ R57, R57, R20 ;  /* 0x0000001439397221 */ /* 0x000fe40000010000 */
[----:B------:R-:W2:Y:S01]  /*1b520*/  LDL.LU R20, [R1+0x554] ;  /* 0x0005540001147983 */ /* 0x000ea20000300800 */
[----:B------:R-:W-:-:S03]  /*1b530*/  FFMA.FTZ R54, R59, R19, R54 ;  /* 0x000000133b367223 */ /* 0x000fc60000010036 */
[----:B------:R-:W4:Y:S01]  /*1b540*/  LDL.LU R19, [R1+0x784] ;  /* 0x0007840001137983 */ /* 0x000f220000300800 */
[----:B------:R-:W-:Y:S01]  /*1b550*/  FFMA.FTZ R58, R9, R55, R58 ;  /* 0x00000037093a7223 */ /* 0x000fe2000001003a */
[----:B------:R-:W-:Y:S02]  /*1b560*/  FADD.FTZ R61, R61, R55 ;  /* 0x000000373d3d7221 */ /* 0x000fe40000010000 */
[----:B------:R-:W4:Y:S01]  /*1b570*/  LDL.LU R9, [R1+0x24c] ;  /* 0x00024c0001097983 */ /* 0x000f220000300800 */
[----:B------:R-:W-:Y:S01]  /*1b580*/  FMUL.FTZ R18, R5, R7 ;  /* 0x0000000705127220 */ /* 0x000fe20000410000 */
[----:B------:R-:W-:Y:S01]  /*1b590*/  FADD.FTZ R61, R61, R7 ;  /* 0x000000073d3d7221 */ /* 0x000fe20000010000 */
[----:B------:R-:W-:Y:S01]  /*1b5a0*/  FFMA.FTZ R54, R22, R8, R54 ;  /* 0x0000000816367223 */ /* 0x000fe20000010036 */
[----:B------:R-:W-:Y:S01]  /*1b5b0*/  FADD.FTZ R56, R56, R8 ;  /* 0x0000000838387221 */ /* 0x000fe20000010000 */
[----:B------:R-:W4:Y:S01]  /*1b5c0*/  LDL.LU R59, [R1+0x524] ;  /* 0x00052400013b7983 */ /* 0x000f220000300800 */
[----:B------:R-:W-:-:S03]  /*1b5d0*/  FADD.FTZ R57, R18, R57 ;  /* 0x0000003912397221 */ /* 0x000fc60000010000 */
[----:B------:R-:W4:Y:S01]  /*1b5e0*/  LDL.LU R55, [R1+0x280] ;  /* 0x0002800001377983 */ /* 0x000f220000300800 */
[----:B---3--:R-:W-:Y:S01]  /*1b5f0*/  FADD.FTZ R61, R61, R6 ;  /* 0x000000063d3d7221 */ /* 0x008fe20000010000 */
[C---:B--2---:R-:W-:Y:S01]  /*1b600*/  FFMA.FTZ R58, R20.reuse, R7, R58 ;  /* 0x00000007143a7223 */ /* 0x044fe2000001003a */
[----:B------:R-:W-:Y:S01]  /*1b610*/  FFMA.FTZ R60, R20, R18, R60 ;  /* 0x00000012143c7223 */ /* 0x000fe2000001003c */
[C---:B------:R-:W-:Y:S01]  /*1b620*/  FMUL.FTZ R20, R4.reuse, R8 ;  /* 0x0000000804147220 */ /* 0x040fe20000410000 */
[-C--:B------:R-:W-:Y:S01]  /*1b630*/  FMUL.FTZ R7, R5, R6.reuse ;  /* 0x0000000605077220 */ /* 0x080fe20000410000 */
[----:B------:R-:W-:Y:S01]  /*1b640*/  FFMA.FTZ R58, R47, R6, R58 ;  /* 0x000000062f3a7223 */ /* 0x000fe2000001003a */
[-C--:B----4-:R-:W-:Y:S01]  /*1b650*/  FMUL.FTZ R18, R4, R19.reuse ;  /* 0x0000001304127220 */ /* 0x090fe20000410000 */
[----:B------:R-:W-:Y:S01]  /*1b660*/  FFMA.FTZ R54, R21, R19, R54 ;  /* 0x0000001315367223 */ /* 0x000fe20000010036 */
[----:B------:R-:W-:Y:S01]  /*1b670*/  FADD.FTZ R56, R56, R19 ;  /* 0x0000001338387221 */ /* 0x000fe20000010000 */
[----:B------:R-:W2:Y:S01]  /*1b680*/  LDL.LU R6, [R1+0x780] ;  /* 0x0007800001067983 */ /* 0x000ea20000300800 */
[----:B------:R-:W-:-:S03]  /*1b690*/  FFMA.FTZ R60, R22, R20, R60 ;  /* 0x00000014163c7223 */ /* 0x000fc6000001003c */
[----:B------:R-:W3:Y:S04]  /*1b6a0*/  LDL.LU R19, [R1+0x520] ;  /* 0x0005200001137983 */ /* 0x000ee80000300800 */
[----:B------:R-:W4:Y:S01]  /*1b6b0*/  LDL.LU R8, [R1+0x288] ;  /* 0x0002880001087983 */ /* 0x000f220000300800 */
[----:B------:R-:W-:-:S03]  /*1b6c0*/  FADD.FTZ R57, R57, R20 ;  /* 0x0000001439397221 */ /* 0x000fc60000010000 */
[----:B------:R-:W4:Y:S04]  /*1b6d0*/  LDL.LU R22, [R1+0x514] ;  /* 0x0005140001167983 */ /* 0x000f280000300800 */
[----:B------:R-:W4:Y:S01]  /*1b6e0*/  LDL.LU R20, [R1+0x4fc] ;  /* 0x0004fc0001147983 */ /* 0x000f220000300800 */
[----:B------:R-:W-:Y:S01]  /*1b6f0*/  FFMA.FTZ R60, R47, R7, R60 ;  /* 0x000000072f3c7223 */ /* 0x000fe2000001003c */
[----:B------:R-:W-:Y:S01]  /*1b700*/  FADD.FTZ R57, R7, R57 ;  /* 0x0000003907397221 */ /* 0x000fe20000010000 */
[----:B------:R-:W-:Y:S01]  /*1b710*/  FMUL.FTZ R7, R5, R9 ;  /* 0x0000000905077220 */ /* 0x000fe20000410000 */
[----:B------:R-:W4:Y:S01]  /*1b720*/  LDL.LU R47, [R1+0x28c] ;  /* 0x00028c00012f7983 */ /* 0x000f220000300800 */
[----:B------:R-:W-:Y:S01]  /*1b730*/  FFMA.FTZ R60, R21, R18, R60 ;  /* 0x00000012153c7223 */ /* 0x000fe2000001003c */
[----:B------:R-:W-:Y:S01]  /*1b740*/  FADD.FTZ R57, R57, R18 ;  /* 0x0000001239397221 */ /* 0x000fe20000010000 */
[----:B------:R-:W-:Y:S01]  /*1b750*/  FMUL.FTZ R18, R4, R55 ;  /* 0x0000003704127220 */ /* 0x000fe20000410000 */
[----:B------:R-:W4:Y:S01]  /*1b760*/  LDL.LU R21, [R1+0x4f8] ;  /* 0x0004f80001157983 */ /* 0x000f220000300800 */
[----:B------:R-:W-:Y:S01]  /*1b770*/  FFMA.FTZ R60, R59, R7, R60 ;  /* 0x000000073b3c7223 */ /* 0x000fe2000001003c */
[----:B------:R-:W-:Y:S01]  /*1b780*/  FADD.FTZ R57, R7, R57 ;  /* 0x0000003907397221 */ /* 0x000fe20000010000 */
[----:B------:R-:W-:Y:S01]  /*1b790*/  FFMA.FTZ R58, R59, R9, R58 ;  /* 0x000000093b3a7223 */ /* 0x000fe2000001003a */
[----:B------:R-:W-:Y:S01]  /*1b7a0*/  FADD.FTZ R61, R61, R9 ;  /* 0x000000093d3d7221 */ /* 0x000fe20000010000 */
[----:B------:R-:W4:Y:S01]  /*1b7b0*/  LDL.LU R59, [R1+0x4dc] ;  /* 0x0004dc00013b7983 */ /* 0x000f220000300800 */
[----:B------:R-:W-:-:S03]  /*1b7c0*/  FADD.FTZ R57, R57, R18 ;  /* 0x0000001239397221 */ /* 0x000fc60000010000 */
[----:B------:R-:W4:Y:S01]  /*1b7d0*/  LDL.LU R9, [R1+0x294] ;  /* 0x0002940001097983 */ /* 0x000f220000300800 */
[----:B------:R-:W-:Y:S01]  /*1b7e0*/  FADD.FTZ R56, R56, R55 ;  /* 0x0000003738387221 */ /* 0x000fe20000010000 */
[----:B--2---:R-:W-:Y:S01]  /*1b7f0*/  FMUL.FTZ R7, R5, R6 ;  /* 0x0000000605077220 */ /* 0x004fe20000410000 */
[C---:B---3--:R-:W-:Y:S01]  /*1b800*/  FFMA.FTZ R60, R19.reuse, R18, R60 ;  /* 0x00000012133c7223 */ /* 0x048fe2000001003c */
[----:B------:R-:W-:Y:S02]  /*1b810*/  FFMA.FTZ R54, R19, R55, R54 ;  /* 0x0000003713367223 */ /* 0x000fe40000010036 */
[----:B------:R-:W-:Y:S01]  /*1b820*/  FADD.FTZ R57, R7, R57 ;  /* 0x0000003907397221 */ /* 0x000fe20000010000 */
[----:B------:R-:W2:Y:S01]  /*1b830*/  LDL.LU R19, [R1+0x4d8] ;  /* 0x0004d80001137983 */ /* 0x000ea20000300800 */
[----:B----4-:R-:W-:-:S03]  /*1b840*/  FMUL.FTZ R18, R4, R8 ;  /* 0x0000000804127220 */ /* 0x010fc60000410000 */
[----:B------:R-:W3:Y:S01]  /*1b850*/  LDL.LU R55, [R1+0x298] ;  /* 0x0002980001377983 */ /* 0x000ee20000300800 */
[C---:B------:R-:W-:Y:S01]  /*1b860*/  FFMA.FTZ R58, R22.reuse, R6, R58 ;  /* 0x00000006163a7223 */ /* 0x040fe2000001003a */
[----:B------:R-:W-:Y:S02]  /*1b870*/  FFMA.FTZ R60, R22, R7, R60 ;  /* 0x00000007163c7223 */ /* 0x000fe4000001003c */
[----:B------:R-:W4:Y:S01]  /*1b880*/  LDL.LU R22, [R1+0x4b4] ;  /* 0x0004b40001167983 */ /* 0x000f220000300800 */
[C---:B------:R-:W-:Y:S01]  /*1b890*/  FFMA.FTZ R54, R20.reuse, R8, R54 ;  /* 0x0000000814367223 */ /* 0x040fe20000010036 */
[----:B------:R-:W-:Y:S01]  /*1b8a0*/  FFMA.FTZ R60, R20, R18, R60 ;  /* 0x00000012143c7223 */ /* 0x000fe2000001003c */
[----:B------:R-:W-:Y:S01]  /*1b8b0*/  FADD.FTZ R56, R56, R8 ;  /* 0x0000000838387221 */ /* 0x000fe20000010000 */
[----:B------:R-:W-:Y:S01]  /*1b8c0*/  FADD.FTZ R57, R57, R18 ;  /* 0x0000001239397221 */ /* 0x000fe20000010000 */
[----:B------:R-:W4:Y:S04]  /*1b8d0*/  LDL.LU R8, [R1+0x2a0] ;  /* 0x0002a00001087983 */ /* 0x000f280000300800 */
[----:B------:R-:W4:Y:S04]  /*1b8e0*/  LDL.LU R18, [R1+0x48c] ;  /* 0x00048c0001127983 */ /* 0x000f280000300800 */
[----:B------:R-:W4:Y:S01]  /*1b8f0*/  LDL.LU R20, [R1+0x4b0] ;  /* 0x0004b00001147983 */ /* 0x000f220000300800 */
[----:B------:R-:W-:Y:S01]  /*1b900*/  FADD.FTZ R61, R61, R6 ;  /* 0x000000063d3d7221 */ /* 0x000fe20000010000 */
[----:B------:R-:W-:Y:S01]  /*1b910*/  FMUL.FTZ R6, R5, R47 ;  /* 0x0000002f05067220 */ /* 0x000fe20000410000 */
[----:B------:R-:W-:-:S03]  /*1b920*/  FMUL.FTZ R7, R4, R17 ;  /* 0x0000001104077220 */ /* 0x000fc60000410000 */
[----:B------:R-:W-:Y:S01]  /*1b930*/  FFMA.FTZ R60, R21, R6, R60 ;  /* 0x00000006153c7223 */ /* 0x000fe2000001003c */
[----:B------:R-:W-:Y:S01]  /*1b940*/  FADD.FTZ R57, R6, R57 ;  /* 0x0000003906397221 */ /* 0x000fe20000010000 */
[----:B------:R-:W-:Y:S01]  /*1b950*/  FMUL.FTZ R6, R5, R9 ;  /* 0x0000000905067220 */ /* 0x000fe20000410000 */
[----:B------:R-:W-:Y:S01]  /*1b960*/  FFMA.FTZ R58, R21, R47, R58 ;  /* 0x0000002f153a7223 */ /* 0x000fe2000001003a */
[----:B------:R-:W-:Y:S01]  /*1b970*/  FFMA.FTZ R60, R59, R7, R60 ;  /* 0x000000073b3c7223 */ /* 0x000fe2000001003c */
[----:B------:R-:W-:Y:S01]  /*1b980*/  FADD.FTZ R57, R57, R7 ;  /* 0x0000000739397221 */ /* 0x000fe20000010000 */
[----:B------:R-:W-:Y:S01]  /*1b990*/  FADD.FTZ R61, R61, R47 ;  /* 0x0000002f3d3d7221 */ /* 0x000fe20000010000 */
[----:B------:R-:W-:Y:S01]  /*1b9a0*/  FFMA.FTZ R54, R59, R17, R54 ;  /* 0x000000113b367223 */ /* 0x000fe20000010036 */
[----:B------:R-:W-:Y:S01]  /*1b9b0*/  FADD.FTZ R56, R56, R17 ;  /* 0x0000001138387221 */ /* 0x000fe20000010000 */
[----:B------:R-:W4:Y:S01]  /*1b9c0*/  LDL.LU R47, [R1+0x2a4] ;  /* 0x0002a400012f7983 */ /* 0x000f220000300800 */
[----:B------:R-:W-:-:S03]  /*1b9d0*/  FADD.FTZ R57, R6, R57 ;  /* 0x0000003906397221 */ /* 0x000fc60000010000 */
[----:B------:R-:W4:Y:S04]  /*1b9e0*/  LDL.LU R59, [R1+0x488] ;  /* 0x00048800013b7983 */ /* 0x000f280000300800 */
[----:B------:R-:W4:Y:S04]  /*1b9f0*/  LDL.LU R21, [R1+0x2a8] ;  /* 0x0002a80001157983 */ /* 0x000f280000300800 */
[----:B------:R-:W4:Y:S01]  /*1ba00*/  LDL.LU R17, [R1+0x44c] ;  /* 0x00044c0001117983 */ /* 0x000f220000300800 */
[----:B--2---:R-:W-:Y:S01]  /*1ba10*/  FFMA.FTZ R60, R19, R6, R60 ;  /* 0x00000006133c7223 */ /* 0x004fe2000001003c */
[-C--:B---3--:R-:W-:Y:S01]  /*1ba20*/  FMUL.FTZ R7, R4, R55.reuse ;  /* 0x0000003704077220 */ /* 0x088fe20000410000 */
[----:B------:R-:W-:Y:S01]  /*1ba30*/  FADD.FTZ R56, R56, R55 ;  /* 0x0000003738387221 */ /* 0x000fe20000010000 */
[----:B----4-:R-:W-:-:S02]  /*1ba40*/  FFMA.FTZ R54, R22, R55, R54 ;  /* 0x0000003716367223 */ /* 0x010fc40000010036 */
[----:B------:R-:W-:Y:S01]  /*1ba50*/  FFMA.FTZ R60, R22, R7, R60 ;  /* 0x00000007163c7223 */ /* 0x000fe2000001003c */
[----:B------:R-:W-:Y:S01]  /*1ba60*/  FADD.FTZ R57, R57, R7 ;  /* 0x0000000739397221 */ /* 0x000fe20000010000 */
[----:B------:R-:W-:Y:S01]  /*1ba70*/  FFMA.FTZ R58, R19, R9, R58 ;  /* 0x00000009133a7223 */ /* 0x000fe2000001003a */
[----:B------:R-:W2:Y:S01]  /*1ba80*/  LDL.LU R22, [R1+0x468] ;  /* 0x0004680001167983 */ /* 0x000ea20000300800 */
[-C--:B------:R-:W-:Y:S01]  /*1ba90*/  FMUL.FTZ R7, R4, R8.reuse ;  /* 0x0000000804077220 */ /* 0x080fe20000410000 */
[----:B------:R-:W-:Y:S02]  /*1baa0*/  FADD.FTZ R56, R56, R8 ;  /* 0x0000000838387221 */ /* 0x000fe40000010000 */
[----:B------:R-:W3:Y:S01]  /*1bab0*/  LDL.LU R19, [R1+0x46c] ;  /* 0x00046c0001137983 */ /* 0x000ee20000300800 */
[----:B------:R-:W-:-:S03]  /*1bac0*/  FFMA.FTZ R54, R18, R8, R54 ;  /* 0x0000000812367223 */ /* 0x000fc60000010036 */
[----:B------:R-:W4:Y:S01]  /*1bad0*/  LDL.LU R8, [R1+0x778] ;  /* 0x0007780001087983 */ /* 0x000f220000300800 */
[----:B------:R-:W-:-:S03]  /*1bae0*/  FMUL.FTZ R6, R5, R0 ;  /* 0x0000000005067220 */ /* 0x000fc60000410000 */
[----:B------:R-:W2:Y:S01]  /*1baf0*/  LDL.LU R55, [R1+0x2b0] ;  /* 0x0002b00001377983 */ /* 0x000ea20000300800 */
[C---:B------:R-:W-:Y:S01]  /*1bb00*/  FFMA.FTZ R58, R20.reuse, R0, R58 ;  /* 0x00000000143a7223 */ /* 0x040fe2000001003a */
[----:B------:R-:W-:Y:S02]  /*1bb10*/  FFMA.FTZ R60, R20, R6, R60 ;  /* 0x00000006143c7223 */ /* 0x000fe4000001003c */
[----:B------:R-:W2:Y:S02]  /*1bb20*/  LDL.LU R20, [R1+0x2b4] ;  /* 0x0002b40001147983 */ /* 0x000ea40000300800 */
[----:B------:R-:W-:Y:S02]  /*1bb30*/  FFMA.FTZ R60, R18, R7, R60 ;  /* 0x00000007123c7223 */ /* 0x000fe4000001003c */
[----:B------:R-:W2:Y:S01]  /*1bb40*/  LDL.LU R18, [R1+0x448] ;  /* 0x0004480001127983 */ /* 0x000ea20000300800 */
[----:B------:R-:W-:Y:S01]  /*1bb50*/  FADD.FTZ R61, R61, R9 ;  /* 0x000000093d3d7221 */ /* 0x000fe20000010000 */
[----:B------:R-:W-:-:S02]  /*1bb60*/  FADD.FTZ R57, R6, R57 ;  /* 0x0000003906397221 */ /* 0x000fc40000010000 */
[----:B------:R-:W2:Y:S01]  /*1bb70*/  LDL.LU R9, [R1+0x77c] ;  /* 0x00077c0001097983 */ /* 0x000ea20000300800 */
[----:B------:R-:W-:Y:S01]  /*1bb80*/  FADD.FTZ R61, R61, R0 ;  /* 0x000000003d3d7221 */ /* 0x000fe20000010000 */
[-C--:B------:R-:W-:Y:S01]  /*1bb90*/  FMUL.FTZ R0, R5, R47.reuse ;  /* 0x0000002f05007220 */ /* 0x080fe20000410000 */
[----:B------:R-:W-:Y:S01]  /*1bba0*/  FADD.FTZ R57, R57, R7 ;  /* 0x0000000739397221 */ /* 0x000fe20000010000 */
[----:B------:R-:W-:Y:S01]  /*1bbb0*/  FFMA.FTZ R58, R59, R47, R58 ;  /* 0x0000002f3b3a7223 */ /* 0x000fe2000001003a */
[----:B------:R-:W-:Y:S01]  /*1bbc0*/  FADD.FTZ R61, R61, R47 ;  /* 0x0000002f3d3d7221 */ /* 0x000fe20000010000 */
[----:B------:R-:W-:Y:S01]  /*1bbd0*/  FFMA.FTZ R60, R59, R0, R60 ;  /* 0x000000003b3c7223 */ /* 0x000fe2000001003c */
[----:B------:R-:W2:Y:S01]  /*1bbe0*/  LDL.LU R47, [R1+0x440] ;  /* 0x00044000012f7983 */ /* 0x000ea20000300800 */
[----:B------:R-:W-:Y:S01]  /*1bbf0*/  FMUL.FTZ R6, R4, R21 ;  /* 0x0000001504067220 */ /* 0x000fe20000410000 */
[----:B------:R-:W-:Y:S02]  /*1bc00*/  FADD.FTZ R57, R0, R57 ;  /* 0x0000003900397221 */ /* 0x000fe40000010000 */
[----:B------:R-:W2:Y:S01]  /*1bc10*/  LDL.LU R59, [R1+0x2bc] ;  /* 0x0002bc00013b7983 */ /* 0x000ea20000300800 */
[----:B------:R-:W-:Y:S01]  /*1bc20*/  FADD.FTZ R56, R56, R21 ;  /* 0x0000001538387221 */ /* 0x000fe20000010000 */
[----:B------:R-:W-:-:S02]  /*1bc30*/  FADD.FTZ R57, R57, R6 ;  /* 0x0000000639397221 */ /* 0x000fc40000010000 */
[----:B------:R-:W2:Y:S01]  /*1bc40*/  LDL.LU R7, [R1+0x408] ;  /* 0x0004080001077983 */ /* 0x000ea20000300800 */
[C---:B---3--:R-:W-:Y:S01]  /*1bc50*/  FFMA.FTZ R54, R19.reuse, R21, R54 ;  /* 0x0000001513367223 */ /* 0x048fe20000010036 */
[----:B------:R-:W-:Y:S02]  /*1bc60*/  FFMA.FTZ R60, R19, R6, R60 ;  /* 0x00000006133c7223 */ /* 0x000fe4000001003c */
[----:B------:R-:W3:Y:S01]  /*1bc70*/  LDL.LU R21, [R1+0x2c0] ;  /* 0x0002c00001157983 */ /* 0x000ee20000300800 */
[-C--:B----4-:R-:W-:Y:S01]  /*1bc80*/  FMUL.FTZ R0, R5, R8.reuse ;  /* 0x0000000805007220 */ /* 0x090fe20000410000 */
[C---:B--2---:R-:W-:Y:S01]  /*1bc90*/  FFMA.FTZ R58, R22.reuse, R8, R58 ;  /* 0x00000008163a7223 */ /* 0x044fe2000001003a */
[----:B------:R-:W-:Y:S01]  /*1bca0*/  FADD.FTZ R61, R61, R8 ;  /* 0x000000083d3d7221 */ /* 0x000fe20000010000 */
[----:B------:R-:W2:Y:S01]  /*1bcb0*/  LDL.LU R19, [R1+0x424] ;  /* 0x0004240001137983 */ /* 0x000ea20000300800 */
[----:B------:R-:W-:-:S03]  /*1bcc0*/  FFMA.FTZ R60, R22, R0, R60 ;  /* 0x00000000163c7223 */ /* 0x000fc6000001003c */
[----:B------:R-:W4:Y:S01]  /*1bcd0*/  LDL.LU R8, [R1+0x438] ;  /* 0x0004380001087983 */ /* 0x000f220000300800 */
[-C--:B------:R-:W-:Y:S01]  /*1bce0*/  FMUL.FTZ R6, R4, R55.reuse ;  /* 0x0000003704067220 */ /* 0x080fe20000410000 */
[----:B------:R-:W-:Y:S02]  /*1bcf0*/  FADD.FTZ R57, R0, R57 ;  /* 0x0000003900397221 */ /* 0x000fe40000010000 */
[----:B------:R-:W4:Y:S01]  /*1bd00*/  LDL.LU R22, [R1+0x2c4] ;  /* 0x0002c40001167983 */ /* 0x000f220000300800 */
[C---:B------:R-:W-:Y:S01]  /*1bd10*/  FFMA.FTZ R54, R17.reuse, R55, R54 ;  /* 0x0000003711367223 */ /* 0x040fe20000010036 */
[----:B------:R-:W-:Y:S01]  /*1bd20*/  FFMA.FTZ R60, R17, R6, R60 ;  /* 0x00000006113c7223 */ /* 0x000fe2000001003c */
[-C--:B------:R-:W-:Y:S01]  /*1bd30*/  FMUL.FTZ R0, R5, R20.reuse ;  /* 0x0000001405007220 */ /* 0x080fe20000410000 */
[----:B------:R-:W-:Y:S01]  /*1bd40*/  FADD.FTZ R56, R56, R55 ;  /* 0x0000003738387221 */ /* 0x000fe20000010000 */
[----:B------:R-:W4:Y:S01]  /*1bd50*/  LDL.LU R17, [R1+0x420] ;  /* 0x0004200001117983 */ /* 0x000f220000300800 */
[----:B------:R-:W-:-:S03]  /*1bd60*/  FFMA.FTZ R58, R18, R20, R58 ;  /* 0x00000014123a7223 */ /* 0x000fc6000001003a */
[----:B------:R-:W4:Y:S01]  /*1bd70*/  LDL.LU R55, [R1+0x2c8] ;  /* 0x0002c80001377983 */ /* 0x000f220000300800 */
[----:B------:R-:W-:-:S03]  /*1bd80*/  FFMA.FTZ R60, R18, R0, R60 ;  /* 0x00000000123c7223 */ /* 0x000fc6000001003c */
[----:B------:R-:W4:Y:S01]  /*1bd90*/  LDL.LU R18, [R1+0x418] ;  /* 0x0004180001127983 */ /* 0x000f220000300800 */
[----:B------:R-:W-:-:S03]  /*1bda0*/  FADD.FTZ R61, R61, R20 ;  /* 0x000000143d3d7221 */ /* 0x000fc60000010000 */
[----:B------:R-:W4:Y:S01]  /*1bdb0*/  LDL.LU R20, [R1+0x2cc] ;  /* 0x0002cc0001147983 */ /* 0x000f220000300800 */
[----:B------:R-:W-:Y:S01]  /*1bdc0*/  FADD.FTZ R57, R57, R6 ;  /* 0x0000000639397221 */ /* 0x000fe20000010000 */
[-C--:B------:R-:W-:Y:S01]  /*1bdd0*/  FMUL.FTZ R6, R4, R9.reuse ;  /* 0x0000000904067220 */ /* 0x080fe20000410000 */
[C---:B------:R-:W-:Y:S02]  /*1bde0*/  FFMA.FTZ R54, R47.reuse, R9, R54 ;  /* 0x000000092f367223 */ /* 0x040fe40000010036 */
[----:B------:R-:W-:Y:S01]  /*1bdf0*/  FADD.FTZ R57, R0, R57 ;  /* 0x0000003900397221 */ /* 0x000fe20000010000 */
[----:B------:R-:W-:Y:S01]  /*1be00*/  FFMA.FTZ R60, R47, R6, R60 ;  /* 0x000000062f3c7223 */ /* 0x000fe2000001003c */
[----:B------:R-:W-:Y:S01]  /*1be10*/  FMUL.FTZ R0, R5, R59 ;  /* 0x0000003b05007220 */ /* 0x000fe20000410000 */
[----:B------:R-:W4:Y:S01]  /*1be20*/  LDL.LU R47, [R1+0x354] ;  /* 0x00035400012f7983 */ /* 0x000f220000300800 */
[----:B------:R-:W-:Y:S01]  /*1be30*/  FADD.FTZ R57, R57, R6 ;  /* 0x0000000639397221 */ /* 0x000fe20000010000 */
[----:B------:R-:W-:Y:S01]  /*1be40*/  FADD.FTZ R56, R56, R9 ;  /* 0x0000000938387221 */ /* 0x000fe20000010000 */
[----:B------:R-:W-:Y:S01]  /*1be50*/  FADD.FTZ R61, R61, R59 ;  /* 0x0000003b3d3d7221 */ /* 0x000fe20000010000 */
[----:B------:R-:W4:Y:S01]  /*1be60*/  LDL.LU R9, [R1+0x3c8] ;  /* 0x0003c80001097983 */ /* 0x000f220000300800 */
[----:B------:R-:W-:Y:S01]  /*1be70*/  FADD.FTZ R57, R0, R57 ;  /* 0x0000003900397221 */ /* 0x000fe20000010000 */
[-C--:B---3--:R-:W-:Y:S01]  /*1be80*/  FMUL.FTZ R6, R4, R21.reuse ;  /* 0x0000001504067220 */ /* 0x088fe20000410000 */
[----:B------:R-:W-:Y:S01]  /*1be90*/  FADD.FTZ R56, R56, R21 ;  /* 0x0000001538387221 */ /* 0x000fe20000010000 */
[----:B--2---:R-:W-:-:S02]  /*1bea0*/  FFMA.FTZ R54, R19, R21, R54 ;  /* 0x0000001513367223 */ /* 0x004fc40000010036 */
[----:B------:R-:W2:Y:S01]  /*1beb0*/  LDL.LU R21, [R1+0x400] ;  /* 0x0004000001157983 */ /* 0x000ea20000300800 */
[C---:B----4-:R-:W-:Y:S01]  /*1bec0*/  FFMA.FTZ R58, R8.reuse, R59, R58 ;  /* 0x0000003b083a7223 */ /* 0x050fe2000001003a */
[----:B------:R-:W-:Y:S02]  /*1bed0*/  FFMA.FTZ R60, R8, R0, R60 ;  /* 0x00000000083c7223 */ /* 0x000fe4000001003c */
[----:B------:R-:W3:Y:S04]  /*1bee0*/  LDL.LU R59, [R1+0x34c] ;  /* 0x00034c00013b7983 */ /* 0x000ee80000300800 */
[----:B------:R-:W4:Y:S01]  /*1bef0*/  LDL.LU R8, [R1+0x404] ;  /* 0x0004040001087983 */ /* 0x000f220000300800 */
[----:B------:R-:W-:Y:S01]  /*1bf00*/  FFMA.FTZ R60, R19, R6, R60 ;  /* 0x00000006133c7223 */ /* 0x000fe2000001003c */
[----:B------:R-:W-:-:S02]  /*1bf10*/  FMUL.FTZ R0, R5, R22 ;  /* 0x0000001605007220 */ /* 0x000fc40000410000 */
[----:B------:R-:W2:Y:S01]  /*1bf20*/  LDL.LU R19, [R1+0x348] ;  /* 0x0003480001137983 */ /* 0x000ea20000300800 */
[----:B------:R-:W-:Y:S01]  /*1bf30*/  FADD.FTZ R57, R57, R6 ;  /* 0x0000000639397221 */ /* 0x000fe20000010000 */
[C---:B------:R-:W-:Y:S01]  /*1bf40*/  FFMA.FTZ R58, R17.reuse, R22, R58 ;  /* 0x00000016113a7223 */ /* 0x040fe2000001003a */
[----:B------:R-:W-:Y:S01]  /*1bf50*/  FFMA.FTZ R60, R17, R0, R60 ;  /* 0x00000000113c7223 */ /* 0x000fe2000001003c */
[-C--:B------:R-:W-:Y:S01]  /*1bf60*/  FMUL.FTZ R6, R4, R55.reuse ;  /* 0x0000003704067220 */ /* 0x080fe20000410000 */
[----:B------:R-:W-:Y:S01]  /*1bf70*/  FADD.FTZ R61, R61, R22 ;  /* 0x000000163d3d7221 */ /* 0x000fe20000010000 */
[----:B------:R-:W2:Y:S01]  /*1bf80*/  LDL.LU R17, [R1+0x3fc] ;  /* 0x0003fc0001117983 */ /* 0x000ea20000300800 */
[----:B------:R-:W-:-:S03]  /*1bf90*/  FFMA.FTZ R54, R18, R55, R54 ;  /* 0x0000003712367223 */ /* 0x000fc60000010036 */
[----:B------:R-:W2:Y:S01]  /*1bfa0*/  LDL.LU R22, [R1+0x344] ;  /* 0x0003440001167983 */ /* 0x000ea20000300800 */
[----:B------:R-:W-:Y:S01]  /*1bfb0*/  FFMA.FTZ R60, R18, R6, R60 ;  /* 0x00000006123c7223 */ /* 0x000fe2000001003c */
[----:B------:R-:W-:Y:S02]  /*1bfc0*/  FADD.FTZ R56, R56, R55 ;  /* 0x0000003738387221 */ /* 0x000fe40000010000 */
[----:B------:R-:W2:Y:S01]  /*1bfd0*/  LDL.LU R18, [R1+0x3f8] ;  /* 0x0003f80001127983 */ /* 0x000ea20000300800 */
[----:B------:R-:W-:-:S03]  /*1bfe0*/  FADD.FTZ R57, R0, R57 ;  /* 0x0000003900397221 */ /* 0x000fc60000010000 */
[----:B------:R-:W2:Y:S01]  /*1bff0*/  LDL.LU R55, [R1+0x33c] ;  /* 0x00033c0001377983 */ /* 0x000ea20000300800 */
[-C--:B------:R-:W-:Y:S01]  /*1c000*/  FMUL.FTZ R0, R5, R20.reuse ;  /* 0x0000001405007220 */ /* 0x080fe20000410000 */
[----:B------:R-:W-:Y:S01]  /*1c010*/  FFMA.FTZ R58, R7, R20, R58 ;  /* 0x00000014073a7223 */ /* 0x000fe2000001003a */
[----:B------:R-:W-:Y:S02]  /*1c020*/  FADD.FTZ R61, R61, R20 ;  /* 0x000000143d3d7221 */ /* 0x000fe40000010000 */
[----:B------:R-:W2:Y:S01]  /*1c030*/  LDL.LU R20, [R1+0x3f4] ;  /* 0x0003f40001147983 */ /* 0x000ea20000300800 */
[----:B------:R-:W-:Y:S01]  /*1c040*/  FADD.FTZ R57, R57, R6 ;  /* 0x0000000639397221 */ /* 0x000fe20000010000 */
[----:B------:R-:W-:Y:S01]  /*1c050*/  FFMA.FTZ R60, R7, R0, R60 ;  /* 0x00000000073c7223 */ /* 0x000fe2000001003c */
[----:B------:R-:W-:Y:S01]  /*1c060*/  FMUL.FTZ R6, R4, R47 ;  /* 0x0000002f04067220 */ /* 0x000fe20000410000 */
[----:B------:R-:W2:Y:S01]  /*1c070*/  LDL.LU R7, [R1+0x338] ;  /* 0x0003380001077983 */ /* 0x000ea20000300800 */
[----:B------:R-:W-:Y:S01]  /*1c080*/  FADD.FTZ R57, R0, R57 ;  /* 0x0000003900397221 */ /* 0x000fe20000010000 */
[----:B------:R-:W-:-:S03]  /*1c090*/  FADD.FTZ R56, R56, R47 ;  /* 0x0000002f38387221 */ /* 0x000fc60000010000 */
[----:B------:R-:W-:Y:S01]  /*1c0a0*/  FADD.FTZ R57, R57, R6 ;  /* 0x0000000639397221 */ /* 0x000fe20000010000 */
[----:B---3--:R-:W-:Y:S01]  /*1c0b0*/  FMUL.FTZ R0, R5, R59 ;  /* 0x0000003b05007220 */ /* 0x008fe20000410000 */
[C---:B----4-:R-:W-:Y:S01]  /*1c0c0*/  FFMA.FTZ R60, R8.reuse, R6, R60 ;  /* 0x00000006083c7223 */ /* 0x050fe2000001003c */
[----:B------:R-:W-:Y:S02]  /*1c0d0*/  FFMA.FTZ R54, R8, R47, R54 ;  /* 0x0000002f08367223 */ /* 0x000fe40000010036 */
[----:B------:R-:W3:Y:S01]  /*1c0e0*/  LDL.LU R8, [R1+0x3f0] ;  /* 0x0003f00001087983 */ /* 0x000ee20000300800 */
[C---:B--2---:R-:W-:Y:S01]  /*1c0f0*/  FFMA.FTZ R60, R21.reuse, R0, R60 ;  /* 0x00000000153c7223 */ /* 0x044fe2000001003c */
[----:B------:R-:W-:Y:S02]  /*1c100*/  FMUL.FTZ R6, R4, R19 ;  /* 0x0000001304067220 */ /* 0x000fe40000410000 */
[----:B------:R-:W2:Y:S01]  /*1c110*/  LDL.LU R47, [R1+0x334] ;  /* 0x00033400012f7983 */ /* 0x000ea20000300800 */
[----:B------:R-:W-:Y:S01]  /*1c120*/  FFMA.FTZ R58, R21, R59, R58 ;  /* 0x0000003b153a7223 */ /* 0x000fe2000001003a */
[----:B------:R-:W-:Y:S01]  /*1c130*/  FADD.FTZ R61, R61, R59 ;  /* 0x0000003b3d3d7221 */ /* 0x000fe20000010000 */
[----:B------:R-:W-:Y:S01]  /*1c140*/  FADD.FTZ R57, R0, R57 ;  /* 0x0000003900397221 */ /* 0x000fe20000010000 */
[----:B------:R-:W4:Y:S01]  /*1c150*/  LDL.LU R59, [R1+0x3ec] ;  /* 0x0003ec00013b7983 */ /* 0x000f220000300800 */
[----:B------:R-:W-:-:S03]  /*1c160*/  FFMA.FTZ R60, R17, R6, R60 ;  /* 0x00000006113c7223 */ /* 0x000fc6000001003c */
[----:B------:R-:W4:Y:S01]  /*1c170*/  LDL.LU R21, [R1+0x330] ;  /* 0x0003300001157983 */ /* 0x000f220000300800 */
[-C--:B------:R-:W-:Y:S01]  /*1c180*/  FMUL.FTZ R0, R5, R22.reuse ;  /* 0x0000001605007220 */ /* 0x080fe20000410000 */
[----:B------:R-:W-:Y:S01]  /*1c190*/  FFMA.FTZ R54, R17, R19, R54 ;  /* 0x0000001311367223 */ /* 0x000fe20000010036 */
[----:B------:R-:W-:Y:S01]  /*1c1a0*/  FADD.FTZ R56, R56, R19 ;  /* 0x0000001338387221 */ /* 0x000fe20000010000 */
[----:B------:R-:W4:Y:S01]  /*1c1b0*/  LDL.LU R17, [R1+0x3e8] ;  /* 0x0003e80001117983 */ /* 0x000f220000300800 */
[----:B------:R-:W-:Y:S01]  /*1c1c0*/  FADD.FTZ R57, R57, R6 ;  /* 0x0000000639397221 */ /* 0x000fe20000010000 */
[C---:B------:R-:W-:Y:S02]  /*1c1d0*/  FFMA.FTZ R58, R18.reuse, R22, R58 ;  /* 0x00000016123a7223 */ /* 0x040fe4000001003a */
[----:B------:R-:W4:Y:S01]  /*1c1e0*/  LDL.LU R19, [R1+0x328] ;  /* 0x0003280001137983 */ /* 0x000f220000300800 */
        /* <DEDUP_REMOVED lines=8> */
[----:B------:R-:W-:Y:S01]  /*1c270*/  FADD.FTZ R57, R0, R57 ;  /* 0x0000003900397221 */ /* 0x000fe20000010000 */
[----:B------:R-:W-:Y:S01]  /*1c280*/  FMUL.FTZ R0, R5, R7 ;  /* 0x0000000705007220 */ /* 0x000fe20000410000 */
[----:B------:R-:W-:Y:S02]  /*1c290*/  FADD.FTZ R56, R56, R55 ;  /* 0x0000003738387221 */ /* 0x000fe40000010000 */
[----:B------:R-:W4:Y:S01]  /*1c2a0*/  LDL.LU R55, [R1+0x320] ;  /* 0x0003200001377983 */ /* 0x000f220000300800 */
[----:B------:R-:W-:Y:S01]  /*1c2b0*/  FADD.FTZ R57, R57, R6 ;  /* 0x0000000639397221 */ /* 0x000fe20000010000 */
[----:B------:R-:W-:-:S03]  /*1c2c0*/  FADD.FTZ R61, R61, R7 ;  /* 0x000000073d3d7221 */ /* 0x000fc60000010000 */
[----:B------:R-:W-:Y:S01]  /*1c2d0*/  FADD.FTZ R57, R0, R57 ;  /* 0x0000003900397221 */ /* 0x000fe20000010000 */
[C---:B---3--:R-:W-:Y:S01]  /*1c2e0*/  FFMA.FTZ R58, R8.reuse, R7, R58 ;  /* 0x00000007083a7223 */ /* 0x048fe2000001003a */
[----:B------:R-:W-:Y:S01]  /*1c2f0*/  FFMA.FTZ R60, R8, R0, R60 ;  /* 0x00000000083c7223 */ /* 0x000fe2000001003c */
[----:B------:R-:W3:Y:S01]  /*1c300*/  LDL.LU R7, [R1+0x31c] ;  /* 0x00031c0001077983 */ /* 0x000ee20000300800 */
[----:B--2---:R-:W-:-:S03]  /*1c310*/  FMUL.FTZ R6, R4, R47 ;  /* 0x0000002f04067220 */ /* 0x004fc60000410000 */
[----:B------:R-:W2:Y:S01]  /*1c320*/  LDL.LU R8, [R1+0x3dc] ;  /* 0x0003dc0001087983 */ /* 0x000ea20000300800 */
[----:B------:R-:W-:Y:S01]  /*1c330*/  FADD.FTZ R56, R56, R47 ;  /* 0x0000002f38387221 */ /* 0x000fe20000010000 */
[C---:B----4-:R-:W-:Y:S01]  /*1c340*/  FFMA.FTZ R54, R59.reuse, R47, R54 ;  /* 0x0000002f3b367223 */ /* 0x050fe20000010036 */
[----:B------:R-:W-:Y:S01]  /*1c350*/  FFMA.FTZ R60, R59, R6, R60 ;  /* 0x000000063b3c7223 */ /* 0x000fe2000001003c */
[----:B------:R-:W4:Y:S01]  /*1c360*/  LDL.LU R47, [R1+0x314] ;  /* 0x00031400012f7983 */ /* 0x000f220000300800 */
[----:B------:R-:W-:-:S03]  /*1c370*/  FMUL.FTZ R0, R5, R21 ;  /* 0x0000001505007220 */ /* 0x000fc60000410000 */
[----:B------:R-:W4:Y:S01]  /*1c380*/  LDL.LU R59, [R1+0x3d8] ;  /* 0x0003d800013b7983 */ /* 0x000f220000300800 */
[----:B------:R-:W-:Y:S01]  /*1c390*/  FADD.FTZ R57, R57, R6 ;  /* 0x0000000639397221 */ /* 0x000fe20000010000 */
[C---:B------:R-:W-:Y:S01]  /*1c3a0*/  FFMA.FTZ R58, R17.reuse, R21, R58 ;  /* 0x00000015113a7223 */ /* 0x040fe2000001003a */
[----:B------:R-:W-:Y:S01]  /*1c3b0*/  FFMA.FTZ R60, R17, R0, R60 ;  /* 0x00000000113c7223 */ /* 0x000fe2000001003c */
[----:B------:R-:W-:Y:S01]  /*1c3c0*/  FADD.FTZ R61, R61, R21 ;  /* 0x000000153d3d7221 */ /* 0x000fe20000010000 */
[----:B------:R-:W4:Y:S01]  /*1c3d0*/  LDL.LU R17, [R1+0x3d4] ;  /* 0x0003d40001117983 */ /* 0x000f220000300800 */
[-C--:B------:R-:W-:Y:S01]  /*1c3e0*/  FMUL.FTZ R6, R4, R19.reuse ;  /* 0x0000001304067220 */ /* 0x080fe20000410000 */
[----:B------:R-:W-:Y:S02]  /*1c3f0*/  FADD.FTZ R57, R0, R57 ;  /* 0x0000003900397221 */ /* 0x000fe40000010000 */
[----:B------:R-:W4:Y:S01]  /*1c400*/  LDL.LU R21, [R1+0x310] ;  /* 0x0003100001157983 */ /* 0x000f220000300800 */
[----:B------:R-:W-:Y:S01]  /*1c410*/  FFMA.FTZ R54, R18, R19, R54 ;  /* 0x0000001312367223 */ /* 0x000fe20000010036 */
[----:B------:R-:W-:Y:S01]  /*1c420*/  FADD.FTZ R56, R56, R19 ;  /* 0x0000001338387221 */ /* 0x000fe20000010000 */
[----:B------:R-:W-:Y:S01]  /*1c430*/  FFMA.FTZ R60, R18, R6, R60 ;  /* 0x00000006123c7223 */ /* 0x000fe2000001003c */
[----:B------:R-:W4:Y:S01]  /*1c440*/  LDL.LU R19, [R1+0x3d0] ;  /* 0x0003d00001137983 */ /* 0x000f220000300800 */
[----:B------:R-:W-:-:S03]  /*1c450*/  FMUL.FTZ R0, R5, R22 ;  /* 0x0000001605007220 */ /* 0x000fc60000410000 */
[----:B------:R-:W4:Y:S01]  /*1c460*/  LDL.LU R18, [R1+0x30c] ;  /* 0x00030c0001127983 */ /* 0x000f220000300800 */
[C---:B------:R-:W-:Y:S01]  /*1c470*/  FFMA.FTZ R58, R20.reuse, R22, R58 ;  /* 0x00000016143a7223 */ /* 0x040fe2000001003a */
[----:B------:R-:W-:Y:S02]  /*1c480*/  FFMA.FTZ R60, R20, R0, R60 ;  /* 0x00000000143c7223 */ /* 0x000fe4000001003c */
        /* <DEDUP_REMOVED lines=8> */
[----:B---3--:R-:W-:Y:S01]  /*1c510*/  FMUL.FTZ R0, R5, R7 ;  /* 0x0000000705007220 */ /* 0x008fe20000410000 */
[C---:B--2---:R-:W-:Y:S01]  /*1c520*/  FFMA.FTZ R54, R8.reuse, R55, R54 ;  /* 0x0000003708367223 */ /* 0x044fe20000010036 */
[----:B------:R-:W-:Y:S01]  /*1c530*/  FFMA.FTZ R60, R8, R6, R60 ;  /* 0x00000006083c7223 */ /* 0x000fe2000001003c */
[----:B------:R-:W2:Y:S01]  /*1c540*/  LDL.LU R55, [R1+0x300] ;  /* 0x0003000001377983 */ /* 0x000ea20000300800 */
[----:B----4-:R-:W-:-:S03]  /*1c550*/  FMUL.FTZ R6, R4, R47 ;  /* 0x0000002f04067220 */ /* 0x010fc60000410000 */
[----:B------:R-:W3:Y:S01]  /*1c560*/  LDL.LU R8, [R1+0x3c4] ;  /* 0x0003c40001087983 */ /* 0x000ee20000300800 */
[C---:B------:R-:W-:Y:S01]  /*1c570*/  FFMA.FTZ R58, R59.reuse, R7, R58 ;  /* 0x000000073b3a7223 */ /* 0x040fe2000001003a */
[----:B------:R-:W-:Y:S02]  /*1c580*/  FFMA.FTZ R60, R59, R0, R60 ;  /* 0x000000003b3c7223 */ /* 0x000fe4000001003c */
[----:B------:R-:W4:Y:S01]  /*1c590*/  LDL.LU R59, [R1+0x2fc] ;  /* 0x0002fc00013b7983 */ /* 0x000f220000300800 */
[----:B------:R-:W-:Y:S01]  /*1c5a0*/  FADD.FTZ R61, R61, R7 ;  /* 0x000000073d3d7221 */ /* 0x000fe20000010000 */
[----:B------:R-:W-:Y:S01]  /*1c5b0*/  FADD.FTZ R57, R0, R57 ;  /* 0x0000003900397221 */ /* 0x000fe20000010000 */
[C---:B------:R-:W-:Y:S01]  /*1c5c0*/  FFMA.FTZ R54, R17.reuse, R47, R54 ;  /* 0x0000002f11367223 */ /* 0x040fe20000010036 */
[----:B------:R-:W-:Y:S01]  /*1c5d0*/  FFMA.FTZ R60, R17, R6, R60 ;  /* 0x00000006113c7223 */ /* 0x000fe2000001003c */
[----:B------:R-:W4:Y:S01]  /*1c5e0*/  LDL.LU R7, [R1+0x3c0] ;  /* 0x0003c00001077983 */ /* 0x000f220000300800 */
[----:B------:R-:W-:Y:S01]  /*1c5f0*/  FMUL.FTZ R0, R5, R21 ;  /* 0x0000001505007220 */ /* 0x000fe20000410000 */
[----:B------:R-:W-:-:S02]  /*1c600*/  FADD.FTZ R57, R57, R6 ;  /* 0x0000000639397221 */ /* 0x000fc40000010000 */
        /* <DEDUP_REMOVED lines=23> */
[----:B--2---:R-:W-:-:S04]  /*1c780*/  FMUL.FTZ R6, R4, R55 ;  /* 0x0000003704067220 */ /* 0x004fc80000410000 */
[----:B---3--:R-:W-:Y:S01]  /*1c790*/  FFMA.FTZ R60, R8, R6, R60 ;  /* 0x00000006083c7223 */ /* 0x008fe2000001003c */
[----:B------:R-:W-:Y:S01]  /*1c7a0*/  FADD.FTZ R57, R57, R6 ;  /* 0x0000000639397221 */ /* 0x000fe20000010000 */
[----:B----4-:R-:W-:-:S04]  /*1c7b0*/  FMUL.FTZ R0, R5, R59 ;  /* 0x0000003b05007220 */ /* 0x010fc80000410000 */
[----:B------:R-:W-:Y:S01]  /*1c7c0*/  FADD.FTZ R57, R0, R57 ;  /* 0x0000003900397221 */ /* 0x000fe20000010000 */
[----:B------:R-:W-:Y:S01]  /*1c7d0*/  FFMA.FTZ R60, R7, R0, R60 ;  /* 0x00000000073c7223 */ /* 0x000fe2000001003c */
[----:B------:R-:W-:Y:S01]  /*1c7e0*/  FMUL.FTZ R6, R4, R17 ;  /* 0x0000001104067220 */ /* 0x000fe20000410000 */
[----:B------:R-:W-:-:S03]  /*1c7f0*/  FMUL.FTZ R0, R5, R21 ;  /* 0x0000001505007220 */ /* 0x000fc60000410000 */
[----:B------:R-:W-:Y:S01]  /*1c800*/  FADD.FTZ R57, R57, R6 ;  /* 0x0000000639397221 */ /* 0x000fe20000010000 */
[----:B------:R-:W-:-:S03]  /*1c810*/  FFMA.FTZ R60, R19, R6, R60 ;  /* 0x00000006133c7223 */ /* 0x000fc6000001003c */
[----:B------:R-:W-:Y:S01]  /*1c820*/  FADD.FTZ R57, R0, R57 ;  /* 0x0000003900397221 */ /* 0x000fe20000010000 */
[----:B------:R-:W-:Y:S02]  /*1c830*/  FFMA.FTZ R60, R20, R0, R60 ;  /* 0x00000000143c7223 */ /* 0x000fe4000001003c */
[----:B------:R-:W2:Y:S01]  /*1c840*/  LDL.LU R0, [R1+0x3b0] ;  /* 0x0003b00001007983 */ /* 0x000ea20000300800 */
[----:B------:R-:W-:Y:S01]  /*1c850*/  FFMA.FTZ R54, R8, R55, R54 ;  /* 0x0000003708367223 */ /* 0x000fe20000010036 */
[----:B------:R-:W-:Y:S02]  /*1c860*/  FADD.FTZ R56, R56, R55 ;  /* 0x0000003738387221 */ /* 0x000fe40000010000 */
[----:B------:R-:W3:Y:S01]  /*1c870*/  LDL.LU R55, [R1+0x2e4] ;  /* 0x0002e40001377983 */ /* 0x000ee20000300800 */
[----:B------:R-:W-:Y:S01]  /*1c880*/  FFMA.FTZ R58, R7, R59, R58 ;  /* 0x0000003b073a7223 */ /* 0x000fe2000001003a */
[----:B------:R-:W-:Y:S02]  /*1c890*/  FADD.FTZ R61, R61, R59 ;  /* 0x0000003b3d3d7221 */ /* 0x000fe40000010000 */
[----:B------:R-:W4:Y:S04]  /*1c8a0*/  LDL.LU R59, [R1+0x2e0] ;  /* 0x0002e000013b7983 */ /* 0x000f280000300800 */
[----:B------:R-:W4:Y:S01]  /*1c8b0*/  LDL.LU R8, [R1+0x3a4] ;  /* 0x0003a40001087983 */ /* 0x000f220000300800 */
[----:B------:R-:W-:Y:S01]  /*1c8c0*/  FMUL.FTZ R6, R4, R18 ;  /* 0x0000001204067220 */ /* 0x000fe20000410000 */
[----:B------:R-:W-:-:S02]  /*1c8d0*/  FFMA.FTZ R54, R19, R17, R54 ;  /* 0x0000001113367223 */ /* 0x000fc40000010036 */
[----:B------:R-:W4:Y:S01]  /*1c8e0*/  LDL.LU R7, [R1+0x3a0] ;  /* 0x0003a00001077983 */ /* 0x000f220000300800 */
[----:B------:R-:W-:-:S03]  /*1c8f0*/  FADD.FTZ R57, R57, R6 ;  /* 0x0000000639397221 */ /* 0x000fc60000010000 */
[----:B------:R-:W4:Y:S01]  /*1c900*/  LDL.LU R19, [R1+0x2d8] ;  /* 0x0002d80001137983 */ /* 0x000f220000300800 */
[----:B--2---:R-:W-:-:S03]  /*1c910*/  FFMA.FTZ R60, R0, R6, R60 ;  /* 0x00000006003c7223 */ /* 0x004fc6000001003c */
[----:B------:R-:W2:Y:S01]  /*1c920*/  LDL.LU R6, [R1+0x3ac] ;  /* 0x0003ac0001067983 */ /* 0x000ea20000300800 */
[----:B------:R-:W-:-:S03]  /*1c930*/  FFMA.FTZ R58, R20, R21, R58 ;  /* 0x00000015143a7223 */ /* 0x000fc6000001003a */
[----:B------:R-:W2:Y:S01]  /*1c940*/  LDL.LU R20, [R1+0x2d4] ;  /* 0x0002d40001147983 */ /* 0x000ea20000300800 */
[----:B------:R-:W-:Y:S01]  /*1c950*/  FADD.FTZ R56, R56, R17 ;  /* 0x0000001138387221 */ /* 0x000fe20000010000 */
[----:B------:R-:W-:Y:S02]  /*1c960*/  FADD.FTZ R61, R61, R21 ;  /* 0x000000153d3d7221 */ /* 0x000fe40000010000 */
[----:B------:R-:W2:Y:S01]  /*1c970*/  LDL.LU R17, [R1+0x39c] ;  /* 0x00039c0001117983 */ /* 0x000ea20000300800 */
[----:B------:R-:W-:-:S03]  /*1c980*/  FFMA.FTZ R54, R0, R18, R54 ;  /* 0x0000001200367223 */ /* 0x000fc60000010036 */
[----:B------:R-:W2:Y:S01]  /*1c990*/  LDL.LU R21, [R1+0x2d0] ;  /* 0x0002d00001157983 */ /* 0x000ea20000300800 */
[----:B------:R-:W-:Y:S01]  /*1c9a0*/  FADD.FTZ R56, R56, R18 ;  /* 0x0000001238387221 */ /* 0x000fe20000010000 */
[-C--:B------:R-:W-:Y:S02]  /*1c9b0*/  FMUL.FTZ R0, R5, R22.reuse ;  /* 0x0000001605007220 */ /* 0x080fe40000410000 */
[----:B------:R-:W2:Y:S01]  /*1c9c0*/  LDL.LU R18, [R1+0x398] ;  /* 0x0003980001127983 */ /* 0x000ea20000300800 */
[----:B------:R-:W-:Y:S01]  /*1c9d0*/  FADD.FTZ R61, R61, R22 ;  /* 0x000000163d3d7221 */ /* 0x000fe20000010000 */
[----:B---3--:R-:W-:Y:S01]  /*1c9e0*/  FFMA.FTZ R54, R9, R55, R54 ;  /* 0x0000003709367223 */ /* 0x008fe20000010036 */
[----:B------:R-:W-:Y:S01]  /*1c9f0*/  FADD.FTZ R56, R56, R55 ;  /* 0x0000003738387221 */ /* 0x000fe20000010000 */
[----:B------:R-:W-:Y:S01]  /*1ca00*/  FADD.FTZ R57, R0, R57 ;  /* 0x0000003900397221 */ /* 0x000fe20000010000 */
[----:B----4-:R-:W-:Y:S01]  /*1ca10*/  FADD.FTZ R61, R61, R59 ;  /* 0x0000003b3d3d7221 */ /* 0x010fe20000010000 */
[----:B--2---:R-:W-:-:S02]  /*1ca20*/  FFMA.FTZ R58, R6, R22, R58 ;  /* 0x00000016063a7223 */ /* 0x004fc4000001003a */
[----:B------:R-:W2:Y:S01]  /*1ca30*/  LDL.LU R22, [R1+0x394] ;  /* 0x0003940001167983 */ /* 0x000ea20000300800 */
[----:B------:R-:W-:Y:S01]  /*1ca40*/  FFMA.FTZ R60, R6, R0, R60 ;  /* 0x00000000063c7223 */ /* 0x000fe2000001003c */
[----:B------:R-:W-:Y:S02]  /*1ca50*/  FMUL.FTZ R6, R4, R55 ;  /* 0x0000003704067220 */ /* 0x000fe40000410000 */
[----:B------:R-:W3:Y:S01]  /*1ca60*/  LDL.LU R55, [R1+0x390] ;  /* 0x0003900001377983 */ /* 0x000ee20000300800 */
[-C--:B------:R-:W-:Y:S01]  /*1ca70*/  FMUL.FTZ R0, R5, R59.reuse ;  /* 0x0000003b05007220 */ /* 0x080fe20000410000 */
[----:B------:R-:W-:Y:S02]  /*1ca80*/  FFMA.FTZ R58, R8, R59, R58 ;  /* 0x0000003b083a7223 */ /* 0x000fe4000001003a */
[----:B------:R-:W4:Y:S01]  /*1ca90*/  LDL.LU R59, [R1+0x38c] ;  /* 0x00038c00013b7983 */ /* 0x000f220000300800 */
[----:B------:R-:W-:Y:S01]  /*1caa0*/  FFMA.FTZ R60, R9, R6, R60 ;  /* 0x00000006093c7223 */ /* 0x000fe2000001003c */
[----:B------:R-:W-:Y:S01]  /*1cab0*/  FADD.FTZ R57, R57, R6 ;  /* 0x0000000639397221 */ /* 0x000fe20000010000 */
[----:B------:R-:W-:-:S02]  /*1cac0*/  FMUL.FTZ R6, R4, R19 ;  /* 0x0000001304067220 */ /* 0x000fc40000410000 */
[----:B------:R-:W-:Y:S01]  /*1cad0*/  FFMA.FTZ R60, R8, R0, R60 ;  /* 0x00000000083c7223 */ /* 0x000fe2000001003c */
[----:B------:R-:W-:Y:S01]  /*1cae0*/  FADD.FTZ R57, R0, R57 ;  /* 0x0000003900397221 */ /* 0x000fe20000010000 */
[----:B------:R-:W-:Y:S01]  /*1caf0*/  FFMA.FTZ R54, R7, R19, R54 ;  /* 0x0000001307367223 */ /* 0x000fe20000010036 */
[----:B------:R-:W-:Y:S01]  /*1cb00*/  FMUL.FTZ R0, R5, R20 ;  /* 0x0000001405007220 */ /* 0x000fe20000410000 */
[----:B------:R-:W-:Y:S01]  /*1cb10*/  FFMA.FTZ R60, R7, R6, R60 ;  /* 0x00000006073c7223 */ /* 0x000fe2000001003c */
[----:B------:R-:W-:Y:S02]  /*1cb20*/  FADD.FTZ R56, R56, R19 ;  /* 0x0000001338387221 */ /* 0x000fe40000010000 */
[----:B------:R-:W4:Y:S01]  /*1cb30*/  LDL.LU R19, [R1+0x388] ;  /* 0x0003880001137983 */ /* 0x000f220000300800 */
[----:B------:R-:W-:Y:S01]  /*1cb40*/  FADD.FTZ R57, R57, R6 ;  /* 0x0000000639397221 */ /* 0x000fe20000010000 */
[C---:B------:R-:W-:Y:S01]  /*1cb50*/  FFMA.FTZ R58, R17.reuse, R20, R58 ;  /* 0x00000014113a7223 */ /* 0x040fe2000001003a */
[----:B------:R-:W-:Y:S01]  /*1cb60*/  FFMA.FTZ R60, R17, R0, R60 ;  /* 0x00000000113c7223 */ /* 0x000fe2000001003c */
[----:B------:R-:W-:Y:S01]  /*1cb70*/  FMUL.FTZ R6, R4, R21 ;  /* 0x0000001504067220 */ /* 0x000fe20000410000 */
[----:B------:R-:W-:-:S02]  /*1cb80*/  FADD.FTZ R61, R61, R20 ;  /* 0x000000143d3d7221 */ /* 0x000fc40000010000 */
[----:B------:R-:W4:Y:S01]  /*1cb90*/  LDL.LU R20, [R1+0x384] ;  /* 0x0003840001147983 */ /* 0x000f220000300800 */
[----:B------:R-:W-:Y:S01]  /*1cba0*/  FADD.FTZ R57, R0, R57 ;  /* 0x0000003900397221 */ /* 0x000fe20000010000 */
[C---:B------:R-:W-:Y:S01]  /*1cbb0*/  FFMA.FTZ R54, R18.reuse, R21, R54 ;  /* 0x0000001512367223 */ /* 0x040fe20000010036 */
[----:B------:R-:W-:Y:S01]  /*1cbc0*/  FFMA.FTZ R60, R18, R6, R60 ;  /* 0x00000006123c7223 */ /* 0x000fe2000001003c */
[----:B------:R-:W-:Y:S01]  /*1cbd0*/  FMUL.FTZ R0, R5, R47 ;  /* 0x0000002f05007220 */ /* 0x000fe20000410000 */
[----:B------:R-:W-:Y:S01]  /*1cbe0*/  FADD.FTZ R56, R56, R21 ;  /* 0x0000001538387221 */ /* 0x000fe20000010000 */
[----:B------:R-:W-:Y:S01]  /*1cbf0*/  FADD.FTZ R57, R57, R6 ;  /* 0x0000000639397221 */ /* 0x000fe20000010000 */
[----:B------:R-:W4:Y:S01]  /*1cc00*/  LDL.LU R21, [R1+0x380] ;  /* 0x0003800001157983 */ /* 0x000f220000300800 */
[----:B------:R-:W-:Y:S02]  /*1cc10*/  FMUL.FTZ R6, R4, R53 ;  /* 0x0000003504067220 */ /* 0x000fe40000410000 */
[----:B------:R-:W-:Y:S01]  /*1cc20*/  FADD.FTZ R57, R0, R57 ;  /* 0x0000003900397221 */ /* 0x000fe20000010000 */
[C---:B--2---:R-:W-:Y:S01]  /*1cc30*/  FFMA.FTZ R58, R22.reuse, R47, R58 ;  /* 0x0000002f163a7223 */ /* 0x044fe2000001003a */
[----:B------:R-:W-:Y:S01]  /*1cc40*/  FFMA.FTZ R60, R22, R0, R60 ;  /* 0x00000000163c7223 */ /* 0x000fe2000001003c */
[----:B------:R-:W-:Y:S01]  /*1cc50*/  FADD.FTZ R61, R61, R47 ;  /* 0x0000002f3d3d7221 */ /* 0x000fe20000010000 */
[----:B------:R-:W2:Y:S01]  /*1cc60*/  LDL.LU R22, [R1+0x37c] ;  /* 0x00037c0001167983 */ /* 0x000ea20000300800 */
[C---:B---3--:R-:W-:Y:S01]  /*1cc70*/  FFMA.FTZ R54, R55.reuse, R53, R54 ;  /* 0x0000003537367223 */ /* 0x048fe20000010036 */
[----:B------:R-:W-:Y:S01]  /*1cc80*/  FFMA.FTZ R60, R55, R6, R60 ;  /* 0x00000006373c7223 */ /* 0x000fe2000001003c */
[-C--:B------:R-:W-:Y:S01]  /*1cc90*/  FMUL.FTZ R0, R5, R45.reuse ;  /* 0x0000002d05007220 */ /* 0x080fe20000410000 */
[----:B------:R-:W3:Y:S01]  /*1cca0*/  LDL.LU R55, [R1+0x378] ;  /* 0x0003780001377983 */ /* 0x000ee20000300800 */
[----:B----4-:R-:W-:-:S02]  /*1ccb0*/  FFMA.FTZ R58, R59, R45, R58 ;  /* 0x0000002d3b3a7223 */ /* 0x010fc4000001003a */
[----:B------:R-:W-:Y:S01]  /*1ccc0*/  FFMA.FTZ R60, R59, R0, R60 ;  /* 0x000000003b3c7223 */ /* 0x000fe2000001003c */
[----:B------:R-:W-:Y:S01]  /*1ccd0*/  FADD.FTZ R57, R57, R6 ;  /* 0x0000000639397221 */ /* 0x000fe20000010000 */
[----:B------:R-:W4:Y:S01]  /*1cce0*/  LDL.LU R59, [R1+0x374] ;  /* 0x00037400013b7983 */ /* 0x000f220000300800 */
[----:B------:R-:W-:Y:S02]  /*1ccf0*/  FMUL.FTZ R6, R4, R51 ;  /* 0x0000003304067220 */ /* 0x000fe40000410000 */
[----:B------:R-:W-:Y:S01]  /*1cd00*/  FADD.FTZ R57, R0, R57 ;  /* 0x0000003900397221 */ /* 0x000fe20000010000 */
[----:B------:R-:W-:Y:S01]  /*1cd10*/  FMUL.FTZ R0, R5, R43 ;  /* 0x0000002b05007220 */ /* 0x000fe20000410000 */
[----:B------:R-:W4:Y:S01]  /*1cd20*/  LDL.LU R47, [R1+0x2dc] ;  /* 0x0002dc00012f7983 */ /* 0x000f220000300800 */
[C---:B------:R-:W-:Y:S01]  /*1cd30*/  FFMA.FTZ R54, R19.reuse, R51, R54 ;  /* 0x0000003313367223 */ /* 0x040fe20000010036 */
[----:B------:R-:W-:Y:S02]  /*1cd40*/  FFMA.FTZ R60, R19, R6, R60 ;  /* 0x00000006133c7223 */ /* 0x000fe4000001003c */
[----:B------:R-:W4:Y:S01]  /*1cd50*/  LDL.LU R18, [R1+0x2b8] ;  /* 0x0002b80001127983 */ /* 0x000f220000300800 */
[----:B------:R-:W-:-:S03]  /*1cd60*/  FADD.FTZ R57, R57, R6 ;  /* 0x0000000639397221 */ /* 0x000fc60000010000 */
[----:B------:R-:W4:Y:S01]  /*1cd70*/  LDL.LU R19, [R1+0x370] ;  /* 0x0003700001137983 */ /* 0x000f220000300800 */
[C---:B------:R-:W-:Y:S01]  /*1cd80*/  FFMA.FTZ R58, R20.reuse, R43, R58 ;  /* 0x0000002b143a7223 */ /* 0x040fe2000001003a */
[----:B------:R-:W-:Y:S01]  /*1cd90*/  FFMA.FTZ R60, R20, R0, R60 ;  /* 0x00000000143c7223 */ /* 0x000fe2000001003c */
[-C--:B------:R-:W-:Y:S01]  /*1cda0*/  FMUL.FTZ R6, R4, R50.reuse ;  /* 0x0000003204067220 */ /* 0x080fe20000410000 */
[----:B------:R-:W4:Y:S01]  /*1cdb0*/  LDL.LU R20, [R1+0x36c] ;  /* 0x00036c0001147983 */ /* 0x000f220000300800 */
[----:B------:R-:W-:Y:S01]  /*1cdc0*/  FADD.FTZ R57, R0, R57 ;  /* 0x0000003900397221 */ /* 0x000fe20000010000 */
[----:B------:R-:W-:Y:S01]  /*1cdd0*/  FMUL.FTZ R0, R5, R41 ;  /* 0x0000002905007220 */ /* 0x000fe20000410000 */
[C---:B------:R-:W-:Y:S01]  /*1cde0*/  FFMA.FTZ R54, R21.reuse, R50, R54 ;  /* 0x0000003215367223 */ /* 0x040fe20000010036 */
[----:B------:R-:W-:Y:S02]  /*1cdf0*/  FFMA.FTZ R60, R21, R6, R60 ;  /* 0x00000006153c7223 */ /* 0x000fe4000001003c */
[----:B------:R-:W4:Y:S01]  /*1ce00*/  LDL.LU R21, [R1+0x368] ;  /* 0x0003680001157983 */ /* 0x000f220000300800 */
[----:B------:R-:W-:Y:S01]  /*1ce10*/  FADD.FTZ R57, R57, R6 ;  /* 0x0000000639397221 */ /* 0x000fe20000010000 */
[----:B------:R-:W-:-:S03]  /*1ce20*/  FMUL.FTZ R6, R4, R49 ;  /* 0x0000003104067220 */ /* 0x000fc60000410000 */
[----:B------:R-:W-:Y:S01]  /*1ce30*/  FADD.FTZ R57, R0, R57 ;  /* 0x0000003900397221 */ /* 0x000fe20000010000 */
[C---:B--2---:R-:W-:Y:S01]  /*1ce40*/  FFMA.FTZ R58, R22.reuse, R41, R58 ;  /* 0x00000029163a7223 */ /* 0x044fe2000001003a */
[----:B------:R-:W-:Y:S02]  /*1ce50*/  FFMA.FTZ R60, R22, R0, R60 ;  /* 0x00000000163c7223 */ /* 0x000fe4000001003c */
[----:B------:R-:W2:Y:S01]  /*1ce60*/  LDL.LU R22, [R1+0x364] ;  /* 0x0003640001167983 */ /* 0x000ea20000300800 */
[C---:B---3--:R-:W-:Y:S01]  /*1ce70*/  FFMA.FTZ R54, R55.reuse, R49, R54 ;  /* 0x0000003137367223 */ /* 0x048fe20000010036 */
[----:B------:R-:W-:Y:S01]  /*1ce80*/  FFMA.FTZ R60, R55, R6, R60 ;  /* 0x00000006373c7223 */ /* 0x000fe2000001003c */
[-C--:B------:R-:W-:Y:S01]  /*1ce90*/  FMUL.FTZ R0, R5, R39.reuse ;  /* 0x0000002705007220 */ /* 0x080fe20000410000 */
[----:B------:R-:W3:Y:S01]  /*1cea0*/  LDL.LU R55, [R1+0x360] ;  /* 0x0003600001377983 */ /* 0x000ee20000300800 */
[C---:B----4-:R-:W-:Y:S02]  /*1ceb0*/  FFMA.FTZ R58, R59.reuse, R39, R58 ;  /* 0x000000273b3a7223 */ /* 0x050fe4000001003a */
[----:B------:R-:W-:-:S02]  /*1cec0*/  FFMA.FTZ R60, R59, R0, R60 ;  /* 0x000000003b3c7223 */ /* 0x000fc4000001003c */
[----:B------:R-:W4:Y:S01]  /*1ced0*/  LDL.LU R59, [R1+0x35c] ;  /* 0x00035c00013b7983 */ /* 0x000f220000300800 */
[----:B------:R-:W-:Y:S01]  /*1cee0*/  FADD.FTZ R57, R57, R6 ;  /* 0x0000000639397221 */ /* 0x000fe20000010000 */
[----:B------:R-:W-:-:S03]  /*1cef0*/  FMUL.FTZ R6, R4, R48 ;  /* 0x0000003004067220 */ /* 0x000fc60000410000 */
[----:B------:R-:W-:Y:S01]  /*1cf00*/  FADD.FTZ R57, R0, R57 ;  /* 0x0000003900397221 */ /* 0x000fe20000010000 */
[-C--:B------:R-:W-:Y:S01]  /*1cf10*/  FMUL.FTZ R0, R5, R37.reuse ;  /* 0x0000002505007220 */ /* 0x080fe20000410000 */
[C---:B------:R-:W-:Y:S01]  /*1cf20*/  FFMA.FTZ R54, R19.reuse, R48, R54 ;  /* 0x0000003013367223 */ /* 0x040fe20000010036 */
[----:B------:R-:W-:Y:S02]  /*1cf30*/  FFMA.FTZ R60, R19, R6, R60 ;  /* 0x00000006133c7223 */ /* 0x000fe4000001003c */
[----:B------:R-:W4:Y:S01]  /*1cf40*/  LDL.LU R19, [R1+0x350] ;  /* 0x0003500001137983 */ /* 0x000f220000300800 */
[----:B------:R-:W-:Y:S01]  /*1cf50*/  FADD.FTZ R57, R57, R6 ;  /* 0x0000000639397221 */ /* 0x000fe20000010000 */
[C---:B------:R-:W-:Y:S01]  /*1cf60*/  FFMA.FTZ R58, R20.reuse, R37, R58 ;  /* 0x00000025143a7223 */ /* 0x040fe2000001003a */
[----:B------:R-:W-:Y:S01]  /*1cf70*/  FFMA.FTZ R60, R20, R0, R60 ;  /* 0x00000000143c7223 */ /* 0x000fe2000001003c */
[-C--:B------:R-:W-:Y:S01]  /*1cf80*/  FMUL.FTZ R6, R4, R46.reuse ;  /* 0x0000002e04067220 */ /* 0x080fe20000410000 */
[----:B------:R-:W4:Y:S01]  /*1cf90*/  LDL.LU R20, [R1+0x340] ;  /* 0x0003400001147983 */ /* 0x000f220000300800 */
[----:B------:R-:W-:Y:S01]  /*1cfa0*/  FADD.FTZ R57, R0, R57 ;  /* 0x0000003900397221 */ /* 0x000fe20000010000 */
[----:B------:R-:W-:Y:S01]  /*1cfb0*/  FMUL.FTZ R0, R5, R31 ;  /* 0x0000001f05007220 */ /* 0x000fe20000410000 */
[C---:B------:R-:W-:Y:S01]  /*1cfc0*/  FFMA.FTZ R54, R21.reuse, R46, R54 ;  /* 0x0000002e15367223 */ /* 0x040fe20000010036 */
[----:B------:R-:W-:-:S02]  /*1cfd0*/  FFMA.FTZ R60, R21, R6, R60 ;  /* 0x00000006153c7223 */ /* 0x000fc4000001003c */
        /* <DEDUP_REMOVED lines=14> */
[----:B------:R-:W-:-:S04]  /*1d0c0*/  FADD.FTZ R61, R61, R45 ;  /* 0x0000002d3d3d7221 */ /* 0x000fc80000010000 */
[----:B------:R-:W-:Y:S01]  /*1d0d0*/  FADD.FTZ R61, R61, R43 ;  /* 0x0000002b3d3d7221 */ /* 0x000fe20000010000 */
[----:B------:R-:W-:-:S03]  /*1d0e0*/  FADD.FTZ R57, R57, R6 ;  /* 0x0000000639397221 */ /* 0x000fc60000010000 */
[----:B------:R-:W-:Y:S01]  /*1d0f0*/  FADD.FTZ R61, R61, R41 ;  /* 0x000000293d3d7221 */ /* 0x000fe20000010000 */
[----:B------:R-:W-:-:S03]  /*1d100*/  FMUL.FTZ R6, R4, R42 ;  /* 0x0000002a04067220 */ /* 0x000fc60000410000 */
[----:B------:R-:W-:Y:S01]  /*1d110*/  FADD.FTZ R61, R61, R39 ;  /* 0x000000273d3d7221 */ /* 0x000fe20000010000 */
[----:B------:R-:W-:Y:S01]  /*1d120*/  FADD.FTZ R57, R0, R57 ;  /* 0x0000003900397221 */ /* 0x000fe20000010000 */
[----:B------:R-:W-:Y:S01]  /*1d130*/  FFMA.FTZ R9, R19, R6, R9 ;  /* 0x0000000613097223 */ /* 0x000fe20000010009 */
[-C--:B------:R-:W-:Y:S01]  /*1d140*/  FMUL.FTZ R0, R5, R27.reuse ;  /* 0x0000001b05007220 */ /* 0x080fe20000410000 */
[----:B------:R-:W-:Y:S01]  /*1d150*/  FADD.FTZ R61, R61, R37 ;  /* 0x000000253d3d7221 */ /* 0x000fe20000010000 */
[----:B------:R-:W-:Y:S01]  /*1d160*/  FADD.FTZ R57, R57, R6 ;  /* 0x0000000639397221 */ /* 0x000fe20000010000 */
[----:B------:R-:W-:Y:S01]  /*1d170*/  FMUL.FTZ R6, R4, R40 ;  /* 0x0000002804067220 */ /* 0x000fe20000410000 */
[C---:B------:R-:W-:Y:S01]  /*1d180*/  FFMA.FTZ R9, R20.reuse, R0, R9 ;  /* 0x0000000014097223 */ /* 0x040fe20000010009 */
[----:B------:R-:W-:Y:S01]  /*1d190*/  FADD.FTZ R8, R61, R31 ;  /* 0x0000001f3d087221 */ /* 0x000fe20000010000 */
[----:B------:R-:W-:Y:S01]  /*1d1a0*/  FFMA.FTZ R17, R19, R42, R17 ;  /* 0x0000002a13117223 */ /* 0x000fe20000010011 */
[----:B------:R-:W-:Y:S01]  /*1d1b0*/  FFMA.FTZ R58, R20, R27, R58 ;  /* 0x0000001b143a7223 */ /* 0x000fe2000001003a */
[----:B------:R-:W-:Y:S01]  /*1d1c0*/  FADD.FTZ R57, R0, R57 ;  /* 0x0000003900397221 */ /* 0x000fe20000010000 */
[----:B------:R-:W4:Y:S01]  /*1d1d0*/  LDL.LU R20, [R1+0x2ac] ;  /* 0x0002ac0001147983 */ /* 0x000f220000300800 */
[----:B------:R-:W-:Y:S01]  /*1d1e0*/  FADD.FTZ R8, R8, R29 ;  /* 0x0000001d08087221 */ /* 0x000fe20000010000 */
[----:B------:R-:W-:Y:S01]  /*1d1f0*/  FFMA.FTZ R19, R21, R6, R9 ;  /* 0x0000000615137223 */ /* 0x000fe20000010009 */
[-C--:B------:R-:W-:Y:S01]  /*1d200*/  FMUL.FTZ R0, R5, R23.reuse ;  /* 0x0000001705007220 */ /* 0x080fe20000410000 */
[----:B------:R-:W-:Y:S01]  /*1d210*/  FFMA.FTZ R17, R21, R40, R17 ;  /* 0x0000002815117223 */ /* 0x000fe20000010011 */
[----:B------:R-:W-:Y:S01]  /*1d220*/  FADD.FTZ R57, R57, R6 ;  /* 0x0000000639397221 */ /* 0x000fe20000010000 */
[----:B------:R-:W4:Y:S01]  /*1d230*/  LDL.LU R21, [R1+0x29c] ;  /* 0x00029c0001157983 */ /* 0x000f220000300800 */
[----:B------:R-:W-:Y:S01]  /*1d240*/  FADD.FTZ R8, R8, R27 ;  /* 0x0000001b08087221 */ /* 0x000fe20000010000 */
[----:B------:R-:W-:Y:S01]  /*1d250*/  FMUL.FTZ R6, R4, R38 ;  /* 0x0000002604067220 */ /* 0x000fe20000410000 */
[----:B------:R-:W-:Y:S01]  /*1d260*/  FADD.FTZ R57, R0, R57 ;  /* 0x0000003900397221 */ /* 0x000fe20000010000 */
[C---:B--2---:R-:W-:Y:S01]  /*1d270*/  FFMA.FTZ R19, R22.reuse, R0, R19 ;  /* 0x0000000016137223 */ /* 0x044fe20000010013 */
[----:B------:R-:W-:-:S02]  /*1d280*/  FFMA.FTZ R9, R22, R23, R58 ;  /* 0x0000001716097223 */ /* 0x000fc4000001003a */
[----:B------:R-:W2:Y:S01]  /*1d290*/  LDL.LU R22, [R1+0x290] ;  /* 0x0002900001167983 */ /* 0x000ea20000300800 */
[----:B------:R-:W-:Y:S01]  /*1d2a0*/  FADD.FTZ R23, R8, R23 ;  /* 0x0000001708177221 */ /* 0x000fe20000010000 */
[C---:B---3--:R-:W-:Y:S01]  /*1d2b0*/  FFMA.FTZ R17, R55.reuse, R38, R17 ;  /* 0x0000002637117223 */ /* 0x048fe20000010011 */
[----:B------:R-:W-:Y:S01]  /*1d2c0*/  FFMA.FTZ R19, R55, R6, R19 ;  /* 0x0000000637137223 */ /* 0x000fe20000010013 */
[-C--:B------:R-:W-:Y:S01]  /*1d2d0*/  FMUL.FTZ R8, R5, R26.reuse ;  /* 0x0000001a05087220 */ /* 0x080fe20000410000 */
[----:B------:R-:W3:Y:S01]  /*1d2e0*/  LDL.LU R55, [R1+0x284] ;  /* 0x0002840001377983 */ /* 0x000ee20000300800 */
[C---:B----4-:R-:W-:Y:S02]  /*1d2f0*/  FFMA.FTZ R0, R59.reuse, R26, R9 ;  /* 0x0000001a3b007223 */ /* 0x050fe40000010009 */
[----:B------:R-:W-:Y:S02]  /*1d300*/  FFMA.FTZ R19, R59, R8, R19 ;  /* 0x000000083b137223 */ /* 0x000fe40000010013 */
[----:B------:R-:W4:Y:S01]  /*1d310*/  LDL.LU R59, [R1+0x248] ;  /* 0x00024800013b7983 */ /* 0x000f220000300800 */
[----:B------:R-:W-:Y:S01]  /*1d320*/  FADD.FTZ R57, R57, R6 ;  /* 0x0000000639397221 */ /* 0x000fe20000010000 */
[----:B------:R-:W-:-:S03]  /*1d330*/  FMUL.FTZ R6, R4, R36 ;  /* 0x0000002404067220 */ /* 0x000fc60000410000 */
[----:B------:R-:W-:Y:S01]  /*1d340*/  FADD.FTZ R57, R8, R57 ;  /* 0x0000003908397221 */ /* 0x000fe20000010000 */
[----:B------:R-:W-:Y:S01]  /*1d350*/  FFMA.FTZ R19, R47, R6, R19 ;  /* 0x000000062f137223 */ /* 0x000fe20000010013 */
[----:B------:R-:W-:Y:S02]  /*1d360*/  FMUL.FTZ R8, R5, R15 ;  /* 0x0000000f05087220 */ /* 0x000fe40000410000 */
[----:B------:R-:W-:Y:S01]  /*1d370*/  FADD.FTZ R57, R57, R6 ;  /* 0x0000000639397221 */ /* 0x000fe20000010000 */
[----:B------:R-:W-:Y:S01]  /*1d380*/  FMUL.FTZ R6, R4, R30 ;  /* 0x0000001e04067220 */ /* 0x000fe20000410000 */
[----:B------:R-:W-:Y:S02]  /*1d390*/  FFMA.FTZ R19, R18, R8, R19 ;  /* 0x0000000812137223 */ /* 0x000fe40000010013 */
[----:B------:R-:W-:Y:S01]  /*1d3a0*/  FADD.FTZ R57, R8, R57 ;  /* 0x0000003908397221 */ /* 0x000fe20000010000 */
[----:B------:R-:W-:Y:S01]  /*1d3b0*/  FMUL.FTZ R8, R5, R11 ;  /* 0x0000000b05087220 */ /* 0x000fe20000410000 */
[----:B------:R-:W-:-:S02]  /*1d3c0*/  FFMA.FTZ R0, R18, R15, R0 ;  /* 0x0000000f12007223 */ /* 0x000fc40000010000 */
[----:B------:R-:W-:Y:S01]  /*1d3d0*/  FADD.FTZ R57, R57, R6 ;  /* 0x0000000639397221 */ /* 0x000fe20000010000 */
[----:B------:R-:W-:Y:S01]  /*1d3e0*/  FFMA.FTZ R19, R20, R6, R19 ;  /* 0x0000000614137223 */ /* 0x000fe20000010013 */
[----:B------:R-:W-:Y:S02]  /*1d3f0*/  FMUL.FTZ R6, R4, R28 ;  /* 0x0000001c04067220 */ /* 0x000fe40000410000 */
[----:B------:R-:W-:Y:S01]  /*1d400*/  FADD.FTZ R57, R8, R57 ;  /* 0x0000003908397221 */ /* 0x000fe20000010000 */
[C---:B------:R-:W-:Y:S01]  /*1d410*/  FFMA.FTZ R19, R21.reuse, R8, R19 ;  /* 0x0000000815137223 */ /* 0x040fe20000010013 */
[----:B------:R-:W-:Y:S01]  /*1d420*/  FFMA.FTZ R0, R21, R11, R0 ;  /* 0x0000000b15007223 */ /* 0x000fe20000010000 */
[----:B------:R-:W-:Y:S01]  /*1d430*/  FMUL.FTZ R8, R5, R25 ;  /* 0x0000001905087220 */ /* 0x000fe20000410000 */
[----:B------:R-:W-:Y:S01]  /*1d440*/  FADD.FTZ R57, R57, R6 ;  /* 0x0000000639397221 */ /* 0x000fe20000010000 */
[----:B------:R-:W-:-:S03]  /*1d450*/  FFMA.FTZ R17, R47, R36, R17 ;  /* 0x000000242f117223 */ /* 0x000fc60000010011 */
[----:B------:R-:W-:Y:S01]  /*1d460*/  FADD.FTZ R57, R8, R57 ;  /* 0x0000003908397221 */ /* 0x000fe20000010000 */
[----:B------:R-:W-:Y:S01]  /*1d470*/  FFMA.FTZ R17, R20, R30, R17 ;  /* 0x0000001e14117223 */ /* 0x000fe20000010011 */
[----:B------:R-:W-:-:S04]  /*1d480*/  FADD.FTZ R26, R23, R26 ;  /* 0x0000001a171a7221 */ /* 0x000fc80000010000 */
[----:B------:R-:W-:Y:S01]  /*1d490*/  FADD.FTZ R26, R26, R15 ;  /* 0x0000000f1a1a7221 */ /* 0x000fe20000010000 */
[----:B--2---:R-:W-:Y:S01]  /*1d4a0*/  FFMA.FTZ R19, R22, R6, R19 ;  /* 0x0000000616137223 */ /* 0x004fe20000010013 */
[----:B---3--:R-:W-:-:S03]  /*1d4b0*/  FFMA.FTZ R9, R55, R25, R0 ;  /* 0x0000001937097223 */ /* 0x008fc60000010000 */
[----:B------:R-:W-:Y:S01]  /*1d4c0*/  FFMA.FTZ R19, R55, R8, R19 ;  /* 0x0000000837137223 */ /* 0x000fe20000010013 */
[----:B------:R-:W-:Y:S01]  /*1d4d0*/  FMUL.FTZ R0, R4, R10 ;  /* 0x0000000a04007220 */ /* 0x000fe20000410000 */
[----:B------:R-:W-:-:S03]  /*1d4e0*/  FMUL.FTZ R6, R5, R24 ;  /* 0x0000001805067220 */ /* 0x000fc60000410000 */
[----:B----4-:R-:W-:Y:S01]  /*1d4f0*/  FFMA.FTZ R19, R59, R0, R19 ;  /* 0x000000003b137223 */ /* 0x010fe20000010013 */
[----:B------:R-:W-:Y:S01]  /*1d500*/  FADD.FTZ R57, R57, R0 ;  /* 0x0000000039397221 */ /* 0x000fe20000010000 */
[----:B------:R-:W-:Y:S02]  /*1d510*/  FMUL.FTZ R0, R4, R16 ;  /* 0x0000001004007220 */ /* 0x000fe40000410000 */
[----:B------:R-:W-:Y:S01]  /*1d520*/  FFMA.FTZ R19, R52, R6, R19 ;  /* 0x0000000634137223 */ /* 0x000fe20000010013 */
[----:B------:R-:W-:Y:S01]  /*1d530*/  FADD.FTZ R57, R6, R57 ;  /* 0x0000003906397221 */ /* 0x000fe20000010000 */
[----:B------:R-:W-:Y:S01]  /*1d540*/  FFMA.FTZ R17, R22, R28, R17 ;  /* 0x0000001c16117223 */ /* 0x000fe20000010011 */
[----:B------:R-:W-:Y:S01]  /*1d550*/  FMUL.FTZ R6, R5, R12 ;  /* 0x0000000c05067220 */ /* 0x000fe20000410000 */
[----:B------:R-:W-:Y:S01]  /*1d560*/  FFMA.FTZ R19, R35, R0, R19 ;  /* 0x0000000023137223 */ /* 0x000fe20000010013 */
[----:B------:R-:W-:Y:S01]  /*1d570*/  FADD.FTZ R57, R57, R0 ;  /* 0x0000000039397221 */ /* 0x000fe20000010000 */
[----:B------:R-:W-:Y:S01]  /*1d580*/  FFMA.FTZ R17, R59, R10, R17 ;  /* 0x0000000a3b117223 */ /* 0x000fe20000010011 */
[----:B------:R-:W-:Y:S01]  /*1d590*/  FFMA.FTZ R9, R52, R24, R9 ;  /* 0x0000001834097223 */ /* 0x000fe20000010009 */
[-C--:B------:R-:W-:Y:S01]  /*1d5a0*/  FMUL.FTZ R0, R4, R13.reuse ;  /* 0x0000000d04007220 */ /* 0x080fe20000410000 */
[----:B------:R-:W-:Y:S01]  /*1d5b0*/  FFMA.FTZ R19, R34, R6, R19 ;  /* 0x0000000622137223 */ /* 0x000fe20000010013 */
[----:B------:R-:W-:Y:S01]  /*1d5c0*/  FADD.FTZ R57, R6, R57 ;  /* 0x0000003906397221 */ /* 0x000fe20000010000 */
[----:B------:R-:W-:Y:S01]  /*1d5d0*/  FFMA.FTZ R8, R35, R16, R17 ;  /* 0x0000001023087223 */ /* 0x000fe20000010011 */
[----:B------:R-:W-:Y:S01]  /*1d5e0*/  FMUL.FTZ R6, R5, R14 ;  /* 0x0000000e05067220 */ /* 0x000fe20000410000 */
[C---:B------:R-:W-:Y:S01]  /*1d5f0*/  FFMA.FTZ R19, R33.reuse, R0, R19 ;  /* 0x0000000021137223 */ /* 0x040fe20000010013 */
[----:B------:R-:W-:Y:S01]  /*1d600*/  FFMA.FTZ R9, R34, R12, R9 ;  /* 0x0000000c22097223 */ /* 0x000fe20000010009 */
[----:B------:R-:W-:Y:S01]  /*1d610*/  FFMA.FTZ R8, R33, R13, R8 ;  /* 0x0000000d21087223 */ /* 0x000fe20000010008 */
[----:B------:R0:W5:Y:S01]  /*1d620*/  LDL.LU R52, [R1+0x770] ;  /* 0x0007700001347983 */ /* 0x0001620000300800 */
[C---:B------:R-:W-:Y:S01]  /*1d630*/  FFMA.FTZ R15, R32.reuse, R6, R19 ;  /* 0x00000006200f7223 */ /* 0x040fe20000010013 */
[----:B------:R-:W-:-:S02]  /*1d640*/  FFMA.FTZ R9, R32, R14, R9 ;  /* 0x0000000e20097223 */ /* 0x000fc40000010009 */
[----:B------:R0:W5:Y:S04]  /*1d650*/  LDL.LU R35, [R1+0x76c] ;  /* 0x00076c0001237983 */ /* 0x0001680000300800 */
[----:B------:R0:W5:Y:S04]  /*1d660*/  LDL.LU R34, [R1+0x768] ;  /* 0x0007680001227983 */ /* 0x0001680000300800 */
[----:B------:R0:W5:Y:S04]  /*1d670*/  LDL.LU R33, [R1+0x764] ;  /* 0x0007640001217983 */ /* 0x0001680000300800 */
[----:B------:R0:W5:Y:S01]  /*1d680*/  LDL.LU R32, [R1+0x760] ;  /* 0x0007600001207983 */ /* 0x0001620000300800 */
[----:B------:R-:W-:-:S04]  /*1d690*/  FADD.FTZ R56, R56, R53 ;  /* 0x0000003538387221 */ /* 0x000fc80000010000 */
        /* <DEDUP_REMOVED lines=9> */
[----:B------:R-:W-:Y:S01]  /*1d730*/  FADD.FTZ R7, R7, R36 ;  /* 0x0000002407077221 */ /* 0x000fe20000010000 */
[----:B------:R-:W-:-:S03]  /*1d740*/  FADD.FTZ R26, R26, R11 ;  /* 0x0000000b1a1a7221 */ /* 0x000fc60000010000 */
[----:B------:R-:W-:Y:S01]  /*1d750*/  FADD.FTZ R7, R7, R30 ;  /* 0x0000001e07077221 */ /* 0x000fe20000010000 */
[----:B------:R-:W-:-:S03]  /*1d760*/  FADD.FTZ R25, R26, R25 ;  /* 0x000000191a197221 */ /* 0x000fc60000010000 */
[----:B------:R-:W-:Y:S01]  /*1d770*/  FADD.FTZ R7, R7, R28 ;  /* 0x0000001c07077221 */ /* 0x000fe20000010000 */
[----:B------:R-:W-:-:S03]  /*1d780*/  FADD.FTZ R25, R25, R24 ;  /* 0x0000001819197221 */ /* 0x000fc60000010000 */
[----:B------:R-:W-:Y:S01]  /*1d790*/  FADD.FTZ R7, R7, R10 ;  /* 0x0000000a07077221 */ /* 0x000fe20000010000 */
[----:B------:R-:W-:Y:S01]  /*1d7a0*/  FADD.FTZ R57, R57, R0 ;  /* 0x0000000039397221 */ /* 0x000fe20000010000 */
[----:B------:R-:W-:Y:S02]  /*1d7b0*/  FADD.FTZ R25, R25, R12 ;  /* 0x0000000c19197221 */ /* 0x000fe40000010000 */
[----:B------:R-:W-:Y:S01]  /*1d7c0*/  FADD.FTZ R10, R7, R16 ;  /* 0x00000010070a7221 */ /* 0x000fe20000010000 */
[----:B------:R-:W-:Y:S01]  /*1d7d0*/  FADD.FTZ R12, R6, R57 ;  /* 0x00000039060c7221 */ /* 0x000fe20000010000 */
[----:B------:R-:W-:Y:S02]  /*1d7e0*/  FADD.FTZ R11, R25, R14 ;  /* 0x0000000e190b7221 */ /* 0x000fe40000010000 */
[----:B0-----:R-:W-:-:S07]  /*1d7f0*/  FADD.FTZ R10, R10, R13 ;  /* 0x0000000d0a0a7221 */ /* 0x001fce0000010000 */
.L_x_169:
        /* <DEDUP_REMOVED lines=18> */
[----:B0-----:R-:W-:-:S02]  /*1d920*/  @!P0 FADD.FTZ R15, R15, R0 ;  /* 0x000000000f0f8221 */ /* 0x001fc40000010000 */
[----:B------:R-:W0:Y:S01]  /*1d930*/  S2R R0, SR_TID.X ;  /* 0x0000000000007919 */ /* 0x000e220000002100 */
[----:B-1----:R-:W-:Y:S01]  /*1d940*/  @!P0 FADD.FTZ R12, R12, R6 ;  /* 0x000000060c0c8221 */ /* 0x002fe20000010000 */
[----:B------:R-:W-:Y:S01]  /*1d950*/  ISETP.GT.AND P0, PT, R16, 0x1b, PT ;  /* 0x0000001b1000780c */ /* 0x000fe20003f04270 */
[----:B------:R-:W1:Y:S04]  /*1d960*/  SHFL.DOWN PT, R6, R15, 0x4, 0x1f ;  /* 0x08801f000f067f89 */ /* 0x000e6800000e0000 */
[----:B------:R-:W3:Y:S08]  /*1d970*/  SHFL.DOWN PT, R7, R12, 0x4, 0x1f ;  /* 0x08801f000c077f89 */ /* 0x000ef000000e0000 */
[----:B-1----:R-:W-:Y:S01]  /*1d980*/  @!P0 FADD.FTZ R15, R15, R6 ;  /* 0x000000060f0f8221 */ /* 0x002fe20000010000 */
[----:B---3--:R-:W-:-:S04]  /*1d990*/  @!P0 FADD.FTZ R12, R12, R7 ;  /* 0x000000070c0c8221 */ /* 0x008fc80000010000 */
[----:B------:R-:W1:Y:S01]  /*1d9a0*/  SHFL.DOWN PT, R6, R15, 0x8, 0x1f ;  /* 0x09001f000f067f89 */ /* 0x000e6200000e0000 */
[C---:B0-----:R-:W-:Y:S02]  /*1d9b0*/  ISETP.NE.AND P0, PT, R0.reuse, RZ, PT ;  /* 0x000000ff0000720c */ /* 0x041fe40003f05270 */
[C---:B------:R-:W-:Y:S01]  /*1d9c0*/  ISETP.GT.U32.AND P3, PT, R0.reuse, 0x3b, PT ;  /* 0x0000003b0000780c */ /* 0x040fe20003f64070 */
[----:B------:R-:W0:Y:S01]  /*1d9d0*/  SHFL.DOWN PT, R7, R12, 0x8, 0x1f ;  /* 0x09001f000c077f89 */ /* 0x000e2200000e0000 */
[----:B-1----:R-:W-:Y:S01]  /*1d9e0*/  FADD.FTZ R14, R15, R6 ;  /* 0x000000060f0e7221 */ /* 0x002fe20000010000 */
[----:B------:R-:W-:Y:S01]  /*1d9f0*/  LEA R6, R0, UR5, 0x4 ;  /* 0x0000000500067c11 */ /* 0x000fe2000f8e20ff */
[----:B0-----:R-:W-:-:S03]  /*1da00*/  FADD.FTZ R13, R12, R7 ;  /* 0x000000070c0d7221 */ /* 0x001fc60000010000 */
        /* <DEDUP_REMOVED lines=14> */
.L_x_171:
[----:B------:R-:W-:Y:S05]  /*1daf0*/  BSYNC.RECONVERGENT B0 ;  /* 0x0000000000007941 */ /* 0x000fea0003800200 */
.L_x_170:
[----:B------:R-:W-:Y:S06]  /*1db00*/  BAR.SYNC.DEFER_BLOCKING 0x0 ;  /* 0x0000000000007b1d */ /* 0x000fec0000010000 */
[----:B------:R-:W-:Y:S04]  /*1db10*/  BSSY.RECONVERGENT B0, `(.L_x_172) ;  /* 0x0000027000007945 */ /* 0x000fe80003800200 */
[----:B------:R-:W-:Y:S05]  /*1db20*/  @P0 BRA `(.L_x_173) ;  /* 0x0000000000940947 */ /* 0x000fea0003800000 */
[----:B------:R-:W-:-:S09]  /*1db30*/  ULEA UR5, UR7, UR6, 0x18 ;  /* 0x0000000607057291 */ /* 0x000fd2000f8ec0ff */
[----:B------:R-:W2:Y:S04]  /*1db40*/  LDS.64 R36, [UR5+0x18] ;  /* 0x00001805ff247984 */ /* 0x000ea80008000a00 */
[----:B-1-3--:R-:W1:Y:S04]  /*1db50*/  LDS.128 R12, [UR5+0x20] ;  /* 0x00002005ff0c7984 */ /* 0x00ae680008000c00 */
[----:B------:R-:W3:Y:S04]  /*1db60*/  LDS.128 R16, [UR5+0x30] ;  /* 0x00003005ff107984 */ /* 0x000ee80008000c00 */
[----:B------:R-:W4:Y:S04]  /*1db70*/  LDS.128 R28, [UR5+0x40] ;  /* 0x00004005ff1c7984 */ /* 0x000f280008000c00 */
[----:B------:R-:W4:Y:S04]  /*1db80*/  LDS.128 R24, [UR5+0x50] ;  /* 0x00005005ff187984 */ /* 0x000f280008000c00 */
[----:B------:R-:W4:Y:S01]  /*1db90*/  LDS.128 R20, [UR5+0x60] ;  /* 0x00006005ff147984 */ /* 0x000f220008000c00 */
[----:B--2---:R-:W-:Y:S01]  /*1dba0*/  FADD.FTZ R7, R44, R36 ;  /* 0x000000242c077221 */ /* 0x004fe20000010000 */
[----:B------:R-:W-:-:S02]  /*1dbb0*/  FADD.FTZ R40, R45, R37 ;  /* 0x000000252d287221 */ /* 0x000fc40000010000 */
[----:B------:R-:W2:Y:S01]  /*1dbc0*/  LDS.128 R36, [UR5+0x70] ;  /* 0x00007005ff247984 */ /* 0x000ea20008000c00 */
[----:B-1----:R-:W-:Y:S01]  /*1dbd0*/  FADD.FTZ R7, R7, R12 ;  /* 0x0000000c07077221 */ /* 0x002fe20000010000 */
[----:B------:R-:W-:Y:S02]  /*1dbe0*/  FADD.FTZ R40, R40, R13 ;  /* 0x0000000d28287221 */ /* 0x000fe40000010000 */
[----:B0-----:R-:W0:Y:S01]  /*1dbf0*/  LDS.64 R44, [UR5+0x80] ;  /* 0x00008005ff2c7984 */ /* 0x001e220008000a00 */
[----:B------:R-:W-:Y:S01]  /*1dc00*/  FADD.FTZ R7, R7, R14 ;  /* 0x0000000e07077221 */ /* 0x000fe20000010000 */
[----:B------:R-:W-:-:S03]  /*1dc10*/  FADD.FTZ R40, R40, R15 ;  /* 0x0000000f28287221 */ /* 0x000fc60000010000 */
[----:B---3--:R-:W-:Y:S01]  /*1dc20*/  FADD.FTZ R7, R7, R16 ;  /* 0x0000001007077221 */ /* 0x008fe20000010000 */
[----:B------:R-:W-:-:S03]  /*1dc30*/  FADD.FTZ R40, R40, R17 ;  /* 0x0000001128287221 */ /* 0x000fc60000010000 */
[----:B------:R-:W-:Y:S01]  /*1dc40*/  FADD.FTZ R7, R7, R18 ;  /* 0x0000001207077221 */ /* 0x000fe20000010000 */
[----:B------:R-:W-:-:S03]  /*1dc50*/  FADD.FTZ R40, R40, R19 ;  /* 0x0000001328287221 */ /* 0x000fc60000010000 */
        /* <DEDUP_REMOVED lines=12> */
[----:B--2---:R-:W-:Y:S01]  /*1dd20*/  FADD.FTZ R7, R7, R36 ;  /* 0x0000002407077221 */ /* 0x004fe20000010000 */
[----:B------:R-:W-:-:S03]  /*1dd30*/  FADD.FTZ R40, R40, R37 ;  /* 0x0000002528287221 */ /* 0x000fc60000010000 */
[----:B------:R-:W-:Y:S01]  /*1dd40*/  FADD.FTZ R7, R7, R38 ;  /* 0x0000002607077221 */ /* 0x000fe20000010000 */
[----:B------:R-:W-:-:S03]  /*1dd50*/  FADD.FTZ R40, R40, R39 ;  /* 0x0000002728287221 */ /* 0x000fc60000010000 */
[----:B0-----:R-:W-:Y:S01]  /*1dd60*/  FADD.FTZ R44, R7, R44 ;  /* 0x0000002c072c7221 */ /* 0x001fe20000010000 */
[----:B------:R-:W-:-:S07]  /*1dd70*/  FADD.FTZ R45, R40, R45 ;  /* 0x0000002d282d7221 */ /* 0x000fce0000010000 */
.L_x_173:
[----:B------:R-:W-:Y:S05]  /*1dd80*/  BSYNC.RECONVERGENT B0 ;  /* 0x0000000000007941 */ /* 0x000fea0003800200 */
.L_x_172:
        /* <DEDUP_REMOVED lines=11> */
[----:B0-----:R-:W-:Y:S01]  /*1de40*/  FADD.FTZ R8, R9, R37 ;  /* 0x0000002509087221 */ /* 0x001fe20000010000 */
[----:B------:R-:W-:Y:S01]  /*1de50*/  FADD.FTZ R9, R10, R38 ;  /* 0x000000260a097221 */ /* 0x000fe20000010000 */
[----:B------:R-:W-:Y:S01]  /*1de60*/  FADD.FTZ R10, R11, R39 ;  /* 0x000000270b0a7221 */ /* 0x000fe20000010000 */
        /* <DEDUP_REMOVED lines=17> */
[----:B---3--:R-:W-:Y:S01]  /*1df80*/  FADD.FTZ R6, R8, R13 ;  /* 0x0000000d08067221 */ /* 0x008fe20000010000 */
[----:B------:R-:W-:Y:S01]  /*1df90*/  FADD.FTZ R11, R9, R14 ;  /* 0x0000000e090b7221 */ /* 0x000fe20000010000 */
[----:B------:R-:W-:Y:S01]  /*1dfa0*/  FADD.FTZ R12, R10, R15 ;  /* 0x0000000f0a0c7221 */ /* 0x000fe20000010000 */
[----:B------:R-:W-:Y:S01]  /*1dfb0*/  FADD.FTZ R8, R7, R40 ;  /* 0x0000002807087221 */ /* 0x000fe20000010000 */
[----:B------:R-:W-:Y:S01]  /*1dfc0*/  FADD.FTZ R9, R6, R41 ;  /* 0x0000002906097221 */ /* 0x000fe20000010000 */
[----:B------:R-:W-:Y:S01]  /*1dfd0*/  FADD.FTZ R10, R11, R42 ;  /* 0x0000002a0b0a7221 */ /* 0x000fe20000010000 */
[----:B------:R-:W-:-:S07]  /*1dfe0*/  FADD.FTZ R11, R12, R43 ;  /* 0x0000002b0c0b7221 */ /* 0x000fce0000010000 */
.L_x_175:
[----:B------:R-:W-:Y:S05]  /*1dff0*/  BSYNC.RECONVERGENT B0 ;  /* 0x0000000000007941 */ /* 0x000fea0003800200 */
.L_x_174:
[----:B------:R-:W-:Y:S04]  /*1e000*/  BSSY.RECONVERGENT B0, `(.L_x_176) ;  /* 0x000001e000007945 */ /* 0x000fe80003800200 */
[----:B------:R-:W-:Y:S05]  /*1e010*/  @P3 BRA `(.L_x_177) ;  /* 0x0000000000703947 */ /* 0x000fea0003800000 */
[----:B------:R-:W3:Y:S01]  /*1e020*/  LDC.64 R22, c[0x0][0x3f8] ;  /* 0x0000fe00ff167b82 */ /* 0x000ee20000000a00 */
[----:B------:R-:W-:-:S05]  /*1e030*/  MOV R17, UR13 ;  /* 0x0000000d00117c02 */ /* 0x000fca0008000f00 */
[----:B------:R-:W-:Y:S02]  /*1e040*/  IMAD R17, R17, 0x3c, R0 ;  /* 0x0000003c11117824 */ /* 0x000fe400078e0200 */
[----:B0-2---:R-:W0:Y:S01]  /*1e050*/  LDC.64 R6, c[0x0][0x3d8] ;  /* 0x0000f600ff067b82 */ /* 0x005e220000000a00 */
[----:B---3--:R-:W-:Y:S01]  /*1e060*/  IMAD.WIDE.U32 R12, R22, 0x3, RZ ;  /* 0x00000003160c7825 */ /* 0x008fe200078e00ff */
[C---:B-1----:R-:W-:Y:S02]  /*1e070*/  LEA R15, R23.reuse, R23, 0x1 ;  /* 0x00000017170f7211 */ /* 0x042fe400078e08ff */
[----:B------:R-:W-:Y:S02]  /*1e080*/  LEA.HI R21, P1, R23, R22, RZ, 0x1 ;  /* 0x0000001617157211 */ /* 0x000fe400078308ff */
[----:B------:R-:W-:Y:S02]  /*1e090*/  IADD3 R15, PT, PT, R13, R15, RZ ;  /* 0x0000000f0d0f7210 */ /* 0x000fe40007ffe0ff */
[----:B------:R-:W-:Y:S01]  /*1e0a0*/  IADD3.X R14, PT, PT, RZ, R23, RZ, P1, !PT ;  /* 0x00000017ff0e7210 */ /* 0x000fe20000ffe4ff */
[----:B0-----:R-:W-:Y:S01]  /*1e0b0*/  IMAD.WIDE R6, R17, 0x4, R6 ;  /* 0x0000000411067825 */ /* 0x001fe200078e0206 */
[----:B------:R-:W-:-:S02]  /*1e0c0*/  LEA.HI R13, P1, R15, R12, RZ, 0x1 ;  /* 0x0000000c0f0d7211 */ /* 0x000fc400078308ff */
[----:B------:R-:W-:Y:S02]  /*1e0d0*/  SHF.L.U32 R19, R21, 0x1, RZ ;  /* 0x0000000115137819 */ /* 0x000fe400000006ff */
[----:B------:R-:W-:Y:S01]  /*1e0e0*/  SHF.L.U32 R17, R13, 0x1, RZ ;  /* 0x000000010d117819 */ /* 0x000fe200000006ff */
[----:B------:R4:W-:Y:S01]  /*1e0f0*/  REDG.E.ADD.F32.FTZ.RN.STRONG.GPU desc[UR10][R6.64], R8 ;  /* 0x00000008060079a6 */ /* 0x0009e2000c12f30a */
[----:B------:R-:W-:Y:S02]  /*1e100*/  SHF.L.U64.HI R21, R21, 0x1, R14 ;  /* 0x0000000115157819 */ /* 0x000fe4000001020e */
[----:B------:R-:W-:Y:S02]  /*1e110*/  LOP3.LUT R19, R19, 0xfffffffc, RZ, 0xc0, !PT ;  /* 0xfffffffc13137812 */ /* 0x000fe400078ec0ff */
        /* <DEDUP_REMOVED lines=12> */
.L_x_177:
[----:B------:R-:W-:Y:S05]  /*1e1e0*/  BSYNC.RECONVERGENT B0 ;  /* 0x0000000000007941 */ /* 0x000fea0003800200 */
.L_x_176:
[----:B------:R-:W-:-:S09]  /*1e1f0*/  UISETP.GE.U32.AND UP0, UPT, UR12, 0x2, UPT ;  /* 0x000000020c00788c */ /* 0x000fd2000bf06070 */
[----:B------:R-:W-:Y:S05]  /*1e200*/  BRA.U !UP0, `(.L_x_178) ;  /* 0x0000000d08787547 */ /* 0x000fea000b800000 */
[----:B0---4-:R-:W0:Y:S01]  /*1e210*/  LDC.64 R8, c[0x0][0x3d0] ;  /* 0x0000f400ff087b82 */ /* 0x011e220000000a00 */
        /* <DEDUP_REMOVED lines=8> */
[----:B0-----:R-:W-:Y:S01]  /*1e2a0*/  IMAD.WIDE R8, R7, 0x4, R8 ;  /* 0x0000000407087825 */ /* 0x001fe200078e0208 */
[----:B----4-:R-:W-:Y:S06]  /*1e2b0*/  @P0 BRA `(.L_x_180) ;  /* 0x0000000000680947 */ /* 0x010fec0003800000 */
[----:B------:R-:W3:Y:S01]  /*1e2c0*/  LDC.64 R6, c[0x0][0x3c8] ;  /* 0x0000f200ff067b82 */ /* 0x000ee20000000a00 */
[----:B------:R-:W-:Y:S02]  /*1e2d0*/  UIADD3 UR7, UPT, UPT, UR6, UR14, URZ ;  /* 0x0000000e06077290 */ /* 0x000fe4000fffe0ff */
[----:B------:R-:W-:Y:S02]  /*1e2e0*/  UIMAD UR13, UR29, UR9, UR14 ;  /* 0x000000091d0d72a4 */ /* 0x000fe4000f8e020e */
[----:B------:R-:W-:Y:S02]  /*1e2f0*/  ULOP3.LUT UP0, UR5, UR4, 0x2, URZ, 0xc0, !UPT ;  /* 0x0000000204057892 */ /* 0x000fe4000f80c0ff */
[----:B------:R-:W-:Y:S02]  /*1e300*/  MOV R13, UR7 ;  /* 0x00000007000d7c02 */ /* 0x000fe40008000f00 */
[----:B------:R-:W-:Y:S01]  /*1e310*/  UIADD3 UR5, UPT, UPT, -UR5, 0x1, URZ ;  /* 0x0000000105057890 */ /* 0x000fe2000fffe1ff */
[----:B------:R-:W-:-:S05]  /*1e320*/  MOV R11, UR13 ;  /* 0x0000000d000b7c02 */ /* 0x000fca0008000f00 */
[----:B------:R-:W-:-:S05]  /*1e330*/  IMAD.WIDE.U32 R10, R11, 0x8, R8 ;  /* 0x000000080b0a7825 */ /* 0x000fca00078e0008 */
[----:B------:R0:W-:Y:S01]  /*1e340*/  STG.E.64 desc[UR10][R10.64], R44 ;  /* 0x0000002c0a007986 */ /* 0x0001e2000c101b0a */
[----:B---3--:R-:W-:Y:S01]  /*1e350*/  IMAD.WIDE.U32 R12, R13, 0x4, R6 ;  /* 0x000000040d0c7825 */ /* 0x008fe200078e0006 */
[----:B------:R-:W-:Y:S02]  /*1e360*/  MOV R7, UR5 ;  /* 0x0000000500077c02 */ /* 0x000fe40008000f00 */
[----:B------:R-:W-:Y:S01]  /*1e370*/  MOV R6, 0xffffffff ;  /* 0xffffffff00067802 */ /* 0x000fe20000000f00 */
        /* <DEDUP_REMOVED lines=9> */
.L_x_181:
[----:B------:R-:W2:Y:S04]  /*1e410*/  LDG.E.STRONG.GPU R6, desc[UR10][R12.64] ;  /* 0x0000000a0c067981 */ /* 0x000ea8000c1ef900 */
[----:B--2---:R-:W-:Y:S04]  /*1e420*/  CCTL.IVALL ;  /* 0x00000000ff00798f */ /* 0x004fe80002000000 */
[----:B------:R0:W-:Y:S01]  /*1e430*/  STL [R1], R6 ;  /* 0x0000000601007387 */ /* 0x0001e20000100800 */
[----:B------:R-:W-:-:S13]  /*1e440*/  ISETP.NE.AND P0, PT, R6, UR5, PT ;  /* 0x0000000506007c0c */ /* 0x000fda000bf05270 */
[----:B0-----:R-:W-:Y:S05]  /*1e450*/  @P0 BRA `(.L_x_181) ;  /* 0xfffffffc00ec0947 */ /* 0x001fea000383ffff */
.L_x_180:
[----:B------:R-:W-:Y:S05]  /*1e460*/  BSYNC.RECONVERGENT B0 ;  /* 0x0000000000007941 */ /* 0x000fea0003800200 */
.L_x_179:
[----:B------:R-:W-:Y:S01]  /*1e470*/  BAR.SYNC.DEFER_BLOCKING 0x0 ;  /* 0x0000000000007b1d */ /* 0x000fe20000010000 */
[----:B------:R-:W-:-:S05]  /*1e480*/  UISETP.GE.U32.AND UP0, UPT, UR12, 0x8, UPT ;  /* 0x000000080c00788c */ /* 0x000fca000bf06070 */
[----:B------:R-:W-:-:S04]  /*1e490*/  UMOV UR5, URZ ;  /* 0x000000ff00057c82 */ /* 0x000fc80008000000 */
[----:B------:R-:W-:Y:S05]  /*1e4a0*/  BRA.U !UP0, `(.L_x_182) ;  /* 0x0000000508607547 */ /* 0x000fea000b800000 */
[----:B------:R-:W-:Y:S02]  /*1e4b0*/  UIMAD UR13, UR9, 0x3, UR14 ;  /* 0x00000003090d78a4 */ /* 0x000fe4000f8e020e */
[----:B------:R-:W-:Y:S02]  /*1e4c0*/  ULEA UR17, UR9, UR14, 0x1 ;  /* 0x0000000e09117291 */ /* 0x000fe4000f8e08ff */
[----:B------:R-:W-:Y:S02]  /*1e4d0*/  UIMAD UR18, UR9, 0x5, UR14 ;  /* 0x00000005091278a4 */ /* 0x000fe4000f8e020e */
[----:B------:R-:W-:Y:S02]  /*1e4e0*/  UIMAD UR19, UR9, 0x7, UR14 ;  /* 0x00000007091378a4 */ /* 0x000fe4000f8e020e */
[----:B------:R-:W-:Y:S02]  /*1e4f0*/  UIMAD UR20, UR9, 0x6, UR14 ;  /* 0x00000006091478a4 */ /* 0x000fe4000f8e020e */
[----:B------:R-:W-:-:S02]  /*1e500*/  ULEA UR21, UR9, UR14, 0x2 ;  /* 0x0000000e09157291 */ /* 0x000fc4000f8e10ff */
[----:B------:R-:W-:Y:S02]  /*1e510*/  UIADD3 UR22, UPT, UPT, UR14, UR9, URZ ;  /* 0x000000090e167290 */ /* 0x000fe4000fffe0ff */
[----:B------:R-:W-:Y:S02]  /*1e520*/  UIADD3 UR23, UPT, UPT, -UR29, URZ, URZ ;  /* 0x000000ff1d177290 */ /* 0x000fe4000fffe1ff */
[----:B------:R-:W-:Y:S01]  /*1e530*/  ULOP3.LUT UR7, UR12, 0x7ffffff8, URZ, 0xc0, !UPT ;  /* 0x7ffffff80c077892 */ /* 0x000fe2000f8ec0ff */
[----:B------:R-:W-:Y:S01]  /*1e540*/  UMOV UR5, URZ ;  /* 0x000000ff00057c82 */ /* 0x000fe20008000000 */
[----:B------:R-:W-:-:S10]  /*1e550*/  UMOV UR6, UR14 ;  /* 0x0000000e00067c82 */ /* 0x000fd40008000000 */
.L_x_183:
[----:B------:R-:W-:Y:S02]  /*1e560*/  ISETP.NE.AND P1, PT, RZ, UR23, PT ;  /* 0x00000017ff007c0c */ /* 0x000fe4000bf25270 */
[----:B------:R-:W-:Y:S02]  /*1e570*/  MOV R7, UR6 ;  /* 0x0000000600077c02 */ /* 0x000fe40008000f00 */
[----:B------:R-:W-:-:S13]  /*1e580*/  ISETP.NE.OR P1, PT, R0, RZ, !P1 ;  /* 0x000000ff0000720c */ /* 0x000fda0004f25670 */
[----:B------:R-:W-:-:S06]  /*1e590*/  @!P1 IMAD.WIDE.U32 R6, R7, 0x8, R8 ;  /* 0x0000000807069825 */ /* 0x000fcc00078e0008 */
        /* <DEDUP_REMOVED lines=8> */
[----:B-1----:R-:W-:Y:S02]  /*1e620*/  MOV R15, UR21 ;  /* 0x00000015000f7c02 */ /* 0x002fe40008000f00 */
        /* <DEDUP_REMOVED lines=12> */
[----:B------:R-:W-:Y:S02]  /*1e6f0*/  ISETP.NE.AND P5, PT, R10, UR26, PT ;  /* 0x0000001a0a007c0c */ /* 0x000fe4000bfa5270 */
[----:B------:R-:W-:Y:S02]  /*1e700*/  ISETP.NE.OR P6, PT, R0, RZ, !P6 ;  /* 0x000000ff0000720c */ /* 0x000fe400077c5670 */
[----:B------:R-:W-:-:S03]  /*1e710*/  MOV R17, UR18 ;  /* 0x0000001200117c02 */ /* 0x000fc60008000f00 */
[----:B---3--:R-:W-:Y:S01]  /*1e720*/  @!P3 IMAD.WIDE.U32 R12, R13, 0x8, R8 ;  /* 0x000000080d0cb825 */ /* 0x008fe200078e0008 */
[----:B------:R-:W-:-:S03]  /*1e730*/  ISETP.NE.OR P5, PT, R0, RZ, !P5 ;  /* 0x000000ff0000720c */ /* 0x000fc60006fa5670 */
[----:B------:R-:W-:Y:S01]  /*1e740*/  @!P2 IMAD.WIDE.U32 R14, R15, 0x8, R8 ;  /* 0x000000080f0ea825 */ /* 0x000fe200078e0008 */
[----:B------:R-:W-:Y:S01]  /*1e750*/  MOV R23, UR20 ;  /* 0x0000001400177c02 */ /* 0x000fe20008000f00 */
[----:B------:R-:W3:Y:S01]  /*1e760*/  @!P3 LDG.E.64 R12, desc[UR10][R12.64] ;  /* 0x0000000a0c0cb981 */ /* 0x000ee2000c1e1b00 */
[----:B------:R-:W-:-:S03]  /*1e770*/  MOV R25, UR19 ;  /* 0x0000001300197c02 */ /* 0x000fc60008000f00 */
[----:B------:R-:W4:Y:S01]  /*1e780*/  @!P2 LDG.E.64 R14, desc[UR10][R14.64] ;  /* 0x0000000a0e0ea981 */ /* 0x000f22000c1e1b00 */
[----:B--2---:R-:W-:Y:S01]  /*1e790*/  @!P1 FADD.FTZ R45, R45, R7 ;  /* 0x000000072d2d9221 */ /* 0x004fe20000010000 */
[----:B------:R-:W-:Y:S01]  /*1e7a0*/  MOV R7, UR22 ;  /* 0x0000001600077c02 */ /* 0x000fe20008000f00 */
[----:B------:R-:W-:Y:S01]  /*1e7b0*/  @!P1 FADD.FTZ R44, R44, R6 ;  /* 0x000000062c2c9221 */ /* 0x000fe20000010000 */
[----:B------:R-:W-:Y:S01]  /*1e7c0*/  ISETP.NE.AND P1, PT, R10, UR24, PT ;  /* 0x000000180a007c0c */ /* 0x000fe2000bf25270 */
[----:B------:R-:W-:-:S03]  /*1e7d0*/  @!P4 IMAD.WIDE.U32 R10, R11, 0x8, R8 ;  /* 0x000000080b0ac825 */ /* 0x000fc600078e0008 */
[----:B------:R-:W-:Y:S01]  /*1e7e0*/  ISETP.NE.OR P1, PT, R0, RZ, !P1 ;  /* 0x000000ff0000720c */ /* 0x000fe20004f25670 */
[--C-:B------:R-:W-:Y:S01]  /*1e7f0*/  @!P0 IMAD.WIDE.U32 R6, R7, 0x8, R8.reuse ;  /* 0x0000000807068825 */ /* 0x100fe200078e0008 */
[----:B------:R-:W2:Y:S04]  /*1e800*/  @!P4 LDG.E.64 R20, desc[UR10][R10.64] ;  /* 0x0000000a0a14c981 */ /* 0x000ea8000c1e1b00 */
[----:B------:R0:W3:Y:S07]  /*1e810*/  @!P0 LDG.E.64 R18, desc[UR10][R6.64] ;  /* 0x0000000a06128981 */ /* 0x0000ee000c1e1b00 */
[----:B------:R-:W-:-:S04]  /*1e820*/  @!P1 IMAD.WIDE.U32 R16, R17, 0x8, R8 ;  /* 0x0000000811109825 */ /* 0x000fc800078e0008 */
[--C-:B0-----:R-:W-:Y:S02]  /*1e830*/  @!P6 IMAD.WIDE.U32 R6, R23, 0x8, R8.reuse ;  /* 0x000000081706e825 */ /* 0x101fe400078e0008 */
[----:B------:R-:W4:Y:S02]  /*1e840*/  @!P1 LDG.E.64 R16, desc[UR10][R16.64] ;  /* 0x0000000a10109981 */ /* 0x000f24000c1e1b00 */
[----:B------:R-:W-:Y:S02]  /*1e850*/  @!P5 IMAD.WIDE.U32 R10, R25, 0x8, R8 ;  /* 0x00000008190ad825 */ /* 0x000fe400078e0008 */
        /* <DEDUP_REMOVED lines=13> */
[----:B---3--:R-:W-:Y:S01]  /*1e930*/  @!P0 FADD.FTZ R44, R44, R18 ;  /* 0x000000122c2c8221 */ /* 0x008fe20000010000 */
[----:B------:R-:W-:-:S03]  /*1e940*/  @!P0 FADD.FTZ R45, R45, R19 ;  /* 0x000000132d2d8221 */ /* 0x000fc60000010000 */
[----:B--2---:R-:W-:Y:S01]  /*1e950*/  @!P4 FADD.FTZ R44, R44, R20 ;  /* 0x000000142c2cc221 */ /* 0x004fe20000010000 */
[----:B------:R-:W-:-:S03]  /*1e960*/  @!P4 FADD.FTZ R45, R45, R21 ;  /* 0x000000152d2dc221 */ /* 0x000fc60000010000 */
[----:B------:R-:W-:Y:S01]  /*1e970*/  @!P3 FADD.FTZ R44, R44, R12 ;  /* 0x0000000c2c2cb221 */ /* 0x000fe20000010000 */
        /* <DEDUP_REMOVED lines=11> */
.L_x_182:
        /* <DEDUP_REMOVED lines=28> */
[----:B-1----:R-:W-:Y:S02]  /*1ebf0*/  MOV R15, UR6 ;  /* 0x00000006000f7c02 */ /* 0x002fe40008000f00 */
[----:B------:R-:W2:Y:S02]  /*1ec00*/  @!P1 LDG.E.64 R10, desc[UR10][R10.64] ;  /* 0x0000000a0a0a9981 */ /* 0x000ea4000c1e1b00 */
[----:B------:R-:W-:Y:S01]  /*1ec10*/  @!UP1 UIMAD UR17, UR5, UR9, UR14 ;  /* 0x00000009051192a4 */ /* 0x000fe2000f8e020e */
[----:B------:R-:W-:-:S05]  /*1ec20*/  VOTEU.ALL UP1, P2 ;  /* 0x0000000000ff7886 */ /* 0x000fca0001020000 */
[----:B------:R-:W-:Y:S01]  /*1ec30*/  MOV R7, UR17 ;  /* 0x0000001100077c02 */ /* 0x000fe20008000f00 */
[----:B------:R-:W-:-:S04]  /*1ec40*/  @!UP1 UIMAD UR7, UR7, UR9, UR14 ;  /* 0x00000009070792a4 */ /* 0x000fc8000f8e020e */
[----:B------:R-:W-:Y:S02]  /*1ec50*/  @!P0 IMAD.WIDE.U32 R6, R7, 0x8, R8 ;  /* 0x0000000807068825 */ /* 0x000fe400078e0008 */
[----:B------:R-:W-:-:S04]  /*1ec60*/  MOV R13, UR7 ;  /* 0x00000007000d7c02 */ /* 0x000fc80008000f00 */
[----:B------:R-:W4:Y:S01]  /*1ec70*/  @!P0 LDG.E.64 R6, desc[UR10][R6.64] ;  /* 0x0000000a06068981 */ /* 0x000f22000c1e1b00 */
[----:B---3--:R-:W-:-:S04]  /*1ec80*/  @!P2 IMAD.WIDE.U32 R12, R13, 0x8, R8 ;  /* 0x000000080d0ca825 */ /* 0x008fc800078e0008 */
[----:B------:R-:W-:Y:S02]  /*1ec90*/  @!P3 IMAD.WIDE.U32 R14, R15, 0x8, R8 ;  /* 0x000000080f0eb825 */ /* 0x000fe400078e0008 */
[----:B------:R-:W3:Y:S04]  /*1eca0*/  @!P2 LDG.E.64 R12, desc[UR10][R12.64] ;  /* 0x0000000a0c0ca981 */ /* 0x000ee8000c1e1b00 */
[----:B------:R-:W3:Y:S01]  /*1ecb0*/  @!P3 LDG.E.64 R14, desc[UR10][R14.64] ;  /* 0x0000000a0e0eb981 */ /* 0x000ee2000c1e1b00 */
[----:B------:R-:W-:-:S04]  /*1ecc0*/  MOV R16, UR5 ;  /* 0x0000000500107c02 */ /* 0x000fc80008000f00 */
[----:B------:R-:W-:-:S04]  /*1ecd0*/  IADD3 R16, PT, PT, R16, 0x4, RZ ;  /* 0x0000000410107810 */ /* 0x000fc80007ffe0ff */
[----:B------:R-:W-:Y:S01]  /*1ece0*/  R2UR UR5, R16 ;  /* 0x00000000100572ca */ /* 0x000fe200000e0000 */
[----:B----4-:R-:W-:Y:S01]  /*1ecf0*/  @!P0 FADD.FTZ R44, R44, R6 ;  /* 0x000000062c2c8221 */ /* 0x010fe20000010000 */
[----:B------:R-:W-:-:S03]  /*1ed00*/  @!P0 FADD.FTZ R45, R45, R7 ;  /* 0x000000072d2d8221 */ /* 0x000fc60000010000 */
[----:B--2---:R-:W-:Y:S01]  /*1ed10*/  @!P1 FADD.FTZ R44, R44, R10 ;  /* 0x0000000a2c2c9221 */ /* 0x004fe20000010000 */
[----:B------:R-:W-:-:S03]  /*1ed20*/  @!P1 FADD.FTZ R45, R45, R11 ;  /* 0x0000000b2d2d9221 */ /* 0x000fc60000010000 */
[----:B---3--:R-:W-:Y:S01]  /*1ed30*/  @!P2 FADD.FTZ R44, R44, R12 ;  /* 0x0000000c2c2ca221 */ /* 0x008fe20000010000 */
[----:B------:R-:W-:-:S03]  /*1ed40*/  @!P2 FADD.FTZ R45, R45, R13 ;  /* 0x0000000d2d2da221 */ /* 0x000fc60000010000 */
[----:B------:R-:W-:Y:S01]  /*1ed50*/  @!P3 FADD.FTZ R44, R44, R14 ;  /* 0x0000000e2c2cb221 */ /* 0x000fe20000010000 */
[----:B------:R-:W-:-:S07]  /*1ed60*/  @!P3 FADD.FTZ R45, R45, R15 ;  /* 0x0000000f2d2db221 */ /* 0x000fce0000010000 */
.L_x_184:
[----:B------:R-:W-:Y:S05]  /*1ed70*/  BRA.U !UP0, `(.L_x_178) ;  /* 0x00000001089c7547 */ /* 0x000fea000b800000 */
[----:B------:R-:W0:Y:S01]  /*1ed80*/  S2R R13, SR_CTAID.X ;  /* 0x00000000000d7919 */ /* 0x000e220000002500 */
[----:B------:R-:W-:Y:S02]  /*1ed90*/  UISETP.NE.AND UP0, UPT, UR18, 0x1, UPT ;  /* 0x000000011200788c */ /* 0x000fe4000bf05270 */
[----:B------:R-:W-:-:S07]  /*1eda0*/  ULOP3.LUT UR6, UR12, 0x1, URZ, 0xc0, !UPT ;  /* 0x000000010c067892 */ /* 0x000fce000f8ec0ff */
[----:B------:R-:W-:Y:S05]  /*1edb0*/  BRA.U !UP0, `(.L_x_185) ;  /* 0x0000000108587547 */ /* 0x000fea000b800000 */
[----:B------:R-:W2:Y:S01]  /*1edc0*/  S2R R7, SR_CTAID.X ;  /* 0x0000000000077919 */ /* 0x000ea20000002500 */
[----:B---3--:R-:W-:Y:S01]  /*1edd0*/  MOV R12, UR5 ;  /* 0x00000005000c7c02 */ /* 0x008fe20008000f00 */
[----:B------:R-:W3:Y:S01]  /*1ede0*/  S2R R6, SR_CTAID.Y ;  /* 0x0000000000067919 */ /* 0x000ee20000002600 */
[----:B--2---:R-:W-:Y:S02]  /*1edf0*/  ISETP.NE.AND P0, PT, R7, UR5, PT ;  /* 0x0000000507007c0c */ /* 0x004fe4000bf05270 */
[----:B------:R-:W-:Y:S02]  /*1ee00*/  IADD3 R7, PT, PT, R12, 0x1, RZ ;  /* 0x000000010c077810 */ /* 0x000fe40007ffe0ff */
[----:B------:R-:W-:Y:S02]  /*1ee10*/  ISETP.NE.OR P1, PT, R0, RZ, !P0 ;  /* 0x000000ff0000720c */ /* 0x000fe40004725670 */
[----:B------:R-:W-:-:S04]  /*1ee20*/  ISETP.NE.AND P0, PT, R7, UR29, PT ;  /* 0x0000001d07007c0c */ /* 0x000fc8000bf05270 */
[----:B------:R-:W-:-:S07]  /*1ee30*/  ISETP.NE.OR P0, PT, R0, RZ, !P0 ;  /* 0x000000ff0000720c */ /* 0x000fce0004705670 */
[----:B------:R-:W-:-:S05]  /*1ee40*/  VOTEU.ALL UP0, P1 ;  /* 0x0000000000ff7886 */ /* 0x000fca0000800000 */
[----:B------:R-:W-:Y:S02]  /*1ee50*/  @!UP0 UIMAD UR5, UR5, UR9, UR14 ;  /* 0x00000009050582a4 */ /* 0x000fe4000f8e020e */
[----:B---3--:R-:W-:-:S04]  /*1ee60*/  @!P0 IMAD R7, R7, UR9, R6 ;  /* 0x0000000907078c24 */ /* 0x008fc8000f8e0206 */
[----:B------:R-:W-:Y:S01]  /*1ee70*/  @!P0 IMAD.WIDE.U32 R6, R7, 0x8, R8 ;  /* 0x0000000807068825 */ /* 0x000fe200078e0008 */
[----:B------:R-:W-:-:S05]  /*1ee80*/  MOV R11, UR5 ;  /* 0x00000005000b7c02 */ /* 0x000fca0008000f00 */
[----:B------:R-:W-:Y:S01]  /*1ee90*/  @!P1 IMAD.WIDE.U32 R10, R11, 0x8, R8 ;  /* 0x000000080b0a9825 */ /* 0x000fe200078e0008 */
[----:B------:R-:W2:Y:S05]  /*1eea0*/  @!P0 LDG.E.64 R6, desc[UR10][R6.64] ;  /* 0x0000000a06068981 */ /* 0x000eaa000c1e1b00 */
[----:B------:R-:W3:Y:S01]  /*1eeb0*/  @!P1 LDG.E.64 R10, desc[UR10][R10.64] ;  /* 0x0000000a0a0a9981 */ /* 0x000ee2000c1e1b00 */
[----:B------:R-:W-:-:S04]  /*1eec0*/  IADD3 R12, PT, PT, R12, 0x2, RZ ;  /* 0x000000020c0c7810 */ /* 0x000fc80007ffe0ff */
[----:B------:R-:W-:Y:S01]  /*1eed0*/  R2UR UR5, R12 ;  /* 0x000000000c0572ca */ /* 0x000fe200000e0000 */
[----:B---3--:R-:W-:Y:S01]  /*1eee0*/  @!P1 FADD.FTZ R44, R44, R10 ;  /* 0x0000000a2c2c9221 */ /* 0x008fe20000010000 */
[----:B------:R-:W-:-:S03]  /*1eef0*/  @!P1 FADD.FTZ R45, R45, R11 ;  /* 0x0000000b2d2d9221 */ /* 0x000fc60000010000 */
[----:B--2---:R-:W-:Y:S01]  /*1ef00*/  @!P0 FADD.FTZ R44, R44, R6 ;  /* 0x000000062c2c8221 */ /* 0x004fe20000010000 */
[----:B------:R-:W-:-:S09]  /*1ef10*/  @!P0 FADD.FTZ R45, R45, R7 ;  /* 0x000000072d2d8221 */ /* 0x000fd20000010000 */
.L_x_185:
        /* <DEDUP_REMOVED lines=12> */
.L_x_186:
[----:B------:R-:W-:Y:S05]  /*1efe0*/  BSYNC.RECONVERGENT B0 ;  /* 0x0000000000007941 */ /* 0x000fea0003800200 */
.L_x_178:
[----:B------:R-:W1:Y:S01]  /*1eff0*/  S2UR UR6, SR_CgaCtaId ;  /* 0x00000000000679c3 */ /* 0x000e620000008800 */
[----:B------:R-:W-:Y:S01]  /*1f000*/  ISETP.NE.AND P0, PT, R0, RZ, PT ;  /* 0x000000ff0000720c */ /* 0x000fe20003f05270 */
[----:B------:R-:W-:Y:S01]  /*1f010*/  UMOV UR5, 0x400 ;  /* 0x0000040000057882 */ /* 0x000fe20000000000 */
[----:B------:R-:W2:Y:S01]  /*1f020*/  LDCU.U8 UR12, c[0x0][0x414] ;  /* 0x00008280ff0c77ac */ /* 0x000ea20008000000 */
[----:B0---4-:R-:W-:Y:S01]  /*1f030*/  HFMA2 R11, -RZ, RZ, 0, 0 ;  /* 0x00000000ff0b7431 */ /* 0x011fe200000001ff */
[----:B------:R-:W0:Y:S01]  /*1f040*/  LDCU.64 UR20, c[0x0][0x3f8] ;  /* 0x00007f00ff1477ac */ /* 0x000e220008000a00 */
[----:B------:R-:W4:Y:S01]  /*1f050*/  LDCU.64 UR18, c[0x0][0x400] ;  /* 0x00008000ff1277ac */ /* 0x000f220008000a00 */
[----:B--2---:R-:W-:Y:S02]  /*1f060*/  UISETP.NE.AND UP0, UPT, UR12, URZ, UPT ;  /* 0x000000ff0c00728c */ /* 0x004fe4000bf05270 */
[----:B-1----:R-:W-:Y:S01]  /*1f070*/  ULEA UR5, UR6, UR5, 0x18 ;  /* 0x0000000506057291 */ /* 0x002fe2000f8ec0ff */
[----:B------:R-:W1:Y:S03]  /*1f080*/  LDCU.64 UR6, c[0x0][0x380] ;  /* 0x00007000ff0677ac */ /* 0x000e660008000a00 */
[----:B------:R-:W-:-:S05]  /*1f090*/  PLOP3.LUT P1, PT, PT, PT, UP0, 0x80, 0x8 ;  /* 0x000000000008781c */ /* 0x000fca0003f2f008 */
[----:B------:R-:W-:Y:S01]  /*1f0a0*/  @!P0 STS.64 [UR5+0x90], R44 ;  /* 0x0000902cff008988 */ /* 0x000fe20008000a05 */
[----:B------:R-:W-:Y:S06]  /*1f0b0*/  BAR.SYNC.DEFER_BLOCKING 0x0 ;  /* 0x0000000000007b1d */ /* 0x000fec0000010000 */
[----:B---3--:R-:W2:Y:S01]  /*1f0c0*/  LDS.64 R12, [UR5+0x90] ;  /* 0x00009005ff0c7984 */ /* 0x008ea20008000a00 */
[----:B------:R-:W2:Y:S02]  /*1f0d0*/  LDCU UR5, c[0x0][0x42c] ;  /* 0x00008580ff0577ac */ /* 0x000ea40008000800 */
[----:B--2---:R-:W-:Y:S01]  /*1f0e0*/  FMUL.FTZ R0, R12, UR5 ;  /* 0x000000050c007c20 */ /* 0x004fe20008410000 */
[----:B01--4-:R-:W-:-:S07]  /*1f0f0*/  FMUL.FTZ R13, R13, UR5 ;  /* 0x000000050d0d7c20 */ /* 0x013fce0008410000 */
.L_x_192:
[----:B------:R-:W-:-:S05]  /*1f100*/  LEA R14, R11, UR15, 0x2 ;  /* 0x0000000f0b0e7c11 */ /* 0x000fca000f8e10ff */
[----:B0-----:R-:W2:Y:S04]  /*1f110*/  LDL.64 R8, [R14+0x10] ;  /* 0x000010000e087983 */ /* 0x001ea80000100a00 */
[----:B------:R-:W3:Y:S01]  /*1f120*/  LDL.64 R6, [R14+0x110] ;  /* 0x000110000e067983 */ /* 0x000ee20000100a00 */
[----:B-----5:R-:W-:Y:S01]  /*1f130*/  LEA R25, R11, R52, 0x3 ;  /* 0x000000340b197211 */ /* 0x020fe200078e18ff */
[----:B------:R-:W-:Y:S03]  /*1f140*/  BSSY.RECONVERGENT B0, `(.L_x_187) ;  /* 0x0000035000007945 */ /* 0x000fe60003800200 */
[----:B------:R-:W-:Y:S02]  /*1f150*/  ISETP.GE.U32.AND P0, PT, R25, UR18, PT ;  /* 0x0000001219007c0c */ /* 0x000fe4000bf06070 */
[----:B------:R-:W-:-:S04]  /*1f160*/  SHF.R.S32.HI R20, RZ, 0x1f, R25 ;  /* 0x0000001fff147819 */ /* 0x000fc80000011419 */
[----:B------:R-:W-:Y:S02]  /*1f170*/  ISETP.GE.AND.EX P0, PT, R20, UR19, PT, P0 ;  /* 0x0000001314007c0c */ /* 0x000fe4000bf06300 */
[C---:B--2---:R-:W-:Y:S02]  /*1f180*/  SHF.L.U32 R10, R8.reuse, 0x10, RZ ;  /* 0x00000010080a7819 */ /* 0x044fe400000006ff */
[----:B------:R-:W-:Y:S02]  /*1f190*/  PRMT R8, R8, 0x7632, R8 ;  /* 0x0000763208087816 */ /* 0x000fe40000000008 */
[----:B---3--:R-:W-:Y:S01]  /*1f1a0*/  SHF.L.U32 R15, R6, 0x10, RZ ;  /* 0x00000010060f7819 */ /* 0x008fe200000006ff */
[----:B------:R-:W-:Y:S01]  /*1f1b0*/  FADD.FTZ R10, R10, -UR28 ;  /* 0x8000001c0a0a7e21 */ /* 0x000fe20008010000 */
[----:B------:R-:W-:Y:S02]  /*1f1c0*/  SHF.L.U32 R8, R8, 0x10, RZ ;  /* 0x0000001008087819 */ /* 0x000fe400000006ff */
[----:B------:R-:W-:Y:S01]  /*1f1d0*/  PRMT R6, R6, 0x7632, R6 ;  /* 0x0000763206067816 */ /* 0x000fe20000000006 */
[----:B------:R-:W-:-:S02]  /*1f1e0*/  FMUL.FTZ R23, R10, UR16 ;  /* 0x000000100a177c20 */ /* 0x000fc40008410000 */
[----:B------:R-:W-:Y:S02]  /*1f1f0*/  FADD.FTZ R8, R8, -UR28 ;  /* 0x8000001c08087e21 */ /* 0x000fe40008010000 */
        /* <DEDUP_REMOVED lines=8> */
[----:B------:R-:W-:-:S02]  /*1f280*/  SHF.L.U32 R8, R6, 0x10, RZ ;  /* 0x0000001006087819 */ /* 0x000fc400000006ff */
[----:B------:R-:W-:-:S04]  /*1f290*/  IADD3 R6, PT, PT, R25, 0x8, RZ ;  /* 0x0000000819067810 */ /* 0x000fc80007ffe0ff */
[----:B------:R-:W0:Y:S01]  /*1f2a0*/  @P1 MUFU.RCP R14, R14 ;  /* 0x0000000e000e1308 */ /* 0x000e220000001000 */
[----:B-1----:R-:W-:Y:S01]  /*1f2b0*/  @P1 FADD.FTZ R17, R16, 1 ;  /* 0x3f80000010111421 */ /* 0x002fe20000010000 */
[----:B------:R-:W-:-:S06]  /*1f2c0*/  SHF.L.U32 R16, R9, 0x10, RZ ;  /* 0x0000001009107819 */ /* 0x000fcc00000006ff */
[----:B------:R-:W1:Y:S01]  /*1f2d0*/  @P1 MUFU.RCP R17, R17 ;  /* 0x0000001100111308 */ /* 0x000e620000001000 */
[----:B0-----:R-:W-:-:S04]  /*1f2e0*/  @P1 FADD.FTZ R19, -R14, 1 ;  /* 0x3f8000000e131421 */ /* 0x001fc80000010100 */
[----:B------:R-:W-:Y:S01]  /*1f2f0*/  @P1 FFMA.FTZ R19, R10, R19, 1 ;  /* 0x3f8000000a131423 */ /* 0x000fe20000010013 */
[----:B------:R-:W-:Y:S01]  /*1f300*/  @P1 FMUL.FTZ R10, R15, R14 ;  /* 0x0000000e0f0a1220 */ /* 0x000fe20000410000 */
[----:B-1----:R-:W-:Y:S01]  /*1f310*/  @P1 FADD.FTZ R21, -R17, 1 ;  /* 0x3f80000011151421 */ /* 0x002fe20000010100 */
[----:B------:R-:W-:Y:S02]  /*1f320*/  @P1 FMUL.FTZ R17, R8, R17 ;  /* 0x0000001108111220 */ /* 0x000fe40000410000 */
[----:B------:R-:W-:Y:S01]  /*1f330*/  @P1 FMUL.FTZ R15, R10, R19 ;  /* 0x000000130a0f1220 */ /* 0x000fe20000410000 */
[--C-:B------:R-:W-:Y:S01]  /*1f340*/  FFMA.FTZ R19, R0, R23, R13.reuse ;  /* 0x0000001700137223 */ /* 0x100fe2000001000d */
[----:B------:R-:W-:Y:S01]  /*1f350*/  @P1 FFMA.FTZ R12, R12, R21, 1 ;  /* 0x3f8000000c0c1423 */ /* 0x000fe20000010015 */
[----:B------:R-:W-:Y:S02]  /*1f360*/  FFMA.FTZ R10, R0, R18, R13 ;  /* 0x00000012000a7223 */ /* 0x000fe4000001000d */
[----:B------:R-:W-:Y:S01]  /*1f370*/  FFMA.FTZ R19, R4, R15, -R19 ;  /* 0x0000000f04137223 */ /* 0x000fe20000010813 */
[----:B------:R-:W-:Y:S01]  /*1f380*/  @P1 FMUL.FTZ R8, R17, R12 ;  /* 0x0000000c11081220 */ /* 0x000fe20000410000 */
[----:B------:R-:W-:-:S03]  /*1f390*/  PRMT R12, R9, 0x7632, R12 ;  /* 0x00007632090c7816 */ /* 0x000fc6000000000c */
[----:B------:R-:W-:Y:S01]  /*1f3a0*/  FFMA.FTZ R14, R5, R8, -R10 ;  /* 0x00000008050e7223 */ /* 0x000fe2000001080a */
[----:B------:R-:W-:Y:S01]  /*1f3b0*/  SHF.L.U32 R12, R12, 0x10, RZ ;  /* 0x000000100c0c7819 */ /* 0x000fe200000006ff */
[----:B------:R-:W-:Y:S06]  /*1f3c0*/  @P0 BRA `(.L_x_188) ;  /* 0x0000000000300947 */ /* 0x000fec0003800000 */
[----:B------:R-:W-:Y:S01]  /*1f3d0*/  MOV R8, R32 ;  /* 0x0000002000087202 */ /* 0x000fe20000000f00 */
[----:B------:R-:W-:Y:S01]  /*1f3e0*/  IMAD R10, R20, UR20, RZ ;  /* 0x00000014140a7c24 */ /* 0x000fe2000f8e02ff */
[----:B------:R-:W-:Y:S01]  /*1f3f0*/  MOV R9, R35 ;  /* 0x0000002300097202 */ /* 0x000fe20000000f00 */
[----:B------:R-:W-:Y:S02]  /*1f400*/  FMUL.FTZ R19, R19, UR16 ;  /* 0x0000001013137c20 */ /* 0x000fe40008410000 */
[C---:B------:R-:W-:Y:S02]  /*1f410*/  IMAD R15, R25.reuse, UR21, R10 ;  /* 0x00000015190f7c24 */ /* 0x040fe4000f8e020a */
[----:B------:R-:W-:Y:S01]  /*1f420*/  FMUL.FTZ R10, R14, UR16 ;  /* 0x000000100e0a7c20 */ /* 0x000fe20008410000 */
[----:B------:R-:W-:-:S05]  /*1f430*/  IMAD.WIDE.U32 R8, R25, UR20, R8 ;  /* 0x0000001419087c25 */ /* 0x000fca000f8e0008 */
[----:B------:R-:W-:Y:S02]  /*1f440*/  IADD3 R9, PT, PT, R9, R15, RZ ;  /* 0x0000000f09097210 */ /* 0x000fe40007ffe0ff */
[----:B------:R-:W-:-:S04]  /*1f450*/  LEA R14, P0, R8, UR6, 0x1 ;  /* 0x00000006080e7c11 */ /* 0x000fc8000f8008ff */
[----:B------:R-:W-:Y:S02]  /*1f460*/  LEA.HI.X R15, R8, UR7, R9, 0x1, P0 ;  /* 0x00000007080f7c11 */ /* 0x000fe400080f0c09 */
[----:B------:R-:W-:-:S05]  /*1f470*/  F2FP.BF16.F32.PACK_AB R9, R10, R19 ;  /* 0x000000130a09723e */ /* 0x000fca00000010ff */
[----:B------:R0:W-:Y:S02]  /*1f480*/  STG.E desc[UR10][R14.64], R9 ;  /* 0x000000090e007986 */ /* 0x0001e4000c10190a */
.L_x_188:
[----:B------:R-:W-:Y:S05]  /*1f490*/  BSYNC.RECONVERGENT B0 ;  /* 0x0000000000007941 */ /* 0x000fea0003800200 */
.L_x_187:
        /* <DEDUP_REMOVED lines=32> */
.L_x_189:
[----:B------:R-:W-:Y:S01]  /*1f6a0*/  BSSY.RECONVERGENT B0, `(.L_x_190) ;  /* 0x0000010000007945 */ /* 0x000fe20003800200 */
[----:B------:R-:W-:Y:S01]  /*1f6b0*/  FFMA.FTZ R21, R4, R7, -R21 ;  /* 0x0000000704157223 */ /* 0x000fe20000010815 */
[----:B------:R-:W-:Y:S02]  /*1f6c0*/  FFMA.FTZ R10, R5, R8, -R20 ;  /* 0x00000008050a7223 */ /* 0x000fe40000010814 */
[----:B------:R-:W-:Y:S05]  /*1f6d0*/  @P0 BRA `(.L_x_191) ;  /* 0x0000000000300947 */ /* 0x000fea0003800000 */
[----:B------:R-:W-:Y:S01]  /*1f6e0*/  IMAD R7, R22, UR20, RZ ;  /* 0x0000001416077c24 */ /* 0x000fe2000f8e02ff */
[----:B------:R-:W-:Y:S01]  /*1f6f0*/  MOV R8, R32 ;  /* 0x0000002000087202 */ /* 0x000fe20000000f00 */
[----:B------:R-:W-:Y:S01]  /*1f700*/  FMUL.FTZ R21, R21, UR16 ;  /* 0x0000001015157c20 */ /* 0x000fe20008410000 */
[----:B------:R-:W-:Y:S01]  /*1f710*/  MOV R9, R35 ;  /* 0x0000002300097202 */ /* 0x000fe20000000f00 */
[----:B------:R-:W-:Y:S02]  /*1f720*/  IMAD R15, R6, UR21, R7 ;  /* 0x00000015060f7c24 */ /* 0x000fe4000f8e0207 */
[----:B------:R-:W-:Y:S01]  /*1f730*/  FMUL.FTZ R10, R10, UR16 ;  /* 0x000000100a0a7c20 */ /* 0x000fe20008410000 */
[----:B------:R-:W-:-:S05]  /*1f740*/  IMAD.WIDE.U32 R6, R6, UR20, R8 ;  /* 0x0000001406067c25 */ /* 0x000fca000f8e0008 */
[----:B------:R-:W-:Y:S02]  /*1f750*/  IADD3 R7, PT, PT, R7, R15, RZ ;  /* 0x0000000f07077210 */ /* 0x000fe40007ffe0ff */
[----:B------:R-:W-:-:S04]  /*1f760*/  LEA R8, P0, R6, UR6, 0x1 ;  /* 0x0000000606087c11 */ /* 0x000fc8000f8008ff */
[----:B------:R-:W-:Y:S02]  /*1f770*/  LEA.HI.X R9, R6, UR7, R7, 0x1, P0 ;  /* 0x0000000706097c11 */ /* 0x000fe400080f0c07 */
[----:B------:R-:W-:-:S05]  /*1f780*/  F2FP.BF16.F32.PACK_AB R7, R10, R21 ;  /* 0x000000150a07723e */ /* 0x000fca00000010ff */
[----:B------:R0:W-:Y:S02]  /*1f790*/  STG.E desc[UR10][R8.64], R7 ;  /* 0x0000000708007986 */ /* 0x0001e4000c10190a */
.L_x_191:
[----:B------:R-:W-:Y:S05]  /*1f7a0*/  BSYNC.RECONVERGENT B0 ;  /* 0x0000000000007941 */ /* 0x000fea0003800200 */
.L_x_190:
        /* <DEDUP_REMOVED lines=10> */
.L_x_167:
        /* <DEDUP_REMOVED lines=16> */
.L_x_195:
[----:B------:R-:W-:Y:S05]  /*1f950*/  BSYNC.RECONVERGENT B0 ;  /* 0x0000000000007941 */ /* 0x000fea0003800200 */
.L_x_194:
        /* <DEDUP_REMOVED lines=11> */
.L_x_197:
[----:B------:R-:W2:Y:S04]  /*1fa10*/  LDG.E.STRONG.GPU R5, desc[UR10][R2.64] ;  /* 0x0000000a02057981 */ /* 0x000ea8000c1ef900 */
[----:B--2---:R-:W-:Y:S01]  /*1fa20*/  CCTL.IVALL ;  /* 0x00000000ff00798f */ /* 0x004fe20002000000 */
[----:B------:R-:W-:Y:S05]  /*1fa30*/  YIELD ;  /* 0x0000000000007946 */ /* 0x000fea0003800000 */
[----:B------:R-:W-:-:S13]  /*1fa40*/  ISETP.NE.AND P0, PT, R5, R0, PT ;  /* 0x000000000500720c */ /* 0x000fda0003f05270 */
[----:B------:R-:W-:Y:S05]  /*1fa50*/  @P0 BRA `(.L_x_197) ;  /* 0xfffffffc00ec0947 */ /* 0x000fea000383ffff */
.L_x_196:
        /* <DEDUP_REMOVED lines=54> */
[C---:B------:R-:W-:Y:S01]  /*1fdc0*/  SHF.L.U32 R23, R2.reuse, 0x3, RZ ;  /* 0x0000000302177819 */ /* 0x040fe200000006ff */
[----:B------:R-:W2:Y:S01]  /*1fdd0*/  LDCU.64 UR8, c[0x0][0x388] ;  /* 0x00007100ff0877ac */ /* 0x000ea20008000a00 */
[--C-:B------:R-:W-:Y:S01]  /*1fde0*/  SHF.L.U64.HI R24, R2, 0x3, R19.reuse ;  /* 0x0000000302187819 */ /* 0x100fe20000010213 */
[----:B------:R-:W-:Y:S01]  /*1fdf0*/  IMAD.WIDE.U32 R4, R9, 0x1e0, R18 ;  /* 0x000001e009047825 */ /* 0x000fe200078e0012 */
[----:B------:R-:W-:-:S02]  /*1fe00*/  SHF.L.U32 R31, R7, 0x2, RZ ;  /* 0x00000002071f7819 */ /* 0x000fc400000006ff */
[----:B------:R-:W-:Y:S02]  /*1fe10*/  SHF.L.U64.HI R33, R0, 0x2, R3 ;  /* 0x0000000200217819 */ /* 0x000fe40000010203 */
[----:B------:R-:W-:Y:S02]  /*1fe20*/  SHF.L.U64.HI R29, R30, 0x2, R35 ;  /* 0x000000021e1d7819 */ /* 0x000fe40000010223 */
[C---:B0-----:R-:W-:Y:S01]  /*1fe30*/  LEA R27, P1, R2.reuse, UR4, 0x2 ;  /* 0x00000004021b7c11 */ /* 0x041fe2000f8210ff */
        /* <DEDUP_REMOVED lines=12> */
.L_x_200:
        /* <DEDUP_REMOVED lines=29> */
.L_x_199:
[----:B------:R-:W-:Y:S05]  /*200d0*/  BSYNC.RECONVERGENT B0 ;  /* 0x0000000000007941 */ /* 0x000fea0003800200 */
.L_x_198:
[----:B------:R-:W-:Y:S05]  /*200e0*/  @!P0 EXIT ;  /* 0x000000000000894d */ /* 0x000fea0003800000 */
[C---:B------:R-:W-:Y:S01]  /*200f0*/  SHF.L.U64.HI R4, R6.reuse, 0x2, R7 ;  /* 0x0000000206047819 */ /* 0x040fe20000010207 */
[----:B------:R-:W1:Y:S01]  /*20100*/  LDCU.64 UR4, c[0x0][0x3d8] ;  /* 0x00007b00ff0477ac */ /* 0x000e620008000a00 */
[----:B------:R-:W-:Y:S02]  /*20110*/  SHF.L.U32 R7, R6, 0x2, RZ ;  /* 0x0000000206077819 */ /* 0x000fe400000006ff */
[C---:B0-----:R-:W-:Y:S01]  /*20120*/  SHF.L.U64.HI R8, R30.reuse, 0x2, R35 ;  /* 0x000000021e087819 */ /* 0x041fe20000010223 */
[----:B------:R-:W0:Y:S01]  /*20130*/  LDCU.64 UR6, c[0x0][0x388] ;  /* 0x00007100ff0677ac */ /* 0x000e220008000a00 */
[----:B------:R-:W-:Y:S02]  /*20140*/  SHF.L.U32 R9, R30, 0x2, RZ ;  /* 0x000000021e097819 */ /* 0x000fe400000006ff */
[C---:B------:R-:W-:Y:S01]  /*20150*/  SHF.L.U64.HI R5, R0.reuse, 0x2, R3 ;  /* 0x0000000200057819 */ /* 0x040fe20000010203 */
[----:B------:R-:W2:Y:S01]  /*20160*/  LDCU.64 UR8, c[0x0][0x390] ;  /* 0x00007200ff0877ac */ /* 0x000ea20008000a00 */
[----:B------:R-:W-:-:S07]  /*20170*/  SHF.L.U32 R6, R0, 0x2, RZ ;  /* 0x0000000200067819 */ /* 0x000fce00000006ff */
.L_x_201:
[C---:B---3--:R-:W-:Y:S02]  /*20180*/  SHF.L.U32 R21, R2.reuse, 0x2, RZ ;  /* 0x0000000202157819 */ /* 0x048fe400000006ff */
[----:B------:R-:W-:Y:S02]  /*20190*/  SHF.L.U64.HI R23, R2, 0x2, R19 ;  /* 0x0000000202177819 */ /* 0x000fe40000010213 */
[----:B-1----:R-:W-:-:S04]  /*201a0*/  IADD3 R10, P0, PT, R21, UR4, RZ ;  /* 0x00000004150a7c10 */ /* 0x002fc8000ff1e0ff */
[----:B------:R-:W-:Y:S02]  /*201b0*/  IADD3.X R11, PT, PT, R23, UR5, RZ, P0, !PT ;  /* 0x00000005170b7c10 */ /* 0x000fe400087fe4ff */
[C---:B------:R-:W-:Y:S02]  /*201c0*/  IADD3 R12, P0, PT, R10.reuse, R6, RZ ;  /* 0x000000060a0c7210 */ /* 0x040fe40007f1e0ff */
[C---:B------:R-:W-:Y:S01]  /*201d0*/  IADD3 R16, P1, PT, R10.reuse, R9, RZ ;  /* 0x000000090a107210 */ /* 0x040fe20007f3e0ff */
[----:B------:R1:W3:Y:S01]  /*201e0*/  LDG.E R24, desc[UR10][R10.64] ;  /* 0x0000000a0a187981 */ /* 0x0002e2000c1e1900 */
[C---:B------:R-:W-:Y:S02]  /*201f0*/  IADD3.X R13, PT, PT, R11.reuse, R5, RZ, P0, !PT ;  /* 0x000000050b0d7210 */ /* 0x040fe400007fe4ff */
[----:B------:R-:W-:Y:S02]  /*20200*/  IADD3 R14, P0, PT, R10, R7, RZ ;  /* 0x000000070a0e7210 */ /* 0x000fe40007f1e0ff */
[C---:B------:R-:W-:Y:S01]  /*20210*/  IADD3.X R17, PT, PT, R11.reuse, R8, RZ, P1, !PT ;  /* 0x000000080b117210 */ /* 0x040fe20000ffe4ff */
[----:B------:R4:W3:Y:S01]  /*20220*/  LDG.E R25, desc[UR10][R12.64] ;  /* 0x0000000a0c197981 */ /* 0x0008e2000c1e1900 */
[----:B------:R-:W-:-:S03]  /*20230*/  IADD3.X R15, PT, PT, R11, R4, RZ, P0, !PT ;  /* 0x000000040b0f7210 */ /* 0x000fc600007fe4ff */
[----:B------:R-:W5:Y:S04]  /*20240*/  LDG.E R27, desc[UR10][R16.64] ;  /* 0x0000000a101b7981 */ /* 0x000f68000c1e1900 */
[----:B------:R4:W5:Y:S01]  /*20250*/  LDG.E R26, desc[UR10][R14.64] ;  /* 0x0000000a0e1a7981 */ /* 0x000962000c1e1900 */
[C---:B------:R-:W-:Y:S02]  /*20260*/  SHF.L.U32 R18, R2.reuse, 0x3, RZ ;  /* 0x0000000302127819 */ /* 0x040fe400000006ff */
[----:B------:R-:W-:Y:S02]  /*20270*/  SHF.L.U64.HI R19, R2, 0x3, R19 ;  /* 0x0000000302137819 */ /* 0x000fe40000010213 */
[----:B------:R-:W-:Y:S02]  /*20280*/  LOP3.LUT R22, R18, 0xfffffff8, RZ, 0xc0, !PT ;  /* 0xfffffff812167812 */ /* 0x000fe400078ec0ff */
[----:B------:R-:W-:-:S02]  /*20290*/  LOP3.LUT R21, R21, 0xfffffffc, RZ, 0xc0, !PT ;  /* 0xfffffffc15157812 */ /* 0x000fc400078ec0ff */
[----:B-1----:R-:W-:Y:S02]  /*202a0*/  LOP3.LUT R11, R19, 0x3, RZ, 0xc0, !PT ;  /* 0x00000003130b7812 */ /* 0x002fe400078ec0ff */
[C---:B0-----:R-:W-:Y:S02]  /*202b0*/  IADD3 R20, P0, PT, R22.reuse, UR6, RZ ;  /* 0x0000000616147c10 */ /* 0x041fe4000ff1e0ff */
[----:B------:R-:W-:Y:S02]  /*202c0*/  LOP3.LUT R10, R23, 0x3, RZ, 0xc0, !PT ;  /* 0x00000003170a7812 */ /* 0x000fe400078ec0ff */
[----:B--2---:R-:W-:Y:S02]  /*202d0*/  IADD3 R22, P1, PT, R22, UR8, RZ ;  /* 0x0000000816167c10 */ /* 0x004fe4000ff3e0ff */
[----:B----4-:R-:W-:Y:S02]  /*202e0*/  IADD3 R12, P2, PT, R21, UR4, RZ ;  /* 0x00000004150c7c10 */ /* 0x010fe4000ff5e0ff */
[----:B------:R-:W-:-:S02]  /*202f0*/  IADD3.X R21, PT, PT, R11, UR7, RZ, P0, !PT ;  /* 0x000000070b157c10 */ /* 0x000fc400087fe4ff */
[----:B------:R-:W-:Y:S02]  /*20300*/  IADD3.X R23, PT, PT, R11, UR9, RZ, P1, !PT ;  /* 0x000000090b177c10 */ /* 0x000fe40008ffe4ff */
[----:B------:R-:W-:Y:S02]  /*20310*/  IADD3.X R13, PT, PT, R10, UR5, RZ, P2, !PT ;  /* 0x000000050a0d7c10 */ /* 0x000fe400097fe4ff */
[C---:B------:R-:W-:Y:S02]  /*20320*/  IADD3 R14, P0, PT, R12.reuse, R6, RZ ;  /* 0x000000060c0e7210 */ /* 0x040fe40007f1e0ff */
[C---:B------:R-:W-:Y:S02]  /*20330*/  IADD3 R16, P1, PT, R12.reuse, R7, RZ ;  /* 0x000000070c107210 */ /* 0x040fe40007f3e0ff */
[----:B------:R-:W-:Y:S02]  /*20340*/  IADD3 R10, P2, PT, R12, R9, RZ ;  /* 0x000000090c0a7210 */ /* 0x000fe40007f5e0ff */
[----:B------:R-:W-:-:S02]  /*20350*/  IADD3.X R15, PT, PT, R13, R5, RZ, P0, !PT ;  /* 0x000000050d0f7210 */ /* 0x000fc400007fe4ff */
[C---:B------:R-:W-:Y:S02]  /*20360*/  IADD3.X R17, PT, PT, R13.reuse, R4, RZ, P1, !PT ;  /* 0x000000040d117210 */ /* 0x040fe40000ffe4ff */
[----:B------:R-:W-:Y:S01]  /*20370*/  IADD3.X R11, PT, PT, R13, R8, RZ, P2, !PT ;  /* 0x000000080d0b7210 */ /* 0x000fe200017fe4ff */
[----:B---3--:R0:W-:Y:S04]  /*20380*/  STG.E.64 desc[UR10][R20.64], R24 ;  /* 0x0000001814007986 */ /* 0x0081e8000c101b0a */
        /* <DEDUP_REMOVED lines=15> */
[----:B-1----:R-:W3:Y:S04]  /*20480*/  LDG.E R26, desc[UR10][R12.64+0xf00] ;  /* 0x000f000a0c1a7981 */ /* 0x002ee8000c1e1900 */
[----:B------:R-:W3:Y:S04]  /*20490*/  LDG.E R27, desc[UR10][R14.64+0xf00] ;  /* 0x000f000a0e1b7981 */ /* 0x000ee8000c1e1900 */
[----:B------:R-:W4:Y:S04]  /*204a0*/  LDG.E R32, desc[UR10][R16.64+0xf00] ;  /* 0x000f000a10207981 */ /* 0x000f28000c1e1900 */
        /* <DEDUP_REMOVED lines=11> */
[----:B------:R-:W4:Y:S04]  /*20560*/  LDG.E R28, desc[UR10][R12.64+0x1680] ;  /* 0x0016800a0c1c7981 */ /* 0x000f28000c1e1900 */
[----:B------:R-:W4:Y:S04]  /*20570*/  LDG.E R29, desc[UR10][R14.64+0x1680] ;  /* 0x0016800a0e1d7981 */ /* 0x000f28000c1e1900 */
        /* <DEDUP_REMOVED lines=14> */
[----:B----4-:R3:W-:Y:S04]  /*20660*/  STG.E.64 desc[UR10][R24.64], R28 ;  /* 0x0000001c18007986 */ /* 0x0107e8000c101b0a */
[----:B--2---:R3:W-:Y:S07]  /*20670*/  STG.E.64 desc[UR10][R22.64], R30 ;  /* 0x0000001e16007986 */ /* 0x0047ee000c101b0a */
[----:B------:R-:W-:Y:S05]  /*20680*/  @P0 BRA `(.L_x_201) ;  /* 0xfffffff800bc0947 */ /* 0x000fea000383ffff */
[----:B------:R-:W-:Y:S05]  /*20690*/  EXIT ;  /* 0x000000000000794d */ /* 0x000fea0003800000 */
.L_x_202:
        /* <DEDUP_REMOVED lines=14> */
.L_x_4883:


//--------------------- .text._Z35group_norm_nhwc_bwd_one_pass_kernelI11Bf16IOBf16WLi64ELi120ELi480EEv26Group_norm_nhwc_bwd_params --------------------------
	.section	.text._Z35group_norm_nhwc_bwd_one_pass_kernelI11Bf16IOBf16WLi64ELi120ELi480EEv26Group_norm_nhwc_bwd_params,"ax",@progbits
	.align	128
        .global         _Z35group_norm_nhwc_bwd_one_pass_kernelI11Bf16IOBf16WLi64ELi120ELi480EEv26Group_norm_nhwc_bwd_params
        .type           _Z35group_norm_nhwc_bwd_one_pass_kernelI11Bf16IOBf16WLi64ELi120ELi480EEv26Group_norm_nhwc_bwd_params,@function
        .size           _Z35group_norm_nhwc_bwd_one_pass_kernelI11Bf16IOBf16WLi64ELi120ELi480EEv26Group_norm_nhwc_bwd_params,(.L_x_4884 - _Z35group_norm_nhwc_bwd_one_pass_kernelI11Bf16IOBf16WLi64ELi120ELi480EEv26Group_norm_nhwc_bwd_params)
        .other          _Z35group_norm_nhwc_bwd_one_pass_kernelI11Bf16IOBf16WLi64ELi120ELi480EEv26Group_norm_nhwc_bwd_params,@"STO_CUDA_ENTRY STV_DEFAULT"
_Z35group_norm_nhwc_bwd_one_pass_kernelI11Bf16IOBf16WLi64ELi120ELi480EEv26Group_norm_nhwc_bwd_params:
.text._Z35group_norm_nhwc_bwd_one_pass_kernelI11Bf16IOBf16WLi64ELi120ELi480EEv26Group_norm_nhwc_bwd_params:
        /* <DEDUP_REMOVED lines=39> */
.L_x_246:
[----:B0-----:R-:W0:Y:S01]  /*0270*/  LDC R37, c[0x0][0x410] ;  /* 0x00010400ff257b82 */ /* 0x001e220000000800 */
[----:B-1----:R-:W1:Y:S01]  /*0280*/  LDCU.128 UR12, c[0x0][0x400] ;  /* 0x00008000ff0c77ac */ /* 0x002e620008000c00 */
[----:B------:R-:W-:Y:S02]  /*0290*/  ISETP.GE.AND P3, PT, R8, RZ, PT ;  /* 0x000000ff0800720c */ /* 0x000fe40003f66270 */
[----:B--2---:R-:W-:-:S04]  /*02a0*/  LOP3.LUT R34, R16, 0xffff, RZ, 0xc0, !PT ;  /* 0x0000ffff10227812 */ /* 0x004fc800078ec0ff */
[----:B------:R-:W2:Y:S08]  /*02b0*/  LDC R22, c[0x0][0x41c] ;  /* 0x00010700ff167b82 */ /* 0x000eb00000000800 */
[----:B---3--:R-:W3:Y:S01]  /*02c0*/  LDC.64 R54, c[0x0][0x3b8] ;  /* 0x0000ee00ff367b82 */ /* 0x008ee20000000a00 */
[----:B0-----:R-:W-:-:S04]  /*02d0*/  IABS R29, R37 ;  /* 0x00000025001d7213 */ /* 0x001fc80000000000 */
[----:B------:R-:W0:Y:S01]  /*02e0*/  I2F.RP R18, R29 ;  /* 0x0000001d00127306 */ /* 0x000e220000209400 */
[----:B--2---:R-:W-:-:S05]  /*02f0*/  IMAD R43, R22, UR10, R3 ;  /* 0x0000000a162b7c24 */ /* 0x004fca000f8e0203 */
[C---:B-1----:R-:W-:Y:S02]  /*0300*/  ISETP.GE.U32.AND P0, PT, R43.reuse, UR12, PT ;  /* 0x0000000c2b007c0c */ /* 0x042fe4000bf06070 */
[----:B------:R-:W-:Y:S02]  /*0310*/  SHF.R.S32.HI R35, RZ, 0x1f, R43 ;  /* 0x0000001fff237819 */ /* 0x000fe4000001142b */
[----:B------:R-:W-:Y:S01]  /*0320*/  IADD3 R33, PT, PT, R43, 0x28, RZ ;  /* 0x000000282b217810 */ /* 0x000fe20007ffe0ff */
[----:B0-----:R-:W0:Y:S01]  /*0330*/  MUFU.RCP R18, R18 ;  /* 0x0000001200127308 */ /* 0x001e220000001000 */
[----:B------:R-:W-:-:S13]  /*0340*/  ISETP.GE.AND.EX P0, PT, R35, UR13, PT, P0 ;  /* 0x0000000d23007c0c */ /* 0x000fda000bf06300 */
[----:B------:R-:W1:Y:S01]  /*0350*/  @!P0 LDC.64 R38, c[0x0][0x3f8] ;  /* 0x0000fe00ff268b82 */ /* 0x000e620000000a00 */
[----:B0-----:R-:W-:-:S04]  /*0360*/  IADD3 R26, PT, PT, R18, 0xffffffe, RZ ;  /* 0x0ffffffe121a7810 */ /* 0x001fc80007ffe0ff */
[----:B------:R0:W2:Y:S03]  /*0370*/  F2I.FTZ.U32.TRUNC.NTZ R27, R26 ;  /* 0x0000001a001b7305 */ /* 0x0000a6000021f000 */
[----:B------:R-:W4:Y:S01]  /*0380*/  @!P0 LDC.64 R40, c[0x0][0x3a0] ;  /* 0x0000e800ff288b82 */ /* 0x000f220000000a00 */
[----:B0-----:R-:W-:Y:S02]  /*0390*/  MOV R26, RZ ;  /* 0x000000ff001a7202 */ /* 0x001fe40000000f00 */
        /* <DEDUP_REMOVED lines=14> */
[----:B------:R-:W-:Y:S02]  /*0480*/  IADD3 R29, PT, PT, R18, -R29, RZ ;  /* 0x8000001d121d7210 */ /* 0x000fe40007ffe0ff */
[----:B------:R-:W-:-:S02]  /*0490*/  ISETP.GE.U32.AND P2, PT, R33, UR12, PT ;  /* 0x0000000c21007c0c */ /* 0x000fc4000bf46070 */
[----:B------:R-:W-:Y:S02]  /*04a0*/  SEL R18, R29, R18, !P5 ;  /* 0x000000121d127207 */ /* 0x000fe40006800000 */
[----:B------:R-:W-:Y:S02]  /*04b0*/  ISETP.NE.AND P5, PT, R37, RZ, PT ;  /* 0x000000ff2500720c */ /* 0x000fe40003fa5270 */
[----:B------:R-:W-:Y:S02]  /*04c0*/  LOP3.LUT R29, RZ, R37, RZ, 0x33, !PT ;  /* 0x00000025ff1d7212 */ /* 0x000fe400078e33ff */
[----:B------:R-:W-:Y:S02]  /*04d0*/  @!P3 IADD3 R18, PT, PT, -R18, RZ, RZ ;  /* 0x000000ff1212b210 */ /* 0x000fe40007ffe1ff */
[----:B------:R-:W-:Y:S02]  /*04e0*/  @P4 IADD3 R27, PT, PT, R27, 0x1, RZ ;  /* 0x000000011b1b4810 */ /* 0x000fe40007ffe0ff */
[----:B------:R-:W-:-:S02]  /*04f0*/  SEL R83, R29, R18, !P5 ;  /* 0x000000121d537207 */ /* 0x000fc40006800000 */
[----:B------:R-:W-:Y:S02]  /*0500*/  @!P1 IADD3 R27, PT, PT, -R27, RZ, RZ ;  /* 0x000000ff1b1b9210 */ /* 0x000fe40007ffe1ff */
[----:B------:R-:W-:Y:S01]  /*0510*/  SHF.R.S32.HI R37, RZ, 0x1f, R33 ;  /* 0x0000001fff257819 */ /* 0x000fe20000011421 */
[----:B------:R-:W-:Y:S01]  /*0520*/  IMAD R31, R83, 0x78, RZ ;  /* 0x00000078531f7824 */ /* 0x000fe200078e02ff */
[----:B------:R-:W-:Y:S02]  /*0530*/  SEL R27, R29, R27, !P5 ;  /* 0x0000001b1d1b7207 */ /* 0x000fe40006800000 */
[----:B------:R-:W-:Y:S02]  /*0540*/  ISETP.GE.AND.EX P2, PT, R37, UR13, PT, P2 ;  /* 0x0000000d25007c0c */ /* 0x000fe4000bf46320 */
[----:B------:R-:W-:Y:S02]  /*0550*/  IADD3 R84, P1, PT, R31, R34, RZ ;  /* 0x000000221f547210 */ /* 0x000fe40007f3e0ff */
[----:B------:R-:W-:-:S02]  /*0560*/  SHF.R.S32.HI R18, RZ, 0x1f, R27 ;  /* 0x0000001fff127819 */ /* 0x000fc4000001141b */
[----:B------:R-:W-:Y:S02]  /*0570*/  LEA.HI.X.SX32 R85, R31, RZ, 0x1, P1 ;  /* 0x000000ff1f557211 */ /* 0x000fe400008f0eff */
[----:B------:R-:W-:Y:S01]  /*0580*/  ISETP.GE.U32.AND P3, PT, R10, UR12, PT ;  /* 0x0000000c0a007c0c */ /* 0x000fe2000bf66070 */
[----:B------:R-:W-:Y:S01]  /*0590*/  IMAD R18, R18, UR14, RZ ;  /* 0x0000000e12127c24 */ /* 0x000fe2000f8e02ff */
[----:B------:R-:W-:Y:S01]  /*05a0*/  ISETP.GE.U32.AND P1, PT, R11, UR12, PT ;  /* 0x0000000c0b007c0c */ /* 0x000fe2000bf26070 */
[----:B------:R-:W-:Y:S01]  /*05b0*/  IMAD.WIDE.U32 R84, R27, UR14, R84 ;  /* 0x0000000e1b547c25 */ /* 0x000fe2000f8e0054 */
[----:B------:R-:W-:Y:S01]  /*05c0*/  ISETP.GE.AND.EX P3, PT, R17, UR13, PT, P3 ;  /* 0x0000000d11007c0c */ /* 0x000fe2000bf66330 */
[----:B------:R-:W0:Y:S01]  /*05d0*/  @!P2 LDC.64 R44, c[0x0][0x3f8] ;  /* 0x0000fe00ff2cab82 */ /* 0x000e220000000a00 */
[----:B------:R-:W-:Y:S01]  /*05e0*/  MOV R22, RZ ;  /* 0x000000ff00167202 */ /* 0x000fe20000000f00 */
[----:B------:R-:W-:Y:S01]  /*05f0*/  IMAD R87, R27, UR15, R18 ;  /* 0x0000000f1b577c24 */ /* 0x000fe2000f8e0212 */
[----:B------:R-:W-:Y:S01]  /*0600*/  @!P0 MOV R86, R84 ;  /* 0x0000005400568202 */ /* 0x000fe20000000f00 */
[----:B-1----:R-:W-:Y:S01]  /*0610*/  @!P0 IMAD R18, R35, R38, RZ ;  /* 0x0000002623128224 */ /* 0x002fe200078e02ff */
[----:B------:R-:W-:-:S02]  /*0620*/  @!P2 MOV R30, R84 ;  /* 0x00000054001ea202 */ /* 0x000fc40000000f00 */
[----:B------:R-:W-:Y:S01]  /*0630*/  IADD3 R87, PT, PT, R85, R87, RZ ;  /* 0x0000005755577210 */ /* 0x000fe20007ffe0ff */
[----:B------:R-:W-:Y:S01]  /*0640*/  @!P0 IMAD R29, R43, R39, R18 ;  /* 0x000000272b1d8224 */ /* 0x000fe200078e0212 */
[----:B------:R-:W1:Y:S01]  /*0650*/  @!P2 LDC.64 R46, c[0x0][0x398] ;  /* 0x0000e600ff2eab82 */ /* 0x000e620000000a00 */
[----:B------:R-:W-:Y:S01]  /*0660*/  ISETP.GE.AND.EX P1, PT, R19, UR13, PT, P1 ;  /* 0x0000000d13007c0c */ /* 0x000fe2000bf26310 */
[----:B------:R-:W-:Y:S01]  /*0670*/  @!P0 IMAD.WIDE.U32 R26, R43, R38, R86 ;  /* 0x000000262b1a8225 */ /* 0x000fe200078e0056 */
[----:B------:R-:W-:-:S05]  /*0680*/  @!P2 MOV R31, R87 ;  /* 0x00000057001fa202 */ /* 0x000fca0000000f00 */
[----:B------:R-:W2:Y:S01]  /*0690*/  @!P0 LDC.64 R38, c[0x0][0x398] ;  /* 0x0000e600ff268b82 */ /* 0x000ea20000000a00 */
[----:B------:R-:W-:Y:S02]  /*06a0*/  @!P0 IADD3 R27, PT, PT, R27, R29, RZ ;  /* 0x0000001d1b1b8210 */ /* 0x000fe40007ffe0ff */
[C---:B------:R-:W-:Y:S02]  /*06b0*/  @!P0 SHF.L.U32 R35, R26.reuse, 0x1, RZ ;  /* 0x000000011a238819 */ /* 0x040fe400000006ff */
[----:B------:R-:W-:Y:S01]  /*06c0*/  @!P0 SHF.L.U64.HI R20, R26, 0x1, R27 ;  /* 0x000000011a148819 */ /* 0x000fe2000001021b */
[-C--:B0-----:R-:W-:Y:S02]  /*06d0*/  @!P2 IMAD R18, R37, R44.reuse, RZ ;  /* 0x0000002c2512a224 */ /* 0x081fe400078e02ff */
[----:B------:R-:W0:Y:S01]  /*06e0*/  @!P2 LDC.64 R42, c[0x0][0x3a0] ;  /* 0x0000e800ff2aab82 */ /* 0x000e220000000a00 */
[----:B------:R-:W-:Y:S01]  /*06f0*/  @!P2 IMAD.WIDE.U32 R30, R33, R44, R30 ;  /* 0x0000002c211ea225 */ /* 0x000fe200078e001e */
[----:B----4-:R-:W-:-:S03]  /*0700*/  @!P0 IADD3 R26, P4, PT, R35, R40, RZ ;  /* 0x00000028231a8210 */ /* 0x010fc60007f9e0ff */
[----:B------:R-:W-:Y:S01]  /*0710*/  @!P2 IMAD R29, R33, R45, R18 ;  /* 0x0000002d211da224 */ /* 0x000fe200078e0212 */
[----:B------:R-:W-:Y:S02]  /*0720*/  @!P0 IADD3.X R27, PT, PT, R20, R41, RZ, P4, !PT ;  /* 0x00000029141b8210 */ /* 0x000fe400027fe4ff */
[----:B------:R-:W-:Y:S01]  /*0730*/  MOV R18, RZ ;  /* 0x000000ff00127202 */ /* 0x000fe20000000f00 */
[----:B------:R-:W4:Y:S01]  /*0740*/  @!P3 LDC.64 R36, c[0x0][0x3f8] ;  /* 0x0000fe00ff24bb82 */ /* 0x000f220000000a00 */
[----:B------:R-:W-:Y:S02]  /*0750*/  @!P2 IADD3 R29, PT, PT, R31, R29, RZ ;  /* 0x0000001d1f1da210 */ /* 0x000fe40007ffe0ff */
[C---:B------:R-:W-:Y:S02]  /*0760*/  @!P2 SHF.L.U32 R33, R30.reuse, 0x1, RZ ;  /* 0x000000011e21a819 */ /* 0x040fe400000006ff */
[----:B------:R-:W-:Y:S01]  /*0770*/  @!P2 SHF.L.U64.HI R24, R30, 0x1, R29 ;  /* 0x000000011e18a819 */ /* 0x000fe2000001021d */
[----:B------:R5:W3:Y:S01]  /*0780*/  @!P0 LDG.E R18, desc[UR8][R26.64] ;  /* 0x000000081a128981 */ /* 0x000ae2000c1e1900 */
[----:B--2---:R-:W-:Y:S01]  /*0790*/  @!P0 IADD3 R28, P4, PT, R35, R38, RZ ;  /* 0x00000026231c8210 */ /* 0x004fe20007f9e0ff */
[----:B------:R-:W2:Y:S03]  /*07a0*/  @!P3 LDC.64 R40, c[0x0][0x3a0] ;  /* 0x0000e800ff28bb82 */ /* 0x000ea60000000a00 */
[----:B------:R-:W-:-:S02]  /*07b0*/  @!P0 IADD3.X R29, PT, PT, R20, R39, RZ, P4, !PT ;  /* 0x00000027141d8210 */ /* 0x000fc400027fe4ff */
[----:B------:R-:W-:Y:S02]  /*07c0*/  MOV R20, RZ ;  /* 0x000000ff00147202 */ /* 0x000fe40000000f00 */
[C---:B0-----:R-:W-:Y:S01]  /*07d0*/  @!P2 IADD3 R30, P5, PT, R33.reuse, R42, RZ ;  /* 0x0000002a211ea210 */ /* 0x041fe20007fbe0ff */
[----:B------:R-:W0:Y:S03]  /*07e0*/  @!P1 LDC.64 R44, c[0x0][0x3f8] ;  /* 0x0000fe00ff2c9b82 */ /* 0x000e260000000a00 */
[----:B------:R-:W3:Y:S01]  /*07f0*/  @!P0 LDG.E R20, desc[UR8][R28.64] ;  /* 0x000000081c148981 */ /* 0x000ee2000c1e1900 */
[----:B-1----:R-:W-:-:S04]  /*0800*/  @!P2 IADD3 R32, P0, PT, R33, R46, RZ ;  /* 0x0000002e2120a210 */ /* 0x002fc80007f1e0ff */
[----:B------:R-:W-:Y:S01]  /*0810*/  @!P2 IADD3.X R33, PT, PT, R24, R47, RZ, P0, !PT ;  /* 0x0000002f1821a210 */ /* 0x000fe200007fe4ff */
[----:B------:R-:W1:Y:S01]  /*0820*/  @!P1 LDC.64 R48, c[0x0][0x398] ;  /* 0x0000e600ff309b82 */ /* 0x000e620000000a00 */
[----:B------:R-:W-:-:S04]  /*0830*/  ISETP.GE.U32.AND P0, PT, R12, UR12, PT ;  /* 0x0000000c0c007c0c */ /* 0x000fc8000bf06070 */
[----:B------:R-:W-:Y:S02]  /*0840*/  ISETP.GE.AND.EX P0, PT, R21, UR13, PT, P0 ;  /* 0x0000000d15007c0c */ /* 0x000fe4000bf06300 */
[----:B------:R-:W-:Y:S01]  /*0850*/  @!P2 IADD3.X R31, PT, PT, R24, R43, RZ, P5, !PT ;  /* 0x0000002b181fa210 */ /* 0x000fe20002ffe4ff */
[----:B----4-:R-:W-:Y:S01]  /*0860*/  @!P3 IMAD R35, R17, R36, RZ ;  /* 0x000000241123b224 */ /* 0x010fe200078e02ff */
[----:B------:R-:W4:Y:S01]  /*0870*/  @!P3 LDC.64 R42, c[0x0][0x398] ;  /* 0x0000e600ff2abb82 */ /* 0x000f220000000a00 */
[----:B------:R-:W-:Y:S02]  /*0880*/  MOV R24, RZ ;  /* 0x000000ff00187202 */ /* 0x000fe40000000f00 */
[----:B-----5:R-:W-:Y:S01]  /*0890*/  @!P3 MOV R26, R84 ;  /* 0x00000054001ab202 */ /* 0x020fe20000000f00 */
[----:B------:R5:W3:Y:S01]  /*08a0*/  @!P2 LDG.E R22, desc[UR8][R30.64] ;  /* 0x000000081e16a981 */ /* 0x000ae2000c1e1900 */
[----:B------:R-:W-:-:S03]  /*08b0*/  @!P3 MOV R27, R87 ;  /* 0x00000057001bb202 */ /* 0x000fc60000000f00 */
[----:B------:R4:W3:Y:S01]  /*08c0*/  @!P2 LDG.E R24, desc[UR8][R32.64] ;  /* 0x000000082018a981 */ /* 0x0008e2000c1e1900 */
[----:B------:R-:W1:Y:S01]  /*08d0*/  @!P0 LDC.64 R50, c[0x0][0x3f8] ;  /* 0x0000fe00ff328b82 */ /* 0x000e620000000a00 */
[----:B------:R-:W-:Y:S01]  /*08e0*/  ISETP.GE.U32.AND P2, PT, R13, UR12, PT ;  /* 0x0000000c0d007c0c */ /* 0x000fe2000bf46070 */
[C---:B------:R-:W-:Y:S02]  /*08f0*/  @!P3 IMAD R35, R10.reuse, R37, R35 ;  /* 0x000000250a23b224 */ /* 0x040fe400078e0223 */
[----:B------:R-:W-:Y:S01]  /*0900*/  @!P3 IMAD.WIDE.U32 R26, R10, R36, R26 ;  /* 0x000000240a1ab225 */ /* 0x000fe200078e001a */
[----:B------:R-:W-:-:S03]  /*0910*/  ISETP.GE.AND.EX P2, PT, R23, UR13, PT, P2 ;  /* 0x0000000d17007c0c */ /* 0x000fc6000bf46320 */
[----:B------:R-:W1:Y:S01]  /*0920*/  @!P1 LDC.64 R46, c[0x0][0x3a0] ;  /* 0x0000e800ff2e9b82 */ /* 0x000e620000000a00 */
[----:B------:R-:W-:Y:S02]  /*0930*/  @!P3 IADD3 R27, PT, PT, R27, R35, RZ ;  /* 0x000000231b1bb210 */ /* 0x000fe40007ffe0ff */
[C---:B-----5:R-:W-:Y:S02]  /*0940*/  @!P3 SHF.L.U32 R31, R26.reuse, 0x1, RZ ;  /* 0x000000011a1fb819 */ /* 0x060fe400000006ff */
[----:B------:R-:W-:Y:S02]  /*0950*/  @!P3 SHF.L.U64.HI R36, R26, 0x1, R27 ;  /* 0x000000011a24b819 */ /* 0x000fe4000001021b */
[C---:B--2---:R-:W-:Y:S02]  /*0960*/  @!P3 IADD3 R28, P4, PT, R31.reuse, R40, RZ ;  /* 0x000000281f1cb210 */ /* 0x044fe40007f9e0ff */
[----:B------:R-:W-:Y:S02]  /*0970*/  CS2R R26, SRZ ;  /* 0x00000000001a7805 */ /* 0x000fe4000001ff00 */
[----:B----4-:R-:W-:Y:S01]  /*0980*/  @!P3 IADD3 R30, P5, PT, R31, R42, RZ ;  /* 0x0000002a1f1eb210 */ /* 0x010fe20007fbe0ff */
[----:B------:R-:W2:Y:S01]  /*0990*/  @!P2 LDC.64 R58, c[0x0][0x3f8] ;  /* 0x0000fe00ff3aab82 */ /* 0x000ea20000000a00 */
[----:B------:R-:W-:-:S02]  /*09a0*/  @!P3 IADD3.X R29, PT, PT, R36, R41, RZ, P4, !PT ;  /* 0x00000029241db210 */ /* 0x000fc400027fe4ff */
[----:B------:R-:W-:-:S03]  /*09b0*/  @!P3 IADD3.X R31, PT, PT, R36, R43, RZ, P5, !PT ;  /* 0x0000002b241fb210 */ /* 0x000fc60002ffe4ff */
[----:B------:R1:W4:Y:S01]  /*09c0*/  @!P3 LDG.E R26, desc[UR8][R28.64] ;  /* 0x000000081c1ab981 */ /* 0x000322000c1e1900 */
[----:B------:R-:W-:Y:S01]  /*09d0*/  @!P1 MOV R32, R84 ;  /* 0x0000005400209202 */ /* 0x000fe20000000f00 */
[----:B0-----:R-:W-:Y:S01]  /*09e0*/  @!P1 IMAD R38, R19, R44, RZ ;  /* 0x0000002c13269224 */ /* 0x001fe200078e02ff */
[-C--:B------:R-:W-:Y:S01]  /*09f0*/  @!P1 MOV R33, R87.reuse ;  /* 0x0000005700219202 */ /* 0x080fe20000000f00 */
[----:B------:R0:W5:Y:S01]  /*0a00*/  @!P3 LDG.E R27, desc[UR8][R30.64] ;  /* 0x000000081e1bb981 */ /* 0x000162000c1e1900 */
[----:B------:R-:W3:Y:S01]  /*0a10*/  @!P0 LDC.64 R52, c[0x0][0x3a0] ;  /* 0x0000e800ff348b82 */ /* 0x000ee20000000a00 */
[----:B-1----:R-:W-:Y:S01]  /*0a20*/  @!P0 IMAD R28, R21, R50, RZ ;  /* 0x00000032151c8224 */ /* 0x002fe200078e02ff */
[----:B------:R-:W-:-:S06]  /*0a30*/  @!P0 MOV R29, R87 ;  /* 0x00000057001d8202 */ /* 0x000fcc0000000f00 */
[----:B------:R-:W1:Y:S01]  /*0a40*/  @!P0 LDC.64 R56, c[0x0][0x398] ;  /* 0x0000e600ff388b82 */ /* 0x000e620000000a00 */
[----:B0-----:R-:W-:Y:S01]  /*0a50*/  @!P0 IMAD R31, R12, R51, R28 ;  /* 0x000000330c1f8224 */ /* 0x001fe200078e021c */
[----:B------:R-:W-:Y:S02]  /*0a60*/  @!P0 MOV R28, R84 ;  /* 0x00000054001c8202 */ /* 0x000fe40000000f00 */
[----:B------:R-:W-:Y:S02]  /*0a70*/  ISETP.GE.U32.AND P3, PT, R9, UR12, PT ;  /* 0x0000000c09007c0c */ /* 0x000fe4000bf66070 */
[----:B------:R-:W-:Y:S01]  /*0a80*/  ISETP.GE.U32.AND P4, PT, R14, UR12, PT ;  /* 0x0000000c0e007c0c */ /* 0x000fe2000bf86070 */
[----:B------:R-:W-:Y:S01]  /*0a90*/  @!P0 IMAD.WIDE.U32 R28, R12, R50, R28 ;  /* 0x000000320c1c8225 */ /* 0x000fe200078e001c */
[----:B------:R-:W-:Y:S01]  /*0aa0*/  ISETP.GE.AND.EX P3, PT, R15, UR13, PT, P3 ;  /* 0x0000000d0f007c0c */ /* 0x000fe2000bf66330 */
[----:B------:R-:W0:Y:S01]  /*0ab0*/  @!P2 LDC.64 R60, c[0x0][0x3a0] ;  /* 0x0000e800ff3cab82 */ /* 0x000e220000000a00 */
[----:B------:R-:W-:Y:S01]  /*0ac0*/  ISETP.GE.AND.EX P4, PT, R25, UR13, PT, P4 ;  /* 0x0000000d19007c0c */ /* 0x000fe2000bf86340 */
[----:B------:R-:W-:Y:S01]  /*0ad0*/  @!P1 IMAD R35, R11, R45, R38 ;  /* 0x0000002d0b239224 */ /* 0x000fe200078e0226 */
[----:B------:R-:W-:Y:S01]  /*0ae0*/  @!P0 IADD3 R29, PT, PT, R29, R31, RZ ;  /* 0x0000001f1d1d8210 */ /* 0x000fe20007ffe0ff */
[----:B------:R-:W-:Y:S01]  /*0af0*/  @!P1 IMAD.WIDE.U32 R32, R11, R44, R32 ;  /* 0x0000002c0b209225 */ /* 0x000fe200078e0020 */
[----:B------:R-:W-:-:S02]  /*0b00*/  @!P0 SHF.L.U32 R43, R28, 0x1, RZ ;  /* 0x000000011c2b8819 */ /* 0x000fc400000006ff */
[----:B------:R-:W-:Y:S01]  /*0b10*/  @!P0 SHF.L.U64.HI R44, R28, 0x1, R29 ;  /* 0x000000011c2c8819 */ /* 0x000fe2000001021d */
[----:B--2---:R-:W-:Y:S01]  /*0b20*/  @!P2 IMAD R40, R23, R58, RZ ;  /* 0x0000003a1728a224 */ /* 0x004fe200078e02ff */
[----:B------:R-:W-:Y:S01]  /*0b30*/  @!P1 IADD3 R33, PT, PT, R33, R35, RZ ;  /* 0x0000002321219210 */ /* 0x000fe20007ffe0ff */
[----:B------:R-:W2:Y:S01]  /*0b40*/  @!P2 LDC.64 R30, c[0x0][0x398] ;  /* 0x0000e600ff1eab82 */ /* 0x000ea20000000a00 */
[C---:B------:R-:W-:Y:S02]  /*0b50*/  @!P1 SHF.L.U32 R37, R32.reuse, 0x1, RZ ;  /* 0x0000000120259819 */ /* 0x040fe400000006ff */
[----:B------:R-:W-:Y:S02]  /*0b60*/  @!P2 MOV R28, R84 ;  /* 0x00000054001ca202 */ /* 0x000fe40000000f00 */
[----:B------:R-:W-:Y:S02]  /*0b70*/  @!P2 MOV R29, R87 ;  /* 0x00000057001da202 */ /* 0x000fe40000000f00 */
[----:B------:R-:W-:-:S02]  /*0b80*/  @!P1 SHF.L.U64.HI R38, R32, 0x1, R33 ;  /* 0x0000000120269819 */ /* 0x000fc40000010221 */
[----:B------:R-:W-:Y:S01]  /*0b90*/  @!P1 IADD3 R36, P5, PT, R37, R48, RZ ;  /* 0x0000003025249210 */ /* 0x000fe20007fbe0ff */
[----:B------:R-:W-:Y:S01]  /*0ba0*/  @!P2 IMAD R35, R13, R59, R40 ;  /* 0x0000003b0d23a224 */ /* 0x000fe200078e0228 */
[----:B------:R-:W-:Y:S01]  /*0bb0*/  @!P1 IADD3 R32, P6, PT, R37, R46, RZ ;  /* 0x0000002e25209210 */ /* 0x000fe20007fde0ff */
[----:B---3--:R-:W-:Y:S01]  /*0bc0*/  IMAD.WIDE R54, R8, 0x8, R54 ;  /* 0x0000000808367825 */ /* 0x008fe200078e0236 */
[----:B------:R-:W3:Y:S01]  /*0bd0*/  @!P4 LDC.64 R40, c[0x0][0x3f8] ;  /* 0x0000fe00ff28cb82 */ /* 0x000ee20000000a00 */
[C---:B------:R-:W-:Y:S02]  /*0be0*/  @!P1 IADD3.X R37, PT, PT, R38.reuse, R49, RZ, P5, !PT ;  /* 0x0000003126259210 */ /* 0x040fe40002ffe4ff */
[----:B------:R-:W-:Y:S01]  /*0bf0*/  @!P2 IMAD.WIDE.U32 R28, R13, R58, R28 ;  /* 0x0000003a0d1ca225 */ /* 0x000fe200078e001c */
[----:B------:R-:W-:Y:S02]  /*0c00*/  CS2R R48, SRZ ;  /* 0x0000000000307805 */ /* 0x000fe4000001ff00 */
[----:B------:R-:W-:Y:S01]  /*0c10*/  @!P1 IADD3.X R33, PT, PT, R38, R47, RZ, P6, !PT ;  /* 0x0000002f26219210 */ /* 0x000fe200037fe4ff */
[----:B------:R-:W4:Y:S01]  /*0c20*/  LDG.E.64 R54, desc[UR8][R54.64] ;  /* 0x0000000836367981 */ /* 0x000f22000c1e1b00 */
[----:B------:R-:W3:Y:S01]  /*0c30*/  @!P3 LDC.64 R58, c[0x0][0x3f8] ;  /* 0x0000fe00ff3abb82 */ /* 0x000ee20000000a00 */
[----:B-1----:R-:W-:-:S02]  /*0c40*/  @!P0 IADD3 R42, P5, PT, R43, R56, RZ ;  /* 0x000000382b2a8210 */ /* 0x002fc40007fbe0ff */
[----:B------:R-:W5:Y:S04]  /*0c50*/  @!P1 LDG.E R48, desc[UR8][R32.64] ;  /* 0x0000000820309981 */ /* 0x000f68000c1e1900 */
[----:B------:R1:W5:Y:S01]  /*0c60*/  @!P1 LDG.E R49, desc[UR8][R36.64] ;  /* 0x0000000824319981 */ /* 0x000362000c1e1900 */
[----:B------:R-:W-:Y:S02]  /*0c70*/  @!P0 IADD3 R38, P1, PT, R43, R52, RZ ;  /* 0x000000342b268210 */ /* 0x000fe40007f3e0ff */
[----:B------:R-:W-:Y:S02]  /*0c80*/  CS2R R50, SRZ ;  /* 0x0000000000327805 */ /* 0x000fe4000001ff00 */
[C---:B------:R-:W-:Y:S02]  /*0c90*/  @!P0 IADD3.X R43, PT, PT, R44.reuse, R57, RZ, P5, !PT ;  /* 0x000000392c2b8210 */ /* 0x040fe40002ffe4ff */
[----:B------:R-:W-:-:S02]  /*0ca0*/  @!P0 IADD3.X R39, PT, PT, R44, R53, RZ, P1, !PT ;  /* 0x000000352c278210 */ /* 0x000fc40000ffe4ff */
[----:B------:R-:W-:Y:S01]  /*0cb0*/  @!P2 IADD3 R29, PT, PT, R29, R35, RZ ;  /* 0x000000231d1da210 */ /* 0x000fe20007ffe0ff */
[----:B------:R3:W5:Y:S01]  /*0cc0*/  @!P0 LDG.E R51, desc[UR8][R42.64] ;  /* 0x000000082a338981 */ /* 0x000762000c1e1900 */
[C---:B------:R-:W-:Y:S01]  /*0cd0*/  @!P2 SHF.L.U32 R47, R28.reuse, 0x1, RZ ;  /* 0x000000011c2fa819 */ /* 0x040fe200000006ff */
[----:B-1----:R-:W1:Y:S01]  /*0ce0*/  @!P3 LDC.64 R36, c[0x0][0x3a0] ;  /* 0x0000e800ff24bb82 */ /* 0x002e620000000a00 */
[----:B------:R-:W-:Y:S01]  /*0cf0*/  ISETP.NE.AND P1, PT, RZ, UR11, PT ;  /* 0x0000000bff007c0c */ /* 0x000fe2000bf25270 */
[----:B------:R-:W5:Y:S01]  /*0d00*/  @!P0 LDG.E R50, desc[UR8][R38.64] ;  /* 0x0000000826328981 */ /* 0x000f62000c1e1900 */
[----:B------:R-:W-:Y:S02]  /*0d10*/  @!P2 SHF.L.U64.HI R32, R28, 0x1, R29 ;  /* 0x000000011c20a819 */ /* 0x000fe4000001021d */
[C---:B--2---:R-:W-:Y:S02]  /*0d20*/  @!P2 IADD3 R46, P0, PT, R47.reuse, R30, RZ ;  /* 0x0000001e2f2ea210 */ /* 0x044fe40007f1e0ff */
[----:B0-----:R-:W-:Y:S01]  /*0d30*/  @!P2 IADD3 R44, P5, PT, R47, R60, RZ ;  /* 0x0000003c2f2ca210 */ /* 0x001fe20007fbe0ff */
[----:B---3--:R-:W-:Y:S01]  /*0d40*/  @!P3 IMAD R30, R15, R58, RZ ;  /* 0x0000003a0f1eb224 */ /* 0x008fe200078e02ff */
[C---:B------:R-:W-:Y:S01]  /*0d50*/  @!P2 IADD3.X R47, PT, PT, R32.reuse, R31, RZ, P0, !PT ;  /* 0x0000001f202fa210 */ /* 0x040fe200007fe4ff */
[----:B------:R-:W-:Y:S01]  /*0d60*/  @!P4 IMAD R31, R25, R40, RZ ;  /* 0x00000028191fc224 */ /* 0x000fe200078e02ff */
[----:B------:R-:W0:Y:S01]  /*0d70*/  @!P3 LDC.64 R28, c[0x0][0x398] ;  /* 0x0000e600ff1cbb82 */ /* 0x000e220000000a00 */
[----:B------:R-:W-:Y:S01]  /*0d80*/  @!P3 IMAD R35, R9, R59, R30 ;  /* 0x0000003b0923b224 */ /* 0x000fe200078e021e */
[----:B------:R-:W-:Y:S01]  /*0d90*/  @!P2 IADD3.X R45, PT, PT, R32, R61, RZ, P5, !PT ;  /* 0x0000003d202da210 */ /* 0x000fe20002ffe4ff */
[----:B------:R-:W-:Y:S01]  /*0da0*/  @!P4 IMAD R59, R14, R41, R31 ;  /* 0x000000290e3bc224 */ /* 0x000fe200078e021f */
[----:B------:R-:W-:-:S04]  /*0db0*/  CS2R R52, SRZ ;  /* 0x0000000000347805 */ /* 0x000fc8000001ff00 */
[----:B------:R-:W2:Y:S01]  /*0dc0*/  @!P4 LDC.64 R32, c[0x0][0x3a0] ;  /* 0x0000e800ff20cb82 */ /* 0x000ea20000000a00 */
[----:B------:R-:W-:Y:S01]  /*0dd0*/  @!P3 MOV R42, R84 ;  /* 0x00000054002ab202 */ /* 0x000fe20000000f00 */
[----:B------:R3:W5:Y:S01]  /*0de0*/  @!P2 LDG.E R52, desc[UR8][R44.64] ;  /* 0x000000082c34a981 */ /* 0x000762000c1e1900 */
[----:B------:R-:W-:-:S03]  /*0df0*/  @!P3 MOV R43, R87 ;  /* 0x00000057002bb202 */ /* 0x000fc60000000f00 */
[----:B------:R-:W5:Y:S02]  /*0e00*/  @!P2 LDG.E R53, desc[UR8][R46.64] ;  /* 0x000000082e35a981 */ /* 0x000f64000c1e1900 */
[----:B------:R-:W2:Y:S01]  /*0e10*/  @!P4 LDC.64 R30, c[0x0][0x398] ;  /* 0x0000e600ff1ecb82 */ /* 0x000ea20000000a00 */
[----:B------:R-:W-:-:S07]  /*0e20*/  @!P3 IMAD.WIDE.U32 R42, R9, R58, R42 ;  /* 0x0000003a092ab225 */ /* 0x000fce00078e002a */
[----:B------:R-:W2:Y:S01]  /*0e30*/  @P1 LDC.64 R56, c[0x0][0x3b0] ;  /* 0x0000ec00ff381b82 */ /* 0x000ea20000000a00 */
[----:B---3--:R-:W-:-:S07]  /*0e40*/  @!P4 MOV R44, R84 ;  /* 0x00000054002cc202 */ /* 0x008fce0000000f00 */
[----:B------:R-:W3:Y:S01]  /*0e50*/  LDC.64 R38, c[0x0][0x3a8] ;  /* 0x0000ea00ff267b82 */ /* 0x000ee20000000a00 */
[----:B------:R-:W-:Y:S02]  /*0e60*/  @!P4 MOV R45, R87 ;  /* 0x00000057002dc202 */ /* 0x000fe40000000f00 */
[----:B------:R-:W-:Y:S02]  /*0e70*/  @!P3 IADD3 R35, PT, PT, R43, R35, RZ ;  /* 0x000000232b23b210 */ /* 0x000fe40007ffe0ff */
[----:B------:R-:W-:Y:S01]  /*0e80*/  @!P3 SHF.L.U32 R43, R42, 0x1, RZ ;  /* 0x000000012a2bb819 */ /* 0x000fe200000006ff */
[----:B------:R-:W-:Y:S01]  /*0e90*/  @!P4 IMAD.WIDE.U32 R40, R14, R40, R44 ;  /* 0x000000280e28c225 */ /* 0x000fe200078e002c */
[----:B------:R-:W-:Y:S02]  /*0ea0*/  @!P3 SHF.L.U64.HI R44, R42, 0x1, R35 ;  /* 0x000000012a2cb819 */ /* 0x000fe40000010223 */
[C---:B-1----:R-:W-:Y:S02]  /*0eb0*/  @!P3 IADD3 R36, P0, PT, R43.reuse, R36, RZ ;  /* 0x000000242b24b210 */ /* 0x042fe40007f1e0ff */
[----:B0-----:R-:W-:-:S02]  /*0ec0*/  @!P3 IADD3 R28, P2, PT, R43, R28, RZ ;  /* 0x0000001c2b1cb210 */ /* 0x001fc40007f5e0ff */
[----:B------:R-:W-:Y:S02]  /*0ed0*/  @!P4 IADD3 R41, PT, PT, R41, R59, RZ ;  /* 0x0000003b2929c210 */ /* 0x000fe40007ffe0ff */
[----:B------:R-:W-:Y:S01]  /*0ee0*/  @!P4 SHF.L.U32 R43, R40, 0x1, RZ ;  /* 0x00000001282bc819 */ /* 0x000fe200000006ff */
[----:B------:R-:W-:Y:S01]  /*0ef0*/  IMAD R45, R83, 0x78, R34 ;  /* 0x00000078532d7824 */ /* 0x000fe200078e0222 */
[----:B------:R-:W-:Y:S02]  /*0f00*/  @!P3 IADD3.X R37, PT, PT, R44, R37, RZ, P0, !PT ;  /* 0x000000252c25b210 */ /* 0x000fe400007fe4ff */
[----:B------:R-:W-:Y:S02]  /*0f10*/  @!P4 SHF.L.U64.HI R42, R40, 0x1, R41 ;  /* 0x00000001282ac819 */ /* 0x000fe40000010229 */
[C---:B--2---:R-:W-:Y:S02]  /*0f20*/  @!P4 IADD3 R32, P0, PT, R43.reuse, R32, RZ ;  /* 0x000000202b20c210 */ /* 0x044fe40007f1e0ff */
[----:B------:R-:W-:Y:S01]  /*0f30*/  @!P4 IADD3 R30, P5, PT, R43, R30, RZ ;  /* 0x0000001e2b1ec210 */ /* 0x000fe20007fbe0ff */
[----:B------:R-:W-:Y:S01]  /*0f40*/  @P1 IMAD.WIDE R34, R45, 0x2, R56 ;  /* 0x000000022d221825 */ /* 0x000fe200078e0238 */
[----:B------:R-:W-:-:S02]  /*0f50*/  CS2R R56, SRZ ;  /* 0x0000000000387805 */ /* 0x000fc4000001ff00 */
[----:B------:R-:W-:Y:S02]  /*0f60*/  CS2R R58, SRZ ;  /* 0x00000000003a7805 */ /* 0x000fe4000001ff00 */
[----:B------:R-:W-:Y:S01]  /*0f70*/  @!P3 IADD3.X R29, PT, PT, R44, R29, RZ, P2, !PT ;  /* 0x0000001d2c1db210 */ /* 0x000fe200017fe4ff */
[----:B---3--:R-:W-:Y:S01]  /*0f80*/  IMAD.WIDE R38, R45, 0x2, R38 ;  /* 0x000000022d267825 */ /* 0x008fe200078e0226 */
[C---:B------:R-:W-:Y:S01]  /*0f90*/  @!P4 IADD3.X R33, PT, PT, R42.reuse, R33, RZ, P0, !PT ;  /* 0x000000212a21c210 */ /* 0x040fe200007fe4ff */
[----:B------:R-:W2:Y:S01]  /*0fa0*/  @P1 LDG.E.U16 R40, desc[UR8][R34.64] ;  /* 0x0000000822281981 */ /* 0x000ea2000c1e1500 */
[----:B------:R-:W-:-:S03]  /*0fb0*/  @!P4 IADD3.X R31, PT, PT, R42, R31, RZ, P5, !PT ;  /* 0x0000001f2a1fc210 */ /* 0x000fc60002ffe4ff */
[----:B------:R0:W3:Y:S04]  /*0fc0*/  @P1 LDG.E.U16 R41, desc[UR8][R34.64+0x2] ;  /* 0x0000020822291981 */ /* 0x0000e8000c1e1500 */
[----:B------:R-:W3:Y:S04]  /*0fd0*/  LDG.E.U16 R64, desc[UR8][R38.64] ;  /* 0x0000000826407981 */ /* 0x000ee8000c1e1500 */
[----:B------:R-:W3:Y:S04]  /*0fe0*/  LDG.E.U16 R63, desc[UR8][R38.64+0x2] ;  /* 0x00000208263f7981 */ /* 0x000ee8000c1e1500 */
[----:B------:R-:W3:Y:S04]  /*0ff0*/  @!P3 LDG.E R56, desc[UR8][R36.64] ;  /* 0x000000082438b981 */ /* 0x000ee8000c1e1900 */
[----:B------:R-:W3:Y:S04]  /*1000*/  @!P3 LDG.E R57, desc[UR8][R28.64] ;  /* 0x000000081c39b981 */ /* 0x000ee8000c1e1900 */
[----:B------:R-:W3:Y:S04]  /*1010*/  @!P4 LDG.E R58, desc[UR8][R32.64] ;  /* 0x00000008203ac981 */ /* 0x000ee8000c1e1900 */
[----:B------:R-:W3:Y:S01]  /*1020*/  @!P4 LDG.E R59, desc[UR8][R30.64] ;  /* 0x000000081e3bc981 */ /* 0x000ee2000c1e1900 */
[----:B------:R-:W-:Y:S01]  /*1030*/  MOV R81, 0x3f800000 ;  /* 0x3f80000000517802 */ /* 0x000fe20000000f00 */
[----:B------:R-:W-:Y:S01]  /*1040*/  UISETP.NE.AND UP0, UPT, UR11, URZ, UPT ;  /* 0x000000ff0b00728c */ /* 0x000fe2000bf05270 */
[----:B------:R-:W-:-:S02]  /*1050*/  MOV R62, RZ ;  /* 0x000000ff003e7202 */ /* 0x000fc40000000f00 */
[----:B------:R-:W-:Y:S02]  /*1060*/  PRMT R65, R18, 0x7632, R65 ;  /* 0x0000763212417816 */ /* 0x000fe40000000041 */
[----:B------:R-:W-:Y:S02]  /*1070*/  PRMT R80, R20, 0x7632, R80 ;  /* 0x0000763214507816 */ /* 0x000fe40000000050 */
[----:B------:R-:W-:Y:S02]  /*1080*/  PRMT R66, R22, 0x7632, R66 ;  /* 0x0000763216427816 */ /* 0x000fe40000000042 */
[----:B------:R-:W-:Y:S01]  /*1090*/  PRMT R67, R24, 0x7632, R67 ;  /* 0x0000763218437816 */ /* 0x000fe20000000043 */
[----:B----4-:R-:W-:-:S05]  /*10a0*/  FFMA.FTZ R55, -R54, R54, R55 ;  /* 0x0000003636377223 */ /* 0x010fca0000010137 */
[----:B------:R-:W-:-:S13]  /*10b0*/  FSETP.GTU.FTZ.AND P0, PT, R55, RZ, PT ;  /* 0x000000ff3700720b */ /* 0x000fda0003f1c000 */
[----:B0-----:R-:W0:Y:S01]  /*10c0*/  @P0 LDC R34, c[0x0][0x3c0] ;  /* 0x0000f000ff220b82 */ /* 0x001e220000000800 */
[----:B------:R-:W-:Y:S02]  /*10d0*/  PRMT R68, R26, 0x7632, R68 ;  /* 0x000076321a447816 */ /* 0x000fe40000000044 */
[----:B-----5:R-:W-:Y:S02]  /*10e0*/  PRMT R69, R27, 0x7632, R69 ;  /* 0x000076321b457816 */ /* 0x020fe40000000045 */
[----:B------:R-:W-:Y:S02]  /*10f0*/  PRMT R70, R48, 0x7632, R70 ;  /* 0x0000763230467816 */ /* 0x000fe40000000046 */
[----:B------:R-:W-:Y:S01]  /*1100*/  PRMT R71, R49, 0x7632, R71 ;  /* 0x0000763231477816 */ /* 0x000fe20000000047 */
[----:B0-----:R-:W-:-:S04]  /*1110*/  @P0 FADD.FTZ R34, R55, R34 ;  /* 0x0000002237220221 */ /* 0x001fc80000010000 */
[----:B------:R0:W1:Y:S01]  /*1120*/  @P0 MUFU.RSQ R81, R34 ;  /* 0x0000002200510308 */ /* 0x0000620000001400 */
[----:B------:R-:W-:Y:S02]  /*1130*/  MOV R55, RZ ;  /* 0x000000ff00377202 */ /* 0x000fe40000000f00 */
[----:B------:R-:W-:Y:S02]  /*1140*/  PRMT R72, R50, 0x7632, R72 ;  /* 0x0000763232487816 */ /* 0x000fe40000000048 */
[----:B------:R-:W-:Y:S02]  /*1150*/  PRMT R73, R51, 0x7632, R73 ;  /* 0x0000763233497816 */ /* 0x000fe40000000049 */
[----:B------:R-:W-:Y:S02]  /*1160*/  PRMT R74, R52, 0x7632, R74 ;  /* 0x00007632344a7816 */ /* 0x000fe4000000004a */
[----:B------:R-:W-:Y:S02]  /*1170*/  PRMT R75, R53, 0x7632, R75 ;  /* 0x00007632354b7816 */ /* 0x000fe4000000004b */
[----:B--2---:R-:W-:-:S02]  /*1180*/  @P1 SHF.L.U32 R55, R40, 0x10, RZ ;  /* 0x0000001028371819 */ /* 0x004fc400000006ff */
[----:B---3--:R-:W-:Y:S02]  /*1190*/  @P1 SHF.L.U32 R62, R41, 0x10, RZ ;  /* 0x00000010293e1819 */ /* 0x008fe400000006ff */
[----:B------:R-:W-:Y:S02]  /*11a0*/  SHF.L.U32 R64, R64, 0x10, RZ ;  /* 0x0000001040407819 */ /* 0x000fe400000006ff */
[----:B------:R-:W-:Y:S02]  /*11b0*/  SHF.L.U32 R63, R63, 0x10, RZ ;  /* 0x000000103f3f7819 */ /* 0x000fe400000006ff */
[----:B------:R-:W-:Y:S02]  /*11c0*/  PRMT R76, R56, 0x7632, R76 ;  /* 0x00007632384c7816 */ /* 0x000fe4000000004c */
[----:B------:R-:W-:Y:S02]  /*11d0*/  PRMT R77, R57, 0x7632, R77 ;  /* 0x00007632394d7816 */ /* 0x000fe4000000004d */
[----:B------:R-:W-:-:S02]  /*11e0*/  PRMT R78, R58, 0x7632, R78 ;  /* 0x000076323a4e7816 */ /* 0x000fc4000000004e */
        /* <DEDUP_REMOVED lines=9> */
[----:B------:R-:W-:Y:S01]  /*1280*/  FMUL.FTZ R33, R64, R29 ;  /* 0x0000001d40217220 */ /* 0x000fe20000410000 */
        /* <DEDUP_REMOVED lines=39> */
[C---:B------:R-:W-:Y:S01]  /*1500*/  FADD.FTZ R30, -R54.reuse, R29 ;  /* 0x0000001d361e7221 */ /* 0x040fe20000010100 */
        /* <DEDUP_REMOVED lines=24> */
[C---:B------:R-:W-:Y:S01]  /*1690*/  FADD.FTZ R30, -R54.reuse, R35 ;  /* 0x00000023361e7221 */ /* 0x040fe20000010100 */
        /* <DEDUP_REMOVED lines=72> */
.L_x_204:
        /* <DEDUP_REMOVED lines=9> */
[----:B------:R-:W-:Y:S01]  /*1bb0*/  FFMA.FTZ R34, R64, R29, R55 ;  /* 0x0000001d40227223 */ /* 0x000fe20000010037 */
[-C--:B------:R-:W-:Y:S01]  /*1bc0*/  FMUL.FTZ R28, R28, R81.reuse ;  /* 0x000000511c1c7220 */ /* 0x080fe20000410000 */
[----:B------:R-:W-:Y:S01]  /*1bd0*/  SHF.L.U32 R82, R20, 0x10, RZ ;  /* 0x0000001014527819 */ /* 0x000fe200000006ff */
[----:B------:R-:W-:Y:S01]  /*1be0*/  FADD.FTZ R32, -R54, R31 ;  /* 0x0000001f36207221 */ /* 0x000fe20000010100 */
[----:B------:R-:W-:Y:S01]  /*1bf0*/  FMUL.FTZ R30, R34, -1.4426950216293334961 ;  /* 0xbfb8aa3b221e7820 */ /* 0x000fe20000410000 */
[--C-:B------:R-:W-:Y:S01]  /*1c00*/  FFMA.FTZ R36, R63, R28, R62.reuse ;  /* 0x0000001c3f247223 */ /* 0x100fe2000001003e */
[----:B------:R-:W-:Y:S01]  /*1c10*/  SHF.L.U32 R31, R26, 0x10, RZ ;  /* 0x000000101a1f7819 */ /* 0x000fe200000006ff */
[----:B------:R-:W-:Y:S01]  /*1c20*/  FMUL.FTZ R33, R32, R81 ;  /* 0x0000005120217220 */ /* 0x000fe20000410000 */
[----:B------:R0:W1:Y:S01]  /*1c30*/  MUFU.EX2 R37, R30 ;  /* 0x0000001e00257308 */ /* 0x0000620000000800 */
[----:B------:R-:W-:Y:S01]  /*1c40*/  FMUL.FTZ R35, R36, -1.4426950216293334961 ;  /* 0xbfb8aa3b24237820 */ /* 0x000fe20000410000 */
[----:B------:R-:W-:Y:S01]  /*1c50*/  FADD.FTZ R32, -R54, R39 ;  /* 0x0000002736207221 */ /* 0x000fe20000010100 */
[----:B------:R-:W-:Y:S01]  /*1c60*/  FFMA.FTZ R41, R64, R33, R55 ;  /* 0x0000002140297223 */ /* 0x000fe20000010037 */
[----:B------:R-:W-:Y:S01]  /*1c70*/  FADD.FTZ R40, -R54, R31 ;  /* 0x0000001f36287221 */ /* 0x000fe20000010100 */
[----:B------:R-:W-:Y:S01]  /*1c80*/  SHF.L.U32 R89, R80, 0x10, RZ ;  /* 0x0000001050597819 */ /* 0x000fe200000006ff */
[-C--:B------:R-:W-:Y:S01]  /*1c90*/  FMUL.FTZ R32, R32, R81.reuse ;  /* 0x0000005120207220 */ /* 0x080fe20000410000 */
[----:B------:R-:W-:Y:S01]  /*1ca0*/  FMUL.FTZ R39, R41, -1.4426950216293334961 ;  /* 0xbfb8aa3b29277820 */ /* 0x000fe20000410000 */
[----:B------:R2:W3:Y:S01]  /*1cb0*/  MUFU.EX2 R38, R35 ;  /* 0x0000002300267308 */ /* 0x0004e20000000800 */
[----:B0-----:R-:W-:Y:S01]  /*1cc0*/  FADD.FTZ R30, -R54, R43 ;  /* 0x0000002b361e7221 */ /* 0x001fe20000010100 */
[-C--:B------:R-:W-:Y:S01]  /*1cd0*/  FMUL.FTZ R31, R40, R81.reuse ;  /* 0x00000051281f7220 */ /* 0x080fe20000410000 */
[--C-:B------:R-:W-:Y:S01]  /*1ce0*/  FFMA.FTZ R42, R63, R32, R62.reuse ;  /* 0x000000203f2a7223 */ /* 0x100fe2000001003e */
[----:B------:R-:W-:Y:S01]  /*1cf0*/  SHF.L.U32 R88, R27, 0x10, RZ ;  /* 0x000000101b587819 */ /* 0x000fe200000006ff */
[----:B------:R-:W-:Y:S01]  /*1d00*/  FMUL.FTZ R30, R30, R81 ;  /* 0x000000511e1e7220 */ /* 0x000fe20000410000 */
[----:B------:R-:W-:Y:S01]  /*1d10*/  FFMA.FTZ R46, R64, R31, R55 ;  /* 0x0000001f402e7223 */ /* 0x000fe20000010037 */
[----:B------:R-:W-:Y:S01]  /*1d20*/  FMUL.FTZ R40, R42, -1.4426950216293334961 ;  /* 0xbfb8aa3b2a287820 */ /* 0x000fe20000410000 */
[----:B------:R-:W0:Y:S01]  /*1d30*/  MUFU.EX2 R39, R39 ;  /* 0x0000002700277308 */ /* 0x000e220000000800 */
[----:B-1----:R-:W-:Y:S01]  /*1d40*/  FADD.FTZ R37, R37, 1 ;  /* 0x3f80000025257421 */ /* 0x002fe20000010000 */
[----:B--2---:R-:W-:Y:S01]  /*1d50*/  FFMA.FTZ R35, R63, R30, R62 ;  /* 0x0000001e3f237223 */ /* 0x004fe2000001003e */
[----:B------:R-:W-:Y:S01]  /*1d60*/  FMUL.FTZ R47, R46, -1.4426950216293334961 ;  /* 0xbfb8aa3b2e2f7820 */ /* 0x000fe20000410000 */
[----:B------:R-:W-:-:S02]  /*1d70*/  SHF.L.U32 R92, R49, 0x10, RZ ;  /* 0x00000010315c7819 */ /* 0x000fc400000006ff */
[----:B------:R-:W-:Y:S02]  /*1d80*/  FMUL.FTZ R60, R35, -1.4426950216293334961 ;  /* 0xbfb8aa3b233c7820 */ /* 0x000fe40000410000 */
[----:B------:R-:W1:Y:S01]  /*1d90*/  MUFU.RCP R37, R37 ;  /* 0x0000002500257308 */ /* 0x000e620000001000 */
[----:B---3--:R-:W-:-:S07]  /*1da0*/  FADD.FTZ R38, R38, 1 ;  /* 0x3f80000026267421 */ /* 0x008fce0000010000 */
[----:B------:R0:W2:Y:S08]  /*1db0*/  MUFU.EX2 R44, R40 ;  /* 0x00000028002c7308 */ /* 0x0000b00000000800 */
[----:B------:R-:W3:Y:S01]  /*1dc0*/  MUFU.EX2 R47, R47 ;  /* 0x0000002f002f7308 */ /* 0x000ee20000000800 */
[----:B0-----:R-:W-:Y:S01]  /*1dd0*/  FADD.FTZ R40, R39, 1 ;  /* 0x3f80000027287421 */ /* 0x001fe20000010000 */
[----:B-1----:R-:W-:-:S04]  /*1de0*/  FADD.FTZ R39, -R37, 1 ;  /* 0x3f80000025277421 */ /* 0x002fc80000010100 */
[----:B------:R-:W-:Y:S01]  /*1df0*/  FFMA.FTZ R39, R34, R39, 1 ;  /* 0x3f80000022277423 */ /* 0x000fe20000010027 */
[----:B------:R-:W-:Y:S01]  /*1e00*/  FADD.FTZ R34, -R54, R91 ;  /* 0x0000005b36227221 */ /* 0x000fe20000010100 */
[----:B------:R-:W0:Y:S01]  /*1e10*/  MUFU.RCP R38, R38 ;  /* 0x0000002600267308 */ /* 0x000e220000001000 */
[----:B--2---:R-:W-:Y:S01]  /*1e20*/  FADD.FTZ R45, R44, 1 ;  /* 0x3f8000002c2d7421 */ /* 0x004fe20000010000 */
[----:B------:R-:W-:Y:S01]  /*1e30*/  FMUL.FTZ R44, R82, R37 ;  /* 0x00000025522c7220 */ /* 0x000fe20000410000 */
[----:B------:R-:W-:Y:S01]  /*1e40*/  FMUL.FTZ R34, R34, R81 ;  /* 0x0000005122227220 */ /* 0x000fe20000410000 */
[----:B------:R-:W-:Y:S02]  /*1e50*/  SHF.L.U32 R91, R22, 0x10, RZ ;  /* 0x00000010165b7819 */ /* 0x000fe400000006ff */
[----:B------:R-:W-:Y:S01]  /*1e60*/  FMUL.FTZ R44, R44, R39 ;  /* 0x000000272c2c7220 */ /* 0x000fe20000410000 */
[----:B------:R-:W-:Y:S01]  /*1e70*/  FFMA.FTZ R82, R64, R34, R55 ;  /* 0x0000002240527223 */ /* 0x000fe20000010037 */
[----:B------:R1:W2:Y:S01]  /*1e80*/  MUFU.EX2 R61, R60 ;  /* 0x0000003c003d7308 */ /* 0x0002a20000000800 */
[----:B---3--:R-:W-:-:S02]  /*1e90*/  FADD.FTZ R47, R47, 1 ;  /* 0x3f8000002f2f7421 */ /* 0x008fc40000010000 */
[----:B------:R-:W-:-:S05]  /*1ea0*/  FMUL.FTZ R39, R82, -1.4426950216293334961 ;  /* 0xbfb8aa3b52277820 */ /* 0x000fca0000410000 */
[----:B------:R3:W4:Y:S01]  /*1eb0*/  MUFU.RCP R43, R40 ;  /* 0x00000028002b7308 */ /* 0x0007220000001000 */
[----:B0-----:R-:W-:Y:S01]  /*1ec0*/  FADD.FTZ R37, -R38, 1 ;  /* 0x3f80000026257421 */ /* 0x001fe20000010100 */
[----:B-1----:R-:W-:-:S03]  /*1ed0*/  SHF.L.U32 R60, R57, 0x10, RZ ;  /* 0x00000010393c7819 */ /* 0x002fc600000006ff */
[----:B------:R-:W-:-:S03]  /*1ee0*/  FFMA.FTZ R37, R36, R37, 1 ;  /* 0x3f80000024257423 */ /* 0x000fc60000010025 */
[----:B------:R-:W0:Y:S01]  /*1ef0*/  MUFU.RCP R45, R45 ;  /* 0x0000002d002d7308 */ /* 0x000e220000001000 */
[----:B---3--:R-:W-:Y:S01]  /*1f00*/  FMUL.FTZ R40, R89, R38 ;  /* 0x0000002659287220 */ /* 0x008fe20000410000 */
[----:B--2---:R-:W-:-:S03]  /*1f10*/  FADD.FTZ R38, R61, 1 ;  /* 0x3f8000003d267421 */ /* 0x004fc60000010000 */
[----:B------:R-:W-:-:S03]  /*1f20*/  FMUL.FTZ R40, R40, R37 ;  /* 0x0000002528287220 */ /* 0x000fc60000410000 */
[----:B------:R-:W1:Y:S01]  /*1f30*/  MUFU.RCP R47, R47 ;  /* 0x0000002f002f7308 */ /* 0x000e620000001000 */
[----:B----4-:R-:W-:Y:S01]  /*1f40*/  FADD.FTZ R36, -R43, 1 ;  /* 0x3f8000002b247421 */ /* 0x010fe20000010100 */
[----:B------:R-:W-:-:S03]  /*1f50*/  FMUL.FTZ R60, R60, R43 ;  /* 0x0000002b3c3c7220 */ /* 0x000fc60000410000 */
[----:B------:R-:W-:Y:S01]  /*1f60*/  FFMA.FTZ R41, R41, R36, 1 ;  /* 0x3f80000029297423 */ /* 0x000fe20000010024 */
[----:B------:R-:W-:Y:S02]  /*1f70*/  SHF.L.U32 R36, R77, 0x10, RZ ;  /* 0x000000104d247819 */ /* 0x000fe400000006ff */
[----:B------:R-:W2:Y:S01]  /*1f80*/  MUFU.RCP R38, R38 ;  /* 0x0000002600267308 */ /* 0x000ea20000001000 */
[----:B0-----:R-:W-:Y:S01]  /*1f90*/  FADD.FTZ R43, -R45, 1 ;  /* 0x3f8000002d2b7421 */ /* 0x001fe20000010100 */
[----:B------:R-:W-:Y:S01]  /*1fa0*/  FMUL.FTZ R60, R60, R41 ;  /* 0x000000293c3c7220 */ /* 0x000fe20000410000 */
[----:B------:R-:W-:Y:S01]  /*1fb0*/  FMUL.FTZ R61, R36, R45 ;  /* 0x0000002d243d7220 */ /* 0x000fe20000410000 */
[----:B------:R-:W-:Y:S01]  /*1fc0*/  SHF.L.U32 R45, R70, 0x10, RZ ;  /* 0x00000010462d7819 */ /* 0x000fe200000006ff */
[----:B------:R-:W-:Y:S01]  /*1fd0*/  FFMA.FTZ R42, R42, R43, 1 ;  /* 0x3f8000002a2a7423 */ /* 0x000fe2000001002b */
[----:B------:R-:W-:Y:S02]  /*1fe0*/  SHF.L.U32 R43, R69, 0x10, RZ ;  /* 0x00000010452b7819 */ /* 0x000fe400000006ff */
[----:B------:R-:W0:Y:S01]  /*1ff0*/  MUFU.EX2 R39, R39 ;  /* 0x0000002700277308 */ /* 0x000e220000000800 */
[----:B-1----:R-:W-:Y:S01]  /*2000*/  FADD.FTZ R37, -R47, 1 ;  /* 0x3f8000002f257421 */ /* 0x002fe20000010100 */
[----:B------:R-:W-:Y:S01]  /*2010*/  FMUL.FTZ R47, R88, R47 ;  /* 0x0000002f582f7220 */ /* 0x000fe20000410000 */
[----:B------:R-:W-:-:S02]  /*2020*/  FMUL.FTZ R61, R61, R42 ;  /* 0x0000002a3d3d7220 */ /* 0x000fc40000410000 */
[----:B------:R-:W-:Y:S01]  /*2030*/  FFMA.FTZ R46, R46, R37, 1 ;  /* 0x3f8000002e2e7423 */ /* 0x000fe20000010025 */
[----:B--2---:R-:W-:Y:S01]  /*2040*/  FADD.FTZ R36, -R38, 1 ;  /* 0x3f80000026247421 */ /* 0x004fe20000010100 */
[----:B------:R-:W-:Y:S02]  /*2050*/  FMUL.FTZ R38, R43, R38 ;  /* 0x000000262b267220 */ /* 0x000fe40000410000 */
[----:B------:R-:W-:Y:S01]  /*2060*/  FMUL.FTZ R47, R47, R46 ;  /* 0x0000002e2f2f7220 */ /* 0x000fe20000410000 */
[----:B------:R-:W-:Y:S01]  /*2070*/  SHF.L.U32 R46, R71, 0x10, RZ ;  /* 0x00000010472e7819 */ /* 0x000fe200000006ff */
[----:B------:R-:W-:Y:S01]  /*2080*/  FFMA.FTZ R37, R35, R36, 1 ;  /* 0x3f80000023257423 */ /* 0x000fe20000010024 */
[----:B------:R-:W-:Y:S01]  /*2090*/  FADD.FTZ R36, -R54, R45 ;  /* 0x0000002d36247221 */ /* 0x000fe20000010100 */
[----:B0-----:R-:W-:Y:S01]  /*20a0*/  FADD.FTZ R41, R39, 1 ;  /* 0x3f80000027297421 */ /* 0x001fe20000010000 */
[----:B------:R-:W-:Y:S02]  /*20b0*/  SHF.L.U32 R39, R50, 0x10, RZ ;  /* 0x0000001032277819 */ /* 0x000fe400000006ff */
[----:B------:R-:W-:Y:S01]  /*20c0*/  FMUL.FTZ R35, R36, R81 ;  /* 0x0000005124237220 */ /* 0x000fe20000410000 */
[----:B------:R-:W-:Y:S01]  /*20d0*/  FMUL.FTZ R42, R38, R37 ;  /* 0x00000025262a7220 */ /* 0x000fe20000410000 */
[----:B------:R-:W-:Y:S01]  /*20e0*/  SHF.L.U32 R37, R72, 0x10, RZ ;  /* 0x0000001048257819 */ /* 0x000fe200000006ff */
[C---:B------:R-:W-:Y:S01]  /*20f0*/  FADD.FTZ R36, -R54.reuse, R39 ;  /* 0x0000002736247221 */ /* 0x040fe20000010100 */
[----:B------:R-:W-:Y:S01]  /*2100*/  FFMA.FTZ R39, R63, R35, R62 ;  /* 0x000000233f277223 */ /* 0x000fe2000001003e */
[----:B------:R-:W0:Y:S02]  /*2110*/  MUFU.RCP R41, R41 ;  /* 0x0000002900297308 */ /* 0x000e240000001000 */
[----:B------:R-:W-:Y:S01]  /*2120*/  FADD.FTZ R38, -R54, R37 ;  /* 0x0000002536267221 */ /* 0x000fe20000010100 */
[----:B------:R-:W-:Y:S01]  /*2130*/  FMUL.FTZ R36, R36, R81 ;  /* 0x0000005124247220 */ /* 0x000fe20000410000 */
[----:B------:R-:W-:-:S03]  /*2140*/  FMUL.FTZ R43, R39, -1.4426950216293334961 ;  /* 0xbfb8aa3b272b7820 */ /* 0x000fc60000410000 */
[----:B------:R-:W-:Y:S01]  /*2150*/  FFMA.FTZ R88, R64, R36, R55 ;  /* 0x0000002440587223 */ /* 0x000fe20000010037 */
[----:B------:R-:W1:Y:S03]  /*2160*/  MUFU.EX2 R45, R43 ;  /* 0x0000002b002d7308 */ /* 0x000e660000000800 */
[----:B------:R-:W-:-:S06]  /*2170*/  FMUL.FTZ R90, R88, -1.4426950216293334961 ;  /* 0xbfb8aa3b585a7820 */ /* 0x000fcc0000410000 */
[----:B------:R-:W2:Y:S01]  /*2180*/  MUFU.EX2 R90, R90 ;  /* 0x0000005a005a7308 */ /* 0x000ea20000000800 */
[----:B0-----:R-:W-:Y:S01]  /*2190*/  FADD.FTZ R89, -R41, 1 ;  /* 0x3f80000029597421 */ /* 0x001fe20000010100 */
[----:B------:R-:W-:-:S03]  /*21a0*/  FMUL.FTZ R41, R92, R41 ;  /* 0x000000295c297220 */ /* 0x000fc60000410000 */
[----:B------:R-:W-:Y:S01]  /*21b0*/  FFMA.FTZ R82, R82, R89, 1 ;  /* 0x3f80000052527423 */ /* 0x000fe20000010059 */
[----:B-1----:R-:W-:-:S03]  /*21c0*/  FADD.FTZ R45, R45, 1 ;  /* 0x3f8000002d2d7421 */ /* 0x002fc60000010000 */
[----:B------:R-:W-:Y:S01]  /*21d0*/  FMUL.FTZ R43, R41, R82 ;  /* 0x00000052292b7220 */ /* 0x000fe20000410000 */
[----:B------:R-:W-:Y:S02]  /*21e0*/  FMUL.FTZ R41, R38, R81 ;  /* 0x0000005126297220 */ /* 0x000fe40000410000 */
[----:B------:R-:W0:Y:S02]  /*21f0*/  MUFU.RCP R45, R45 ;  /* 0x0000002d002d7308 */ /* 0x000e240000001000 */
[----:B------:R-:W-:Y:S01]  /*2200*/  FFMA.FTZ R82, R63, R41, R62 ;  /* 0x000000293f527223 */ /* 0x000fe2000001003e */
[----:B--2---:R-:W-:-:S03]  /*2210*/  FADD.FTZ R90, R90, 1 ;  /* 0x3f8000005a5a7421 */ /* 0x004fc60000010000 */
[----:B------:R-:W-:-:S03]  /*2220*/  FMUL.FTZ R89, R82, -1.4426950216293334961 ;  /* 0xbfb8aa3b52597820 */ /* 0x000fc60000410000 */
[----:B------:R-:W1:Y:S08]  /*2230*/  MUFU.RCP R90, R90 ;  /* 0x0000005a005a7308 */ /* 0x000e700000001000 */
[----:B------:R-:W2:Y:S01]  /*2240*/  MUFU.EX2 R89, R89 ;  /* 0x0000005900597308 */ /* 0x000ea20000000800 */
[----:B0-----:R-:W-:Y:S01]  /*2250*/  FADD.FTZ R38, -R45, 1 ;  /* 0x3f8000002d267421 */ /* 0x001fe20000010100 */
[----:B------:R-:W-:-:S03]  /*2260*/  FMUL.FTZ R46, R46, R45 ;  /* 0x0000002d2e2e7220 */ /* 0x000fc60000410000 */
[----:B------:R-:W-:Y:S01]  /*2270*/  FFMA.FTZ R37, R39, R38, 1 ;  /* 0x3f80000027257423 */ /* 0x000fe20000010026 */
[----:B-1----:R-:W-:-:S03]  /*2280*/  FADD.FTZ R39, -R90, 1 ;  /* 0x3f8000005a277421 */ /* 0x002fc60000010100 */
[----:B------:R-:W-:Y:S01]  /*2290*/  FMUL.FTZ R46, R46, R37 ;  /* 0x000000252e2e7220 */ /* 0x000fe20000410000 */
[----:B------:R-:W-:Y:S01]  /*22a0*/  FFMA.FTZ R45, R88, R39, 1 ;  /* 0x3f800000582d7423 */ /* 0x000fe20000010027 */
[----:B------:R-:W-:Y:S01]  /*22b0*/  FADD.FTZ R88, -R54, R91 ;  /* 0x0000005b36587221 */ /* 0x000fe20000010100 */
[----:B------:R-:W-:Y:S01]  /*22c0*/  SHF.L.U32 R91, R51, 0x10, RZ ;  /* 0x00000010335b7819 */ /* 0x000fe200000006ff */
[----:B--2---:R-:W-:Y:S02]  /*22d0*/  FADD.FTZ R38, R89, 1 ;  /* 0x3f80000059267421 */ /* 0x004fe40000010000 */
[----:B------:R-:W-:Y:S02]  /*22e0*/  FMUL.FTZ R39, R88, R81 ;  /* 0x0000005158277220 */ /* 0x000fe40000410000 */
[----:B------:R-:W-:Y:S01]  /*22f0*/  FMUL.FTZ R90, R91, R90 ;  /* 0x0000005a5b5a7220 */ /* 0x000fe20000410000 */
[----:B------:R-:W-:Y:S01]  /*2300*/  SHF.L.U32 R91, R73, 0x10, RZ ;  /* 0x00000010495b7819 */ /* 0x000fe200000006ff */
[----:B------:R-:W-:Y:S01]  /*2310*/  FFMA.FTZ R88, R64, R39, R55 ;  /* 0x0000002740587223 */ /* 0x000fe20000010037 */
[----:B------:R-:W0:Y:S01]  /*2320*/  MUFU.RCP R38, R38 ;  /* 0x0000002600267308 */ /* 0x000e220000001000 */
[----:B------:R-:W-:-:S02]  /*2330*/  FMUL.FTZ R37, R90, R45 ;  /* 0x0000002d5a257220 */ /* 0x000fc40000410000 */
[----:B------:R-:W-:-:S06]  /*2340*/  FMUL.FTZ R89, R88, -1.4426950216293334961 ;  /* 0xbfb8aa3b58597820 */ /* 0x000fcc0000410000 */
[----:B------:R-:W1:Y:S01]  /*2350*/  MUFU.EX2 R89, R89 ;  /* 0x0000005900597308 */ /* 0x000e620000000800 */
[----:B0-----:R-:W-:-:S04]  /*2360*/  FADD.FTZ R45, -R38, 1 ;  /* 0x3f800000262d7421 */ /* 0x001fc80000010100 */
[----:B------:R-:W-:Y:S01]  /*2370*/  FFMA.FTZ R82, R82, R45, 1 ;  /* 0x3f80000052527423 */ /* 0x000fe2000001002d */
[----:B------:R-:W-:Y:S01]  /*2380*/  FMUL.FTZ R45, R91, R38 ;  /* 0x000000265b2d7220 */ /* 0x000fe20000410000 */
[----:B-1----:R-:W-:-:S03]  /*2390*/  FADD.FTZ R91, R89, 1 ;  /* 0x3f800000595b7421 */ /* 0x002fc60000010000 */
[----:B------:R-:W-:Y:S01]  /*23a0*/  FMUL.FTZ R38, R45, R82 ;  /* 0x000000522d267220 */ /* 0x000fe20000410000 */
[----:B------:R-:W-:Y:S01]  /*23b0*/  FMUL.FTZ R82, R64, R44 ;  /* 0x0000002c40527220 */ /* 0x000fe20000410000 */
[----:B------:R-:W-:Y:S01]  /*23c0*/  FMUL.FTZ R45, R63, R40 ;  /* 0x000000283f2d7220 */ /* 0x000fe20000410000 */
[----:B------:R-:W0:Y:S02]  /*23d0*/  MUFU.RCP R91, R91 ;  /* 0x0000005b005b7308 */ /* 0x000e240000001000 */
[----:B------:R-:W-:Y:S01]  /*23e0*/  FFMA.FTZ R89, R29, R82, RZ ;  /* 0x000000521d597223 */ /* 0x000fe200000100ff */
[----:B------:R-:W-:-:S03]  /*23f0*/  FADD.FTZ R82, RZ, R82 ;  /* 0x00000052ff527221 */ /* 0x000fc60000010000 */
[----:B------:R-:W-:Y:S01]  /*2400*/  FFMA.FTZ R90, R28, R45, R89 ;  /* 0x0000002d1c5a7223 */ /* 0x000fe20000010059 */
[----:B------:R-:W-:Y:S01]  /*2410*/  FADD.FTZ R89, R45, R82 ;  /* 0x000000522d597221 */ /* 0x000fe20000010000 */
[----:B------:R-:W-:-:S05]  /*2420*/  SHF.L.U32 R82, R24, 0x10, RZ ;  /* 0x0000001018527819 */ /* 0x000fca00000006ff */
[----:B0-----:R-:W-:Y:S01]  /*2430*/  FMUL.FTZ R45, R82, R91 ;  /* 0x0000005b522d7220 */ /* 0x001fe20000410000 */
[----:B------:R-:W-:Y:S01]  /*2440*/  FADD.FTZ R93, -R91, 1 ;  /* 0x3f8000005b5d7421 */ /* 0x000fe20000010100 */
[----:B------:R-:W-:Y:S01]  /*2450*/  SHF.L.U32 R91, R66, 0x10, RZ ;  /* 0x00000010425b7819 */ /* 0x000fe200000006ff */
[----:B------:R-:W-:Y:S01]  /*2460*/  FFMA.FTZ R82, R29, R44, RZ ;  /* 0x0000002c1d527223 */ /* 0x000fe200000100ff */
[----:B------:R-:W-:Y:S01]  /*2470*/  FADD.FTZ R29, RZ, R44 ;  /* 0x0000002cff1d7221 */ /* 0x000fe20000010000 */
[----:B------:R-:W-:Y:S02]  /*2480*/  FFMA.FTZ R88, R88, R93, 1 ;  /* 0x3f80000058587423 */ /* 0x000fe4000001005d */
[----:B------:R-:W-:Y:S01]  /*2490*/  FADD.FTZ R44, -R54, R91 ;  /* 0x0000005b362c7221 */ /* 0x000fe20000010100 */
[----:B------:R-:W-:Y:S01]  /*24a0*/  FMUL.FTZ R91, R64, R60 ;  /* 0x0000003c405b7220 */ /* 0x000fe20000410000 */
[----:B------:R-:W-:Y:S01]  /*24b0*/  FMUL.FTZ R45, R45, R88 ;  /* 0x000000582d2d7220 */ /* 0x000fe20000410000 */
[----:B------:R-:W-:Y:S01]  /*24c0*/  FADD.FTZ R88, R29, R60 ;  /* 0x0000003c1d587221 */ /* 0x000fe20000010000 */
[----:B------:R-:W-:Y:S01]  /*24d0*/  FMUL.FTZ R29, R44, R81 ;  /* 0x000000512c1d7220 */ /* 0x000fe20000410000 */
[C---:B------:R-:W-:Y:S01]  /*24e0*/  FFMA.FTZ R82, R33.reuse, R60, R82 ;  /* 0x0000003c21527223 */ /* 0x040fe20000010052 */
[----:B------:R-:W-:Y:S01]  /*24f0*/  FFMA.FTZ R90, R33, R91, R90 ;  /* 0x0000005b215a7223 */ /* 0x000fe2000001005a */
[----:B------:R-:W-:Y:S01]  /*2500*/  SHF.L.U32 R44, R67, 0x10, RZ ;  /* 0x00000010432c7819 */ /* 0x000fe200000006ff */
[----:B------:R-:W-:Y:S01]  /*2510*/  FFMA.FTZ R33, R63, R29, R62 ;  /* 0x0000001d3f217223 */ /* 0x000fe2000001003e */
[----:B------:R-:W-:Y:S01]  /*2520*/  FADD.FTZ R60, R89, R91 ;  /* 0x0000005b593c7221 */ /* 0x000fe20000010000 */
[----:B------:R-:W-:Y:S01]  /*2530*/  SHF.L.U32 R89, R52, 0x10, RZ ;  /* 0x0000001034597819 */ /* 0x000fe200000006ff */
[----:B------:R-:W-:Y:S01]  /*2540*/  FADD.FTZ R88, R88, R47 ;  /* 0x0000002f58587221 */ /* 0x000fe20000010000 */
[----:B------:R-:W-:-:S03]  /*2550*/  FMUL.FTZ R92, R33, -1.4426950216293334961 ;  /* 0xbfb8aa3b215c7820 */ /* 0x000fc60000410000 */
[----:B------:R-:W-:-:S03]  /*2560*/  FADD.FTZ R88, R88, R43 ;  /* 0x0000002b58587221 */ /* 0x000fc60000010000 */
[----:B------:R-:W0:Y:S01]  /*2570*/  MUFU.EX2 R92, R92 ;  /* 0x0000005c005c7308 */ /* 0x000e220000000800 */
[----:B------:R-:W-:-:S04]  /*2580*/  FADD.FTZ R88, R88, R37 ;  /* 0x0000002558587221 */ /* 0x000fc80000010000 */
[----:B------:R-:W-:Y:S01]  /*2590*/  FADD.FTZ R88, R88, R45 ;  /* 0x0000002d58587221 */ /* 0x000fe20000010000 */
[----:B0-----:R-:W-:-:S06]  /*25a0*/  FADD.FTZ R93, R92, 1 ;  /* 0x3f8000005c5d7421 */ /* 0x001fcc0000010000 */
[----:B------:R-:W0:Y:S02]  /*25b0*/  MUFU.RCP R93, R93 ;  /* 0x0000005d005d7308 */ /* 0x000e240000001000 */
[----:B0-----:R-:W-:Y:S01]  /*25c0*/  FADD.FTZ R94, -R93, 1 ;  /* 0x3f8000005d5e7421 */ /* 0x001fe20000010100 */
[----:B------:R-:W-:-:S03]  /*25d0*/  FMUL.FTZ R44, R44, R93 ;  /* 0x0000005d2c2c7220 */ /* 0x000fc60000410000 */
[----:B------:R-:W-:-:S04]  /*25e0*/  FFMA.FTZ R33, R33, R94, 1 ;  /* 0x3f80000021217423 */ /* 0x000fc8000001005e */
[----:B------:R-:W-:Y:S01]  /*25f0*/  FMUL.FTZ R44, R44, R33 ;  /* 0x000000212c2c7220 */ /* 0x000fe20000410000 */
[----:B------:R-:W-:Y:S01]  /*2600*/  FFMA.FTZ R33, R28, R40, RZ ;  /* 0x000000281c217223 */ /* 0x000fe200000100ff */
[----:B------:R-:W-:Y:S01]  /*2610*/  FADD.FTZ R40, RZ, R40 ;  /* 0x00000028ff287221 */ /* 0x000fe20000010000 */
[----:B------:R-:W-:Y:S02]  /*2620*/  FADD.FTZ R28, -R54, R89 ;  /* 0x00000059361c7221 */ /* 0x000fe40000010100 */
[-C--:B------:R-:W-:Y:S01]  /*2630*/  FFMA.FTZ R91, R32, R61.reuse, R33 ;  /* 0x0000003d205b7223 */ /* 0x080fe20000010021 */
[----:B------:R-:W-:Y:S01]  /*2640*/  FADD.FTZ R89, R40, R61 ;  /* 0x0000003d28597221 */ /* 0x000fe20000010000 */
[----:B------:R-:W-:Y:S01]  /*2650*/  FMUL.FTZ R61, R63, R61 ;  /* 0x0000003d3f3d7220 */ /* 0x000fe20000410000 */
[----:B------:R-:W-:Y:S01]  /*2660*/  FMUL.FTZ R28, R28, R81 ;  /* 0x000000511c1c7220 */ /* 0x000fe20000410000 */
[----:B------:R-:W-:Y:S01]  /*2670*/  SHF.L.U32 R33, R53, 0x10, RZ ;  /* 0x0000001035217819 */ /* 0x000fe200000006ff */
[----:B------:R-:W-:Y:S01]  /*2680*/  FADD.FTZ R89, R89, R42 ;  /* 0x0000002a59597221 */ /* 0x000fe20000010000 */
[----:B------:R-:W-:Y:S01]  /*2690*/  FFMA.FTZ R90, R32, R61, R90 ;  /* 0x0000003d205a7223 */ /* 0x000fe2000001005a */
[----:B------:R-:W-:Y:S01]  /*26a0*/  FFMA.FTZ R32, R64, R28, R55 ;  /* 0x0000001c40207223 */ /* 0x000fe20000010037 */
[----:B------:R-:W-:Y:S01]  /*26b0*/  FADD.FTZ R60, R61, R60 ;  /* 0x0000003c3d3c7221 */ /* 0x000fe20000010000 */
[----:B------:R-:W-:-:S02]  /*26c0*/  FADD.FTZ R89, R89, R46 ;  /* 0x0000002e59597221 */ /* 0x000fc40000010000 */
[----:B------:R-:W-:Y:S02]  /*26d0*/  FMUL.FTZ R40, R32, -1.4426950216293334961 ;  /* 0xbfb8aa3b20287820 */ /* 0x000fe40000410000 */
[----:B------:R-:W-:-:S04]  /*26e0*/  FADD.FTZ R89, R89, R38 ;  /* 0x0000002659597221 */ /* 0x000fc80000010000 */
[----:B------:R-:W0:Y:S02]  /*26f0*/  MUFU.EX2 R40, R40 ;  /* 0x0000002800287308 */ /* 0x000e240000000800 */
[----:B0-----:R-:W-:-:S06]  /*2700*/  FADD.FTZ R92, R40, 1 ;  /* 0x3f800000285c7421 */ /* 0x001fcc0000010000 */
[----:B------:R-:W0:Y:S02]  /*2710*/  MUFU.RCP R92, R92 ;  /* 0x0000005c005c7308 */ /* 0x000e240000001000 */
[----:B0-----:R-:W-:Y:S01]  /*2720*/  FADD.FTZ R61, -R92, 1 ;  /* 0x3f8000005c3d7421 */ /* 0x001fe20000010100 */
[----:B------:R-:W-:-:S03]  /*2730*/  FMUL.FTZ R33, R33, R92 ;  /* 0x0000005c21217220 */ /* 0x000fc60000410000 */
[----:B------:R-:W-:Y:S01]  /*2740*/  FFMA.FTZ R32, R32, R61, 1 ;  /* 0x3f80000020207423 */ /* 0x000fe2000001003d */
[----:B------:R-:W-:-:S03]  /*2750*/  SHF.L.U32 R61, R74, 0x10, RZ ;  /* 0x000000104a3d7819 */ /* 0x000fc600000006ff */
[----:B------:R-:W-:Y:S02]  /*2760*/  FMUL.FTZ R33, R33, R32 ;  /* 0x0000002021217220 */ /* 0x000fe40000410000 */
[----:B------:R-:W-:Y:S01]  /*2770*/  FADD.FTZ R32, -R54, R61 ;  /* 0x0000003d36207221 */ /* 0x000fe20000010100 */
[CC--:B------:R-:W-:Y:S01]  /*2780*/  FFMA.FTZ R61, R31.reuse, R47.reuse, R82 ;  /* 0x0000002f1f3d7223 */ /* 0x0c0fe20000010052 */
[----:B------:R-:W-:Y:S01]  /*2790*/  FMUL.FTZ R47, R64, R47 ;  /* 0x0000002f402f7220 */ /* 0x000fe20000410000 */
[----:B------:R-:W-:Y:S01]  /*27a0*/  FADD.FTZ R88, R88, R33 ;  /* 0x0000002158587221 */ /* 0x000fe20000010000 */
[----:B------:R-:W-:Y:S01]  /*27b0*/  FMUL.FTZ R32, R32, R81 ;  /* 0x0000005120207220 */ /* 0x000fe20000410000 */
[----:B------:R-:W-:Y:S01]  /*27c0*/  FFMA.FTZ R61, R34, R43, R61 ;  /* 0x0000002b223d7223 */ /* 0x000fe2000001003d */
[----:B------:R-:W-:Y:S01]  /*27d0*/  FFMA.FTZ R90, R31, R47, R90 ;  /* 0x0000002f1f5a7223 */ /* 0x000fe2000001005a */
[----:B------:R-:W-:Y:S01]  /*27e0*/  FADD.FTZ R82, R60, R47 ;  /* 0x0000002f3c527221 */ /* 0x000fe20000010000 */
[----:B------:R-:W-:Y:S01]  /*27f0*/  FFMA.FTZ R31, R63, R32, R62 ;  /* 0x000000203f1f7223 */ /* 0x000fe2000001003e */
[----:B------:R-:W-:-:S03]  /*2800*/  SHF.L.U32 R47, R75, 0x10, RZ ;  /* 0x000000104b2f7819 */ /* 0x000fc600000006ff */
        /* <DEDUP_REMOVED lines=8> */
[----:B------:R-:W-:Y:S01]  /*2890*/  SHF.L.U32 R47, R58, 0x10, RZ ;  /* 0x000000103a2f7819 */ /* 0x000fe200000006ff */
[----:B------:R-:W-:-:S04]  /*28a0*/  FFMA.FTZ R60, R30, R42, R91 ;  /* 0x0000002a1e3c7223 */ /* 0x000fc8000001005b */
[----:B------:R-:W-:Y:S01]  /*28b0*/  FADD.FTZ R94, -R54, R47 ;  /* 0x0000002f365e7221 */ /* 0x000fe20000010100 */
[----:B------:R-:W-:Y:S01]  /*28c0*/  FMUL.FTZ R47, R63, R42 ;  /* 0x0000002a3f2f7220 */ /* 0x000fe20000410000 */
[-C--:B------:R-:W-:Y:S01]  /*28d0*/  FFMA.FTZ R60, R35, R46.reuse, R60 ;  /* 0x0000002e233c7223 */ /* 0x080fe2000001003c */
[----:B------:R-:W-:Y:S01]  /*28e0*/  FMUL.FTZ R46, R63, R46 ;  /* 0x0000002e3f2e7220 */ /* 0x000fe20000410000 */
[----:B------:R-:W-:Y:S01]  /*28f0*/  FMUL.FTZ R40, R94, R81 ;  /* 0x000000515e287220 */ /* 0x000fe20000410000 */
[----:B------:R-:W-:Y:S01]  /*2900*/  FFMA.FTZ R91, R30, R47, R90 ;  /* 0x0000002f1e5b7223 */ /* 0x000fe2000001005a */
[----:B------:R-:W-:Y:S01]  /*2910*/  FADD.FTZ R82, R47, R82 ;  /* 0x000000522f527221 */ /* 0x000fe20000010000 */
[----:B------:R-:W-:Y:S01]  /*2920*/  SHF.L.U32 R47, R59, 0x10, RZ ;  /* 0x000000103b2f7819 */ /* 0x000fe200000006ff */
[----:B------:R-:W-:Y:S01]  /*2930*/  FFMA.FTZ R30, R64, R40, R55 ;  /* 0x00000028401e7223 */ /* 0x000fe20000010037 */
[-C--:B------:R-:W-:Y:S01]  /*2940*/  FFMA.FTZ R60, R41, R38.reuse, R60 ;  /* 0x00000026293c7223 */ /* 0x080fe2000001003c */
[----:B------:R-:W-:-:S02]  /*2950*/  FMUL.FTZ R38, R63, R38 ;  /* 0x000000263f267220 */ /* 0x000fc40000410000 */
[----:B------:R-:W-:-:S06]  /*2960*/  FMUL.FTZ R42, R30, -1.4426950216293334961 ;  /* 0xbfb8aa3b1e2a7820 */ /* 0x000fcc0000410000 */
[----:B------:R-:W0:Y:S02]  /*2970*/  MUFU.EX2 R42, R42 ;  /* 0x0000002a002a7308 */ /* 0x000e240000000800 */
[----:B0-----:R-:W-:Y:S01]  /*2980*/  FADD.FTZ R90, R42, 1 ;  /* 0x3f8000002a5a7421 */ /* 0x001fe20000010000 */
[----:B------:R-:W-:-:S04]  /*2990*/  FMUL.FTZ R42, R64, R43 ;  /* 0x0000002b402a7220 */ /* 0x000fc80000410000 */
[----:B------:R-:W-:Y:S01]  /*29a0*/  FFMA.FTZ R91, R34, R42, R91 ;  /* 0x0000002a225b7223 */ /* 0x000fe2000001005b */
[----:B------:R-:W0:Y:S01]  /*29b0*/  MUFU.RCP R90, R90 ;  /* 0x0000005a005a7308 */ /* 0x000e220000001000 */
[----:B------:R-:W-:Y:S01]  /*29c0*/  FADD.FTZ R43, R82, R42 ;  /* 0x0000002a522b7221 */ /* 0x000fe20000010000 */
[C---:B------:R-:W-:Y:S01]  /*29d0*/  FMUL.FTZ R82, R64.reuse, R37 ;  /* 0x0000002540527220 */ /* 0x040fe20000410000 */
[----:B------:R-:W-:Y:S01]  /*29e0*/  FFMA.FTZ R91, R35, R46, R91 ;  /* 0x0000002e235b7223 */ /* 0x000fe2000001005b */
[----:B------:R-:W-:Y:S01]  /*29f0*/  FMUL.FTZ R35, R64, R45 ;  /* 0x0000002d40237220 */ /* 0x000fe20000410000 */
[----:B------:R-:W-:Y:S02]  /*2a00*/  FADD.FTZ R43, R46, R43 ;  /* 0x0000002b2e2b7221 */ /* 0x000fe40000010000 */
[----:B------:R-:W-:Y:S02]  /*2a10*/  FFMA.FTZ R91, R36, R82, R91 ;  /* 0x00000052245b7223 */ /* 0x000fe4000001005b */
[----:B------:R-:W-:-:S04]  /*2a20*/  FADD.FTZ R43, R43, R82 ;  /* 0x000000522b2b7221 */ /* 0x000fc80000010000 */
[----:B------:R-:W-:Y:S01]  /*2a30*/  FADD.FTZ R43, R38, R43 ;  /* 0x0000002b262b7221 */ /* 0x000fe20000010000 */
[----:B0-----:R-:W-:Y:S01]  /*2a40*/  FADD.FTZ R93, -R90, 1 ;  /* 0x3f8000005a5d7421 */ /* 0x001fe20000010100 */
[----:B------:R-:W-:Y:S02]  /*2a50*/  FMUL.FTZ R47, R47, R90 ;  /* 0x0000005a2f2f7220 */ /* 0x000fe40000410000 */
[----:B------:R-:W-:Y:S01]  /*2a60*/  FADD.FTZ R43, R43, R35 ;  /* 0x000000232b2b7221 */ /* 0x000fe20000010000 */
[----:B------:R-:W-:Y:S01]  /*2a70*/  FFMA.FTZ R30, R30, R93, 1 ;  /* 0x3f8000001e1e7423 */ /* 0x000fe2000001005d */
[----:B------:R-:W-:-:S03]  /*2a80*/  SHF.L.U32 R93, R78, 0x10, RZ ;  /* 0x000000104e5d7819 */ /* 0x000fc600000006ff */
[----:B------:R-:W-:Y:S02]  /*2a90*/  FMUL.FTZ R47, R47, R30 ;  /* 0x0000001e2f2f7220 */ /* 0x000fe40000410000 */
[----:B------:R-:W-:Y:S01]  /*2aa0*/  FADD.FTZ R30, -R54, R93 ;  /* 0x0000005d361e7221 */ /* 0x000fe20000010100 */
[----:B------:R-:W-:-:S03]  /*2ab0*/  SHF.L.U32 R93, R79, 0x10, RZ ;  /* 0x000000104f5d7819 */ /* 0x000fc600000006ff */
        /* <DEDUP_REMOVED lines=9> */
[----:B------:R-:W-:Y:S01]  /*2b50*/  FFMA.FTZ R34, R36, R37, R61 ;  /* 0x0000002524227223 */ /* 0x000fe2000001003d */
[----:B------:R-:W-:Y:S01]  /*2b60*/  FFMA.FTZ R36, R41, R38, R91 ;  /* 0x0000002629247223 */ /* 0x000fe2000001005b */
[----:B------:R-:W-:Y:S01]  /*2b70*/  FMUL.FTZ R38, R64, R33 ;  /* 0x0000002140267220 */ /* 0x000fe20000410000 */
[----:B------:R-:W-:Y:S01]  /*2b80*/  FMUL.FTZ R42, R42, R93 ;  /* 0x0000005d2a2a7220 */ /* 0x000fe20000410000 */
[C---:B------:R-:W-:Y:S01]  /*2b90*/  FFMA.FTZ R34, R39.reuse, R45, R34 ;  /* 0x0000002d27227223 */ /* 0x040fe20000010022 */
[----:B------:R-:W-:Y:S01]  /*2ba0*/  FFMA.FTZ R39, R39, R35, R36 ;  /* 0x0000002327277223 */ /* 0x000fe20000010024 */
[-C--:B------:R-:W-:Y:S01]  /*2bb0*/  FMUL.FTZ R36, R63, R44.reuse ;  /* 0x0000002c3f247220 */ /* 0x080fe20000410000 */
[----:B------:R-:W-:Y:S01]  /*2bc0*/  FFMA.FTZ R35, R29, R44, R60 ;  /* 0x0000002c1d237223 */ /* 0x000fe2000001003c */
[----:B------:R-:W-:Y:S01]  /*2bd0*/  FMUL.FTZ R41, R64, R47 ;  /* 0x0000002f40297220 */ /* 0x000fe20000410000 */
[----:B------:R-:W-:Y:S01]  /*2be0*/  FADD.FTZ R44, R89, R44 ;  /* 0x0000002c592c7221 */ /* 0x000fe20000010000 */
[----:B------:R-:W-:Y:S01]  /*2bf0*/  FFMA.FTZ R39, R29, R36, R39 ;  /* 0x000000241d277223 */ /* 0x000fe20000010027 */
[----:B------:R-:W-:Y:S01]  /*2c00*/  FADD.FTZ R43, R36, R43 ;  /* 0x0000002b242b7221 */ /* 0x000fe20000010000 */
[----:B------:R-:W-:Y:S01]  /*2c10*/  FMUL.FTZ R29, R63, R31 ;  /* 0x0000001f3f1d7220 */ /* 0x000fe20000410000 */
[C---:B------:R-:W-:Y:S01]  /*2c20*/  FFMA.FTZ R37, R28.reuse, R33, R34 ;  /* 0x000000211c257223 */ /* 0x040fe20000010022 */
[----:B------:R-:W-:Y:S01]  /*2c30*/  FFMA.FTZ R39, R28, R38, R39 ;  /* 0x000000261c277223 */ /* 0x000fe20000010027 */
[----:B------:R-:W-:Y:S01]  /*2c40*/  FADD.FTZ R38, R43, R38 ;  /* 0x000000262b267221 */ /* 0x000fe20000010000 */
[----:B------:R-:W-:Y:S01]  /*2c50*/  FMUL.FTZ R33, R63, R42 ;  /* 0x0000002a3f217220 */ /* 0x000fe20000410000 */
[C---:B------:R-:W-:Y:S01]  /*2c60*/  FFMA.FTZ R35, R32.reuse, R31, R35 ;  /* 0x0000001f20237223 */ /* 0x040fe20000010023 */
[----:B------:R-:W-:Y:S01]  /*2c70*/  FFMA.FTZ R39, R32, R29, R39 ;  /* 0x0000001d20277223 */ /* 0x000fe20000010027 */
[----:B------:R-:W-:Y:S01]  /*2c80*/  FADD.FTZ R38, R29, R38 ;  /* 0x000000261d267221 */ /* 0x000fe20000010000 */
[----:B------:R-:W-:Y:S01]  /*2c90*/  FADD.FTZ R31, R44, R31 ;  /* 0x0000001f2c1f7221 */ /* 0x000fe20000010000 */
[C---:B------:R-:W-:Y:S01]  /*2ca0*/  FFMA.FTZ R32, R40.reuse, R47, R37 ;  /* 0x0000002f28207223 */ /* 0x040fe20000010025 */
[----:B------:R-:W-:Y:S01]  /*2cb0*/  FFMA.FTZ R39, R40, R41, R39 ;  /* 0x0000002928277223 */ /* 0x000fe20000010027 */
[----:B------:R-:W-:Y:S01]  /*2cc0*/  FADD.FTZ R38, R38, R41 ;  /* 0x0000002926267221 */ /* 0x000fe20000010000 */
[----:B------:R-:W-:-:S02]  /*2cd0*/  FADD.FTZ R34, R88, R47 ;  /* 0x0000002f58227221 */ /* 0x000fc40000010000 */
[C---:B------:R-:W-:Y:S01]  /*2ce0*/  FFMA.FTZ R29, R30.reuse, R33, R39 ;  /* 0x000000211e1d7223 */ /* 0x040fe20000010027 */
[----:B------:R-:W-:Y:S01]  /*2cf0*/  FADD.FTZ R36, R33, R38 ;  /* 0x0000002621247221 */ /* 0x000fe20000010000 */
[----:B------:R-:W-:Y:S01]  /*2d00*/  FFMA.FTZ R33, R30, R42, R35 ;  /* 0x0000002a1e217223 */ /* 0x000fe20000010023 */
[----:B------:R-:W-:-:S07]  /*2d10*/  FADD.FTZ R35, R31, R42 ;  /* 0x0000002a1f237221 */ /* 0x000fce0000010000 */
.L_x_205:
        /* <DEDUP_REMOVED lines=45> */
.L_x_207:
[----:B------:R-:W-:Y:S05]  /*2ff0*/  BSYNC.RECONVERGENT B0 ;  /* 0x0000000000007941 */ /* 0x000fea0003800200 */
.L_x_206:
        /* <DEDUP_REMOVED lines=40> */
.L_x_209:
[----:B------:R-:W-:Y:S05]  /*3280*/  BSYNC.RECONVERGENT B0 ;  /* 0x0000000000007941 */ /* 0x000fea0003800200 */
.L_x_208:
        /* <DEDUP_REMOVED lines=38> */
.L_x_211:
[----:B------:R-:W-:Y:S05]  /*34f0*/  BSYNC.RECONVERGENT B0 ;  /* 0x0000000000007941 */ /* 0x000fea0003800200 */
.L_x_210:
        /* <DEDUP_REMOVED lines=29> */
.L_x_213:
[----:B------:R-:W-:Y:S05]  /*36d0*/  BSYNC.RECONVERGENT B0 ;  /* 0x0000000000007941 */ /* 0x000fea0003800200 */
.L_x_212:
        /* <DEDUP_REMOVED lines=24> */
.L_x_216:
[----:B-1----:R-:W2:Y:S04]  /*3860*/  LDG.E.STRONG.GPU R30, desc[UR8][R28.64] ;  /* 0x000000081c1e7981 */ /* 0x002ea8000c1ef900 */
[----:B--2---:R-:W-:Y:S01]  /*3870*/  CCTL.IVALL ;  /* 0x00000000ff00798f */ /* 0x004fe20002000000 */
[----:B------:R-:W-:Y:S05]  /*3880*/  YIELD ;  /* 0x0000000000007946 */ /* 0x000fea0003800000 */
[----:B------:R-:W-:-:S13]  /*3890*/  ISETP.NE.AND P0, PT, R30, R35, PT ;  /* 0x000000231e00720c */ /* 0x000fda0003f05270 */
[----:B------:R-:W-:Y:S05]  /*38a0*/  @P0 BRA `(.L_x_216) ;  /* 0xfffffffc00ec0947 */ /* 0x000fea000383ffff */
.L_x_215:
[----:B------:R-:W-:Y:S05]  /*38b0*/  WARPSYNC.ALL ;  /* 0x0000000000007948 */ /* 0x000fea0003800000 */
[----:B------:R-:W-:Y:S01]  /*38c0*/  BAR.SYNC.DEFER_BLOCKING 0x0 ;  /* 0x0000000000007b1d */ /* 0x000fe20000010000 */
[----:B------:R-:W-:-:S05]  /*38d0*/  HFMA2 R34, -RZ, RZ, 0, 0 ;  /* 0x00000000ff227431 */ /* 0x000fca00000001ff */
[----:B------:R-:W-:Y:S05]  /*38e0*/  @!P4 BRA `(.L_x_217) ;  /* 0x00000004001cc947 */ /* 0x000fea0003800000 */
[CC--:B------:R-:W-:Y:S01]  /*38f0*/  LEA R38, R5.reuse, R0.reuse, 0x2 ;  /* 0x0000000005267211 */ /* 0x0c0fe200078e10ff */
[C-C-:B------:R-:W-:Y:S01]  /*3900*/  IMAD R39, R5.reuse, 0x5, R0.reuse ;  /* 0x0000000505277824 */ /* 0x140fe200078e0200 */
[CC--:B------:R-:W-:Y:S01]  /*3910*/  LEA R40, R5.reuse, R0.reuse, 0x1 ;  /* 0x0000000005287211 */ /* 0x0c0fe200078e08ff */
[C-C-:B------:R-:W-:Y:S01]  /*3920*/  IMAD R41, R5.reuse, 0x6, R0.reuse ;  /* 0x0000000605297824 */ /* 0x140fe200078e0200 */
[----:B------:R-:W-:Y:S01]  /*3930*/  IADD3 R44, PT, PT, R0, R5, RZ ;  /* 0x00000005002c7210 */ /* 0x000fe20007ffe0ff */
[C-C-:B------:R-:W-:Y:S01]  /*3940*/  IMAD R42, R5.reuse, 0x7, R0.reuse ;  /* 0x00000007052a7824 */ /* 0x140fe200078e0200 */
[----:B------:R-:W-:Y:S01]  /*3950*/  MOV R45, RZ ;  /* 0x000000ff002d7202 */ /* 0x000fe20000000f00 */
[----:B------:R-:W-:Y:S01]  /*3960*/  IMAD R43, R5, 0x3, R0 ;  /* 0x00000003052b7824 */ /* 0x000fe200078e0200 */
[----:B------:R-:W-:Y:S01]  /*3970*/  MOV R46, R0 ;  /* 0x00000000002e7202 */ /* 0x000fe20000000f00 */
[----:B------:R-:W-:Y:S01]  /*3980*/  UIADD3 UR5, UPT, UPT, -UR10, URZ, URZ ;  /* 0x000000ff0a057290 */ /* 0x000fe2000fffe1ff */
[----:B------:R-:W-:-:S11]  /*3990*/  LOP3.LUT R82, R7, 0x7ffffff8, RZ, 0xc0, !PT ;  /* 0x7ffffff807527812 */ /* 0x000fd600078ec0ff */
.L_x_218:
        /* <DEDUP_REMOVED lines=60> */
.L_x_217:
        /* <DEDUP_REMOVED lines=34> */
.L_x_219:
        /* <DEDUP_REMOVED lines=18> */
.L_x_220:
        /* <DEDUP_REMOVED lines=9> */
.L_x_221:
[----:B------:R-:W-:Y:S05]  /*4130*/  BSYNC.RECONVERGENT B0 ;  /* 0x0000000000007941 */ /* 0x000fea0003800200 */
.L_x_214:
        /* <DEDUP_REMOVED lines=17> */
[----:B------:R-:W-:Y:S01]  /*4250*/  FADD.FTZ R56, -R54, R33 ;  /* 0x0000002136387221 */ /* 0x000fe20000010100 */
[----:B------:R-:W-:Y:S01]  /*4260*/  SHF.L.U32 R41, R48, 0x10, RZ ;  /* 0x0000001030297819 */ /* 0x000fe200000006ff */
[----:B------:R-:W-:Y:S01]  /*4270*/  FADD.FTZ R48, -R54, R37 ;  /* 0x0000002536307221 */ /* 0x000fe20000010100 */
[----:B------:R-:W-:Y:S01]  /*4280*/  SHF.L.U32 R43, R70, 0x10, RZ ;  /* 0x00000010462b7819 */ /* 0x000fe200000006ff */
[----:B------:R-:W-:Y:S01]  /*4290*/  FADD.FTZ R46, -R54, R39 ;  /* 0x00000027362e7221 */ /* 0x000fe20000010100 */
[----:B-----5:R-:W-:Y:S01]  /*42a0*/  ULEA UR5, UR6, UR5, 0x18 ;  /* 0x0000000506057291 */ /* 0x020fe2000f8ec0ff */
[----:B------:R-:W-:Y:S01]  /*42b0*/  SHF.L.U32 R83, R66, 0x10, RZ ;  /* 0x0000001042537819 */ /* 0x000fe200000006ff */
[----:B------:R-:W-:Y:S01]  /*42c0*/  FADD.FTZ R44, -R54, R41 ;  /* 0x00000029362c7221 */ /* 0x000fe20000010100 */
        /* <DEDUP_REMOVED lines=12> */
[C---:B------:R-:W-:Y:S01]  /*4390*/  FADD.FTZ R26, -R54.reuse, R89 ;  /* 0x00000059361a7221 */ /* 0x040fe20000010100 */
[----:B------:R-:W-:Y:S01]  /*43a0*/  SHF.R.S32.HI R47, RZ, 0x1f, R32 ;  /* 0x0000001fff2f7819 */ /* 0x000fe20000011420 */
[----:B------:R-:W-:Y:S01]  /*43b0*/  FADD.FTZ R18, -R54, R93 ;  /* 0x0000005d36127221 */ /* 0x000fe20000010100 */
[----:B------:R-:W-:-:S02]  /*43c0*/  SHF.L.U32 R31, R20, 0x10, RZ ;  /* 0x00000010141f7819 */ /* 0x000fc400000006ff */
[----:B---3--:R-:W-:Y:S01]  /*43d0*/  SHF.L.U32 R61, R22, 0x10, RZ ;  /* 0x00000010163d7819 */ /* 0x008fe200000006ff */
[----:B------:R-:W-:Y:S01]  /*43e0*/  FADD.FTZ R22, -R54, R91 ;  /* 0x0000005b36167221 */ /* 0x000fe20000010100 */
[----:B------:R-:W-:Y:S02]  /*43f0*/  ISETP.GE.AND.EX P0, PT, R47, UR13, PT, P0 ;  /* 0x0000000d2f007c0c */ /* 0x000fe4000bf06300 */
[----:B------:R-:W-:Y:S01]  /*4400*/  SHF.L.U32 R80, R80, 0x10, RZ ;  /* 0x0000001050507819 */ /* 0x000fe200000006ff */
[C---:B------:R-:W-:Y:S01]  /*4410*/  FADD.FTZ R40, -R54.reuse, R61 ;  /* 0x0000003d36287221 */ /* 0x040fe20000010100 */
[----:B------:R-:W-:Y:S01]  /*4420*/  FADD.FTZ R54, -R54, R95 ;  /* 0x0000005f36367221 */ /* 0x000fe20000010100 */
[----:B------:R-:W0:Y:S01]  /*4430*/  LDS.64 R28, [UR5+0x90] ;  /* 0x00009005ff1c7984 */ /* 0x000e220008000a00 */
[----:B------:R-:W0:Y:S02]  /*4440*/  LDCU UR5, c[0x0][0x42c] ;  /* 0x00008580ff0577ac */ /* 0x000e240008000800 */
[----:B0-----:R-:W-:Y:S01]  /*4450*/  FMUL.FTZ R28, R28, UR5 ;  /* 0x000000051c1c7c20 */ /* 0x001fe20008410000 */
[----:B------:R-:W-:-:S04]  /*4460*/  FMUL.FTZ R29, R29, UR5 ;  /* 0x000000051d1d7c20 */ /* 0x000fc80008410000 */
        /* <DEDUP_REMOVED lines=21> */
.L_x_222:
        /* <DEDUP_REMOVED lines=18> */
.L_x_224:
[----:B------:R-:W-:Y:S05]  /*46e0*/  BSYNC.RECONVERGENT B0 ;  /* 0x0000000000007941 */ /* 0x000fea0003800200 */
.L_x_223:
        /* <DEDUP_REMOVED lines=23> */
.L_x_225:
[----:B------:R-:W-:Y:S04]  /*4860*/  BSSY.RECONVERGENT B0, `(.L_x_226) ;  /* 0x0000014000007945 */ /* 0x000fe80003800200 */
[----:B------:R-:W-:Y:S05]  /*4870*/  @P3 BRA `(.L_x_227) ;  /* 0x0000000000483947 */ /* 0x000fea0003800000 */
[----:B------:R-:W1:Y:S01]  /*4880*/  LDCU.64 UR6, c[0x0][0x3f8] ;  /* 0x00007f00ff0677ac */ /* 0x000e620008000a00 */
[C-C-:B0-----:R-:W-:Y:S01]  /*4890*/  FFMA.FTZ R31, R28.reuse, R56, R29.reuse ;  /* 0x000000381c1f7223 */ /* 0x141fe2000001001d */
[----:B------:R-:W-:Y:S01]  /*48a0*/  FFMA.FTZ R30, R28, R58, R29 ;  /* 0x0000003a1c1e7223 */ /* 0x000fe2000001001d */
[----:B------:R-:W0:Y:S02]  /*48b0*/  LDCU.64 UR14, c[0x0][0x380] ;  /* 0x00007000ff0e77ac */ /* 0x000e240008000a00 */
[----:B------:R-:W-:Y:S01]  /*48c0*/  FFMA.FTZ R50, R64, R57, -R31 ;  /* 0x0000003940327223 */ /* 0x000fe2000001081f */
[----:B------:R-:W-:Y:S01]  /*48d0*/  FFMA.FTZ R20, R63, R20, -R30 ;  /* 0x000000143f147223 */ /* 0x000fe2000001081e */
[----:B------:R-:W-:Y:S02]  /*48e0*/  MOV R30, R84 ;  /* 0x00000054001e7202 */ /* 0x000fe40000000f00 */
[----:B------:R-:W-:Y:S01]  /*48f0*/  MOV R31, R87 ;  /* 0x00000057001f7202 */ /* 0x000fe20000000f00 */
[-C--:B------:R-:W-:Y:S01]  /*4900*/  FMUL.FTZ R33, R50, R81.reuse ;  /* 0x0000005132217220 */ /* 0x080fe20000410000 */
[----:B------:R-:W-:Y:S01]  /*4910*/  FMUL.FTZ R20, R20, R81 ;  /* 0x0000005114147220 */ /* 0x000fe20000410000 */
[----:B-1----:R-:W-:-:S02]  /*4920*/  IMAD R52, R15, UR6, RZ ;  /* 0x000000060f347c24 */ /* 0x002fc4000f8e02ff */
[----:B------:R-:W-:-:S04]  /*4930*/  IMAD.WIDE.U32 R30, R9, UR6, R30 ;  /* 0x00000006091e7c25 */ /* 0x000fc8000f8e001e */
[----:B------:R-:W-:Y:S01]  /*4940*/  IMAD R35, R9, UR7, R52 ;  /* 0x0000000709237c24 */ /* 0x000fe2000f8e0234 */
[----:B0-----:R-:W-:-:S04]  /*4950*/  LEA R56, P0, R30, UR14, 0x1 ;  /* 0x0000000e1e387c11 */ /* 0x001fc8000f8008ff */
[----:B------:R-:W-:Y:S02]  /*4960*/  IADD3 R35, PT, PT, R31, R35, RZ ;  /* 0x000000231f237210 */ /* 0x000fe40007ffe0ff */
[----:B------:R-:W-:Y:S02]  /*4970*/  F2FP.BF16.F32.PACK_AB R31, R20, R33 ;  /* 0x00000021141f723e */ /* 0x000fe400000010ff */
[----:B------:R-:W-:-:S05]  /*4980*/  LEA.HI.X R57, R30, UR15, R35, 0x1, P0 ;  /* 0x0000000f1e397c11 */ /* 0x000fca00080f0c23 */
[----:B------:R1:W-:Y:S02]  /*4990*/  STG.E desc[UR8][R56.64], R31 ;  /* 0x0000001f38007986 */ /* 0x0003e4000c101908 */
.L_x_227:
[----:B------:R-:W-:Y:S05]  /*49a0*/  BSYNC.RECONVERGENT B0 ;  /* 0x0000000000007941 */ /* 0x000fea0003800200 */
.L_x_226:
[----:B------:R-:W-:Y:S01]  /*49b0*/  UISETP.NE.AND UP0, UPT, UR11, URZ, UPT ;  /* 0x000000ff0b00728c */ /* 0x000fe2000bf05270 */
[----:B------:R-:W-:Y:S01]  /*49c0*/  IADD3 R20, PT, PT, R32, 0x28, RZ ;  /* 0x0000002820147810 */ /* 0x000fe20007ffe0ff */
[-C--:B------:R-:W-:Y:S01]  /*49d0*/  FMUL.FTZ R48, R48, R81.reuse ;  /* 0x0000005130307220 */ /* 0x080fe20000410000 */
[-C--:B------:R-:W-:Y:S01]  /*49e0*/  FMUL.FTZ R46, R46, R81.reuse ;  /* 0x000000512e2e7220 */ /* 0x080fe20000410000 */
[-C--:B0-----:R-:W-:Y:S01]  /*49f0*/  FMUL.FTZ R60, R44, R81.reuse ;  /* 0x000000512c3c7220 */ /* 0x081fe20000410000 */
        /* <DEDUP_REMOVED lines=13> */
[C-C-:B-1----:R-:W-:Y:S01]  /*4ad0*/  FFMA.FTZ R56, R28.reuse, R46, R29.reuse ;  /* 0x0000002e1c387223 */ /* 0x142fe2000001001d */
[----:B------:R-:W-:Y:S01]  /*4ae0*/  ISETP.GE.U32.AND P3, PT, R13, UR12, PT ;  /* 0x0000000c0d007c0c */ /* 0x000fe2000bf66070 */
[--C-:B------:R-:W-:Y:S01]  /*4af0*/  FFMA.FTZ R65, R28, R60, R29.reuse ;  /* 0x0000003c1c417223 */ /* 0x100fe2000001001d */
        /* <DEDUP_REMOVED lines=38> */
.L_x_228:
        /* <DEDUP_REMOVED lines=18> */
.L_x_230:
[----:B------:R-:W-:Y:S05]  /*4e80*/  BSYNC.RECONVERGENT B0 ;  /* 0x0000000000007941 */ /* 0x000fea0003800200 */
.L_x_229:
[----:B------:R-:W-:Y:S02]  /*4e90*/  SHF.L.U32 R49, R49, 0x10, RZ ;  /* 0x0000001031317819 */ /* 0x000fe400000006ff */
        /* <DEDUP_REMOVED lines=20> */
.L_x_231:
[----:B------:R-:W-:Y:S01]  /*4fe0*/  BSSY.RECONVERGENT B0, `(.L_x_232) ;  /* 0x0000012000007945 */ /* 0x000fe20003800200 */
[----:B0-----:R-:W-:Y:S01]  /*4ff0*/  FFMA.FTZ R46, R64, R49, -R65 ;  /* 0x00000031402e7223 */ /* 0x001fe20000010841 */
        /* <DEDUP_REMOVED lines=16> */
.L_x_233:
[----:B------:R-:W-:Y:S05]  /*5100*/  BSYNC.RECONVERGENT B0 ;  /* 0x0000000000007941 */ /* 0x000fea0003800200 */
.L_x_232:
        /* <DEDUP_REMOVED lines=21> */
.L_x_234:
        /* <DEDUP_REMOVED lines=18> */
.L_x_236:
[----:B------:R-:W-:Y:S05]  /*5380*/  BSYNC.RECONVERGENT B0 ;  /* 0x0000000000007941 */ /* 0x000fea0003800200 */
.L_x_235:
        /* <DEDUP_REMOVED lines=21> */
.L_x_237:
[----:B------:R-:W-:Y:S01]  /*54e0*/  BSSY.RECONVERGENT B0, `(.L_x_238) ;  /* 0x0000012000007945 */ /* 0x000fe20003800200 */
[----:B------:R-:W-:Y:S01]  /*54f0*/  FFMA.FTZ R24, R64, R24, -R37 ;  /* 0x0000001840187223 */ /* 0x000fe20000010825 */
[----:B------:R-:W-:Y:S02]  /*5500*/  FFMA.FTZ R40, R63, R67, -R40 ;  /* 0x000000433f287223 */ /* 0x000fe40000010828 */
[----:B------:R-:W-:Y:S05]  /*5510*/  @P5 BRA `(.L_x_239) ;  /* 0x0000000000385947 */ /* 0x000fea0003800000 */
[----:B------:R-:W0:Y:S01]  /*5520*/  LDCU.64 UR6, c[0x0][0x3f8] ;  /* 0x00007f00ff0677ac */ /* 0x000e220008000a00 */
[----:B------:R-:W-:Y:S01]  /*5530*/  MOV R34, R84 ;  /* 0x0000005400227202 */ /* 0x000fe20000000f00 */
[----:B------:R-:W2:Y:S01]  /*5540*/  LDCU.64 UR14, c[0x0][0x380] ;  /* 0x00007000ff0e77ac */ /* 0x000ea20008000a00 */
[----:B01----:R-:W-:Y:S01]  /*5550*/  IMAD R27, R35, UR6, RZ ;  /* 0x00000006231b7c24 */ /* 0x003fe2000f8e02ff */
[----:B------:R-:W-:-:S03]  /*5560*/  MOV R35, R87 ;  /* 0x0000005700237202 */ /* 0x000fc60000000f00 */
[----:B------:R-:W-:Y:S02]  /*5570*/  IMAD R29, R20, UR7, R27 ;  /* 0x00000007141d7c24 */ /* 0x000fe4000f8e021b */
[----:B------:R-:W-:Y:S01]  /*5580*/  FMUL.FTZ R27, R24, R81 ;  /* 0x00000051181b7220 */ /* 0x000fe20000410000 */
[----:B------:R-:W-:-:S04]  /*5590*/  IMAD.WIDE.U32 R36, R20, UR6, R34 ;  /* 0x0000000614247c25 */ /* 0x000fc8000f8e0022 */
[----:B------:R-:W-:Y:S01]  /*55a0*/  FMUL.FTZ R20, R40, R81 ;  /* 0x0000005128147220 */ /* 0x000fe20000410000 */
[----:B--2---:R-:W-:Y:S02]  /*55b0*/  LEA R34, P1, R36, UR14, 0x1 ;  /* 0x0000000e24227c11 */ /* 0x004fe4000f8208ff */
[----:B------:R-:W-:Y:S02]  /*55c0*/  IADD3 R29, PT, PT, R37, R29, RZ ;  /* 0x0000001d251d7210 */ /* 0x000fe40007ffe0ff */
[----:B------:R-:W-:Y:S02]  /*55d0*/  F2FP.BF16.F32.PACK_AB R27, R20, R27 ;  /* 0x0000001b141b723e */ /* 0x000fe400000010ff */
[----:B------:R-:W-:-:S05]  /*55e0*/  LEA.HI.X R35, R36, UR15, R29, 0x1, P1 ;  /* 0x0000000f24237c11 */ /* 0x000fca00088f0c1d */
[----:B------:R2:W-:Y:S02]  /*55f0*/  STG.E desc[UR8][R34.64], R27 ;  /* 0x0000001b22007986 */ /* 0x0005e4000c101908 */
.L_x_239:
[----:B------:R-:W-:Y:S05]  /*5600*/  BSYNC.RECONVERGENT B0 ;  /* 0x0000000000007941 */ /* 0x000fea0003800200 */
.L_x_238:
[----:B------:R-:W-:Y:S02]  /*5610*/  SHF.L.U32 R53, R53, 0x10, RZ ;  /* 0x0000001035357819 */ /* 0x000fe400000006ff */
[----:B------:R-:W-:Y:S01]  /*5620*/  SHF.L.U32 R75, R75, 0x10, RZ ;  /* 0x000000104b4b7819 */ /* 0x000fe200000006ff */
[----:B------:R-:W-:Y:S06]  /*5630*/  BRA.U !UP0, `(.L_x_240) ;  /* 0x0000000108487547 */ /* 0x000fec000b800000 */
[----:B------:R-:W-:Y:S01]  /*5640*/  FFMA.FTZ R26, R64, R26, R55 ;  /* 0x0000001a401a7223 */ /* 0x000fe20000010037 */
[----:B------:R-:W-:-:S03]  /*5650*/  FFMA.FTZ R22, R63, R22, R62 ;  /* 0x000000163f167223 */ /* 0x000fc6000001003e */
[----:B------:R-:W-:Y:S01]  /*5660*/  FMUL.FTZ R20, R26, -1.4426950216293334961 ;  /* 0xbfb8aa3b1a147820 */ /* 0x000fe20000410000 */
[----:B012---:R-:W-:-:S05]  /*5670*/  FMUL.FTZ R27, R22, -1.4426950216293334961 ;  /* 0xbfb8aa3b161b7820 */ /* 0x007fca0000410000 */
        /* <DEDUP_REMOVED lines=14> */
.L_x_240:
[----:B------:R-:W-:Y:S01]  /*5760*/  BSSY.RECONVERGENT B0, `(.L_x_241) ;  /* 0x0000012000007945 */ /* 0x000fe20003800200 */
[----:B------:R-:W-:Y:S01]  /*5770*/  FFMA.FTZ R20, R64, R53, -R33 ;  /* 0x0000003540147223 */ /* 0x000fe20000010821 */
[----:B------:R-:W-:Y:S02]  /*5780*/  FFMA.FTZ R22, R63, R75, -R32 ;  /* 0x0000004b3f167223 */ /* 0x000fe40000010820 */
[----:B------:R-:W-:Y:S05]  /*5790*/  @P3 BRA `(.L_x_242) ;  /* 0x0000000000383947 */ /* 0x000fea0003800000 */
[----:B------:R-:W3:Y:S01]  /*57a0*/  LDCU.64 UR6, c[0x0][0x3f8] ;  /* 0x00007f00ff0677ac */ /* 0x000ee20008000a00 */
[----:B------:R-:W-:Y:S01]  /*57b0*/  MOV R26, R84 ;  /* 0x00000054001a7202 */ /* 0x000fe20000000f00 */
[----:B------:R-:W-:Y:S01]  /*57c0*/  FMUL.FTZ R29, R20, R81 ;  /* 0x00000051141d7220 */ /* 0x000fe20000410000 */
[----:B012---:R-:W-:Y:S01]  /*57d0*/  MOV R27, R87 ;  /* 0x00000057001b7202 */ /* 0x007fe20000000f00 */
[----:B------:R-:W0:Y:S01]  /*57e0*/  LDCU.64 UR14, c[0x0][0x380] ;  /* 0x00007000ff0e77ac */ /* 0x000e220008000a00 */
[----:B------:R-:W-:-:S05]  /*57f0*/  FMUL.FTZ R20, R22, R81 ;  /* 0x0000005116147220 */ /* 0x000fca0000410000 */
[----:B------:R-:W-:Y:S01]  /*5800*/  F2FP.BF16.F32.PACK_AB R29, R20, R29 ;  /* 0x0000001d141d723e */ /* 0x000fe200000010ff */
[----:B---3--:R-:W-:Y:S02]  /*5810*/  IMAD R24, R23, UR6, RZ ;  /* 0x0000000617187c24 */ /* 0x008fe4000f8e02ff */
[----:B------:R-:W-:-:S04]  /*5820*/  IMAD.WIDE.U32 R32, R13, UR6, R26 ;  /* 0x000000060d207c25 */ /* 0x000fc8000f8e001a */
[----:B------:R-:W-:Y:S01]  /*5830*/  IMAD R27, R13, UR7, R24 ;  /* 0x000000070d1b7c24 */ /* 0x000fe2000f8e0218 */
[----:B0-----:R-:W-:-:S04]  /*5840*/  LEA R26, P1, R32, UR14, 0x1 ;  /* 0x0000000e201a7c11 */ /* 0x001fc8000f8208ff */
[----:B------:R-:W-:-:S04]  /*5850*/  IADD3 R27, PT, PT, R33, R27, RZ ;  /* 0x0000001b211b7210 */ /* 0x000fc80007ffe0ff */
[----:B------:R-:W-:-:S05]  /*5860*/  LEA.HI.X R27, R32, UR15, R27, 0x1, P1 ;  /* 0x0000000f201b7c11 */ /* 0x000fca00088f0c1b */
[----:B------:R3:W-:Y:S02]  /*5870*/  STG.E desc[UR8][R26.64], R29 ;  /* 0x0000001d1a007986 */ /* 0x0007e4000c101908 */
.L_x_242:
[----:B------:R-:W-:Y:S05]  /*5880*/  BSYNC.RECONVERGENT B0 ;  /* 0x0000000000007941 */ /* 0x000fea0003800200 */
.L_x_241:
[----:B------:R-:W-:Y:S02]  /*5890*/  SHF.L.U32 R59, R59, 0x10, RZ ;  /* 0x000000103b3b7819 */ /* 0x000fe400000006ff */
[----:B------:R-:W-:Y:S01]  /*58a0*/  SHF.L.U32 R79, R79, 0x10, RZ ;  /* 0x000000104f4f7819 */ /* 0x000fe200000006ff */
[----:B------:R-:W-:Y:S06]  /*58b0*/  BRA.U !UP0, `(.L_x_243) ;  /* 0x0000000108487547 */ /* 0x000fec000b800000 */
[----:B------:R-:W-:Y:S01]  /*58c0*/  FFMA.FTZ R18, R64, R18, R55 ;  /* 0x0000001240127223 */ /* 0x000fe20000010037 */
[----:B------:R-:W-:-:S03]  /*58d0*/  FFMA.FTZ R54, R63, R54, R62 ;  /* 0x000000363f367223 */ /* 0x000fc6000001003e */
[----:B------:R-:W-:Y:S01]  /*58e0*/  FMUL.FTZ R20, R18, -1.4426950216293334961 ;  /* 0xbfb8aa3b12147820 */ /* 0x000fe20000410000 */
[----:B------:R-:W-:-:S05]  /*58f0*/  FMUL.FTZ R24, R54, -1.4426950216293334961 ;  /* 0xbfb8aa3b36187820 */ /* 0x000fca0000410000 */
[----:B------:R-:W4:Y:S08]  /*5900*/  MUFU.EX2 R20, R20 ;  /* 0x0000001400147308 */ /* 0x000f300000000800 */
[----:B------:R-:W3:Y:S01]  /*5910*/  MUFU.EX2 R24, R24 ;  /* 0x0000001800187308 */ /* 0x000ee20000000800 */
[----:B----4-:R-:W-:-:S07]  /*5920*/  FADD.FTZ R22, R20, 1 ;  /* 0x3f80000014167421 */ /* 0x010fce0000010000 */
[----:B------:R-:W0:Y:S01]  /*5930*/  MUFU.RCP R22, R22 ;  /* 0x0000001600167308 */ /* 0x000e220000001000 */
[----:B---3--:R-:W-:-:S07]  /*5940*/  FADD.FTZ R26, R24, 1 ;  /* 0x3f800000181a7421 */ /* 0x008fce0000010000 */
[----:B------:R-:W3:Y:S01]  /*5950*/  MUFU.RCP R26, R26 ;  /* 0x0000001a001a7308 */ /* 0x000ee20000001000 */
[----:B012---:R-:W-:Y:S01]  /*5960*/  FADD.FTZ R27, -R22, 1 ;  /* 0x3f800000161b7421 */ /* 0x007fe20000010100 */
[----:B------:R-:W-:-:S03]  /*5970*/  FMUL.FTZ R59, R59, R22 ;  /* 0x000000163b3b7220 */ /* 0x000fc60000410000 */
[----:B------:R-:W-:Y:S01]  /*5980*/  FFMA.FTZ R18, R18, R27, 1 ;  /* 0x3f80000012127423 */ /* 0x000fe2000001001b */
[----:B---3--:R-:W-:Y:S01]  /*5990*/  FADD.FTZ R29, -R26, 1 ;  /* 0x3f8000001a1d7421 */ /* 0x008fe20000010100 */
[----:B------:R-:W-:Y:S02]  /*59a0*/  FMUL.FTZ R79, R79, R26 ;  /* 0x0000001a4f4f7220 */ /* 0x000fe40000410000 */
[----:B------:R-:W-:Y:S01]  /*59b0*/  FMUL.FTZ R59, R59, R18 ;  /* 0x000000123b3b7220 */ /* 0x000fe20000410000 */
[----:B------:R-:W-:-:S04]  /*59c0*/  FFMA.FTZ R54, R54, R29, 1 ;  /* 0x3f80000036367423 */ /* 0x000fc8000001001d */
[----:B------:R-:W-:-:S07]  /*59d0*/  FMUL.FTZ R79, R79, R54 ;  /* 0x000000364f4f7220 */ /* 0x000fce0000410000 */
.L_x_243:
[----:B------:R-:W-:Y:S01]  /*59e0*/  ISETP.GE.AND.EX P0, PT, R25, UR13, PT, P0 ;  /* 0x0000000d19007c0c */ /* 0x000fe2000bf06300 */
[----:B------:R-:W-:Y:S01]  /*59f0*/  FFMA.FTZ R64, R64, R59, -R31 ;  /* 0x0000003b40407223 */ /* 0x000fe2000001081f */
[----:B------:R-:W-:Y:S01]  /*5a00*/  FFMA.FTZ R28, R63, R79, -R28 ;  /* 0x0000004f3f1c7223 */ /* 0x000fe2000001081c */
[----:B------:R-:W-:Y:S02]  /*5a10*/  BSSY.RECONVERGENT B0, `(.L_x_244) ;  /* 0x000000f000007945 */ /* 0x000fe40003800200 */
[-C--:B---3--:R-:W-:Y:S01]  /*5a20*/  FMUL.FTZ R29, R64, R81.reuse ;  /* 0x00000051401d7220 */ /* 0x088fe20000410000 */
        /* <DEDUP_REMOVED lines=13> */
.L_x_245:
[----:B------:R-:W-:Y:S05]  /*5b00*/  BSYNC.RECONVERGENT B0 ;  /* 0x0000000000007941 */ /* 0x000fea0003800200 */
.L_x_244:
[----:B------:R-:W-:Y:S02]  /*5b10*/  IADD3 R8, PT, PT, R5, R8, RZ ;  /* 0x0000000805087210 */ /* 0x000fe40007ffe0ff */
[----:B------:R-:W-:Y:S02]  /*5b20*/  IADD3 R6, PT, PT, R6, 0x1, RZ ;  /* 0x0000000106067810 */ /* 0x000fe40007ffe0ff */
[----:B------:R-:W-:-:S13]  /*5b30*/  ISETP.GE.AND P0, PT, R8, UR4, PT ;  /* 0x0000000408007c0c */ /* 0x000fda000bf06270 */
[----:B------:R-:W-:Y:S05]  /*5b40*/  @!P0 BRA `(.L_x_246) ;  /* 0xffffffa400c88947 */ /* 0x000fea000383ffff */
.L_x_203:
        /* <DEDUP_REMOVED lines=19> */
.L_x_248:
[----:B------:R-:W-:Y:S05]  /*5c80*/  BSYNC.RECONVERGENT B0 ;  /* 0x0000000000007941 */ /* 0x000fea0003800200 */
.L_x_247:
[----:B------:R-:W-:Y:S05]  /*5c90*/  @P0 EXIT ;  /* 0x000000000000094d */ /* 0x000fea0003800000 */
[----:B------:R-:W-:Y:S05]  /*5ca0*/  @P2 BRA `(.L_x_249) ;  /* 0x0000000000202947 */ /* 0x000fea0003800000 */
[----:B------:R-:W-:-:S05]  /*5cb0*/  IMAD R0, R6, R7, RZ ;  /* 0x0000000706007224 */ /* 0x000fca00078e02ff */
[----:B------:R-:W-:-:S13]  /*5cc0*/  ISETP.NE.AND P0, PT, R0, -0x1, PT ;  /* 0xffffffff0000780c */ /* 0x000fda0003f05270 */
[----:B------:R-:W-:Y:S05]  /*5cd0*/  @!P0 BRA `(.L_x_249) ;  /* 0x0000000000148947 */ /* 0x000fea0003800000 */
.L_x_250:
[----:B0-----:R-:W4:Y:S04]  /*5ce0*/  LDG.E.STRONG.GPU R3, desc[UR8][R4.64] ;  /* 0x0000000804037981 */ /* 0x001f28000c1ef900 */
[----:B----4-:R-:W-:Y:S01]  /*5cf0*/  CCTL.IVALL ;  /* 0x00000000ff00798f */ /* 0x010fe20002000000 */
[----:B------:R-:W-:Y:S05]  /*5d00*/  YIELD ;  /* 0x0000000000007946 */ /* 0x000fea0003800000 */
[----:B------:R-:W-:-:S13]  /*5d10*/  ISETP.NE.AND P0, PT, R3, R0, PT ;  /* 0x000000000300720c */ /* 0x000fda0003f05270 */
[----:B------:R-:W-:Y:S05]  /*5d20*/  @P0 BRA `(.L_x_250) ;  /* 0xfffffffc00ec0947 */ /* 0x000fea000383ffff */
.L_x_249:
[----:B------:R-:W-:Y:S05]  /*5d30*/  WARPSYNC.ALL ;  /* 0x0000000000007948 */ /* 0x000fea0003800000 */
[----:B0-----:R-:W0:Y:S08]  /*5d40*/  LDC.64 R4, c[0x0][0x3f8] ;  /* 0x0000fe00ff047b82 */ /* 0x001e300000000a00 */
        /* <DEDUP_REMOVED lines=49> */
[----:B------:R-:W4:Y:S01]  /*6060*/  LDCU.64 UR6, c[0x0][0x3d8] ;  /* 0x00007b00ff0677ac */ /* 0x000f220008000a00 */
[----:B------:R-:W-:Y:S02]  /*6070*/  LOP3.LUT R9, R9, 0x3, RZ, 0xc0, !PT ;  /* 0x0000000309097812 */ /* 0x000fe400078ec0ff */
[----:B------:R-:W-:Y:S01]  /*6080*/  MOV R7, R33 ;  /* 0x0000002100077202 */ /* 0x000fe20000000f00 */
[----:B------:R-:W5:Y:S01]  /*6090*/  LDCU.64 UR12, c[0x0][0x388] ;  /* 0x00007100ff0c77ac */ /* 0x000f620008000a00 */
[C---:B------:R-:W-:Y:S02]  /*60a0*/  SHF.L.U32 R20, R2.reuse, 0x2, RZ ;  /* 0x0000000202147819 */ /* 0x040fe400000006ff */
[----:B------:R-:W-:Y:S01]  /*60b0*/  SHF.L.U64.HI R21, R2, 0x2, R33 ;  /* 0x0000000202157819 */ /* 0x000fe20000010221 */
[----:B------:R-:W-:Y:S01]  /*60c0*/  IMAD.WIDE.U32 R6, R9, 0x1e0, R6 ;  /* 0x000001e009067825 */ /* 0x000fe200078e0006 */
[----:B------:R-:W-:Y:S01]  /*60d0*/  UMOV UR4, URZ ;  /* 0x000000ff00047c82 */ /* 0x000fe20008000000 */
[----:B------:R-:W-:-:S02]  /*60e0*/  SHF.L.U64.HI R30, R3, 0x2, R0 ;  /* 0x00000002031e7819 */ /* 0x000fc40000010200 */
[----:B---3--:R-:W-:Y:S02]  /*60f0*/  SHF.L.U64.HI R26, R31, 0x2, R32 ;  /* 0x000000021f1a7819 */ /* 0x008fe40000010220 */
[C---:B0-----:R-:W-:Y:S02]  /*6100*/  IADD3 R22, P2, PT, R20.reuse, UR10, RZ ;  /* 0x0000000a14167c10 */ /* 0x041fe4000ff5e0ff */
[----:B------:R-:W-:Y:S02]  /*6110*/  IADD3 R33, PT, PT, R7, UR4, RZ ;  /* 0x0000000407217c10 */ /* 0x000fe4000fffe0ff */
[----:B----4-:R-:W-:Y:S02]  /*6120*/  IADD3 R24, P1, PT, R20, UR6, RZ ;  /* 0x0000000614187c10 */ /* 0x010fe4000ff3e0ff */
[----:B------:R-:W-:Y:S01]  /*6130*/  MOV R2, R6 ;  /* 0x0000000600027202 */ /* 0x000fe20000000f00 */
[----:B------:R-:W-:Y:S01]  /*6140*/  IMAD.WIDE.U32 R6, R4, 0x4, RZ ;  /* 0x0000000404067825 */ /* 0x000fe200078e00ff */
[----:B------:R-:W-:-:S02]  /*6150*/  IADD3.X R23, PT, PT, R21, UR11, RZ, P2, !PT ;  /* 0x0000000b15177c10 */ /* 0x000fc400097fe4ff */
[----:B------:R-:W-:Y:S02]  /*6160*/  IADD3.X R25, PT, PT, R21, UR7, RZ, P1, !PT ;  /* 0x0000000715197c10 */ /* 0x000fe40008ffe4ff */
[----:B------:R-:W-:Y:S02]  /*6170*/  IADD3 R16, P2, PT, RZ, -R9, RZ ;  /* 0x80000009ff107210 */ /* 0x000fe40007f5e0ff */
[----:B-----5:R-:W-:Y:S02]  /*6180*/  IADD3 R20, P1, PT, R20, UR12, RZ ;  /* 0x0000000c14147c10 */ /* 0x020fe4000ff3e0ff */
[----:B------:R-:W-:Y:S02]  /*6190*/  SHF.L.U32 R9, R5, 0x2, RZ ;  /* 0x0000000205097819 */ /* 0x000fe400000006ff */
[----:B------:R-:W-:Y:S02]  /*61a0*/  IADD3.X R21, PT, PT, R21, UR13, RZ, P1, !PT ;  /* 0x0000000d15157c10 */ /* 0x000fe40008ffe4ff */
[----:B------:R-:W-:-:S02]  /*61b0*/  IADD3 R28, PT, PT, R7, R9, RZ ;  /* 0x00000009071c7210 */ /* 0x000fc40007ffe0ff */
[----:B------:R-:W-:-:S07]  /*61c0*/  IADD3.X R18, PT, PT, RZ, -0x1, RZ, P2, !PT ;  /* 0xffffffffff127810 */ /* 0x000fce00017fe4ff */
.L_x_253:
[-C--:B0-----:R-:W-:Y:S02]  /*61d0*/  LEA R10, P1, R3, R24.reuse, 0x2 ;  /* 0x00000018030a7211 */ /* 0x081fe400078210ff */
[----:B------:R-:W-:Y:S02]  /*61e0*/  LEA R14, P3, R31, R24, 0x2 ;  /* 0x000000181f0e7211 */ /* 0x000fe400078610ff */
[----:B------:R-:W-:Y:S02]  /*61f0*/  IADD3 R12, P2, PT, R24, R6, RZ ;  /* 0x00000006180c7210 */ /* 0x000fe40007f5e0ff */
[----:B------:R-:W-:Y:S02]  /*6200*/  IADD3.X R11, PT, PT, R25, R30, RZ, P1, !PT ;  /* 0x0000001e190b7210 */ /* 0x000fe40000ffe4ff */
[----:B------:R-:W-:Y:S02]  /*6210*/  MOV R8, R24 ;  /* 0x0000001800087202 */ /* 0x000fe40000000f00 */
[----:B------:R-:W-:-:S02]  /*6220*/  MOV R9, R25 ;  /* 0x0000001900097202 */ /* 0x000fc40000000f00 */
[C---:B------:R-:W-:Y:S01]  /*6230*/  IADD3.X R15, PT, PT, R25.reuse, R26, RZ, P3, !PT ;  /* 0x0000001a190f7210 */ /* 0x040fe20001ffe4ff */
[----:B------:R0:W3:Y:S01]  /*6240*/  LDG.E R11, desc[UR8][R10.64] ;  /* 0x000000080a0b7981 */ /* 0x0000e2000c1e1900 */
[----:B------:R-:W-:-:S03]  /*6250*/  IADD3.X R13, PT, PT, R25, R28, RZ, P2, !PT ;  /* 0x0000001c190d7210 */ /* 0x000fc600017fe4ff */
[----:B------:R4:W3:Y:S04]  /*6260*/  LDG.E R8, desc[UR8][R8.64] ;  /* 0x0000000808087981 */ /* 0x0008e8000c1e1900 */
[----:B------:R-:W5:Y:S04]  /*6270*/  LDG.E R12, desc[UR8][R12.64] ;  /* 0x000000080c0c7981 */ /* 0x000f68000c1e1900 */
[----:B------:R-:W5:Y:S01]  /*6280*/  LDG.E R15, desc[UR8][R14.64] ;  /* 0x000000080e0f7981 */ /* 0x000f62000c1e1900 */
[----:B0-----:R-:W-:Y:S02]  /*6290*/  MOV R10, R22 ;  /* 0x00000016000a7202 */ /* 0x001fe40000000f00 */
[----:B----4-:R-:W-:-:S02]  /*62a0*/  MOV R9, R21 ;  /* 0x0000001500097202 */ /* 0x010fc40000000f00 */
[----:B------:R-:W-:-:S04]  /*62b0*/  IADD3 R16, P1, PT, R16, 0x1, RZ ;  /* 0x0000000110107810 */ /* 0x000fc80007f3e0ff */
[----:B------:R-:W-:Y:S02]  /*62c0*/  IADD3.X R18, PT, PT, RZ, R18, RZ, P1, !PT ;  /* 0x00000012ff127210 */ /* 0x000fe40000ffe4ff */
[----:B------:R-:W-:-:S04]  /*62d0*/  ISETP.NE.U32.AND P1, PT, R16, RZ, PT ;  /* 0x000000ff1000720c */ /* 0x000fc80003f25070 */
[----:B------:R-:W-:Y:S02]  /*62e0*/  ISETP.NE.AND.EX P1, PT, R18, RZ, PT, P1 ;  /* 0x000000ff1200720c */ /* 0x000fe40003f25310 */
[----:B------:R-:W-:Y:S02]  /*62f0*/  IADD3 R24, P2, PT, R24, 0x780, RZ ;  /* 0x0000078018187810 */ /* 0x000fe40007f5e0ff */
[----:B------:R-:W-:Y:S02]  /*6300*/  IADD3 R22, P3, PT, R22, 0x780, RZ ;  /* 0x0000078016167810 */ /* 0x000fe40007f7e0ff */
[----:B------:R-:W-:Y:S02]  /*6310*/  IADD3.X R25, PT, PT, RZ, R25, RZ, P2, !PT ;  /* 0x00000019ff197210 */ /* 0x000fe400017fe4ff */
[----:B---3--:R-:W-:Y:S02]  /*6320*/  F2FP.BF16.F32.PACK_AB R17, R11, R8 ;  /* 0x000000080b11723e */ /* 0x008fe400000010ff */
[----:B------:R-:W-:-:S02]  /*6330*/  MOV R8, R20 ;  /* 0x0000001400087202 */ /* 0x000fc40000000f00 */
[-C--:B------:R-:W-:Y:S02]  /*6340*/  MOV R11, R23.reuse ;  /* 0x00000017000b7202 */ /* 0x080fe40000000f00 */
[----:B-----5:R-:W-:Y:S01]  /*6350*/  F2FP.BF16.F32.PACK_AB R19, R15, R12 ;  /* 0x0000000c0f13723e */ /* 0x020fe200000010ff */
[----:B------:R0:W-:Y:S04]  /*6360*/  STG.E desc[UR8][R8.64], R17 ;  /* 0x0000001108007986 */ /* 0x0001e8000c101908 */
[----:B------:R0:W-:Y:S01]  /*6370*/  STG.E desc[UR8][R10.64], R19 ;  /* 0x000000130a007986 */ /* 0x0001e2000c101908 */
[----:B------:R-:W-:Y:S02]  /*6380*/  IADD3 R20, P4, PT, R20, 0x780, RZ ;  /* 0x0000078014147810 */ /* 0x000fe40007f9e0ff */
[----:B------:R-:W-:-:S02]  /*6390*/  IADD3.X R23, PT, PT, RZ, R23, RZ, P3, !PT ;  /* 0x00000017ff177210 */ /* 0x000fc40001ffe4ff */
[----:B------:R-:W-:Y:S01]  /*63a0*/  IADD3.X R21, PT, PT, RZ, R21, RZ, P4, !PT ;  /* 0x00000015ff157210 */ /* 0x000fe200027fe4ff */
[----:B------:R-:W-:Y:S08]  /*63b0*/  @P1 BRA `(.L_x_253) ;  /* 0xfffffffc00841947 */ /* 0x000ff0000383ffff */
.L_x_252:
[----:B------:R-:W-:Y:S05]  /*63c0*/  BSYNC.RECONVERGENT B0 ;  /* 0x0000000000007941 */ /* 0x000fea0003800200 */
.L_x_251:
[----:B------:R-:W-:Y:S05]  /*63d0*/  @!P0 EXIT ;  /* 0x000000000000894d */ /* 0x000fea0003800000 */
[C---:B------:R-:W-:Y:S01]  /*63e0*/  SHF.L.U64.HI R37, R31.reuse, 0x2, R32 ;  /* 0x000000021f257819 */ /* 0x040fe20000010220 */
[----:B------:R-:W4:Y:S01]  /*63f0*/  LDCU.64 UR4, c[0x0][0x3d8] ;  /* 0x00007b00ff0477ac */ /* 0x000f220008000a00 */
[----:B-1----:R-:W-:Y:S02]  /*6400*/  SHF.L.U32 R39, R31, 0x2, RZ ;  /* 0x000000021f277819 */ /* 0x002fe400000006ff */
[C---:B---3--:R-:W-:Y:S01]  /*6410*/  SHF.L.U64.HI R29, R4.reuse, 0x2, R5 ;  /* 0x00000002041d7819 */ /* 0x048fe20000010205 */
[----:B------:R-:W1:Y:S01]  /*6420*/  LDCU.64 UR6, c[0x0][0x388] ;  /* 0x00007100ff0677ac */ /* 0x000e620008000a00 */
[----:B--2---:R-:W-:Y:S02]  /*6430*/  SHF.L.U32 R27, R4, 0x2, RZ ;  /* 0x00000002041b7819 */ /* 0x004fe400000006ff */
[C---:B------:R-:W-:Y:S01]  /*6440*/  SHF.L.U64.HI R31, R3.reuse, 0x2, R0 ;  /* 0x00000002031f7819 */ /* 0x040fe20000010200 */
[----:B------:R-:W2:Y:S01]  /*6450*/  LDCU.64 UR10, c[0x0][0x390] ;  /* 0x00007200ff0a77ac */ /* 0x000ea20008000a00 */
[----:B------:R-:W-:-:S07]  /*6460*/  SHF.L.U32 R35, R3, 0x2, RZ ;  /* 0x0000000203237819 */ /* 0x000fce00000006ff */
.L_x_254:
[C---:B------:R-:W-:Y:S02]  /*6470*/  SHF.L.U32 R24, R2.reuse, 0x2, RZ ;  /* 0x0000000202187819 */ /* 0x040fe400000006ff */
[----:B------:R-:W-:Y:S02]  /*6480*/  SHF.L.U64.HI R26, R2, 0x2, R33 ;  /* 0x00000002021a7819 */ /* 0x000fe40000010221 */
[----:B----4-:R-:W-:-:S04]  /*6490*/  IADD3 R4, P0, PT, R24, UR4, RZ ;  /* 0x0000000418047c10 */ /* 0x010fc8000ff1e0ff */
[----:B---3--:R-:W-:Y:S02]  /*64a0*/  IADD3.X R5, PT, PT, R26, UR5, RZ, P0, !PT ;  /* 0x000000051a057c10 */ /* 0x008fe400087fe4ff */
[C---:B------:R-:W-:Y:S02]  /*64b0*/  IADD3 R6, P0, PT, R4.reuse, R35, RZ ;  /* 0x0000002304067210 */ /* 0x040fe40007f1e0ff */
[C---:B0-----:R-:W-:Y:S02]  /*64c0*/  IADD3 R10, P2, PT, R4.reuse, R39, RZ ;  /* 0x00000027040a7210 */ /* 0x041fe40007f5e0ff */
[C---:B------:R-:W-:Y:S02]  /*64d0*/  IADD3.X R7, PT, PT, R5.reuse, R31, RZ, P0, !PT ;  /* 0x0000001f05077210 */ /* 0x040fe400007fe4ff */
[----:B------:R-:W-:Y:S02]  /*64e0*/  IADD3 R8, P1, PT, R4, R27, RZ ;  /* 0x0000001b04087210 */ /* 0x000fe40007f3e0ff */
[----:B------:R-:W3:Y:S01]  /*64f0*/  LDG.E R4, desc[UR8][R4.64] ;  /* 0x0000000804047981 */ /* 0x000ee2000c1e1900 */
[----:B------:R-:W-:-:S02]  /*6500*/  IADD3.X R11, PT, PT, R5, R37, RZ, P2, !PT ;  /* 0x00000025050b7210 */ /* 0x000fc400017fe4ff */
[----:B------:R-:W-:Y:S01]  /*6510*/  IADD3.X R9, PT, PT, R5, R29, RZ, P1, !PT ;  /* 0x0000001d05097210 */ /* 0x000fe20000ffe4ff */
[----:B------:R-:W3:Y:S04]  /*6520*/  LDG.E R7, desc[UR8][R6.64] ;  /* 0x0000000806077981 */ /* 0x000ee8000c1e1900 */
[----:B------:R-:W4:Y:S04]  /*6530*/  LDG.E R8, desc[UR8][R8.64] ;  /* 0x0000000808087981 */ /* 0x000f28000c1e1900 */
[----:B------:R-:W4:Y:S01]  /*6540*/  LDG.E R11, desc[UR8][R10.64] ;  /* 0x000000080a0b7981 */ /* 0x000f22000c1e1900 */
[----:B------:R-:W-:-:S02]  /*6550*/  LOP3.LUT R16, R24, 0xfffffffc, RZ, 0xc0, !PT ;  /* 0xfffffffc18107812 */ /* 0x000fc400078ec0ff */
[----:B------:R-:W-:Y:S02]  /*6560*/  LOP3.LUT R15, R26, 0x1, RZ, 0xc0, !PT ;  /* 0x000000011a0f7812 */ /* 0x000fe400078ec0ff */
[----:B-1----:R-:W-:-:S04]  /*6570*/  IADD3 R12, P0, PT, R16, UR6, RZ ;  /* 0x00000006100c7c10 */ /* 0x002fc8000ff1e0ff */
[C---:B------:R-:W-:Y:S02]  /*6580*/  IADD3.X R13, PT, PT, R15.reuse, UR7, RZ, P0, !PT ;  /* 0x000000070f0d7c10 */ /* 0x040fe400087fe4ff */
[C---:B--2---:R-:W-:Y:S02]  /*6590*/  IADD3 R14, P0, PT, R16.reuse, UR10, RZ ;  /* 0x0000000a100e7c10 */ /* 0x044fe4000ff1e0ff */
[----:B------:R-:W-:Y:S02]  /*65a0*/  IADD3 R16, P1, PT, R16, UR4, RZ ;  /* 0x0000000410107c10 */ /* 0x000fe4000ff3e0ff */
[----:B------:R-:W-:Y:S02]  /*65b0*/  IADD3.X R15, PT, PT, R15, UR11, RZ, P0, !PT ;  /* 0x0000000b0f0f7c10 */ /* 0x000fe400087fe4ff */
[----:B---3--:R-:W-:Y:S02]  /*65c0*/  F2FP.BF16.F32.PACK_AB R19, R7, R4 ;  /* 0x000000040713723e */ /* 0x008fe400000010ff */
[----:B------:R-:W-:-:S04]  /*65d0*/  LOP3.LUT R4, R26, 0x3, RZ, 0xc0, !PT ;  /* 0x000000031a047812 */ /* 0x000fc800078ec0ff */
[----:B------:R-:W-:Y:S02]  /*65e0*/  IADD3.X R17, PT, PT, R4, UR5, RZ, P1, !PT ;  /* 0x0000000504117c10 */ /* 0x000fe40008ffe4ff */
[----:B----4-:R-:W-:Y:S02]  /*65f0*/  F2FP.BF16.F32.PACK_AB R21, R11, R8 ;  /* 0x000000080b15723e */ /* 0x010fe400000010ff */
[C---:B------:R-:W-:Y:S02]  /*6600*/  IADD3 R4, P0, PT, R16.reuse, R35, RZ ;  /* 0x0000002310047210 */ /* 0x040fe40007f1e0ff */
[C---:B------:R-:W-:Y:S02]  /*6610*/  IADD3 R6, P1, PT, R16.reuse, R27, RZ ;  /* 0x0000001b10067210 */ /* 0x040fe40007f3e0ff */
[----:B------:R-:W-:Y:S02]  /*6620*/  IADD3 R8, P2, PT, R16, R39, RZ ;  /* 0x0000002710087210 */ /* 0x000fe40007f5e0ff */
[----:B------:R-:W-:-:S02]  /*6630*/  IADD3.X R5, PT, PT, R17, R31, RZ, P0, !PT ;  /* 0x0000001f11057210 */ /* 0x000fc400007fe4ff */
[C---:B------:R-:W-:Y:S02]  /*6640*/  IADD3.X R7, PT, PT, R17.reuse, R29, RZ, P1, !PT ;  /* 0x0000001d11077210 */ /* 0x040fe40000ffe4ff */
[----:B------:R-:W-:Y:S01]  /*6650*/  IADD3.X R9, PT, PT, R17, R37, RZ, P2, !PT ;  /* 0x0000002511097210 */ /* 0x000fe200017fe4ff */
[----:B------:R0:W-:Y:S04]  /*6660*/  STG.E desc[UR8][R12.64], R19 ;  /* 0x000000130c007986 */ /* 0x0001e8000c101908 */
[----:B------:R1:W-:Y:S04]  /*6670*/  STG.E desc[UR8][R14.64], R21 ;  /* 0x000000150e007986 */ /* 0x0003e8000c101908 */
[----:B------:R-:W2:Y:S04]  /*6680*/  LDG.E R18, desc[UR8][R16.64+0x780] ;  /* 0x0007800810127981 */ /* 0x000ea8000c1e1900 */
[----:B0-----:R-:W2:Y:S04]  /*6690*/  LDG.E R19, desc[UR8][R4.64+0x780] ;  /* 0x0007800804137981 */ /* 0x001ea8000c1e1900 */
[----:B------:R-:W3:Y:S04]  /*66a0*/  LDG.E R20, desc[UR8][R6.64+0x780] ;  /* 0x0007800806147981 */ /* 0x000ee8000c1e1900 */
[----:B------:R-:W3:Y:S01]  /*66b0*/  LDG.E R23, desc[UR8][R8.64+0x780] ;  /* 0x0007800808177981 */ /* 0x000ee2000c1e1900 */
[----:B------:R-:W-:-:S04]  /*66c0*/  IADD3 R12, P0, PT, R24, 0x780, RZ ;  /* 0x00000780180c7810 */ /* 0x000fc80007f1e0ff */
[----:B------:R-:W-:Y:S02]  /*66d0*/  IADD3.X R13, PT, PT, RZ, R26, RZ, P0, !PT ;  /* 0x0000001aff0d7210 */ /* 0x000fe400007fe4ff */
[----:B------:R-:W-:Y:S02]  /*66e0*/  LOP3.LUT R12, R12, 0xfffffffc, RZ, 0xc0, !PT ;  /* 0xfffffffc0c0c7812 */ /* 0x000fe400078ec0ff */
[----:B------:R-:W-:Y:S02]  /*66f0*/  LOP3.LUT R13, R13, 0x1, RZ, 0xc0, !PT ;  /* 0x000000010d0d7812 */ /* 0x000fe400078ec0ff */
[C---:B------:R-:W-:Y:S02]  /*6700*/  IADD3 R10, P0, PT, R12.reuse, UR6, RZ ;  /* 0x000000060c0a7c10 */ /* 0x040fe4000ff1e0ff */
[----:B------:R-:W-:Y:S02]  /*6710*/  IADD3 R12, P1, PT, R12, UR10, RZ ;  /* 0x0000000a0c0c7c10 */ /* 0x000fe4000ff3e0ff */
[----:B------:R-:W-:-:S02]  /*6720*/  IADD3.X R11, PT, PT, R13, UR7, RZ, P0, !PT ;  /* 0x000000070d0b7c10 */ /* 0x000fc400087fe4ff */
[----:B------:R-:W-:Y:S02]  /*6730*/  IADD3.X R13, PT, PT, R13, UR11, RZ, P1, !PT ;  /* 0x0000000b0d0d7c10 */ /* 0x000fe40008ffe4ff */
[----:B--2---:R-:W-:Y:S02]  /*6740*/  F2FP.BF16.F32.PACK_AB R19, R19, R18 ;  /* 0x000000121313723e */ /* 0x004fe400000010ff */
[----:B---3--:R-:W-:-:S03]  /*6750*/  F2FP.BF16.F32.PACK_AB R23, R23, R20 ;  /* 0x000000141717723e */ /* 0x008fc600000010ff */
[----:B------:R0:W-:Y:S04]  /*6760*/  STG.E desc[UR8][R10.64], R19 ;  /* 0x000000130a007986 */ /* 0x0001e8000c101908 */
[----:B------:R2:W-:Y:S04]  /*6770*/  STG.E desc[UR8][R12.64], R23 ;  /* 0x000000170c007986 */ /* 0x0005e8000c101908 */
[----:B------:R-:W3:Y:S04]  /*6780*/  LDG.E R18, desc[UR8][R16.64+0xf00] ;  /* 0x000f000810127981 */ /* 0x000ee8000c1e1900 */
[----:B-1----:R-:W3:Y:S04]  /*6790*/  LDG.E R21, desc[UR8][R4.64+0xf00] ;  /* 0x000f000804157981 */ /* 0x002ee8000c1e1900 */
        /* <DEDUP_REMOVED lines=10> */
[----:B---3--:R-:W-:Y:S02]  /*6840*/  F2FP.BF16.F32.PACK_AB R21, R21, R18 ;  /* 0x000000121515723e */ /* 0x008fe400000010ff */
[----:B----4-:R-:W-:-:S03]  /*6850*/  F2FP.BF16.F32.PACK_AB R25, R25, R20 ;  /* 0x000000141919723e */ /* 0x010fc600000010ff */
[----:B------:R0:W-:Y:S04]  /*6860*/  STG.E desc[UR8][R14.64], R21 ;  /* 0x000000150e007986 */ /* 0x0001e8000c101908 */
[----:B------:R3:W-:Y:S04]  /*6870*/  STG.E desc[UR8][R10.64], R25 ;  /* 0x000000190a007986 */ /* 0x0007e8000c101908 */
[----:B------:R-:W4:Y:S04]  /*6880*/  LDG.E R16, desc[UR8][R16.64+0x1680] ;  /* 0x0016800810107981 */ /* 0x000f28000c1e1900 */
[----:B------:R-:W4:Y:S04]  /*6890*/  LDG.E R5, desc[UR8][R4.64+0x1680] ;  /* 0x0016800804057981 */ /* 0x000f28000c1e1900 */
[----:B------:R-:W5:Y:S04]  /*68a0*/  LDG.E R6, desc[UR8][R6.64+0x1680] ;  /* 0x0016800806067981 */ /* 0x000f68000c1e1900 */
[----:B------:R-:W5:Y:S01]  /*68b0*/  LDG.E R9, desc[UR8][R8.64+0x1680] ;  /* 0x0016800808097981 */ /* 0x000f62000c1e1900 */
[----:B--2---:R-:W-:-:S04]  /*68c0*/  IADD3 R13, P0, PT, R24, 0x1680, RZ ;  /* 0x00001680180d7810 */ /* 0x004fc80007f1e0ff */
        /* <DEDUP_REMOVED lines=11> */
[----:B----4-:R-:W-:Y:S02]  /*6980*/  F2FP.BF16.F32.PACK_AB R5, R5, R16 ;  /* 0x000000100505723e */ /* 0x010fe400000010ff */
[----:B-----5:R-:W-:-:S03]  /*6990*/  F2FP.BF16.F32.PACK_AB R7, R9, R6 ;  /* 0x000000060907723e */ /* 0x020fc600000010ff */
[----:B------:R3:W-:Y:S04]  /*69a0*/  STG.E desc[UR8][R12.64], R5 ;  /* 0x000000050c007986 */ /* 0x0007e8000c101908 */
[----:B------:R3:W-:Y:S02]  /*69b0*/  STG.E desc[UR8][R14.64], R7 ;  /* 0x000000070e007986 */ /* 0x0007e4000c101908 */
[----:B------:R-:W-:Y:S05]  /*69c0*/  @P0 BRA `(.L_x_254) ;  /* 0xfffffff800a80947 */ /* 0x000fea000383ffff */
[----:B------:R-:W-:Y:S05]  /*69d0*/  EXIT ;  /* 0x000000000000794d */ /* 0x000fea0003800000 */
.L_x_255:
        /* <DEDUP_REMOVED lines=10> */
.L_x_4884:


//--------------------- .text._Z35group_norm_nhwc_bwd_one_pass_kernelI11Bf16IOBf16WLi128ELi120ELi480EEv26Group_norm_nhwc_bwd_params --------------------------
	.section	.text._Z35group_norm_nhwc_bwd_one_pass_kernelI11Bf16IOBf16WLi128ELi120ELi480EEv26Group_norm_nhwc_bwd_params,"ax",@progbits
	.align	128
        .global         _Z35group_norm_nhwc_bwd_one_pass_kernelI11Bf16IOBf16WLi128ELi120ELi480EEv26Group_norm_nhwc_bwd_params
        .type           _Z35group_norm_nhwc_bwd_one_pass_kernelI11Bf16IOBf16WLi128ELi120ELi480EEv26Group_norm_nhwc_bwd_params,@function
        .size           _Z35group_norm_nhwc_bwd_one_pass_kernelI11Bf16IOBf16WLi128ELi120ELi480EEv26Group_norm_nhwc_bwd_params,(.L_x_4885 - _Z35group_norm_nhwc_bwd_one_pass_kernelI11Bf16IOBf16WLi128ELi120ELi480EEv26Group_norm_nhwc_bwd_params)
        .other          _Z35group_norm_nhwc_bwd_one_pass_kernelI11Bf16IOBf16WLi128ELi120ELi480EEv26Group_norm_nhwc_bwd_params,@"STO_CUDA_ENTRY STV_DEFAULT"
_Z35group_norm_nhwc_bwd_one_pass_kernelI11Bf16IOBf16WLi128ELi120ELi480EEv26Group_norm_nhwc_bwd_params:
.text._Z35group_norm_nhwc_bwd_one_pass_kernelI11Bf16IOBf16WLi128ELi120ELi480EEv26Group_norm_nhwc_bwd_params:
        /* <DEDUP_REMOVED lines=22> */
.L_x_323:
[----:B0-----:R-:W0:Y:S01]  /*0160*/  LDC R17, c[0x0][0x410] ;  /* 0x00010400ff117b82 */ /* 0x001e220000000800 */
[----:B-1----:R-:W1:Y:S01]  /*0170*/  S2R R7, SR_CTAID.X ;  /* 0x0000000000077919 */ /* 0x002e620000002500 */
[----:B------:R-:W1:Y:S01]  /*0180*/  LDCU UR4, c[0x0][0x41c] ;  /* 0x00008380ff0477ac */ /* 0x000e620008000800 */
[----:B------:R-:W-:Y:S01]  /*0190*/  ISETP.GE.AND P3, PT, R4, RZ, PT ;  /* 0x000000ff0400720c */ /* 0x000fe20003f66270 */
[----:B------:R-:W2:Y:S01]  /*01a0*/  LDCU.128 UR8, c[0x0][0x400] ;  /* 0x00008000ff0877ac */ /* 0x000ea20008000c00 */
[----:B------:R-:W-:Y:S02]  /*01b0*/  CS2R R56, SRZ ;  /* 0x0000000000387805 */ /* 0x000fe4000001ff00 */
[----:B------:R-:W-:Y:S01]  /*01c0*/  CS2R R60, SRZ ;  /* 0x00000000003c7805 */ /* 0x000fe2000001ff00 */
[----:B------:R-:W3:Y:S01]  /*01d0*/  LDC.64 R66, c[0x0][0x3b8] ;  /* 0x0000ee00ff427b82 */ /* 0x000ee20000000a00 */
[----:B0-----:R-:W-:-:S04]  /*01e0*/  IABS R11, R17 ;  /* 0x00000011000b7213 */ /* 0x001fc80000000000 */
[----:B------:R-:W0:Y:S01]  /*01f0*/  I2F.RP R10, R11 ;  /* 0x0000000b000a7306 */ /* 0x000e220000209400 */
[----:B-1----:R-:W-:Y:S01]  /*0200*/  IMAD R25, R7, UR4, R0 ;  /* 0x0000000407197c24 */ /* 0x002fe2000f8e0200 */
[----:B------:R-:W1:Y:S04]  /*0210*/  LDCU.U8 UR4, c[0x0][0x414] ;  /* 0x00008280ff0477ac */ /* 0x000e680008000000 */
[C---:B--2---:R-:W-:Y:S02]  /*0220*/  ISETP.GE.U32.AND P2, PT, R25.reuse, UR8, PT ;  /* 0x0000000819007c0c */ /* 0x044fe4000bf46070 */
[----:B------:R-:W-:Y:S02]  /*0230*/  SHF.R.S32.HI R15, RZ, 0x1f, R25 ;  /* 0x0000001fff0f7819 */ /* 0x000fe40000011419 */
[----:B------:R-:W-:Y:S01]  /*0240*/  IADD3 R21, PT, PT, R25, 0x10, RZ ;  /* 0x0000001019157810 */ /* 0x000fe20007ffe0ff */
[----:B0-----:R-:W0:Y:S01]  /*0250*/  MUFU.RCP R10, R10 ;  /* 0x0000000a000a7308 */ /* 0x001e220000001000 */
[----:B------:R-:W-:-:S13]  /*0260*/  ISETP.GE.AND.EX P2, PT, R15, UR9, PT, P2 ;  /* 0x000000090f007c0c */ /* 0x000fda000bf46320 */
[----:B------:R-:W2:Y:S01]  /*0270*/  @!P2 LDC.64 R22, c[0x0][0x3f8] ;  /* 0x0000fe00ff16ab82 */ /* 0x000ea20000000a00 */
[----:B0-----:R-:W-:-:S04]  /*0280*/  IADD3 R8, PT, PT, R10, 0xffffffe, RZ ;  /* 0x0ffffffe0a087810 */ /* 0x001fc80007ffe0ff */
[----:B------:R0:W4:Y:S03]  /*0290*/  F2I.FTZ.U32.TRUNC.NTZ R9, R8 ;  /* 0x0000000800097305 */ /* 0x000126000021f000 */
[----:B------:R-:W5:Y:S01]  /*02a0*/  @!P2 LDC.64 R26, c[0x0][0x3a0] ;  /* 0x0000e800ff1aab82 */ /* 0x000f620000000a00 */
[----:B0-----:R-:W-:-:S07]  /*02b0*/  MOV R8, RZ ;  /* 0x000000ff00087202 */ /* 0x001fce0000000f00 */
[----:B------:R-:W0:Y:S01]  /*02c0*/  @!P2 LDC.64 R28, c[0x0][0x398] ;  /* 0x0000e600ff1cab82 */ /* 0x000e220000000a00 */
[----:B----4-:R-:W-:-:S05]  /*02d0*/  IADD3 R12, PT, PT, RZ, -R9, RZ ;  /* 0x80000009ff0c7210 */ /* 0x010fca0007ffe0ff */
        /* <DEDUP_REMOVED lines=14> */
[----:B------:R-:W-:-:S02]  /*03c0*/  ISETP.NE.AND P4, PT, R17, RZ, PT ;  /* 0x000000ff1100720c */ /* 0x000fc40003f85270 */
[----:B------:R-:W-:Y:S02]  /*03d0*/  SEL R8, R11, R8, !P5 ;  /* 0x000000080b087207 */ /* 0x000fe40006800000 */
[----:B------:R-:W-:Y:S02]  /*03e0*/  LOP3.LUT R11, RZ, R17, RZ, 0x33, !PT ;  /* 0x00000011ff0b7212 */ /* 0x000fe400078e33ff */
[----:B------:R-:W-:Y:S02]  /*03f0*/  IADD3 R17, PT, PT, R25, 0x8, RZ ;  /* 0x0000000819117810 */ /* 0x000fe40007ffe0ff */
[----:B------:R-:W-:Y:S02]  /*0400*/  @!P3 IADD3 R8, PT, PT, -R8, RZ, RZ ;  /* 0x000000ff0808b210 */ /* 0x000fe40007ffe1ff */
[----:B------:R-:W-:Y:S02]  /*0410*/  @P1 IADD3 R9, PT, PT, R9, 0x1, RZ ;  /* 0x0000000109091810 */ /* 0x000fe40007ffe0ff */
[----:B------:R-:W-:-:S02]  /*0420*/  ISETP.GE.U32.AND P3, PT, R17, UR8, PT ;  /* 0x0000000811007c0c */ /* 0x000fc4000bf66070 */
[----:B------:R-:W-:Y:S02]  /*0430*/  SHF.R.S32.HI R19, RZ, 0x1f, R17 ;  /* 0x0000001fff137819 */ /* 0x000fe40000011411 */
[----:B------:R-:W-:Y:S02]  /*0440*/  SEL R113, R11, R8, !P4 ;  /* 0x000000080b717207 */ /* 0x000fe40006000000 */
[----:B------:R-:W-:Y:S02]  /*0450*/  @!P0 IADD3 R9, PT, PT, -R9, RZ, RZ ;  /* 0x000000ff09098210 */ /* 0x000fe40007ffe1ff */
[----:B------:R-:W-:Y:S01]  /*0460*/  ISETP.GE.AND.EX P3, PT, R19, UR9, PT, P3 ;  /* 0x0000000913007c0c */ /* 0x000fe2000bf66330 */
[----:B------:R-:W-:Y:S01]  /*0470*/  IMAD R13, R113, 0x78, RZ ;  /* 0x00000078710d7824 */ /* 0x000fe200078e02ff */
[----:B------:R-:W-:Y:S02]  /*0480*/  SEL R9, R11, R9, !P4 ;  /* 0x000000090b097207 */ /* 0x000fe40006000000 */
[----:B------:R-:W-:-:S02]  /*0490*/  ISETP.GE.U32.AND P4, PT, R21, UR8, PT ;  /* 0x0000000815007c0c */ /* 0x000fc4000bf86070 */
[C---:B------:R-:W-:Y:S02]  /*04a0*/  IADD3 R116, P0, PT, R13.reuse, R6, RZ ;  /* 0x000000060d747210 */ /* 0x040fe40007f1e0ff */
[----:B------:R-:W-:Y:S02]  /*04b0*/  SHF.R.S32.HI R6, RZ, 0x1f, R9 ;  /* 0x0000001fff067819 */ /* 0x000fe40000011409 */
[----:B------:R-:W-:Y:S02]  /*04c0*/  LEA.HI.X.SX32 R117, R13, RZ, 0x1, P0 ;  /* 0x000000ff0d757211 */ /* 0x000fe400000f0eff */
[----:B------:R-:W-:Y:S01]  /*04d0*/  SHF.R.S32.HI R13, RZ, 0x1f, R21 ;  /* 0x0000001fff0d7819 */ /* 0x000fe20000011415 */
[----:B------:R-:W-:Y:S01]  /*04e0*/  IMAD R6, R6, UR10, RZ ;  /* 0x0000000a06067c24 */ /* 0x000fe2000f8e02ff */
[----:B------:R-:W4:Y:S01]  /*04f0*/  @!P3 LDC.64 R30, c[0x0][0x3f8] ;  /* 0x0000fe00ff1ebb82 */ /* 0x000f220000000a00 */
[----:B------:R-:W-:Y:S01]  /*0500*/  IMAD.WIDE.U32 R116, R9, UR10, R116 ;  /* 0x0000000a09747c25 */ /* 0x000fe2000f8e0074 */
[----:B------:R-:W-:-:S03]  /*0510*/  ISETP.GE.AND.EX P4, PT, R13, UR9, PT, P4 ;  /* 0x000000090d007c0c */ /* 0x000fc6000bf86340 */
[----:B------:R-:W-:Y:S01]  /*0520*/  IMAD R119, R9, UR11, R6 ;  /* 0x0000000b09777c24 */ /* 0x000fe2000f8e0206 */
[----:B------:R-:W-:Y:S01]  /*0530*/  @!P2 MOV R118, R116 ;  /* 0x000000740076a202 */ /* 0x000fe20000000f00 */
[----:B--2---:R-:W-:Y:S01]  /*0540*/  @!P2 IMAD R6, R15, R22, RZ ;  /* 0x000000160f06a224 */ /* 0x004fe200078e02ff */
[----:B------:R-:W-:Y:S01]  /*0550*/  @!P3 MOV R14, R116 ;  /* 0x00000074000eb202 */ /* 0x000fe20000000f00 */
[----:B------:R-:W2:Y:S01]  /*0560*/  @!P3 LDC.64 R32, c[0x0][0x3a0] ;  /* 0x0000e800ff20bb82 */ /* 0x000ea20000000a00 */
[----:B------:R-:W-:Y:S01]  /*0570*/  IADD3 R119, PT, PT, R117, R119, RZ ;  /* 0x0000007775777210 */ /* 0x000fe20007ffe0ff */
[C---:B------:R-:W-:Y:S01]  /*0580*/  @!P2 IMAD R11, R25.reuse, R23, R6 ;  /* 0x00000017190ba224 */ /* 0x040fe200078e0206 */
[C---:B------:R-:W-:Y:S02]  /*0590*/  IADD3 R23, PT, PT, R25.reuse, 0x18, RZ ;  /* 0x0000001819177810 */ /* 0x040fe40007ffe0ff */
[----:B------:R-:W-:Y:S01]  /*05a0*/  @!P3 MOV R15, R119 ;  /* 0x00000077000fb202 */ /* 0x000fe20000000f00 */
[----:B------:R-:W-:-:S02]  /*05b0*/  @!P2 IMAD.WIDE.U32 R8, R25, R22, R118 ;  /* 0x000000161908a225 */ /* 0x000fc400078e0076 */
[----:B------:R-:W3:Y:S03]  /*05c0*/  @!P4 LDC.64 R36, c[0x0][0x3f8] ;  /* 0x0000fe00ff24cb82 */ /* 0x000ee60000000a00 */
[----:B------:R-:W-:Y:S02]  /*05d0*/  @!P2 IADD3 R11, PT, PT, R9, R11, RZ ;  /* 0x0000000b090ba210 */ /* 0x000fe40007ffe0ff */
[C---:B------:R-:W-:Y:S02]  /*05e0*/  @!P2 SHF.L.U32 R9, R8.reuse, 0x1, RZ ;  /* 0x000000010809a819 */ /* 0x040fe400000006ff */
[----:B------:R-:W-:Y:S01]  /*05f0*/  @!P2 SHF.L.U64.HI R6, R8, 0x1, R11 ;  /* 0x000000010806a819 */ /* 0x000fe2000001020b */
[----:B----4-:R-:W-:Y:S01]  /*0600*/  @!P3 IMAD R8, R19, R30, RZ ;  /* 0x0000001e1308b224 */ /* 0x010fe200078e02ff */
[----:B-----5:R-:W-:Y:S01]  /*0610*/  @!P2 IADD3 R10, P0, PT, R9, R26, RZ ;  /* 0x0000001a090aa210 */ /* 0x020fe20007f1e0ff */
[C---:B------:R-:W-:Y:S01]  /*0620*/  @!P3 IMAD.WIDE.U32 R14, R17.reuse, R30, R14 ;  /* 0x0000001e110eb225 */ /* 0x040fe200078e000e */
[----:B------:R-:W4:Y:S02]  /*0630*/  @!P3 LDC.64 R34, c[0x0][0x398] ;  /* 0x0000e600ff22bb82 */ /* 0x000f240000000a00 */
[----:B------:R-:W-:Y:S01]  /*0640*/  @!P2 IADD3.X R11, PT, PT, R6, R27, RZ, P0, !PT ;  /* 0x0000001b060ba210 */ /* 0x000fe200007fe4ff */
[----:B------:R-:W-:Y:S01]  /*0650*/  @!P3 IMAD R19, R17, R31, R8 ;  /* 0x0000001f1113b224 */ /* 0x000fe200078e0208 */
[----:B------:R-:W-:-:S02]  /*0660*/  ISETP.GE.U32.AND P0, PT, R23, UR8, PT ;  /* 0x0000000817007c0c */ /* 0x000fc4000bf06070 */
[----:B------:R-:W-:Y:S02]  /*0670*/  SHF.R.S32.HI R31, RZ, 0x1f, R23 ;  /* 0x0000001fff1f7819 */ /* 0x000fe40000011417 */
[----:B0-----:R-:W-:Y:S02]  /*0680*/  @!P2 IADD3 R12, P1, PT, R9, R28, RZ ;  /* 0x0000001c090ca210 */ /* 0x001fe40007f3e0ff */
[----:B------:R-:W-:Y:S02]  /*0690*/  ISETP.GE.AND.EX P0, PT, R31, UR9, PT, P0 ;  /* 0x000000091f007c0c */ /* 0x000fe4000bf06300 */
[----:B------:R-:W-:Y:S01]  /*06a0*/  @!P3 IADD3 R9, PT, PT, R15, R19, RZ ;  /* 0x000000130f09b210 */ /* 0x000fe20007ffe0ff */
[----:B---3--:R-:W-:Y:S01]  /*06b0*/  @!P4 IMAD R16, R13, R36, RZ ;  /* 0x000000240d10c224 */ /* 0x008fe200078e02ff */
[----:B------:R-:W-:Y:S02]  /*06c0*/  @!P4 MOV R18, R116 ;  /* 0x000000740012c202 */ /* 0x000fe40000000f00 */
[----:B------:R-:W-:-:S02]  /*06d0*/  @!P4 MOV R19, R119 ;  /* 0x000000770013c202 */ /* 0x000fc40000000f00 */
[----:B------:R-:W-:Y:S01]  /*06e0*/  @!P2 IADD3.X R13, PT, PT, R6, R29, RZ, P1, !PT ;  /* 0x0000001d060da210 */ /* 0x000fe20000ffe4ff */
[C---:B------:R-:W-:Y:S01]  /*06f0*/  @!P4 IMAD R29, R21.reuse, R37, R16 ;  /* 0x00000025151dc224 */ /* 0x040fe200078e0210 */
[C---:B------:R-:W-:Y:S01]  /*0700*/  @!P3 SHF.L.U32 R17, R14.reuse, 0x1, RZ ;  /* 0x000000010e11b819 */ /* 0x040fe200000006ff */
[----:B------:R-:W-:Y:S01]  /*0710*/  @!P4 IMAD.WIDE.U32 R18, R21, R36, R18 ;  /* 0x000000241512c225 */ /* 0x000fe200078e0012 */
[----:B------:R-:W-:Y:S01]  /*0720*/  MOV R8, RZ ;  /* 0x000000ff00087202 */ /* 0x000fe20000000f00 */
[----:B------:R-:W0:Y:S08]  /*0730*/  @!P4 LDC.64 R20, c[0x0][0x3a0] ;  /* 0x0000e800ff14cb82 */ /* 0x000e300000000a00 */
[----:B------:R-:W3:Y:S01]  /*0740*/  @!P0 LDC.64 R38, c[0x0][0x3f8] ;  /* 0x0000fe00ff268b82 */ /* 0x000ee20000000a00 */
[----:B------:R-:W-:Y:S01]  /*0750*/  @!P3 SHF.L.U64.HI R6, R14, 0x1, R9 ;  /* 0x000000010e06b819 */ /* 0x000fe20000010209 */
[----:B------:R5:W3:Y:S01]  /*0760*/  @!P2 LDG.E R8, desc[UR6][R10.64] ;  /* 0x000000060a08a981 */ /* 0x000ae2000c1e1900 */
[----:B--2---:R-:W-:-:S02]  /*0770*/  @!P3 IADD3 R14, P1, PT, R17, R32, RZ ;  /* 0x00000020110eb210 */ /* 0x004fc40007f3e0ff */
[----:B------:R-:W-:Y:S02]  /*0780*/  IADD3 R27, PT, PT, R25, 0x20, RZ ;  /* 0x00000020191b7810 */ /* 0x000fe40007ffe0ff */
[----:B------:R-:W-:Y:S01]  /*0790*/  MOV R9, RZ ;  /* 0x000000ff00097202 */ /* 0x000fe20000000f00 */
[----:B------:R-:W2:Y:S01]  /*07a0*/  @!P4 LDC.64 R36, c[0x0][0x398] ;  /* 0x0000e600ff24cb82 */ /* 0x000ea20000000a00 */
[----:B------:R-:W-:Y:S02]  /*07b0*/  @!P3 IADD3.X R15, PT, PT, R6, R33, RZ, P1, !PT ;  /* 0x00000021060fb210 */ /* 0x000fe40000ffe4ff */
[----:B------:R-:W-:Y:S02]  /*07c0*/  ISETP.GE.U32.AND P1, PT, R27, UR8, PT ;  /* 0x000000081b007c0c */ /* 0x000fe4000bf26070 */
[----:B------:R-:W-:Y:S01]  /*07d0*/  SHF.R.S32.HI R33, RZ, 0x1f, R27 ;  /* 0x0000001fff217819 */ /* 0x000fe2000001141b */
[----:B------:R-:W2:Y:S01]  /*07e0*/  @!P2 LDG.E R9, desc[UR6][R12.64] ;  /* 0x000000060c09a981 */ /* 0x000ea2000c1e1900 */
[----:B-----5:R-:W-:Y:S01]  /*07f0*/  MOV R10, RZ ;  /* 0x000000ff000a7202 */ /* 0x020fe20000000f00 */
[----:B------:R-:W5:Y:S01]  /*0800*/  @!P0 LDC.64 R40, c[0x0][0x3a0] ;  /* 0x0000e800ff288b82 */ /* 0x000f620000000a00 */
[----:B------:R-:W-:-:S02]  /*0810*/  @!P4 IADD3 R11, PT, PT, R19, R29, RZ ;  /* 0x0000001d130bc210 */ /* 0x000fc40007ffe0ff */
[----:B------:R-:W-:Y:S02]  /*0820*/  ISETP.GE.AND.EX P1, PT, R33, UR9, PT, P1 ;  /* 0x0000000921007c0c */ /* 0x000fe4000bf26310 */
[----:B----4-:R-:W-:Y:S01]  /*0830*/  @!P3 IADD3 R16, P2, PT, R17, R34, RZ ;  /* 0x000000221110b210 */ /* 0x010fe20007f5e0ff */
[----:B------:R0:W4:Y:S01]  /*0840*/  @!P3 LDG.E R10, desc[UR6][R14.64] ;  /* 0x000000060e0ab981 */ /* 0x000122000c1e1900 */
[----:B------:R-:W-:Y:S01]  /*0850*/  @!P4 SHF.L.U32 R19, R18, 0x1, RZ ;  /* 0x000000011213c819 */ /* 0x000fe200000006ff */
[----:B------:R-:W1:Y:S01]  /*0860*/  @!P0 LDC.64 R42, c[0x0][0x398] ;  /* 0x0000e600ff2a8b82 */ /* 0x000e620000000a00 */
[----:B------:R-:W-:Y:S02]  /*0870*/  @!P3 IADD3.X R17, PT, PT, R6, R35, RZ, P2, !PT ;  /* 0x000000230611b210 */ /* 0x000fe400017fe4ff */
[----:B------:R-:W-:Y:S02]  /*0880*/  @!P4 SHF.L.U64.HI R6, R18, 0x1, R11 ;  /* 0x000000011206c819 */ /* 0x000fe4000001020b */
[----:B0-----:R-:W-:Y:S01]  /*0890*/  @!P4 IADD3 R14, P5, PT, R19, R20, RZ ;  /* 0x00000014130ec210 */ /* 0x001fe20007fbe0ff */
[----:B---3--:R-:W-:Y:S01]  /*08a0*/  @!P0 IMAD R20, R31, R38, RZ ;  /* 0x000000261f148224 */ /* 0x008fe200078e02ff */
[----:B------:R-:W-:Y:S01]  /*08b0*/  MOV R11, RZ ;  /* 0x000000ff000b7202 */ /* 0x000fe20000000f00 */
[----:B------:R-:W0:Y:S01]  /*08c0*/  @!P1 LDC.64 R44, c[0x0][0x3f8] ;  /* 0x0000fe00ff2c9b82 */ /* 0x000e220000000a00 */
[----:B------:R-:W-:Y:S01]  /*08d0*/  @!P4 IADD3.X R15, PT, PT, R6, R21, RZ, P5, !PT ;  /* 0x00000015060fc210 */ /* 0x000fe20002ffe4ff */
[----:B------:R-:W-:Y:S01]  /*08e0*/  @!P0 IMAD R31, R23, R39, R20 ;  /* 0x00000027171f8224 */ /* 0x000fe200078e0214 */
[----:B------:R-:W-:-:S02]  /*08f0*/  IADD3 R29, PT, PT, R25, 0x28, RZ ;  /* 0x00000028191d7810 */ /* 0x000fc40007ffe0ff */
[----:B------:R-:W-:Y:S01]  /*0900*/  @!P0 MOV R20, R116 ;  /* 0x0000007400148202 */ /* 0x000fe20000000f00 */
[----:B------:R3:W4:Y:S01]  /*0910*/  @!P3 LDG.E R11, desc[UR6][R16.64] ;  /* 0x00000006100bb981 */ /* 0x000722000c1e1900 */
[----:B------:R-:W-:Y:S02]  /*0920*/  @!P0 MOV R21, R119 ;  /* 0x0000007700158202 */ /* 0x000fe40000000f00 */
[----:B------:R-:W-:Y:S02]  /*0930*/  CS2R R12, SRZ ;  /* 0x00000000000c7805 */ /* 0x000fe4000001ff00 */
[----:B------:R-:W-:Y:S01]  /*0940*/  ISETP.GE.U32.AND P2, PT, R29, UR8, PT ;  /* 0x000000081d007c0c */ /* 0x000fe2000bf46070 */
[----:B------:R-:W1:Y:S01]  /*0950*/  @!P1 LDC.64 R46, c[0x0][0x398] ;  /* 0x0000e600ff2e9b82 */ /* 0x000e620000000a00 */
[----:B------:R-:W-:Y:S01]  /*0960*/  SHF.R.S32.HI R35, RZ, 0x1f, R29 ;  /* 0x0000001fff237819 */ /* 0x000fe2000001141d */
[----:B------:R-:W-:Y:S01]  /*0970*/  @!P0 IMAD.WIDE.U32 R20, R23, R38, R20 ;  /* 0x0000002617148225 */ /* 0x000fe200078e0014 */
[----:B--2---:R-:W-:Y:S01]  /*0980*/  @!P4 IADD3 R18, P3, PT, R19, R36, RZ ;  /* 0x000000241312c210 */ /* 0x004fe20007f7e0ff */
[----:B------:R-:W2:Y:S01]  /*0990*/  @!P4 LDG.E R12, desc[UR6][R14.64] ;  /* 0x000000060e0cc981 */ /* 0x000ea2000c1e1900 */
[----:B------:R-:W-:-:S02]  /*09a0*/  ISETP.GE.AND.EX P2, PT, R35, UR9, PT, P2 ;  /* 0x0000000923007c0c */ /* 0x000fc4000bf46320 */
[----:B------:R-:W-:Y:S02]  /*09b0*/  @!P4 IADD3.X R19, PT, PT, R6, R37, RZ, P3, !PT ;  /* 0x000000250613c210 */ /* 0x000fe40001ffe4ff */
[----:B---3--:R-:W-:Y:S02]  /*09c0*/  @!P0 IADD3 R17, PT, PT, R21, R31, RZ ;  /* 0x0000001f15118210 */ /* 0x008fe40007ffe0ff */
[----:B------:R-:W-:Y:S01]  /*09d0*/  IADD3 R31, PT, PT, R25, 0x30, RZ ;  /* 0x00000030191f7810 */ /* 0x000fe20007ffe0ff */
[----:B------:R3:W2:Y:S03]  /*09e0*/  @!P4 LDG.E R13, desc[UR6][R18.64] ;  /* 0x00000006120dc981 */ /* 0x0006a6000c1e1900 */
[----:B------:R-:W-:Y:S02]  /*09f0*/  ISETP.GE.U32.AND P4, PT, R31, UR8, PT ;  /* 0x000000081f007c0c */ /* 0x000fe4000bf86070 */
[----:B------:R-:W-:Y:S01]  /*0a00*/  SHF.R.S32.HI R37, RZ, 0x1f, R31 ;  /* 0x0000001fff257819 */ /* 0x000fe2000001141f */
[----:B------:R-:W1:Y:S01]  /*0a10*/  @!P2 LDC.64 R48, c[0x0][0x3f8] ;  /* 0x0000fe00ff30ab82 */ /* 0x000e620000000a00 */
[----:B------:R-:W-:-:S02]  /*0a20*/  @!P0 SHF.L.U32 R21, R20, 0x1, RZ ;  /* 0x0000000114158819 */ /* 0x000fc400000006ff */
[----:B------:R-:W-:Y:S02]  /*0a30*/  ISETP.GE.AND.EX P4, PT, R37, UR9, PT, P4 ;  /* 0x0000000925007c0c */ /* 0x000fe4000bf86340 */
[----:B------:R-:W-:Y:S02]  /*0a40*/  @!P0 SHF.L.U64.HI R6, R20, 0x1, R17 ;  /* 0x0000000114068819 */ /* 0x000fe40000010211 */
[----:B-----5:R-:W-:Y:S01]  /*0a50*/  @!P0 IADD3 R16, P3, PT, R21, R40, RZ ;  /* 0x0000002815108210 */ /* 0x020fe20007f7e0ff */
[----:B0-----:R-:W-:Y:S01]  /*0a60*/  @!P1 IMAD R22, R33, R44, RZ ;  /* 0x0000002c21169224 */ /* 0x001fe200078e02ff */
[----:B---3--:R-:W-:Y:S02]  /*0a70*/  @!P1 MOV R18, R116 ;  /* 0x0000007400129202 */ /* 0x008fe40000000f00 */
[----:B------:R-:W-:Y:S02]  /*0a80*/  @!P0 IADD3.X R17, PT, PT, R6, R41, RZ, P3, !PT ;  /* 0x0000002906118210 */ /* 0x000fe40001ffe4ff */
[----:B------:R-:W-:Y:S01]  /*0a90*/  @!P1 MOV R19, R119 ;  /* 0x0000007700139202 */ /* 0x000fe20000000f00 */
[----:B------:R-:W0:Y:S01]  /*0aa0*/  @!P1 LDC.64 R40, c[0x0][0x3a0] ;  /* 0x0000e800ff289b82 */ /* 0x000e220000000a00 */
[----:B-1----:R-:W-:Y:S01]  /*0ab0*/  @!P0 IADD3 R20, P5, PT, R21, R42, RZ ;  /* 0x0000002a15148210 */ /* 0x002fe20007fbe0ff */
[----:B------:R-:W-:-:S02]  /*0ac0*/  @!P1 IMAD R15, R27, R45, R22 ;  /* 0x0000002d1b0f9224 */ /* 0x000fc400078e0216 */
[----:B------:R-:W-:Y:S01]  /*0ad0*/  @!P1 IMAD.WIDE.U32 R18, R27, R44, R18 ;  /* 0x0000002c1b129225 */ /* 0x000fe200078e0012 */
[----:B------:R-:W-:-:S03]  /*0ae0*/  IADD3 R33, PT, PT, R25, 0x38, RZ ;  /* 0x0000003819217810 */ /* 0x000fc60007ffe0ff */
[----:B------:R-:W1:Y:S01]  /*0af0*/  @!P4 LDC.64 R50, c[0x0][0x3f8] ;  /* 0x0000fe00ff32cb82 */ /* 0x000e620000000a00 */
[----:B------:R-:W-:Y:S02]  /*0b00*/  @!P0 IADD3.X R21, PT, PT, R6, R43, RZ, P5, !PT ;  /* 0x0000002b06158210 */ /* 0x000fe40002ffe4ff */
[----:B------:R-:W-:Y:S02]  /*0b10*/  @!P1 IADD3 R15, PT, PT, R19, R15, RZ ;  /* 0x0000000f130f9210 */ /* 0x000fe40007ffe0ff */
[----:B------:R-:W-:-:S03]  /*0b20*/  ISETP.GE.U32.AND P3, PT, R33, UR8, PT ;  /* 0x0000000821007c0c */ /* 0x000fc6000bf66070 */
[----:B------:R-:W3:Y:S01]  /*0b30*/  @!P2 LDC.64 R42, c[0x0][0x3a0] ;  /* 0x0000e800ff2aab82 */ /* 0x000ee20000000a00 */
[----:B------:R-:W-:Y:S02]  /*0b40*/  SHF.R.S32.HI R39, RZ, 0x1f, R33 ;  /* 0x0000001fff277819 */ /* 0x000fe40000011421 */
[----:B------:R-:W-:-:S05]  /*0b50*/  @!P1 SHF.L.U64.HI R24, R18, 0x1, R15 ;  /* 0x0000000112189819 */ /* 0x000fca000001020f */
[----:B------:R-:W5:Y:S01]  /*0b60*/  @!P2 LDC.64 R44, c[0x0][0x398] ;  /* 0x0000e600ff2cab82 */ /* 0x000f620000000a00 */
[----:B------:R-:W-:Y:S02]  /*0b70*/  MOV R14, RZ ;  /* 0x000000ff000e7202 */ /* 0x000fe40000000f00 */
[----:B------:R-:W-:Y:S02]  /*0b80*/  MOV R15, RZ ;  /* 0x000000ff000f7202 */ /* 0x000fe40000000f00 */
[----:B------:R-:W-:Y:S02]  /*0b90*/  ISETP.GE.AND.EX P3, PT, R39, UR9, PT, P3 ;  /* 0x0000000927007c0c */ /* 0x000fe4000bf66330 */
[----:B------:R-:W-:Y:S01]  /*0ba0*/  @!P1 SHF.L.U32 R27, R18, 0x1, RZ ;  /* 0x00000001121b9819 */ /* 0x000fe200000006ff */
[----:B------:R-:W-:Y:S01]  /*0bb0*/  @!P2 IMAD R6, R35, R48, RZ ;  /* 0x000000302306a224 */ /* 0x000fe200078e02ff */
[----:B------:R-:W-:Y:S01]  /*0bc0*/  @!P2 MOV R18, R116 ;  /* 0x000000740012a202 */ /* 0x000fe20000000f00 */
[----:B------:R0:W2:Y:S01]  /*0bd0*/  @!P0 LDG.E R14, desc[UR6][R16.64] ;  /* 0x00000006100e8981 */ /* 0x0000a2000c1e1900 */
[----:B------:R-:W-:Y:S01]  /*0be0*/  @!P2 MOV R19, R119 ;  /* 0x000000770013a202 */ /* 0x000fe20000000f00 */
[----:B------:R-:W-:-:S02]  /*0bf0*/  @!P2 IMAD R23, R29, R49, R6 ;  /* 0x000000311d17a224 */ /* 0x000fc400078e0206 */
[----:B------:R1:W2:Y:S01]  /*0c00*/  @!P0 LDG.E R15, desc[UR6][R20.64] ;  /* 0x00000006140f8981 */ /* 0x0002a2000c1e1900 */
[----:B------:R-:W-:Y:S01]  /*0c10*/  @!P1 IADD3 R26, P0, PT, R27, R46, RZ ;  /* 0x0000002e1b1a9210 */ /* 0x000fe20007f1e0ff */
[----:B------:R-:W-:Y:S01]  /*0c20*/  @!P2 IMAD.WIDE.U32 R18, R29, R48, R18 ;  /* 0x000000301d12a225 */ /* 0x000fe200078e0012 */
[----:B0-----:R-:W-:Y:S01]  /*0c30*/  @!P1 IADD3 R22, P5, PT, R27, R40, RZ ;  /* 0x000000281b169210 */ /* 0x001fe20007fbe0ff */
[----:B------:R-:W0:Y:S01]  /*0c40*/  @!P3 LDC.64 R48, c[0x0][0x3f8] ;  /* 0x0000fe00ff30bb82 */ /* 0x000e220000000a00 */
[----:B------:R-:W-:Y:S02]  /*0c50*/  @!P1 IADD3.X R27, PT, PT, R24, R47, RZ, P0, !PT ;  /* 0x0000002f181b9210 */ /* 0x000fe400007fe4ff */
[----:B------:R-:W-:Y:S02]  /*0c60*/  @!P2 IADD3 R17, PT, PT, R19, R23, RZ ;  /* 0x000000171311a210 */ /* 0x000fe40007ffe0ff */
[----:B------:R-:W-:-:S03]  /*0c70*/  @!P2 SHF.L.U32 R19, R18, 0x1, RZ ;  /* 0x000000011213a819 */ /* 0x000fc600000006ff */
[----:B------:R-:W0:Y:S01]  /*0c80*/  @!P4 LDC.64 R46, c[0x0][0x3a0] ;  /* 0x0000e800ff2ecb82 */ /* 0x000e220000000a00 */
[----:B-1----:R-:W-:Y:S01]  /*0c90*/  @!P4 IMAD R20, R37, R50, RZ ;  /* 0x000000322514c224 */ /* 0x002fe200078e02ff */
[----:B------:R-:W-:Y:S02]  /*0ca0*/  @!P1 IADD3.X R23, PT, PT, R24, R41, RZ, P5, !PT ;  /* 0x0000002918179210 */ /* 0x000fe40002ffe4ff */
[----:B------:R-:W-:Y:S02]  /*0cb0*/  @!P2 SHF.L.U64.HI R6, R18, 0x1, R17 ;  /* 0x000000011206a819 */ /* 0x000fe40000010211 */
[C---:B---3--:R-:W-:Y:S02]  /*0cc0*/  @!P2 IADD3 R28, P5, PT, R19.reuse, R42, RZ ;  /* 0x0000002a131ca210 */ /* 0x048fe40007fbe0ff */
[----:B-----5:R-:W-:Y:S01]  /*0cd0*/  @!P2 IADD3 R30, P0, PT, R19, R44, RZ ;  /* 0x0000002c131ea210 */ /* 0x020fe20007f1e0ff */
[----:B------:R-:W-:Y:S01]  /*0ce0*/  @!P4 IMAD R19, R31, R51, R20 ;  /* 0x000000331f13c224 */ /* 0x000fe200078e0214 */
[----:B------:R-:W-:-:S02]  /*0cf0*/  MOV R16, RZ ;  /* 0x000000ff00107202 */ /* 0x000fc40000000f00 */
[----:B------:R-:W-:Y:S02]  /*0d00*/  MOV R17, RZ ;  /* 0x000000ff00117202 */ /* 0x000fe40000000f00 */
[----:B------:R-:W-:Y:S02]  /*0d10*/  @!P4 MOV R20, R116 ;  /* 0x000000740014c202 */ /* 0x000fe40000000f00 */
[----:B------:R-:W-:Y:S01]  /*0d20*/  @!P4 MOV R21, R119 ;  /* 0x000000770015c202 */ /* 0x000fe20000000f00 */
[----:B------:R-:W3:Y:S01]  /*0d30*/  @!P1 LDG.E R16, desc[UR6][R22.64] ;  /* 0x0000000616109981 */ /* 0x000ee2000c1e1900 */
[----:B------:R-:W-:-:S03]  /*0d40*/  IADD3 R35, PT, PT, R25, 0x40, RZ ;  /* 0x0000004019237810 */ /* 0x000fc60007ffe0ff */
[----:B------:R1:W5:Y:S01]  /*0d50*/  @!P1 LDG.E R17, desc[UR6][R26.64] ;  /* 0x000000061a119981 */ /* 0x000362000c1e1900 */
[----:B------:R-:W-:Y:S01]  /*0d60*/  @!P4 IMAD.WIDE.U32 R20, R31, R50, R20 ;  /* 0x000000321f14c225 */ /* 0x000fe200078e0014 */
[----:B------:R-:W-:Y:S01]  /*0d70*/  ISETP.GE.U32.AND P1, PT, R35, UR8, PT ;  /* 0x0000000823007c0c */ /* 0x000fe2000bf26070 */
[----:B------:R-:W0:Y:S01]  /*0d80*/  @!P3 LDC.64 R50, c[0x0][0x3a0] ;  /* 0x0000e800ff32bb82 */ /* 0x000e220000000a00 */
[----:B------:R-:W-:Y:S02]  /*0d90*/  SHF.R.S32.HI R41, RZ, 0x1f, R35 ;  /* 0x0000001fff297819 */ /* 0x000fe40000011423 */
[----:B------:R-:W-:Y:S02]  /*0da0*/  @!P2 IADD3.X R31, PT, PT, R6, R45, RZ, P0, !PT ;  /* 0x0000002d061fa210 */ /* 0x000fe400007fe4ff */
[----:B------:R-:W-:-:S03]  /*0db0*/  MOV R18, RZ ;  /* 0x000000ff00127202 */ /* 0x000fc60000000f00 */
[----:B------:R-:W0:Y:S01]  /*0dc0*/  @!P4 LDC.64 R44, c[0x0][0x398] ;  /* 0x0000e600ff2ccb82 */ /* 0x000e220000000a00 */
[----:B------:R-:W-:Y:S02]  /*0dd0*/  ISETP.GE.AND.EX P1, PT, R41, UR9, PT, P1 ;  /* 0x0000000929007c0c */ /* 0x000fe4000bf26310 */
[----:B------:R-:W-:Y:S02]  /*0de0*/  @!P2 IADD3.X R29, PT, PT, R6, R43, RZ, P5, !PT ;  /* 0x0000002b061da210 */ /* 0x000fe40002ffe4ff */
[----:B------:R-:W-:Y:S02]  /*0df0*/  @!P4 IADD3 R19, PT, PT, R21, R19, RZ ;  /* 0x000000131513c210 */ /* 0x000fe40007ffe0ff */
[C---:B-1----:R-:W-:Y:S01]  /*0e00*/  @!P4 SHF.L.U32 R27, R20.reuse, 0x1, RZ ;  /* 0x00000001141bc819 */ /* 0x042fe200000006ff */
[----:B------:R1:W5:Y:S01]  /*0e10*/  @!P2 LDG.E R18, desc[UR6][R28.64] ;  /* 0x000000061c12a981 */ /* 0x000362000c1e1900 */
[----:B------:R-:W-:Y:S02]  /*0e20*/  @!P4 SHF.L.U64.HI R24, R20, 0x1, R19 ;  /* 0x000000011418c819 */ /* 0x000fe40000010213 */
[----:B0-----:R-:W-:Y:S01]  /*0e30*/  @!P4 IADD3 R22, P0, PT, R27, R46, RZ ;  /* 0x0000002e1b16c210 */ /* 0x001fe20007f1e0ff */
[----:B------:R-:W-:Y:S01]  /*0e40*/  @!P3 IMAD R6, R39, R48, RZ ;  /* 0x000000302706b224 */ /* 0x000fe200078e02ff */
[----:B------:R-:W-:Y:S01]  /*0e50*/  IADD3 R37, PT, PT, R25, 0x48, RZ ;  /* 0x0000004819257810 */ /* 0x000fe20007ffe0ff */
[----:B------:R-:W0:Y:S01]  /*0e60*/  @!P1 LDC.64 R52, c[0x0][0x398] ;  /* 0x0000e600ff349b82 */ /* 0x000e220000000a00 */
[----:B------:R-:W-:-:S02]  /*0e70*/  @!P4 IADD3.X R23, PT, PT, R24, R47, RZ, P0, !PT ;  /* 0x0000002f1817c210 */ /* 0x000fc400007fe4ff */
[----:B-1----:R-:W-:Y:S02]  /*0e80*/  @!P3 MOV R28, R116 ;  /* 0x00000074001cb202 */ /* 0x002fe40000000f00 */
[----:B------:R-:W-:Y:S01]  /*0e90*/  @!P3 MOV R29, R119 ;  /* 0x00000077001db202 */ /* 0x000fe20000000f00 */
[----:B------:R-:W-:Y:S01]  /*0ea0*/  @!P3 IMAD R21, R33, R49, R6 ;  /* 0x000000312115b224 */ /* 0x000fe200078e0206 */
[----:B------:R-:W-:Y:S01]  /*0eb0*/  ISETP.GE.U32.AND P5, PT, R37, UR8, PT ;  /* 0x0000000825007c0c */ /* 0x000fe2000bfa6070 */
[----:B------:R-:W1:Y:S01]  /*0ec0*/  @!P3 LDC.64 R46, c[0x0][0x398] ;  /* 0x0000e600ff2ebb82 */ /* 0x000e620000000a00 */
[----:B------:R-:W-:Y:S01]  /*0ed0*/  SHF.R.S32.HI R43, RZ, 0x1f, R37 ;  /* 0x0000001fff2b7819 */ /* 0x000fe20000011425 */
[----:B------:R-:W-:-:S03]  /*0ee0*/  @!P3 IMAD.WIDE.U32 R28, R33, R48, R28 ;  /* 0x00000030211cb225 */ /* 0x000fc600078e001c */
[----:B------:R-:W-:-:S03]  /*0ef0*/  ISETP.GE.AND.EX P5, PT, R43, UR9, PT, P5 ;  /* 0x000000092b007c0c */ /* 0x000fc6000bfa6350 */
[----:B------:R-:W0:Y:S01]  /*0f00*/  @!P1 LDC.64 R48, c[0x0][0x3f8] ;  /* 0x0000fe00ff309b82 */ /* 0x000e220000000a00 */
[----:B------:R-:W-:Y:S02]  /*0f10*/  MOV R19, RZ ;  /* 0x000000ff00137202 */ /* 0x000fe40000000f00 */
[----:B------:R-:W-:Y:S02]  /*0f20*/  @!P4 IADD3 R26, P0, PT, R27, R44, RZ ;  /* 0x0000002c1b1ac210 */ /* 0x000fe40007f1e0ff */
[----:B------:R-:W-:Y:S02]  /*0f30*/  IADD3 R39, PT, PT, R25, 0x50, RZ ;  /* 0x0000005019277810 */ /* 0x000fe40007ffe0ff */
[----:B------:R1:W5:Y:S01]  /*0f40*/  @!P2 LDG.E R19, desc[UR6][R30.64] ;  /* 0x000000061e13a981 */ /* 0x000362000c1e1900 */
[----:B------:R-:W-:Y:S02]  /*0f50*/  @!P3 IADD3 R21, PT, PT, R29, R21, RZ ;  /* 0x000000151d15b210 */ /* 0x000fe40007ffe0ff */
[----:B------:R-:W-:Y:S01]  /*0f60*/  @!P4 IADD3.X R27, PT, PT, R24, R45, RZ, P0, !PT ;  /* 0x0000002d181bc210 */ /* 0x000fe200007fe4ff */
[----:B------:R-:W0:Y:S01]  /*0f70*/  @!P5 LDC.64 R54, c[0x0][0x3f8] ;  /* 0x0000fe00ff36db82 */ /* 0x000e220000000a00 */
[----:B------:R-:W-:-:S02]  /*0f80*/  @!P3 SHF.L.U32 R33, R28, 0x1, RZ ;  /* 0x000000011c21b819 */ /* 0x000fc400000006ff */
[----:B------:R-:W-:Y:S02]  /*0f90*/  ISETP.GE.U32.AND P2, PT, R39, UR8, PT ;  /* 0x0000000827007c0c */ /* 0x000fe4000bf46070 */
[----:B------:R-:W-:Y:S02]  /*0fa0*/  SHF.R.S32.HI R45, RZ, 0x1f, R39 ;  /* 0x0000001fff2d7819 */ /* 0x000fe40000011427 */
[----:B------:R-:W-:Y:S02]  /*0fb0*/  @!P3 SHF.L.U64.HI R6, R28, 0x1, R21 ;  /* 0x000000011c06b819 */ /* 0x000fe40000010215 */
[----:B------:R-:W-:Y:S02]  /*0fc0*/  @!P3 IADD3 R28, P6, PT, R33, R50, RZ ;  /* 0x00000032211cb210 */ /* 0x000fe40007fde0ff */
[----:B------:R-:W-:Y:S02]  /*0fd0*/  ISETP.GE.AND.EX P2, PT, R45, UR9, PT, P2 ;  /* 0x000000092d007c0c */ /* 0x000fe4000bf46320 */
[----:B------:R-:W-:-:S02]  /*0fe0*/  @!P3 IADD3.X R29, PT, PT, R6, R51, RZ, P6, !PT ;  /* 0x00000033061db210 */ /* 0x000fc400037fe4ff */
[----:B------:R-:W4:Y:S01]  /*0ff0*/  @!P1 LDC.64 R50, c[0x0][0x3a0] ;  /* 0x0000e800ff329b82 */ /* 0x000f220000000a00 */
[----:B-1----:R-:W-:Y:S01]  /*1000*/  @!P3 IADD3 R30, P0, PT, R33, R46, RZ ;  /* 0x0000002e211eb210 */ /* 0x002fe20007f1e0ff */
[----:B0-----:R-:W-:Y:S01]  /*1010*/  @!P1 IMAD R24, R41, R48, RZ ;  /* 0x0000003029189224 */ /* 0x001fe200078e02ff */
[----:B------:R-:W-:Y:S02]  /*1020*/  MOV R20, RZ ;  /* 0x000000ff00147202 */ /* 0x000fe40000000f00 */
[----:B------:R-:W-:Y:S02]  /*1030*/  @!P1 MOV R32, R116 ;  /* 0x0000007400209202 */ /* 0x000fe40000000f00 */
[----:B------:R-:W-:Y:S02]  /*1040*/  @!P1 MOV R33, R119 ;  /* 0x0000007700219202 */ /* 0x000fe40000000f00 */
[----:B------:R-:W-:Y:S01]  /*1050*/  MOV R21, RZ ;  /* 0x000000ff00157202 */ /* 0x000fe20000000f00 */
[C---:B------:R-:W-:Y:S01]  /*1060*/  @!P1 IMAD R41, R35.reuse, R49, R24 ;  /* 0x0000003123299224 */ /* 0x040fe200078e0218 */
[----:B------:R0:W5:Y:S01]  /*1070*/  @!P4 LDG.E R20, desc[UR6][R22.64] ;  /* 0x000000061614c981 */ /* 0x000162000c1e1900 */
[----:B------:R-:W-:Y:S01]  /*1080*/  @!P1 IMAD.WIDE.U32 R32, R35, R48, R32 ;  /* 0x0000003023209225 */ /* 0x000fe200078e0020 */
[----:B------:R-:W1:Y:S02]  /*1090*/  @!P2 LDC.64 R58, c[0x0][0x3f8] ;  /* 0x0000fe00ff3aab82 */ /* 0x000e640000000a00 */
[----:B------:R0:W5:Y:S02]  /*10a0*/  @!P4 LDG.E R21, desc[UR6][R26.64] ;  /* 0x000000061a15c981 */ /* 0x000164000c1e1900 */
[----:B0-----:R-:W-:-:S02]  /*10b0*/  CS2R R22, SRZ ;  /* 0x0000000000167805 */ /* 0x001fc4000001ff00 */
[----:B------:R-:W-:Y:S01]  /*10c0*/  @!P3 IADD3.X R31, PT, PT, R6, R47, RZ, P0, !PT ;  /* 0x0000002f061fb210 */ /* 0x000fe200007fe4ff */
[----:B------:R-:W-:Y:S01]  /*10d0*/  @!P5 IMAD R24, R43, R54, RZ ;  /* 0x000000362b18d224 */ /* 0x000fe200078e02ff */
[----:B------:R-:W-:Y:S01]  /*10e0*/  IADD3 R35, PT, PT, R25, 0x58, RZ ;  /* 0x0000005819237810 */ /* 0x000fe20007ffe0ff */
[----:B------:R-:W0:Y:S01]  /*10f0*/  @!P5 LDC.64 R46, c[0x0][0x3a0] ;  /* 0x0000e800ff2edb82 */ /* 0x000e220000000a00 */
[----:B------:R-:W-:Y:S01]  /*1100*/  @!P1 IADD3 R27, PT, PT, R33, R41, RZ ;  /* 0x00000029211b9210 */ /* 0x000fe20007ffe0ff */
[----:B------:R4:W5:Y:S01]  /*1110*/  @!P3 LDG.E R22, desc[UR6][R28.64] ;  /* 0x000000061c16b981 */ /* 0x000962000c1e1900 */
[----:B------:R-:W-:Y:S02]  /*1120*/  @!P5 MOV R33, R119 ;  /* 0x000000770021d202 */ /* 0x000fe40000000f00 */
[----:B------:R-:W-:Y:S01]  /*1130*/  @!P1 SHF.L.U64.HI R6, R32, 0x1, R27 ;  /* 0x0000000120069819 */ /* 0x000fe2000001021b */
[----:B------:R4:W5:Y:S01]  /*1140*/  @!P3 LDG.E R23, desc[UR6][R30.64] ;  /* 0x000000061e17b981 */ /* 0x000962000c1e1900 */
[----:B------:R-:W-:Y:S01]  /*1150*/  ISETP.GE.U32.AND P0, PT, R35, UR8, PT ;  /* 0x0000000823007c0c */ /* 0x000fe2000bf06070 */
[----:B------:R-:W0:Y:S01]  /*1160*/  @!P5 LDC.64 R48, c[0x0][0x398] ;  /* 0x0000e600ff30db82 */ /* 0x000e220000000a00 */
[----:B------:R-:W-:-:S02]  /*1170*/  SHF.R.S32.HI R41, RZ, 0x1f, R35 ;  /* 0x0000001fff297819 */ /* 0x000fc40000011423 */
[----:B----4-:R-:W-:Y:S02]  /*1180*/  @!P1 SHF.L.U32 R29, R32, 0x1, RZ ;  /* 0x00000001201d9819 */ /* 0x010fe400000006ff */
[----:B------:R-:W-:Y:S01]  /*1190*/  @!P5 MOV R32, R116 ;  /* 0x000000740020d202 */ /* 0x000fe20000000f00 */
[----:B------:R-:W-:Y:S01]  /*11a0*/  @!P5 IMAD R43, R37, R55, R24 ;  /* 0x00000037252bd224 */ /* 0x000fe200078e0218 */
[----:B------:R-:W-:-:S03]  /*11b0*/  ISETP.GE.AND.EX P0, PT, R41, UR9, PT, P0 ;  /* 0x0000000929007c0c */ /* 0x000fc6000bf06300 */
[----:B------:R-:W-:Y:S01]  /*11c0*/  @!P5 IMAD.WIDE.U32 R32, R37, R54, R32 ;  /* 0x000000362520d225 */ /* 0x000fe200078e0020 */
[----:B------:R-:W-:-:S04]  /*11d0*/  @!P1 IADD3 R26, P3, PT, R29, R50, RZ ;  /* 0x000000321d1a9210 */ /* 0x000fc80007f7e0ff */
[----:B------:R-:W-:Y:S02]  /*11e0*/  @!P5 IADD3 R31, PT, PT, R33, R43, RZ ;  /* 0x0000002b211fd210 */ /* 0x000fe40007ffe0ff */
[----:B------:R-:W-:Y:S02]  /*11f0*/  @!P1 IADD3.X R27, PT, PT, R6, R51, RZ, P3, !PT ;  /* 0x00000033061b9210 */ /* 0x000fe40001ffe4ff */
[----:B------:R-:W4:Y:S01]  /*1200*/  @!P2 LDC.64 R50, c[0x0][0x3a0] ;  /* 0x0000e800ff32ab82 */ /* 0x000f220000000a00 */
[----:B------:R-:W-:Y:S02]  /*1210*/  @!P1 IADD3 R28, P3, PT, R29, R52, RZ ;  /* 0x000000341d1c9210 */ /* 0x000fe40007f7e0ff */
[C---:B------:R-:W-:Y:S01]  /*1220*/  @!P5 SHF.L.U32 R37, R32.reuse, 0x1, RZ ;  /* 0x000000012025d819 */ /* 0x040fe200000006ff */
[----:B-1----:R-:W-:Y:S01]  /*1230*/  @!P2 IMAD R30, R45, R58, RZ ;  /* 0x0000003a2d1ea224 */ /* 0x002fe200078e02ff */
[----:B------:R-:W-:Y:S01]  /*1240*/  @!P5 SHF.L.U64.HI R24, R32, 0x1, R31 ;  /* 0x000000012018d819 */ /* 0x000fe2000001021f */
[----:B------:R0:W5:Y:S01]  /*1250*/  @!P1 LDG.E R56, desc[UR6][R26.64] ;  /* 0x000000061a389981 */ /* 0x000162000c1e1900 */
[----:B------:R-:W-:Y:S01]  /*1260*/  @!P2 MOV R32, R116 ;  /* 0x000000740020a202 */ /* 0x000fe20000000f00 */
[----:B------:R-:W1:Y:S01]  /*1270*/  @!P2 LDC.64 R44, c[0x0][0x398] ;  /* 0x0000e600ff2cab82 */ /* 0x000e620000000a00 */
[----:B------:R-:W-:-:S02]  /*1280*/  @!P2 MOV R33, R119 ;  /* 0x000000770021a202 */ /* 0x000fc40000000f00 */
[----:B------:R-:W-:Y:S01]  /*1290*/  @!P1 IADD3.X R29, PT, PT, R6, R53, RZ, P3, !PT ;  /* 0x00000035061d9210 */ /* 0x000fe20001ffe4ff */
[C---:B------:R-:W-:Y:S02]  /*12a0*/  @!P2 IMAD R31, R39.reuse, R59, R30 ;  /* 0x0000003b271fa224 */ /* 0x040fe400078e021e */
[----:B------:R-:W-:Y:S02]  /*12b0*/  @!P2 IMAD.WIDE.U32 R32, R39, R58, R32 ;  /* 0x0000003a2720a225 */ /* 0x000fe400078e0020 */
[----:B------:R-:W1:Y:S01]  /*12c0*/  @!P0 LDC.64 R52, c[0x0][0x3f8] ;  /* 0x0000fe00ff348b82 */ /* 0x000e620000000a00 */
[----:B------:R1:W5:Y:S01]  /*12d0*/  @!P1 LDG.E R57, desc[UR6][R28.64] ;  /* 0x000000061c399981 */ /* 0x000362000c1e1900 */
[----:B0-----:R-:W-:Y:S02]  /*12e0*/  @!P5 IADD3 R26, P3, PT, R37, R46, RZ ;  /* 0x0000002e251ad210 */ /* 0x001fe40007f7e0ff */
[----:B------:R-:W-:Y:S02]  /*12f0*/  @!P2 IADD3 R31, PT, PT, R33, R31, RZ ;  /* 0x0000001f211fa210 */ /* 0x000fe40007ffe0ff */
[----:B------:R-:W-:-:S02]  /*1300*/  @!P5 IADD3 R30, P1, PT, R37, R48, RZ ;  /* 0x00000030251ed210 */ /* 0x000fc40007f3e0ff */
[----:B------:R-:W-:Y:S02]  /*1310*/  IADD3 R37, PT, PT, R25, 0x60, RZ ;  /* 0x0000006019257810 */ /* 0x000fe40007ffe0ff */
[----:B------:R-:W-:Y:S02]  /*1320*/  @!P2 SHF.L.U64.HI R6, R32, 0x1, R31 ;  /* 0x000000012006a819 */ /* 0x000fe4000001021f */
[----:B------:R-:W-:Y:S02]  /*1330*/  @!P5 IADD3.X R31, PT, PT, R24, R49, RZ, P1, !PT ;  /* 0x00000031181fd210 */ /* 0x000fe40000ffe4ff */
[----:B------:R-:W-:Y:S02]  /*1340*/  ISETP.GE.U32.AND P1, PT, R37, UR8, PT ;  /* 0x0000000825007c0c */ /* 0x000fe4000bf26070 */
[----:B------:R-:W-:Y:S02]  /*1350*/  SHF.R.S32.HI R39, RZ, 0x1f, R37 ;  /* 0x0000001fff277819 */ /* 0x000fe40000011425 */
[----:B------:R-:W-:-:S02]  /*1360*/  @!P2 SHF.L.U32 R43, R32, 0x1, RZ ;  /* 0x00000001202ba819 */ /* 0x000fc400000006ff */
[----:B------:R-:W-:Y:S02]  /*1370*/  CS2R R58, SRZ ;  /* 0x00000000003a7805 */ /* 0x000fe4000001ff00 */
[----:B------:R-:W-:Y:S02]  /*1380*/  ISETP.GE.AND.EX P1, PT, R39, UR9, PT, P1 ;  /* 0x0000000927007c0c */ /* 0x000fe4000bf26310 */
[----:B------:R-:W-:Y:S02]  /*1390*/  @!P5 IADD3.X R27, PT, PT, R24, R47, RZ, P3, !PT ;  /* 0x0000002f181bd210 */ /* 0x000fe40001ffe4ff */
[----:B----4-:R-:W-:Y:S01]  /*13a0*/  @!P2 IADD3 R32, P3, PT, R43, R50, RZ ;  /* 0x000000322b20a210 */ /* 0x010fe20007f7e0ff */
[----:B-1----:R-:W-:Y:S01]  /*13b0*/  @!P0 IMAD R24, R41, R52, RZ ;  /* 0x0000003429188224 */ /* 0x002fe200078e02ff */
[----:B------:R-:W-:Y:S01]  /*13c0*/  @!P0 MOV R28, R116 ;  /* 0x00000074001c8202 */ /* 0x000fe20000000f00 */
[----:B------:R0:W4:Y:S01]  /*13d0*/  @!P5 LDG.E R58, desc[UR6][R26.64] ;  /* 0x000000061a3ad981 */ /* 0x000122000c1e1900 */
[----:B------:R-:W-:-:S02]  /*13e0*/  @!P2 IADD3.X R33, PT, PT, R6, R51, RZ, P3, !PT ;  /* 0x000000330621a210 */ /* 0x000fc40001ffe4ff */
[----:B------:R-:W-:Y:S01]  /*13f0*/  @!P0 MOV R29, R119 ;  /* 0x00000077001d8202 */ /* 0x000fe20000000f00 */
[----:B------:R1:W4:Y:S01]  /*1400*/  @!P5 LDG.E R59, desc[UR6][R30.64] ;  /* 0x000000061e3bd981 */ /* 0x000322000c1e1900 */
[----:B------:R-:W-:Y:S01]  /*1410*/  @!P0 IMAD R41, R35, R53, R24 ;  /* 0x0000003523298224 */ /* 0x000fe200078e0218 */
[----:B0-----:R-:W-:Y:S02]  /*1420*/  @!P2 IADD3 R26, P3, PT, R43, R44, RZ ;  /* 0x0000002c2b1aa210 */ /* 0x001fe40007f7e0ff */
[----:B------:R-:W4:Y:S01]  /*1430*/  @!P2 LDG.E R60, desc[UR6][R32.64] ;  /* 0x00000006203ca981 */ /* 0x000f22000c1e1900 */
[----:B------:R-:W0:Y:S01]  /*1440*/  @!P0 LDC.64 R42, c[0x0][0x3a0] ;  /* 0x0000e800ff2a8b82 */ /* 0x000e220000000a00 */
[----:B------:R-:W-:-:S07]  /*1450*/  @!P0 IMAD.WIDE.U32 R28, R35, R52, R28 ;  /* 0x00000034231c8225 */ /* 0x000fce00078e001c */
[----:B-1----:R-:W1:Y:S01]  /*1460*/  @!P0 LDC.64 R30, c[0x0][0x398] ;  /* 0x0000e600ff1e8b82 */ /* 0x002e620000000a00 */
[----:B------:R-:W-:-:S07]  /*1470*/  ISETP.NE.AND P5, PT, RZ, UR4, PT ;  /* 0x00000004ff007c0c */ /* 0x000fce000bfa5270 */
[----:B------:R-:W2:Y:S01]  /*1480*/  @!P1 LDC.64 R52, c[0x0][0x3f8] ;  /* 0x0000fe00ff349b82 */ /* 0x000ea20000000a00 */
[----:B------:R-:W-:Y:S02]  /*1490*/  IADD3 R49, PT, PT, R25, 0x68, RZ ;  /* 0x0000006819317810 */ /* 0x000fe40007ffe0ff */
[----:B------:R-:W-:Y:S02]  /*14a0*/  @!P2 IADD3.X R27, PT, PT, R6, R45, RZ, P3, !PT ;  /* 0x0000002d061ba210 */ /* 0x000fe40001ffe4ff */
[----:B------:R-:W-:Y:S02]  /*14b0*/  ISETP.GE.U32.AND P3, PT, R49, UR8, PT ;  /* 0x0000000831007c0c */ /* 0x000fe4000bf66070 */
[----:B------:R-:W-:Y:S01]  /*14c0*/  SHF.R.S32.HI R55, RZ, 0x1f, R49 ;  /* 0x0000001fff377819 */ /* 0x000fe20000011431 */
[----:B------:R-:W3:Y:S01]  /*14d0*/  @!P1 LDC.64 R34, c[0x0][0x3a0] ;  /* 0x0000e800ff229b82 */ /* 0x000ee20000000a00 */
[----:B------:R-:W-:Y:S01]  /*14e0*/  @!P0 IADD3 R29, PT, PT, R29, R41, RZ ;  /* 0x000000291d1d8210 */ /* 0x000fe20007ffe0ff */
[----:B------:R2:W4:Y:S01]  /*14f0*/  @!P2 LDG.E R61, desc[UR6][R26.64] ;  /* 0x000000061a3da981 */ /* 0x000522000c1e1900 */
[----:B------:R-:W-:-:S02]  /*1500*/  @!P0 SHF.L.U32 R47, R28, 0x1, RZ ;  /* 0x000000011c2f8819 */ /* 0x000fc400000006ff */
[----:B------:R-:W-:Y:S02]  /*1510*/  ISETP.GE.AND.EX P3, PT, R55, UR9, PT, P3 ;  /* 0x0000000937007c0c */ /* 0x000fe4000bf66330 */
[----:B------:R-:W-:Y:S02]  /*1520*/  @!P0 SHF.L.U64.HI R6, R28, 0x1, R29 ;  /* 0x000000011c068819 */ /* 0x000fe4000001021d */
[----:B0-----:R-:W-:Y:S01]  /*1530*/  @!P0 IADD3 R44, P6, PT, R47, R42, RZ ;  /* 0x0000002a2f2c8210 */ /* 0x001fe20007fde0ff */
[----:B------:R-:W0:Y:S01]  /*1540*/  @P5 LDC.64 R28, c[0x0][0x3b0] ;  /* 0x0000ec00ff1c5b82 */ /* 0x000e220000000a00 */
[C---:B------:R-:W-:Y:S02]  /*1550*/  IADD3 R51, PT, PT, R25.reuse, 0x70, RZ ;  /* 0x0000007019337810 */ /* 0x040fe40007ffe0ff */
[----:B------:R-:W-:Y:S02]  /*1560*/  IADD3 R38, PT, PT, R25, 0x78, RZ ;  /* 0x0000007819267810 */ /* 0x000fe40007ffe0ff */
[C---:B------:R-:W-:Y:S01]  /*1570*/  @!P0 IADD3.X R45, PT, PT, R6.reuse, R43, RZ, P6, !PT ;  /* 0x0000002b062d8210 */ /* 0x040fe200037fe4ff */
[----:B--2---:R-:W-:Y:S01]  /*1580*/  @!P1 IMAD R26, R39, R52, RZ ;  /* 0x00000034271a9224 */ /* 0x004fe200078e02ff */
[----:B-1----:R-:W-:Y:S01]  /*1590*/  @!P0 IADD3 R46, P6, PT, R47, R30, RZ ;  /* 0x0000001e2f2e8210 */ /* 0x002fe20007fde0ff */
[----:B------:R-:W1:Y:S01]  /*15a0*/  @!P1 LDC.64 R24, c[0x0][0x398] ;  /* 0x0000e600ff189b82 */ /* 0x000e620000000a00 */
[----:B------:R-:W-:Y:S01]  /*15b0*/  ISETP.GE.U32.AND P4, PT, R51, UR8, PT ;  /* 0x0000000833007c0c */ /* 0x000fe2000bf86070 */
[----:B------:R-:W-:Y:S01]  /*15c0*/  @!P1 IMAD R33, R37, R53, R26 ;  /* 0x0000003525219224 */ /* 0x000fe200078e021a */
[----:B------:R-:W-:-:S02]  /*15d0*/  @!P0 IADD3.X R47, PT, PT, R6, R31, RZ, P6, !PT ;  /* 0x0000001f062f8210 */ /* 0x000fc400037fe4ff */
[----:B------:R-:W-:Y:S02]  /*15e0*/  SHF.R.S32.HI R69, RZ, 0x1f, R51 ;  /* 0x0000001fff457819 */ /* 0x000fe40000011433 */
[----:B------:R-:W-:Y:S01]  /*15f0*/  @!P1 MOV R30, R116 ;  /* 0x00000074001e9202 */ /* 0x000fe20000000f00 */
[----:B------:R-:W2:Y:S01]  /*1600*/  @!P3 LDC.64 R26, c[0x0][0x3f8] ;  /* 0x0000fe00ff1abb82 */ /* 0x000ea20000000a00 */
[----:B------:R-:W-:Y:S02]  /*1610*/  @!P1 MOV R31, R119 ;  /* 0x00000077001f9202 */ /* 0x000fe40000000f00 */
[----:B------:R-:W-:Y:S02]  /*1620*/  ISETP.GE.AND.EX P4, PT, R69, UR9, PT, P4 ;  /* 0x0000000945007c0c */ /* 0x000fe4000bf86340 */
[----:B------:R-:W-:Y:S01]  /*1630*/  LOP3.LUT R6, R3, 0xffff, RZ, 0xc0, !PT ;  /* 0x0000ffff03067812 */ /* 0x000fe200078ec0ff */
[----:B------:R-:W-:Y:S01]  /*1640*/  @!P1 IMAD.WIDE.U32 R30, R37, R52, R30 ;  /* 0x00000034251e9225 */ /* 0x000fe200078e001e */
[----:B------:R-:W-:-:S03]  /*1650*/  CS2R R62, SRZ ;  /* 0x00000000003e7805 */ /* 0x000fc6000001ff00 */
[----:B------:R-:W-:Y:S01]  /*1660*/  IMAD R53, R113, 0x78, R6 ;  /* 0x0000007871357824 */ /* 0x000fe200078e0206 */
[----:B------:R-:W-:Y:S02]  /*1670*/  @!P1 IADD3 R31, PT, PT, R31, R33, RZ ;  /* 0x000000211f1f9210 */ /* 0x000fe40007ffe0ff */
[----:B------:R-:W-:Y:S01]  /*1680*/  @!P1 SHF.L.U32 R37, R30, 0x1, RZ ;  /* 0x000000011e259819 */ /* 0x000fe200000006ff */
[----:B------:R-:W-:Y:S01]  /*1690*/  IMAD.WIDE R66, R4, 0x8, R66 ;  /* 0x0000000804427825 */ /* 0x000fe200078e0242 */
[----:B------:R-:W-:Y:S01]  /*16a0*/  ISETP.GE.U32.AND P2, PT, R38, UR8, PT ;  /* 0x0000000826007c0c */ /* 0x000fe2000bf46070 */
[----:B------:R1:W4:Y:S01]  /*16b0*/  @!P0 LDG.E R62, desc[UR6][R44.64] ;  /* 0x000000062c3e8981 */ /* 0x000322000c1e1900 */
[----:B------:R-:W-:Y:S01]  /*16c0*/  SHF.R.S32.HI R41, RZ, 0x1f, R38 ;  /* 0x0000001fff297819 */ /* 0x000fe20000011426 */
[----:B0-----:R-:W-:Y:S01]  /*16d0*/  @P5 IMAD.WIDE R42, R53, 0x2, R28 ;  /* 0x00000002352a5825 */ /* 0x001fe200078e021c */
[----:B------:R-:W-:Y:S01]  /*16e0*/  @!P1 SHF.L.U64.HI R48, R30, 0x1, R31 ;  /* 0x000000011e309819 */ /* 0x000fe2000001021f */
[----:B------:R0:W4:Y:S01]  /*16f0*/  @!P0 LDG.E R63, desc[UR6][R46.64] ;  /* 0x000000062e3f8981 */ /* 0x000122000c1e1900 */
[----:B------:R-:W0:Y:S01]  /*1700*/  @!P3 LDC.64 R28, c[0x0][0x3a0] ;  /* 0x0000e800ff1cbb82 */ /* 0x000e220000000a00 */
[----:B---3--:R-:W-:-:S02]  /*1710*/  @!P1 IADD3 R36, P0, PT, R37, R34, RZ ;  /* 0x0000002225249210 */ /* 0x008fc40007f1e0ff */
[----:B------:R-:W-:Y:S01]  /*1720*/  ISETP.GE.AND.EX P2, PT, R41, UR9, PT, P2 ;  /* 0x0000000929007c0c */ /* 0x000fe2000bf46320 */
[----:B------:R-:W3:Y:S01]  /*1730*/  LDG.E.64 R66, desc[UR6][R66.64] ;  /* 0x0000000642427981 */ /* 0x000ee2000c1e1b00 */
[----:B-1----:R-:W-:-:S03]  /*1740*/  @!P1 IADD3 R44, P6, PT, R37, R24, RZ ;  /* 0x00000018252c9210 */ /* 0x002fc60007fde0ff */
[----:B------:R-:W1:Y:S01]  /*1750*/  @!P3 LDC.64 R30, c[0x0][0x398] ;  /* 0x0000e600ff1ebb82 */ /* 0x000e620000000a00 */
[----:B------:R-:W-:-:S07]  /*1760*/  @!P1 IADD3.X R37, PT, PT, R48, R35, RZ, P0, !PT ;  /* 0x0000002330259210 */ /* 0x000fce00007fe4ff */
[----:B------:R-:W1:Y:S01]  /*1770*/  @!P4 LDC.64 R32, c[0x0][0x3f8] ;  /* 0x0000fe00ff20cb82 */ /* 0x000e620000000a00 */
[----:B--2---:R-:W-:Y:S01]  /*1780*/  @!P3 IMAD R24, R55, R26, RZ ;  /* 0x0000001a3718b224 */ /* 0x004fe200078e02ff */
[----:B0-----:R-:W-:Y:S02]  /*1790*/  @!P3 MOV R46, R116 ;  /* 0x00000074002eb202 */ /* 0x001fe40000000f00 */
[----:B------:R-:W-:Y:S02]  /*17a0*/  CS2R R64, SRZ ;  /* 0x0000000000407805 */ /* 0x000fe4000001ff00 */
[----:B------:R-:W-:Y:S01]  /*17b0*/  @!P3 MOV R47, R119 ;  /* 0x00000077002fb202 */ /* 0x000fe20000000f00 */
[----:B------:R-:W2:Y:S01]  /*17c0*/  @P5 LDG.E.U16 R39, desc[UR6][R42.64] ;  /* 0x000000062a275981 */ /* 0x000ea2000c1e1500 */
[----:B------:R-:W0:Y:S01]  /*17d0*/  LDC.64 R34, c[0x0][0x3a8] ;  /* 0x0000ea00ff227b82 */ /* 0x000e220000000a00 */
[----:B------:R-:W-:Y:S01]  /*17e0*/  @!P1 IADD3.X R45, PT, PT, R48, R25, RZ, P6, !PT ;  /* 0x00000019302d9210 */ /* 0x000fe200037fe4ff */
[C---:B------:R-:W-:Y:S01]  /*17f0*/  @!P3 IMAD R27, R49.reuse, R27, R24 ;  /* 0x0000001b311bb224 */ /* 0x040fe200078e0218 */
[----:B------:R1:W2:Y:S01]  /*1800*/  @P5 LDG.E.U16 R40, desc[UR6][R42.64+0x2] ;  /* 0x000002062a285981 */ /* 0x0002a2000c1e1500 */
[----:B------:R-:W-:-:S03]  /*1810*/  @!P3 IMAD.WIDE.U32 R46, R49, R26, R46 ;  /* 0x0000001a312eb225 */ /* 0x000fc600078e002e */
[----:B------:R0:W2:Y:S01]  /*1820*/  @!P1 LDG.E R64, desc[UR6][R36.64] ;  /* 0x0000000624409981 */ /* 0x0000a2000c1e1900 */
[----:B------:R-:W0:Y:S01]  /*1830*/  @!P2 LDC.64 R24, c[0x0][0x3f8] ;  /* 0x0000fe00ff18ab82 */ /* 0x000e220000000a00 */
[----:B------:R-:W-:Y:S02]  /*1840*/  @!P3 IADD3 R47, PT, PT, R47, R27, RZ ;  /* 0x0000001b2f2fb210 */ /* 0x000fe40007ffe0ff */
[----:B------:R-:W2:Y:S01]  /*1850*/  @!P1 LDG.E R65, desc[UR6][R44.64] ;  /* 0x000000062c419981 */ /* 0x000ea2000c1e1900 */
[C---:B-1----:R-:W-:Y:S02]  /*1860*/  @!P3 SHF.L.U32 R43, R46.reuse, 0x1, RZ ;  /* 0x000000012e2bb819 */ /* 0x042fe400000006ff */
[----:B------:R-:W-:Y:S02]  /*1870*/  @!P3 SHF.L.U64.HI R42, R46, 0x1, R47 ;  /* 0x000000012e2ab819 */ /* 0x000fe4000001022f */
[----:B------:R-:W1:Y:S01]  /*1880*/  @!P4 LDC.64 R26, c[0x0][0x3a0] ;  /* 0x0000e800ff1acb82 */ /* 0x000e620000000a00 */
[----:B------:R-:W-:Y:S01]  /*1890*/  @!P3 IADD3 R28, P0, PT, R43, R28, RZ ;  /* 0x0000001c2b1cb210 */ /* 0x000fe20007f1e0ff */
[----:B------:R-:W-:Y:S01]  /*18a0*/  @!P4 IMAD R48, R69, R32, RZ ;  /* 0x000000204530c224 */ /* 0x000fe200078e02ff */
[----:B------:R-:W-:-:S02]  /*18b0*/  @!P3 IADD3 R30, P1, PT, R43, R30, RZ ;  /* 0x0000001e2b1eb210 */ /* 0x000fc40007f3e0ff */
[----:B------:R-:W-:Y:S02]  /*18c0*/  @!P4 MOV R46, R116 ;  /* 0x00000074002ec202 */ /* 0x000fe40000000f00 */
[----:B------:R-:W-:Y:S01]  /*18d0*/  @!P4 MOV R47, R119 ;  /* 0x00000077002fc202 */ /* 0x000fe20000000f00 */
[C---:B------:R-:W-:Y:S01]  /*18e0*/  @!P4 IMAD R49, R51.reuse, R33, R48 ;  /* 0x000000213331c224 */ /* 0x040fe200078e0230 */
[C---:B------:R-:W-:Y:S01]  /*18f0*/  @!P3 IADD3.X R29, PT, PT, R42.reuse, R29, RZ, P0, !PT ;  /* 0x0000001d2a1db210 */ /* 0x040fe200007fe4ff */
[----:B0-----:R-:W0:Y:S01]  /*1900*/  @!P2 LDC.64 R36, c[0x0][0x3a0] ;  /* 0x0000e800ff24ab82 */ /* 0x001e220000000a00 */
[----:B------:R-:W-:Y:S01]  /*1910*/  @!P3 IADD3.X R31, PT, PT, R42, R31, RZ, P1, !PT ;  /* 0x0000001f2a1fb210 */ /* 0x000fe20000ffe4ff */
[----:B------:R-:W-:-:S04]  /*1920*/  @!P4 IMAD.WIDE.U32 R46, R51, R32, R46 ;  /* 0x00000020332ec225 */ /* 0x000fc800078e002e */
[----:B------:R-:W-:Y:S02]  /*1930*/  IMAD.WIDE R42, R53, 0x2, R34 ;  /* 0x00000002352a7825 */ /* 0x000fe400078e0222 */
[----:B------:R-:W0:Y:S02]  /*1940*/  @!P4 LDC.64 R32, c[0x0][0x398] ;  /* 0x0000e600ff20cb82 */ /* 0x000e240000000a00 */
[----:B------:R-:W-:Y:S01]  /*1950*/  @!P2 IMAD R41, R41, R24, RZ ;  /* 0x000000182929a224 */ /* 0x000fe200078e02ff */
[----:B------:R-:W2:Y:S04]  /*1960*/  LDG.E.U16 R78, desc[UR6][R42.64] ;  /* 0x000000062a4e7981 */ /* 0x000ea8000c1e1500 */
[----:B------:R1:W2:Y:S01]  /*1970*/  LDG.E.U16 R77, desc[UR6][R42.64+0x2] ;  /* 0x000002062a4d7981 */ /* 0x0002a2000c1e1500 */
[----:B------:R-:W5:Y:S01]  /*1980*/  @!P2 LDC.64 R34, c[0x0][0x398] ;  /* 0x0000e600ff22ab82 */ /* 0x000f620000000a00 */
[----:B------:R-:W-:Y:S01]  /*1990*/  @!P2 IMAD R41, R38, R25, R41 ;  /* 0x000000192629a224 */ /* 0x000fe200078e0229 */
[----:B------:R-:W-:-:S02]  /*19a0*/  @!P4 IADD3 R47, PT, PT, R47, R49, RZ ;  /* 0x000000312f2fc210 */ /* 0x000fc40007ffe0ff */
[----:B-1----:R-:W-:Y:S02]  /*19b0*/  @!P2 MOV R42, R116 ;  /* 0x00000074002aa202 */ /* 0x002fe40000000f00 */
[----:B------:R-:W-:Y:S02]  /*19c0*/  @!P2 MOV R43, R119 ;  /* 0x00000077002ba202 */ /* 0x000fe40000000f00 */
[----:B------:R-:W-:Y:S01]  /*19d0*/  @!P4 SHF.L.U32 R45, R46, 0x1, RZ ;  /* 0x000000012e2dc819 */ /* 0x000fe200000006ff */
[----:B------:R-:W-:Y:S01]  /*19e0*/  @!P2 IMAD.WIDE.U32 R24, R38, R24, R42 ;  /* 0x000000182618a225 */ /* 0x000fe200078e002a */
[----:B------:R-:W-:Y:S02]  /*19f0*/  CS2R R68, SRZ ;  /* 0x0000000000447805 */ /* 0x000fe4000001ff00 */
[----:B------:R-:W-:Y:S02]  /*1a00*/  @!P4 SHF.L.U64.HI R46, R46, 0x1, R47 ;  /* 0x000000012e2ec819 */ /* 0x000fe4000001022f */
[----:B------:R-:W-:-:S02]  /*1a10*/  @!P4 IADD3 R26, P0, PT, R45, R26, RZ ;  /* 0x0000001a2d1ac210 */ /* 0x000fc40007f1e0ff */
[----:B------:R-:W-:Y:S01]  /*1a20*/  @!P2 IADD3 R41, PT, PT, R25, R41, RZ ;  /* 0x000000291929a210 */ /* 0x000fe20007ffe0ff */
[----:B------:R-:W2:Y:S01]  /*1a30*/  @!P3 LDG.E R68, desc[UR6][R28.64] ;  /* 0x000000061c44b981 */ /* 0x000ea2000c1e1900 */
[----:B------:R-:W-:Y:S02]  /*1a40*/  @!P2 SHF.L.U32 R25, R24, 0x1, RZ ;  /* 0x000000011819a819 */ /* 0x000fe400000006ff */
[----:B------:R-:W-:Y:S01]  /*1a50*/  @!P4 IADD3.X R27, PT, PT, R46, R27, RZ, P0, !PT ;  /* 0x0000001b2e1bc210 */ /* 0x000fe200007fe4ff */
[----:B------:R-:W2:Y:S01]  /*1a60*/  @!P3 LDG.E R69, desc[UR6][R30.64] ;  /* 0x000000061e45b981 */ /* 0x000ea2000c1e1900 */
[----:B0-----:R-:W-:Y:S02]  /*1a70*/  @!P4 IADD3 R32, P0, PT, R45, R32, RZ ;  /* 0x000000202d20c210 */ /* 0x001fe40007f1e0ff */
[----:B------:R-:W-:Y:S02]  /*1a80*/  @!P2 SHF.L.U64.HI R24, R24, 0x1, R41 ;  /* 0x000000011818a819 */ /* 0x000fe40000010229 */
[----:B------:R-:W-:-:S02]  /*1a90*/  @!P2 IADD3 R36, P1, PT, R25, R36, RZ ;  /* 0x000000241924a210 */ /* 0x000fc40007f3e0ff */
[----:B-----5:R-:W-:Y:S02]  /*1aa0*/  @!P2 IADD3 R34, P3, PT, R25, R34, RZ ;  /* 0x000000221922a210 */ /* 0x020fe40007f7e0ff */
[----:B------:R-:W-:Y:S02]  /*1ab0*/  CS2R R72, SRZ ;  /* 0x0000000000487805 */ /* 0x000fe4000001ff00 */
[----:B------:R-:W-:Y:S02]  /*1ac0*/  CS2R R74, SRZ ;  /* 0x00000000004a7805 */ /* 0x000fe4000001ff00 */
[----:B------:R-:W-:Y:S02]  /*1ad0*/  @!P4 IADD3.X R33, PT, PT, R46, R33, RZ, P0, !PT ;  /* 0x000000212e21c210 */ /* 0x000fe400007fe4ff */
[C---:B------:R-:W-:Y:S02]  /*1ae0*/  @!P2 IADD3.X R37, PT, PT, R24.reuse, R37, RZ, P1, !PT ;  /* 0x000000251825a210 */ /* 0x040fe40000ffe4ff */
[----:B------:R-:W-:Y:S01]  /*1af0*/  @!P2 IADD3.X R35, PT, PT, R24, R35, RZ, P3, !PT ;  /* 0x000000231823a210 */ /* 0x000fe20001ffe4ff */
[----:B------:R-:W5:Y:S04]  /*1b00*/  @!P4 LDG.E R72, desc[UR6][R26.64] ;  /* 0x000000061a48c981 */ /* 0x000f68000c1e1900 */
[----:B------:R-:W5:Y:S04]  /*1b10*/  @!P4 LDG.E R73, desc[UR6][R32.64] ;  /* 0x000000062049c981 */ /* 0x000f68000c1e1900 */
[----:B------:R-:W5:Y:S04]  /*1b20*/  @!P2 LDG.E R74, desc[UR6][R36.64] ;  /* 0x00000006244aa981 */ /* 0x000f68000c1e1900 */
[----:B------:R-:W5:Y:S01]  /*1b30*/  @!P2 LDG.E R75, desc[UR6][R34.64] ;  /* 0x00000006224ba981 */ /* 0x000f62000c1e1900 */
[----:B------:R-:W-:Y:S01]  /*1b40*/  MOV R112, 0x3f800000 ;  /* 0x3f80000000707802 */ /* 0x000fe20000000f00 */
[----:B------:R-:W-:Y:S01]  /*1b50*/  UISETP.NE.AND UP0, UPT, UR4, URZ, UPT ;  /* 0x000000ff0400728c */ /* 0x000fe2000bf05270 */
[----:B------:R-:W-:-:S02]  /*1b60*/  MOV R76, RZ ;  /* 0x000000ff004c7202 */ /* 0x000fc40000000f00 */
[----:B------:R-:W-:Y:S02]  /*1b70*/  PRMT R110, R8, 0x7632, R110 ;  /* 0x00007632086e7816 */ /* 0x000fe4000000006e */
        /* <DEDUP_REMOVED lines=17> */
[----:B----4-:R-:W-:Y:S02]  /*1c90*/  PRMT R92, R58, 0x7632, R92 ;  /* 0x000076323a5c7816 */ /* 0x010fe4000000005c */
[----:B------:R-:W-:Y:S02]  /*1ca0*/  PRMT R93, R59, 0x7632, R93 ;  /* 0x000076323b5d7816 */ /* 0x000fe4000000005d */
[----:B------:R-:W-:Y:S01]  /*1cb0*/  PRMT R90, R60, 0x7632, R90 ;  /* 0x000076323c5a7816 */ /* 0x000fe2000000005a */
[----:B---3--:R-:W-:-:S05]  /*1cc0*/  FFMA.FTZ R67, -R66, R66, R67 ;  /* 0x0000004242437223 */ /* 0x008fca0000010143 */
[----:B------:R-:W-:-:S13]  /*1cd0*/  FSETP.GTU.FTZ.AND P0, PT, R67, RZ, PT ;  /* 0x000000ff4300720b */ /* 0x000fda0003f1c000 */
[----:B------:R-:W0:Y:S01]  /*1ce0*/  @P0 LDC R24, c[0x0][0x3c0] ;  /* 0x0000f000ff180b82 */ /* 0x000e220000000800 */
[----:B------:R-:W-:Y:S02]  /*1cf0*/  PRMT R91, R61, 0x7632, R91 ;  /* 0x000076323d5b7816 */ /* 0x000fe4000000005b */
[----:B------:R-:W-:Y:S02]  /*1d00*/  PRMT R79, R62, 0x7632, R79 ;  /* 0x000076323e4f7816 */ /* 0x000fe4000000004f */
[----:B--2---:R-:W-:Y:S02]  /*1d10*/  @P5 SHF.L.U32 R76, R40, 0x10, RZ ;  /* 0x00000010284c5819 */ /* 0x004fe400000006ff */
[----:B------:R-:W-:Y:S01]  /*1d20*/  PRMT R80, R63, 0x7632, R80 ;  /* 0x000076323f507816 */ /* 0x000fe20000000050 */
[----:B0-----:R-:W-:-:S04]  /*1d30*/  @P0 FADD.FTZ R24, R67, R24 ;  /* 0x0000001843180221 */ /* 0x001fc80000010000 */
[----:B------:R0:W1:Y:S01]  /*1d40*/  @P0 MUFU.RSQ R112, R24 ;  /* 0x0000001800700308 */ /* 0x0000620000001400 */
[----:B------:R-:W-:Y:S02]  /*1d50*/  MOV R67, RZ ;  /* 0x000000ff00437202 */ /* 0x000fe40000000f00 */
[----:B------:R-:W-:Y:S02]  /*1d60*/  @P5 SHF.L.U32 R67, R39, 0x10, RZ ;  /* 0x0000001027435819 */ /* 0x000fe400000006ff */
[----:B------:R-:W-:Y:S02]  /*1d70*/  PRMT R81, R64, 0x7632, R81 ;  /* 0x0000763240517816 */ /* 0x000fe40000000051 */
[----:B------:R-:W-:Y:S02]  /*1d80*/  PRMT R82, R65, 0x7632, R82 ;  /* 0x0000763241527816 */ /* 0x000fe40000000052 */
[----:B------:R-:W-:Y:S02]  /*1d90*/  SHF.L.U32 R78, R78, 0x10, RZ ;  /* 0x000000104e4e7819 */ /* 0x000fe400000006ff */
[----:B------:R-:W-:-:S02]  /*1da0*/  SHF.L.U32 R77, R77, 0x10, RZ ;  /* 0x000000104d4d7819 */ /* 0x000fc400000006ff */
[----:B------:R-:W-:Y:S02]  /*1db0*/  PRMT R83, R68, 0x7632, R83 ;  /* 0x0000763244537816 */ /* 0x000fe40000000053 */
[----:B------:R-:W-:Y:S02]  /*1dc0*/  PRMT R84, R69, 0x7632, R84 ;  /* 0x0000763245547816 */ /* 0x000fe40000000054 */
[----:B-----5:R-:W-:Y:S02]  /*1dd0*/  PRMT R85, R72, 0x7632, R85 ;  /* 0x0000763248557816 */ /* 0x020fe40000000055 */
        /* <DEDUP_REMOVED lines=13> */
[----:B------:R-:W-:Y:S01]  /*1eb0*/  FMUL.FTZ R31, R78, R25 ;  /* 0x000000194e1f7220 */ /* 0x000fe20000410000 */
        /* <DEDUP_REMOVED lines=279> */
.L_x_257:
        /* <DEDUP_REMOVED lines=8> */
[C---:B------:R-:W-:Y:S01]  /*30b0*/  FADD.FTZ R27, -R66.reuse, R27 ;  /* 0x0000001b421b7221 */ /* 0x040fe20000010100 */
[-C--:B------:R-:W-:Y:S01]  /*30c0*/  FMUL.FTZ R55, R55, R112.reuse ;  /* 0x0000007037377220 */ /* 0x080fe20000410000 */
[----:B------:R-:W-:Y:S01]  /*30d0*/  FADD.FTZ R125, -R66, R33 ;  /* 0x00000021427d7221 */ /* 0x000fe20000010100 */
[----:B------:R-:W-:Y:S01]  /*30e0*/  FFMA.FTZ R31, R78, R25, R67 ;  /* 0x000000194e1f7223 */ /* 0x000fe20000010043 */
[----:B------:R-:W-:Y:S01]  /*30f0*/  FMUL.FTZ R24, R27, R112 ;  /* 0x000000701b187220 */ /* 0x000fe20000410000 */
[----:B------:R-:W-:Y:S01]  /*3100*/  FADD.FTZ R29, -R66, R29 ;  /* 0x0000001d421d7221 */ /* 0x000fe20000010100 */
[----:B------:R-:W-:Y:S01]  /*3110*/  FFMA.FTZ R47, R78, R55, R67 ;  /* 0x000000374e2f7223 */ /* 0x000fe20000010043 */
[----:B------:R-:W-:Y:S01]  /*3120*/  FMUL.FTZ R26, R31, -1.4426950216293334961 ;  /* 0xbfb8aa3b1f1a7820 */ /* 0x000fe20000410000 */
[--C-:B------:R-:W-:Y:S01]  /*3130*/  FFMA.FTZ R45, R77, R24, R76.reuse ;  /* 0x000000184d2d7223 */ /* 0x100fe2000001004c */
[-C--:B------:R-:W-:Y:S01]  /*3140*/  FMUL.FTZ R71, R29, R112.reuse ;  /* 0x000000701d477220 */ /* 0x080fe20000410000 */
[----:B------:R-:W-:Y:S01]  /*3150*/  FMUL.FTZ R29, R47, -1.4426950216293334961 ;  /* 0xbfb8aa3b2f1d7820 */ /* 0x000fe20000410000 */
[----:B------:R0:W1:Y:S01]  /*3160*/  MUFU.EX2 R28, R26 ;  /* 0x0000001a001c7308 */ /* 0x0000620000000800 */
[----:B------:R-:W-:Y:S01]  /*3170*/  FMUL.FTZ R27, R45, -1.4426950216293334961 ;  /* 0xbfb8aa3b2d1b7820 */ /* 0x000fe20000410000 */
[----:B------:R-:W-:Y:S01]  /*3180*/  FFMA.FTZ R43, R77, R71, R76 ;  /* 0x000000474d2b7223 */ /* 0x000fe2000001004c */
[----:B------:R-:W-:Y:S01]  /*3190*/  SHF.L.U32 R35, R106, 0x10, RZ ;  /* 0x000000106a237819 */ /* 0x000fe200000006ff */
[----:B------:R-:W-:Y:S01]  /*31a0*/  FMUL.FTZ R125, R125, R112 ;  /* 0x000000707d7d7220 */ /* 0x000fe20000410000 */
[----:B------:R-:W-:-:S02]  /*31b0*/  SHF.L.U32 R37, R14, 0x10, RZ ;  /* 0x000000100e257819 */ /* 0x000fc400000006ff */
[----:B------:R-:W-:Y:S01]  /*31c0*/  SHF.L.U32 R50, R11, 0x10, RZ ;  /* 0x000000100b327819 */ /* 0x000fe200000006ff */
[----:B------:R-:W2:Y:S01]  /*31d0*/  MUFU.EX2 R32, R27 ;  /* 0x0000001b00207308 */ /* 0x000ea20000000800 */
[----:B0-----:R-:W-:Y:S01]  /*31e0*/  FMUL.FTZ R26, R43, -1.4426950216293334961 ;  /* 0xbfb8aa3b2b1a7820 */ /* 0x001fe20000410000 */
[----:B------:R-:W-:Y:S01]  /*31f0*/  FADD.FTZ R35, -R66, R35 ;  /* 0x0000002342237221 */ /* 0x000fe20000010100 */
[----:B------:R-:W-:Y:S01]  /*3200*/  FFMA.FTZ R38, R78, R125, R67 ;  /* 0x0000007d4e267223 */ /* 0x000fe20000010043 */
[----:B------:R-:W-:Y:S01]  /*3210*/  FADD.FTZ R37, -R66, R37 ;  /* 0x0000002542257221 */ /* 0x000fe20000010100 */
[----:B------:R-:W-:Y:S01]  /*3220*/  SHF.L.U32 R54, R109, 0x10, RZ ;  /* 0x000000106d367819 */ /* 0x000fe200000006ff */
[-C--:B------:R-:W-:Y:S01]  /*3230*/  FMUL.FTZ R89, R35, R112.reuse ;  /* 0x0000007023597220 */ /* 0x080fe20000410000 */
[----:B------:R-:W-:Y:S01]  /*3240*/  FMUL.FTZ R35, R38, -1.4426950216293334961 ;  /* 0xbfb8aa3b26237820 */ /* 0x000fe20000410000 */
[----:B------:R-:W0:Y:S01]  /*3250*/  MUFU.EX2 R33, R29 ;  /* 0x0000001d00217308 */ /* 0x000e220000000800 */
[----:B-1----:R-:W-:Y:S01]  /*3260*/  FADD.FTZ R30, R28, 1 ;  /* 0x3f8000001c1e7421 */ /* 0x002fe20000010000 */
[-C--:B------:R-:W-:Y:S01]  /*3270*/  FMUL.FTZ R121, R37, R112.reuse ;  /* 0x0000007025797220 */ /* 0x080fe20000410000 */
[----:B------:R-:W-:Y:S01]  /*3280*/  SHF.L.U32 R37, R104, 0x10, RZ ;  /* 0x0000001068257819 */ /* 0x000fe200000006ff */
[--C-:B------:R-:W-:Y:S01]  /*3290*/  FFMA.FTZ R52, R77, R89, R76.reuse ;  /* 0x000000594d347223 */ /* 0x100fe2000001004c */
[----:B------:R-:W-:Y:S01]  /*32a0*/  SHF.L.U32 R53, R13, 0x10, RZ ;  /* 0x000000100d357819 */ /* 0x000fe200000006ff */
[----:B------:R-:W-:Y:S01]  /*32b0*/  FFMA.FTZ R120, R78, R121, R67 ;  /* 0x000000794e787223 */ /* 0x000fe20000010043 */
[----:B------:R-:W-:Y:S01]  /*32c0*/  SHF.L.U32 R49, R18, 0x10, RZ ;  /* 0x0000001012317819 */ /* 0x000fe200000006ff */
[----:B------:R-:W1:Y:S01]  /*32d0*/  MUFU.EX2 R34, R26 ;  /* 0x0000001a00227308 */ /* 0x000e620000000800 */
[----:B--2---:R-:W-:Y:S01]  /*32e0*/  FADD.FTZ R32, R32, 1 ;  /* 0x3f80000020207421 */ /* 0x004fe20000010000 */
[----:B------:R-:W-:Y:S01]  /*32f0*/  FADD.FTZ R37, -R66, R37 ;  /* 0x0000002542257221 */ /* 0x000fe20000010100 */
[----:B------:R-:W-:Y:S01]  /*3300*/  FMUL.FTZ R27, R52, -1.4426950216293334961 ;  /* 0xbfb8aa3b341b7820 */ /* 0x000fe20000410000 */
[----:B------:R-:W-:Y:S01]  /*3310*/  FMUL.FTZ R36, R120, -1.4426950216293334961 ;  /* 0xbfb8aa3b78247820 */ /* 0x000fe20000410000 */
[----:B------:R-:W-:Y:S01]  /*3320*/  SHF.L.U32 R51, R100, 0x10, RZ ;  /* 0x0000001064337819 */ /* 0x000fe200000006ff */
[----:B------:R-:W-:Y:S01]  /*3330*/  FMUL.FTZ R115, R37, R112 ;  /* 0x0000007025737220 */ /* 0x000fe20000410000 */
[----:B------:R-:W-:Y:S01]  /*3340*/  SHF.L.U32 R37, R9, 0x10, RZ ;  /* 0x0000001009257819 */ /* 0x000fe200000006ff */
[----:B------:R-:W2:Y:S01]  /*3350*/  MUFU.RCP R30, R30 ;  /* 0x0000001e001e7308 */ /* 0x000ea20000001000 */
[----:B0-----:R-:W-:Y:S01]  /*3360*/  FADD.FTZ R33, R33, 1 ;  /* 0x3f80000021217421 */ /* 0x001fe20000010000 */
[----:B------:R-:W-:Y:S01]  /*3370*/  FFMA.FTZ R28, R77, R115, R76 ;  /* 0x000000734d1c7223 */ /* 0x000fe2000001004c */
[C---:B------:R-:W-:Y:S01]  /*3380*/  FADD.FTZ R49, -R66.reuse, R49 ;  /* 0x0000003142317221 */ /* 0x040fe20000010100 */
[----:B------:R-:W-:Y:S01]  /*3390*/  FADD.FTZ R51, -R66, R51 ;  /* 0x0000003342337221 */ /* 0x000fe20000010100 */
[----:B------:R-:W-:Y:S01]  /*33a0*/  SHF.L.U32 R114, R17, 0x10, RZ ;  /* 0x0000001011727819 */ /* 0x000fe200000006ff */
[----:B------:R-:W-:Y:S01]  /*33b0*/  FMUL.FTZ R39, R28, -1.4426950216293334961 ;  /* 0xbfb8aa3b1c277820 */ /* 0x000fe20000410000 */
[----:B------:R-:W-:Y:S01]  /*33c0*/  SHF.L.U32 R123, R23, 0x10, RZ ;  /* 0x00000010177b7819 */ /* 0x000fe200000006ff */
[----:B------:R1:W0:Y:S01]  /*33d0*/  MUFU.EX2 R29, R35 ;  /* 0x00000023001d7308 */ /* 0x0002220000000800 */
[----:B------:R-:W-:-:S07]  /*33e0*/  SHF.L.U32 R124, R97, 0x10, RZ ;  /* 0x00000010617c7819 */ /* 0x000fce00000006ff */
[----:B------:R-:W3:Y:S01]  /*33f0*/  MUFU.RCP R32, R32 ;  /* 0x0000002000207308 */ /* 0x000ee20000001000 */
[----:B-1----:R-:W-:Y:S01]  /*3400*/  FADD.FTZ R35, R34, 1 ;  /* 0x3f80000022237421 */ /* 0x002fe20000010000 */
[----:B--2---:R-:W-:Y:S01]  /*3410*/  FADD.FTZ R34, -R30, 1 ;  /* 0x3f8000001e227421 */ /* 0x004fe20000010100 */
[----:B------:R-:W-:Y:S01]  /*3420*/  FMUL.FTZ R70, R37, R30 ;  /* 0x0000001e25467220 */ /* 0x000fe20000410000 */
[----:B------:R-:W-:Y:S02]  /*3430*/  SHF.L.U32 R37, R111, 0x10, RZ ;  /* 0x000000106f257819 */ /* 0x000fe400000006ff */
[----:B------:R-:W-:Y:S02]  /*3440*/  FFMA.FTZ R31, R31, R34, 1 ;  /* 0x3f8000001f1f7423 */ /* 0x000fe40000010022 */
[----:B------:R-:W1:Y:S01]  /*3450*/  MUFU.RCP R33, R33 ;  /* 0x0000002100217308 */ /* 0x000e620000001000 */
[----:B0-----:R-:W-:Y:S01]  /*3460*/  FADD.FTZ R29, R29, 1 ;  /* 0x3f8000001d1d7421 */ /* 0x001fe20000010000 */
[----:B------:R-:W-:-:S06]  /*3470*/  FMUL.FTZ R70, R70, R31 ;  /* 0x0000001f46467220 */ /* 0x000fcc0000410000 */
[----:B------:R-:W0:Y:S01]  /*3480*/  MUFU.RCP R35, R35 ;  /* 0x0000002300237308 */ /* 0x000e220000001000 */
[----:B---3--:R-:W-:Y:S01]  /*3490*/  FADD.FTZ R30, -R32, 1 ;  /* 0x3f800000201e7421 */ /* 0x008fe20000010100 */
[----:B------:R-:W-:-:S03]  /*34a0*/  FMUL.FTZ R48, R37, R32 ;  /* 0x0000002025307220 */ /* 0x000fc60000410000 */
[----:B------:R-:W-:-:S03]  /*34b0*/  FFMA.FTZ R45, R45, R30, 1 ;  /* 0x3f8000002d2d7423 */ /* 0x000fc6000001001e */
[----:B------:R-:W2:Y:S01]  /*34c0*/  MUFU.EX2 R27, R27 ;  /* 0x0000001b001b7308 */ /* 0x000ea20000000800 */
[----:B-1----:R-:W-:Y:S01]  /*34d0*/  FMUL.FTZ R50, R50, R33 ;  /* 0x0000002132327220 */ /* 0x002fe20000410000 */
[----:B------:R-:W-:Y:S01]  /*34e0*/  FADD.FTZ R34, -R33, 1 ;  /* 0x3f80000021227421 */ /* 0x000fe20000010100 */
[----:B------:R-:W-:Y:S01]  /*34f0*/  SHF.L.U32 R33, R16, 0x10, RZ ;  /* 0x0000001010217819 */ /* 0x000fe200000006ff */
[----:B------:R-:W-:Y:S01]  /*3500*/  FMUL.FTZ R48, R48, R45 ;  /* 0x0000002d30307220 */ /* 0x000fe20000410000 */
[----:B------:R-:W-:Y:S01]  /*3510*/  SHF.L.U32 R45, R20, 0x10, RZ ;  /* 0x00000010142d7819 */ /* 0x000fe200000006ff */
[----:B------:R-:W-:Y:S01]  /*3520*/  FFMA.FTZ R47, R47, R34, 1 ;  /* 0x3f8000002f2f7423 */ /* 0x000fe20000010022 */
[----:B------:R-:W-:Y:S01]  /*3530*/  FMUL.FTZ R34, R49, R112 ;  /* 0x0000007031227220 */ /* 0x000fe20000410000 */
[----:B------:R1:W3:Y:S01]  /*3540*/  MUFU.EX2 R26, R36 ;  /* 0x00000024001a7308 */ /* 0x0002e20000000800 */
[----:B0-----:R-:W-:Y:S01]  /*3550*/  FMUL.FTZ R54, R54, R35 ;  /* 0x0000002336367220 */ /* 0x001fe20000410000 */
[----:B------:R-:W-:Y:S01]  /*3560*/  FADD.FTZ R30, -R35, 1 ;  /* 0x3f800000231e7421 */ /* 0x000fe20000010100 */
[----:B------:R-:W-:Y:S01]  /*3570*/  FADD.FTZ R35, -R66, R33 ;  /* 0x0000002142237221 */ /* 0x000fe20000010100 */
[----:B------:R-:W-:Y:S01]  /*3580*/  SHF.L.U32 R33, R102, 0x10, RZ ;  /* 0x0000001066217819 */ /* 0x000fe200000006ff */
[----:B------:R-:W-:Y:S01]  /*3590*/  FADD.FTZ R45, -R66, R45 ;  /* 0x0000002d422d7221 */ /* 0x000fe20000010100 */
[----:B------:R-:W-:Y:S01]  /*35a0*/  FFMA.FTZ R43, R43, R30, 1 ;  /* 0x3f8000002b2b7423 */ /* 0x000fe2000001001e */
[----:B------:R-:W-:Y:S01]  /*35b0*/  FMUL.FTZ R50, R50, R47 ;  /* 0x0000002f32327220 */ /* 0x000fe20000410000 */
[----:B------:R0:W4:Y:S01]  /*35c0*/  MUFU.RCP R32, R29 ;  /* 0x0000001d00207308 */ /* 0x0001220000001000 */
[----:B-1----:R-:W-:Y:S01]  /*35d0*/  FMUL.FTZ R36, R35, R112 ;  /* 0x0000007023247220 */ /* 0x002fe20000410000 */
[----:B--2---:R-:W-:Y:S01]  /*35e0*/  FADD.FTZ R27, R27, 1 ;  /* 0x3f8000001b1b7421 */ /* 0x004fe20000010000 */
[----:B------:R-:W-:Y:S01]  /*35f0*/  FADD.FTZ R33, -R66, R33 ;  /* 0x0000002142217221 */ /* 0x000fe20000010100 */
[----:B------:R-:W-:Y:S01]  /*3600*/  FMUL.FTZ R54, R54, R43 ;  /* 0x0000002b36367220 */ /* 0x000fe20000410000 */
[----:B------:R-:W-:-:S02]  /*3610*/  SHF.L.U32 R43, R15, 0x10, RZ ;  /* 0x000000100f2b7819 */ /* 0x000fc400000006ff */
[----:B------:R-:W-:Y:S01]  /*3620*/  FMUL.FTZ R35, R33, R112 ;  /* 0x0000007021237220 */ /* 0x000fe20000410000 */
[----:B------:R-:W1:Y:S01]  /*3630*/  MUFU.EX2 R39, R39 ;  /* 0x0000002700277308 */ /* 0x000e620000000800 */
[----:B0-----:R-:W-:Y:S01]  /*3640*/  FFMA.FTZ R29, R78, R36, R67 ;  /* 0x000000244e1d7223 */ /* 0x001fe20000010043 */
[----:B---3--:R-:W-:Y:S01]  /*3650*/  FADD.FTZ R30, R26, 1 ;  /* 0x3f8000001a1e7421 */ /* 0x008fe20000010000 */
[----:B------:R-:W-:Y:S02]  /*3660*/  FFMA.FTZ R26, R77, R35, R76 ;  /* 0x000000234d1a7223 */ /* 0x000fe4000001004c */
[----:B------:R-:W-:Y:S02]  /*3670*/  FMUL.FTZ R37, R29, -1.4426950216293334961 ;  /* 0xbfb8aa3b1d257820 */ /* 0x000fe40000410000 */
[----:B------:R-:W-:Y:S01]  /*3680*/  FMUL.FTZ R33, R26, -1.4426950216293334961 ;  /* 0xbfb8aa3b1a217820 */ /* 0x000fe20000410000 */
[----:B------:R0:W2:Y:S01]  /*3690*/  MUFU.RCP R41, R27 ;  /* 0x0000001b00297308 */ /* 0x0000a20000001000 */
[----:B----4-:R-:W-:-:S07]  /*36a0*/  FMUL.FTZ R53, R53, R32 ;  /* 0x0000002035357220 */ /* 0x010fce0000410000 */
[----:B------:R-:W3:Y:S01]  /*36b0*/  MUFU.EX2 R37, R37 ;  /* 0x0000002500257308 */ /* 0x000ee20000000800 */
[----:B0-----:R-:W-:Y:S01]  /*36c0*/  FADD.FTZ R27, -R32, 1 ;  /* 0x3f800000201b7421 */ /* 0x001fe20000010100 */
[----:B-1----:R-:W-:Y:S01]  /*36d0*/  FADD.FTZ R42, R39, 1 ;  /* 0x3f800000272a7421 */ /* 0x002fe20000010000 */
[----:B------:R-:W-:Y:S02]  /*36e0*/  SHF.L.U32 R32, R107, 0x10, RZ ;  /* 0x000000106b207819 */ /* 0x000fe400000006ff */
[----:B------:R-:W-:-:S03]  /*36f0*/  FFMA.FTZ R38, R38, R27, 1 ;  /* 0x3f80000026267423 */ /* 0x000fc6000001001b */
[----:B------:R-:W0:Y:S01]  /*3700*/  MUFU.RCP R30, R30 ;  /* 0x0000001e001e7308 */ /* 0x000e220000001000 */
[----:B--2---:R-:W-:Y:S01]  /*3710*/  FADD.FTZ R27, -R41, 1 ;  /* 0x3f800000291b7421 */ /* 0x004fe20000010100 */
[----:B------:R-:W-:Y:S01]  /*3720*/  FMUL.FTZ R41, R32, R41 ;  /* 0x0000002920297220 */ /* 0x000fe20000410000 */
[----:B------:R-:W-:Y:S01]  /*3730*/  FMUL.FTZ R32, R51, R112 ;  /* 0x0000007033207220 */ /* 0x000fe20000410000 */
[----:B------:R-:W-:Y:S01]  /*3740*/  FMUL.FTZ R53, R53, R38 ;  /* 0x0000002635357220 */ /* 0x000fe20000410000 */
[----:B------:R-:W-:Y:S01]  /*3750*/  FFMA.FTZ R52, R52, R27, 1 ;  /* 0x3f80000034347423 */ /* 0x000fe2000001001b */
[----:B------:R-:W-:Y:S01]  /*3760*/  FFMA.FTZ R27, R78, R34, R67 ;  /* 0x000000224e1b7223 */ /* 0x000fe20000010043 */
[----:B------:R-:W-:Y:S01]  /*3770*/  FFMA.FTZ R39, R77, R32, R76 ;  /* 0x000000204d277223 */ /* 0x000fe2000001004c */
[----:B------:R-:W1:Y:S01]  /*3780*/  MUFU.RCP R42, R42 ;  /* 0x0000002a002a7308 */ /* 0x000e620000001000 */
[----:B---3--:R-:W-:Y:S01]  /*3790*/  FADD.FTZ R44, R37, 1 ;  /* 0x3f800000252c7421 */ /* 0x008fe20000010000 */
[----:B------:R-:W-:Y:S01]  /*37a0*/  FMUL.FTZ R52, R41, R52 ;  /* 0x0000003429347220 */ /* 0x000fe20000410000 */
[----:B------:R-:W-:Y:S01]  /*37b0*/  FMUL.FTZ R31, R27, -1.4426950216293334961 ;  /* 0xbfb8aa3b1b1f7820 */ /* 0x000fe20000410000 */
[----:B------:R-:W-:-:S04]  /*37c0*/  FMUL.FTZ R40, R39, -1.4426950216293334961 ;  /* 0xbfb8aa3b27287820 */ /* 0x000fc80000410000 */
[----:B------:R-:W2:Y:S01]  /*37d0*/  MUFU.EX2 R33, R33 ;  /* 0x0000002100217308 */ /* 0x000ea20000000800 */
[----:B0-----:R-:W-:Y:S01]  /*37e0*/  FADD.FTZ R49, -R30, 1 ;  /* 0x3f8000001e317421 */ /* 0x001fe20000010100 */
[----:B------:R-:W-:Y:S01]  /*37f0*/  FMUL.FTZ R43, R43, R30 ;  /* 0x0000001e2b2b7220 */ /* 0x000fe20000410000 */
[----:B------:R-:W-:Y:S01]  /*3800*/  FMUL.FTZ R30, R45, R112 ;  /* 0x000000702d1e7220 */ /* 0x000fe20000410000 */
[----:B------:R-:W-:Y:S01]  /*3810*/  SHF.L.U32 R45, R98, 0x10, RZ ;  /* 0x00000010622d7819 */ /* 0x000fe200000006ff */
[----:B------:R-:W-:Y:S02]  /*3820*/  FFMA.FTZ R120, R120, R49, 1 ;  /* 0x3f80000078787423 */ /* 0x000fe40000010031 */
[----:B------:R-:W-:Y:S01]  /*3830*/  FFMA.FTZ R37, R78, R30, R67 ;  /* 0x0000001e4e257223 */ /* 0x000fe20000010043 */
[----:B------:R-:W0:Y:S01]  /*3840*/  MUFU.RCP R41, R44 ;  /* 0x0000002c00297308 */ /* 0x000e220000001000 */
[----:B------:R-:W-:Y:S01]  /*3850*/  FMUL.FTZ R120, R43, R120 ;  /* 0x000000782b787220 */ /* 0x000fe20000410000 */
[----:B-1----:R-:W-:Y:S01]  /*3860*/  FADD.FTZ R43, -R42, 1 ;  /* 0x3f8000002a2b7421 */ /* 0x002fe20000010100 */
[----:B------:R-:W-:Y:S01]  /*3870*/  FADD.FTZ R47, -R66, R45 ;  /* 0x0000002d422f7221 */ /* 0x000fe20000010100 */
[----:B------:R-:W-:-:S02]  /*3880*/  FMUL.FTZ R38, R37, -1.4426950216293334961 ;  /* 0xbfb8aa3b25267820 */ /* 0x000fc40000410000 */
[----:B------:R-:W-:Y:S01]  /*3890*/  FFMA.FTZ R122, R28, R43, 1 ;  /* 0x3f8000001c7a7423 */ /* 0x000fe2000001002b */
[----:B------:R-:W-:Y:S01]  /*38a0*/  FMUL.FTZ R28, R47, R112 ;  /* 0x000000702f1c7220 */ /* 0x000fe20000410000 */
[----:B------:R-:W1:Y:S01]  /*38b0*/  MUFU.EX2 R31, R31 ;  /* 0x0000001f001f7308 */ /* 0x000e620000000800 */
[----:B--2---:R-:W-:Y:S01]  /*38c0*/  FADD.FTZ R45, R33, 1 ;  /* 0x3f800000212d7421 */ /* 0x004fe20000010000 */
[----:B------:R-:W-:Y:S01]  /*38d0*/  SHF.L.U32 R43, R105, 0x10, RZ ;  /* 0x00000010692b7819 */ /* 0x000fe200000006ff */
[----:B------:R-:W-:-:S04]  /*38e0*/  FFMA.FTZ R33, R77, R28, R76 ;  /* 0x0000001c4d217223 */ /* 0x000fc8000001004c */
[----:B------:R-:W-:Y:S01]  /*38f0*/  FMUL.FTZ R43, R43, R42 ;  /* 0x0000002a2b2b7220 */ /* 0x000fe20000410000 */
[----:B------:R-:W2:Y:S01]  /*3900*/  MUFU.EX2 R40, R40 ;  /* 0x0000002800287308 */ /* 0x000ea20000000800 */
[----:B0-----:R-:W-:Y:S02]  /*3910*/  FADD.FTZ R44, -R41, 1 ;  /* 0x3f800000292c7421 */ /* 0x001fe40000010100 */
[----:B------:R-:W-:Y:S02]  /*3920*/  FMUL.FTZ R122, R43, R122 ;  /* 0x0000007a2b7a7220 */ /* 0x000fe40000410000 */
[----:B------:R-:W-:Y:S01]  /*3930*/  FFMA.FTZ R44, R29, R44, 1 ;  /* 0x3f8000001d2c7423 */ /* 0x000fe2000001002c */
[----:B------:R-:W-:Y:S02]  /*3940*/  FMUL.FTZ R29, R33, -1.4426950216293334961 ;  /* 0xbfb8aa3b211d7820 */ /* 0x000fe40000410000 */
[----:B------:R-:W0:Y:S01]  /*3950*/  MUFU.EX2 R38, R38 ;  /* 0x0000002600267308 */ /* 0x000e220000000800 */
[----:B-1----:R-:W-:Y:S01]  /*3960*/  FADD.FTZ R46, R31, 1 ;  /* 0x3f8000001f2e7421 */ /* 0x002fe20000010000 */
[----:B------:R-:W-:-:S04]  /*3970*/  FMUL.FTZ R31, R114, R41 ;  /* 0x00000029721f7220 */ /* 0x000fc80000410000 */
[----:B------:R-:W-:Y:S01]  /*3980*/  FMUL.FTZ R31, R31, R44 ;  /* 0x0000002c1f1f7220 */ /* 0x000fe20000410000 */
[----:B------:R-:W-:Y:S01]  /*3990*/  SHF.L.U32 R44, R19, 0x10, RZ ;  /* 0x00000010132c7819 */ /* 0x000fe200000006ff */
[----:B------:R1:W3:Y:S01]  /*39a0*/  MUFU.RCP R42, R45 ;  /* 0x0000002d002a7308 */ /* 0x0002e20000001000 */
[----:B--2---:R-:W-:-:S07]  /*39b0*/  FADD.FTZ R40, R40, 1 ;  /* 0x3f80000028287421 */ /* 0x004fce0000010000 */
[----:B------:R-:W2:Y:S01]  /*39c0*/  MUFU.EX2 R29, R29 ;  /* 0x0000001d001d7308 */ /* 0x000ea20000000800 */
[----:B0-----:R-:W-:Y:S01]  /*39d0*/  FADD.FTZ R38, R38, 1 ;  /* 0x3f80000026267421 */ /* 0x001fe20000010000 */
[----:B-1----:R-:W-:-:S06]  /*39e0*/  SHF.L.U32 R45, R103, 0x10, RZ ;  /* 0x00000010672d7819 */ /* 0x002fcc00000006ff */
[----:B------:R-:W0:Y:S01]  /*39f0*/  MUFU.RCP R41, R46 ;  /* 0x0000002e00297308 */ /* 0x000e220000001000 */
[----:B---3--:R-:W-:-:S04]  /*3a00*/  FADD.FTZ R43, -R42, 1 ;  /* 0x3f8000002a2b7421 */ /* 0x008fc80000010100 */
[----:B------:R-:W-:Y:S01]  /*3a10*/  FFMA.FTZ R43, R26, R43, 1 ;  /* 0x3f8000001a2b7423 */ /* 0x000fe2000001002b */
[----:B------:R-:W-:Y:S02]  /*3a20*/  FMUL.FTZ R26, R45, R42 ;  /* 0x0000002a2d1a7220 */ /* 0x000fe40000410000 */
[----:B------:R-:W1:Y:S01]  /*3a30*/  MUFU.RCP R40, R40 ;  /* 0x0000002800287308 */ /* 0x000e620000001000 */
[----:B--2---:R-:W-:Y:S01]  /*3a40*/  FADD.FTZ R29, R29, 1 ;  /* 0x3f8000001d1d7421 */ /* 0x004fe20000010000 */
[----:B------:R-:W-:Y:S01]  /*3a50*/  FMUL.FTZ R26, R26, R43 ;  /* 0x0000002b1a1a7220 */ /* 0x000fe20000410000 */
[----:B------:R-:W-:-:S05]  /*3a60*/  SHF.L.U32 R43, R22, 0x10, RZ ;  /* 0x00000010162b7819 */ /* 0x000fca00000006ff */
[----:B------:R-:W2:Y:S01]  /*3a70*/  MUFU.RCP R38, R38 ;  /* 0x0000002600267308 */ /* 0x000ea20000001000 */
[----:B0-----:R-:W-:Y:S01]  /*3a80*/  FADD.FTZ R42, -R41, 1 ;  /* 0x3f800000292a7421 */ /* 0x001fe20000010100 */
[----:B------:R-:W-:Y:S01]  /*3a90*/  FMUL.FTZ R44, R44, R41 ;  /* 0x000000292c2c7220 */ /* 0x000fe20000410000 */
[----:B------:R-:W-:Y:S01]  /*3aa0*/  SHF.L.U32 R41, R101, 0x10, RZ ;  /* 0x0000001065297819 */ /* 0x000fe200000006ff */
[----:B------:R-:W-:Y:S01]  /*3ab0*/  FADD.FTZ R43, -R66, R43 ;  /* 0x0000002b422b7221 */ /* 0x000fe20000010100 */
[----:B------:R-:W-:-:S03]  /*3ac0*/  FFMA.FTZ R27, R27, R42, 1 ;  /* 0x3f8000001b1b7423 */ /* 0x000fc6000001002a */
[----:B------:R-:W0:Y:S01]  /*3ad0*/  MUFU.RCP R29, R29 ;  /* 0x0000001d001d7308 */ /* 0x000e220000001000 */
[----:B-1----:R-:W-:Y:S01]  /*3ae0*/  FADD.FTZ R42, -R40, 1 ;  /* 0x3f800000282a7421 */ /* 0x002fe20000010100 */
[----:B------:R-:W-:Y:S01]  /*3af0*/  FMUL.FTZ R27, R44, R27 ;  /* 0x0000001b2c1b7220 */ /* 0x000fe20000410000 */
[----:B------:R-:W-:Y:S02]  /*3b00*/  SHF.L.U32 R44, R99, 0x10, RZ ;  /* 0x00000010632c7819 */ /* 0x000fe400000006ff */
[----:B------:R-:W-:Y:S01]  /*3b10*/  FFMA.FTZ R42, R39, R42, 1 ;  /* 0x3f800000272a7423 */ /* 0x000fe2000001002a */
[----:B------:R-:W-:Y:S01]  /*3b20*/  FMUL.FTZ R39, R41, R40 ;  /* 0x0000002829277220 */ /* 0x000fe20000410000 */
[----:B------:R-:W-:Y:S01]  /*3b30*/  SHF.L.U32 R41, R21, 0x10, RZ ;  /* 0x0000001015297819 */ /* 0x000fe200000006ff */
[----:B--2---:R-:W-:Y:S02]  /*3b40*/  FADD.FTZ R46, -R38, 1 ;  /* 0x3f800000262e7421 */ /* 0x004fe40000010100 */
[----:B------:R-:W-:-:S02]  /*3b50*/  FMUL.FTZ R42, R39, R42 ;  /* 0x0000002a272a7220 */ /* 0x000fc40000410000 */
[----:B------:R-:W-:Y:S01]  /*3b60*/  FMUL.FTZ R38, R41, R38 ;  /* 0x0000002629267220 */ /* 0x000fe20000410000 */
[----:B------:R-:W-:Y:S01]  /*3b70*/  SHF.L.U32 R41, R96, 0x10, RZ ;  /* 0x0000001060297819 */ /* 0x000fe200000006ff */
[----:B------:R-:W-:Y:S01]  /*3b80*/  FFMA.FTZ R37, R37, R46, 1 ;  /* 0x3f80000025257423 */ /* 0x000fe2000001002e */
[----:B------:R-:W-:Y:S01]  /*3b90*/  FMUL.FTZ R46, R43, R112 ;  /* 0x000000702b2e7220 */ /* 0x000fe20000410000 */
[----:B------:R-:W-:Y:S01]  /*3ba0*/  SHF.L.U32 R43, R56, 0x10, RZ ;  /* 0x00000010382b7819 */ /* 0x000fe200000006ff */
[----:B0-----:R-:W-:Y:S01]  /*3bb0*/  FADD.FTZ R40, -R29, 1 ;  /* 0x3f8000001d287421 */ /* 0x001fe20000010100 */
[----:B------:R-:W-:-:S03]  /*3bc0*/  FADD.FTZ R41, -R66, R41 ;  /* 0x0000002942297221 */ /* 0x000fc60000010100 */
[----:B------:R-:W-:Y:S01]  /*3bd0*/  FFMA.FTZ R40, R33, R40, 1 ;  /* 0x3f80000021287423 */ /* 0x000fe20000010028 */
[----:B------:R-:W-:Y:S01]  /*3be0*/  FMUL.FTZ R33, R44, R29 ;  /* 0x0000001d2c217220 */ /* 0x000fe20000410000 */
[----:B------:R-:W-:Y:S01]  /*3bf0*/  FMUL.FTZ R29, R38, R37 ;  /* 0x00000025261d7220 */ /* 0x000fe20000410000 */
[----:B------:R-:W-:Y:S01]  /*3c00*/  FFMA.FTZ R37, R78, R46, R67 ;  /* 0x0000002e4e257223 */ /* 0x000fe20000010043 */
[----:B------:R-:W-:Y:S01]  /*3c10*/  FMUL.FTZ R45, R41, R112 ;  /* 0x00000070292d7220 */ /* 0x000fe20000410000 */
[----:B------:R-:W-:Y:S01]  /*3c20*/  FMUL.FTZ R39, R33, R40 ;  /* 0x0000002821277220 */ /* 0x000fe20000410000 */
[----:B------:R-:W-:Y:S01]  /*3c30*/  FADD.FTZ R43, -R66, R43 ;  /* 0x0000002b422b7221 */ /* 0x000fe20000010100 */
[----:B------:R-:W-:Y:S01]  /*3c40*/  FMUL.FTZ R33, R37, -1.4426950216293334961 ;  /* 0xbfb8aa3b25217820 */ /* 0x000fe20000410000 */
[----:B------:R-:W-:Y:S02]  /*3c50*/  FFMA.FTZ R40, R77, R45, R76 ;  /* 0x0000002d4d287223 */ /* 0x000fe4000001004c */
[----:B------:R-:W-:Y:S01]  /*3c60*/  FMUL.FTZ R44, R43, R112 ;  /* 0x000000702b2c7220 */ /* 0x000fe20000410000 */
[----:B------:R-:W-:Y:S01]  /*3c70*/  SHF.L.U32 R43, R94, 0x10, RZ ;  /* 0x000000105e2b7819 */ /* 0x000fe200000006ff */
[----:B------:R-:W-:Y:S01]  /*3c80*/  FMUL.FTZ R49, R40, -1.4426950216293334961 ;  /* 0xbfb8aa3b28317820 */ /* 0x000fe20000410000 */
[----:B------:R-:W0:Y:S01]  /*3c90*/  MUFU.EX2 R33, R33 ;  /* 0x0000002100217308 */ /* 0x000e220000000800 */
[----:B------:R-:W-:-:S02]  /*3ca0*/  FFMA.FTZ R41, R78, R44, R67 ;  /* 0x0000002c4e297223 */ /* 0x000fc40000010043 */
[----:B------:R-:W-:Y:S02]  /*3cb0*/  FADD.FTZ R43, -R66, R43 ;  /* 0x0000002b422b7221 */ /* 0x000fe40000010100 */
[----:B------:R-:W-:Y:S02]  /*3cc0*/  FMUL.FTZ R38, R41, -1.4426950216293334961 ;  /* 0xbfb8aa3b29267820 */ /* 0x000fe40000410000 */
[----:B------:R-:W-:Y:S01]  /*3cd0*/  FMUL.FTZ R43, R43, R112 ;  /* 0x000000702b2b7220 */ /* 0x000fe20000410000 */
[----:B------:R-:W1:Y:S08]  /*3ce0*/  MUFU.EX2 R49, R49 ;  /* 0x0000003100317308 */ /* 0x000e700000000800 */
[----:B------:R-:W2:Y:S01]  /*3cf0*/  MUFU.EX2 R38, R38 ;  /* 0x0000002600267308 */ /* 0x000ea20000000800 */
[----:B0-----:R-:W-:Y:S01]  /*3d00*/  FADD.FTZ R114, R33, 1 ;  /* 0x3f80000021727421 */ /* 0x001fe20000010000 */
[----:B------:R-:W-:-:S06]  /*3d10*/  FFMA.FTZ R33, R77, R43, R76 ;  /* 0x0000002b4d217223 */ /* 0x000fcc000001004c */
[----:B------:R-:W0:Y:S01]  /*3d20*/  MUFU.RCP R114, R114 ;  /* 0x0000007200727308 */ /* 0x000e220000001000 */
[----:B-1----:R-:W-:Y:S01]  /*3d30*/  FADD.FTZ R47, R49, 1 ;  /* 0x3f800000312f7421 */ /* 0x002fe20000010000 */
[----:B------:R-:W-:-:S06]  /*3d40*/  FMUL.FTZ R49, R33, -1.4426950216293334961 ;  /* 0xbfb8aa3b21317820 */ /* 0x000fcc0000410000 */
[----:B------:R-:W1:Y:S01]  /*3d50*/  MUFU.EX2 R49, R49 ;  /* 0x0000003100317308 */ /* 0x000e620000000800 */
[----:B--2---:R-:W-:-:S07]  /*3d60*/  FADD.FTZ R51, R38, 1 ;  /* 0x3f80000026337421 */ /* 0x004fce0000010000 */
[----:B------:R-:W2:Y:S01]  /*3d70*/  MUFU.RCP R47, R47 ;  /* 0x0000002f002f7308 */ /* 0x000ea20000001000 */
[----:B0-----:R-:W-:-:S04]  /*3d80*/  FADD.FTZ R38, -R114, 1 ;  /* 0x3f80000072267421 */ /* 0x001fc80000010100 */
[----:B------:R-:W-:Y:S01]  /*3d90*/  FFMA.FTZ R37, R37, R38, 1 ;  /* 0x3f80000025257423 */ /* 0x000fe20000010026 */
[----:B------:R-:W-:Y:S02]  /*3da0*/  FMUL.FTZ R38, R123, R114 ;  /* 0x000000727b267220 */ /* 0x000fe40000410000 */
[----:B------:R-:W0:Y:S01]  /*3db0*/  MUFU.RCP R51, R51 ;  /* 0x0000003300337308 */ /* 0x000e220000001000 */
[----:B-1----:R-:W-:Y:S01]  /*3dc0*/  FADD.FTZ R114, R49, 1 ;  /* 0x3f80000031727421 */ /* 0x002fe20000010000 */
[----:B------:R-:W-:Y:S01]  /*3dd0*/  SHF.L.U32 R49, R95, 0x10, RZ ;  /* 0x000000105f317819 */ /* 0x000fe200000006ff */
[----:B------:R-:W-:-:S05]  /*3de0*/  FMUL.FTZ R37, R38, R37 ;  /* 0x0000002526257220 */ /* 0x000fca0000410000 */
[----:B------:R-:W1:Y:S01]  /*3df0*/  MUFU.RCP R114, R114 ;  /* 0x0000007200727308 */ /* 0x000e620000001000 */
[----:B--2---:R-:W-:Y:S01]  /*3e00*/  FADD.FTZ R123, -R47, 1 ;  /* 0x3f8000002f7b7421 */ /* 0x004fe20000010100 */
[----:B------:R-:W-:-:S03]  /*3e10*/  FMUL.FTZ R47, R124, R47 ;  /* 0x0000002f7c2f7220 */ /* 0x000fc60000410000 */
[----:B------:R-:W-:Y:S01]  /*3e20*/  FFMA.FTZ R40, R40, R123, 1 ;  /* 0x3f80000028287423 */ /* 0x000fe2000001007b */
[----:B------:R-:W-:Y:S01]  /*3e30*/  FMUL.FTZ R123, R77, R48 ;  /* 0x000000304d7b7220 */ /* 0x000fe20000410000 */
[----:B0-----:R-:W-:Y:S02]  /*3e40*/  FADD.FTZ R124, -R51, 1 ;  /* 0x3f800000337c7421 */ /* 0x001fe40000010100 */
[----:B------:R-:W-:Y:S02]  /*3e50*/  FMUL.FTZ R40, R47, R40 ;  /* 0x000000282f287220 */ /* 0x000fe40000410000 */
[----:B------:R-:W-:Y:S01]  /*3e60*/  FFMA.FTZ R41, R41, R124, 1 ;  /* 0x3f80000029297423 */ /* 0x000fe2000001007c */
[----:B------:R-:W-:Y:S01]  /*3e70*/  SHF.L.U32 R124, R57, 0x10, RZ ;  /* 0x00000010397c7819 */ /* 0x000fe200000006ff */
[----:B-1----:R-:W-:-:S04]  /*3e80*/  FMUL.FTZ R49, R49, R114 ;  /* 0x0000007231317220 */ /* 0x002fc80000410000 */
[----:B------:R-:W-:Y:S01]  /*3e90*/  FMUL.FTZ R124, R124, R51 ;  /* 0x000000337c7c7220 */ /* 0x000fe20000410000 */
[----:B------:R-:W-:Y:S01]  /*3ea0*/  FADD.FTZ R51, -R114, 1 ;  /* 0x3f80000072337421 */ /* 0x000fe20000010100 */
[----:B------:R-:W-:-:S03]  /*3eb0*/  FMUL.FTZ R114, R78, R70 ;  /* 0x000000464e727220 */ /* 0x000fc60000410000 */
[----:B------:R-:W-:Y:S01]  /*3ec0*/  FFMA.FTZ R51, R33, R51, 1 ;  /* 0x3f80000021337423 */ /* 0x000fe20000010033 */
[----:B------:R-:W-:Y:S01]  /*3ed0*/  FMUL.FTZ R33, R124, R41 ;  /* 0x000000297c217220 */ /* 0x000fe20000410000 */
[----:B------:R-:W-:Y:S01]  /*3ee0*/  SHF.L.U32 R41, R58, 0x10, RZ ;  /* 0x000000103a297819 */ /* 0x000fe200000006ff */
[----:B------:R-:W-:Y:S01]  /*3ef0*/  FFMA.FTZ R124, R25, R70, RZ ;  /* 0x00000046197c7223 */ /* 0x000fe200000100ff */
[----:B------:R-:W-:Y:S01]  /*3f00*/  FMUL.FTZ R38, R49, R51 ;  /* 0x0000003331267220 */ /* 0x000fe20000410000 */
[----:B------:R-:W-:Y:S01]  /*3f10*/  FFMA.FTZ R51, R25, R114, RZ ;  /* 0x0000007219337223 */ /* 0x000fe200000100ff */
[----:B------:R-:W-:Y:S01]  /*3f20*/  FADD.FTZ R114, RZ, R114 ;  /* 0x00000072ff727221 */ /* 0x000fe20000010000 */
[----:B------:R-:W-:Y:S01]  /*3f30*/  FADD.FTZ R41, -R66, R41 ;  /* 0x0000002942297221 */ /* 0x000fe20000010100 */
[----:B------:R-:W-:Y:S01]  /*3f40*/  FADD.FTZ R25, RZ, R70 ;  /* 0x00000046ff197221 */ /* 0x000fe20000010000 */
[----:B------:R-:W-:Y:S01]  /*3f50*/  FFMA.FTZ R51, R24, R123, R51 ;  /* 0x0000007b18337223 */ /* 0x000fe20000010033 */
[----:B------:R-:W-:Y:S01]  /*3f60*/  FADD.FTZ R123, R123, R114 ;  /* 0x000000727b7b7221 */ /* 0x000fe20000010000 */
[----:B------:R-:W-:Y:S01]  /*3f70*/  FMUL.FTZ R41, R41, R112 ;  /* 0x0000007029297220 */ /* 0x000fe20000410000 */
[----:B------:R-:W-:Y:S01]  /*3f80*/  FADD.FTZ R70, R25, R50 ;  /* 0x0000003219467221 */ /* 0x000fe20000010000 */
[----:B------:R-:W-:Y:S01]  /*3f90*/  SHF.L.U32 R25, R59, 0x10, RZ ;  /* 0x000000103b197819 */ /* 0x000fe200000006ff */
[-C--:B------:R-:W-:Y:S01]  /*3fa0*/  FFMA.FTZ R124, R55, R50.reuse, R124 ;  /* 0x00000032377c7223 */ /* 0x080fe2000001007c */
[C---:B------:R-:W-:Y:S01]  /*3fb0*/  FFMA.FTZ R47, R78.reuse, R41, R67 ;  /* 0x000000294e2f7223 */ /* 0x040fe20000010043 */
[----:B------:R-:W-:Y:S01]  /*3fc0*/  FMUL.FTZ R50, R78, R50 ;  /* 0x000000324e327220 */ /* 0x000fe20000410000 */
[----:B------:R-:W-:Y:S01]  /*3fd0*/  FFMA.FTZ R24, R24, R48, RZ ;  /* 0x0000003018187223 */ /* 0x000fe200000100ff */
[----:B------:R-:W-:Y:S01]  /*3fe0*/  FFMA.FTZ R124, R125, R53, R124 ;  /* 0x000000357d7c7223 */ /* 0x000fe2000001007c */
[----:B------:R-:W-:Y:S01]  /*3ff0*/  FMUL.FTZ R114, R47, -1.4426950216293334961 ;  /* 0xbfb8aa3b2f727820 */ /* 0x000fe20000410000 */
[----:B------:R-:W-:Y:S01]  /*4000*/  FFMA.FTZ R55, R55, R50, R51 ;  /* 0x0000003237377223 */ /* 0x000fe20000010033 */
[----:B------:R-:W-:Y:S01]  /*4010*/  FADD.FTZ R123, R123, R50 ;  /* 0x000000327b7b7221 */ /* 0x000fe20000010000 */
[----:B------:R-:W-:Y:S01]  /*4020*/  FADD.FTZ R51, RZ, R48 ;  /* 0x00000030ff337221 */ /* 0x000fe20000010000 */
[-C--:B------:R-:W-:Y:S01]  /*4030*/  FFMA.FTZ R48, R71, R54.reuse, R24 ;  /* 0x0000003647307223 */ /* 0x080fe20000010018 */
[----:B------:R-:W-:Y:S01]  /*4040*/  FMUL.FTZ R24, R77, R54 ;  /* 0x000000364d187220 */ /* 0x000fe20000410000 */
[----:B------:R-:W0:Y:S01]  /*4050*/  MUFU.EX2 R114, R114 ;  /* 0x0000007200727308 */ /* 0x000e220000000800 */
[----:B------:R-:W-:Y:S01]  /*4060*/  FADD.FTZ R51, R51, R54 ;  /* 0x0000003633337221 */ /* 0x000fe20000010000 */
[----:B------:R-:W-:Y:S01]  /*4070*/  FFMA.FTZ R48, R89, R52, R48 ;  /* 0x0000003459307223 */ /* 0x000fe20000010030 */
[----:B------:R-:W-:Y:S01]  /*4080*/  FFMA.FTZ R71, R71, R24, R55 ;  /* 0x0000001847477223 */ /* 0x000fe20000010037 */
[----:B------:R-:W-:Y:S01]  /*4090*/  SHF.L.U32 R55, R93, 0x10, RZ ;  /* 0x000000105d377819 */ /* 0x000fe200000006ff */
[----:B------:R-:W-:Y:S01]  /*40a0*/  FADD.FTZ R123, R24, R123 ;  /* 0x0000007b187b7221 */ /* 0x000fe20000010000 */
[----:B------:R-:W-:Y:S01]  /*40b0*/  FADD.FTZ R51, R51, R52 ;  /* 0x0000003433337221 */ /* 0x000fe20000010000 */
[----:B------:R-:W-:Y:S01]  /*40c0*/  FMUL.FTZ R52, R77, R52 ;  /* 0x000000344d347220 */ /* 0x000fe20000410000 */
[----:B------:R-:W-:-:S02]  /*40d0*/  FFMA.FTZ R48, R115, R122, R48 ;  /* 0x0000007a73307223 */ /* 0x000fc40000010030 */
[----:B------:R-:W-:Y:S01]  /*40e0*/  FADD.FTZ R51, R51, R122 ;  /* 0x0000007a33337221 */ /* 0x000fe20000010000 */
[----:B------:R-:W-:-:S03]  /*40f0*/  FMUL.FTZ R122, R77, R122 ;  /* 0x0000007a4d7a7220 */ /* 0x000fc60000410000 */
[----:B------:R-:W-:Y:S01]  /*4100*/  FADD.FTZ R51, R51, R26 ;  /* 0x0000001a33337221 */ /* 0x000fe20000010000 */
[----:B0-----:R-:W-:-:S06]  /*4110*/  FADD.FTZ R49, R114, 1 ;  /* 0x3f80000072317421 */ /* 0x001fcc0000010000 */
[----:B------:R-:W0:Y:S02]  /*4120*/  MUFU.RCP R49, R49 ;  /* 0x0000003100317308 */ /* 0x000e240000001000 */
[----:B0-----:R-:W-:Y:S01]  /*4130*/  FADD.FTZ R114, -R49, 1 ;  /* 0x3f80000031727421 */ /* 0x001fe20000010100 */
[----:B------:R-:W-:-:S03]  /*4140*/  FMUL.FTZ R25, R25, R49 ;  /* 0x0000003119197220 */ /* 0x000fc60000410000 */
[----:B------:R-:W-:Y:S01]  /*4150*/  FFMA.FTZ R114, R47, R114, 1 ;  /* 0x3f8000002f727423 */ /* 0x000fe20000010072 */
[----:B------:R-:W-:-:S03]  /*4160*/  SHF.L.U32 R47, R92, 0x10, RZ ;  /* 0x000000105c2f7819 */ /* 0x000fc600000006ff */
[----:B------:R-:W-:Y:S02]  /*4170*/  FMUL.FTZ R25, R25, R114 ;  /* 0x0000007219197220 */ /* 0x000fe40000410000 */
[----:B------:R-:W-:-:S04]  /*4180*/  FADD.FTZ R47, -R66, R47 ;  /* 0x0000002f422f7221 */ /* 0x000fc80000010100 */
[----:B------:R-:W-:-:S04]  /*4190*/  FMUL.FTZ R47, R47, R112 ;  /* 0x000000702f2f7220 */ /* 0x000fc80000410000 */
[----:B------:R-:W-:-:S04]  /*41a0*/  FFMA.FTZ R49, R77, R47, R76 ;  /* 0x0000002f4d317223 */ /* 0x000fc8000001004c */
[----:B------:R-:W-:-:S06]  /*41b0*/  FMUL.FTZ R114, R49, -1.4426950216293334961 ;  /* 0xbfb8aa3b31727820 */ /* 0x000fcc0000410000 */
[----:B------:R-:W0:Y:S02]  /*41c0*/  MUFU.EX2 R114, R114 ;  /* 0x0000007200727308 */ /* 0x000e240000000800 */
[----:B0-----:R-:W-:-:S06]  /*41d0*/  FADD.FTZ R50, R114, 1 ;  /* 0x3f80000072327421 */ /* 0x001fcc0000010000 */
[----:B------:R-:W0:Y:S02]  /*41e0*/  MUFU.RCP R50, R50 ;  /* 0x0000003200327308 */ /* 0x000e240000001000 */
[----:B0-----:R-:W-:Y:S01]  /*41f0*/  FMUL.FTZ R54, R55, R50 ;  /* 0x0000003237367220 */ /* 0x001fe20000410000 */
[----:B------:R-:W-:Y:S01]  /*4200*/  SHF.L.U32 R55, R60, 0x10, RZ ;  /* 0x000000103c377819 */ /* 0x000fe200000006ff */
[----:B------:R-:W-:-:S04]  /*4210*/  FADD.FTZ R114, -R50, 1 ;  /* 0x3f80000032727421 */ /* 0x000fc80000010100 */
[----:B------:R-:W-:Y:S01]  /*4220*/  FADD.FTZ R55, -R66, R55 ;  /* 0x0000003742377221 */ /* 0x000fe20000010100 */
[----:B------:R-:W-:-:S03]  /*4230*/  FFMA.FTZ R49, R49, R114, 1 ;  /* 0x3f80000031317423 */ /* 0x000fc60000010072 */
[----:B------:R-:W-:Y:S01]  /*4240*/  FMUL.FTZ R114, R55, R112 ;  /* 0x0000007037727220 */ /* 0x000fe20000410000 */
[----:B------:R-:W-:Y:S01]  /*4250*/  FMUL.FTZ R50, R54, R49 ;  /* 0x0000003136327220 */ /* 0x000fe20000410000 */
[----:B------:R-:W-:Y:S01]  /*4260*/  FADD.FTZ R49, R70, R53 ;  /* 0x0000003546317221 */ /* 0x000fe20000010000 */
[----:B------:R-:W-:Y:S01]  /*4270*/  SHF.L.U32 R70, R61, 0x10, RZ ;  /* 0x000000103d467819 */ /* 0x000fe200000006ff */
[----:B------:R-:W-:-:S04]  /*4280*/  FFMA.FTZ R54, R78, R114, R67 ;  /* 0x000000724e367223 */ /* 0x000fc80000010043 */
[----:B------:R-:W-:-:S06]  /*4290*/  FMUL.FTZ R24, R54, -1.4426950216293334961 ;  /* 0xbfb8aa3b36187820 */ /* 0x000fcc0000410000 */
[----:B------:R-:W0:Y:S02]  /*42a0*/  MUFU.EX2 R24, R24 ;  /* 0x0000001800187308 */ /* 0x000e240000000800 */
[----:B0-----:R-:W-:Y:S01]  /*42b0*/  FADD.FTZ R55, R24, 1 ;  /* 0x3f80000018377421 */ /* 0x001fe20000010000 */
[----:B------:R-:W-:-:S04]  /*42c0*/  FMUL.FTZ R24, R78, R53 ;  /* 0x000000354e187220 */ /* 0x000fc80000410000 */
[----:B------:R-:W-:Y:S01]  /*42d0*/  FFMA.FTZ R125, R125, R24, R71 ;  /* 0x000000187d7d7223 */ /* 0x000fe20000010047 */
[----:B------:R-:W0:Y:S01]  /*42e0*/  MUFU.RCP R55, R55 ;  /* 0x0000003700377308 */ /* 0x000e220000001000 */
[----:B------:R-:W-:Y:S02]  /*42f0*/  FADD.FTZ R123, R123, R24 ;  /* 0x000000187b7b7221 */ /* 0x000fe40000010000 */
[----:B------:R-:W-:Y:S02]  /*4300*/  FFMA.FTZ R89, R89, R52, R125 ;  /* 0x0000003459597223 */ /* 0x000fe4000001007d */
[----:B------:R-:W-:Y:S01]  /*4310*/  FADD.FTZ R123, R52, R123 ;  /* 0x0000007b347b7221 */ /* 0x000fe20000010000 */
[----:B------:R-:W-:Y:S01]  /*4320*/  FADD.FTZ R52, R49, R120 ;  /* 0x0000007831347221 */ /* 0x000fe20000010000 */
[CC--:B------:R-:W-:Y:S01]  /*4330*/  FFMA.FTZ R49, R121.reuse, R120.reuse, R124 ;  /* 0x0000007879317223 */ /* 0x0c0fe2000001007c */
[----:B------:R-:W-:Y:S02]  /*4340*/  FMUL.FTZ R120, R78, R120 ;  /* 0x000000784e787220 */ /* 0x000fe40000410000 */
[----:B------:R-:W-:Y:S01]  /*4350*/  FADD.FTZ R52, R52, R31 ;  /* 0x0000001f34347221 */ /* 0x000fe20000010000 */
[----:B------:R-:W-:Y:S01]  /*4360*/  FFMA.FTZ R49, R36, R31, R49 ;  /* 0x0000001f24317223 */ /* 0x000fe20000010031 */
[----:B------:R-:W-:Y:S01]  /*4370*/  FFMA.FTZ R121, R121, R120, R89 ;  /* 0x0000007879797223 */ /* 0x000fe20000010059 */
[----:B------:R-:W-:Y:S01]  /*4380*/  SHF.L.U32 R89, R63, 0x10, RZ ;  /* 0x000000103f597819 */ /* 0x000fe200000006ff */
[----:B------:R-:W-:Y:S01]  /*4390*/  FADD.FTZ R123, R123, R120 ;  /* 0x000000787b7b7221 */ /* 0x000fe20000010000 */
[----:B------:R-:W-:Y:S01]  /*43a0*/  FFMA.FTZ R49, R34, R27, R49 ;  /* 0x0000001b22317223 */ /* 0x000fe20000010031 */
[----:B------:R-:W-:Y:S01]  /*43b0*/  FFMA.FTZ R115, R115, R122, R121 ;  /* 0x0000007a73737223 */ /* 0x000fe20000010079 */
[----:B0-----:R-:W-:Y:S01]  /*43c0*/  FADD.FTZ R71, -R55, 1 ;  /* 0x3f80000037477421 */ /* 0x001fe20000010100 */
[----:B------:R-:W-:Y:S01]  /*43d0*/  FMUL.FTZ R53, R70, R55 ;  /* 0x0000003746357220 */ /* 0x000fe20000410000 */
[----:B------:R-:W-:Y:S01]  /*43e0*/  SHF.L.U32 R121, R80, 0x10, RZ ;  /* 0x0000001050797819 */ /* 0x000fe200000006ff */
[----:B------:R-:W-:Y:S01]  /*43f0*/  FADD.FTZ R123, R122, R123 ;  /* 0x0000007b7a7b7221 */ /* 0x000fe20000010000 */
[----:B------:R-:W-:Y:S01]  /*4400*/  FFMA.FTZ R54, R54, R71, 1 ;  /* 0x3f80000036367423 */ /* 0x000fe20000010047 */
[----:B------:R-:W-:Y:S01]  /*4410*/  SHF.L.U32 R71, R90, 0x10, RZ ;  /* 0x000000105a477819 */ /* 0x000fe200000006ff */
[----:B------:R-:W-:Y:S01]  /*4420*/  FADD.FTZ R52, R52, R27 ;  /* 0x0000001b34347221 */ /* 0x000fe20000010000 */
[----:B------:R-:W-:Y:S01]  /*4430*/  FFMA.FTZ R49, R30, R29, R49 ;  /* 0x0000001d1e317223 */ /* 0x000fe20000010031 */
[----:B------:R-:W-:Y:S01]  /*4440*/  FMUL.FTZ R55, R53, R54 ;  /* 0x0000003635377220 */ /* 0x000fe20000410000 */
[----:B------:R-:W-:Y:S01]  /*4450*/  SHF.L.U32 R54, R91, 0x10, RZ ;  /* 0x000000105b367819 */ /* 0x000fe200000006ff */
[----:B------:R-:W-:Y:S01]  /*4460*/  FADD.FTZ R71, -R66, R71 ;  /* 0x0000004742477221 */ /* 0x000fe20000010100 */
[----:B------:R-:W-:Y:S01]  /*4470*/  FADD.FTZ R52, R52, R29 ;  /* 0x0000001d34347221 */ /* 0x000fe20000010000 */
[----:B------:R-:W-:-:S02]  /*4480*/  FFMA.FTZ R49, R46, R37, R49 ;  /* 0x000000252e317223 */ /* 0x000fc40000010031 */
[----:B------:R-:W-:Y:S01]  /*4490*/  FMUL.FTZ R71, R71, R112 ;  /* 0x0000007047477220 */ /* 0x000fe20000410000 */
[----:B------:R-:W-:-:S03]  /*44a0*/  FADD.FTZ R52, R52, R37 ;  /* 0x0000002534347221 */ /* 0x000fc60000010000 */
[----:B------:R-:W-:Y:S01]  /*44b0*/  FFMA.FTZ R24, R77, R71, R76 ;  /* 0x000000474d187223 */ /* 0x000fe2000001004c */
[----:B------:R-:W-:-:S03]  /*44c0*/  FADD.FTZ R52, R52, R33 ;  /* 0x0000002134347221 */ /* 0x000fc60000010000 */
[----:B------:R-:W-:Y:S01]  /*44d0*/  FMUL.FTZ R70, R24, -1.4426950216293334961 ;  /* 0xbfb8aa3b18467820 */ /* 0x000fe20000410000 */
[----:B------:R-:W-:-:S04]  /*44e0*/  FADD.FTZ R52, R52, R25 ;  /* 0x0000001934347221 */ /* 0x000fc80000010000 */
[----:B------:R-:W-:Y:S01]  /*44f0*/  FADD.FTZ R52, R52, R55 ;  /* 0x0000003734347221 */ /* 0x000fe20000010000 */
[----:B------:R-:W0:Y:S02]  /*4500*/  MUFU.EX2 R70, R70 ;  /* 0x0000004600467308 */ /* 0x000e240000000800 */
[----:B0-----:R-:W-:-:S06]  /*4510*/  FADD.FTZ R53, R70, 1 ;  /* 0x3f80000046357421 */ /* 0x001fcc0000010000 */
[----:B------:R-:W0:Y:S02]  /*4520*/  MUFU.RCP R53, R53 ;  /* 0x0000003500357308 */ /* 0x000e240000001000 */
[----:B0-----:R-:W-:Y:S01]  /*4530*/  FADD.FTZ R125, -R53, 1 ;  /* 0x3f800000357d7421 */ /* 0x001fe20000010100 */
[----:B------:R-:W-:-:S03]  /*4540*/  FMUL.FTZ R54, R54, R53 ;  /* 0x0000003536367220 */ /* 0x000fc60000410000 */
[----:B------:R-:W-:Y:S01]  /*4550*/  FFMA.FTZ R125, R24, R125, 1 ;  /* 0x3f800000187d7423 */ /* 0x000fe2000001007d */
[----:B------:R-:W-:-:S05]  /*4560*/  SHF.L.U32 R24, R62, 0x10, RZ ;  /* 0x000000103e187819 */ /* 0x000fca00000006ff */
[----:B------:R-:W-:Y:S01]  /*4570*/  FADD.FTZ R70, -R66, R24 ;  /* 0x0000001842467221 */ /* 0x000fe20000010100 */
[----:B------:R-:W-:-:S03]  /*4580*/  FMUL.FTZ R24, R54, R125 ;  /* 0x0000007d36187220 */ /* 0x000fc60000410000 */
[----:B------:R-:W-:-:S04]  /*4590*/  FMUL.FTZ R70, R70, R112 ;  /* 0x0000007046467220 */ /* 0x000fc80000410000 */
        /* <DEDUP_REMOVED lines=11> */
[----:B------:R-:W-:Y:S01]  /*4650*/  FMUL.FTZ R54, R125, R112 ;  /* 0x000000707d367220 */ /* 0x000fe20000410000 */
[----:B------:R-:W-:-:S03]  /*4660*/  FADD.FTZ R52, R52, R53 ;  /* 0x0000003534347221 */ /* 0x000fc60000010000 */
[----:B------:R-:W-:-:S04]  /*4670*/  FFMA.FTZ R89, R77, R54, R76 ;  /* 0x000000364d597223 */ /* 0x000fc8000001004c */
[----:B------:R-:W-:-:S06]  /*4680*/  FMUL.FTZ R124, R89, -1.4426950216293334961 ;  /* 0xbfb8aa3b597c7820 */ /* 0x000fcc0000410000 */
[----:B------:R-:W0:Y:S02]  /*4690*/  MUFU.EX2 R124, R124 ;  /* 0x0000007c007c7308 */ /* 0x000e240000000800 */
[----:B0-----:R-:W-:Y:S01]  /*46a0*/  FADD.FTZ R120, R124, 1 ;  /* 0x3f8000007c787421 */ /* 0x001fe20000010000 */
[----:B------:R-:W-:Y:S01]  /*46b0*/  FMUL.FTZ R124, R78, R31 ;  /* 0x0000001f4e7c7220 */ /* 0x000fe20000410000 */
[----:B------:R-:W-:-:S03]  /*46c0*/  SHF.L.U32 R31, R65, 0x10, RZ ;  /* 0x00000010411f7819 */ /* 0x000fc600000006ff */
[----:B------:R-:W-:Y:S01]  /*46d0*/  FFMA.FTZ R36, R36, R124, R115 ;  /* 0x0000007c24247223 */ /* 0x000fe20000010073 */
[----:B------:R-:W0:Y:S01]  /*46e0*/  MUFU.RCP R120, R120 ;  /* 0x0000007800787308 */ /* 0x000e220000001000 */
[----:B------:R-:W-:Y:S01]  /*46f0*/  FADD.FTZ R123, R123, R124 ;  /* 0x0000007c7b7b7221 */ /* 0x000fe20000010000 */
        /* <DEDUP_REMOVED lines=10> */
[----:B0-----:R-:W-:Y:S01]  /*47a0*/  FADD.FTZ R122, R125, 1 ;  /* 0x3f8000007d7a7421 */ /* 0x001fe20000010000 */
[-C--:B------:R-:W-:Y:S01]  /*47b0*/  FFMA.FTZ R125, R35, R26.reuse, R48 ;  /* 0x0000001a237d7223 */ /* 0x080fe20000010030 */
[----:B------:R-:W-:-:S03]  /*47c0*/  FMUL.FTZ R26, R77, R26 ;  /* 0x0000001a4d1a7220 */ /* 0x000fc60000410000 */
[----:B------:R-:W-:Y:S01]  /*47d0*/  FFMA.FTZ R125, R32, R42, R125 ;  /* 0x0000002a207d7223 */ /* 0x000fe2000001007d */
[----:B------:R-:W0:Y:S01]  /*47e0*/  MUFU.RCP R122, R122 ;  /* 0x0000007a007a7308 */ /* 0x000e220000001000 */
[----:B------:R-:W-:Y:S01]  /*47f0*/  FFMA.FTZ R35, R35, R26, R36 ;  /* 0x0000001a23237223 */ /* 0x000fe20000010024 */
[----:B------:R-:W-:Y:S01]  /*4800*/  SHF.L.U32 R36, R82, 0x10, RZ ;  /* 0x0000001052247819 */ /* 0x000fe200000006ff */
[----:B------:R-:W-:Y:S01]  /*4810*/  FADD.FTZ R123, R26, R123 ;  /* 0x0000007b1a7b7221 */ /* 0x000fe20000010000 */
[----:B0-----:R-:W-:Y:S01]  /*4820*/  FADD.FTZ R115, -R122, 1 ;  /* 0x3f8000007a737421 */ /* 0x001fe20000010100 */
[----:B------:R-:W-:-:S03]  /*4830*/  FMUL.FTZ R31, R31, R122 ;  /* 0x0000007a1f1f7220 */ /* 0x000fc60000410000 */
[----:B------:R-:W-:Y:S01]  /*4840*/  FFMA.FTZ R115, R121, R115, 1 ;  /* 0x3f80000079737423 */ /* 0x000fe20000010073 */
[----:B------:R-:W-:-:S03]  /*4850*/  SHF.L.U32 R121, R81, 0x10, RZ ;  /* 0x0000001051797819 */ /* 0x000fc600000006ff */
[----:B------:R-:W-:Y:S02]  /*4860*/  FMUL.FTZ R31, R31, R115 ;  /* 0x000000731f1f7220 */ /* 0x000fe40000410000 */
[----:B------:R-:W-:Y:S02]  /*4870*/  FADD.FTZ R121, -R66, R121 ;  /* 0x0000007942797221 */ /* 0x000fe40000010100 */
[----:B------:R-:W-:Y:S02]  /*4880*/  FADD.FTZ R52, R52, R31 ;  /* 0x0000001f34347221 */ /* 0x000fe40000010000 */
        /* <DEDUP_REMOVED lines=12> */
[----:B------:R-:W-:Y:S01]  /*4950*/  FMUL.FTZ R48, R122, R112 ;  /* 0x000000707a307220 */ /* 0x000fe20000410000 */
[C---:B------:R-:W-:Y:S01]  /*4960*/  FMUL.FTZ R122, R78.reuse, R27 ;  /* 0x0000001b4e7a7220 */ /* 0x040fe20000410000 */
[----:B------:R-:W-:Y:S02]  /*4970*/  SHF.L.U32 R27, R69, 0x10, RZ ;  /* 0x00000010451b7819 */ /* 0x000fe400000006ff */
[----:B------:R-:W-:Y:S01]  /*4980*/  FFMA.FTZ R121, R78, R48, R67 ;  /* 0x000000304e797223 */ /* 0x000fe20000010043 */
[----:B------:R-:W-:Y:S01]  /*4990*/  FFMA.FTZ R35, R34, R122, R35 ;  /* 0x0000007a22237223 */ /* 0x000fe20000010023 */
[----:B------:R-:W-:Y:S01]  /*49a0*/  FADD.FTZ R123, R123, R122 ;  /* 0x0000007a7b7b7221 */ /* 0x000fe20000010000 */
[----:B------:R-:W-:Y:S01]  /*49b0*/  FADD.FTZ R122, R51, R42 ;  /* 0x0000002a337a7221 */ /* 0x000fe20000010000 */
[----:B------:R-:W-:Y:S01]  /*49c0*/  FMUL.FTZ R124, R121, -1.4426950216293334961 ;  /* 0xbfb8aa3b797c7820 */ /* 0x000fe20000410000 */
[----:B------:R-:W-:Y:S01]  /*49d0*/  FMUL.FTZ R42, R77, R42 ;  /* 0x0000002a4d2a7220 */ /* 0x000fe20000410000 */
[----:B------:R-:W-:-:S03]  /*49e0*/  SHF.L.U32 R51, R84, 0x10, RZ ;  /* 0x0000001054337819 */ /* 0x000fc600000006ff */
[----:B------:R-:W-:Y:S01]  /*49f0*/  FFMA.FTZ R35, R32, R42, R35 ;  /* 0x0000002a20237223 */ /* 0x000fe20000010023 */
[----:B------:R-:W0:Y:S01]  /*4a00*/  MUFU.EX2 R124, R124 ;  /* 0x0000007c007c7308 */ /* 0x000e220000000800 */
        /* <DEDUP_REMOVED lines=20> */
[----:B------:R-:W-:-:S04]  /*4b50*/  FMUL.FTZ R124, R77, R39 ;  /* 0x000000274d7c7220 */ /* 0x000fc80000410000 */
[----:B------:R-:W-:Y:S01]  /*4b60*/  FFMA.FTZ R35, R28, R124, R35 ;  /* 0x0000007c1c237223 */ /* 0x000fe20000010023 */
[----:B------:R-:W-:Y:S01]  /*4b70*/  FADD.FTZ R123, R124, R123 ;  /* 0x0000007b7c7b7221 */ /* 0x000fe20000010000 */
[----:B------:R-:W-:Y:S01]  /*4b80*/  FMUL.FTZ R124, R78, R37 ;  /* 0x000000254e7c7220 */ /* 0x000fe20000410000 */
[----:B------:R-:W-:-:S03]  /*4b90*/  SHF.L.U32 R37, R75, 0x10, RZ ;  /* 0x000000104b257819 */ /* 0x000fc600000006ff */
[----:B------:R-:W-:Y:S01]  /*4ba0*/  FFMA.FTZ R46, R46, R124, R35 ;  /* 0x0000007c2e2e7223 */ /* 0x000fe20000010023 */
[----:B------:R-:W-:Y:S01]  /*4bb0*/  FADD.FTZ R123, R123, R124 ;  /* 0x0000007c7b7b7221 */ /* 0x000fe20000010000 */
[----:B0-----:R-:W-:Y:S01]  /*4bc0*/  FMUL.FTZ R32, R51, R34 ;  /* 0x0000002233207220 */ /* 0x001fe20000410000 */
[----:B------:R-:W-:-:S04]  /*4bd0*/  FADD.FTZ R51, -R34, 1 ;  /* 0x3f80000022337421 */ /* 0x000fc80000010100 */
        /* <DEDUP_REMOVED lines=9> */
[----:B------:R-:W-:Y:S01]  /*4c70*/  FADD.FTZ R121, R122, R39 ;  /* 0x000000277a797221 */ /* 0x000fe20000010000 */
[----:B------:R-:W-:Y:S01]  /*4c80*/  FFMA.FTZ R122, R28, R39, R125 ;  /* 0x000000271c7a7223 */ /* 0x000fe2000001007d */
[----:B------:R-:W-:Y:S02]  /*4c90*/  SHF.L.U32 R39, R86, 0x10, RZ ;  /* 0x0000001056277819 */ /* 0x000fe400000006ff */
[----:B------:R-:W-:Y:S01]  /*4ca0*/  FADD.FTZ R121, R121, R40 ;  /* 0x0000002879797221 */ /* 0x000fe20000010000 */
[----:B------:R-:W0:Y:S01]  /*4cb0*/  MUFU.RCP R42, R42 ;  /* 0x0000002a002a7308 */ /* 0x000e220000001000 */
[----:B------:R-:W-:Y:S02]  /*4cc0*/  FFMA.FTZ R122, R45, R40, R122 ;  /* 0x000000282d7a7223 */ /* 0x000fe4000001007a */
[----:B------:R-:W-:-:S02]  /*4cd0*/  FADD.FTZ R121, R121, R38 ;  /* 0x0000002679797221 */ /* 0x000fc40000010000 */
[-C--:B------:R-:W-:Y:S01]  /*4ce0*/  FFMA.FTZ R122, R43, R38.reuse, R122 ;  /* 0x000000262b7a7223 */ /* 0x080fe2000001007a */
[----:B------:R-:W-:Y:S01]  /*4cf0*/  FMUL.FTZ R38, R77, R38 ;  /* 0x000000264d267220 */ /* 0x000fe20000410000 */
[----:B------:R-:W-:Y:S02]  /*4d00*/  FADD.FTZ R121, R121, R50 ;  /* 0x0000003279797221 */ /* 0x000fe40000010000 */
[----:B------:R-:W-:Y:S01]  /*4d10*/  FFMA.FTZ R122, R47, R50, R122 ;  /* 0x000000322f7a7223 */ /* 0x000fe2000001007a */
        /* <DEDUP_REMOVED lines=44> */
[----:B------:R-:W-:-:S03]  /*4fe0*/  FFMA.FTZ R42, R44, R33, R49 ;  /* 0x000000212c2a7223 */ /* 0x000fc60000010031 */
[----:B------:R-:W-:Y:S01]  /*4ff0*/  FMUL.FTZ R40, R40, R46 ;  /* 0x0000002e28287220 */ /* 0x000fe20000410000 */
[C---:B------:R-:W-:Y:S01]  /*5000*/  FMUL.FTZ R46, R78.reuse, R33 ;  /* 0x000000214e2e7220 */ /* 0x040fe20000410000 */
[-C--:B------:R-:W-:Y:S01]  /*5010*/  FFMA.FTZ R33, R41, R25.reuse, R42 ;  /* 0x0000001929217223 */ /* 0x080fe2000001002a */
[C---:B------:R-:W-:Y:S01]  /*5020*/  FMUL.FTZ R25, R78.reuse, R25 ;  /* 0x000000194e197220 */ /* 0x040fe20000410000 */
[-C--:B------:R-:W-:Y:S01]  /*5030*/  FMUL.FTZ R42, R78, R55.reuse ;  /* 0x000000374e2a7220 */ /* 0x080fe20000410000 */
[----:B------:R-:W-:Y:S01]  /*5040*/  FFMA.FTZ R45, R44, R46, R45 ;  /* 0x0000002e2c2d7223 */ /* 0x000fe2000001002d */
[----:B------:R-:W-:Y:S01]  /*5050*/  FADD.FTZ R123, R123, R46 ;  /* 0x0000002e7b7b7221 */ /* 0x000fe20000010000 */
[----:B------:R-:W-:Y:S02]  /*5060*/  FFMA.FTZ R33, R114, R55, R33 ;  /* 0x0000003772217223 */ /* 0x000fe40000010021 */
[----:B------:R-:W-:Y:S01]  /*5070*/  FFMA.FTZ R44, R43, R38, R45 ;  /* 0x000000262b2c7223 */ /* 0x000fe2000001002d */
[----:B------:R-:W-:Y:S01]  /*5080*/  FADD.FTZ R123, R38, R123 ;  /* 0x0000007b267b7221 */ /* 0x000fe20000010000 */
[----:B------:R-:W-:Y:S01]  /*5090*/  FMUL.FTZ R38, R77, R50 ;  /* 0x000000324d267220 */ /* 0x000fe20000410000 */
[----:B------:R-:W-:Y:S01]  /*50a0*/  FFMA.FTZ R33, R70, R53, R33 ;  /* 0x0000003546217223 */ /* 0x000fe20000010021 */
[----:B------:R-:W-:Y:S01]  /*50b0*/  FFMA.FTZ R41, R41, R25, R44 ;  /* 0x0000001929297223 */ /* 0x000fe2000001002c */
[----:B------:R-:W-:Y:S01]  /*50c0*/  FADD.FTZ R123, R123, R25 ;  /* 0x000000197b7b7221 */ /* 0x000fe20000010000 */
[----:B------:R-:W-:Y:S01]  /*50d0*/  FFMA.FTZ R25, R71, R24, R122 ;  /* 0x0000001847197223 */ /* 0x000fe2000001007a */
[----:B------:R-:W-:Y:S01]  /*50e0*/  FMUL.FTZ R44, R78, R31 ;  /* 0x0000001f4e2c7220 */ /* 0x000fe20000410000 */
[----:B------:R-:W-:Y:S01]  /*50f0*/  FFMA.FTZ R41, R47, R38, R41 ;  /* 0x000000262f297223 */ /* 0x000fe20000010029 */
[----:B------:R-:W-:Y:S01]  /*5100*/  FADD.FTZ R123, R38, R123 ;  /* 0x0000007b267b7221 */ /* 0x000fe20000010000 */
[----:B------:R-:W-:Y:S01]  /*5110*/  FMUL.FTZ R38, R77, R24 ;  /* 0x000000184d267220 */ /* 0x000fe20000410000 */
[----:B------:R-:W-:Y:S01]  /*5120*/  FADD.FTZ R24, R121, R24 ;  /* 0x0000001879187221 */ /* 0x000fe20000010000 */
[----:B------:R-:W-:Y:S01]  /*5130*/  FFMA.FTZ R41, R114, R42, R41 ;  /* 0x0000002a72297223 */ /* 0x000fe20000010029 */
[----:B------:R-:W-:Y:S01]  /*5140*/  FADD.FTZ R123, R123, R42 ;  /* 0x0000002a7b7b7221 */ /* 0x000fe20000010000 */
[----:B------:R-:W-:Y:S01]  /*5150*/  FMUL.FTZ R42, R78, R53 ;  /* 0x000000354e2a7220 */ /* 0x000fe20000410000 */
[----:B------:R-:W-:Y:S01]  /*5160*/  FFMA.FTZ R33, R120, R31, R33 ;  /* 0x0000001f78217223 */ /* 0x000fe20000010021 */
[----:B------:R-:W-:Y:S01]  /*5170*/  FFMA.FTZ R41, R71, R38, R41 ;  /* 0x0000002647297223 */ /* 0x000fe20000010029 */
[----:B------:R-:W-:Y:S01]  /*5180*/  FADD.FTZ R123, R38, R123 ;  /* 0x0000007b267b7221 */ /* 0x000fe20000010000 */
[----:B------:R-:W-:-:S02]  /*5190*/  FFMA.FTZ R38, R54, R89, R25 ;  /* 0x0000005936267223 */ /* 0x000fc40000010019 */
[----:B------:R-:W-:Y:S01]  /*51a0*/  FFMA.FTZ R70, R70, R42, R41 ;  /* 0x0000002a46467223 */ /* 0x000fe20000010029 */
[----:B------:R-:W-:Y:S01]  /*51b0*/  FMUL.FTZ R41, R77, R89 ;  /* 0x000000594d297220 */ /* 0x000fe20000410000 */
[----:B------:R-:W-:Y:S01]  /*51c0*/  FADD.FTZ R42, R123, R42 ;  /* 0x0000002a7b2a7221 */ /* 0x000fe20000010000 */
[----:B------:R-:W-:Y:S01]  /*51d0*/  FADD.FTZ R89, R24, R89 ;  /* 0x0000005918597221 */ /* 0x000fe20000010000 */
[----:B------:R-:W-:Y:S01]  /*51e0*/  FMUL.FTZ R24, R77, R36 ;  /* 0x000000244d187220 */ /* 0x000fe20000410000 */
[----:B------:R-:W-:Y:S01]  /*51f0*/  FFMA.FTZ R25, R54, R41, R70 ;  /* 0x0000002936197223 */ /* 0x000fe20000010046 */
[----:B------:R-:W-:Y:S01]  /*5200*/  FADD.FTZ R42, R41, R42 ;  /* 0x0000002a292a7221 */ /* 0x000fe20000010000 */
[----:B------:R-:W-:Y:S02]  /*5210*/  FADD.FTZ R89, R89, R36 ;  /* 0x0000002459597221 */ /* 0x000fe40000010000 */
[----:B------:R-:W-:Y:S01]  /*5220*/  FFMA.FTZ R41, R120, R44, R25 ;  /* 0x0000002c78297223 */ /* 0x000fe20000010019 */
[----:B------:R-:W-:Y:S01]  /*5230*/  FADD.FTZ R31, R42, R44 ;  /* 0x0000002c2a1f7221 */ /* 0x000fe20000010000 */
[C---:B------:R-:W-:Y:S01]  /*5240*/  FFMA.FTZ R25, R115.reuse, R36, R38 ;  /* 0x0000002473197223 */ /* 0x040fe20000010026 */
[-C--:B------:R-:W-:Y:S01]  /*5250*/  FMUL.FTZ R38, R78, R27.reuse ;  /* 0x0000001b4e267220 */ /* 0x080fe20000410000 */
[----:B------:R-:W-:Y:S01]  /*5260*/  FFMA.FTZ R41, R115, R24, R41 ;  /* 0x0000001873297223 */ /* 0x000fe20000010029 */
[----:B------:R-:W-:Y:S01]  /*5270*/  FADD.FTZ R31, R24, R31 ;  /* 0x0000001f181f7221 */ /* 0x000fe20000010000 */
[C---:B------:R-:W-:Y:S01]  /*5280*/  FFMA.FTZ R24, R48.reuse, R27, R33 ;  /* 0x0000001b30187223 */ /* 0x040fe20000010021 */
[----:B------:R-:W-:Y:S01]  /*5290*/  FMUL.FTZ R33, R77, R32 ;  /* 0x000000204d217220 */ /* 0x000fe20000410000 */
[----:B------:R-:W-:Y:S01]  /*52a0*/  FFMA.FTZ R48, R48, R38, R41 ;  /* 0x0000002630307223 */ /* 0x000fe20000010029 */
[----:B------:R-:W-:Y:S01]  /*52b0*/  FADD.FTZ R38, R31, R38 ;  /* 0x000000261f267221 */ /* 0x000fe20000010000 */
[----:B------:R-:W-:Y:S01]  /*52c0*/  FMUL.FTZ R31, R78, R29 ;  /* 0x0000001d4e1f7220 */ /* 0x000fe20000410000 */
[C---:B------:R-:W-:Y:S01]  /*52d0*/  FFMA.FTZ R25, R26.reuse, R32, R25 ;  /* 0x000000201a197223 */ /* 0x040fe20000010019 */
[----:B------:R-:W-:Y:S01]  /*52e0*/  FFMA.FTZ R27, R26, R33, R48 ;  /* 0x000000211a1b7223 */ /* 0x000fe20000010030 */
[----:B------:R-:W-:Y:S01]  /*52f0*/  FADD.FTZ R38, R33, R38 ;  /* 0x0000002621267221 */ /* 0x000fe20000010000 */
[----:B------:R-:W-:Y:S01]  /*5300*/  FMUL.FTZ R33, R77, R28 ;  /* 0x0000001c4d217220 */ /* 0x000fe20000410000 */
[----:B------:R-:W-:Y:S01]  /*5310*/  FADD.FTZ R89, R89, R32 ;  /* 0x0000002059597221 */ /* 0x000fe20000010000 */
[----:B------:R-:W-:Y:S01]  /*5320*/  FFMA.FTZ R27, R34, R31, R27 ;  /* 0x0000001f221b7223 */ /* 0x000fe2000001001b */
[----:B------:R-:W-:Y:S01]  /*5330*/  FADD.FTZ R38, R38, R31 ;  /* 0x0000001f26267221 */ /* 0x000fe20000010000 */
[----:B------:R-:W-:Y:S01]  /*5340*/  FMUL.FTZ R31, R78, R37 ;  /* 0x000000254e1f7220 */ /* 0x000fe20000410000 */
[----:B------:R-:W-:Y:S01]  /*5350*/  FMUL.FTZ R32, R77, R40 ;  /* 0x000000284d207220 */ /* 0x000fe20000410000 */
[----:B------:R-:W-:Y:S01]  /*5360*/  FFMA.FTZ R26, R30, R33, R27 ;  /* 0x000000211e1a7223 */ /* 0x000fe2000001001b */
[----:B------:R-:W-:Y:S01]  /*5370*/  FADD.FTZ R38, R33, R38 ;  /* 0x0000002621267221 */ /* 0x000fe20000010000 */
[----:B------:R-:W-:Y:S01]  /*5380*/  FFMA.FTZ R24, R34, R29, R24 ;  /* 0x0000001d22187223 */ /* 0x000fe20000010018 */
[----:B------:R-:W-:Y:S01]  /*5390*/  FFMA.FTZ R30, R30, R28, R25 ;  /* 0x0000001c1e1e7223 */ /* 0x000fe20000010019 */
[----:B------:R-:W-:Y:S01]  /*53a0*/  FFMA.FTZ R26, R39, R31, R26 ;  /* 0x0000001f271a7223 */ /* 0x000fe2000001001a */
[----:B------:R-:W-:Y:S01]  /*53b0*/  FADD.FTZ R31, R38, R31 ;  /* 0x0000001f261f7221 */ /* 0x000fe20000010000 */
[----:B------:R-:W-:Y:S01]  /*53c0*/  FADD.FTZ R89, R89, R28 ;  /* 0x0000001c59597221 */ /* 0x000fe20000010000 */
[----:B------:R-:W-:Y:S01]  /*53d0*/  FFMA.FTZ R24, R39, R37, R24 ;  /* 0x0000002527187223 */ /* 0x000fe20000010018 */
[C---:B------:R-:W-:Y:S01]  /*53e0*/  FFMA.FTZ R36, R35.reuse, R32, R26 ;  /* 0x0000002023247223 */ /* 0x040fe2000001001a */
[----:B------:R-:W-:Y:S01]  /*53f0*/  FADD.FTZ R31, R32, R31 ;  /* 0x0000001f201f7221 */ /* 0x000fe20000010000 */
[----:B------:R-:W-:Y:S01]  /*5400*/  FADD.FTZ R26, R52, R37 ;  /* 0x00000025341a7221 */ /* 0x000fe20000010000 */
[----:B------:R-:W-:Y:S01]  /*5410*/  FFMA.FTZ R25, R35, R40, R30 ;  /* 0x0000002823197223 */ /* 0x000fe2000001001e */
[----:B------:R-:W-:-:S07]  /*5420*/  FADD.FTZ R27, R89, R40 ;  /* 0x00000028591b7221 */ /* 0x000fce0000010000 */
.L_x_258:
        /* <DEDUP_REMOVED lines=46> */
.L_x_260:
[----:B------:R-:W-:Y:S05]  /*5710*/  BSYNC.RECONVERGENT B0 ;  /* 0x0000000000007941 */ /* 0x000fea0003800200 */
.L_x_259:
        /* <DEDUP_REMOVED lines=40> */
.L_x_262:
[----:B------:R-:W-:Y:S05]  /*59a0*/  BSYNC.RECONVERGENT B0 ;  /* 0x0000000000007941 */ /* 0x000fea0003800200 */
.L_x_261:
        /* <DEDUP_REMOVED lines=38> */
.L_x_264:
[----:B------:R-:W-:Y:S05]  /*5c10*/  BSYNC.RECONVERGENT B0 ;  /* 0x0000000000007941 */ /* 0x000fea0003800200 */
.L_x_263:
        /* <DEDUP_REMOVED lines=28> */
.L_x_266:
[----:B------:R-:W-:Y:S05]  /*5de0*/  BSYNC.RECONVERGENT B0 ;  /* 0x0000000000007941 */ /* 0x000fea0003800200 */
.L_x_265:
        /* <DEDUP_REMOVED lines=28> */
.L_x_269:
[----:B------:R-:W2:Y:S04]  /*5fb0*/  LDG.E.STRONG.GPU R26, desc[UR6][R24.64] ;  /* 0x00000006181a7981 */ /* 0x000ea8000c1ef900 */
[----:B--2---:R-:W-:Y:S01]  /*5fc0*/  CCTL.IVALL ;  /* 0x00000000ff00798f */ /* 0x004fe20002000000 */
[----:B------:R-:W-:Y:S05]  /*5fd0*/  YIELD ;  /* 0x0000000000007946 */ /* 0x000fea0003800000 */
[----:B------:R-:W-:-:S13]  /*5fe0*/  ISETP.NE.AND P0, PT, R26, R31, PT ;  /* 0x0000001f1a00720c */ /* 0x000fda0003f05270 */
[----:B------:R-:W-:Y:S05]  /*5ff0*/  @P0 BRA `(.L_x_269) ;  /* 0xfffffffc00ec0947 */ /* 0x000fea000383ffff */
.L_x_268:
        /* <DEDUP_REMOVED lines=16> */
.L_x_271:
        /* <DEDUP_REMOVED lines=61> */
.L_x_270:
        /* <DEDUP_REMOVED lines=36> */
.L_x_272:
        /* <DEDUP_REMOVED lines=19> */
.L_x_273:
        /* <DEDUP_REMOVED lines=9> */
.L_x_274:
[----:B------:R-:W-:Y:S05]  /*68d0*/  BSYNC.RECONVERGENT B0 ;  /* 0x0000000000007941 */ /* 0x000fea0003800200 */
.L_x_267:
        /* <DEDUP_REMOVED lines=38> */
.L_x_275:
        /* <DEDUP_REMOVED lines=33> */
.L_x_277:
[----:B------:R-:W-:Y:S05]  /*6d50*/  BSYNC.RECONVERGENT B0 ;  /* 0x0000000000007941 */ /* 0x000fea0003800200 */
.L_x_276:
        /* <DEDUP_REMOVED lines=25> */
.L_x_278:
        /* <DEDUP_REMOVED lines=21> */
.L_x_280:
[----:B------:R-:W-:Y:S05]  /*7040*/  BSYNC.RECONVERGENT B0 ;  /* 0x0000000000007941 */ /* 0x000fea0003800200 */
.L_x_279:
[----:B------:R-:W-:Y:S01]  /*7050*/  SHF.L.U32 R39, R94, 0x10, RZ ;  /* 0x000000105e277819 */ /* 0x000fe200000006ff */
[----:B--2---:R-:W-:Y:S01]  /*7060*/  FADD.FTZ R11, -R66, R25 ;  /* 0x00000019420b7221 */ /* 0x004fe20000010100 */
        /* <DEDUP_REMOVED lines=9> */
[C-C-:B------:R-:W-:Y:S01]  /*7100*/  FFMA.FTZ R44, R26.reuse, R11, R27.reuse ;  /* 0x0000000b1a2c7223 */ /* 0x140fe2000001001b */
[----:B------:R-:W-:Y:S01]  /*7110*/  SHF.L.U32 R83, R83, 0x10, RZ ;  /* 0x0000001053537819 */ /* 0x000fe200000006ff */
[----:B------:R-:W-:Y:S01]  /*7120*/  FFMA.FTZ R46, R26, R34, R27 ;  /* 0x000000221a2e7223 */ /* 0x000fe2000001001b */
[----:B------:R-:W-:Y:S01]  /*7130*/  SHF.L.U32 R53, R79, 0x10, RZ ;  /* 0x000000104f357819 */ /* 0x000fe200000006ff */
[C---:B------:R-:W-:Y:S01]  /*7140*/  FADD.FTZ R79, -R66.reuse, R39 ;  /* 0x00000027424f7221 */ /* 0x040fe20000010100 */
[----:B------:R-:W-:Y:S01]  /*7150*/  SHF.L.U32 R10, R87, 0x10, RZ ;  /* 0x00000010570a7819 */ /* 0x000fe200000006ff */
[C---:B------:R-:W-:Y:S01]  /*7160*/  FADD.FTZ R87, -R66.reuse, R35 ;  /* 0x0000002342577221 */ /* 0x040fe20000010100 */
[----:B------:R-:W-:Y:S01]  /*7170*/  FADD.FTZ R39, -R66, R41 ;  /* 0x0000002942277221 */ /* 0x000fe20000010100 */
[----:B------:R-:W-:Y:S01]  /*7180*/  SHF.L.U32 R121, R16, 0x10, RZ ;  /* 0x0000001010797819 */ /* 0x000fe200000006ff */
[C---:B------:R-:W-:Y:S01]  /*7190*/  FADD.FTZ R41, -R66.reuse, R111 ;  /* 0x0000006f42297221 */ /* 0x040fe20000010100 */
[C---:B------:R-:W-:Y:S01]  /*71a0*/  FADD.FTZ R35, -R66.reuse, R115 ;  /* 0x0000007342237221 */ /* 0x040fe20000010100 */
[C---:B------:R-:W-:Y:S01]  /*71b0*/  FADD.FTZ R37, -R66.reuse, R83 ;  /* 0x0000005342257221 */ /* 0x040fe20000010100 */
[C---:B------:R-:W-:Y:S01]  /*71c0*/  IADD3 R48, PT, PT, R7.reuse, 0x10, RZ ;  /* 0x0000001007307810 */ /* 0x040fe20007ffe0ff */
[C---:B------:R-:W-:Y:S01]  /*71d0*/  FADD.FTZ R121, -R66.reuse, R121 ;  /* 0x0000007942797221 */ /* 0x040fe20000010100 */
[C---:B------:R-:W-:Y:S01]  /*71e0*/  IADD3 R115, PT, PT, R7.reuse, 0x18, RZ ;  /* 0x0000001807737810 */ /* 0x040fe20007ffe0ff */
[C---:B------:R-:W-:Y:S01]  /*71f0*/  FADD.FTZ R53, -R66.reuse, R53 ;  /* 0x0000003542357221 */ /* 0x040fe20000010100 */
[C---:B------:R-:W-:Y:S01]  /*7200*/  IADD3 R111, PT, PT, R7.reuse, 0x20, RZ ;  /* 0x00000020076f7810 */ /* 0x040fe20007ffe0ff */
[----:B------:R-:W-:Y:S01]  /*7210*/  FADD.FTZ R29, -R66, R10 ;  /* 0x0000000a421d7221 */ /* 0x000fe20000010100 */
[----:B------:R-:W-:-:S02]  /*7220*/  IADD3 R83, PT, PT, R7, 0x28, RZ ;  /* 0x0000002807537810 */ /* 0x000fc40007ffe0ff */
[C---:B------:R-:W-:Y:S02]  /*7230*/  IADD3 R20, PT, PT, R7.reuse, 0x30, RZ ;  /* 0x0000003007147810 */ /* 0x040fe40007ffe0ff */
[C---:B------:R-:W-:Y:S02]  /*7240*/  IADD3 R16, PT, PT, R7.reuse, 0x38, RZ ;  /* 0x0000003807107810 */ /* 0x040fe40007ffe0ff */
[----:B------:R-:W-:Y:S02]  /*7250*/  IADD3 R12, PT, PT, R7, 0x40, RZ ;  /* 0x00000040070c7810 */ /* 0x000fe40007ffe0ff */
[----:B------:R-:W-:Y:S02]  /*7260*/  SHF.L.U32 R33, R100, 0x10, RZ ;  /* 0x0000001064217819 */ /* 0x000fe400000006ff */
[----:B------:R-:W-:Y:S02]  /*7270*/  SHF.L.U32 R8, R85, 0x10, RZ ;  /* 0x0000001055087819 */ /* 0x000fe400000006ff */
[----:B------:R-:W-:Y:S01]  /*7280*/  SHF.L.U32 R9, R14, 0x10, RZ ;  /* 0x000000100e097819 */ /* 0x000fe200000006ff */
[----:B------:R-:W-:Y:S01]  /*7290*/  FADD.FTZ R85, -R66, R33 ;  /* 0x0000002142557221 */ /* 0x000fe20000010100 */
        /* <DEDUP_REMOVED lines=26> */
[----:B------:R-:W-:Y:S01]  /*7440*/  ISETP.GE.U32.AND P2, PT, R48, UR8, PT ;  /* 0x0000000830007c0c */ /* 0x000fe2000bf46070 */
[C---:B------:R-:W-:Y:S01]  /*7450*/  FADD.FTZ R31, -R66.reuse, R72 ;  /* 0x00000048421f7221 */ /* 0x040fe20000010100 */
[----:B------:R-:W-:Y:S01]  /*7460*/  ISETP.GE.U32.AND P1, PT, R115, UR8, PT ;  /* 0x0000000873007c0c */ /* 0x000fe2000bf26070 */
[----:B------:R-:W-:Y:S01]  /*7470*/  FADD.FTZ R25, -R66, R74 ;  /* 0x0000004a42197221 */ /* 0x000fe20000010100 */
[----:B------:R-:W-:-:S02]  /*7480*/  ISETP.GE.U32.AND P0, PT, R111, UR8, PT ;  /* 0x000000086f007c0c */ /* 0x000fc4000bf06070 */
[----:B------:R-:W-:Y:S02]  /*7490*/  ISETP.GE.U32.AND P6, PT, R83, UR8, PT ;  /* 0x0000000853007c0c */ /* 0x000fe4000bfc6070 */
[----:B------:R-:W-:Y:S02]  /*74a0*/  ISETP.GE.U32.AND P3, PT, R20, UR8, PT ;  /* 0x0000000814007c0c */ /* 0x000fe4000bf66070 */
[----:B------:R-:W-:Y:S02]  /*74b0*/  ISETP.GE.U32.AND P4, PT, R16, UR8, PT ;  /* 0x0000000810007c0c */ /* 0x000fe4000bf86070 */
[----:B------:R-:W-:Y:S02]  /*74c0*/  ISETP.GE.U32.AND P5, PT, R12, UR8, PT ;  /* 0x000000080c007c0c */ /* 0x000fe4000bfa6070 */
[----:B------:R-:W-:Y:S02]  /*74d0*/  SHF.R.S32.HI R50, RZ, 0x1f, R48 ;  /* 0x0000001fff327819 */ /* 0x000fe40000011430 */
[----:B------:R-:W-:-:S02]  /*74e0*/  SHF.R.S32.HI R30, RZ, 0x1f, R115 ;  /* 0x0000001fff1e7819 */ /* 0x000fc40000011473 */
[----:B------:R-:W-:Y:S02]  /*74f0*/  SHF.R.S32.HI R28, RZ, 0x1f, R111 ;  /* 0x0000001fff1c7819 */ /* 0x000fe4000001146f */
[----:B------:R-:W-:Y:S02]  /*7500*/  SHF.R.S32.HI R24, RZ, 0x1f, R83 ;  /* 0x0000001fff187819 */ /* 0x000fe40000011453 */
[----:B------:R-:W-:Y:S02]  /*7510*/  SHF.R.S32.HI R22, RZ, 0x1f, R20 ;  /* 0x0000001fff167819 */ /* 0x000fe40000011414 */
[----:B------:R-:W-:Y:S02]  /*7520*/  SHF.R.S32.HI R18, RZ, 0x1f, R16 ;  /* 0x0000001fff127819 */ /* 0x000fe40000011410 */
[----:B------:R-:W-:Y:S02]  /*7530*/  SHF.R.S32.HI R14, RZ, 0x1f, R12 ;  /* 0x0000001fff0e7819 */ /* 0x000fe4000001140c */
[----:B------:R-:W-:-:S02]  /*7540*/  ISETP.GE.AND.EX P2, PT, R50, UR9, PT, P2 ;  /* 0x0000000932007c0c */ /* 0x000fc4000bf46320 */
[----:B------:R-:W-:Y:S02]  /*7550*/  ISETP.GE.AND.EX P1, PT, R30, UR9, PT, P1 ;  /* 0x000000091e007c0c */ /* 0x000fe4000bf26310 */
[----:B------:R-:W-:Y:S02]  /*7560*/  ISETP.GE.AND.EX P0, PT, R28, UR9, PT, P0 ;  /* 0x000000091c007c0c */ /* 0x000fe4000bf06300 */
[----:B------:R-:W-:Y:S02]  /*7570*/  ISETP.GE.AND.EX P6, PT, R24, UR9, PT, P6 ;  /* 0x0000000918007c0c */ /* 0x000fe4000bfc6360 */
[----:B------:R-:W-:Y:S02]  /*7580*/  ISETP.GE.AND.EX P3, PT, R22, UR9, PT, P3 ;  /* 0x0000000916007c0c */ /* 0x000fe4000bf66330 */
[----:B------:R-:W-:Y:S02]  /*7590*/  ISETP.GE.AND.EX P4, PT, R18, UR9, PT, P4 ;  /* 0x0000000912007c0c */ /* 0x000fe4000bf86340 */
[----:B------:R-:W-:-:S02]  /*75a0*/  ISETP.GE.AND.EX P5, PT, R14, UR9, PT, P5 ;  /* 0x000000090e007c0c */ /* 0x000fc4000bfa6350 */
[----:B------:R-:W-:Y:S02]  /*75b0*/  SHF.L.U32 R13, R13, 0x10, RZ ;  /* 0x000000100d0d7819 */ /* 0x000fe400000006ff */
[----:B------:R-:W-:Y:S01]  /*75c0*/  SHF.L.U32 R8, R107, 0x10, RZ ;  /* 0x000000106b087819 */ /* 0x000fe200000006ff */
[----:B------:R-:W-:Y:S08]  /*75d0*/  BRA.U !UP0, `(.L_x_281) ;  /* 0x0000000108487547 */ /* 0x000ff0000b800000 */
[----:B------:R-:W-:Y:S01]  /*75e0*/  FFMA.FTZ R10, R78, R11, R67 ;  /* 0x0000000b4e0a7223 */ /* 0x000fe20000010043 */
[----:B------:R-:W-:-:S03]  /*75f0*/  FFMA.FTZ R11, R77, R34, R76 ;  /* 0x000000224d0b7223 */ /* 0x000fc6000001004c */
[----:B-1----:R-:W-:Y:S01]  /*7600*/  FMUL.FTZ R32, R10, -1.4426950216293334961 ;  /* 0xbfb8aa3b0a207820 */ /* 0x002fe20000410000 */
        /* <DEDUP_REMOVED lines=15> */
.L_x_281:
[----:B------:R-:W-:Y:S01]  /*7700*/  BSSY.RECONVERGENT B0, `(.L_x_282) ;  /* 0x0000013000007945 */ /* 0x000fe20003800200 */
[----:B------:R-:W-:Y:S01]  /*7710*/  FFMA.FTZ R13, R78, R13, -R44 ;  /* 0x0000000d4e0d7223 */ /* 0x000fe2000001082c */
[----:B------:R-:W-:Y:S01]  /*7720*/  FMUL.FTZ R34, R9, R112 ;  /* 0x0000007009227220 */ /* 0x000fe20000410000 */
[----:B------:R-:W-:Y:S01]  /*7730*/  FFMA.FTZ R11, R77, R8, -R46 ;  /* 0x000000084d0b7223 */ /* 0x000fe2000001082e */
[----:B------:R-:W-:Y:S06]  /*7740*/  @P2 BRA `(.L_x_283) ;  /* 0x0000000000382947 */ /* 0x000fec0003800000 */
[----:B------:R-:W0:Y:S01]  /*7750*/  LDCU.64 UR4, c[0x0][0x3f8] ;  /* 0x00007f00ff0477ac */ /* 0x000e220008000a00 */
[----:B------:R-:W-:Y:S01]  /*7760*/  MOV R8, R116 ;  /* 0x0000007400087202 */ /* 0x000fe20000000f00 */
[-C--:B-1----:R-:W-:Y:S01]  /*7770*/  FMUL.FTZ R32, R13, R112.reuse ;  /* 0x000000700d207220 */ /* 0x082fe20000410000 */
        /* <DEDUP_REMOVED lines=11> */
.L_x_283:
[----:B------:R-:W-:Y:S05]  /*7830*/  BSYNC.RECONVERGENT B0 ;  /* 0x0000000000007941 */ /* 0x000fea0003800200 */
.L_x_282:
        /* <DEDUP_REMOVED lines=10> */
[----:B------:R-:W2:Y:S01]  /*78e0*/  MUFU.EX2 R34, R34 ;  /* 0x0000002200227308 */ /* 0x000ea20000000800 */
[----:B0-----:R-:W-:-:S07]  /*78f0*/  FADD.FTZ R13, R11, 1 ;  /* 0x3f8000000b0d7421 */ /* 0x001fce0000010000 */
[----:B-1----:R-:W0:Y:S01]  /*7900*/  MUFU.RCP R32, R13 ;  /* 0x0000000d00207308 */ /* 0x002e220000001000 */
        /* <DEDUP_REMOVED lines=10> */
.L_x_284:
[----:B0-----:R-:W-:Y:S01]  /*79b0*/  FFMA.FTZ R10, R26, R125, R27 ;  /* 0x0000007d1a0a7223 */ /* 0x001fe2000001001b */
[----:B------:R-:W-:Y:S01]  /*79c0*/  BSSY.RECONVERGENT B0, `(.L_x_285) ;  /* 0x0000014000007945 */ /* 0x000fe20003800200 */
[----:B------:R-:W-:Y:S01]  /*79d0*/  FFMA.FTZ R15, R78, R15, -R40 ;  /* 0x0000000f4e0f7223 */ /* 0x000fe20000010828 */
[-C--:B------:R-:W-:Y:S01]  /*79e0*/  FMUL.FTZ R121, R121, R112.reuse ;  /* 0x0000007079797220 */ /* 0x080fe20000410000 */
[----:B-1----:R-:W-:Y:S01]  /*79f0*/  FMUL.FTZ R32, R123, R112 ;  /* 0x000000707b207220 */ /* 0x002fe20000410000 */
        /* <DEDUP_REMOVED lines=16> */
.L_x_286:
[----:B------:R-:W-:Y:S05]  /*7b00*/  BSYNC.RECONVERGENT B0 ;  /* 0x0000000000007941 */ /* 0x000fea0003800200 */
.L_x_285:
        /* <DEDUP_REMOVED lines=23> */
.L_x_287:
        /* <DEDUP_REMOVED lines=19> */
.L_x_289:
[----:B------:R-:W-:Y:S05]  /*7db0*/  BSYNC.RECONVERGENT B0 ;  /* 0x0000000000007941 */ /* 0x000fea0003800200 */
.L_x_288:
        /* <DEDUP_REMOVED lines=23> */
.L_x_290:
        /* <DEDUP_REMOVED lines=21> */
.L_x_292:
[----:B------:R-:W-:Y:S05]  /*8080*/  BSYNC.RECONVERGENT B0 ;  /* 0x0000000000007941 */ /* 0x000fea0003800200 */
.L_x_291:
        /* <DEDUP_REMOVED lines=23> */
.L_x_293:
        /* <DEDUP_REMOVED lines=19> */
.L_x_295:
[----:B------:R-:W-:Y:S05]  /*8330*/  BSYNC.RECONVERGENT B0 ;  /* 0x0000000000007941 */ /* 0x000fea0003800200 */
.L_x_294:
        /* <DEDUP_REMOVED lines=23> */
.L_x_296:
        /* <DEDUP_REMOVED lines=21> */
.L_x_298:
[----:B------:R-:W-:Y:S05]  /*8600*/  BSYNC.RECONVERGENT B0 ;  /* 0x0000000000007941 */ /* 0x000fea0003800200 */
.L_x_297:
        /* <DEDUP_REMOVED lines=23> */
.L_x_299:
        /* <DEDUP_REMOVED lines=18> */
.L_x_301:
[----:B------:R-:W-:Y:S05]  /*88a0*/  BSYNC.RECONVERGENT B0 ;  /* 0x0000000000007941 */ /* 0x000fea0003800200 */
.L_x_300:
[-C--:B------:R-:W-:Y:S01]  /*88b0*/  FMUL.FTZ R28, R51, R112.reuse ;  /* 0x00000070331c7220 */ /* 0x080fe20000410000 */
        /* <DEDUP_REMOVED lines=11> */
[----:B0-----:R-:W-:Y:S01]  /*8970*/  IADD3 R11, PT, PT, R7, 0x70, RZ ;  /* 0x00000070070b7810 */ /* 0x001fe20007ffe0ff */
        /* <DEDUP_REMOVED lines=18> */
[C-C-:B------:R-:W-:Y:S01]  /*8aa0*/  FFMA.FTZ R34, R26.reuse, R30, R27.reuse ;  /* 0x0000001e1a227223 */ /* 0x140fe2000001001b */
        /* <DEDUP_REMOVED lines=43> */
.L_x_302:
        /* <DEDUP_REMOVED lines=18> */
.L_x_304:
[----:B------:R-:W-:Y:S05]  /*8e80*/  BSYNC.RECONVERGENT B0 ;  /* 0x0000000000007941 */ /* 0x000fea0003800200 */
.L_x_303:
        /* <DEDUP_REMOVED lines=21> */
.L_x_305:
        /* <DEDUP_REMOVED lines=18> */
.L_x_307:
[----:B------:R-:W-:Y:S05]  /*9100*/  BSYNC.RECONVERGENT B0 ;  /* 0x0000000000007941 */ /* 0x000fea0003800200 */
.L_x_306:
        /* <DEDUP_REMOVED lines=21> */
.L_x_308:
[----:B------:R-:W-:Y:S01]  /*9260*/  BSSY.RECONVERGENT B0, `(.L_x_309) ;  /* 0x0000012000007945 */ /* 0x000fe20003800200 */
[----:B------:R-:W-:Y:S01]  /*9270*/  FFMA.FTZ R33, R78, R63, -R33 ;  /* 0x0000003f4e217223 */ /* 0x000fe20000010821 */
[----:B0-----:R-:W-:Y:S02]  /*9280*/  FFMA.FTZ R27, R77, R80, -R34 ;  /* 0x000000504d1b7223 */ /* 0x001fe40000010822 */
[----:B------:R-:W-:Y:S05]  /*9290*/  @P0 BRA `(.L_x_310) ;  /* 0x0000000000380947 */ /* 0x000fea0003800000 */
[----:B------:R-:W0:Y:S01]  /*92a0*/  LDCU.64 UR4, c[0x0][0x3f8] ;  /* 0x00007f00ff0477ac */ /* 0x000e220008000a00 */
[----:B------:R-:W-:Y:S01]  /*92b0*/  MOV R34, R116 ;  /* 0x0000007400227202 */ /* 0x000fe20000000f00 */
[----:B------:R-:W-:Y:S01]  /*92c0*/  FMUL.FTZ R27, R27, R112 ;  /* 0x000000701b1b7220 */ /* 0x000fe20000410000 */
[----:B------:R-:W1:Y:S01]  /*92d0*/  LDCU.64 UR10, c[0x0][0x380] ;  /* 0x00007000ff0a77ac */ /* 0x000e620008000a00 */
[----:B0-----:R-:W-:Y:S01]  /*92e0*/  IMAD R28, R35, UR4, RZ ;  /* 0x00000004231c7c24 */ /* 0x001fe2000f8e02ff */
[----:B------:R-:W-:-:S03]  /*92f0*/  MOV R35, R119 ;  /* 0x0000007700237202 */ /* 0x000fc60000000f00 */
        /* <DEDUP_REMOVED lines=8> */
.L_x_310:
[----:B------:R-:W-:Y:S05]  /*9380*/  BSYNC.RECONVERGENT B0 ;  /* 0x0000000000007941 */ /* 0x000fea0003800200 */
.L_x_309:
        /* <DEDUP_REMOVED lines=21> */
.L_x_311:
        /* <DEDUP_REMOVED lines=18> */
.L_x_313:
[----:B------:R-:W-:Y:S05]  /*9600*/  BSYNC.RECONVERGENT B0 ;  /* 0x0000000000007941 */ /* 0x000fea0003800200 */
.L_x_312:
        /* <DEDUP_REMOVED lines=21> */
.L_x_314:
[----:B------:R-:W-:Y:S01]  /*9760*/  BSSY.RECONVERGENT B0, `(.L_x_315) ;  /* 0x0000012000007945 */ /* 0x000fe20003800200 */
[----:B------:R-:W-:Y:S01]  /*9770*/  FFMA.FTZ R19, R78, R69, -R19 ;  /* 0x000000454e137223 */ /* 0x000fe20000010813 */
[----:B0-----:R-:W-:Y:S02]  /*9780*/  FFMA.FTZ R23, R77, R84, -R24 ;  /* 0x000000544d177223 */ /* 0x001fe40000010818 */
[----:B------:R-:W-:Y:S05]  /*9790*/  @P4 BRA `(.L_x_316) ;  /* 0x0000000000384947 */ /* 0x000fea0003800000 */
[----:B------:R-:W0:Y:S01]  /*97a0*/  LDCU.64 UR4, c[0x0][0x3f8] ;  /* 0x00007f00ff0477ac */ /* 0x000e220008000a00 */
[----:B------:R-:W-:Y:S01]  /*97b0*/  MOV R20, R116 ;  /* 0x0000007400147202 */ /* 0x000fe20000000f00 */
[-C--:B------:R-:W-:Y:S01]  /*97c0*/  FMUL.FTZ R22, R19, R112.reuse ;  /* 0x0000007013167220 */ /* 0x080fe20000410000 */
[----:B------:R-:W-:Y:S01]  /*97d0*/  FMUL.FTZ R19, R23, R112 ;  /* 0x0000007017137220 */ /* 0x000fe20000410000 */
[----:B------:R-:W1:Y:S04]  /*97e0*/  LDCU.64 UR10, c[0x0][0x380] ;  /* 0x00007000ff0a77ac */ /* 0x000e680008000a00 */
[----:B------:R-:W-:Y:S01]  /*97f0*/  F2FP.BF16.F32.PACK_AB R19, R19, R22 ;  /* 0x000000161313723e */ /* 0x000fe200000010ff */
[----:B0-----:R-:W-:Y:S01]  /*9800*/  IMAD R16, R21, UR4, RZ ;  /* 0x0000000415107c24 */ /* 0x001fe2000f8e02ff */
[----:B------:R-:W-:-:S03]  /*9810*/  MOV R21, R119 ;  /* 0x0000007700157202 */ /* 0x000fc60000000f00 */
[----:B------:R-:W-:-:S04]  /*9820*/  IMAD.WIDE.U32 R20, R17, UR4, R20 ;  /* 0x0000000411147c25 */ /* 0x000fc8000f8e0014 */
[----:B------:R-:W-:Y:S01]  /*9830*/  IMAD R17, R17, UR5, R16 ;  /* 0x0000000511117c24 */ /* 0x000fe2000f8e0210 */
[----:B-1----:R-:W-:-:S04]  /*9840*/  LEA R16, P0, R20, UR10, 0x1 ;  /* 0x0000000a14107c11 */ /* 0x002fc8000f8008ff */
[----:B------:R-:W-:-:S04]  /*9850*/  IADD3 R17, PT, PT, R21, R17, RZ ;  /* 0x0000001115117210 */ /* 0x000fc80007ffe0ff */
[----:B------:R-:W-:-:S05]  /*9860*/  LEA.HI.X R17, R20, UR11, R17, 0x1, P0 ;  /* 0x0000000b14117c11 */ /* 0x000fca00080f0c11 */
[----:B------:R0:W-:Y:S02]  /*9870*/  STG.E desc[UR6][R16.64], R19 ;  /* 0x0000001310007986 */ /* 0x0001e4000c101906 */
.L_x_316:
[----:B------:R-:W-:Y:S05]  /*9880*/  BSYNC.RECONVERGENT B0 ;  /* 0x0000000000007941 */ /* 0x000fea0003800200 */
.L_x_315:
        /* <DEDUP_REMOVED lines=21> */
.L_x_317:
[----:B------:R-:W-:Y:S01]  /*99e0*/  BSSY.RECONVERGENT B0, `(.L_x_318) ;  /* 0x0000012000007945 */ /* 0x000fe20003800200 */
[----:B------:R-:W-:Y:S01]  /*99f0*/  FFMA.FTZ R73, R78, R73, -R15 ;  /* 0x000000494e497223 */ /* 0x000fe2000001080f */
[----:B0-----:R-:W-:Y:S02]  /*9a00*/  FFMA.FTZ R17, R77, R86, -R18 ;  /* 0x000000564d117223 */ /* 0x001fe40000010812 */
[----:B------:R-:W-:Y:S05]  /*9a10*/  @P5 BRA `(.L_x_319) ;  /* 0x0000000000385947 */ /* 0x000fea0003800000 */
[----:B------:R-:W0:Y:S01]  /*9a20*/  LDCU.64 UR4, c[0x0][0x3f8] ;  /* 0x00007f00ff0477ac */ /* 0x000e220008000a00 */
[----:B------:R-:W-:Y:S01]  /*9a30*/  MOV R12, R116 ;  /* 0x00000074000c7202 */ /* 0x000fe20000000f00 */
[----:B------:R-:W1:Y:S01]  /*9a40*/  LDCU.64 UR10, c[0x0][0x380] ;  /* 0x00007000ff0a77ac */ /* 0x000e620008000a00 */
[----:B0-----:R-:W-:Y:S01]  /*9a50*/  IMAD R16, R13, UR4, RZ ;  /* 0x000000040d107c24 */ /* 0x001fe2000f8e02ff */
[----:B------:R-:W-:-:S03]  /*9a60*/  MOV R13, R119 ;  /* 0x00000077000d7202 */ /* 0x000fc60000000f00 */
        /* <DEDUP_REMOVED lines=9> */
.L_x_319:
[----:B------:R-:W-:Y:S05]  /*9b00*/  BSYNC.RECONVERGENT B0 ;  /* 0x0000000000007941 */ /* 0x000fea0003800200 */
.L_x_318:
        /* <DEDUP_REMOVED lines=22> */
.L_x_320:
[----:B------:R-:W-:Y:S01]  /*9c70*/  ISETP.GE.AND.EX P3, PT, R16, UR9, PT, P3 ;  /* 0x0000000910007c0c */ /* 0x000fe2000bf66330 */
[----:B------:R-:W-:Y:S01]  /*9c80*/  FFMA.FTZ R9, R78, R75, -R9 ;  /* 0x0000004b4e097223 */ /* 0x000fe20000010809 */
[----:B------:R-:W-:Y:S01]  /*9c90*/  FFMA.FTZ R77, R77, R88, -R26 ;  /* 0x000000584d4d7223 */ /* 0x000fe2000001081a */
[----:B------:R-:W-:Y:S02]  /*9ca0*/  BSSY.RECONVERGENT B0, `(.L_x_321) ;  /* 0x000000f000007945 */ /* 0x000fe40003800200 */
[-C--:B------:R-:W-:Y:S01]  /*9cb0*/  FMUL.FTZ R10, R9, R112.reuse ;  /* 0x00000070090a7220 */ /* 0x080fe20000410000 */
[----:B------:R-:W-:-:S07]  /*9cc0*/  FMUL.FTZ R77, R77, R112 ;  /* 0x000000704d4d7220 */ /* 0x000fce0000410000 */
[----:B------:R-:W-:Y:S05]  /*9cd0*/  @P3 BRA `(.L_x_322) ;  /* 0x00000000002c3947 */ /* 0x000fea0003800000 */
[----:B------:R-:W1:Y:S01]  /*9ce0*/  LDCU.64 UR4, c[0x0][0x3f8] ;  /* 0x00007f00ff0477ac */ /* 0x000e620008000a00 */
[----:B------:R-:W-:Y:S01]  /*9cf0*/  MOV R117, R119 ;  /* 0x0000007700757202 */ /* 0x000fe20000000f00 */
[----:B------:R-:W2:Y:S01]  /*9d00*/  LDCU.64 UR8, c[0x0][0x380] ;  /* 0x00007000ff0877ac */ /* 0x000ea20008000a00 */
[----:B-1----:R-:W-:Y:S02]  /*9d10*/  IMAD R16, R16, UR4, RZ ;  /* 0x0000000410107c24 */ /* 0x002fe4000f8e02ff */
[----:B------:R-:W-:-:S04]  /*9d20*/  IMAD.WIDE.U32 R116, R7, UR4, R116 ;  /* 0x0000000407747c25 */ /* 0x000fc8000f8e0074 */
[----:B------:R-:W-:Y:S01]  /*9d30*/  IMAD R7, R7, UR5, R16 ;  /* 0x0000000507077c24 */ /* 0x000fe2000f8e0210 */
[----:B--2---:R-:W-:-:S04]  /*9d40*/  LEA R8, P0, R116, UR8, 0x1 ;  /* 0x0000000874087c11 */ /* 0x004fc8000f8008ff */
[----:B------:R-:W-:-:S04]  /*9d50*/  IADD3 R7, PT, PT, R117, R7, RZ ;  /* 0x0000000775077210 */ /* 0x000fc80007ffe0ff */
[----:B------:R-:W-:Y:S02]  /*9d60*/  LEA.HI.X R9, R116, UR9, R7, 0x1, P0 ;  /* 0x0000000974097c11 */ /* 0x000fe400080f0c07 */
[----:B------:R-:W-:-:S05]  /*9d70*/  F2FP.BF16.F32.PACK_AB R7, R77, R10 ;  /* 0x0000000a4d07723e */ /* 0x000fca00000010ff */
[----:B------:R1:W-:Y:S02]  /*9d80*/  STG.E desc[UR6][R8.64], R7 ;  /* 0x0000000708007986 */ /* 0x0003e4000c101906 */
.L_x_322:
[----:B------:R-:W-:Y:S05]  /*9d90*/  BSYNC.RECONVERGENT B0 ;  /* 0x0000000000007941 */ /* 0x000fea0003800200 */
.L_x_321:
[----:B------:R-:W2:Y:S01]  /*9da0*/  LDCU UR4, c[0x0][0x410] ;  /* 0x00008200ff0477ac */ /* 0x000ea20008000800 */
[----:B------:R-:W-:Y:S02]  /*9db0*/  IADD3 R4, PT, PT, R89, R4, RZ ;  /* 0x0000000459047210 */ /* 0x000fe40007ffe0ff */
[----:B------:R-:W-:Y:S01]  /*9dc0*/  IADD3 R5, PT, PT, R5, 0x1, RZ ;  /* 0x0000000105057810 */ /* 0x000fe20007ffe0ff */
[----:B------:R-:W2:Y:S02]  /*9dd0*/  LDCU UR5, c[0x0][0x3e0] ;  /* 0x00007c00ff0577ac */ /* 0x000ea40008000800 */
[----:B--2---:R-:W-:-:S06]  /*9de0*/  UIMAD UR4, UR4, UR5, URZ ;  /* 0x00000005040472a4 */ /* 0x004fcc000f8e02ff */
[----:B------:R-:W-:-:S13]  /*9df0*/  ISETP.GE.AND P0, PT, R4, UR4, PT ;  /* 0x0000000404007c0c */ /* 0x000fda000bf06270 */
[----:B------:R-:W-:Y:S05]  /*9e00*/  @!P0 BRA `(.L_x_323) ;  /* 0xffffff6000d48947 */ /* 0x000fea000383ffff */
.L_x_256:
[----:B------:R-:W2:Y:S01]  /*9e10*/  S2R R6, SR_TID.X ;  /* 0x0000000000067919 */ /* 0x000ea20000002100 */
[----:B------:R-:W3:Y:S01]  /*9e20*/  LDC R4, c[0x0][0x370] ;  /* 0x0000dc00ff047b82 */ /* 0x000ee20000000800 */
[----:B------:R-:W-:Y:S07]  /*9e30*/  BSSY.RECONVERGENT B0, `(.L_x_324) ;  /* 0x000000e000007945 */ /* 0x000fee0003800200 */
[----:B-1----:R-:W1:Y:S08]  /*9e40*/  LDC R7, c[0x0][0x374] ;  /* 0x0000dd00ff077b82 */ /* 0x002e700000000800 */
[----:B------:R-:W4:Y:S01]  /*9e50*/  LDC.64 R2, c[0x0][0x3c8] ;  /* 0x0000f200ff027b82 */ /* 0x000f220000000a00 */
[----:B---3--:R-:W-:-:S02]  /*9e60*/  ISETP.NE.AND P0, PT, R4, 0x1, PT ;  /* 0x000000010400780c */ /* 0x008fc40003f05270 */
[----:B--2---:R-:W-:Y:S02]  /*9e70*/  ISETP.NE.AND P1, PT, R6, RZ, PT ;  /* 0x000000ff0600720c */ /* 0x004fe40003f25270 */
[----:B-1----:R-:W-:-:S04]  /*9e80*/  SHF.L.U32 R0, R7, 0x1, RZ ;  /* 0x0000000107007819 */ /* 0x002fc800000006ff */
[----:B------:R-:W-:-:S05]  /*9e90*/  SEL R5, R0, RZ, P0 ;  /* 0x000000ff00057207 */ /* 0x000fca0000000000 */
[----:B----4-:R-:W-:Y:S02]  /*9ea0*/  IMAD.WIDE.U32 R2, R5, 0x4, R2 ;  /* 0x0000000405027825 */ /* 0x010fe400078e0002 */
[----:B------:R-:W-:Y:S05]  /*9eb0*/  @P1 BRA `(.L_x_325) ;  /* 0x0000000000141947 */ /* 0x000fea0003800000 */
[----:B------:R-:W-:Y:S01]  /*9ec0*/  HFMA2 R5, -RZ, RZ, 0, 5.9604644775390625e-08 ;  /* 0x00000001ff057431 */ /* 0x000fe200000001ff */
[----:B------:R-:W-:Y:S06]  /*9ed0*/  MEMBAR.ALL.GPU ;  /* 0x0000000000007992 */ /* 0x000fec000000a000 */
[----:B------:R-:W-:-:S00]  /*9ee0*/  ERRBAR ;  /* 0x00000000000079ab */ /* 0x000fc00000000000 */
[----:B------:R-:W-:Y:S06]  /*9ef0*/  CGAERRBAR ;  /* 0x00000000000075ab */ /* 0x000fec0000000000 */
[----:B------:R1:W-:Y:S02]  /*9f00*/  REDG.E.ADD.S32.STRONG.GPU desc[UR6][R2.64], R5 ;  /* 0x000000050200798e */ /* 0x0003e4000c12e306 */
.L_x_325:
[----:B------:R-:W-:Y:S05]  /*9f10*/  BSYNC.RECONVERGENT B0 ;  /* 0x0000000000007941 */ /* 0x000fea0003800200 */
.L_x_324:
[----:B------:R-:W2:Y:S01]  /*9f20*/  S2UR UR5, SR_CTAID.Y ;  /* 0x00000000000579c3 */ /* 0x000ea20000002600 */
[----:B-1----:R-:W-:Y:S02]  /*9f30*/  IADD3 R5, PT, PT, R7, -0x1, RZ ;  /* 0xffffffff07057810 */ /* 0x002fe40007ffe0ff */
[----:B------:R-:W-:-:S05]  /*9f40*/  IADD3 R0, PT, PT, R4, -0x1, RZ ;  /* 0xffffffff04007810 */ /* 0x000fca0007ffe0ff */
[----:B------:R-:W1:Y:S01]  /*9f50*/  S2UR UR4, SR_CTAID.X ;  /* 0x00000000000479c3 */ /* 0x000e620000002500 */
[----:B--2---:R-:W-:-:S04]  /*9f60*/  ISETP.NE.AND P0, PT, R5, UR5, PT ;  /* 0x0000000505007c0c */ /* 0x004fc8000bf05270 */
[----:B-1----:R-:W-:-:S13]  /*9f70*/  ISETP.NE.OR P0, PT, R0, UR4, P0 ;  /* 0x0000000400007c0c */ /* 0x002fda0008705670 */
[----:B------:R-:W-:Y:S05]  /*9f80*/  @P0 EXIT ;  /* 0x000000000000094d */ /* 0x000fea0003800000 */
[----:B------:R-:W-:Y:S05]  /*9f90*/  @P1 BRA `(.L_x_326) ;  /* 0x0000000000201947 */ /* 0x000fea0003800000 */
[----:B------:R-:W-:-:S05]  /*9fa0*/  IMAD R0, R4, R7, RZ ;  /* 0x0000000704007224 */ /* 0x000fca00078e02ff */
[----:B------:R-:W-:-:S13]  /*9fb0*/  ISETP.NE.AND P0, PT, R0, -0x1, PT ;  /* 0xffffffff0000780c */ /* 0x000fda0003f05270 */
[----:B------:R-:W-:Y:S05]  /*9fc0*/  @!P0 BRA `(.L_x_326) ;  /* 0x0000000000148947 */ /* 0x000fea0003800000 */
.L_x_327:
[----:B------:R-:W2:Y:S04]  /*9fd0*/  LDG.E.STRONG.GPU R5, desc[UR6][R2.64] ;  /* 0x0000000602057981 */ /* 0x000ea8000c1ef900 */
[----:B--2---:R-:W-:Y:S01]  /*9fe0*/  CCTL.IVALL ;  /* 0x00000000ff00798f */ /* 0x004fe20002000000 */
[----:B------:R-:W-:Y:S05]  /*9ff0*/  YIELD ;  /* 0x0000000000007946 */ /* 0x000fea0003800000 */
[----:B------:R-:W-:-:S13]  /*a000*/  ISETP.NE.AND P0, PT, R5, R0, PT ;  /* 0x000000000500720c */ /* 0x000fda0003f05270 */
[----:B------:R-:W-:Y:S05]  /*a010*/  @P0 BRA `(.L_x_327) ;  /* 0xfffffffc00ec0947 */ /* 0x000fea000383ffff */
.L_x_326:
[----:B------:R-:W-:Y:S05]  /*a020*/  WARPSYNC.ALL ;  /* 0x0000000000007948 */ /* 0x000fea0003800000 */
[----:B------:R-:W1:Y:S08]  /*a030*/  LDC.64 R4, c[0x0][0x3f8] ;  /* 0x0000fe00ff047b82 */ /* 0x000e700000000a00 */
[----:B------:R-:W-:Y:S01]  /*a040*/  BAR.SYNC.DEFER_BLOCKING 0x0 ;  /* 0x0000000000007b1d */ /* 0x000fe20000010000 */
[----:B-1----:R-:W-:-:S04]  /*a050*/  LEA.HI R3, P0, R5, R4, RZ, 0x1 ;  /* 0x0000000405037211 */ /* 0x002fc800078108ff */
        /* <DEDUP_REMOVED lines=11> */
[----:B0-----:R-:W-:-:S04]  /*a110*/  IADD3.X R13, PT, PT, RZ, R33, RZ, P1, !PT ;  /* 0x00000021ff0d7210 */ /* 0x001fc80000ffe4ff */
        /* <DEDUP_REMOVED lines=43> */
[----:B------:R-:W-:Y:S01]  /*a3d0*/  UMOV UR4, URZ ;  /* 0x000000ff00047c82 */ /* 0x000fe20008000000 */
[----:B------:R-:W-:-:S02]  /*a3e0*/  SHF.L.U64.HI R30, R3, 0x2, R2 ;  /* 0x00000002031e7819 */ /* 0x000fc40000010202 */
[----:B------:R-:W-:Y:S02]  /*a3f0*/  SHF.L.U64.HI R26, R31, 0x2, R32 ;  /* 0x000000021f1a7819 */ /* 0x000fe40000010220 */
[C---:B0-----:R-:W-:Y:S02]  /*a400*/  IADD3 R22, P2, PT, R20.reuse, UR10, RZ ;  /* 0x0000000a14167c10 */ /* 0x041fe4000ff5e0ff */
[----:B------:R-:W-:Y:S02]  /*a410*/  IADD3 R33, PT, PT, R7, UR4, RZ ;  /* 0x0000000407217c10 */ /* 0x000fe4000fffe0ff */
[----:B-1----:R-:W-:Y:S02]  /*a420*/  IADD3 R24, P1, PT, R20, UR8, RZ ;  /* 0x0000000814187c10 */ /* 0x002fe4000ff3e0ff */
[----:B------:R-:W-:Y:S01]  /*a430*/  MOV R0, R6 ;  /* 0x0000000600007202 */ /* 0x000fe20000000f00 */
[----:B------:R-:W-:Y:S01]  /*a440*/  IMAD.WIDE.U32 R6, R4, 0x4, RZ ;  /* 0x0000000404067825 */ /* 0x000fe200078e00ff */
[----:B------:R-:W-:-:S02]  /*a450*/  IADD3.X R23, PT, PT, R21, UR11, RZ, P2, !PT ;  /* 0x0000000b15177c10 */ /* 0x000fc400097fe4ff */
[----:B------:R-:W-:Y:S02]  /*a460*/  IADD3.X R25, PT, PT, R21, UR9, RZ, P1, !PT ;  /* 0x0000000915197c10 */ /* 0x000fe40008ffe4ff */
[----:B------:R-:W-:Y:S02]  /*a470*/  IADD3 R16, P2, PT, RZ, -R9, RZ ;  /* 0x80000009ff107210 */ /* 0x000fe40007f5e0ff */
[----:B--2---:R-:W-:Y:S02]  /*a480*/  IADD3 R20, P1, PT, R20, UR12, RZ ;  /* 0x0000000c14147c10 */ /* 0x004fe4000ff3e0ff */
[----:B------:R-:W-:Y:S02]  /*a490*/  SHF.L.U32 R9, R5, 0x2, RZ ;  /* 0x0000000205097819 */ /* 0x000fe400000006ff */
[----:B------:R-:W-:Y:S02]  /*a4a0*/  IADD3.X R21, PT, PT, R21, UR13, RZ, P1, !PT ;  /* 0x0000000d15157c10 */ /* 0x000fe40008ffe4ff */
[----:B------:R-:W-:-:S02]  /*a4b0*/  IADD3 R28, PT, PT, R7, R9, RZ ;  /* 0x00000009071c7210 */ /* 0x000fc40007ffe0ff */
[----:B------:R-:W-:-:S07]  /*a4c0*/  IADD3.X R18, PT, PT, RZ, -0x1, RZ, P2, !PT ;  /* 0xffffffffff127810 */ /* 0x000fce00017fe4ff */
.L_x_330:
[-C--:B0-----:R-:W-:Y:S02]  /*a4d0*/  LEA R10, P1, R3, R24.reuse, 0x2 ;  /* 0x00000018030a7211 */ /* 0x081fe400078210ff */
[----:B------:R-:W-:Y:S02]  /*a4e0*/  LEA R14, P3, R31, R24, 0x2 ;  /* 0x000000181f0e7211 */ /* 0x000fe400078610ff */
[----:B------:R-:W-:Y:S02]  /*a4f0*/  IADD3 R12, P2, PT, R24, R6, RZ ;  /* 0x00000006180c7210 */ /* 0x000fe40007f5e0ff */
[----:B------:R-:W-:Y:S02]  /*a500*/  IADD3.X R11, PT, PT, R25, R30, RZ, P1, !PT ;  /* 0x0000001e190b7210 */ /* 0x000fe40000ffe4ff */
[----:B------:R-:W-:Y:S02]  /*a510*/  MOV R8, R24 ;  /* 0x0000001800087202 */ /* 0x000fe40000000f00 */
[----:B------:R-:W-:-:S02]  /*a520*/  MOV R9, R25 ;  /* 0x0000001900097202 */ /* 0x000fc40000000f00 */
[C---:B------:R-:W-:Y:S01]  /*a530*/  IADD3.X R15, PT, PT, R25.reuse, R26, RZ, P3, !PT ;  /* 0x0000001a190f7210 */ /* 0x040fe20001ffe4ff */
[----:B------:R0:W2:Y:S01]  /*a540*/  LDG.E R11, desc[UR6][R10.64] ;  /* 0x000000060a0b7981 */ /* 0x0000a2000c1e1900 */
[----:B------:R-:W-:-:S03]  /*a550*/  IADD3.X R13, PT, PT, R25, R28, RZ, P2, !PT ;  /* 0x0000001c190d7210 */ /* 0x000fc600017fe4ff */
[----:B------:R1:W2:Y:S04]  /*a560*/  LDG.E R8, desc[UR6][R8.64] ;  /* 0x0000000608087981 */ /* 0x0002a8000c1e1900 */
[----:B------:R-:W3:Y:S04]  /*a570*/  LDG.E R12, desc[UR6][R12.64] ;  /* 0x000000060c0c7981 */ /* 0x000ee8000c1e1900 */
[----:B------:R-:W3:Y:S01]  /*a580*/  LDG.E R15, desc[UR6][R14.64] ;  /* 0x000000060e0f7981 */ /* 0x000ee2000c1e1900 */
[----:B0-----:R-:W-:Y:S02]  /*a590*/  MOV R10, R22 ;  /* 0x00000016000a7202 */ /* 0x001fe40000000f00 */
[----:B-1----:R-:W-:-:S02]  /*a5a0*/  MOV R9, R21 ;  /* 0x0000001500097202 */ /* 0x002fc40000000f00 */
[----:B------:R-:W-:-:S04]  /*a5b0*/  IADD3 R16, P1, PT, R16, 0x1, RZ ;  /* 0x0000000110107810 */ /* 0x000fc80007f3e0ff */
[----:B------:R-:W-:Y:S02]  /*a5c0*/  IADD3.X R18, PT, PT, RZ, R18, RZ, P1, !PT ;  /* 0x00000012ff127210 */ /* 0x000fe40000ffe4ff */
[----:B------:R-:W-:-:S04]  /*a5d0*/  ISETP.NE.U32.AND P1, PT, R16, RZ, PT ;  /* 0x000000ff1000720c */ /* 0x000fc80003f25070 */
[----:B------:R-:W-:Y:S02]  /*a5e0*/  ISETP.NE.AND.EX P1, PT, R18, RZ, PT, P1 ;  /* 0x000000ff1200720c */ /* 0x000fe40003f25310 */
[----:B------:R-:W-:Y:S02]  /*a5f0*/  IADD3 R24, P2, PT, R24, 0x780, RZ ;  /* 0x0000078018187810 */ /* 0x000fe40007f5e0ff */
[----:B------:R-:W-:Y:S02]  /*a600*/  IADD3 R22, P3, PT, R22, 0x780, RZ ;  /* 0x0000078016167810 */ /* 0x000fe40007f7e0ff */
[----:B------:R-:W-:Y:S02]  /*a610*/  IADD3.X R25, PT, PT, RZ, R25, RZ, P2, !PT ;  /* 0x00000019ff197210 */ /* 0x000fe400017fe4ff */
[----:B--2---:R-:W-:Y:S02]  /*a620*/  F2FP.BF16.F32.PACK_AB R17, R11, R8 ;  /* 0x000000080b11723e */ /* 0x004fe400000010ff */
[----:B------:R-:W-:-:S02]  /*a630*/  MOV R8, R20 ;  /* 0x0000001400087202 */ /* 0x000fc40000000f00 */
[-C--:B------:R-:W-:Y:S02]  /*a640*/  MOV R11, R23.reuse ;  /* 0x00000017000b7202 */ /* 0x080fe40000000f00 */
[----:B---3--:R-:W-:Y:S01]  /*a650*/  F2FP.BF16.F32.PACK_AB R19, R15, R12 ;  /* 0x0000000c0f13723e */ /* 0x008fe200000010ff */
[----:B------:R0:W-:Y:S04]  /*a660*/  STG.E desc[UR6][R8.64], R17 ;  /* 0x0000001108007986 */ /* 0x0001e8000c101906 */
[----:B------:R0:W-:Y:S01]  /*a670*/  STG.E desc[UR6][R10.64], R19 ;  /* 0x000000130a007986 */ /* 0x0001e2000c101906 */
[----:B------:R-:W-:Y:S02]  /*a680*/  IADD3 R20, P4, PT, R20, 0x780, RZ ;  /* 0x0000078014147810 */ /* 0x000fe40007f9e0ff */
[----:B------:R-:W-:-:S02]  /*a690*/  IADD3.X R23, PT, PT, RZ, R23, RZ, P3, !PT ;  /* 0x00000017ff177210 */ /* 0x000fc40001ffe4ff */
[----:B------:R-:W-:Y:S01]  /*a6a0*/  IADD3.X R21, PT, PT, RZ, R21, RZ, P4, !PT ;  /* 0x00000015ff157210 */ /* 0x000fe200027fe4ff */
[----:B------:R-:W-:Y:S08]  /*a6b0*/  @P1 BRA `(.L_x_330) ;  /* 0xfffffffc00841947 */ /* 0x000ff0000383ffff */
.L_x_329:
[----:B------:R-:W-:Y:S05]  /*a6c0*/  BSYNC.RECONVERGENT B0 ;  /* 0x0000000000007941 */ /* 0x000fea0003800200 */
.L_x_328:
        /* <DEDUP_REMOVED lines=10> */
.L_x_331:
[C---:B------:R-:W-:Y:S02]  /*a770*/  SHF.L.U32 R24, R0.reuse, 0x2, RZ ;  /* 0x0000000200187819 */ /* 0x040fe400000006ff */
[----:B------:R-:W-:Y:S02]  /*a780*/  SHF.L.U64.HI R26, R0, 0x2, R33 ;  /* 0x00000002001a7819 */ /* 0x000fe40000010221 */
[----:B-1----:R-:W-:-:S04]  /*a790*/  IADD3 R4, P0, PT, R24, UR4, RZ ;  /* 0x0000000418047c10 */ /* 0x002fc8000ff1e0ff */
[----:B----4-:R-:W-:Y:S02]  /*a7a0*/  IADD3.X R5, PT, PT, R26, UR5, RZ, P0, !PT ;  /* 0x000000051a057c10 */ /* 0x010fe400087fe4ff */
[C---:B------:R-:W-:Y:S02]  /*a7b0*/  IADD3 R6, P0, PT, R4.reuse, R35, RZ ;  /* 0x0000002304067210 */ /* 0x040fe40007f1e0ff */
[C---:B0-----:R-:W-:Y:S02]  /*a7c0*/  IADD3 R10, P2, PT, R4.reuse, R39, RZ ;  /* 0x00000027040a7210 */ /* 0x041fe40007f5e0ff */
[C---:B------:R-:W-:Y:S02]  /*a7d0*/  IADD3.X R7, PT, PT, R5.reuse, R31, RZ, P0, !PT ;  /* 0x0000001f05077210 */ /* 0x040fe400007fe4ff */
[----:B------:R-:W-:Y:S02]  /*a7e0*/  IADD3 R8, P1, PT, R4, R27, RZ ;  /* 0x0000001b04087210 */ /* 0x000fe40007f3e0ff */
[----:B------:R-:W4:Y:S01]  /*a7f0*/  LDG.E R4, desc[UR6][R4.64] ;  /* 0x0000000604047981 */ /* 0x000f22000c1e1900 */
[----:B------:R-:W-:-:S02]  /*a800*/  IADD3.X R11, PT, PT, R5, R37, RZ, P2, !PT ;  /* 0x00000025050b7210 */ /* 0x000fc400017fe4ff */
[----:B------:R-:W-:Y:S01]  /*a810*/  IADD3.X R9, PT, PT, R5, R29, RZ, P1, !PT ;  /* 0x0000001d05097210 */ /* 0x000fe20000ffe4ff */
[----:B------:R-:W4:Y:S04]  /*a820*/  LDG.E R7, desc[UR6][R6.64] ;  /* 0x0000000606077981 */ /* 0x000f28000c1e1900 */
[----:B------:R-:W5:Y:S04]  /*a830*/  LDG.E R8, desc[UR6][R8.64] ;  /* 0x0000000608087981 */ /* 0x000f68000c1e1900 */
[----:B------:R-:W5:Y:S01]  /*a840*/  LDG.E R11, desc[UR6][R10.64] ;  /* 0x000000060a0b7981 */ /* 0x000f62000c1e1900 */
[----:B------:R-:W-:-:S02]  /*a850*/  LOP3.LUT R16, R24, 0xfffffffc, RZ, 0xc0, !PT ;  /* 0xfffffffc18107812 */ /* 0x000fc400078ec0ff */
[----:B------:R-:W-:Y:S02]  /*a860*/  LOP3.LUT R15, R26, 0x1, RZ, 0xc0, !PT ;  /* 0x000000011a0f7812 */ /* 0x000fe400078ec0ff */
[----:B--2---:R-:W-:-:S04]  /*a870*/  IADD3 R12, P0, PT, R16, UR8, RZ ;  /* 0x00000008100c7c10 */ /* 0x004fc8000ff1e0ff */
[C---:B------:R-:W-:Y:S02]  /*a880*/  IADD3.X R13, PT, PT, R15.reuse, UR9, RZ, P0, !PT ;  /* 0x000000090f0d7c10 */ /* 0x040fe400087fe4ff */
[C---:B---3--:R-:W-:Y:S02]  /*a890*/  IADD3 R14, P0, PT, R16.reuse, UR10, RZ ;  /* 0x0000000a100e7c10 */ /* 0x048fe4000ff1e0ff */
[----:B------:R-:W-:Y:S02]  /*a8a0*/  IADD3 R16, P1, PT, R16, UR4, RZ ;  /* 0x0000000410107c10 */ /* 0x000fe4000ff3e0ff */
[----:B------:R-:W-:Y:S02]  /*a8b0*/  IADD3.X R15, PT, PT, R15, UR11, RZ, P0, !PT ;  /* 0x0000000b0f0f7c10 */ /* 0x000fe400087fe4ff */
[----:B----4-:R-:W-:Y:S02]  /*a8c0*/  F2FP.BF16.F32.PACK_AB R19, R7, R4 ;  /* 0x000000040713723e */ /* 0x010fe400000010ff */
[----:B------:R-:W-:-:S04]  /*a8d0*/  LOP3.LUT R4, R26, 0x3, RZ, 0xc0, !PT ;  /* 0x000000031a047812 */ /* 0x000fc800078ec0ff */
[----:B------:R-:W-:Y:S02]  /*a8e0*/  IADD3.X R17, PT, PT, R4, UR5, RZ, P1, !PT ;  /* 0x0000000504117c10 */ /* 0x000fe40008ffe4ff */
[----:B-----5:R-:W-:Y:S02]  /*a8f0*/  F2FP.BF16.F32.PACK_AB R21, R11, R8 ;  /* 0x000000080b15723e */ /* 0x020fe400000010ff */
        /* <DEDUP_REMOVED lines=40> */
[----:B------:R-:W3:Y:S04]  /*ab80*/  LDG.E R16, desc[UR6][R16.64+0x1680] ;  /* 0x0016800610107981 */ /* 0x000ee8000c1e1900 */
[----:B------:R-:W3:Y:S04]  /*ab90*/  LDG.E R5, desc[UR6][R4.64+0x1680] ;  /* 0x0016800604057981 */ /* 0x000ee8000c1e1900 */
        /* <DEDUP_REMOVED lines=14> */
[----:B---3--:R-:W-:Y:S02]  /*ac80*/  F2FP.BF16.F32.PACK_AB R5, R5, R16 ;  /* 0x000000100505723e */ /* 0x008fe400000010ff */
[----:B-----5:R-:W-:-:S03]  /*ac90*/  F2FP.BF16.F32.PACK_AB R7, R9, R6 ;  /* 0x000000060907723e */ /* 0x020fc600000010ff */
[----:B------:R4:W-:Y:S04]  /*aca0*/  STG.E desc[UR6][R12.64], R5 ;  /* 0x000000050c007986 */ /* 0x0009e8000c101906 */
[----:B------:R4:W-:Y:S02]  /*acb0*/  STG.E desc[UR6][R14.64], R7 ;  /* 0x000000070e007986 */ /* 0x0009e4000c101906 */
[----:B------:R-:W-:Y:S05]  /*acc0*/  @P0 BRA `(.L_x_331) ;  /* 0xfffffff800a80947 */ /* 0x000fea000383ffff */
[----:B------:R-:W-:Y:S05]  /*acd0*/  EXIT ;  /* 0x000000000000794d */ /* 0x000fea0003800000 */
.L_x_332:
        /* <DEDUP_REMOVED lines=10> */
.L_x_4885:


//--------------------- .text._Z35group_norm_nhwc_bwd_one_pass_kernelI11Bf16IOBf16WLi256ELi120ELi480EEv26Group_norm_nhwc_bwd_params --------------------------
	.section	.text._Z35group_norm_nhwc_bwd_one_pass_kernelI11Bf16IOBf16WLi256ELi120ELi480EEv26Group_norm_nhwc_bwd_params,"ax",@progbits
	.align	128
        .global         _Z35group_norm_nhwc_bwd_one_pass_kernelI11Bf16IOBf16WLi256ELi120ELi480EEv26Group_norm_nhwc_bwd_params
        .type           _Z35group_norm_nhwc_bwd_one_pass_kernelI11Bf16IOBf16WLi256ELi120ELi480EEv26Group_norm_nhwc_bwd_params,@function
        .size           _Z35group_norm_nhwc_bwd_one_pass_kernelI11Bf16IOBf16WLi256ELi120ELi480EEv26Group_norm_nhwc_bwd_params,(.L_x_4886 - _Z35group_norm_nhwc_bwd_one_pass_kernelI11Bf16IOBf16WLi256ELi120ELi480EEv26Group_norm_nhwc_bwd_params)
        .other          _Z35group_norm_nhwc_bwd_one_pass_kernelI11Bf16IOBf16WLi256ELi120ELi480EEv26Group_norm_nhwc_bwd_params,@"STO_CUDA_ENTRY STV_DEFAULT"
_Z35group_norm_nhwc_bwd_one_pass_kernelI11Bf16IOBf16WLi256ELi120ELi480EEv26Group_norm_nhwc_bwd_params:
.text._Z35group_norm_nhwc_bwd_one_pass_kernelI11Bf16IOBf16WLi256ELi120ELi480EEv26Group_norm_nhwc_bwd_params:
        /* <DEDUP_REMOVED lines=26> */
.L_x_359:
[----:B0-----:R-:W2:Y:S01]  /*01a0*/  LDL.LU R4, [R1+0x130] ;  /* 0x0001300001047983 */ /* 0x001ea20000300800 */
[----:B------:R-:W1:Y:S01]  /*01b0*/  LDCU UR14, c[0x0][0x410] ;  /* 0x00008200ff0e77ac */ /* 0x000e620008000800 */
[----:B------:R-:W-:Y:S02]  /*01c0*/  IABS R3, UR8 ;  /* 0x0000000800037c13 */ /* 0x000fe40008000000 */
[C---:B------:R-:W-:Y:S01]  /*01d0*/  IADD3 R7, PT, PT, R100.reuse, 0x8, RZ ;  /* 0x0000000864077810 */ /* 0x040fe20007ffe0ff */
[----:B------:R-:W-:Y:S01]  /*01e0*/  UMOV UR6, URZ ;  /* 0x000000ff00067c82 */ /* 0x000fe20008000000 */
[----:B------:R-:W-:Y:S01]  /*01f0*/  R2UR UR9, R3 ;  /* 0x00000000030972ca */ /* 0x000fe200000e0000 */
[----:B------:R-:W3:Y:S01]  /*0200*/  LDCU.128 UR16, c[0x0][0x400] ;  /* 0x00008000ff1077ac */ /* 0x000ee20008000c00 */
[----:B------:R-:W-:Y:S01]  /*0210*/  SHF.R.S32.HI R3, RZ, 0x1f, R100 ;  /* 0x0000001fff037819 */ /* 0x000fe20000011464 */
[----:B------:R-:W-:Y:S01]  /*0220*/  STL [R1+0x1ec], R124 ;  /* 0x0001ec7c01007387 */ /* 0x000fe20000100800 */
[----:B------:R-:W-:Y:S01]  /*0230*/  SHF.R.S32.HI R5, RZ, 0x1f, R7 ;  /* 0x0000001fff057819 */ /* 0x000fe20000011407 */
[----:B------:R-:W-:Y:S01]  /*0240*/  UISETP.GE.AND UP4, UPT, UR8, URZ, UPT ;  /* 0x000000ff0800728c */ /* 0x000fe2000bf86270 */
[----:B------:R-:W-:Y:S01]  /*0250*/  IADD3 R9, PT, PT, R100, 0x10, RZ ;  /* 0x0000001064097810 */ /* 0x000fe20007ffe0ff */
[----:B------:R-:W-:Y:S01]  /*0260*/  STL [R1+0x1f0], R124 ;  /* 0x0001f07c01007387 */ /* 0x000fe20000100800 */
[----:B------:R-:W-:-:S02]  /*0270*/  LOP3.LUT R106, R106, 0xfeffffff, RZ, 0xc0, !PT ;  /* 0xfeffffff6a6a7812 */ /* 0x000fc400078ec0ff */
[----:B------:R-:W-:Y:S01]  /*0280*/  SHF.R.S32.HI R17, RZ, 0x1f, R9 ;  /* 0x0000001fff117819 */ /* 0x000fe20000011409 */
[----:B------:R-:W-:Y:S01]  /*0290*/  STL [R1+0x1f4], R124 ;  /* 0x0001f47c01007387 */ /* 0x000fe20000100800 */
[C---:B------:R-:W-:Y:S01]  /*02a0*/  IADD3 R77, PT, PT, R100.reuse, 0xd0, RZ ;  /* 0x000000d0644d7810 */ /* 0x040fe20007ffe0ff */
[----:B-1----:R-:W-:Y:S02]  /*02b0*/  ULOP3.LUT UR12, UR8, UR14, URZ, 0x3c, !UPT ;  /* 0x0000000e080c7292 */ /* 0x002fe4000f8e3cff */
[----:B0-----:R-:W-:Y:S01]  /*02c0*/  MOV R0, UR14 ;  /* 0x0000000e00007c02 */ /* 0x001fe20008000f00 */
[----:B------:R-:W-:Y:S01]  /*02d0*/  UISETP.NE.AND UP0, UPT, UR14, URZ, UPT ;  /* 0x000000ff0e00728c */ /* 0x000fe2000bf05270 */
[----:B------:R-:W-:Y:S01]  /*02e0*/  STL [R1+0x1fc], R124 ;  /* 0x0001fc7c01007387 */ /* 0x000fe20000100800 */
[----:B------:R-:W-:Y:S02]  /*02f0*/  LOP3.LUT R107, R107, 0xfffffffe, RZ, 0xc0, !PT ;  /* 0xfffffffe6b6b7812 */ /* 0x000fe400078ec0ff */
[----:B------:R-:W-:Y:S01]  /*0300*/  IABS R0, R0 ;  /* 0x0000000000007213 */ /* 0x000fe20000000000 */
[----:B------:R-:W-:Y:S01]  /*0310*/  STL [R1+0x208], R124 ;  /* 0x0002087c01007387 */ /* 0x000fe20000100800 */
[----:B---3--:R-:W-:-:S02]  /*0320*/  ISETP.GE.U32.AND P0, PT, R100, UR16, PT ;  /* 0x0000001064007c0c */ /* 0x008fc4000bf06070 */
[----:B------:R-:W-:Y:S01]  /*0330*/  R2UR UR13, R0 ;  /* 0x00000000000d72ca */ /* 0x000fe200000e0000 */
[----:B------:R-:W-:Y:S01]  /*0340*/  STL [R1+0x228], R124 ;  /* 0x0002287c01007387 */ /* 0x000fe20000100800 */
[----:B------:R-:W-:Y:S02]  /*0350*/  ISETP.GE.AND.EX P3, PT, R3, UR17, PT, P0 ;  /* 0x0000001103007c0c */ /* 0x000fe4000bf66300 */
[----:B------:R-:W-:Y:S01]  /*0360*/  ISETP.GE.U32.AND P0, PT, R7, UR16, PT ;  /* 0x0000001007007c0c */ /* 0x000fe2000bf06070 */
[----:B------:R-:W-:Y:S01]  /*0370*/  STL.64 [R1+0x238], R124 ;  /* 0x0002387c01007387 */ /* 0x000fe20000100a00 */
[----:B------:R-:W-:Y:S02]  /*0380*/  MOV R11, UR18 ;  /* 0x00000012000b7c02 */ /* 0x000fe40008000f00 */
[----:B------:R-:W-:Y:S01]  /*0390*/  ISETP.GE.AND.EX P4, PT, R5, UR17, PT, P0 ;  /* 0x0000001105007c0c */ /* 0x000fe2000bf86300 */
[----:B------:R-:W-:Y:S01]  /*03a0*/  STL [R1+0x1e8], R125 ;  /* 0x0001e87d01007387 */ /* 0x000fe20000100800 */
[----:B------:R-:W-:-:S03]  /*03b0*/  ISETP.GE.U32.AND P0, PT, R9, UR16, PT ;  /* 0x0000001009007c0c */ /* 0x000fc6000bf06070 */
[----:B------:R-:W0:Y:S01]  /*03c0*/  I2F.RP R0, UR13 ;  /* 0x0000000d00007d06 */ /* 0x000e220008209400 */
[----:B------:R-:W-:Y:S01]  /*03d0*/  ISETP.GE.AND.EX P6, PT, R17, UR17, PT, P0 ;  /* 0x0000001111007c0c */ /* 0x000fe2000bfc6300 */
[----:B------:R-:W1:Y:S01]  /*03e0*/  @!P3 LDC.64 R12, c[0x0][0x3f8] ;  /* 0x0000fe00ff0cbb82 */ /* 0x000e620000000a00 */
[----:B------:R-:W-:Y:S01]  /*03f0*/  @P3 LOP3.LUT R106, R106, 0x1000000, RZ, 0xfc, !PT ;  /* 0x010000006a6a3812 */ /* 0x000fe200078efcff */
[----:B------:R-:W-:Y:S03]  /*0400*/  STL [R1+0x1f8], R125 ;  /* 0x0001f87d01007387 */ /* 0x000fe60000100800 */
[----:B------:R-:W-:Y:S01]  /*0410*/  LOP3.LUT R106, R106, 0xff7fffff, RZ, 0xc0, !PT ;  /* 0xff7fffff6a6a7812 */ /* 0x000fe200078ec0ff */
[----:B------:R-:W-:Y:S02]  /*0420*/  STL [R1+0x20c], R125 ;  /* 0x00020c7d01007387 */ /* 0x000fe40000100800 */
[----:B------:R-:W3:Y:S01]  /*0430*/  @!P3 LDC.64 R20, c[0x0][0x398] ;  /* 0x0000e600ff14bb82 */ /* 0x000ee20000000a00 */
[----:B------:R-:W-:Y:S01]  /*0440*/  @P4 LOP3.LUT R106, R106, 0x800000, RZ, 0xfc, !PT ;  /* 0x008000006a6a4812 */ /* 0x000fe200078efcff */
[----:B------:R-:W-:Y:S01]  /*0450*/  STL [R1+0x22c], R125 ;  /* 0x00022c7d01007387 */ /* 0x000fe20000100800 */
[----:B0-----:R-:W0:Y:S02]  /*0460*/  MUFU.RCP R0, R0 ;  /* 0x0000000000007308 */ /* 0x001e240000001000 */
[----:B------:R-:W-:Y:S01]  /*0470*/  LOP3.LUT R106, R106, 0xffbfffff, RZ, 0xc0, !PT ;  /* 0xffbfffff6a6a7812 */ /* 0x000fe200078ec0ff */
[----:B------:R-:W-:Y:S02]  /*0480*/  STL [R1+0x1a0], R100 ;  /* 0x0001a06401007387 */ /* 0x000fe40000100800 */
[----:B------:R-:W4:Y:S01]  /*0490*/  @!P3 LDC.64 R14, c[0x0][0x3a0] ;  /* 0x0000e800ff0ebb82 */ /* 0x000f220000000a00 */
[----:B------:R-:W-:-:S07]  /*04a0*/  @P6 LOP3.LUT R106, R106, 0x400000, RZ, 0xfc, !PT ;  /* 0x004000006a6a6812 */ /* 0x000fce00078efcff */
[----:B------:R-:W1:Y:S01]  /*04b0*/  @!P4 LDC.64 R22, c[0x0][0x3f8] ;  /* 0x0000fe00ff16cb82 */ /* 0x000e620000000a00 */
[----:B0-----:R-:W-:-:S07]  /*04c0*/  IADD3 R2, PT, PT, R0, 0xffffffe, RZ ;  /* 0x0ffffffe00027810 */ /* 0x001fce0007ffe0ff */
[----:B------:R-:W0:Y:S01]  /*04d0*/  @!P6 LDC.64 R26, c[0x0][0x3f8] ;  /* 0x0000fe00ff1aeb82 */ /* 0x000e220000000a00 */
[----:B------:R-:W3:Y:S07]  /*04e0*/  F2I.FTZ.U32.TRUNC.NTZ R2, R2 ;  /* 0x0000000200027305 */ /* 0x000eee000021f000 */
[----:B------:R-:W4:Y:S08]  /*04f0*/  @!P4 LDC.64 R116, c[0x0][0x3a0] ;  /* 0x0000e800ff74cb82 */ /* 0x000f300000000a00 */
[----:B------:R-:W4:Y:S01]  /*0500*/  @!P6 LDC.64 R28, c[0x0][0x3a0] ;  /* 0x0000e800ff1ceb82 */ /* 0x000f220000000a00 */
[----:B---3--:R-:W-:Y:S01]  /*0510*/  R2UR UR7, R2 ;  /* 0x00000000020772ca */ /* 0x008fe200000e0000 */
[----:B0-----:R-:W-:-:S12]  /*0520*/  @!P6 IMAD R6, R17, R26, RZ ;  /* 0x0000001a1106e224 */ /* 0x001fd800078e02ff */
        /* <DEDUP_REMOVED lines=21> */
[----:B------:R-:W-:Y:S02]  /*0680*/  MOV R0, UR5 ;  /* 0x0000000500007c02 */ /* 0x000fe40008000f00 */
[----:B--2---:R-:W-:Y:S01]  /*0690*/  IADD3 R38, P1, PT, R4, UR5, RZ ;  /* 0x0000000504267c10 */ /* 0x004fe2000ff3e0ff */
[----:B------:R-:W-:Y:S01]  /*06a0*/  USHF.R.S32.HI UR5, URZ, 0x1f, UR7 ;  /* 0x0000001fff057899 */ /* 0x000fe20008011407 */
[----:B-1----:R-:W-:Y:S02]  /*06b0*/  @!P4 IMAD R4, R5, R22, RZ ;  /* 0x000000160504c224 */ /* 0x002fe400078e02ff */
        /* <DEDUP_REMOVED lines=9> */
[----:B------:R-:W-:Y:S01]  /*0750*/  STL.64 [R1+0x1b0], R38 ;  /* 0x0001b02601007387 */ /* 0x000fe20000100a00 */
[----:B------:R-:W-:Y:S02]  /*0760*/  @!P3 MOV R40, R38 ;  /* 0x000000260028b202 */ /* 0x000fe40000000f00 */
[----:B------:R-:W-:-:S02]  /*0770*/  ISETP.GE.U32.AND P0, PT, R11, UR16, PT ;  /* 0x000000100b007c0c */ /* 0x000fc4000bf06070 */
[----:B------:R-:W-:Y:S01]  /*0780*/  SHF.R.S32.HI R19, RZ, 0x1f, R11 ;  /* 0x0000001fff137819 */ /* 0x000fe2000001140b */
[----:B------:R-:W-:Y:S01]  /*0790*/  @!P3 IMAD.WIDE.U32 R2, R100, R12, R40 ;  /* 0x0000000c6402b225 */ /* 0x000fe200078e0028 */
[----:B------:R-:W-:Y:S02]  /*07a0*/  STL.64 [R1+0x1a8], R40 ;  /* 0x0001a82801007387 */ /* 0x000fe40000100a00 */
[----:B------:R-:W-:Y:S02]  /*07b0*/  ISETP.GE.AND.EX P5, PT, R19, UR17, PT, P0 ;  /* 0x0000001113007c0c */ /* 0x000fe4000bfa6300 */
[----:B------:R-:W-:Y:S02]  /*07c0*/  @!P3 IADD3 R3, PT, PT, R3, R13, RZ ;  /* 0x0000000d0303b210 */ /* 0x000fe40007ffe0ff */
[C---:B------:R-:W-:Y:S02]  /*07d0*/  @!P3 SHF.L.U32 R121, R2.reuse, 0x1, RZ ;  /* 0x000000010279b819 */ /* 0x040fe400000006ff */
[----:B------:R-:W-:-:S02]  /*07e0*/  @!P3 SHF.L.U64.HI R0, R2, 0x1, R3 ;  /* 0x000000010200b819 */ /* 0x000fc40000010203 */
[C---:B------:R-:W-:Y:S02]  /*07f0*/  @!P3 IADD3 R120, P2, PT, R121.reuse, R20, RZ ;  /* 0x000000147978b210 */ /* 0x040fe40007f5e0ff */
[----:B----4-:R-:W-:Y:S02]  /*0800*/  @!P3 IADD3 R2, P1, PT, R121, R14, RZ ;  /* 0x0000000e7902b210 */ /* 0x010fe40007f3e0ff */
[----:B------:R-:W-:Y:S01]  /*0810*/  @!P3 IADD3.X R121, PT, PT, R0, R21, RZ, P2, !PT ;  /* 0x000000150079b210 */ /* 0x000fe200017fe4ff */
[----:B------:R-:W1:Y:S01]  /*0820*/  @!P5 LDC.64 R30, c[0x0][0x3f8] ;  /* 0x0000fe00ff1edb82 */ /* 0x000e620000000a00 */
[----:B------:R-:W-:Y:S02]  /*0830*/  LOP3.LUT P2, RZ, R106, 0x800000, RZ, 0xc0, !PT ;  /* 0x008000006aff7812 */ /* 0x000fe4000784c0ff */
[----:B------:R-:W-:Y:S01]  /*0840*/  IADD3 R13, PT, PT, R100, 0x20, RZ ;  /* 0x00000020640d7810 */ /* 0x000fe20007ffe0ff */
[----:B------:R-:W-:Y:S01]  /*0850*/  STL.64 [R1+0x240], R120 ;  /* 0x0002407801007387 */ /* 0x000fe20000100a00 */
[----:B------:R-:W-:-:S02]  /*0860*/  @!P3 IADD3.X R3, PT, PT, R0, R15, RZ, P1, !PT ;  /* 0x0000000f0003b210 */ /* 0x000fc40000ffe4ff */
[----:B------:R-:W-:Y:S02]  /*0870*/  ISETP.GE.U32.AND P0, PT, R13, UR16, PT ;  /* 0x000000100d007c0c */ /* 0x000fe4000bf06070 */
[----:B------:R-:W-:Y:S02]  /*0880*/  SHF.R.S32.HI R21, RZ, 0x1f, R13 ;  /* 0x0000001fff157819 */ /* 0x000fe4000001140d */
[----:B------:R-:W-:Y:S02]  /*0890*/  IADD3 R15, PT, PT, R100, 0x28, RZ ;  /* 0x00000028640f7810 */ /* 0x000fe40007ffe0ff */
[----:B------:R-:W-:Y:S01]  /*08a0*/  ISETP.GE.AND.EX P4, PT, R21, UR17, PT, P0 ;  /* 0x0000001115007c0c */ /* 0x000fe2000bf86300 */
[----:B------:R-:W-:Y:S01]  /*08b0*/  @!P2 IMAD R23, R7, R23, R4 ;  /* 0x000000170717a224 */ /* 0x000fe200078e0204 */
[----:B------:R-:W2:Y:S01]  /*08c0*/  @!P2 LDC.64 R24, c[0x0][0x398] ;  /* 0x0000e600ff18ab82 */ /* 0x000ea20000000a00 */
[----:B------:R-:W-:Y:S02]  /*08d0*/  @!P2 MOV R4, R38 ;  /* 0x000000260004a202 */ /* 0x000fe40000000f00 */
[----:B------:R-:W-:-:S02]  /*08e0*/  @!P2 MOV R5, R41 ;  /* 0x000000290005a202 */ /* 0x000fc40000000f00 */
[----:B------:R-:W-:Y:S02]  /*08f0*/  ISETP.GE.U32.AND P1, PT, R15, UR16, PT ;  /* 0x000000100f007c0c */ /* 0x000fe4000bf26070 */
[----:B------:R-:W-:Y:S01]  /*0900*/  SHF.R.S32.HI R17, RZ, 0x1f, R15 ;  /* 0x0000001fff117819 */ /* 0x000fe2000001140f */
[----:B------:R-:W-:Y:S01]  /*0910*/  @!P2 IMAD.WIDE.U32 R4, R7, R22, R4 ;  /* 0x000000160704a225 */ /* 0x000fe200078e0004 */
[----:B------:R-:W-:Y:S02]  /*0920*/  LOP3.LUT R106, R106, 0xffdfffff, RZ, 0xc0, !PT ;  /* 0xffdfffff6a6a7812 */ /* 0x000fe400078ec0ff */
[----:B------:R-:W-:Y:S01]  /*0930*/  ISETP.GE.AND.EX P3, PT, R17, UR17, PT, P1 ;  /* 0x0000001111007c0c */ /* 0x000fe2000bf66310 */
[----:B------:R-:W-:Y:S01]  /*0940*/  @!P6 IMAD R7, R9, R27, R6 ;  /* 0x0000001b0907e224 */ /* 0x000fe200078e0206 */
[----:B------:R-:W-:Y:S01]  /*0950*/  @!P2 IADD3 R5, PT, PT, R5, R23, RZ ;  /* 0x000000170505a210 */ /* 0x000fe20007ffe0ff */
[----:B------:R-:W3:Y:S01]  /*0960*/  @!P4 LDC.64 R32, c[0x0][0x3f8] ;  /* 0x0000fe00ff20cb82 */ /* 0x000ee20000000a00 */
[C---:B------:R-:W-:Y:S01]  /*0970*/  @!P2 SHF.L.U32 R119, R4.reuse, 0x1, RZ ;  /* 0x000000010477a819 */ /* 0x040fe200000006ff */
[----:B-1----:R-:W-:Y:S01]  /*0980*/  @!P5 IMAD R6, R19, R30, RZ ;  /* 0x0000001e1306d224 */ /* 0x002fe200078e02ff */
[----:B------:R-:W-:-:S02]  /*0990*/  @!P2 SHF.L.U64.HI R0, R4, 0x1, R5 ;  /* 0x000000010400a819 */ /* 0x000fc40000010205 */
[----:B------:R-:W-:Y:S02]  /*09a0*/  @!P6 MOV R4, R38 ;  /* 0x000000260004e202 */ /* 0x000fe40000000f00 */
[----:B------:R-:W-:Y:S01]  /*09b0*/  @!P6 MOV R5, R41 ;  /* 0x000000290005e202 */ /* 0x000fe20000000f00 */
[----:B------:R-:W1:Y:S01]  /*09c0*/  @!P6 LDC.64 R22, c[0x0][0x398] ;  /* 0x0000e600ff16eb82 */ /* 0x000e620000000a00 */
[----:B------:R-:W-:Y:S02]  /*09d0*/  @!P2 IADD3 R116, P0, PT, R119, R116, RZ ;  /* 0x000000747774a210 */ /* 0x000fe40007f1e0ff */
[----:B------:R-:W-:Y:S01]  /*09e0*/  @P5 LOP3.LUT R106, R106, 0x200000, RZ, 0xfc, !PT ;  /* 0x002000006a6a5812 */ /* 0x000fe200078efcff */
[----:B------:R-:W-:Y:S01]  /*09f0*/  @!P6 IMAD.WIDE.U32 R4, R9, R26, R4 ;  /* 0x0000001a0904e225 */ /* 0x000fe200078e0004 */
[----:B------:R-:W-:Y:S02]  /*0a00*/  @!P2 IADD3.X R117, PT, PT, R0, R117, RZ, P0, !PT ;  /* 0x000000750075a210 */ /* 0x000fe400007fe4ff */
[----:B--2---:R-:W-:Y:S01]  /*0a10*/  @!P2 IADD3 R118, P0, PT, R119, R24, RZ ;  /* 0x000000187776a210 */ /* 0x004fe20007f1e0ff */
[----:B------:R-:W2:Y:S01]  /*0a20*/  @!P5 LDC.64 R26, c[0x0][0x3a0] ;  /* 0x0000e800ff1adb82 */ /* 0x000ea20000000a00 */
[----:B------:R-:W-:Y:S01]  /*0a30*/  @!P6 IADD3 R5, PT, PT, R5, R7, RZ ;  /* 0x000000070505e210 */ /* 0x000fe20007ffe0ff */
[----:B------:R-:W-:Y:S01]  /*0a40*/  @!P5 IMAD R9, R11, R31, R6 ;  /* 0x0000001f0b09d224 */ /* 0x000fe200078e0206 */
[----:B------:R-:W-:Y:S01]  /*0a50*/  @!P6 SHF.L.U32 R115, R4, 0x1, RZ ;  /* 0x000000010473e819 */ /* 0x000fe200000006ff */
[----:B------:R-:W-:Y:S01]  /*0a60*/  STL.64 [R1+0x230], R116 ;  /* 0x0002307401007387 */ /* 0x000fe20000100a00 */
[----:B------:R-:W-:-:S02]  /*0a70*/  @!P2 IADD3.X R119, PT, PT, R0, R25, RZ, P0, !PT ;  /* 0x000000190077a210 */ /* 0x000fc400007fe4ff */
[----:B------:R-:W-:Y:S01]  /*0a80*/  @!P6 SHF.L.U64.HI R0, R4, 0x1, R5 ;  /* 0x000000010400e819 */ /* 0x000fe20000010205 */
[----:B------:R-:W4:Y:S01]  /*0a90*/  @!P5 LDC.64 R24, c[0x0][0x398] ;  /* 0x0000e600ff18db82 */ /* 0x000f220000000a00 */
[----:B------:R-:W-:Y:S01]  /*0aa0*/  @!P6 IADD3 R4, P0, PT, R115, R28, RZ ;  /* 0x0000001c7304e210 */ /* 0x000fe20007f1e0ff */
[----:B---3--:R-:W-:Y:S01]  /*0ab0*/  @!P4 IMAD R8, R21, R32, RZ ;  /* 0x000000201508c224 */ /* 0x008fe200078e02ff */
[----:B------:R-:W-:Y:S02]  /*0ac0*/  @!P5 MOV R6, R38 ;  /* 0x000000260006d202 */ /* 0x000fe40000000f00 */
[----:B------:R-:W-:Y:S02]  /*0ad0*/  @!P6 IADD3.X R5, PT, PT, R0, R29, RZ, P0, !PT ;  /* 0x0000001d0005e210 */ /* 0x000fe400007fe4ff */
[----:B------:R-:W-:Y:S01]  /*0ae0*/  @!P5 MOV R7, R41 ;  /* 0x000000290007d202 */ /* 0x000fe20000000f00 */
[----:B------:R-:W3:Y:S01]  /*0af0*/  @!P3 LDC.64 R28, c[0x0][0x3f8] ;  /* 0x0000fe00ff1cbb82 */ /* 0x000ee20000000a00 */
[----:B-1----:R-:W-:Y:S01]  /*0b00*/  @!P6 IADD3 R114, P0, PT, R115, R22, RZ ;  /* 0x000000167372e210 */ /* 0x002fe20007f1e0ff */
[----:B------:R1:W-:Y:S01]  /*0b10*/  STL [R1+0x210], R5 ;  /* 0x0002100501007387 */ /* 0x0003e20000100800 */
[----:B------:R-:W-:Y:S01]  /*0b20*/  LOP3.LUT R106, R106, 0xffefffff, RZ, 0xc0, !PT ;  /* 0xffefffff6a6a7812 */ /* 0x000fe200078ec0ff */
[----:B------:R-:W-:Y:S01]  /*0b30*/  @!P5 IMAD.WIDE.U32 R6, R11, R30, R6 ;  /* 0x0000001e0b06d225 */ /* 0x000fe200078e0006 */
[----:B------:R-:W-:-:S02]  /*0b40*/  @!P6 IADD3.X R115, PT, PT, R0, R23, RZ, P0, !PT ;  /* 0x000000170073e210 */ /* 0x000fc400007fe4ff */
[----:B------:R-:W-:Y:S01]  /*0b50*/  @P4 LOP3.LUT R106, R106, 0x100000, RZ, 0xfc, !PT ;  /* 0x001000006a6a4812 */ /* 0x000fe200078efcff */
[----:B------:R-:W0:Y:S01]  /*0b60*/  @!P4 LDC.64 R18, c[0x0][0x3a0] ;  /* 0x0000e800ff12cb82 */ /* 0x000e220000000a00 */
[----:B------:R-:W-:Y:S01]  /*0b70*/  @!P5 IADD3 R7, PT, PT, R7, R9, RZ ;  /* 0x000000090707d210 */ /* 0x000fe20007ffe0ff */
[----:B------:R-:W-:Y:S01]  /*0b80*/  @!P4 IMAD R11, R13, R33, R8 ;  /* 0x000000210d0bc224 */ /* 0x000fe200078e0208 */
[C---:B------:R-:W-:Y:S01]  /*0b90*/  @!P5 SHF.L.U32 R113, R6.reuse, 0x1, RZ ;  /* 0x000000010671d819 */ /* 0x040fe200000006ff */
[----:B------:R1:W-:Y:S01]  /*0ba0*/  STL.64 [R1+0x218], R114 ;  /* 0x0002187201007387 */ /* 0x0003e20000100a00 */
[----:B------:R-:W-:Y:S02]  /*0bb0*/  @!P4 MOV R8, R38 ;  /* 0x000000260008c202 */ /* 0x000fe40000000f00 */
[----:B------:R-:W-:Y:S01]  /*0bc0*/  @!P4 MOV R9, R41 ;  /* 0x000000290009c202 */ /* 0x000fe20000000f00 */
[----:B------:R-:W1:Y:S01]  /*0bd0*/  @!P4 LDC.64 R20, c[0x0][0x398] ;  /* 0x0000e600ff14cb82 */ /* 0x000e620000000a00 */
[----:B------:R-:W-:-:S02]  /*0be0*/  @!P5 SHF.L.U64.HI R0, R6, 0x1, R7 ;  /* 0x000000010600d819 */ /* 0x000fc40000010207 */
[----:B--2---:R-:W-:Y:S01]  /*0bf0*/  @!P5 IADD3 R6, P0, PT, R113, R26, RZ ;  /* 0x0000001a7106d210 */ /* 0x004fe20007f1e0ff */
[----:B------:R-:W-:Y:S01]  /*0c00*/  @!P4 IMAD.WIDE.U32 R8, R13, R32, R8 ;  /* 0x000000200d08c225 */ /* 0x000fe200078e0008 */
[----:B------:R-:W-:Y:S02]  /*0c10*/  LOP3.LUT R106, R106, 0xfff7ffff, RZ, 0xc0, !PT ;  /* 0xfff7ffff6a6a7812 */ /* 0x000fe400078ec0ff */
[----:B------:R-:W-:Y:S01]  /*0c20*/  @!P5 IADD3.X R7, PT, PT, R0, R27, RZ, P0, !PT ;  /* 0x0000001b0007d210 */ /* 0x000fe200007fe4ff */
[----:B------:R-:W2:Y:S01]  /*0c30*/  @!P3 LDC.64 R22, c[0x0][0x3a0] ;  /* 0x0000e800ff16bb82 */ /* 0x000ea20000000a00 */
[----:B---3--:R-:W-:Y:S01]  /*0c40*/  @!P3 IMAD R10, R17, R28, RZ ;  /* 0x0000001c110ab224 */ /* 0x008fe200078e02ff */
[----:B----4-:R-:W-:Y:S02]  /*0c50*/  @!P5 IADD3 R112, P0, PT, R113, R24, RZ ;  /* 0x000000187170d210 */ /* 0x010fe40007f1e0ff */
[----:B------:R-:W-:Y:S01]  /*0c60*/  @!P4 IADD3 R9, PT, PT, R9, R11, RZ ;  /* 0x0000000b0909c210 */ /* 0x000fe20007ffe0ff */
[----:B------:R-:W-:Y:S01]  /*0c70*/  @!P3 IMAD R13, R15, R29, R10 ;  /* 0x0000001d0f0db224 */ /* 0x000fe200078e020a */
[----:B------:R-:W-:Y:S01]  /*0c80*/  @!P4 SHF.L.U32 R111, R8, 0x1, RZ ;  /* 0x00000001086fc819 */ /* 0x000fe200000006ff */
[----:B------:R-:W-:Y:S01]  /*0c90*/  STL.64 [R1+0x200], R6 ;  /* 0x0002000601007387 */ /* 0x000fe20000100a00 */
[----:B------:R-:W3:Y:S01]  /*0ca0*/  @!P3 LDC.64 R26, c[0x0][0x398] ;  /* 0x0000e600ff1abb82 */ /* 0x000ee20000000a00 */
[----:B------:R-:W-:-:S02]  /*0cb0*/  @!P3 MOV R10, R38 ;  /* 0x00000026000ab202 */ /* 0x000fc40000000f00 */
[----:B------:R-:W-:Y:S02]  /*0cc0*/  @!P3 MOV R11, R41 ;  /* 0x00000029000bb202 */ /* 0x000fe40000000f00 */
[----:B------:R-:W-:Y:S02]  /*0cd0*/  @!P5 IADD3.X R113, PT, PT, R0, R25, RZ, P0, !PT ;  /* 0x000000190071d210 */ /* 0x000fe400007fe4ff */
[----:B------:R-:W-:Y:S01]  /*0ce0*/  @!P4 SHF.L.U64.HI R0, R8, 0x1, R9 ;  /* 0x000000010800c819 */ /* 0x000fe20000010209 */
[----:B------:R-:W-:Y:S01]  /*0cf0*/  @!P3 IMAD.WIDE.U32 R10, R15, R28, R10 ;  /* 0x0000001c0f0ab225 */ /* 0x000fe200078e000a */
[----:B0-----:R-:W-:Y:S01]  /*0d00*/  @!P4 IADD3 R8, P0, PT, R111, R18, RZ ;  /* 0x000000126f08c210 */ /* 0x001fe20007f1e0ff */
[----:B------:R0:W-:Y:S01]  /*0d10*/  STL.64 [R1+0x220], R112 ;  /* 0x0002207001007387 */ /* 0x0001e20000100a00 */
[----:B------:R-:W-:Y:S02]  /*0d20*/  IADD3 R15, PT, PT, R100, 0x30, RZ ;  /* 0x00000030640f7810 */ /* 0x000fe40007ffe0ff */
[----:B------:R-:W-:-:S02]  /*0d30*/  @!P4 IADD3.X R9, PT, PT, R0, R19, RZ, P0, !PT ;  /* 0x000000130009c210 */ /* 0x000fc400007fe4ff */
[----:B-1----:R-:W-:Y:S02]  /*0d40*/  @!P4 IADD3 R110, P0, PT, R111, R20, RZ ;  /* 0x000000146f6ec210 */ /* 0x002fe40007f1e0ff */
[----:B------:R-:W-:Y:S02]  /*0d50*/  @!P3 IADD3 R11, PT, PT, R11, R13, RZ ;  /* 0x0000000d0b0bb210 */ /* 0x000fe40007ffe0ff */
[----:B------:R-:W-:Y:S02]  /*0d60*/  @!P3 SHF.L.U32 R109, R10, 0x1, RZ ;  /* 0x000000010a6db819 */ /* 0x000fe400000006ff */
[----:B------:R-:W-:Y:S02]  /*0d70*/  @!P4 IADD3.X R111, PT, PT, R0, R21, RZ, P0, !PT ;  /* 0x00000015006fc210 */ /* 0x000fe400007fe4ff */
[----:B------:R-:W-:Y:S02]  /*0d80*/  @!P3 SHF.L.U64.HI R0, R10, 0x1, R11 ;  /* 0x000000010a00b819 */ /* 0x000fe4000001020b */
[----:B--2---:R-:W-:-:S02]  /*0d90*/  @!P3 IADD3 R10, P0, PT, R109, R22, RZ ;  /* 0x000000166d0ab210 */ /* 0x004fc40007f1e0ff */
[----:B------:R-:W-:Y:S02]  /*0da0*/  SHF.R.S32.HI R13, RZ, 0x1f, R15 ;  /* 0x0000001fff0d7819 */ /* 0x000fe4000001140f */
[----:B------:R-:W-:Y:S02]  /*0db0*/  @!P3 IADD3.X R11, PT, PT, R0, R23, RZ, P0, !PT ;  /* 0x00000017000bb210 */ /* 0x000fe400007fe4ff */
[----:B---3--:R-:W-:Y:S02]  /*0dc0*/  @!P3 IADD3 R108, P0, PT, R109, R26, RZ ;  /* 0x0000001a6d6cb210 */ /* 0x008fe40007f1e0ff */
[----:B------:R-:W-:Y:S02]  /*0dd0*/  @P3 LOP3.LUT R106, R106, 0x80000, RZ, 0xfc, !PT ;  /* 0x000800006a6a3812 */ /* 0x000fe400078efcff */
[----:B------:R-:W-:Y:S02]  /*0de0*/  @!P3 IADD3.X R109, PT, PT, R0, R27, RZ, P0, !PT ;  /* 0x0000001b006db210 */ /* 0x000fe400007fe4ff */
[----:B------:R-:W-:-:S02]  /*0df0*/  ISETP.GE.U32.AND P0, PT, R15, UR16, PT ;  /* 0x000000100f007c0c */ /* 0x000fc4000bf06070 */
[----:B------:R-:W-:Y:S02]  /*0e00*/  LOP3.LUT R106, R106, 0xfffbffff, RZ, 0xc0, !PT ;  /* 0xfffbffff6a6a7812 */ /* 0x000fe400078ec0ff */
[----:B------:R-:W-:-:S13]  /*0e10*/  ISETP.GE.AND.EX P1, PT, R13, UR17, PT, P0 ;  /* 0x000000110d007c0c */ /* 0x000fda000bf26300 */
[----:B------:R-:W1:Y:S01]  /*0e20*/  @!P1 LDC.64 R16, c[0x0][0x3f8] ;  /* 0x0000fe00ff109b82 */ /* 0x000e620000000a00 */
[----:B------:R-:W-:Y:S02]  /*0e30*/  @!P1 MOV R12, R38 ;  /* 0x00000026000c9202 */ /* 0x000fe40000000f00 */
[----:B------:R-:W-:-:S04]  /*0e40*/  @P1 LOP3.LUT R106, R106, 0x40000, RZ, 0xfc, !PT ;  /* 0x000400006a6a1812 */ /* 0x000fc800078efcff */
[----:B------:R-:W-:Y:S01]  /*0e50*/  LOP3.LUT R106, R106, 0xfffdffff, RZ, 0xc0, !PT ;  /* 0xfffdffff6a6a7812 */ /* 0x000fe200078ec0ff */
[----:B------:R-:W2:Y:S01]  /*0e60*/  @!P1 LDC.64 R18, c[0x0][0x3a0] ;  /* 0x0000e800ff129b82 */ /* 0x000ea20000000a00 */
[----:B-1----:R-:W-:Y:S01]  /*0e70*/  @!P1 IMAD R0, R13, R16, RZ ;  /* 0x000000100d009224 */ /* 0x002fe200078e02ff */
[----:B------:R-:W-:-:S03]  /*0e80*/  @!P1 MOV R13, R41 ;  /* 0x00000029000d9202 */ /* 0x000fc60000000f00 */
[C---:B------:R-:W-:Y:S02]  /*0e90*/  @!P1 IMAD R17, R15.reuse, R17, R0 ;  /* 0x000000110f119224 */ /* 0x040fe400078e0200 */
[----:B------:R-:W-:Y:S02]  /*0ea0*/  @!P1 IMAD.WIDE.U32 R12, R15, R16, R12 ;  /* 0x000000100f0c9225 */ /* 0x000fe400078e000c */
[----:B------:R-:W1:Y:S03]  /*0eb0*/  @!P1 LDC.64 R14, c[0x0][0x398] ;  /* 0x0000e600ff0e9b82 */ /* 0x000e660000000a00 */
[----:B------:R-:W-:Y:S02]  /*0ec0*/  @!P1 IADD3 R13, PT, PT, R13, R17, RZ ;  /* 0x000000110d0d9210 */ /* 0x000fe40007ffe0ff */
[C---:B------:R-:W-:Y:S02]  /*0ed0*/  @!P1 SHF.L.U32 R105, R12.reuse, 0x1, RZ ;  /* 0x000000010c699819 */ /* 0x040fe400000006ff */
[----:B------:R-:W-:-:S02]  /*0ee0*/  @!P1 SHF.L.U64.HI R0, R12, 0x1, R13 ;  /* 0x000000010c009819 */ /* 0x000fc4000001020d */
[C---:B--2---:R-:W-:Y:S02]  /*0ef0*/  @!P1 IADD3 R12, P0, PT, R105.reuse, R18, RZ ;  /* 0x00000012690c9210 */ /* 0x044fe40007f1e0ff */
[----:B------:R-:W-:Y:S02]  /*0f00*/  IADD3 R17, PT, PT, R100, 0x38, RZ ;  /* 0x0000003864117810 */ /* 0x000fe40007ffe0ff */
[----:B------:R-:W-:Y:S02]  /*0f10*/  @!P1 IADD3.X R13, PT, PT, R0, R19, RZ, P0, !PT ;  /* 0x00000013000d9210 */ /* 0x000fe400007fe4ff */
[----:B-1----:R-:W-:-:S04]  /*0f20*/  @!P1 IADD3 R104, P0, PT, R105, R14, RZ ;  /* 0x0000000e69689210 */ /* 0x002fc80007f1e0ff */
[----:B------:R-:W-:Y:S02]  /*0f30*/  @!P1 IADD3.X R105, PT, PT, R0, R15, RZ, P0, !PT ;  /* 0x0000000f00699210 */ /* 0x000fe400007fe4ff */
[----:B------:R-:W-:Y:S02]  /*0f40*/  SHF.R.S32.HI R15, RZ, 0x1f, R17 ;  /* 0x0000001fff0f7819 */ /* 0x000fe40000011411 */
[----:B------:R-:W-:-:S04]  /*0f50*/  ISETP.GE.U32.AND P0, PT, R17, UR16, PT ;  /* 0x0000001011007c0c */ /* 0x000fc8000bf06070 */
        /* <DEDUP_REMOVED lines=35> */
[----:B--2---:R-:W-:-:S04]  /*1190*/  @!P1 IADD3 R98, P0, PT, R97, R98, RZ ;  /* 0x0000006261629210 */ /* 0x004fc80007f1e0ff */
[----:B------:R-:W-:Y:S02]  /*11a0*/  @!P1 IADD3.X R99, PT, PT, R16, R99, RZ, P0, !PT ;  /* 0x0000006310639210 */ /* 0x000fe400007fe4ff */
[----:B-1----:R-:W-:-:S04]  /*11b0*/  @!P1 IADD3 R96, P0, PT, R97, R18, RZ ;  /* 0x0000001261609210 */ /* 0x002fc80007f1e0ff */
[----:B------:R-:W-:Y:S02]  /*11c0*/  @!P1 IADD3.X R97, PT, PT, R16, R19, RZ, P0, !PT ;  /* 0x0000001310619210 */ /* 0x000fe400007fe4ff */
[----:B------:R-:W-:-:S04]  /*11d0*/  IADD3 R19, PT, PT, R100, 0x48, RZ ;  /* 0x0000004864137810 */ /* 0x000fc80007ffe0ff */
        /* <DEDUP_REMOVED lines=272> */
[----:B------:R-:W-:-:S03]  /*22e0*/  IADD3 R19, PT, PT, R100, 0xb0, RZ ;  /* 0x000000b064137810 */ /* 0x000fc60007ffe0ff */
[----:B------:R-:W-:Y:S01]  /*22f0*/  STL.64 [R1+0x1e0], R56 ;  /* 0x0001e03801007387 */ /* 0x000fe20000100a00 */
        /* <DEDUP_REMOVED lines=47> */
[----:B------:R-:W-:-:S05]  /*25f0*/  @P1 LOP3.LUT R106, R106, 0x1, RZ, 0xfc, !PT ;  /* 0x000000016a6a1812 */ /* 0x000fca00078efcff */
        /* <DEDUP_REMOVED lines=33> */
[----:B------:R-:W-:Y:S02]  /*2810*/  SHF.R.S32.HI R19, RZ, 0x1f, R77 ;  /* 0x0000001fff137819 */ /* 0x000fe4000001144d */
[----:B------:R-:W-:Y:S02]  /*2820*/  ISETP.GE.U32.AND P1, PT, R77, UR16, PT ;  /* 0x000000104d007c0c */ /* 0x000fe4000bf26070 */
[C---:B------:R-:W-:Y:S02]  /*2830*/  LOP3.LUT P0, RZ, R106.reuse, 0x1000000, RZ, 0xc0, !PT ;  /* 0x010000006aff7812 */ /* 0x040fe4000780c0ff */
[----:B------:R-:W-:Y:S02]  /*2840*/  ISETP.GE.AND.EX P1, PT, R19, UR17, PT, P1 ;  /* 0x0000001113007c0c */ /* 0x000fe4000bf26310 */
[----:B------:R-:W-:-:S11]  /*2850*/  LOP3.LUT R106, R106, 0x7fffffff, RZ, 0xc0, !PT ;  /* 0x7fffffff6a6a7812 */ /* 0x000fd600078ec0ff */
        /* <DEDUP_REMOVED lines=15> */
[----:B------:R-:W-:Y:S02]  /*2950*/  SHF.R.S32.HI R123, RZ, 0x1f, R101 ;  /* 0x0000001fff7b7819 */ /* 0x000fe40000011465 */
[----:B-1----:R-:W-:-:S04]  /*2960*/  @!P1 IADD3 R76, P2, PT, R77, R18, RZ ;  /* 0x000000124d4c9210 */ /* 0x002fc80007f5e0ff */
[----:B------:R-:W-:Y:S02]  /*2970*/  @!P1 IADD3.X R77, PT, PT, R16, R19, RZ, P2, !PT ;  /* 0x00000013104d9210 */ /* 0x000fe400017fe4ff */
[----:B------:R-:W-:Y:S02]  /*2980*/  ISETP.GE.U32.AND P2, PT, R101, UR16, PT ;  /* 0x0000001065007c0c */ /* 0x000fe4000bf46070 */
[C---:B------:R-:W-:Y:S02]  /*2990*/  LOP3.LUT P1, RZ, R106.reuse, 0x800000, RZ, 0xc0, !PT ;  /* 0x008000006aff7812 */ /* 0x040fe4000782c0ff */
[----:B------:R-:W-:Y:S02]  /*29a0*/  ISETP.GE.AND.EX P2, PT, R123, UR17, PT, P2 ;  /* 0x000000117b007c0c */ /* 0x000fe4000bf46320 */
[----:B------:R-:W-:-:S11]  /*29b0*/  LOP3.LUT R106, R106, 0xbfffffff, RZ, 0xc0, !PT ;  /* 0xbfffffff6a6a7812 */ /* 0x000fd600078ec0ff */
[----:B------:R-:W1:Y:S01]  /*29c0*/  @!P2 LDC.64 R18, c[0x0][0x3f8] ;  /* 0x0000fe00ff12ab82 */ /* 0x000e620000000a00 */
[----:B------:R-:W-:Y:S02]  /*29d0*/  @!P2 MOV R122, R38 ;  /* 0x00000026007aa202 */ /* 0x000fe40000000f00 */
[----:B------:R-:W-:Y:S02]  /*29e0*/  @P2 LOP3.LUT R106, R106, 0x40000000, RZ, 0xfc, !PT ;  /* 0x400000006a6a2812 */ /* 0x000fe400078efcff */
[----:B------:R-:W-:Y:S01]  /*29f0*/  PRMT R5, RZ, 0x7610, R5 ;  /* 0x00007610ff057816 */ /* 0x000fe20000000005 */
[----:B------:R-:W-:Y:S01]  /*2a00*/  STL [R1+0x1d8], R118 ;  /* 0x0001d87601007387 */ /* 0x000fe20000100800 */
[----:B------:R-:W-:Y:S01]  /*2a10*/  LOP3.LUT R106, R106, 0xdfffffff, RZ, 0xc0, !PT ;  /* 0xdfffffff6a6a7812 */ /* 0x000fe200078ec0ff */
[----:B------:R-:W2:Y:S01]  /*2a20*/  @!P2 LDC.64 R16, c[0x0][0x3a0] ;  /* 0x0000e800ff10ab82 */ /* 0x000ea20000000a00 */
[----:B-1----:R-:W-:Y:S01]  /*2a30*/  @!P2 IMAD R0, R123, R18, RZ ;  /* 0x000000127b00a224 */ /* 0x002fe200078e02ff */
[----:B------:R-:W-:-:S03]  /*2a40*/  @!P2 MOV R123, R41 ;  /* 0x00000029007ba202 */ /* 0x000fc60000000f00 */
[C---:B------:R-:W-:Y:S01]  /*2a50*/  @!P2 IMAD R19, R101.reuse, R19, R0 ;  /* 0x000000136513a224 */ /* 0x040fe200078e0200 */
[----:B------:R-:W-:Y:S01]  /*2a60*/  IADD3 R0, PT, PT, R100, 0xe0, RZ ;  /* 0x000000e064007810 */ /* 0x000fe20007ffe0ff */
[----:B------:R-:W-:-:S05]  /*2a70*/  @!P2 IMAD.WIDE.U32 R122, R101, R18, R122 ;  /* 0x00000012657aa225 */ /* 0x000fca00078e007a */
[----:B------:R-:W-:Y:S02]  /*2a80*/  @!P2 IADD3 R101, PT, PT, R123, R19, RZ ;  /* 0x000000137b65a210 */ /* 0x000fe40007ffe0ff */
[C---:B------:R-:W-:Y:S02]  /*2a90*/  @!P2 SHF.L.U32 R19, R122.reuse, 0x1, RZ ;  /* 0x000000017a13a819 */ /* 0x040fe400000006ff */
[----:B------:R-:W-:Y:S02]  /*2aa0*/  @!P2 SHF.L.U64.HI R122, R122, 0x1, R101 ;  /* 0x000000017a7aa819 */ /* 0x000fe40000010265 */
[----:B--2---:R-:W-:Y:S02]  /*2ab0*/  @!P2 IADD3 R124, P3, PT, R19, R16, RZ ;  /* 0x00000010137ca210 */ /* 0x004fe40007f7e0ff */
[----:B------:R-:W-:Y:S02]  /*2ac0*/  SHF.R.S32.HI R101, RZ, 0x1f, R0 ;  /* 0x0000001fff657819 */ /* 0x000fe40000011400 */
[----:B------:R-:W-:-:S02]  /*2ad0*/  @!P2 IADD3.X R125, PT, PT, R122, R17, RZ, P3, !PT ;  /* 0x000000117a7da210 */ /* 0x000fc40001ffe4ff */
[----:B------:R-:W1:Y:S03]  /*2ae0*/  @!P2 LDC.64 R16, c[0x0][0x398] ;  /* 0x0000e600ff10ab82 */ /* 0x000e660000000a00 */
[----:B------:R2:W-:Y:S01]  /*2af0*/  @!P2 STL.64 [R1+0x110], R124 ;  /* 0x0001107c0100a387 */ /* 0x0005e20000100a00 */
[----:B-1----:R-:W-:-:S04]  /*2b00*/  @!P2 IADD3 R114, P3, PT, R19, R16, RZ ;  /* 0x000000101372a210 */ /* 0x002fc80007f7e0ff */
[----:B------:R-:W-:Y:S02]  /*2b10*/  @!P2 IADD3.X R115, PT, PT, R122, R17, RZ, P3, !PT ;  /* 0x000000117a73a210 */ /* 0x000fe40001ffe4ff */
[----:B------:R-:W-:-:S04]  /*2b20*/  ISETP.GE.U32.AND P3, PT, R0, UR16, PT ;  /* 0x0000001000007c0c */ /* 0x000fc8000bf66070 */
[----:B------:R-:W-:-:S13]  /*2b30*/  ISETP.GE.AND.EX P3, PT, R101, UR17, PT, P3 ;  /* 0x0000001165007c0c */ /* 0x000fda000bf66330 */
[----:B------:R-:W1:Y:S01]  /*2b40*/  @!P3 LDC.64 R16, c[0x0][0x3f8] ;  /* 0x0000fe00ff10bb82 */ /* 0x000e620000000a00 */
[----:B------:R-:W-:Y:S02]  /*2b50*/  @!P3 MOV R122, R38 ;  /* 0x00000026007ab202 */ /* 0x000fe40000000f00 */
[----:B------:R-:W-:Y:S02]  /*2b60*/  @!P3 MOV R123, R41 ;  /* 0x00000029007bb202 */ /* 0x000fe40000000f00 */
[----:B------:R-:W-:-:S03]  /*2b70*/  @P3 LOP3.LUT R106, R106, 0x20000000, RZ, 0xfc, !PT ;  /* 0x200000006a6a3812 */ /* 0x000fc600078efcff */
[----:B------:R-:W0:Y:S01]  /*2b80*/  @!P3 LDC.64 R18, c[0x0][0x3a0] ;  /* 0x0000e800ff12bb82 */ /* 0x000e220000000a00 */
[----:B------:R-:W-:Y:S01]  /*2b90*/  LOP3.LUT R106, R106, 0xefffffff, RZ, 0xc0, !PT ;  /* 0xefffffff6a6a7812 */ /* 0x000fe200078ec0ff */
[-C--:B-1----:R-:W-:Y:S02]  /*2ba0*/  @!P3 IMAD R101, R101, R16.reuse, RZ ;  /* 0x000000106565b224 */ /* 0x082fe400078e02ff */
[----:B------:R-:W-:-:S04]  /*2bb0*/  @!P3 IMAD.WIDE.U32 R122, R0, R16, R122 ;  /* 0x00000010007ab225 */ /* 0x000fc800078e007a */
[----:B------:R-:W-:Y:S01]  /*2bc0*/  @!P3 IMAD R17, R0, R17, R101 ;  /* 0x000000110011b224 */ /* 0x000fe200078e0265 */
[----:B------:R-:W-:-:S04]  /*2bd0*/  @!P3 SHF.L.U32 R0, R122, 0x1, RZ ;  /* 0x000000017a00b819 */ /* 0x000fc800000006ff */
[----:B------:R-:W-:Y:S02]  /*2be0*/  @!P3 IADD3 R17, PT, PT, R123, R17, RZ ;  /* 0x000000117b11b210 */ /* 0x000fe40007ffe0ff */
[----:B0-----:R-:W-:Y:S02]  /*2bf0*/  @!P3 IADD3 R112, P4, PT, R0, R18, RZ ;  /* 0x000000120070b210 */ /* 0x001fe40007f9e0ff */
[----:B------:R-:W-:Y:S02]  /*2c00*/  @!P3 SHF.L.U64.HI R122, R122, 0x1, R17 ;  /* 0x000000017a7ab819 */ /* 0x000fe40000010211 */
[----:B------:R-:W0:Y:S02]  /*2c10*/  @!P3 LDC.64 R16, c[0x0][0x398] ;  /* 0x0000e600ff10bb82 */ /* 0x000e240000000a00 */
[----:B------:R-:W-:Y:S02]  /*2c20*/  @!P3 IADD3.X R113, PT, PT, R122, R19, RZ, P4, !PT ;  /* 0x000000137a71b210 */ /* 0x000fe400027fe4ff */
[----:B0-----:R-:W-:-:S02]  /*2c30*/  @!P3 IADD3 R116, P4, PT, R0, R16, RZ ;  /* 0x000000100074b210 */ /* 0x001fc40007f9e0ff */
        /* <DEDUP_REMOVED lines=18> */
[----:B------:R-:W2:Y:S02]  /*2d60*/  @!P4 LDC.64 R16, c[0x0][0x398] ;  /* 0x0000e600ff10cb82 */ /* 0x000ea40000000a00 */
[----:B------:R-:W-:Y:S02]  /*2d70*/  @!P4 IADD3.X R121, PT, PT, R122, R19, RZ, P5, !PT ;  /* 0x000000137a79c210 */ /* 0x000fe40002ffe4ff */
[----:B--2---:R-:W-:-:S02]  /*2d80*/  @!P4 IADD3 R124, P5, PT, R0, R16, RZ ;  /* 0x00000010007cc210 */ /* 0x004fc40007fbe0ff */
        /* <DEDUP_REMOVED lines=19> */
[----:B------:R-:W-:-:S04]  /*2ec0*/  @!P5 IADD3.X R7, PT, PT, R122, R19, RZ, P6, !PT ;  /* 0x000000137a07d210 */ /* 0x000fc800037fe4ff */
[----:B------:R-:W-:Y:S02]  /*2ed0*/  MOV R39, R7 ;  /* 0x0000000700277202 */ /* 0x000fe40000000f00 */
        /* <DEDUP_REMOVED lines=8> */
[----:B------:R-:W-:-:S03]  /*2f60*/  MOV R38, R6 ;  /* 0x0000000600267202 */ /* 0x000fc60000000f00 */
        /* <DEDUP_REMOVED lines=9> */
[----:B------:R-:W-:Y:S02]  /*3000*/  @!P6 IADD3.X R7, PT, PT, R122, R19, RZ, P2, !PT ;  /* 0x000000137a07e210 */ /* 0x000fe400017fe4ff */
[----:B0-----:R-:W-:-:S04]  /*3010*/  @!P6 IADD3 R40, P2, PT, R0, R16, RZ ;  /* 0x000000100028e210 */ /* 0x001fc80007f5e0ff */
[----:B------:R-:W-:-:S05]  /*3020*/  @!P6 IADD3.X R41, PT, PT, R122, R17, RZ, P2, !PT ;  /* 0x000000117a29e210 */ /* 0x000fca00017fe4ff */
[----:B------:R0:W-:Y:S02]  /*3030*/  STL.64 [R1+0x1c0], R40 ;  /* 0x0001c02801007387 */ /* 0x0001e40000100a00 */
[----:B0-----:R-:W-:Y:S02]  /*3040*/  MOV R40, R120 ;  /* 0x0000007800287202 */ /* 0x001fe40000000f00 */
[----:B------:R-:W-:Y:S02]  /*3050*/  MOV R41, R121 ;  /* 0x0000007900297202 */ /* 0x000fe40000000f00 */
[----:B------:R-:W2:Y:S01]  /*3060*/  LDL.LU.64 R120, [R1+0x240] ;  /* 0x0002400001787983 */ /* 0x000ea20000300a00 */
[----:B------:R-:W-:Y:S01]  /*3070*/  MOV R17, RZ ;  /* 0x000000ff00117202 */ /* 0x000fe20000000f00 */
[----:B------:R-:W-:Y:S01]  /*3080*/  HFMA2 R19, -RZ, RZ, 0, 0 ;  /* 0x00000000ff137431 */ /* 0x000fe200000001ff */
[----:B------:R-:W-:Y:S01]  /*3090*/  PRMT R0, RZ, 0x7610, R0 ;  /* 0x00007610ff007816 */ /* 0x000fe20000000000 */
[----:B------:R0:W-:Y:S01]  /*30a0*/  STL [R1+0x1b8], R122 ;  /* 0x0001b87a01007387 */ /* 0x0001e20000100800 */
[----:B------:R-:W-:-:S03]  /*30b0*/  MOV R123, R125 ;  /* 0x0000007d007b7202 */ /* 0x000fc60000000f00 */
[----:B------:R1:W3:Y:S01]  /*30c0*/  @!P0 LDG.E R19, desc[UR10][R2.64] ;  /* 0x0000000a02138981 */ /* 0x0002e2000c1e1900 */
[----:B0-----:R-:W-:-:S03]  /*30d0*/  MOV R122, R124 ;  /* 0x0000007c007a7202 */ /* 0x001fc60000000f00 */
[----:B------:R-:W4:Y:S01]  /*30e0*/  LDL.LU.64 R124, [R1+0x238] ;  /* 0x00023800017c7983 */ /* 0x000f220000300a00 */
[C---:B------:R-:W-:Y:S02]  /*30f0*/  LOP3.LUT P3, RZ, R106.reuse, 0x400000, RZ, 0xc0, !PT ;  /* 0x004000006aff7812 */ /* 0x040fe4000786c0ff */
[C---:B------:R-:W-:Y:S02]  /*3100*/  LOP3.LUT P2, RZ, R106.reuse, 0x200000, RZ, 0xc0, !PT ;  /* 0x002000006aff7812 */ /* 0x040fe4000784c0ff */
[----:B------:R-:W-:Y:S01]  /*3110*/  LOP3.LUT R106, R106, 0xfbffffff, RZ, 0xc0, !PT ;  /* 0xfbffffff6a6a7812 */ /* 0x000fe200078ec0ff */
[----:B--2---:R0:W2:Y:S04]  /*3120*/  @!P0 LDG.E R17, desc[UR10][R120.64] ;  /* 0x0000000a78118981 */ /* 0x0040a8000c1e1900 */
[----:B------:R0:W-:Y:S01]  /*3130*/  STL.64 [R1+0x1c8], R120 ;  /* 0x0001c87801007387 */ /* 0x0001e20000100a00 */
[----:B-1----:R-:W-:-:S02]  /*3140*/  PRMT R2, RZ, 0x7610, R2 ;  /* 0x00007610ff027816 */ /* 0x002fc40000000002 */
[----:B------:R-:W-:Y:S02]  /*3150*/  PRMT R3, RZ, 0x7610, R3 ;  /* 0x00007610ff037816 */ /* 0x000fe40000000003 */
[----:B------:R-:W-:Y:S02]  /*3160*/  @P6 LOP3.LUT R106, R106, 0x4000000, RZ, 0xfc, !PT ;  /* 0x040000006a6a6812 */ /* 0x000fe400078efcff */
[----:B0-----:R-:W-:Y:S02]  /*3170*/  MOV R120, R116 ;  /* 0x0000007400787202 */ /* 0x001fe40000000f00 */
[----:B------:R-:W-:Y:S02]  /*3180*/  MOV R121, R117 ;  /* 0x0000007500797202 */ /* 0x000fe40000000f00 */
[----:B------:R-:W3:Y:S01]  /*3190*/  LDL.LU.64 R116, [R1+0x230] ;  /* 0x0002300001747983 */ /* 0x000ee20000300a00 */
[----:B--2---:R-:W-:-:S05]  /*31a0*/  @!P0 PRMT R0, R17, 0x7632, R0 ;  /* 0x0000763211008816 */ /* 0x004fca0000000000 */
[----:B------:R0:W-:Y:S02]  /*31b0*/  STL.S16 [R1+0x15c], R0 ;  /* 0x00015c0001007387 */ /* 0x0001e40000100600 */
[----:B0-----:R-:W-:-:S06]  /*31c0*/  HFMA2 R0, -RZ, RZ, 0, 0 ;  /* 0x00000000ff007431 */ /* 0x001fcc00000001ff */
[----:B---3--:R-:W2:Y:S01]  /*31d0*/  @!P1 LDG.E R0, desc[UR10][R116.64] ;  /* 0x0000000a74009981 */ /* 0x008ea2000c1e1900 */
[----:B------:R-:W-:Y:S02]  /*31e0*/  @!P0 PRMT R2, R17, 0x7610, R2 ;  /* 0x0000761011028816 */ /* 0x000fe40000000002 */
[----:B----4-:R-:W-:-:S03]  /*31f0*/  PRMT R124, RZ, 0x7610, R124 ;  /* 0x00007610ff7c7816 */ /* 0x010fc6000000007c */
[----:B------:R0:W-:Y:S01]  /*3200*/  STL.S16 [R1+0x158], R2 ;  /* 0x0001580201007387 */ /* 0x0001e20000100600 */
[----:B------:R-:W-:Y:S02]  /*3210*/  @!P0 PRMT R124, R19, 0x7632, R124 ;  /* 0x00007632137c8816 */ /* 0x000fe4000000007c */
[----:B0-----:R-:W-:-:S03]  /*3220*/  MOV R2, RZ ;  /* 0x000000ff00027202 */ /* 0x001fc60000000f00 */
[----:B------:R0:W-:Y:S04]  /*3230*/  STL.S16 [R1+0x154], R124 ;  /* 0x0001547c01007387 */ /* 0x0001e80000100600 */
[----:B------:R1:W3:Y:S04]  /*3240*/  @!P1 LDG.E R2, desc[UR10][R118.64] ;  /* 0x0000000a76029981 */ /* 0x0002e8000c1e1900 */
[----:B0-----:R-:W4:Y:S01]  /*3250*/  LDL.LU R124, [R1+0x228] ;  /* 0x00022800017c7983 */ /* 0x001f220000300800 */
[----:B-1----:R-:W-:Y:S02]  /*3260*/  MOV R118, R114 ;  /* 0x0000007200767202 */ /* 0x002fe40000000f00 */
[----:B------:R-:W-:-:S02]  /*3270*/  MOV R119, R115 ;  /* 0x0000007300777202 */ /* 0x000fc40000000f00 */
[----:B------:R-:W4:Y:S01]  /*3280*/  LDL.LU.64 R114, [R1+0x218] ;  /* 0x0002180001727983 */ /* 0x000f220000300a00 */
[----:B--2---:R-:W-:-:S05]  /*3290*/  @!P1 PRMT R5, R0, 0x7610, R5 ;  /* 0x0000761000059816 */ /* 0x004fca0000000005 */
[----:B------:R0:W-:Y:S04]  /*32a0*/  STL.S16 [R1+0x14c], R5 ;  /* 0x00014c0501007387 */ /* 0x0001e80000100600 */
[----:B0-----:R-:W2:Y:S01]  /*32b0*/  LDL.LU R5, [R1+0x210] ;  /* 0x0002100001057983 */ /* 0x001ea20000300800 */
[----:B---3--:R-:W-:Y:S02]  /*32c0*/  @!P1 PRMT R3, R2, 0x7632, R3 ;  /* 0x0000763202039816 */ /* 0x008fe40000000003 */
[----:B----4-:R-:W-:-:S03]  /*32d0*/  PRMT R124, RZ, 0x7610, R124 ;  /* 0x00007610ff7c7816 */ /* 0x010fc6000000007c */
[----:B------:R0:W-:Y:S01]  /*32e0*/  STL.S16 [R1+0x16c], R3 ;  /* 0x00016c0301007387 */ /* 0x0001e20000100600 */
[----:B------:R-:W-:Y:S01]  /*32f0*/  @!P1 PRMT R124, R2, 0x7610, R124 ;  /* 0x00007610027c9816 */ /* 0x000fe2000000007c */
[----:B0-----:R-:W-:-:S04]  /*3300*/  HFMA2 R3, -RZ, RZ, 0, 0 ;  /* 0x00000000ff037431 */ /* 0x001fc800000001ff */
[----:B------:R0:W-:Y:S04]  /*3310*/  STL.S16 [R1+0x164], R124 ;  /* 0x0001647c01007387 */ /* 0x0001e80000100600 */
[----:B0-----:R-:W3:Y:S04]  /*3320*/  LDL.LU R124, [R1+0x208] ;  /* 0x00020800017c7983 */ /* 0x001ee80000300800 */
[----:B------:R0:W-:Y:S04]  /*3330*/  STL [R1+0x1dc], R114 ;  /* 0x0001dc7201007387 */ /* 0x0001e80000100800 */
[----:B--2---:R1:W2:Y:S02]  /*3340*/  @!P3 LDG.E R3, desc[UR10][R4.64] ;  /* 0x0000000a0403b981 */ /* 0x0042a4000c1e1900 */
[----:B-1----:R-:W-:-:S06]  /*3350*/  MOV R4, RZ ;  /* 0x000000ff00047202 */ /* 0x002fcc0000000f00 */
[----:B------:R0:W4:Y:S04]  /*3360*/  @!P3 LDG.E R4, desc[UR10][R114.64] ;  /* 0x0000000a7204b981 */ /* 0x000128000c1e1900 */
[----:B------:R1:W-:Y:S01]  /*3370*/  STL.64 [R1+0x1d0], R116 ;  /* 0x0001d07401007387 */ /* 0x0003e20000100a00 */
[----:B0-----:R-:W-:Y:S02]  /*3380*/  MOV R114, R6 ;  /* 0x0000000600727202 */ /* 0x001fe40000000f00 */
[----:B------:R-:W-:Y:S02]  /*3390*/  MOV R115, R7 ;  /* 0x0000000700737202 */ /* 0x000fe40000000f00 */
[----:B------:R-:W4:Y:S01]  /*33a0*/  LDL.LU.64 R6, [R1+0x200] ;  /* 0x0002000001067983 */ /* 0x000f220000300a00 */
[----:B-1----:R-:W-:-:S02]  /*33b0*/  MOV R116, R112 ;  /* 0x0000007000747202 */ /* 0x002fc40000000f00 */
[----:B------:R-:W-:Y:S02]  /*33c0*/  MOV R117, R113 ;  /* 0x0000007100757202 */ /* 0x000fe40000000f00 */
[----:B------:R-:W4:Y:S01]  /*33d0*/  LDL.LU.64 R112, [R1+0x220] ;  /* 0x0002200001707983 */ /* 0x000f220000300a00 */
[----:B------:R-:W-:Y:S02]  /*33e0*/  PRMT R125, RZ, 0x7610, R125 ;  /* 0x00007610ff7d7816 */ /* 0x000fe4000000007d */
[----:B---3--:R-:W-:Y:S02]  /*33f0*/  PRMT R124, RZ, 0x7610, R124 ;  /* 0x00007610ff7c7816 */ /* 0x008fe4000000007c */
[----:B------:R-:W-:-:S05]  /*3400*/  @!P0 PRMT R125, R19, 0x7610, R125 ;  /* 0x00007610137d8816 */ /* 0x000fca000000007d */
[----:B------:R0:W-:Y:S04]  /*3410*/  STL.S16 [R1+0x150], R125 ;  /* 0x0001507d01007387 */ /* 0x0001e80000100600 */
[----:B0-----:R-:W3:Y:S01]  /*3420*/  LDL.LU R125, [R1+0x22c] ;  /* 0x00022c00017d7983 */ /* 0x001ee20000300800 */
[----:B------:R-:W-:Y:S02]  /*3430*/  PRMT R5, RZ, 0x7610, R5 ;  /* 0x00007610ff057816 */ /* 0x000fe40000000005 */
[----:B--2---:R-:W-:-:S05]  /*3440*/  @!P3 PRMT R124, R3, 0x7610, R124 ;  /* 0x00007610037cb816 */ /* 0x004fca000000007c */
[----:B------:R0:W-:Y:S04]  /*3450*/  STL.S16 [R1+0x160], R124 ;  /* 0x0001607c01007387 */ /* 0x0001e80000100600 */
[----:B0-----:R-:W2:Y:S01]  /*3460*/  LDL.LU R124, [R1+0x1fc] ;  /* 0x0001fc00017c7983 */ /* 0x001ea20000300800 */
[----:B----4-:R-:W-:-:S05]  /*3470*/  @!P3 PRMT R5, R4, 0x7632, R5 ;  /* 0x000076320405b816 */ /* 0x010fca0000000005 */
[----:B------:R0:W-:Y:S02]  /*3480*/  STL.S16 [R1+0x17c], R5 ;  /* 0x00017c0501007387 */ /* 0x0001e40000100600 */
[----:B0-----:R-:W-:-:S06]  /*3490*/  HFMA2 R5, -RZ, RZ, 0, 0 ;  /* 0x00000000ff057431 */ /* 0x001fcc00000001ff */
[----:B------:R0:W4:Y:S02]  /*34a0*/  @!P2 LDG.E R5, desc[UR10][R6.64] ;  /* 0x0000000a0605a981 */ /* 0x000124000c1e1900 */
[----:B0-----:R-:W-:-:S06]  /*34b0*/  MOV R6, RZ ;  /* 0x000000ff00067202 */ /* 0x001fcc0000000f00 */
[----:B------:R-:W4:Y:S01]  /*34c0*/  @!P2 LDG.E R6, desc[UR10][R112.64] ;  /* 0x0000000a7006a981 */ /* 0x000f22000c1e1900 */
        /* <DEDUP_REMOVED lines=8> */
[----:B------:R-:W-:Y:S02]  /*3550*/  PRMT R7, RZ, 0x7610, R7 ;  /* 0x00007610ff077816 */ /* 0x000fe40000000007 */
[----:B------:R-:W-:Y:S02]  /*3560*/  LOP3.LUT P0, RZ, R106, 0x100000, RZ, 0xc0, !PT ;  /* 0x001000006aff7812 */ /* 0x000fe4000780c0ff */
        /* <DEDUP_REMOVED lines=20> */
[----:B0-----:R-:W-:-:S06]  /*36b0*/  CS2R R10, SRZ ;  /* 0x00000000000a7805 */ /* 0x001fcc000001ff00 */
        /* <DEDUP_REMOVED lines=9> */
[C---:B------:R-:W-:Y:S02]  /*3750*/  LOP3.LUT P3, RZ, R106.reuse, 0x40000, RZ, 0xc0, !PT ;  /* 0x000400006aff7812 */ /* 0x040fe4000786c0ff */
[----:B------:R-:W-:-:S11]  /*3760*/  LOP3.LUT P5, RZ, R106, 0x20000, RZ, 0xc0, !PT ;  /* 0x000200006aff7812 */ /* 0x000fd600078ac0ff */
[----:B------:R0:W2:Y:S02]  /*3770*/  @!P3 LDG.E R11, desc[UR10][R12.64] ;  /* 0x0000000a0c0bb981 */ /* 0x0000a4000c1e1900 */
[----:B0-----:R-:W-:-:S06]  /*3780*/  CS2R R12, SRZ ;  /* 0x00000000000c7805 */ /* 0x001fcc000001ff00 */
[----:B------:R-:W2:Y:S04]  /*3790*/  @!P3 LDG.E R12, desc[UR10][R104.64] ;  /* 0x0000000a680cb981 */ /* 0x000ea8000c1e1900 */
[----:B------:R0:W2:Y:S01]  /*37a0*/  @!P5 LDG.E R13, desc[UR10][R14.64] ;  /* 0x0000000a0e0dd981 */ /* 0x0000a2000c1e1900 */
[----:B------:R-:W-:Y:S02]  /*37b0*/  PRMT R16, RZ, 0x7610, R16 ;  /* 0x00007610ff107816 */ /* 0x000fe40000000010 */
[----:B0-----:R-:W-:-:S06]  /*37c0*/  CS2R R14, SRZ ;  /* 0x00000000000e7805 */ /* 0x001fcc000001ff00 */
[----:B------:R-:W2:Y:S01]  /*37d0*/  @!P5 LDG.E R14, desc[UR10][R102.64] ;  /* 0x0000000a660ed981 */ /* 0x000ea2000c1e1900 */
[----:B------:R-:W-:Y:S02]  /*37e0*/  LOP3.LUT P6, RZ, R106, 0x10000, RZ, 0xc0, !PT ;  /* 0x000100006aff7812 */ /* 0x000fe400078cc0ff */
[----:B------:R-:W-:Y:S02]  /*37f0*/  PRMT R18, RZ, 0x7610, R18 ;  /* 0x00007610ff127816 */ /* 0x000fe40000000012 */
[----:B------:R-:W-:Y:S02]  /*3800*/  PRMT R111, RZ, 0x7610, R111 ;  /* 0x00007610ff6f7816 */ /* 0x000fe4000000006f */
[----:B------:R-:W-:Y:S02]  /*3810*/  PRMT R100, RZ, 0x7610, R100 ;  /* 0x00007610ff647816 */ /* 0x000fe40000000064 */
[----:B----4-:R-:W-:-:S05]  /*3820*/  @!P1 PRMT R16, R10, 0x7632, R16 ;  /* 0x000076320a109816 */ /* 0x010fca0000000010 */
[----:B------:R-:W4:Y:S04]  /*3830*/  @!P6 LDG.E R15, desc[UR10][R98.64] ;  /* 0x0000000a620fe981 */ /* 0x000f28000c1e1900 */
[----:B------:R0:W-:Y:S01]  /*3840*/  STL.S16 [R1+0x19c], R16 ;  /* 0x00019c1001007387 */ /* 0x0001e20000100600 */
[----:B------:R-:W-:Y:S02]  /*3850*/  @!P0 PRMT R18, R8, 0x7610, R18 ;  /* 0x0000761008128816 */ /* 0x000fe40000000012 */
[C---:B------:R-:W-:Y:S02]  /*3860*/  @!P0 PRMT R111, R7.reuse, 0x7610, R111 ;  /* 0x00007610076f8816 */ /* 0x040fe4000000006f */
[----:B0-----:R-:W-:Y:S02]  /*3870*/  MOV R16, RZ ;  /* 0x000000ff00107202 */ /* 0x001fe40000000f00 */
[----:B------:R-:W-:-:S02]  /*3880*/  @!P0 PRMT R100, R7, 0x7632, R100 ;  /* 0x0000763207648816 */ /* 0x000fc40000000064 */
[----:B------:R-:W-:Y:S02]  /*3890*/  LOP3.LUT P0, RZ, R106, 0x8000, RZ, 0xc0, !PT ;  /* 0x000080006aff7812 */ /* 0x000fe4000780c0ff */
[----:B------:R-:W4:Y:S04]  /*38a0*/  @!P6 LDG.E R16, desc[UR10][R96.64] ;  /* 0x0000000a6010e981 */ /* 0x000f28000c1e1900 */
[----:B------:R0:W-:Y:S02]  /*38b0*/  STL.S16 [R1+0x194], R18 ;  /* 0x0001941201007387 */ /* 0x0001e40000100600 */
[----:B0-----:R-:W-:Y:S01]  /*38c0*/  HFMA2 R18, -RZ, RZ, 0, 0 ;  /* 0x00000000ff127431 */ /* 0x001fe200000001ff */
[----:B------:R-:W-:Y:S02]  /*38d0*/  PRMT R101, RZ, 0x7610, R101 ;  /* 0x00007610ff657816 */ /* 0x000fe40000000065 */
[----:B---3--:R-:W-:-:S02]  /*38e0*/  PRMT R125, RZ, 0x7610, R125 ;  /* 0x00007610ff7d7816 */ /* 0x008fc4000000007d */
[----:B------:R-:W-:Y:S01]  /*38f0*/  @!P1 PRMT R101, R9, 0x7610, R101 ;  /* 0x0000761009659816 */ /* 0x000fe20000000065 */
[----:B------:R0:W3:Y:S01]  /*3900*/  @!P0 LDG.E R18, desc[UR10][R20.64] ;  /* 0x0000000a14128981 */ /* 0x0000e2000c1e1900 */
[----:B------:R-:W-:Y:S02]  /*3910*/  @!P1 PRMT R125, R10, 0x7610, R125 ;  /* 0x000076100a7d9816 */ /* 0x000fe4000000007d */
[----:B0-----:R-:W-:-:S06]  /*3920*/  CS2R R20, SRZ ;  /* 0x0000000000147805 */ /* 0x001fcc000001ff00 */
[----:B------:R-:W3:Y:S01]  /*3930*/  @!P0 LDG.E R20, desc[UR10][R94.64] ;  /* 0x0000000a5e148981 */ /* 0x000ee2000c1e1900 */
[----:B------:R-:W-:Y:S02]  /*3940*/  LOP3.LUT P2, RZ, R106, 0x2000, RZ, 0xc0, !PT ;  /* 0x000020006aff7812 */ /* 0x000fe4000784c0ff */
[----:B--2---:R-:W-:-:S04]  /*3950*/  PRMT R124, RZ, 0x7610, R124 ;  /* 0x00007610ff7c7816 */ /* 0x004fc8000000007c */
[----:B------:R-:W-:Y:S02]  /*3960*/  @!P1 PRMT R124, R9, 0x7632, R124 ;  /* 0x00007632097c9816 */ /* 0x000fe4000000007c */
[----:B------:R-:W-:-:S13]  /*3970*/  LOP3.LUT P1, RZ, R106, 0x4000, RZ, 0xc0, !PT ;  /* 0x000040006aff7812 */ /* 0x000fda000782c0ff */
[----:B------:R0:W2:Y:S02]  /*3980*/  @!P1 LDG.E R21, desc[UR10][R22.64] ;  /* 0x0000000a16159981 */ /* 0x0000a4000c1e1900 */
[----:B0-----:R-:W-:-:S06]  /*3990*/  CS2R R22, SRZ ;  /* 0x0000000000167805 */ /* 0x001fcc000001ff00 */
[----:B------:R-:W2:Y:S04]  /*39a0*/  @!P1 LDG.E R22, desc[UR10][R92.64] ;  /* 0x0000000a5c169981 */ /* 0x000ea8000c1e1900 */
[----:B------:R0:W2:Y:S02]  /*39b0*/  @!P2 LDG.E R23, desc[UR10][R24.64] ;  /* 0x0000000a1817a981 */ /* 0x0000a4000c1e1900 */
[----:B0-----:R-:W-:-:S06]  /*39c0*/  CS2R R24, SRZ ;  /* 0x0000000000187805 */ /* 0x001fcc000001ff00 */
[----:B------:R-:W2:Y:S01]  /*39d0*/  @!P2 LDG.E R24, desc[UR10][R90.64] ;  /* 0x0000000a5a18a981 */ /* 0x000ea2000c1e1900 */
        /* <DEDUP_REMOVED lines=9> */
[----:B------:R-:W-:Y:S02]  /*3a70*/  LOP3.LUT P4, RZ, R106, 0x800, RZ, 0xc0, !PT ;  /* 0x000008006aff7812 */ /* 0x000fe4000788c0ff */
[----:B------:R-:W-:Y:S02]  /*3a80*/  PRMT R94, RZ, 0x7610, R94 ;  /* 0x00007610ff5e7816 */ /* 0x000fe4000000005e */
[----:B------:R-:W-:-:S02]  /*3a90*/  PRMT R95, RZ, 0x7610, R95 ;  /* 0x00007610ff5f7816 */ /* 0x000fc4000000005f */
[----:B------:R-:W-:Y:S02]  /*3aa0*/  PRMT R96, RZ, 0x7610, R96 ;  /* 0x00007610ff607816 */ /* 0x000fe40000000060 */
[----:B------:R-:W-:Y:S02]  /*3ab0*/  PRMT R97, RZ, 0x7610, R97 ;  /* 0x00007610ff617816 */ /* 0x000fe40000000061 */
[C---:B------:R-:W-:Y:S01]  /*3ac0*/  @!P5 PRMT R94, R13.reuse, 0x7610, R94 ;  /* 0x000076100d5ed816 */ /* 0x040fe2000000005e */
[----:B------:R0:W2:Y:S01]  /*3ad0*/  @!P3 LDG.E R25, desc[UR10][R26.64] ;  /* 0x0000000a1a19b981 */ /* 0x0000a2000c1e1900 */
[----:B------:R-:W-:Y:S02]  /*3ae0*/  @!P5 PRMT R95, R13, 0x7632, R95 ;  /* 0x000076320d5fd816 */ /* 0x000fe4000000005f */
[C---:B------:R-:W-:Y:S02]  /*3af0*/  @!P5 PRMT R96, R14.reuse, 0x7610, R96 ;  /* 0x000076100e60d816 */ /* 0x040fe40000000060 */
[----:B------:R-:W-:-:S02]  /*3b00*/  @!P5 PRMT R97, R14, 0x7632, R97 ;  /* 0x000076320e61d816 */ /* 0x000fc40000000061 */
[C---:B------:R-:W-:Y:S02]  /*3b10*/  LOP3.LUT P5, RZ, R106.reuse, 0x400, RZ, 0xc0, !PT ;  /* 0x000004006aff7812 */ /* 0x040fe400078ac0ff */
[----:B------:R-:W-:Y:S02]  /*3b20*/  LOP3.LUT R107, R107, 0xffffffef, RZ, 0xc0, !PT ;  /* 0xffffffef6b6b7812 */ /* 0x000fe400078ec0ff */
[----:B0-----:R-:W-:Y:S02]  /*3b30*/  CS2R R26, SRZ ;  /* 0x00000000001a7805 */ /* 0x001fe4000001ff00 */
[----:B------:R-:W-:Y:S02]  /*3b40*/  @P2 LOP3.LUT R107, R107, 0x10, RZ, 0xfc, !PT ;  /* 0x000000106b6b2812 */ /* 0x000fe400078efcff */
[C---:B------:R-:W-:Y:S02]  /*3b50*/  LOP3.LUT P2, RZ, R106.reuse, 0x10000, RZ, 0xc0, !PT ;  /* 0x000100006aff7812 */ /* 0x040fe4000784c0ff */
[----:B------:R0:W2:Y:S01]  /*3b60*/  @!P4 LDG.E R27, desc[UR10][R28.64] ;  /* 0x0000000a1c1bc981 */ /* 0x0000a2000c1e1900 */
[----:B------:R-:W-:-:S02]  /*3b70*/  LOP3.LUT P6, RZ, R106, 0x200, RZ, 0xc0, !PT ;  /* 0x000002006aff7812 */ /* 0x000fc400078cc0ff */
[----:B------:R-:W-:Y:S01]  /*3b80*/  PRMT R90, RZ, 0x7610, R90 ;  /* 0x00007610ff5a7816 */ /* 0x000fe2000000005a */
[----:B------:R-:W2:Y:S01]  /*3b90*/  @!P3 LDG.E R26, desc[UR10][R88.64] ;  /* 0x0000000a581ab981 */ /* 0x000ea2000c1e1900 */
[----:B0-----:R-:W-:Y:S02]  /*3ba0*/  CS2R R28, SRZ ;  /* 0x00000000001c7805 */ /* 0x001fe4000001ff00 */
[----:B------:R-:W-:Y:S02]  /*3bb0*/  PRMT R91, RZ, 0x7610, R91 ;  /* 0x00007610ff5b7816 */ /* 0x000fe4000000005b */
[----:B------:R-:W-:Y:S02]  /*3bc0*/  PRMT R92, RZ, 0x7610, R92 ;  /* 0x00007610ff5c7816 */ /* 0x000fe4000000005c */
[----:B------:R-:W-:Y:S01]  /*3bd0*/  PRMT R93, RZ, 0x7610, R93 ;  /* 0x00007610ff5d7816 */ /* 0x000fe2000000005d */
[----:B------:R-:W2:Y:S04]  /*3be0*/  @!P4 LDG.E R28, desc[UR10][R86.64] ;  /* 0x0000000a561cc981 */ /* 0x000ea8000c1e1900 */
[----:B------:R0:W2:Y:S01]  /*3bf0*/  @!P5 LDG.E R29, desc[UR10][R30.64] ;  /* 0x0000000a1e1dd981 */ /* 0x0000a2000c1e1900 */
[----:B----4-:R-:W-:-:S02]  /*3c00*/  @!P2 PRMT R90, R15, 0x7610, R90 ;  /* 0x000076100f5aa816 */ /* 0x010fc4000000005a */
[----:B------:R-:W-:Y:S02]  /*3c10*/  @!P2 PRMT R91, R15, 0x7632, R91 ;  /* 0x000076320f5ba816 */ /* 0x000fe4000000005b */
[C---:B------:R-:W-:Y:S02]  /*3c20*/  @!P2 PRMT R92, R16.reuse, 0x7610, R92 ;  /* 0x00007610105ca816 */ /* 0x040fe4000000005c */
[----:B0-----:R-:W-:Y:S02]  /*3c30*/  CS2R R30, SRZ ;  /* 0x00000000001e7805 */ /* 0x001fe4000001ff00 */
[----:B------:R-:W-:Y:S02]  /*3c40*/  @!P2 PRMT R93, R16, 0x7632, R93 ;  /* 0x00007632105da816 */ /* 0x000fe4000000005d */
[C---:B------:R-:W-:Y:S02]  /*3c50*/  LOP3.LUT P2, RZ, R106.reuse, 0x100, RZ, 0xc0, !PT ;  /* 0x000001006aff7812 */ /* 0x040fe4000784c0ff */
[----:B------:R-:W-:Y:S01]  /*3c60*/  LOP3.LUT R107, R107, 0xfffffff7, RZ, 0xc0, !PT ;  /* 0xfffffff76b6b7812 */ /* 0x000fe200078ec0ff */
[----:B------:R-:W4:Y:S03]  /*3c70*/  @!P5 LDG.E R30, desc[UR10][R84.64] ;  /* 0x0000000a541ed981 */ /* 0x000f26000c1e1900 */
[----:B------:R-:W-:Y:S01]  /*3c80*/  @P3 LOP3.LUT R107, R107, 0x8, RZ, 0xfc, !PT ;  /* 0x000000086b6b3812 */ /* 0x000fe200078efcff */
[----:B------:R0:W4:Y:S01]  /*3c90*/  @!P6 LDG.E R31, desc[UR10][R32.64] ;  /* 0x0000000a201fe981 */ /* 0x000122000c1e1900 */
[----:B------:R-:W-:-:S03]  /*3ca0*/  LOP3.LUT P3, RZ, R106, 0x80, RZ, 0xc0, !PT ;  /* 0x000000806aff7812 */ /* 0x000fc6000786c0ff */
[----:B------:R1:W-:Y:S01]  /*3cb0*/  STL [R1+0x10], R19 ;  /* 0x0000101301007387 */ /* 0x0003e20000100800 */
[----:B0-----:R-:W-:Y:S02]  /*3cc0*/  CS2R R32, SRZ ;  /* 0x0000000000207805 */ /* 0x001fe4000001ff00 */
[----:B------:R-:W-:Y:S02]  /*3cd0*/  PRMT R86, RZ, 0x7610, R86 ;  /* 0x00007610ff567816 */ /* 0x000fe40000000056 */
[----:B-1----:R-:W-:Y:S02]  /*3ce0*/  MOV R19, RZ ;  /* 0x000000ff00137202 */ /* 0x002fe40000000f00 */
[----:B------:R0:W4:Y:S01]  /*3cf0*/  @!P2 LDG.E R33, desc[UR10][R34.64] ;  /* 0x0000000a2221a981 */ /* 0x000122000c1e1900 */
[----:B------:R-:W-:Y:S02]  /*3d00*/  PRMT R87, RZ, 0x7610, R87 ;  /* 0x00007610ff577816 */ /* 0x000fe40000000057 */
[----:B------:R-:W-:Y:S01]  /*3d10*/  PRMT R88, RZ, 0x7610, R88 ;  /* 0x00007610ff587816 */ /* 0x000fe20000000058 */
[----:B------:R-:W4:Y:S01]  /*3d20*/  @!P6 LDG.E R32, desc[UR10][R82.64] ;  /* 0x0000000a5220e981 */ /* 0x000f22000c1e1900 */
[----:B------:R-:W-:-:S02]  /*3d30*/  PRMT R89, RZ, 0x7610, R89 ;  /* 0x00007610ff597816 */ /* 0x000fc40000000059 */
[C---:B---3--:R-:W-:Y:S01]  /*3d40*/  @!P0 PRMT R86, R18.reuse, 0x7610, R86 ;  /* 0x0000761012568816 */ /* 0x048fe20000000056 */
[----:B------:R1:W3:Y:S01]  /*3d50*/  @!P3 LDG.E R19, desc[UR10][R36.64] ;  /* 0x0000000a2413b981 */ /* 0x0002e2000c1e1900 */
[----:B0-----:R-:W-:Y:S02]  /*3d60*/  CS2R R34, SRZ ;  /* 0x0000000000227805 */ /* 0x001fe4000001ff00 */
[----:B------:R-:W-:Y:S02]  /*3d70*/  @!P0 PRMT R87, R18, 0x7632, R87 ;  /* 0x0000763212578816 */ /* 0x000fe40000000057 */
[C---:B------:R-:W-:Y:S02]  /*3d80*/  @!P0 PRMT R88, R20.reuse, 0x7610, R88 ;  /* 0x0000761014588816 */ /* 0x040fe40000000058 */
[----:B------:R-:W-:Y:S01]  /*3d90*/  @!P0 PRMT R89, R20, 0x7632, R89 ;  /* 0x0000763214598816 */ /* 0x000fe20000000059 */
[----:B------:R-:W3:Y:S01]  /*3da0*/  @!P3 LDG.E R35, desc[UR10][R78.64] ;  /* 0x0000000a4e23b981 */ /* 0x000ee2000c1e1900 */
[----:B------:R-:W-:Y:S01]  /*3db0*/  LOP3.LUT P0, RZ, R106, 0x40, RZ, 0xc0, !PT ;  /* 0x000000406aff7812 */ /* 0x000fe2000780c0ff */
[----:B-1----:R-:W-:-:S02]  /*3dc0*/  HFMA2 R36, -RZ, RZ, 0, 0 ;  /* 0x00000000ff247431 */ /* 0x002fc400000001ff */
[----:B------:R0:W-:Y:S04]  /*3dd0*/  STL [R1+0x98], R4 ;  /* 0x0000980401007387 */ /* 0x0001e80000100800 */
[----:B------:R1:W-:Y:S04]  /*3de0*/  STL [R1+0x1c], R5 ;  /* 0x00001c0501007387 */ /* 0x0003e80000100800 */
[----:B------:R1:W-:Y:S01]  /*3df0*/  STL [R1+0x14], R0 ;  /* 0x0000140001007387 */ /* 0x0003e20000100800 */
[----:B0-----:R-:W-:-:S03]  /*3e00*/  MOV R4, R56 ;  /* 0x0000003800047202 */ /* 0x001fc60000000f00 */
[----:B------:R-:W3:Y:S01]  /*3e10*/  @!P0 LDG.E R36, desc[UR10][R42.64] ;  /* 0x0000000a2a248981 */ /* 0x000ee2000c1e1900 */
[----:B-1----:R-:W-:-:S03]  /*3e20*/  MOV R5, R57 ;  /* 0x0000003900057202 */ /* 0x002fc60000000f00 */
[----:B------:R-:W3:Y:S01]  /*3e30*/  LDL.LU.64 R56, [R1+0x1e0] ;  /* 0x0001e00001387983 */ /* 0x000ee20000300a00 */
[----:B------:R-:W-:Y:S02]  /*3e40*/  MOV R0, RZ ;  /* 0x000000ff00007202 */ /* 0x000fe40000000f00 */
[----:B------:R-:W-:Y:S01]  /*3e50*/  PRMT R82, RZ, 0x7610, R82 ;  /* 0x00007610ff527816 */ /* 0x000fe20000000052 */
[----:B------:R-:W3:Y:S01]  /*3e60*/  @!P2 LDG.E R34, desc[UR10][R80.64] ;  /* 0x0000000a5022a981 */ /* 0x000ee2000c1e1900 */
[----:B------:R-:W-:Y:S02]  /*3e70*/  PRMT R83, RZ, 0x7610, R83 ;  /* 0x00007610ff537816 */ /* 0x000fe40000000053 */
[----:B------:R-:W-:Y:S01]  /*3e80*/  PRMT R84, RZ, 0x7610, R84 ;  /* 0x00007610ff547816 */ /* 0x000fe20000000054 */
[----:B------:R0:W3:Y:S01]  /*3e90*/  @!P0 LDG.E R0, desc[UR10][R44.64] ;  /* 0x0000000a2c008981 */ /* 0x0000e2000c1e1900 */
[----:B------:R-:W-:Y:S02]  /*3ea0*/  PRMT R85, RZ, 0x7610, R85 ;  /* 0x00007610ff557816 */ /* 0x000fe40000000055 */
[----:B------:R-:W-:Y:S01]  /*3eb0*/  LOP3.LUT P2, RZ, R107, 0x10, RZ, 0xc0, !PT ;  /* 0x000000106bff7812 */ /* 0x000fe2000784c0ff */
[----:B------:R1:W-:Y:S01]  /*3ec0*/  STL [R1+0x18], R3 ;  /* 0x0000180301007387 */ /* 0x0003e20000100800 */
[----:B0-----:R-:W-:Y:S01]  /*3ed0*/  HFMA2 R44, -RZ, RZ, 0, 0 ;  /* 0x00000000ff2c7431 */ /* 0x001fe200000001ff */
[----:B-1----:R-:W-:-:S02]  /*3ee0*/  MOV R3, RZ ;  /* 0x000000ff00037202 */ /* 0x002fc40000000f00 */
[----:B------:R-:W-:Y:S02]  /*3ef0*/  PRMT R78, RZ, 0x7610, R78 ;  /* 0x00007610ff4e7816 */ /* 0x000fe4000000004e */
[----:B------:R-:W-:Y:S02]  /*3f00*/  PRMT R79, RZ, 0x7610, R79 ;  /* 0x00007610ff4f7816 */ /* 0x000fe4000000004f */
[----:B------:R-:W-:Y:S02]  /*3f10*/  PRMT R80, RZ, 0x7610, R80 ;  /* 0x00007610ff507816 */ /* 0x000fe40000000050 */
[----:B------:R-:W-:Y:S01]  /*3f20*/  PRMT R81, RZ, 0x7610, R81 ;  /* 0x00007610ff517816 */ /* 0x000fe20000000051 */
[----:B------:R-:W-:Y:S01]  /*3f30*/  HFMA2 R99, -RZ, RZ, 0, 0 ;  /* 0x00000000ff637431 */ /* 0x000fe200000001ff */
[----:B------:R0:W-:Y:S04]  /*3f40*/  STL [R1+0x9c], R6 ;  /* 0x00009c0601007387 */ /* 0x0001e80000100800 */
[----:B------:R1:W-:Y:S01]  /*3f50*/  STL [R1+0x20], R7 ;  /* 0x0000200701007387 */ /* 0x0003e20000100800 */
[----:B0-----:R-:W-:-:S02]  /*3f60*/  MOV R6, R4 ;  /* 0x0000000400067202 */ /* 0x001fc40000000f00 */
[----:B------:R-:W-:Y:S02]  /*3f70*/  MOV R4, R114 ;  /* 0x0000007200047202 */ /* 0x000fe40000000f00 */
[----:B-1----:R-:W-:Y:S02]  /*3f80*/  MOV R7, R5 ;  /* 0x0000000500077202 */ /* 0x002fe40000000f00 */
[----:B------:R-:W-:Y:S02]  /*3f90*/  MOV R5, R115 ;  /* 0x0000007300057202 */ /* 0x000fe40000000f00 */
[----:B------:R-:W3:Y:S01]  /*3fa0*/  LDL.LU.64 R114, [R1+0x110] ;  /* 0x0001100001727983 */ /* 0x000ee20000300a00 */
[C---:B--2---:R-:W-:Y:S02]  /*3fb0*/  @!P1 PRMT R82, R21.reuse, 0x7610, R82 ;  /* 0x0000761015529816 */ /* 0x044fe40000000052 */
[----:B------:R-:W-:Y:S02]  /*3fc0*/  @!P1 PRMT R83, R21, 0x7632, R83 ;  /* 0x0000763215539816 */ /* 0x000fe40000000053 */
[----:B------:R-:W-:-:S02]  /*3fd0*/  @!P1 PRMT R84, R22, 0x7610, R84 ;  /* 0x0000761016549816 */ /* 0x000fc40000000054 */
[----:B------:R-:W-:Y:S02]  /*3fe0*/  @!P1 PRMT R85, R22, 0x7632, R85 ;  /* 0x0000763216559816 */ /* 0x000fe40000000055 */
[----:B------:R-:W-:Y:S02]  /*3ff0*/  LOP3.LUT P1, RZ, R106, 0x20, RZ, 0xc0, !PT ;  /* 0x000000206aff7812 */ /* 0x000fe4000782c0ff */
[C---:B------:R-:W-:Y:S02]  /*4000*/  @!P2 PRMT R78, R23.reuse, 0x7610, R78 ;  /* 0x00007610174ea816 */ /* 0x040fe4000000004e */
[----:B------:R-:W-:-:S09]  /*4010*/  @!P2 PRMT R79, R23, 0x7632, R79 ;  /* 0x00007632174fa816 */ /* 0x000fd2000000004f */
[----:B------:R-:W2:Y:S04]  /*4020*/  @!P1 LDG.E R44, desc[UR10][R46.64] ;  /* 0x0000000a2e2c9981 */ /* 0x000ea8000c1e1900 */
[----:B------:R0:W2:Y:S01]  /*4030*/  @!P1 LDG.E R3, desc[UR10][R48.64] ;  /* 0x0000000a30039981 */ /* 0x0000a2000c1e1900 */
[C---:B------:R-:W-:Y:S02]  /*4040*/  @!P2 PRMT R80, R24.reuse, 0x7610, R80 ;  /* 0x000076101850a816 */ /* 0x040fe40000000050 */
[----:B------:R-:W-:Y:S02]  /*4050*/  @!P2 PRMT R81, R24, 0x7632, R81 ;  /* 0x000076321851a816 */ /* 0x000fe40000000051 */
[----:B------:R-:W-:Y:S01]  /*4060*/  LOP3.LUT P2, RZ, R106, 0x10, RZ, 0xc0, !PT ;  /* 0x000000106aff7812 */ /* 0x000fe2000784c0ff */
[----:B0-----:R-:W-:-:S12]  /*4070*/  HFMA2 R48, -RZ, RZ, 0, 0 ;  /* 0x00000000ff307431 */ /* 0x001fd800000001ff */
[----:B------:R-:W2:Y:S04]  /*4080*/  @!P2 LDG.E R99, desc[UR10][R52.64] ;  /* 0x0000000a3463a981 */ /* 0x000ea8000c1e1900 */
[----:B------:R0:W2:Y:S01]  /*4090*/  @!P2 LDG.E R48, desc[UR10][R50.64] ;  /* 0x0000000a3230a981 */ /* 0x0000a2000c1e1900 */
[----:B------:R-:W-:Y:S02]  /*40a0*/  LOP3.LUT P3, RZ, R107, 0x8, RZ, 0xc0, !PT ;  /* 0x000000086bff7812 */ /* 0x000fe4000786c0ff */
[----:B------:R-:W-:Y:S01]  /*40b0*/  PRMT R45, RZ, 0x7610, R45 ;  /* 0x00007610ff2d7816 */ /* 0x000fe2000000002d */
[----:B------:R1:W-:Y:S01]  /*40c0*/  STL [R1+0x94], R2 ;  /* 0x0000940201007387 */ /* 0x0003e20000100800 */
[----:B------:R-:W-:Y:S02]  /*40d0*/  PRMT R46, RZ, 0x7610, R46 ;  /* 0x00007610ff2e7816 */ /* 0x000fe4000000002e */
[----:B------:R-:W-:Y:S01]  /*40e0*/  PRMT R47, RZ, 0x7610, R47 ;  /* 0x00007610ff2f7816 */ /* 0x000fe2000000002f */
[----:B------:R0:W-:Y:S01]  /*40f0*/  STL [R1+0x90], R17 ;  /* 0x0000901101007387 */ /* 0x0001e20000100800 */
[----:B------:R-:W-:-:S02]  /*4100*/  PRMT R37, RZ, 0x7610, R37 ;  /* 0x00007610ff257816 */ /* 0x000fc40000000025 */
[----:B------:R-:W-:Y:S02]  /*4110*/  PRMT R42, RZ, 0x7610, R42 ;  /* 0x00007610ff2a7816 */ /* 0x000fe4000000002a */
[----:B-1----:R-:W-:Y:S02]  /*4120*/  PRMT R2, RZ, 0x7610, R2 ;  /* 0x00007610ff027816 */ /* 0x002fe40000000002 */
[----:B------:R-:W-:Y:S02]  /*4130*/  PRMT R43, RZ, 0x7610, R43 ;  /* 0x00007610ff2b7816 */ /* 0x000fe4000000002b */
[----:B0-----:R-:W-:Y:S01]  /*4140*/  PRMT R17, RZ, 0x7610, R17 ;  /* 0x00007610ff117816 */ /* 0x001fe20000000011 */
[----:B------:R0:W-:Y:S01]  /*4150*/  STL [R1+0x24], R9 ;  /* 0x0000240901007387 */ /* 0x0001e20000100800 */
[----:B------:R-:W-:Y:S02]  /*4160*/  @!P3 PRMT R37, R25, 0x7632, R37 ;  /* 0x000076321925b816 */ /* 0x000fe40000000025 */
[----:B------:R-:W-:-:S02]  /*4170*/  @!P4 PRMT R2, R27, 0x7610, R2 ;  /* 0x000076101b02c816 */ /* 0x000fc40000000002 */
[----:B------:R-:W-:Y:S02]  /*4180*/  @!P4 PRMT R45, R27, 0x7632, R45 ;  /* 0x000076321b2dc816 */ /* 0x000fe4000000002d */
[----:B------:R-:W-:Y:S02]  /*4190*/  @!P3 PRMT R17, R25, 0x7610, R17 ;  /* 0x000076101911b816 */ /* 0x000fe40000000011 */
[C---:B------:R-:W-:Y:S02]  /*41a0*/  @!P3 PRMT R42, R26.reuse, 0x7610, R42 ;  /* 0x000076101a2ab816 */ /* 0x040fe4000000002a */
[----:B------:R-:W-:Y:S01]  /*41b0*/  @!P3 PRMT R43, R26, 0x7632, R43 ;  /* 0x000076321a2bb816 */ /* 0x000fe2000000002b */
[----:B0-----:R-:W-:Y:S01]  /*41c0*/  HFMA2 R9, -RZ, RZ, 0, 0 ;  /* 0x00000000ff097431 */ /* 0x001fe200000001ff */
[----:B------:R-:W-:Y:S02]  /*41d0*/  LOP3.LUT P3, RZ, R106, 0x8, RZ, 0xc0, !PT ;  /* 0x000000086aff7812 */ /* 0x000fe4000786c0ff */
[----:B------:R-:W-:-:S02]  /*41e0*/  PRMT R49, RZ, 0x7610, R49 ;  /* 0x00007610ff317816 */ /* 0x000fc40000000031 */
[C---:B------:R-:W-:Y:S02]  /*41f0*/  @!P4 PRMT R46, R28.reuse, 0x7610, R46 ;  /* 0x000076101c2ec816 */ /* 0x040fe4000000002e */
[----:B------:R-:W-:Y:S02]  /*4200*/  @!P4 PRMT R47, R28, 0x7632, R47 ;  /* 0x000076321c2fc816 */ /* 0x000fe4000000002f */
[----:B------:R-:W-:Y:S02]  /*4210*/  LOP3.LUT P4, RZ, R106, 0x4, RZ, 0xc0, !PT ;  /* 0x000000046aff7812 */ /* 0x000fe4000788c0ff */
[----:B------:R-:W-:Y:S02]  /*4220*/  PRMT R50, RZ, 0x7610, R50 ;  /* 0x00007610ff327816 */ /* 0x000fe40000000032 */
[----:B------:R-:W-:Y:S02]  /*4230*/  PRMT R51, RZ, 0x7610, R51 ;  /* 0x00007610ff337816 */ /* 0x000fe40000000033 */
[----:B------:R-:W-:-:S02]  /*4240*/  PRMT R98, RZ, 0x7610, R98 ;  /* 0x00007610ff627816 */ /* 0x000fc40000000062 */
[C---:B------:R-:W-:Y:S02]  /*4250*/  @!P5 PRMT R49, R29.reuse, 0x7610, R49 ;  /* 0x000076101d31d816 */ /* 0x040fe40000000031 */
[----:B------:R-:W-:Y:S02]  /*4260*/  @!P5 PRMT R50, R29, 0x7632, R50 ;  /* 0x000076321d32d816 */ /* 0x000fe40000000032 */
[----:B------:R-:W-:Y:S01]  /*4270*/  LOP3.LUT R107, R107, 0xfffffffd, RZ, 0xc0, !PT ;  /* 0xfffffffd6b6b7812 */ /* 0x000fe200078ec0ff */
[----:B------:R0:W2:Y:S01]  /*4280*/  @!P4 LDG.E R9, desc[UR10][R60.64] ;  /* 0x0000000a3c09c981 */ /* 0x0000a2000c1e1900 */
[C---:B----4-:R-:W-:Y:S02]  /*4290*/  @!P5 PRMT R51, R30.reuse, 0x7610, R51 ;  /* 0x000076101e33d816 */ /* 0x050fe40000000033 */
[----:B------:R-:W-:Y:S02]  /*42a0*/  @!P5 PRMT R98, R30, 0x7632, R98 ;  /* 0x000076321e62d816 */ /* 0x000fe40000000062 */
[----:B------:R-:W-:-:S02]  /*42b0*/  LOP3.LUT P5, RZ, R106, 0x2, RZ, 0xc0, !PT ;  /* 0x000000026aff7812 */ /* 0x000fc400078ac0ff */
[----:B------:R-:W-:Y:S02]  /*42c0*/  MOV R52, RZ ;  /* 0x000000ff00347202 */ /* 0x000fe40000000f00 */
[----:B------:R-:W-:Y:S02]  /*42d0*/  @P0 LOP3.LUT R107, R107, 0x2, RZ, 0xfc, !PT ;  /* 0x000000026b6b0812 */ /* 0x000fe400078efcff */
[----:B------:R-:W-:Y:S02]  /*42e0*/  LOP3.LUT P0, RZ, R106, 0x80, RZ, 0xc0, !PT ;  /* 0x000000806aff7812 */ /* 0x000fe4000780c0ff */
[----:B0-----:R-:W-:Y:S01]  /*42f0*/  MOV R60, RZ ;  /* 0x000000ff003c7202 */ /* 0x001fe20000000f00 */
[----:B------:R0:W4:Y:S01]  /*4300*/  @!P3 LDG.E R52, desc[UR10][R54.64] ;  /* 0x0000000a3634b981 */ /* 0x000122000c1e1900 */
[----:B------:R-:W-:Y:S02]  /*4310*/  PRMT R53, RZ, 0x7610, R53 ;  /* 0x00007610ff357816 */ /* 0x000fe40000000035 */
[----:B------:R-:W-:Y:S01]  /*4320*/  PRMT R108, RZ, 0x7610, R108 ;  /* 0x00007610ff6c7816 */ /* 0x000fe2000000006c */
[----:B------:R1:W-:Y:S01]  /*4330*/  STL [R1+0x28], R11 ;  /* 0x0000280b01007387 */ /* 0x0003e20000100800 */
[----:B------:R-:W-:Y:S01]  /*4340*/  LOP3.LUT R107, R107, 0xfffffffb, RZ, 0xc0, !PT ;  /* 0xfffffffb6b6b7812 */ /* 0x000fe200078ec0ff */
[----:B------:R-:W-:Y:S01]  /*4350*/  HFMA2 R109, -RZ, RZ, 0, 0 ;  /* 0x00000000ff6d7431 */ /* 0x000fe200000001ff */
[----:B------:R-:W-:Y:S01]  /*4360*/  PRMT R61, RZ, 0x7610, R61 ;  /* 0x00007610ff3d7816 */ /* 0x000fe2000000003d */
[----:B------:R1:W4:Y:S01]  /*4370*/  @!P5 LDG.E R60, desc[UR10][R62.64] ;  /* 0x0000000a3e3cd981 */ /* 0x000322000c1e1900 */
[----:B0-----:R-:W-:-:S02]  /*4380*/  PRMT R54, RZ, 0x7610, R54 ;  /* 0x00007610ff367816 */ /* 0x001fc40000000036 */
[----:B------:R-:W-:Y:S01]  /*4390*/  PRMT R55, RZ, 0x7610, R55 ;  /* 0x00007610ff377816 */ /* 0x000fe20000000037 */
[----:B-1----:R-:W-:Y:S01]  /*43a0*/  HFMA2 R11, -RZ, RZ, 0, 0 ;  /* 0x00000000ff0b7431 */ /* 0x002fe200000001ff */
[C---:B------:R-:W-:Y:S01]  /*43b0*/  @!P6 PRMT R53, R31.reuse, 0x7610, R53 ;  /* 0x000076101f35e816 */ /* 0x040fe20000000035 */
[----:B------:R0:W-:Y:S01]  /*43c0*/  STL [R1+0xa4], R10 ;  /* 0x0000a40a01007387 */ /* 0x0001e20000100800 */
[----:B------:R-:W-:Y:S02]  /*43d0*/  @!P6 PRMT R54, R31, 0x7632, R54 ;  /* 0x000076321f36e816 */ /* 0x000fe40000000036 */
[C---:B------:R-:W-:Y:S02]  /*43e0*/  @!P6 PRMT R55, R32.reuse, 0x7610, R55 ;  /* 0x000076102037e816 */ /* 0x040fe40000000037 */
[----:B------:R-:W-:Y:S02]  /*43f0*/  @!P6 PRMT R108, R32, 0x7632, R108 ;  /* 0x00007632206ce816 */ /* 0x000fe4000000006c */
[----:B------:R-:W-:Y:S01]  /*4400*/  LOP3.LUT P6, RZ, R106, 0x1, RZ, 0xc0, !PT ;  /* 0x000000016aff7812 */ /* 0x000fe200078cc0ff */
[----:B------:R1:W4:Y:S01]  /*4410*/  @!P5 LDG.E R11, desc[UR10][R64.64] ;  /* 0x0000000a400bd981 */ /* 0x000322000c1e1900 */
[----:B------:R-:W-:-:S02]  /*4420*/  PRMT R62, RZ, 0x7610, R62 ;  /* 0x00007610ff3e7816 */ /* 0x000fc4000000003e */
[----:B0-----:R-:W-:Y:S02]  /*4430*/  PRMT R10, RZ, 0x7610, R10 ;  /* 0x00007610ff0a7816 */ /* 0x001fe4000000000a */
[----:B------:R-:W-:Y:S02]  /*4440*/  PRMT R63, RZ, 0x7610, R63 ;  /* 0x00007610ff3f7816 */ /* 0x000fe4000000003f */
[----:B------:R-:W-:Y:S02]  /*4450*/  @P1 LOP3.LUT R107, R107, 0x4, RZ, 0xfc, !PT ;  /* 0x000000046b6b1812 */ /* 0x000fe400078efcff */
[C---:B---3--:R-:W-:Y:S02]  /*4460*/  @!P0 PRMT R10, R35.reuse, 0x7610, R10 ;  /* 0x00007610230a8816 */ /* 0x048fe4000000000a */
[----:B------:R-:W-:Y:S02]  /*4470*/  @!P0 PRMT R61, R35, 0x7632, R61 ;  /* 0x00007632233d8816 */ /* 0x000fe4000000003d */
[----:B------:R-:W-:-:S02]  /*4480*/  @!P0 PRMT R62, R19, 0x7610, R62 ;  /* 0x00007610133e8816 */ /* 0x000fc4000000003e */
[----:B------:R-:W-:Y:S02]  /*4490*/  @!P0 PRMT R63, R19, 0x7632, R63 ;  /* 0x00007632133f8816 */ /* 0x000fe4000000003f */
[----:B------:R-:W-:Y:S02]  /*44a0*/  LOP3.LUT P0, RZ, R107, 0x2, RZ, 0xc0, !PT ;  /* 0x000000026bff7812 */ /* 0x000fe4000780c0ff */
[----:B-1----:R-:W-:Y:S01]  /*44b0*/  MOV R64, RZ ;  /* 0x000000ff00407202 */ /* 0x002fe20000000f00 */
[----:B------:R0:W3:Y:S01]  /*44c0*/  @!P3 LDG.E R109, desc[UR10][R56.64] ;  /* 0x0000000a386db981 */ /* 0x0000e2000c1e1900 */
[----:B------:R-:W-:Y:S02]  /*44d0*/  LOP3.LUT P1, RZ, R106, 0x100, RZ, 0xc0, !PT ;  /* 0x000001006aff7812 */ /* 0x000fe4000782c0ff */
[----:B------:R-:W-:Y:S01]  /*44e0*/  PRMT R65, RZ, 0x7610, R65 ;  /* 0x00007610ff417816 */ /* 0x000fe20000000041 */
[----:B------:R1:W-:Y:S04]  /*44f0*/  STL [R1+0xa8], R12 ;  /* 0x0000a80c01007387 */ /* 0x0003e80000100800 */
[----:B------:R1:W3:Y:S01]  /*4500*/  @!P6 LDG.E R64, desc[UR10][R66.64] ;  /* 0x0000000a4240e981 */ /* 0x0002e2000c1e1900 */
[----:B0-----:R-:W-:-:S03]  /*4510*/  MOV R56, RZ ;  /* 0x000000ff00387202 */ /* 0x001fc60000000f00 */
[----:B------:R0:W-:Y:S01]  /*4520*/  STL [R1+0x2c], R13 ;  /* 0x00002c0d01007387 */ /* 0x0001e20000100800 */
[----:B-1----:R-:W-:-:S03]  /*4530*/  PRMT R12, RZ, 0x7610, R12 ;  /* 0x00007610ff0c7816 */ /* 0x002fc6000000000c */
[----:B------:R1:W3:Y:S01]  /*4540*/  @!P4 LDG.E R56, desc[UR10][R58.64] ;  /* 0x0000000a3a38c981 */ /* 0x0002e2000c1e1900 */
[----:B------:R-:W-:Y:S02]  /*4550*/  PRMT R66, RZ, 0x7610, R66 ;  /* 0x00007610ff427816 */ /* 0x000fe40000000042 */
[----:B------:R-:W-:Y:S01]  /*4560*/  PRMT R67, RZ, 0x7610, R67 ;  /* 0x00007610ff437816 */ /* 0x000fe20000000043 */
[----:B0-----:R-:W-:Y:S01]  /*4570*/  HFMA2 R13, -RZ, RZ, 0, 0 ;  /* 0x00000000ff0d7431 */ /* 0x001fe200000001ff */
[----:B------:R0:W-:Y:S01]  /*4580*/  STL [R1+0xa0], R8 ;  /* 0x0000a00801007387 */ /* 0x0001e20000100800 */
[C---:B------:R-:W-:Y:S02]  /*4590*/  @!P0 PRMT R12, R36.reuse, 0x7610, R12 ;  /* 0x00007610240c8816 */ /* 0x040fe4000000000c */
[----:B------:R-:W-:Y:S02]  /*45a0*/  @!P0 PRMT R65, R36, 0x7632, R65 ;  /* 0x0000763224418816 */ /* 0x000fe40000000041 */
[----:B------:R-:W-:-:S02]  /*45b0*/  @!P0 PRMT R66, R0, 0x7610, R66 ;  /* 0x0000761000428816 */ /* 0x000fc40000000042 */
[----:B------:R-:W-:Y:S02]  /*45c0*/  @!P0 PRMT R67, R0, 0x7632, R67 ;  /* 0x0000763200438816 */ /* 0x000fe40000000043 */
[----:B------:R-:W-:Y:S01]  /*45d0*/  PRMT R57, RZ, 0x7610, R57 ;  /* 0x00007610ff397816 */ /* 0x000fe20000000039 */
[----:B------:R1:W3:Y:S01]  /*45e0*/  @!P6 LDG.E R13, desc[UR10][R68.64] ;  /* 0x0000000a440de981 */ /* 0x0002e2000c1e1900 */
[----:B0-----:R-:W-:Y:S02]  /*45f0*/  PRMT R8, RZ, 0x7610, R8 ;  /* 0x00007610ff087816 */ /* 0x001fe40000000008 */
[----:B-1----:R-:W-:Y:S02]  /*4600*/  PRMT R58, RZ, 0x7610, R58 ;  /* 0x00007610ff3a7816 */ /* 0x002fe4000000003a */
[----:B------:R-:W-:Y:S02]  /*4610*/  PRMT R59, RZ, 0x7610, R59 ;  /* 0x00007610ff3b7816 */ /* 0x000fe4000000003b */
[----:B------:R-:W-:-:S02]  /*4620*/  LOP3.LUT P0, RZ, R107, 0x1, RZ, 0xc0, !PT ;  /* 0x000000016bff7812 */ /* 0x000fc4000780c0ff */
[C---:B------:R-:W-:Y:S02]  /*4630*/  @!P1 PRMT R8, R33.reuse, 0x7610, R8 ;  /* 0x0000761021089816 */ /* 0x040fe40000000008 */
[----:B------:R-:W-:Y:S02]  /*4640*/  @!P1 PRMT R57, R33, 0x7632, R57 ;  /* 0x0000763221399816 */ /* 0x000fe40000000039 */
[C---:B------:R-:W-:Y:S02]  /*4650*/  @!P1 PRMT R58, R34.reuse, 0x7610, R58 ;  /* 0x00007610223a9816 */ /* 0x040fe4000000003a */
[----:B------:R-:W-:Y:S02]  /*4660*/  @!P1 PRMT R59, R34, 0x7632, R59 ;  /* 0x00007632223b9816 */ /* 0x000fe4000000003b */
[----:B------:R-:W-:Y:S02]  /*4670*/  LOP3.LUT P1, RZ, R107, 0x4, RZ, 0xc0, !PT ;  /* 0x000000046bff7812 */ /* 0x000fe4000782c0ff */
[----:B------:R-:W-:Y:S01]  /*4680*/  MOV R68, RZ ;  /* 0x000000ff00447202 */ /* 0x000fe20000000f00 */
[----:B------:R0:W-:Y:S01]  /*4690*/  STL [R1+0xac], R14 ;  /* 0x0000ac0e01007387 */ /* 0x0001e20000100800 */
[----:B------:R-:W-:-:S03]  /*46a0*/  PRMT R69, RZ, 0x7610, R69 ;  /* 0x00007610ff457816 */ /* 0x000fc60000000045 */
[----:B------:R1:W-:Y:S04]  /*46b0*/  STL [R1+0x30], R15 ;  /* 0x0000300f01007387 */ /* 0x0003e80000100800 */
[----:B------:R1:W3:Y:S01]  /*46c0*/  @!P0 LDG.E R68, desc[UR10][R70.64] ;  /* 0x0000000a46448981 */ /* 0x0002e2000c1e1900 */
[----:B0-----:R-:W-:Y:S01]  /*46d0*/  PRMT R14, RZ, 0x7610, R14 ;  /* 0x00007610ff0e7816 */ /* 0x001fe2000000000e */
[----:B-1----:R-:W-:Y:S01]  /*46e0*/  HFMA2 R15, -RZ, RZ, 0, 0 ;  /* 0x00000000ff0f7431 */ /* 0x002fe200000001ff */
[----:B------:R-:W-:Y:S02]  /*46f0*/  PRMT R70, RZ, 0x7610, R70 ;  /* 0x00007610ff467816 */ /* 0x000fe40000000046 */
[----:B------:R-:W-:-:S03]  /*4700*/  PRMT R71, RZ, 0x7610, R71 ;  /* 0x00007610ff477816 */ /* 0x000fc60000000047 */
[----:B------:R0:W3:Y:S04]  /*4710*/  @!P0 LDG.E R15, desc[UR10][R72.64] ;  /* 0x0000000a480f8981 */ /* 0x0000e8000c1e1900 */
[----:B------:R1:W-:Y:S01]  /*4720*/  STL [R1+0xb0], R16 ;  /* 0x0000b01001007387 */ /* 0x0003e20000100800 */
[----:B0-----:R-:W-:-:S03]  /*4730*/  MOV R72, RZ ;  /* 0x000000ff00487202 */ /* 0x001fc60000000f00 */
[----:B------:R0:W-:Y:S01]  /*4740*/  STL [R1+0x34], R18 ;  /* 0x0000341201007387 */ /* 0x0001e20000100800 */
[----:B------:R-:W-:Y:S02]  /*4750*/  PRMT R73, RZ, 0x7610, R73 ;  /* 0x00007610ff497816 */ /* 0x000fe40000000049 */
[----:B-1----:R-:W-:Y:S01]  /*4760*/  PRMT R16, RZ, 0x7610, R16 ;  /* 0x00007610ff107816 */ /* 0x002fe20000000010 */
[----:B0-----:R-:W-:Y:S01]  /*4770*/  HFMA2 R18, -RZ, RZ, 0, 0 ;  /* 0x00000000ff127431 */ /* 0x001fe200000001ff */
[C---:B--2---:R-:W-:Y:S02]  /*4780*/  @!P1 PRMT R14, R44.reuse, 0x7610, R14 ;  /* 0x000076102c0e9816 */ /* 0x044fe4000000000e */
[----:B------:R-:W-:Y:S02]  /*4790*/  @!P1 PRMT R69, R44, 0x7632, R69 ;  /* 0x000076322c459816 */ /* 0x000fe40000000045 */
[C---:B------:R-:W-:Y:S02]  /*47a0*/  @!P1 PRMT R70, R3.reuse, 0x7610, R70 ;  /* 0x0000761003469816 */ /* 0x040fe40000000046 */
[----:B------:R-:W-:-:S02]  /*47b0*/  @!P1 PRMT R71, R3, 0x7632, R71 ;  /* 0x0000763203479816 */ /* 0x000fc40000000047 */
[----:B------:R-:W-:-:S13]  /*47c0*/  LOP3.LUT P1, RZ, R106, 0x80000000, RZ, 0xc0, !PT ;  /* 0x800000006aff7812 */ /* 0x000fda000782c0ff */
[----:B------:R0:W2:Y:S04]  /*47d0*/  @!P1 LDG.E R72, desc[UR10][R74.64] ;  /* 0x0000000a4a489981 */ /* 0x0000a8000c1e1900 */
[----:B------:R1:W2:Y:S01]  /*47e0*/  @!P1 LDG.E R18, desc[UR10][R76.64] ;  /* 0x0000000a4c129981 */ /* 0x0002a2000c1e1900 */
[C---:B------:R-:W-:Y:S02]  /*47f0*/  @!P2 PRMT R16, R48.reuse, 0x7610, R16 ;  /* 0x000076103010a816 */ /* 0x040fe40000000010 */
[----:B0-----:R-:W-:Y:S02]  /*4800*/  PRMT R74, RZ, 0x7610, R74 ;  /* 0x00007610ff4a7816 */ /* 0x001fe4000000004a */
[----:B------:R-:W-:Y:S02]  /*4810*/  PRMT R75, RZ, 0x7610, R75 ;  /* 0x00007610ff4b7816 */ /* 0x000fe4000000004b */
[----:B------:R-:W-:-:S02]  /*4820*/  @!P2 PRMT R73, R48, 0x7632, R73 ;  /* 0x000076323049a816 */ /* 0x000fc40000000049 */
[C---:B------:R-:W-:Y:S02]  /*4830*/  @!P2 PRMT R74, R99.reuse, 0x7610, R74 ;  /* 0x00007610634aa816 */ /* 0x040fe4000000004a */
[----:B------:R-:W-:Y:S02]  /*4840*/  @!P2 PRMT R75, R99, 0x7632, R75 ;  /* 0x00007632634ba816 */ /* 0x000fe4000000004b */
[----:B------:R-:W-:Y:S02]  /*4850*/  LOP3.LUT P2, RZ, R106, 0x40000000, RZ, 0xc0, !PT ;  /* 0x400000006aff7812 */ /* 0x000fe4000784c0ff */
[----:B-1----:R-:W-:-:S11]  /*4860*/  MOV R76, RZ ;  /* 0x000000ff004c7202 */ /* 0x002fd60000000f00 */
[----:B------:R0:W2:Y:S04]  /*4870*/  @!P2 LDG.E R76, desc[UR10][R114.64] ;  /* 0x0000000a724ca981 */ /* 0x0000a8000c1e1900 */
[----:B------:R-:W2:Y:S01]  /*4880*/  LDL.LU R114, [R1+0x1dc] ;  /* 0x0001dc0001727983 */ /* 0x000ea20000300800 */
[----:B------:R-:W-:Y:S02]  /*4890*/  PRMT R77, RZ, 0x7610, R77 ;  /* 0x00007610ff4d7816 */ /* 0x000fe4000000004d */
[----:B------:R-:W-:Y:S01]  /*48a0*/  PRMT R107, RZ, 0x7610, R107 ;  /* 0x00007610ff6b7816 */ /* 0x000fe2000000006b */
[----:B------:R1:W-:Y:S01]  /*48b0*/  STL [R1+0xb4], R20 ;  /* 0x0000b41401007387 */ /* 0x0003e20000100800 */
[----:B------:R-:W-:Y:S02]  /*48c0*/  PRMT R110, RZ, 0x7610, R110 ;  /* 0x00007610ff6e7816 */ /* 0x000fe4000000006e */
[----:B-1----:R-:W-:Y:S01]  /*48d0*/  PRMT R20, RZ, 0x7610, R20 ;  /* 0x00007610ff147816 */ /* 0x002fe20000000014 */
[----:B------:R1:W-:Y:S01]  /*48e0*/  STL [R1+0x38], R21 ;  /* 0x0000381501007387 */ /* 0x0003e20000100800 */
[----:B------:R-:W-:-:S02]  /*48f0*/  PRMT R112, RZ, 0x7610, R112 ;  /* 0x00007610ff707816 */ /* 0x000fc40000000070 */
[----:B------:R-:W-:Y:S01]  /*4900*/  PRMT R113, RZ, 0x7610, R113 ;  /* 0x00007610ff717816 */ /* 0x000fe20000000071 */
[----:B------:R0:W-:Y:S01]  /*4910*/  STL [R1+0xb8], R22 ;  /* 0x0000b81601007387 */ /* 0x0001e20000100800 */
[----:B-1----:R-:W-:-:S03]  /*4920*/  HFMA2 R21, -RZ, RZ, 0, 0 ;  /* 0x00000000ff157431 */ /* 0x002fc600000001ff */
[----:B------:R1:W-:Y:S01]  /*4930*/  STL.S16 [R1+0x188], R111 ;  /* 0x0001886f01007387 */ /* 0x0003e20000100600 */
[----:B----4-:R-:W-:-:S03]  /*4940*/  @!P3 PRMT R20, R52, 0x7610, R20 ;  /* 0x000076103414b816 */ /* 0x010fc60000000014 */
[----:B------:R4:W4:Y:S01]  /*4950*/  @!P2 LDG.E R21, desc[UR10][R118.64] ;  /* 0x0000000a7615a981 */ /* 0x000922000c1e1900 */
[----:B------:R-:W-:Y:S02]  /*4960*/  @!P3 PRMT R77, R52, 0x7632, R77 ;  /* 0x00007632344db816 */ /* 0x000fe4000000004d */
[----:B0-----:R-:W-:Y:S02]  /*4970*/  PRMT R22, RZ, 0x7610, R22 ;  /* 0x00007610ff167816 */ /* 0x001fe40000000016 */
[----:B-1----:R-:W-:Y:S02]  /*4980*/  MOV R111, RZ ;  /* 0x000000ff006f7202 */ /* 0x002fe40000000f00 */
[----:B------:R-:W-:Y:S01]  /*4990*/  @!P4 PRMT R113, R9, 0x7610, R113 ;  /* 0x000076100971c816 */ /* 0x000fe20000000071 */
[----:B------:R0:W-:Y:S04]  /*49a0*/  STL [R1+0x3c], R23 ;  /* 0x00003c1701007387 */ /* 0x0001e80000100800 */
[----:B------:R1:W-:Y:S04]  /*49b0*/  STL [R1+0x40], R25 ;  /* 0x0000401901007387 */ /* 0x0003e80000100800 */
[----:B------:R-:W4:Y:S01]  /*49c0*/  LDL.LU R118, [R1+0x1d8] ;  /* 0x0001d80001767983 */ /* 0x000f220000300800 */
[----:B0-----:R-:W-:-:S02]  /*49d0*/  HFMA2 R23, -RZ, RZ, 0, 0 ;  /* 0x00000000ff177431 */ /* 0x001fc400000001ff */
[----:B-1----:R-:W-:Y:S01]  /*49e0*/  HFMA2 R25, -RZ, RZ, 0, 0 ;  /* 0x00000000ff197431 */ /* 0x002fe200000001ff */
[C---:B---3--:R-:W-:Y:S02]  /*49f0*/  @!P3 PRMT R107, R109.reuse, 0x7610, R107 ;  /* 0x000076106d6bb816 */ /* 0x048fe4000000006b */
[----:B------:R-:W-:Y:S02]  /*4a00*/  @!P3 PRMT R110, R109, 0x7632, R110 ;  /* 0x000076326d6eb816 */ /* 0x000fe4000000006e */
[----:B------:R-:W-:Y:S02]  /*4a10*/  LOP3.LUT P3, RZ, R106, 0x20000000, RZ, 0xc0, !PT ;  /* 0x200000006aff7812 */ /* 0x000fe4000786c0ff */
[----:B------:R-:W-:-:S11]  /*4a20*/  @!P4 PRMT R22, R56, 0x7610, R22 ;  /* 0x000076103816c816 */ /* 0x000fd60000000016 */
[----:B------:R0:W3:Y:S01]  /*4a30*/  @!P3 LDG.E R111, desc[UR10][R116.64] ;  /* 0x0000000a746fb981 */ /* 0x0000e2000c1e1900 */
[----:B------:R-:W-:-:S03]  /*4a40*/  @!P4 PRMT R112, R56, 0x7632, R112 ;  /* 0x000076323870c816 */ /* 0x000fc60000000070 */
[----:B------:R1:W3:Y:S04]  /*4a50*/  @!P3 LDG.E R23, desc[UR10][R120.64] ;  /* 0x0000000a7817b981 */ /* 0x0002e8000c1e1900 */
[----:B------:R-:W0:Y:S04]  /*4a60*/  LDL.LU.64 R116, [R1+0x1d0] ;  /* 0x0001d00001747983 */ /* 0x000e280000300a00 */
[----:B------:R-:W1:Y:S01]  /*4a70*/  LDL.LU.64 R120, [R1+0x1c8] ;  /* 0x0001c80001787983 */ /* 0x000e620000300a00 */
[----:B------:R-:W-:Y:S02]  /*4a80*/  MOV R115, RZ ;  /* 0x000000ff00737202 */ /* 0x000fe40000000f00 */
[----:B--2---:R-:W-:-:S04]  /*4a90*/  PRMT R114, RZ, 0x7610, R114 ;  /* 0x00007610ff727816 */ /* 0x004fc80000000072 */
[----:B------:R-:W-:Y:S02]  /*4aa0*/  @!P4 PRMT R114, R9, 0x7632, R114 ;  /* 0x000076320972c816 */ /* 0x000fe40000000072 */
[----:B------:R-:W-:-:S13]  /*4ab0*/  LOP3.LUT P4, RZ, R106, 0x10000000, RZ, 0xc0, !PT ;  /* 0x100000006aff7812 */ /* 0x000fda000788c0ff */
[----:B------:R-:W2:Y:S04]  /*4ac0*/  @!P4 LDG.E R25, desc[UR10][R122.64] ;  /* 0x0000000a7a19c981 */ /* 0x000ea8000c1e1900 */
[----:B------:R-:W2:Y:S04]  /*4ad0*/  @!P4 LDG.E R115, desc[UR10][R40.64] ;  /* 0x0000000a2873c981 */ /* 0x000ea8000c1e1900 */
[----:B------:R-:W3:Y:S04]  /*4ae0*/  LDL.LU R122, [R1+0x1b8] ;  /* 0x0001b800017a7983 */ /* 0x000ee80000300800 */
[----:B------:R-:W2:Y:S04]  /*4af0*/  LDL.LU.64 R40, [R1+0x1c0] ;  /* 0x0001c00001287983 */ /* 0x000ea80000300a00 */
[----:B------:R4:W-:Y:S02]  /*4b00*/  STL [R1+0xbc], R24 ;  /* 0x0000bc1801007387 */ /* 0x0009e40000100800 */
[----:B----4-:R-:W-:-:S02]  /*4b10*/  PRMT R24, RZ, 0x7610, R24 ;  /* 0x00007610ff187816 */ /* 0x010fc40000000018 */
[----:B------:R-:W-:Y:S02]  /*4b20*/  PRMT R118, RZ, 0x7610, R118 ;  /* 0x00007610ff767816 */ /* 0x000fe40000000076 */
[----:B------:R-:W-:Y:S02]  /*4b30*/  @!P5 PRMT R24, R60, 0x7610, R24 ;  /* 0x000076103c18d816 */ /* 0x000fe40000000018 */
[----:B------:R-:W-:Y:S01]  /*4b40*/  @!P5 PRMT R118, R11, 0x7632, R118 ;  /* 0x000076320b76d816 */ /* 0x000fe20000000076 */
[----:B------:R4:W-:Y:S04]  /*4b50*/  STL [R1+0x44], R27 ;  /* 0x0000441b01007387 */ /* 0x0009e80000100800 */
[----:B------:R4:W-:Y:S02]  /*4b60*/  STL [R1+0xc0], R26 ;  /* 0x0000c01a01007387 */ /* 0x0009e40000100800 */
[----:B----4-:R-:W-:Y:S01]  /*4b70*/  HFMA2 R27, -RZ, RZ, 0, 0 ;  /* 0x00000000ff1b7431 */ /* 0x010fe200000001ff */
[----:B------:R-:W-:-:S04]  /*4b80*/  PRMT R26, RZ, 0x7610, R26 ;  /* 0x00007610ff1a7816 */ /* 0x000fc8000000001a */
[----:B------:R-:W-:Y:S01]  /*4b90*/  @!P6 PRMT R26, R64, 0x7610, R26 ;  /* 0x00007610401ae816 */ /* 0x000fe2000000001a */
[----:B------:R-:W-:Y:S01]  /*4ba0*/  UIMAD.WIDE UR6, UR8, 0x8, UR6 ;  /* 0x00000008080678a5 */ /* 0x000fe2000f8e0206 */
[----:B0-----:R-:W-:Y:S02]  /*4bb0*/  PRMT R116, RZ, 0x7610, R116 ;  /* 0x00007610ff747816 */ /* 0x001fe40000000074 */
[----:B------:R-:W-:Y:S02]  /*4bc0*/  PRMT R117, RZ, 0x7610, R117 ;  /* 0x00007610ff757816 */ /* 0x000fe40000000075 */
[----:B------:R-:W-:Y:S02]  /*4bd0*/  @!P5 PRMT R116, R60, 0x7632, R116 ;  /* 0x000076323c74d816 */ /* 0x000fe40000000074 */
[----:B------:R-:W-:Y:S02]  /*4be0*/  @!P5 PRMT R117, R11, 0x7610, R117 ;  /* 0x000076100b75d816 */ /* 0x000fe40000000075 */
[----:B------:R-:W-:-:S02]  /*4bf0*/  LOP3.LUT P5, RZ, R106, 0x8000000, RZ, 0xc0, !PT ;  /* 0x080000006aff7812 */ /* 0x000fc400078ac0ff */
[----:B-1----:R-:W-:Y:S02]  /*4c00*/  PRMT R120, RZ, 0x7610, R120 ;  /* 0x00007610ff787816 */ /* 0x002fe40000000078 */
[----:B------:R-:W-:Y:S02]  /*4c10*/  PRMT R121, RZ, 0x7610, R121 ;  /* 0x00007610ff797816 */ /* 0x000fe40000000079 */
[----:B------:R-:W-:Y:S02]  /*4c20*/  @!P6 PRMT R120, R64, 0x7632, R120 ;  /* 0x000076324078e816 */ /* 0x000fe40000000078 */
[----:B------:R-:W-:-:S05]  /*4c30*/  @!P6 PRMT R121, R13, 0x7610, R121 ;  /* 0x000076100d79e816 */ /* 0x000fca0000000079 */
[----:B------:R0:W4:Y:S02]  /*4c40*/  @!P5 LDG.E R27, desc[UR10][R6.64] ;  /* 0x0000000a061bd981 */ /* 0x000124000c1e1900 */
        /* <DEDUP_REMOVED lines=8> */
[----:B-1----:R-:W-:Y:S02]  /*4cd0*/  PRMT R31, RZ, 0x7610, R31 ;  /* 0x00007610ff1f7816 */ /* 0x002fe4000000001f */
[C---:B------:R-:W-:Y:S02]  /*4ce0*/  @!P0 PRMT R28, R68.reuse, 0x7610, R28 ;  /* 0x00007610441c8816 */ /* 0x040fe4000000001c */
[----:B------:R-:W-:Y:S02]  /*4cf0*/  @!P0 PRMT R29, R68, 0x7632, R29 ;  /* 0x00007632441d8816 */ /* 0x000fe4000000001d */
[----:B------:R-:W-:-:S02]  /*4d00*/  @!P0 PRMT R30, R15, 0x7610, R30 ;  /* 0x000076100f1e8816 */ /* 0x000fc4000000001e */
[----:B------:R-:W-:Y:S01]  /*4d10*/  @!P0 PRMT R31, R15, 0x7632, R31 ;  /* 0x000076320f1f8816 */ /* 0x000fe2000000001f */
[----:B------:R-:W-:Y:S01]  /*4d20*/  HFMA2 R123, -RZ, RZ, 0, 0 ;  /* 0x00000000ff7b7431 */ /* 0x000fe200000001ff */
[----:B0-----:R-:W-:-:S05]  /*4d30*/  LOP3.LUT R6, R7, 0xffff, RZ, 0xc0, !PT ;  /* 0x0000ffff07067812 */ /* 0x001fca00078ec0ff */
[----:B------:R-:W-:-:S05]  /*4d40*/  IMAD R6, R6, 0x445, RZ ;  /* 0x0000044506067824 */ /* 0x000fca00078e02ff */
[----:B------:R-:W-:-:S04]  /*4d50*/  SHF.R.U32.HI R6, RZ, 0x10, R6 ;  /* 0x00000010ff067819 */ /* 0x000fc80000011606 */
[----:B------:R-:W-:-:S05]  /*4d60*/  PRMT R6, R6, 0x9910, RZ ;  /* 0x0000991006067816 */ /* 0x000fca00000000ff */
[----:B------:R-:W-:-:S05]  /*4d70*/  IMAD R6, R6, 0x3c, RZ ;  /* 0x0000003c06067824 */ /* 0x000fca00078e02ff */
[----:B------:R-:W-:-:S04]  /*4d80*/  IADD3 R6, PT, PT, RZ, -R6, RZ ;  /* 0x80000006ff067210 */ /* 0x000fc80007ffe0ff */
[----:B------:R-:W-:Y:S01]  /*4d90*/  PRMT R6, R6, 0x7710, RZ ;  /* 0x0000771006067816 */ /* 0x000fe200000000ff */
[----:B------:R-:W-:Y:S03]  /*4da0*/  STL [R1+0x50], R33 ;  /* 0x0000502101007387 */ /* 0x000fe60000100800 */
[----:B------:R-:W-:Y:S01]  /*4db0*/  IADD3 R6, PT, PT, R6, R7, RZ ;  /* 0x0000000706067210 */ /* 0x000fe20007ffe0ff */
[----:B------:R0:W-:Y:S03]  /*4dc0*/  STL.S16 [R1+0x190], R100 ;  /* 0x0001906401007387 */ /* 0x0001e60000100600 */
[----:B------:R-:W-:Y:S01]  /*4dd0*/  SHF.L.U32 R6, R6, 0x1, RZ ;  /* 0x0000000106067819 */ /* 0x000fe200000006ff */
[----:B------:R1:W-:Y:S03]  /*4de0*/  STL [R1+0xcc], R32 ;  /* 0x0000cc2001007387 */ /* 0x0003e60000100800 */
[----:B0-----:R-:W-:-:S05]  /*4df0*/  LOP3.LUT R100, R6, 0xffff, RZ, 0xc0, !PT ;  /* 0x0000ffff06647812 */ /* 0x001fca00078ec0ff */
[----:B------:R0:W-:Y:S01]  /*4e00*/  STL [R1+0x130], R100 ;  /* 0x0001306401007387 */ /* 0x0001e20000100800 */
[----:B---3--:R-:W-:-:S04]  /*4e10*/  PRMT R122, RZ, 0x7610, R122 ;  /* 0x00007610ff7a7816 */ /* 0x008fc8000000007a */
[----:B------:R-:W-:Y:S02]  /*4e20*/  @!P6 PRMT R122, R13, 0x7632, R122 ;  /* 0x000076320d7ae816 */ /* 0x000fe4000000007a */
[----:B------:R-:W-:Y:S02]  /*4e30*/  LOP3.LUT P6, RZ, R106, 0x4000000, RZ, 0xc0, !PT ;  /* 0x040000006aff7812 */ /* 0x000fe400078cc0ff */
[----:B------:R-:W-:-:S11]  /*4e40*/  MOV R106, RZ ;  /* 0x000000ff006a7202 */ /* 0x000fd60000000f00 */
[----:B------:R3:W4:Y:S04]  /*4e50*/  @!P6 LDG.E R106, desc[UR10][R4.64] ;  /* 0x0000000a046ae981 */ /* 0x000728000c1e1900 */
[----:B--2---:R2:W4:Y:S01]  /*4e60*/  @!P6 LDG.E R123, desc[UR10][R40.64] ;  /* 0x0000000a287be981 */ /* 0x004522000c1e1900 */
[----:B---3--:R-:W-:Y:S01]  /*4e70*/  MOV R4, UR6 ;  /* 0x0000000600047c02 */ /* 0x008fe20008000f00 */
[----:B------:R-:W3:Y:S02]  /*4e80*/  LDCU.U8 UR6, c[0x0][0x414] ;  /* 0x00008280ff0677ac */ /* 0x000ee40008000000 */
[----:B---3--:R-:W-:-:S13]  /*4e90*/  ISETP.NE.AND P0, PT, RZ, UR6, PT ;  /* 0x00000006ff007c0c */ /* 0x008fda000bf05270 */
[----:B--2---:R-:W2:Y:S02]  /*4ea0*/  @P0 LDC.64 R40, c[0x0][0x3b0] ;  /* 0x0000ec00ff280b82 */ /* 0x004ea40000000a00 */
[----:B--2---:R-:W-:Y:S02]  /*4eb0*/  MOV R33, R41 ;  /* 0x0000002900217202 */ /* 0x004fe40000000f00 */
[----:B-1----:R-:W-:Y:S02]  /*4ec0*/  MOV R32, R40 ;  /* 0x0000002800207202 */ /* 0x002fe40000000f00 */
[----:B------:R-:W-:Y:S01]  /*4ed0*/  MOV R7, R33 ;  /* 0x0000002100077202 */ /* 0x000fe20000000f00 */
[----:B------:R-:W-:Y:S01]  /*4ee0*/  STL [R1+0xe0], R99 ;  /* 0x0000e06301007387 */ /* 0x000fe20000100800 */
[----:B------:R-:W-:Y:S02]  /*4ef0*/  MOV R33, UR13 ;  /* 0x0000000d00217c02 */ /* 0x000fe40008000f00 */
[----:B------:R-:W-:Y:S01]  /*4f00*/  MOV R6, R32 ;  /* 0x0000002000067202 */ /* 0x000fe20000000f00 */
[----:B------:R-:W5:Y:S02]  /*4f10*/  LDL.LU.64 R40, [R1+0x1a8] ;  /* 0x0001a80001287983 */ /* 0x000f640000300a00 */
[----:B------:R-:W-:-:S04]  /*4f20*/  IMAD R33, R33, 0x78, R100 ;  /* 0x0000007821217824 */ /* 0x000fc800078e0264 */
[----:B------:R-:W-:-:S05]  /*4f30*/  @P0 IMAD.WIDE R6, R33, 0x2, R6 ;  /* 0x0000000221060825 */ /* 0x000fca00078e0206 */
[----:B0-----:R-:W2:Y:S01]  /*4f40*/  @P0 LDG.E.U16 R100, desc[UR10][R6.64] ;  /* 0x0000000a06640981 */ /* 0x001ea2000c1e1500 */
[----:B------:R-:W-:-:S03]  /*4f50*/  MOV R5, UR7 ;  /* 0x0000000700057c02 */ /* 0x000fc60008000f00 */
[----:B------:R0:W3:Y:S04]  /*4f60*/  @P0 LDG.E.U16 R32, desc[UR10][R6.64+0x2] ;  /* 0x0000020a06200981 */ /* 0x0000e8000c1e1500 */
[----:B------:R-:W4:Y:S01]  /*4f70*/  LDG.E.64 R4, desc[UR10][R4.64] ;  /* 0x0000000a04047981 */ /* 0x000f22000c1e1b00 */
[----:B------:R-:W-:Y:S01]  /*4f80*/  MOV R119, RZ ;  /* 0x000000ff00777202 */ /* 0x000fe20000000f00 */
[----:B0-----:R-:W0:Y:S05]  /*4f90*/  LDC.64 R6, c[0x0][0x3a8] ;  /* 0x0000ea00ff067b82 */ /* 0x001e2a0000000a00 */
[----:B------:R-:W3:Y:S04]  /*4fa0*/  @!P5 LDG.E R119, desc[UR10][R38.64] ;  /* 0x0000000a2677d981 */ /* 0x000ee8000c1e1900 */
[----:B------:R-:W5:Y:S01]  /*4fb0*/  LDL.LU.64 R38, [R1+0x1b0] ;  /* 0x0001b00001267983 */ /* 0x000f620000300a00 */
[----:B0-----:R-:W-:-:S05]  /*4fc0*/  IMAD.WIDE R6, R33, 0x2, R6 ;  /* 0x0000000221067825 */ /* 0x001fca00078e0206 */
[----:B------:R-:W3:Y:S04]  /*4fd0*/  LDG.E.U16 R33, desc[UR10][R6.64] ;  /* 0x0000000a06217981 */ /* 0x000ee8000c1e1500 */
[----:B------:R0:W3:Y:S04]  /*4fe0*/  LDG.E.U16 R6, desc[UR10][R6.64+0x2] ;  /* 0x0000020a06067981 */ /* 0x0000e8000c1e1500 */
[----:B------:R-:W-:Y:S04]  /*4ff0*/  STL [R1+0x68], R56 ;  /* 0x0000683801007387 */ /* 0x000fe80000100800 */
[----:B------:R1:W-:Y:S01]  /*5000*/  STL [R1+0xd8], R0 ;  /* 0x0000d80001007387 */ /* 0x0003e20000100800 */
[----:B0-----:R-:W-:-:S03]  /*5010*/  PRMT R7, RZ, 0x7610, R7 ;  /* 0x00007610ff077816 */ /* 0x001fc60000000007 */
[----:B------:R0:W-:Y:S01]  /*5020*/  STL [R1+0xdc], R3 ;  /* 0x0000dc0301007387 */ /* 0x0001e20000100800 */
[----:B------:R-:W-:Y:S02]  /*5030*/  @!P1 PRMT R7, R18, 0x7632, R7 ;  /* 0x0000763212079816 */ /* 0x000fe40000000007 */
[----:B-1----:R-:W-:Y:S02]  /*5040*/  PRMT R0, RZ, 0x7610, R0 ;  /* 0x00007610ff007816 */ /* 0x002fe40000000000 */
[----:B0-----:R-:W-:Y:S02]  /*5050*/  PRMT R3, RZ, 0x7610, R3 ;  /* 0x00007610ff037816 */ /* 0x001fe40000000003 */
[----:B--2---:R-:W-:Y:S02]  /*5060*/  MOV R99, R100 ;  /* 0x0000006400637202 */ /* 0x004fe40000000f00 */
[----:B------:R0:W5:Y:S01]  /*5070*/  LDL.LU R100, [R1+0x1a0] ;  /* 0x0001a00001647983 */ /* 0x0001620000300800 */
[----:B----4-:R-:W-:-:S02]  /*5080*/  R2UR UR28, R4 ;  /* 0x00000000041c72ca */ /* 0x010fc400000e0000 */
[----:B------:R-:W-:Y:S02]  /*5090*/  PRMT R4, RZ, 0x7610, R4 ;  /* 0x00007610ff047816 */ /* 0x000fe40000000004 */
[----:B------:R-:W-:-:S09]  /*50a0*/  @!P1 PRMT R0, R72, 0x7610, R0 ;  /* 0x0000761048009816 */ /* 0x000fd20000000000 */
[----:B------:R-:W-:-:S05]  /*50b0*/  MOV R56, UR28 ;  /* 0x0000001c00387c02 */ /* 0x000fca0008000f00 */
[----:B------:R-:W-:Y:S01]  /*50c0*/  FFMA.FTZ R56, -R56, UR28, R5 ;  /* 0x0000001c38387c23 */ /* 0x000fe20008010105 */
[----:B------:R-:W-:Y:S02]  /*50d0*/  @!P1 PRMT R3, R72, 0x7632, R3 ;  /* 0x0000763248039816 */ /* 0x000fe40000000003 */
[----:B------:R-:W-:Y:S02]  /*50e0*/  @!P1 PRMT R4, R18, 0x7610, R4 ;  /* 0x0000761012049816 */ /* 0x000fe40000000004 */
[----:B------:R-:W-:-:S13]  /*50f0*/  FSETP.GTU.FTZ.AND P1, PT, R56, RZ, PT ;  /* 0x000000ff3800720b */ /* 0x000fda0003f3c000 */
[----:B------:R-:W-:-:S05]  /*5100*/  VOTEU.ANY UP0, P1 ;  /* 0x0000000000ff7886 */ /* 0x000fca0000800100 */
[----:B------:R-:W1:Y:S01]  /*5110*/  @UP0 LDCU UR5, c[0x0][0x3c0] ;  /* 0x00007800ff0507ac */ /* 0x000e620008000800 */
[----:B------:R-:W-:Y:S01]  /*5120*/  PLOP3.LUT P1, PT, PT, PT, UP0, 0x80, 0x8 ;  /* 0x000000000008781c */ /* 0x000fe20003f2f008 */
[----:B------:R1:W-:Y:S04]  /*5130*/  STL [R1+0x70], R64 ;  /* 0x0000704001007387 */ /* 0x0003e80000100800 */
[----:B------:R2:W-:Y:S08]  /*5140*/  STL [R1+0xe4], R109 ;  /* 0x0000e46d01007387 */ /* 0x0005f00000100800 */
[----:B-1----:R-:W-:Y:S01]  /*5150*/  @P1 FADD.FTZ R64, R56, UR5 ;  /* 0x0000000538401e21 */ /* 0x002fe20008010000 */
[----:B--2---:R-:W-:-:S05]  /*5160*/  PRMT R109, RZ, 0x7610, R109 ;  /* 0x00007610ff6d7816 */ /* 0x004fca000000006d */
[----:B------:R-:W1:Y:S01]  /*5170*/  @P1 MUFU.RSQ R64, R64 ;  /* 0x0000004000401308 */ /* 0x000e620000001400 */
[----:B------:R-:W-:Y:S01]  /*5180*/  @!P6 PRMT R109, R123, 0x7632, R109 ;  /* 0x000076327b6de816 */ /* 0x000fe2000000006d */
[----:B------:R-:W-:Y:S04]  /*5190*/  STL [R1+0x78], R72 ;  /* 0x0000784801007387 */ /* 0x000fe80000100800 */
[----:B------:R-:W-:Y:S04]  /*51a0*/  STL [R1+0x7c], R76 ;  /* 0x00007c4c01007387 */ /* 0x000fe80000100800 */
[----:B------:R-:W-:Y:S04]  /*51b0*/  STL [R1+0x80], R111 ;  /* 0x0000806f01007387 */ /* 0x000fe80000100800 */
[----:B------:R-:W-:Y:S04]  /*51c0*/  STL [R1+0x84], R115 ;  /* 0x0000847301007387 */ /* 0x000fe80000100800 */
[----:B---3--:R-:W-:Y:S04]  /*51d0*/  STL [R1+0x88], R119 ;  /* 0x0000887701007387 */ /* 0x008fe80000100800 */
[----:B------:R-:W-:Y:S04]  /*51e0*/  STL [R1+0x8c], R106 ;  /* 0x00008c6a01007387 */ /* 0x000fe80000100800 */
[----:B------:R-:W-:Y:S04]  /*51f0*/  STL [R1+0x10c], R123 ;  /* 0x00010c7b01007387 */ /* 0x000fe80000100800 */
[----:B------:R-:W-:Y:S04]  /*5200*/  STL.S16 [R1+0x118], R109 ;  /* 0x0001186d01007387 */ /* 0x000fe80000100600 */
[----:B------:R2:W-:Y:S04]  /*5210*/  STL [R1+0x54], R35 ;  /* 0x0000542301007387 */ /* 0x0005e80000100800 */
[----:B------:R3:W-:Y:S01]  /*5220*/  STL [R1+0xd4], R19 ;  /* 0x0000d41301007387 */ /* 0x0007e20000100800 */
[----:B------:R-:W-:Y:S01]  /*5230*/  UISETP.NE.AND UP1, UPT, UR6, URZ, UPT ;  /* 0x000000ff0600728c */ /* 0x000fe2000bf25270 */
[----:B-1----:R-:W-:-:S02]  /*5240*/  @P1 R2UR UR5, R64 ;  /* 0x00000000400512ca */ /* 0x002fc400000e0000 */
[----:B--2---:R-:W-:Y:S02]  /*5250*/  PRMT R35, RZ, 0x7610, R35 ;  /* 0x00007610ff237816 */ /* 0x004fe40000000023 */
[----:B---3--:R-:W-:Y:S01]  /*5260*/  PRMT R19, RZ, 0x7610, R19 ;  /* 0x00007610ff137816 */ /* 0x008fe20000000013 */
[----:B------:R1:W-:Y:S01]  /*5270*/  STL [R1+0x58], R36 ;  /* 0x0000582401007387 */ /* 0x0003e20000100800 */
[C---:B------:R-:W-:Y:S02]  /*5280*/  @!P3 PRMT R35, R23.reuse, 0x7632, R35 ;  /* 0x000076321723b816 */ /* 0x040fe40000000023 */
[----:B------:R-:W-:Y:S01]  /*5290*/  @!P3 PRMT R19, R23, 0x7610, R19 ;  /* 0x000076101713b816 */ /* 0x000fe20000000013 */
[----:B------:R2:W-:Y:S01]  /*52a0*/  STL [R1+0x60], R48 ;  /* 0x0000603001007387 */ /* 0x0005e20000100800 */
[----:B------:R-:W-:-:S03]  /*52b0*/  HFMA2 R64, -RZ, RZ, 0, 0 ;  /* 0x00000000ff407431 */ /* 0x000fc600000001ff */
[----:B------:R3:W-:Y:S01]  /*52c0*/  STL [R1+0x64], R52 ;  /* 0x0000643401007387 */ /* 0x0007e20000100800 */
[----:B-1----:R-:W-:-:S03]  /*52d0*/  PRMT R36, RZ, 0x7610, R36 ;  /* 0x00007610ff247816 */ /* 0x002fc60000000024 */
[----:B------:R1:W-:Y:S01]  /*52e0*/  STL [R1+0xf4], R15 ;  /* 0x0000f40f01007387 */ /* 0x0003e20000100800 */
[----:B--2---:R-:W-:-:S03]  /*52f0*/  PRMT R48, RZ, 0x7610, R48 ;  /* 0x00007610ff307816 */ /* 0x004fc60000000030 */
[----:B------:R2:W-:Y:S01]  /*5300*/  STL [R1+0xf8], R18 ;  /* 0x0000f81201007387 */ /* 0x0005e20000100800 */
[----:B---3--:R-:W-:-:S03]  /*5310*/  PRMT R52, RZ, 0x7610, R52 ;  /* 0x00007610ff347816 */ /* 0x008fc60000000034 */
[----:B------:R3:W-:Y:S01]  /*5320*/  STL [R1+0x100], R23 ;  /* 0x0001001701007387 */ /* 0x0007e20000100800 */
[----:B-1----:R-:W-:Y:S02]  /*5330*/  PRMT R15, RZ, 0x7610, R15 ;  /* 0x00007610ff0f7816 */ /* 0x002fe4000000000f */
[----:B--2---:R-:W-:Y:S02]  /*5340*/  PRMT R18, RZ, 0x7610, R18 ;  /* 0x00007610ff127816 */ /* 0x004fe40000000012 */
[----:B---3--:R-:W-:Y:S01]  /*5350*/  PRMT R23, RZ, 0x7610, R23 ;  /* 0x00007610ff177816 */ /* 0x008fe20000000017 */
[----:B------:R1:W-:Y:S01]  /*5360*/  STL [R1+0xd0], R34 ;  /* 0x0000d02201007387 */ /* 0x0003e20000100800 */
[C---:B------:R-:W-:Y:S02]  /*5370*/  @!P2 PRMT R18, R21.reuse, 0x7610, R18 ;  /* 0x000076101512a816 */ /* 0x040fe40000000012 */
[----:B------:R-:W-:Y:S01]  /*5380*/  @!P2 PRMT R15, R21, 0x7632, R15 ;  /* 0x00007632150fa816 */ /* 0x000fe2000000000f */
[----:B------:R2:W-:Y:S01]  /*5390*/  STL [R1+0x5c], R44 ;  /* 0x00005c2c01007387 */ /* 0x0005e20000100800 */
[----:B------:R-:W-:-:S02]  /*53a0*/  @!P4 PRMT R36, R25, 0x7610, R36 ;  /* 0x000076101924c816 */ /* 0x000fc40000000024 */
[----:B------:R-:W-:Y:S01]  /*53b0*/  @!P4 PRMT R23, R25, 0x7632, R23 ;  /* 0x000076321917c816 */ /* 0x000fe20000000017 */
[----:B------:R3:W-:Y:S01]  /*53c0*/  STL [R1+0xe8], R9 ;  /* 0x0000e80901007387 */ /* 0x0007e20000100800 */
[C---:B------:R-:W-:Y:S02]  /*53d0*/  @!P5 PRMT R52, R27.reuse, 0x7610, R52 ;  /* 0x000076101b34d816 */ /* 0x040fe40000000034 */
[----:B------:R-:W-:Y:S01]  /*53e0*/  @!P5 PRMT R48, R27, 0x7632, R48 ;  /* 0x000076321b30d816 */ /* 0x000fe20000000030 */
[----:B------:R4:W-:Y:S01]  /*53f0*/  STL [R1+0x6c], R60 ;  /* 0x00006c3c01007387 */ /* 0x0009e20000100800 */
[----:B------:R-:W-:Y:S02]  /*5400*/  PRMT R5, RZ, 0x7610, R5 ;  /* 0x00007610ff057816 */ /* 0x000fe40000000005 */
[----:B-1----:R-:W-:Y:S01]  /*5410*/  PRMT R34, RZ, 0x7610, R34 ;  /* 0x00007610ff227816 */ /* 0x002fe20000000022 */
[----:B------:R1:W-:Y:S01]  /*5420*/  STL [R1+0xec], R11 ;  /* 0x0000ec0b01007387 */ /* 0x0003e20000100800 */
[----:B--2---:R-:W-:-:S02]  /*5430*/  PRMT R44, RZ, 0x7610, R44 ;  /* 0x00007610ff2c7816 */ /* 0x004fc4000000002c */
[----:B---3--:R-:W-:Y:S01]  /*5440*/  PRMT R9, RZ, 0x7610, R9 ;  /* 0x00007610ff097816 */ /* 0x008fe20000000009 */
[----:B------:R2:W-:Y:S01]  /*5450*/  STL [R1+0xf0], R13 ;  /* 0x0000f00d01007387 */ /* 0x0005e20000100800 */
[----:B------:R-:W-:Y:S02]  /*5460*/  PRMT R56, RZ, 0x7610, R56 ;  /* 0x00007610ff387816 */ /* 0x000fe40000000038 */
[----:B----4-:R-:W-:Y:S01]  /*5470*/  PRMT R60, RZ, 0x7610, R60 ;  /* 0x00007610ff3c7816 */ /* 0x010fe2000000003c */
        /* <DEDUP_REMOVED lines=9> */
[----:B------:R-:W-:Y:S02]  /*5510*/  @P0 SHF.L.U32 R64, R99, 0x10, RZ ;  /* 0x0000001063400819 */ /* 0x000fe400000006ff */
[----:B---3--:R-:W-:Y:S02]  /*5520*/  MOV R68, RZ ;  /* 0x000000ff00447202 */ /* 0x008fe40000000f00 */
[C---:B------:R-:W-:Y:S02]  /*5530*/  @!P2 PRMT R9, R76.reuse, 0x7610, R9 ;  /* 0x000076104c09a816 */ /* 0x040fe40000000009 */
[----:B------:R-:W-:-:S02]  /*5540*/  @!P2 PRMT R11, R76, 0x7632, R11 ;  /* 0x000076324c0ba816 */ /* 0x000fc4000000000b */
[C---:B------:R-:W-:Y:S02]  /*5550*/  @!P3 PRMT R13, R111.reuse, 0x7610, R13 ;  /* 0x000076106f0db816 */ /* 0x040fe4000000000d */
[----:B------:R-:W-:Y:S02]  /*5560*/  @!P3 PRMT R5, R111, 0x7632, R5 ;  /* 0x000076326f05b816 */ /* 0x000fe40000000005 */
[C---:B------:R-:W-:Y:S02]  /*5570*/  @!P4 PRMT R34, R115.reuse, 0x7610, R34 ;  /* 0x000076107322c816 */ /* 0x040fe40000000022 */
[----:B------:R-:W-:Y:S02]  /*5580*/  @!P4 PRMT R21, R115, 0x7632, R21 ;  /* 0x000076327315c816 */ /* 0x000fe40000000015 */
[C---:B------:R-:W-:Y:S02]  /*5590*/  @!P5 PRMT R44, R119.reuse, 0x7610, R44 ;  /* 0x00007610772cd816 */ /* 0x040fe4000000002c */
[----:B------:R-:W-:-:S02]  /*55a0*/  @!P5 PRMT R25, R119, 0x7632, R25 ;  /* 0x000076327719d816 */ /* 0x000fc40000000019 */
[C---:B------:R-:W-:Y:S02]  /*55b0*/  @!P6 PRMT R56, R106.reuse, 0x7610, R56 ;  /* 0x000076106a38e816 */ /* 0x040fe40000000038 */
[----:B------:R-:W-:Y:S02]  /*55c0*/  @!P6 PRMT R27, R106, 0x7632, R27 ;  /* 0x000076326a1be816 */ /* 0x000fe4000000001b */
[----:B------:R-:W-:Y:S02]  /*55d0*/  @!P6 PRMT R60, R123, 0x7610, R60 ;  /* 0x000076107b3ce816 */ /* 0x000fe4000000003c */
[----:B------:R-:W-:Y:S02]  /*55e0*/  @P0 SHF.L.U32 R68, R32, 0x10, RZ ;  /* 0x0000001020440819 */ /* 0x000fe400000006ff */
[----:B------:R-:W-:Y:S02]  /*55f0*/  SHF.L.U32 R33, R33, 0x10, RZ ;  /* 0x0000001021217819 */ /* 0x000fe400000006ff */
[----:B------:R-:W-:Y:S01]  /*5600*/  SHF.L.U32 R99, R6, 0x10, RZ ;  /* 0x0000001006637819 */ /* 0x000fe200000006ff */
        /* <DEDUP_REMOVED lines=15> */
[----:B------:R-:W-:Y:S01]  /*5700*/  FMUL.FTZ R76, R33, R6 ;  /* 0x00000006214c7220 */ /* 0x000fe20000410000 */
[----:B------:R-:W-:Y:S01]  /*5710*/  SHF.L.U32 R72, R72, 0x10, RZ ;  /* 0x0000001048487819 */ /* 0x000fe200000006ff */
[----:B------:R-:W-:Y:S02]  /*5720*/  FADD.FTZ R106, R106, -UR28 ;  /* 0x8000001c6a6a7e21 */ /* 0x000fe40008010000 */
[----:B------:R-:W-:Y:S01]  /*5730*/  FFMA.FTZ R115, R32, R76, RZ ;  /* 0x0000004c20737223 */ /* 0x000fe200000100ff */
[----:B------:R-:W-:Y:S01]  /*5740*/  SHF.L.U32 R111, R109, 0x10, RZ ;  /* 0x000000106d6f7819 */ /* 0x000fe200000006ff */
[----:B------:R-:W-:Y:S01]  /*5750*/  FADD.FTZ R109, RZ, R76 ;  /* 0x0000004cff6d7221 */ /* 0x000fe20000010000 */
[----:B------:R-:W-:Y:S01]  /*5760*/  FMUL.FTZ R76, R99, R72 ;  /* 0x00000048634c7220 */ /* 0x000fe20000410000 */
[----:B------:R-:W-:-:S03]  /*5770*/  FMUL.FTZ R106, R106, UR16 ;  /* 0x000000106a6a7c20 */ /* 0x000fc60008410000 */
[----:B------:R-:W-:Y:S01]  /*5780*/  FADD.FTZ R109, R76, R109 ;  /* 0x0000006d4c6d7221 */ /* 0x000fe20000010000 */
[----:B------:R-:W-:Y:S02]  /*5790*/  FFMA.FTZ R115, R106, R76, R115 ;  /* 0x0000004c6a737223 */ /* 0x000fe40000010073 */
[----:B------:R-:W2:Y:S01]  /*57a0*/  LDL.LU R76, [R1+0x164] ;  /* 0x00016400014c7983 */ /* 0x000ea20000300800 */
[----:B------:R-:W-:Y:S01]  /*57b0*/  FADD.FTZ R111, R111, -UR28 ;  /* 0x8000001c6f6f7e21 */ /* 0x000fe20008010000 */
[----:B------:R-:W-:Y:S01]  /*57c0*/  FFMA.FTZ R32, R6, R32, RZ ;  /* 0x0000002006207223 */ /* 0x000fe200000100ff */
[----:B------:R-:W-:Y:S02]  /*57d0*/  FADD.FTZ R6, RZ, R6 ;  /* 0x00000006ff067221 */ /* 0x000fe40000010000 */
[----:B------:R-:W-:Y:S01]  /*57e0*/  FMUL.FTZ R111, R111, UR16 ;  /* 0x000000106f6f7c20 */ /* 0x000fe20008410000 */
[----:B--2---:R-:W-:-:S05]  /*57f0*/  SHF.L.U32 R76, R76, 0x10, RZ ;  /* 0x000000104c4c7819 */ /* 0x004fca00000006ff */
[C---:B------:R-:W-:Y:S01]  /*5800*/  FADD.FTZ R6, R76.reuse, R6 ;  /* 0x000000064c067221 */ /* 0x040fe20000010000 */
[----:B------:R-:W-:Y:S01]  /*5810*/  FFMA.FTZ R32, R76, R111, R32 ;  /* 0x0000006f4c207223 */ /* 0x000fe20000010020 */
[----:B------:R-:W-:-:S04]  /*5820*/  FMUL.FTZ R76, R33, R76 ;  /* 0x0000004c214c7220 */ /* 0x000fc80000410000 */
[----:B------:R-:W-:Y:S02]  /*5830*/  FFMA.FTZ R115, R111, R76, R115 ;  /* 0x0000004c6f737223 */ /* 0x000fe40000010073 */
[----:B------:R-:W2:Y:S01]  /*5840*/  LDL.LU R111, [R1+0x16c] ;  /* 0x00016c00016f7983 */ /* 0x000ea20000300800 */
[----:B------:R-:W-:Y:S01]  /*5850*/  SHF.L.U32 R119, R119, 0x10, RZ ;  /* 0x0000001077777819 */ /* 0x000fe200000006ff */
[----:B------:R-:W-:Y:S01]  /*5860*/  FADD.FTZ R109, R109, R76 ;  /* 0x0000004c6d6d7221 */ /* 0x000fe20000010000 */
[----:B------:R-:W-:Y:S01]  /*5870*/  FFMA.FTZ R106, R72, R106, RZ ;  /* 0x0000006a486a7223 */ /* 0x000fe200000100ff */
[----:B------:R-:W3:Y:S02]  /*5880*/  LDL.LU R76, [R1+0x160] ;  /* 0x00016000014c7983 */ /* 0x000ee40000300800 */
[----:B------:R-:W-:Y:S01]  /*5890*/  FADD.FTZ R119, R119, -UR28 ;  /* 0x8000001c77777e21 */ /* 0x000fe20008010000 */
[----:B------:R-:W-:-:S03]  /*58a0*/  FADD.FTZ R72, RZ, R72 ;  /* 0x00000048ff487221 */ /* 0x000fc60000010000 */
[----:B------:R-:W-:Y:S01]  /*58b0*/  FMUL.FTZ R119, R119, UR16 ;  /* 0x0000001077777c20 */ /* 0x000fe20008410000 */
[----:B--2---:R-:W-:-:S05]  /*58c0*/  SHF.L.U32 R111, R111, 0x10, RZ ;  /* 0x000000106f6f7819 */ /* 0x004fca00000006ff */
[C---:B------:R-:W-:Y:S01]  /*58d0*/  FADD.FTZ R72, R111.reuse, R72 ;  /* 0x000000486f487221 */ /* 0x040fe20000010000 */
[----:B------:R-:W-:Y:S01]  /*58e0*/  FFMA.FTZ R106, R111, R119, R106 ;  /* 0x000000776f6a7223 */ /* 0x000fe2000001006a */
[----:B------:R-:W-:-:S04]  /*58f0*/  FMUL.FTZ R111, R99, R111 ;  /* 0x0000006f636f7220 */ /* 0x000fc80000410000 */
[----:B------:R-:W-:Y:S02]  /*5900*/  FFMA.FTZ R115, R119, R111, R115 ;  /* 0x0000006f77737223 */ /* 0x000fe40000010073 */
[----:B------:R-:W2:Y:S01]  /*5910*/  LDL.LU R119, [R1+0x170] ;  /* 0x0001700001777983 */ /* 0x000ea20000300800 */
[----:B---3--:R-:W-:Y:S01]  /*5920*/  SHF.L.U32 R76, R76, 0x10, RZ ;  /* 0x000000104c4c7819 */ /* 0x008fe200000006ff */
[----:B------:R-:W-:Y:S01]  /*5930*/  FADD.FTZ R109, R111, R109 ;  /* 0x0000006d6f6d7221 */ /* 0x000fe20000010000 */
[----:B------:R-:W-:-:S03]  /*5940*/  SHF.L.U32 R111, R123, 0x10, RZ ;  /* 0x000000107b6f7819 */ /* 0x000fc600000006ff */
[----:B------:R-:W-:-:S04]  /*5950*/  FADD.FTZ R123, R76, -UR28 ;  /* 0x8000001c4c7b7e21 */ /* 0x000fc80008010000 */
[----:B------:R-:W-:Y:S01]  /*5960*/  FMUL.FTZ R123, R123, UR16 ;  /* 0x000000107b7b7c20 */ /* 0x000fe20008410000 */
[----:B------:R-:W-:-:S03]  /*5970*/  FADD.FTZ R6, R6, R111 ;  /* 0x0000006f06067221 */ /* 0x000fc60000010000 */
[----:B------:R-:W-:Y:S01]  /*5980*/  FFMA.FTZ R32, R111, R123, R32 ;  /* 0x0000007b6f207223 */ /* 0x000fe20000010020 */
[----:B--2---:R-:W-:Y:S01]  /*5990*/  SHF.L.U32 R76, R119, 0x10, RZ ;  /* 0x00000010774c7819 */ /* 0x004fe200000006ff */
[----:B------:R-:W-:Y:S02]  /*59a0*/  FMUL.FTZ R119, R33, R111 ;  /* 0x0000006f21777220 */ /* 0x000fe40000410000 */
[----:B------:R-:W2:Y:S02]  /*59b0*/  LDL.LU R111, [R1+0x17c] ;  /* 0x00017c00016f7983 */ /* 0x000ea40000300800 */
[----:B------:R-:W-:Y:S01]  /*59c0*/  FADD.FTZ R76, R76, -UR28 ;  /* 0x8000001c4c4c7e21 */ /* 0x000fe20008010000 */
[----:B------:R-:W-:Y:S02]  /*59d0*/  FFMA.FTZ R115, R123, R119, R115 ;  /* 0x000000777b737223 */ /* 0x000fe40000010073 */
[----:B------:R-:W3:Y:S01]  /*59e0*/  LDL.LU R123, [R1+0x178] ;  /* 0x00017800017b7983 */ /* 0x000ee20000300800 */
[----:B------:R-:W-:Y:S01]  /*59f0*/  FMUL.FTZ R76, R76, UR16 ;  /* 0x000000104c4c7c20 */ /* 0x000fe20008410000 */
[----:B------:R-:W-:-:S02]  /*5a00*/  FADD.FTZ R109, R109, R119 ;  /* 0x000000776d6d7221 */ /* 0x000fc40000010000 */
[----:B------:R-:W4:Y:S01]  /*5a10*/  LDL.LU R119, [R1+0x180] ;  /* 0x0001800001777983 */ /* 0x000f220000300800 */
[----:B--2---:R-:W-:-:S05]  /*5a20*/  SHF.L.U32 R111, R111, 0x10, RZ ;  /* 0x000000106f6f7819 */ /* 0x004fca00000006ff */
[----:B------:R-:W-:Y:S01]  /*5a30*/  FADD.FTZ R72, R72, R111 ;  /* 0x0000006f48487221 */ /* 0x000fe20000010000 */
[----:B------:R-:W-:Y:S01]  /*5a40*/  FFMA.FTZ R106, R111, R76, R106 ;  /* 0x0000004c6f6a7223 */ /* 0x000fe2000001006a */
[----:B------:R-:W-:-:S04]  /*5a50*/  FMUL.FTZ R111, R99, R111 ;  /* 0x0000006f636f7220 */ /* 0x000fc80000410000 */
[----:B------:R-:W-:Y:S02]  /*5a60*/  FFMA.FTZ R115, R76, R111, R115 ;  /* 0x0000006f4c737223 */ /* 0x000fe40000010073 */
[----:B------:R-:W2:Y:S01]  /*5a70*/  LDL.LU R76, [R1+0x184] ;  /* 0x00018400014c7983 */ /* 0x000ea20000300800 */
[----:B------:R-:W-:-:S03]  /*5a80*/  FADD.FTZ R109, R111, R109 ;  /* 0x0000006d6f6d7221 */ /* 0x000fc60000010000 */
[----:B------:R-:W2:Y:S01]  /*5a90*/  LDL.LU R111, [R1+0x18c] ;  /* 0x00018c00016f7983 */ /* 0x000ea20000300800 */
[----:B---3--:R-:W-:Y:S02]  /*5aa0*/  SHF.L.U32 R123, R123, 0x10, RZ ;  /* 0x000000107b7b7819 */ /* 0x008fe400000006ff */
[----:B----4-:R-:W-:-:S03]  /*5ab0*/  SHF.L.U32 R119, R119, 0x10, RZ ;  /* 0x0000001077777819 */ /* 0x010fc600000006ff */
[----:B------:R-:W-:-:S04]  /*5ac0*/  FADD.FTZ R123, R123, -UR28 ;  /* 0x8000001c7b7b7e21 */ /* 0x000fc80008010000 */
[----:B------:R-:W-:Y:S01]  /*5ad0*/  FMUL.FTZ R123, R123, UR16 ;  /* 0x000000107b7b7c20 */ /* 0x000fe20008410000 */
[----:B------:R-:W-:-:S04]  /*5ae0*/  FADD.FTZ R119, R119, -UR28 ;  /* 0x8000001c77777e21 */ /* 0x000fc80008010000 */
[----:B------:R-:W-:Y:S01]  /*5af0*/  FMUL.FTZ R119, R119, UR16 ;  /* 0x0000001077777c20 */ /* 0x000fe20008410000 */
[----:B--2---:R-:W-:-:S05]  /*5b00*/  SHF.L.U32 R76, R76, 0x10, RZ ;  /* 0x000000104c4c7819 */ /* 0x004fca00000006ff */
[----:B------:R-:W-:Y:S01]  /*5b10*/  FADD.FTZ R6, R6, R76 ;  /* 0x0000004c06067221 */ /* 0x000fe20000010000 */
[----:B------:R-:W-:Y:S01]  /*5b20*/  FFMA.FTZ R32, R76, R123, R32 ;  /* 0x0000007b4c207223 */ /* 0x000fe20000010020 */
[----:B------:R-:W-:Y:S01]  /*5b30*/  FMUL.FTZ R76, R33, R76 ;  /* 0x0000004c214c7220 */ /* 0x000fe20000410000 */
[----:B------:R-:W-:-:S03]  /*5b40*/  SHF.L.U32 R111, R111, 0x10, RZ ;  /* 0x000000106f6f7819 */ /* 0x000fc600000006ff */
[----:B------:R-:W-:Y:S01]  /*5b50*/  FFMA.FTZ R115, R123, R76, R115 ;  /* 0x0000004c7b737223 */ /* 0x000fe20000010073 */
[----:B------:R-:W-:Y:S01]  /*5b60*/  FADD.FTZ R109, R109, R76 ;  /* 0x0000004c6d6d7221 */ /* 0x000fe20000010000 */
[----:B------:R-:W-:Y:S01]  /*5b70*/  FADD.FTZ R72, R72, R111 ;  /* 0x0000006f48487221 */ /* 0x000fe20000010000 */
[----:B------:R-:W2:Y:S01]  /*5b80*/  LDL.LU R76, [R1+0x188] ;  /* 0x00018800014c7983 */ /* 0x000ea20000300800 */
[----:B------:R-:W-:Y:S01]  /*5b90*/  FFMA.FTZ R106, R111, R119, R106 ;  /* 0x000000776f6a7223 */ /* 0x000fe2000001006a */
[----:B------:R-:W-:Y:S02]  /*5ba0*/  FMUL.FTZ R111, R99, R111 ;  /* 0x0000006f636f7220 */ /* 0x000fe40000410000 */
[----:B------:R-:W3:Y:S02]  /*5bb0*/  LDL.LU R123, [R1+0x198] ;  /* 0x00019800017b7983 */ /* 0x000ee40000300800 */
[----:B------:R-:W-:Y:S01]  /*5bc0*/  FFMA.FTZ R115, R119, R111, R115 ;  /* 0x0000006f77737223 */ /* 0x000fe20000010073 */
[----:B------:R-:W-:Y:S01]  /*5bd0*/  FADD.FTZ R109, R111, R109 ;  /* 0x0000006d6f6d7221 */ /* 0x000fe20000010000 */
[----:B------:R-:W4:Y:S04]  /*5be0*/  LDL.LU R119, [R1+0x190] ;  /* 0x0001900001777983 */ /* 0x000f280000300800 */
[----:B------:R-:W3:Y:S01]  /*5bf0*/  LDL.LU R111, [R1+0x194] ;  /* 0x00019400016f7983 */ /* 0x000ee20000300800 */
[----:B--2---:R-:W-:-:S05]  /*5c00*/  SHF.L.U32 R76, R76, 0x10, RZ ;  /* 0x000000104c4c7819 */ /* 0x004fca00000006ff */
[----:B------:R-:W-:-:S04]  /*5c10*/  FADD.FTZ R76, R76, -UR28 ;  /* 0x8000001c4c4c7e21 */ /* 0x000fc80008010000 */
[----:B------:R-:W-:Y:S01]  /*5c20*/  FMUL.FTZ R76, R76, UR16 ;  /* 0x000000104c4c7c20 */ /* 0x000fe20008410000 */
[----:B---3--:R-:W-:-:S05]  /*5c30*/  SHF.L.U32 R111, R111, 0x10, RZ ;  /* 0x000000106f6f7819 */ /* 0x008fca00000006ff */
[----:B------:R-:W-:Y:S01]  /*5c40*/  FADD.FTZ R6, R6, R111 ;  /* 0x0000006f06067221 */ /* 0x000fe20000010000 */
[----:B------:R-:W-:Y:S01]  /*5c50*/  FFMA.FTZ R32, R111, R76, R32 ;  /* 0x0000004c6f207223 */ /* 0x000fe20000010020 */
[----:B------:R-:W-:-:S04]  /*5c60*/  FMUL.FTZ R111, R33, R111 ;  /* 0x0000006f216f7220 */ /* 0x000fc80000410000 */
[----:B------:R-:W-:Y:S01]  /*5c70*/  FADD.FTZ R109, R109, R111 ;  /* 0x0000006f6d6d7221 */ /* 0x000fe20000010000 */
[----:B------:R-:W-:Y:S02]  /*5c80*/  FFMA.FTZ R115, R76, R111, R115 ;  /* 0x0000006f4c737223 */ /* 0x000fe40000010073 */
[----:B------:R-:W2:Y:S01]  /*5c90*/  LDL.LU R111, [R1+0x19c] ;  /* 0x00019c00016f7983 */ /* 0x000ea20000300800 */
[----:B----4-:R-:W-:Y:S02]  /*5ca0*/  SHF.L.U32 R119, R119, 0x10, RZ ;  /* 0x0000001077777819 */ /* 0x010fe400000006ff */
[----:B------:R-:W-:-:S03]  /*5cb0*/  SHF.L.U32 R123, R123, 0x10, RZ ;  /* 0x000000107b7b7819 */ /* 0x000fc600000006ff */
[----:B------:R-:W-:-:S04]  /*5cc0*/  FADD.FTZ R119, R119, -UR28 ;  /* 0x8000001c77777e21 */ /* 0x000fc80008010000 */
[----:B------:R-:W-:Y:S01]  /*5cd0*/  FMUL.FTZ R119, R119, UR16 ;  /* 0x0000001077777c20 */ /* 0x000fe20008410000 */
[----:B------:R-:W-:-:S03]  /*5ce0*/  FADD.FTZ R72, R72, R123 ;  /* 0x0000007b48487221 */ /* 0x000fc60000010000 */
[----:B------:R-:W-:Y:S01]  /*5cf0*/  FFMA.FTZ R106, R123, R119, R106 ;  /* 0x000000777b6a7223 */ /* 0x000fe2000001006a */
[----:B------:R-:W-:-:S04]  /*5d00*/  FMUL.FTZ R123, R99, R123 ;  /* 0x0000007b637b7220 */ /* 0x000fc80000410000 */
[----:B------:R-:W-:Y:S01]  /*5d10*/  FADD.FTZ R109, R123, R109 ;  /* 0x0000006d7b6d7221 */ /* 0x000fe20000010000 */
[----:B------:R-:W-:Y:S02]  /*5d20*/  FFMA.FTZ R115, R119, R123, R115 ;  /* 0x0000007b77737223 */ /* 0x000fe40000010073 */
[----:B------:R-:W3:Y:S01]  /*5d30*/  LDL.LU R123, [R1+0x118] ;  /* 0x00011800017b7983 */ /* 0x000ee20000300800 */
[----:B------:R-:W-:Y:S02]  /*5d40*/  SHF.L.U32 R101, R101, 0x10, RZ ;  /* 0x0000001065657819 */ /* 0x000fe400000006ff */
[----:B------:R-:W-:-:S03]  /*5d50*/  SHF.L.U32 R125, R125, 0x10, RZ ;  /* 0x000000107d7d7819 */ /* 0x000fc600000006ff */
[----:B------:R-:W-:Y:S01]  /*5d60*/  FADD.FTZ R101, R101, -UR28 ;  /* 0x8000001c65657e21 */ /* 0x000fe20008010000 */
[----:B------:R-:W-:-:S03]  /*5d70*/  SHF.L.U32 R124, R124, 0x10, RZ ;  /* 0x000000107c7c7819 */ /* 0x000fc600000006ff */
[----:B------:R-:W-:Y:S01]  /*5d80*/  FMUL.FTZ R76, R101, UR16 ;  /* 0x00000010654c7c20 */ /* 0x000fe20008410000 */
[----:B------:R-:W-:Y:S01]  /*5d90*/  FMUL.FTZ R101, R33, R125 ;  /* 0x0000007d21657220 */ /* 0x000fe20000410000 */
[----:B------:R-:W-:Y:S02]  /*5da0*/  SHF.L.U32 R102, R102, 0x10, RZ ;  /* 0x0000001066667819 */ /* 0x000fe400000006ff */
[----:B------:R-:W-:Y:S01]  /*5db0*/  FFMA.FTZ R32, R125, R76, R32 ;  /* 0x0000004c7d207223 */ /* 0x000fe20000010020 */
[----:B------:R-:W-:Y:S01]  /*5dc0*/  FADD.FTZ R109, R109, R101 ;  /* 0x000000656d6d7221 */ /* 0x000fe20000010000 */
[----:B------:R-:W-:Y:S01]  /*5dd0*/  FFMA.FTZ R115, R76, R101, R115 ;  /* 0x000000654c737223 */ /* 0x000fe20000010073 */
[----:B------:R-:W-:Y:S01]  /*5de0*/  FADD.FTZ R76, R124, -UR28 ;  /* 0x8000001c7c4c7e21 */ /* 0x000fe20008010000 */
[----:B------:R-:W-:Y:S01]  /*5df0*/  FADD.FTZ R102, R102, -UR28 ;  /* 0x8000001c66667e21 */ /* 0x000fe20008010000 */
[----:B------:R-:W-:Y:S02]  /*5e00*/  SHF.L.U32 R119, R104, 0x10, RZ ;  /* 0x0000001068777819 */ /* 0x000fe400000006ff */
[----:B------:R-:W-:Y:S01]  /*5e10*/  SHF.L.U32 R103, R103, 0x10, RZ ;  /* 0x0000001067677819 */ /* 0x000fe200000006ff */
[----:B------:R-:W-:Y:S01]  /*5e20*/  FMUL.FTZ R76, R76, UR16 ;  /* 0x000000104c4c7c20 */ /* 0x000fe20008410000 */
[----:B------:R-:W-:-:S03]  /*5e30*/  SHF.L.U32 R105, R105, 0x10, RZ ;  /* 0x0000001069697819 */ /* 0x000fc600000006ff */
[----:B------:R-:W-:Y:S01]  /*5e40*/  FADD.FTZ R103, R103, -UR28 ;  /* 0x8000001c67677e21 */ /* 0x000fe20008010000 */
[----:B------:R-:W-:Y:S01]  /*5e50*/  SHF.L.U32 R95, R95, 0x10, RZ ;  /* 0x000000105f5f7819 */ /* 0x000fe200000006ff */
[----:B------:R-:W-:Y:S02]  /*5e60*/  FADD.FTZ R6, R6, R125 ;  /* 0x0000007d06067221 */ /* 0x000fe40000010000 */
[----:B------:R-:W-:Y:S02]  /*5e70*/  FMUL.FTZ R103, R103, UR16 ;  /* 0x0000001067677c20 */ /* 0x000fe40008410000 */
[----:B------:R-:W-:Y:S01]  /*5e80*/  FADD.FTZ R6, R6, R119 ;  /* 0x0000007706067221 */ /* 0x000fe20000010000 */
[----:B------:R-:W-:Y:S01]  /*5e90*/  FADD.FTZ R95, R95, -UR28 ;  /* 0x8000001c5f5f7e21 */ /* 0x000fe20008010000 */
[----:B------:R-:W-:-:S03]  /*5ea0*/  SHF.L.U32 R97, R97, 0x10, RZ ;  /* 0x0000001061617819 */ /* 0x000fc600000006ff */
[----:B------:R-:W-:Y:S01]  /*5eb0*/  FMUL.FTZ R95, R95, UR16 ;  /* 0x000000105f5f7c20 */ /* 0x000fe20008410000 */
[----:B------:R-:W-:Y:S02]  /*5ec0*/  SHF.L.U32 R91, R91, 0x10, RZ ;  /* 0x000000105b5b7819 */ /* 0x000fe400000006ff */
[----:B------:R-:W-:-:S03]  /*5ed0*/  SHF.L.U32 R86, R86, 0x10, RZ ;  /* 0x0000001056567819 */ /* 0x000fc600000006ff */
[----:B------:R-:W-:Y:S01]  /*5ee0*/  FADD.FTZ R91, R91, -UR28 ;  /* 0x8000001c5b5b7e21 */ /* 0x000fe20008010000 */
[----:B------:R-:W-:Y:S01]  /*5ef0*/  SHF.L.U32 R93, R93, 0x10, RZ ;  /* 0x000000105d5d7819 */ /* 0x000fe200000006ff */
[----:B------:R-:W-:Y:S02]  /*5f00*/  FADD.FTZ R86, R86, -UR28 ;  /* 0x8000001c56567e21 */ /* 0x000fe40008010000 */
[----:B------:R-:W-:Y:S01]  /*5f10*/  FMUL.FTZ R91, R91, UR16 ;  /* 0x000000105b5b7c20 */ /* 0x000fe20008410000 */
[----:B------:R-:W-:Y:S02]  /*5f20*/  SHF.L.U32 R87, R87, 0x10, RZ ;  /* 0x0000001057577819 */ /* 0x000fe400000006ff */
[----:B------:R-:W-:-:S03]  /*5f30*/  SHF.L.U32 R89, R89, 0x10, RZ ;  /* 0x0000001059597819 */ /* 0x000fc600000006ff */
[----:B------:R-:W-:Y:S01]  /*5f40*/  FADD.FTZ R87, R87, -UR28 ;  /* 0x8000001c57577e21 */ /* 0x000fe20008010000 */
[----:B------:R-:W-:Y:S02]  /*5f50*/  SHF.L.U32 R82, R82, 0x10, RZ ;  /* 0x0000001052527819 */ /* 0x000fe400000006ff */
[----:B------:R-:W-:Y:S01]  /*5f60*/  SHF.L.U32 R83, R83, 0x10, RZ ;  /* 0x0000001053537819 */ /* 0x000fe200000006ff */
[----:B------:R-:W-:Y:S02]  /*5f70*/  FMUL.FTZ R87, R87, UR16 ;  /* 0x0000001057577c20 */ /* 0x000fe40008410000 */
[----:B------:R-:W-:Y:S02]  /*5f80*/  FADD.FTZ R82, R82, -UR28 ;  /* 0x8000001c52527e21 */ /* 0x000fe40008010000 */
[----:B------:R-:W-:Y:S01]  /*5f90*/  FADD.FTZ R83, R83, -UR28 ;  /* 0x8000001c53537e21 */ /* 0x000fe20008010000 */
[----:B------:R-:W-:-:S03]  /*5fa0*/  SHF.L.U32 R85, R85, 0x10, RZ ;  /* 0x0000001055557819 */ /* 0x000fc600000006ff */
        /* <DEDUP_REMOVED lines=8> */
[----:B------:R-:W-:-:S04]  /*6030*/  FADD.FTZ R37, R37, -UR28 ;  /* 0x8000001c25257e21 */ /* 0x000fc80008010000 */
[----:B------:R-:W-:Y:S01]  /*6040*/  FMUL.FTZ R37, R37, UR16 ;  /* 0x0000001025257c20 */ /* 0x000fe20008410000 */
[----:B------:R-:W-:Y:S02]  /*6050*/  SHF.L.U32 R45, R45, 0x10, RZ ;  /* 0x000000102d2d7819 */ /* 0x000fe400000006ff */
[----:B------:R-:W-:Y:S02]  /*6060*/  SHF.L.U32 R49, R49, 0x10, RZ ;  /* 0x0000001031317819 */ /* 0x000fe400000006ff */
[----:B------:R-:W-:Y:S01]  /*6070*/  SHF.L.U32 R50, R50, 0x10, RZ ;  /* 0x0000001032327819 */ /* 0x000fe200000006ff */
[----:B------:R-:W-:Y:S01]  /*6080*/  FADD.FTZ R45, R45, -UR28 ;  /* 0x8000001c2d2d7e21 */ /* 0x000fe20008010000 */
[----:B------:R-:W-:Y:S01]  /*6090*/  SHF.L.U32 R47, R47, 0x10, RZ ;  /* 0x000000102f2f7819 */ /* 0x000fe200000006ff */
[----:B------:R-:W-:Y:S01]  /*60a0*/  FADD.FTZ R49, R49, -UR28 ;  /* 0x8000001c31317e21 */ /* 0x000fe20008010000 */
[----:B------:R-:W-:Y:S01]  /*60b0*/  SHF.L.U32 R51, R51, 0x10, RZ ;  /* 0x0000001033337819 */ /* 0x000fe200000006ff */
[----:B------:R-:W-:Y:S01]  /*60c0*/  FMUL.FTZ R45, R45, UR16 ;  /* 0x000000102d2d7c20 */ /* 0x000fe20008410000 */
[----:B------:R-:W-:Y:S01]  /*60d0*/  FADD.FTZ R50, R50, -UR28 ;  /* 0x8000001c32327e21 */ /* 0x000fe20008010000 */
[----:B------:R-:W-:Y:S01]  /*60e0*/  FMUL.FTZ R49, R49, UR16 ;  /* 0x0000001031317c20 */ /* 0x000fe20008410000 */
[----:B------:R-:W-:-:S02]  /*60f0*/  SHF.L.U32 R53, R53, 0x10, RZ ;  /* 0x0000001035357819 */ /* 0x000fc400000006ff */
[----:B------:R-:W-:Y:S01]  /*6100*/  FMUL.FTZ R50, R50, UR16 ;  /* 0x0000001032327c20 */ /* 0x000fe20008410000 */
[----:B------:R-:W-:Y:S02]  /*6110*/  SHF.L.U32 R54, R54, 0x10, RZ ;  /* 0x0000001036367819 */ /* 0x000fe400000006ff */
[----:B------:R-:W-:Y:S01]  /*6120*/  FADD.FTZ R53, R53, -UR28 ;  /* 0x8000001c35357e21 */ /* 0x000fe20008010000 */
[----:B------:R-:W-:Y:S02]  /*6130*/  SHF.L.U32 R55, R55, 0x10, RZ ;  /* 0x0000001037377819 */ /* 0x000fe400000006ff */
[----:B------:R-:W-:Y:S01]  /*6140*/  FADD.FTZ R54, R54, -UR28 ;  /* 0x8000001c36367e21 */ /* 0x000fe20008010000 */
[----:B------:R-:W-:-:S03]  /*6150*/  SHF.L.U32 R8, R8, 0x10, RZ ;  /* 0x0000001008087819 */ /* 0x000fc600000006ff */
        /* <DEDUP_REMOVED lines=10> */
[----:B------:R-:W-:Y:S01]  /*6200*/  SHF.L.U32 R12, R12, 0x10, RZ ;  /* 0x000000100c0c7819 */ /* 0x000fe200000006ff */
[----:B------:R-:W-:Y:S01]  /*6210*/  FADD.FTZ R61, R61, -UR28 ;  /* 0x8000001c3d3d7e21 */ /* 0x000fe20008010000 */
[----:B------:R-:W-:-:S02]  /*6220*/  SHF.L.U32 R63, R63, 0x10, RZ ;  /* 0x000000103f3f7819 */ /* 0x000fc400000006ff */
[----:B------:R-:W-:Y:S01]  /*6230*/  SHF.L.U32 R65, R65, 0x10, RZ ;  /* 0x0000001041417819 */ /* 0x000fe200000006ff */
[----:B------:R-:W-:Y:S01]  /*6240*/  FADD.FTZ R12, R12, -UR28 ;  /* 0x8000001c0c0c7e21 */ /* 0x000fe20008010000 */
[----:B------:R-:W-:Y:S01]  /*6250*/  FMUL.FTZ R61, R61, UR16 ;  /* 0x000000103d3d7c20 */ /* 0x000fe20008410000 */
[----:B------:R-:W-:Y:S02]  /*6260*/  SHF.L.U32 R14, R14, 0x10, RZ ;  /* 0x000000100e0e7819 */ /* 0x000fe400000006ff */
[----:B------:R-:W-:Y:S01]  /*6270*/  SHF.L.U32 R67, R67, 0x10, RZ ;  /* 0x0000001043437819 */ /* 0x000fe200000006ff */
[----:B------:R-:W-:Y:S01]  /*6280*/  FADD.FTZ R65, R65, -UR28 ;  /* 0x8000001c41417e21 */ /* 0x000fe20008010000 */
[----:B--2---:R-:W-:Y:S01]  /*6290*/  SHF.L.U32 R101, R111, 0x10, RZ ;  /* 0x000000106f657819 */ /* 0x004fe200000006ff */
[----:B------:R-:W-:-:S04]  /*62a0*/  FMUL.FTZ R111, R102, UR16 ;  /* 0x00000010666f7c20 */ /* 0x000fc80008410000 */
[----:B------:R-:W-:Y:S01]  /*62b0*/  FMUL.FTZ R104, R99, R101 ;  /* 0x0000006563687220 */ /* 0x000fe20000410000 */
[----:B------:R-:W-:Y:S01]  /*62c0*/  FADD.FTZ R72, R72, R101 ;  /* 0x0000006548487221 */ /* 0x000fe20000010000 */
[----:B------:R-:W-:Y:S01]  /*62d0*/  FFMA.FTZ R106, R101, R76, R106 ;  /* 0x0000004c656a7223 */ /* 0x000fe2000001006a */
[----:B------:R-:W-:Y:S01]  /*62e0*/  FMUL.FTZ R102, R33, R119 ;  /* 0x0000007721667220 */ /* 0x000fe20000410000 */
[----:B------:R-:W-:Y:S01]  /*62f0*/  FADD.FTZ R109, R104, R109 ;  /* 0x0000006d686d7221 */ /* 0x000fe20000010000 */
[----:B------:R-:W-:Y:S01]  /*6300*/  FFMA.FTZ R104, R76, R104, R115 ;  /* 0x000000684c687223 */ /* 0x000fe20000010073 */
[----:B------:R-:W-:Y:S01]  /*6310*/  SHF.L.U32 R101, R94, 0x10, RZ ;  /* 0x000000105e657819 */ /* 0x000fe200000006ff */
[----:B------:R-:W-:Y:S01]  /*6320*/  FMUL.FTZ R94, R99, R105 ;  /* 0x00000069635e7220 */ /* 0x000fe20000410000 */
[----:B------:R-:W-:Y:S01]  /*6330*/  FADD.FTZ R76, R109, R102 ;  /* 0x000000666d4c7221 */ /* 0x000fe20000010000 */
[----:B------:R-:W-:Y:S02]  /*6340*/  FFMA.FTZ R104, R111, R102, R104 ;  /* 0x000000666f687223 */ /* 0x000fe40000010068 */
[----:B------:R-:W-:Y:S01]  /*6350*/  FADD.FTZ R102, R101, -UR28 ;  /* 0x8000001c65667e21 */ /* 0x000fe20008010000 */
[----:B------:R-:W-:Y:S01]  /*6360*/  FADD.FTZ R76, R94, R76 ;  /* 0x0000004c5e4c7221 */ /* 0x000fe20000010000 */
[----:B------:R-:W-:Y:S01]  /*6370*/  FFMA.FTZ R106, R105, R103, R106 ;  /* 0x00000067696a7223 */ /* 0x000fe2000001006a */
[----:B------:R-:W-:Y:S01]  /*6380*/  FFMA.FTZ R94, R103, R94, R104 ;  /* 0x0000005e675e7223 */ /* 0x000fe20000010068 */
[----:B------:R-:W-:Y:S01]  /*6390*/  SHF.L.U32 R101, R96, 0x10, RZ ;  /* 0x0000001060657819 */ /* 0x000fe200000006ff */
[----:B------:R-:W-:Y:S01]  /*63a0*/  FFMA.FTZ R32, R119, R111, R32 ;  /* 0x0000006f77207223 */ /* 0x000fe20000010020 */
[----:B------:R-:W-:Y:S01]  /*63b0*/  FMUL.FTZ R103, R102, UR16 ;  /* 0x0000001066677c20 */ /* 0x000fe20008410000 */
[----:B------:R-:W-:-:S02]  /*63c0*/  FADD.FTZ R72, R72, R105 ;  /* 0x0000006948487221 */ /* 0x000fc40000010000 */
        /* <DEDUP_REMOVED lines=15> */
[----:B------:R-:W-:Y:S02]  /*64c0*/  FADD.FTZ R6, R6, R101 ;  /* 0x0000006506067221 */ /* 0x000fe40000010000 */
[----:B------:R-:W-:Y:S01]  /*64d0*/  FFMA.FTZ R32, R101, R95, R32 ;  /* 0x0000005f65207223 */ /* 0x000fe20000010020 */
[----:B------:R-:W-:Y:S01]  /*64e0*/  FFMA.FTZ R94, R95, R97, R94 ;  /* 0x000000615f5e7223 */ /* 0x000fe2000001005e */
[----:B------:R-:W-:Y:S01]  /*64f0*/  FADD.FTZ R76, R76, R97 ;  /* 0x000000614c4c7221 */ /* 0x000fe20000010000 */
[----:B------:R-:W-:Y:S01]  /*6500*/  SHF.L.U32 R95, R88, 0x10, RZ ;  /* 0x00000010585f7819 */ /* 0x000fe200000006ff */
        /* <DEDUP_REMOVED lines=11> */
[----:B------:R-:W-:Y:S01]  /*65c0*/  FMUL.FTZ R76, R99, R89 ;  /* 0x00000059634c7220 */ /* 0x000fe20000410000 */
[----:B------:R-:W-:Y:S01]  /*65d0*/  FFMA.FTZ R106, R89, R87, R106 ;  /* 0x00000057596a7223 */ /* 0x000fe2000001006a */
[----:B------:R-:W-:Y:S02]  /*65e0*/  FADD.FTZ R72, R72, R89 ;  /* 0x0000005948487221 */ /* 0x000fe40000010000 */
[----:B------:R-:W-:Y:S01]  /*65f0*/  FFMA.FTZ R94, R87, R76, R94 ;  /* 0x0000004c575e7223 */ /* 0x000fe2000001005e */
[----:B------:R-:W-:Y:S01]  /*6600*/  SHF.L.U32 R87, R84, 0x10, RZ ;  /* 0x0000001054577819 */ /* 0x000fe200000006ff */
[----:B------:R-:W-:Y:S01]  /*6610*/  FMUL.FTZ R89, R82, UR16 ;  /* 0x0000001052597c20 */ /* 0x000fe20008410000 */
[----:B------:R-:W-:Y:S01]  /*6620*/  FADD.FTZ R91, R76, R91 ;  /* 0x0000005b4c5b7221 */ /* 0x000fe20000010000 */
[----:B------:R-:W-:-:S02]  /*6630*/  SHF.L.U32 R84, R78, 0x10, RZ ;  /* 0x000000104e547819 */ /* 0x000fc400000006ff */
[----:B------:R-:W-:Y:S01]  /*6640*/  FMUL.FTZ R82, R33, R87 ;  /* 0x0000005721527220 */ /* 0x000fe20000410000 */
[----:B------:R-:W-:Y:S01]  /*6650*/  FFMA.FTZ R78, R87, R89, R32 ;  /* 0x00000059574e7223 */ /* 0x000fe20000010020 */
[----:B------:R-:W-:Y:S01]  /*6660*/  FADD.FTZ R76, R6, R87 ;  /* 0x00000057064c7221 */ /* 0x000fe20000010000 */
        /* <DEDUP_REMOVED lines=16> */
[----:B------:R-:W-:Y:S01]  /*6770*/  FFMA.FTZ R78, R85, R83, R78 ;  /* 0x00000053554e7223 */ /* 0x000fe2000001004e */
[----:B------:R-:W-:Y:S01]  /*6780*/  FADD.FTZ R76, R76, R85 ;  /* 0x000000554c4c7221 */ /* 0x000fe20000010000 */
[----:B------:R-:W-:Y:S01]  /*6790*/  FMUL.FTZ R83, R72, UR16 ;  /* 0x0000001048537c20 */ /* 0x000fe20008410000 */
[----:B------:R-:W-:Y:S01]  /*67a0*/  FMUL.FTZ R72, R33, R17 ;  /* 0x0000001121487220 */ /* 0x000fe20000410000 */
[----:B------:R-:W-:Y:S01]  /*67b0*/  FADD.FTZ R91, R42, R91 ;  /* 0x0000005b2a5b7221 */ /* 0x000fe20000010000 */
[----:B------:R-:W-:Y:S01]  /*67c0*/  FFMA.FTZ R94, R79, R42, R94 ;  /* 0x0000002a4f5e7223 */ /* 0x000fe2000001005e */
[----:B------:R-:W-:Y:S01]  /*67d0*/  FADD.FTZ R76, R76, R17 ;  /* 0x000000114c4c7221 */ /* 0x000fe20000010000 */
[----:B------:R-:W-:Y:S01]  /*67e0*/  FFMA.FTZ R78, R17, R83, R78 ;  /* 0x00000053114e7223 */ /* 0x000fe2000001004e */
[----:B------:R-:W-:Y:S01]  /*67f0*/  SHF.L.U32 R17, R2, 0x10, RZ ;  /* 0x0000001002117819 */ /* 0x000fe200000006ff */
[----:B------:R-:W-:Y:S01]  /*6800*/  FADD.FTZ R91, R91, R72 ;  /* 0x000000485b5b7221 */ /* 0x000fe20000010000 */
[----:B------:R-:W-:Y:S01]  /*6810*/  FFMA.FTZ R94, R83, R72, R94 ;  /* 0x00000048535e7223 */ /* 0x000fe2000001005e */
[----:B------:R-:W-:Y:S01]  /*6820*/  FMUL.FTZ R2, R99, R43 ;  /* 0x0000002b63027220 */ /* 0x000fe20000410000 */
[----:B------:R-:W-:-:S03]  /*6830*/  FFMA.FTZ R6, R81, R79, R6 ;  /* 0x0000004f51067223 */ /* 0x000fc60000010006 */
[----:B------:R-:W-:Y:S01]  /*6840*/  FADD.FTZ R91, R2, R91 ;  /* 0x0000005b025b7221 */ /* 0x000fe20000010000 */
[----:B------:R-:W-:Y:S01]  /*6850*/  FFMA.FTZ R94, R37, R2, R94 ;  /* 0x00000002255e7223 */ /* 0x000fe2000001005e */
[----:B------:R-:W-:Y:S01]  /*6860*/  FADD.FTZ R2, R17, -UR28 ;  /* 0x8000001c11027e21 */ /* 0x000fe20008010000 */
[----:B------:R-:W-:Y:S01]  /*6870*/  SHF.L.U32 R17, R46, 0x10, RZ ;  /* 0x000000102e117819 */ /* 0x000fe200000006ff */
[----:B------:R-:W-:Y:S01]  /*6880*/  FFMA.FTZ R6, R43, R37, R6 ;  /* 0x000000252b067223 */ /* 0x000fe20000010006 */
[----:B------:R-:W-:Y:S01]  /*6890*/  FADD.FTZ R32, R32, R81 ;  /* 0x0000005120207221 */ /* 0x000fe20000010000 */
[----:B------:R-:W-:Y:S02]  /*68a0*/  FMUL.FTZ R37, R2, UR16 ;  /* 0x0000001002257c20 */ /* 0x000fe40008410000 */
[----:B------:R-:W-:Y:S01]  /*68b0*/  FMUL.FTZ R2, R33, R17 ;  /* 0x0000001121027220 */ /* 0x000fe20000410000 */
[----:B------:R-:W-:Y:S01]  /*68c0*/  FADD.FTZ R32, R32, R43 ;  /* 0x0000002b20207221 */ /* 0x000fe20000010000 */
[----:B------:R-:W-:Y:S01]  /*68d0*/  FMUL.FTZ R42, R99, R47 ;  /* 0x0000002f632a7220 */ /* 0x000fe20000410000 */
[----:B------:R-:W-:Y:S01]  /*68e0*/  FADD.FTZ R76, R76, R17 ;  /* 0x000000114c4c7221 */ /* 0x000fe20000010000 */
[----:B------:R-:W-:Y:S01]  /*68f0*/  FADD.FTZ R91, R91, R2 ;  /* 0x000000025b5b7221 */ /* 0x000fe20000010000 */
[----:B------:R-:W-:Y:S01]  /*6900*/  FFMA.FTZ R94, R37, R2, R94 ;  /* 0x00000002255e7223 */ /* 0x000fe2000001005e */
[----:B------:R-:W-:Y:S01]  /*6910*/  FFMA.FTZ R78, R17, R37, R78 ;  /* 0x00000025114e7223 */ /* 0x000fe2000001004e */
[----:B------:R-:W-:Y:S01]  /*6920*/  SHF.L.U32 R17, R98, 0x10, RZ ;  /* 0x0000001062117819 */ /* 0x000fe200000006ff */
[----:B------:R-:W-:Y:S01]  /*6930*/  FADD.FTZ R32, R32, R47 ;  /* 0x0000002f20207221 */ /* 0x000fe20000010000 */
[----:B------:R-:W-:Y:S01]  /*6940*/  FFMA.FTZ R6, R47, R45, R6 ;  /* 0x0000002d2f067223 */ /* 0x000fe20000010006 */
[----:B------:R-:W-:Y:S01]  /*6950*/  FADD.FTZ R91, R42, R91 ;  /* 0x0000005b2a5b7221 */ /* 0x000fe20000010000 */
[----:B------:R-:W-:Y:S01]  /*6960*/  FFMA.FTZ R94, R45, R42, R94 ;  /* 0x0000002a2d5e7223 */ /* 0x000fe2000001005e */
        /* <DEDUP_REMOVED lines=8> */
[----:B------:R-:W-:-:S02]  /*69f0*/  FMUL.FTZ R2, R53, UR16 ;  /* 0x0000001035027c20 */ /* 0x000fc40008410000 */
[----:B------:R-:W-:Y:S01]  /*6a00*/  FADD.FTZ R42, R17, R42 ;  /* 0x0000002a112a7221 */ /* 0x000fe20000010000 */
[----:B------:R-:W-:Y:S01]  /*6a10*/  FFMA.FTZ R49, R50, R17, R49 ;  /* 0x0000001132317223 */ /* 0x000fe20000010031 */
[----:B------:R-:W-:Y:S01]  /*6a20*/  SHF.L.U32 R17, R108, 0x10, RZ ;  /* 0x000000106c117819 */ /* 0x000fe200000006ff */
[----:B------:R-:W-:Y:S01]  /*6a30*/  FADD.FTZ R76, R76, R55 ;  /* 0x000000374c4c7221 */ /* 0x000fe20000010000 */
[----:B------:R-:W-:Y:S01]  /*6a40*/  FFMA.FTZ R78, R55, R2, R78 ;  /* 0x00000002374e7223 */ /* 0x000fe2000001004e */
[----:B------:R-:W-:Y:S02]  /*6a50*/  FMUL.FTZ R55, R33, R55 ;  /* 0x0000003721377220 */ /* 0x000fe40000410000 */
[----:B------:R-:W-:Y:S01]  /*6a60*/  FMUL.FTZ R37, R99, R17 ;  /* 0x0000001163257220 */ /* 0x000fe20000410000 */
[----:B------:R-:W-:Y:S01]  /*6a70*/  FADD.FTZ R32, R32, R17 ;  /* 0x0000001120207221 */ /* 0x000fe20000010000 */
[----:B------:R-:W-:Y:S01]  /*6a80*/  FFMA.FTZ R6, R17, R54, R6 ;  /* 0x0000003611067223 */ /* 0x000fe20000010006 */
[----:B------:R-:W-:Y:S01]  /*6a90*/  SHF.L.U32 R17, R58, 0x10, RZ ;  /* 0x000000103a117819 */ /* 0x000fe200000006ff */
[----:B------:R-:W-:Y:S01]  /*6aa0*/  FADD.FTZ R42, R42, R55 ;  /* 0x000000372a2a7221 */ /* 0x000fe20000010000 */
[----:B------:R-:W-:-:S03]  /*6ab0*/  FFMA.FTZ R49, R2, R55, R49 ;  /* 0x0000003702317223 */ /* 0x000fc60000010031 */
[----:B------:R-:W-:Y:S01]  /*6ac0*/  FADD.FTZ R76, R76, R17 ;  /* 0x000000114c4c7221 */ /* 0x000fe20000010000 */
[----:B------:R-:W-:Y:S01]  /*6ad0*/  FFMA.FTZ R78, R17, R8, R78 ;  /* 0x00000008114e7223 */ /* 0x000fe2000001004e */
[----:B------:R-:W-:Y:S01]  /*6ae0*/  FADD.FTZ R42, R37, R42 ;  /* 0x0000002a252a7221 */ /* 0x000fe20000010000 */
[----:B------:R-:W-:Y:S01]  /*6af0*/  FFMA.FTZ R49, R54, R37, R49 ;  /* 0x0000002536317223 */ /* 0x000fe20000010031 */
[----:B------:R-:W-:Y:S01]  /*6b00*/  FMUL.FTZ R17, R33, R17 ;  /* 0x0000001121117220 */ /* 0x000fe20000410000 */
[----:B------:R-:W-:-:S03]  /*6b10*/  FMUL.FTZ R2, R99, R59 ;  /* 0x0000003b63027220 */ /* 0x000fc60000410000 */
[----:B------:R-:W-:Y:S01]  /*6b20*/  FADD.FTZ R37, R42, R17 ;  /* 0x000000112a257221 */ /* 0x000fe20000010000 */
[----:B------:R-:W-:Y:S01]  /*6b30*/  FFMA.FTZ R8, R8, R17, R49 ;  /* 0x0000001108087223 */ /* 0x000fe20000010031 */
[----:B------:R-:W-:Y:S01]  /*6b40*/  SHF.L.U32 R17, R62, 0x10, RZ ;  /* 0x000000103e117819 */ /* 0x000fe200000006ff */
[----:B------:R-:W-:Y:S01]  /*6b50*/  FMUL.FTZ R43, R10, UR16 ;  /* 0x000000100a2b7c20 */ /* 0x000fe20008410000 */
[----:B------:R-:W-:Y:S01]  /*6b60*/  FADD.FTZ R37, R2, R37 ;  /* 0x0000002502257221 */ /* 0x000fe20000010000 */
[----:B------:R-:W-:Y:S02]  /*6b70*/  FFMA.FTZ R8, R57, R2, R8 ;  /* 0x0000000239087223 */ /* 0x000fe40000010008 */
[----:B------:R-:W-:Y:S01]  /*6b80*/  FMUL.FTZ R2, R33, R17 ;  /* 0x0000001121027220 */ /* 0x000fe20000410000 */
[----:B------:R-:W-:Y:S01]  /*6b90*/  FADD.FTZ R76, R76, R17 ;  /* 0x000000114c4c7221 */ /* 0x000fe20000010000 */
[----:B------:R-:W-:Y:S01]  /*6ba0*/  FFMA.FTZ R78, R17, R43, R78 ;  /* 0x0000002b114e7223 */ /* 0x000fe2000001004e */
[----:B------:R-:W-:Y:S01]  /*6bb0*/  SHF.L.U32 R17, R66, 0x10, RZ ;  /* 0x0000001042117819 */ /* 0x000fe200000006ff */
[----:B------:R-:W-:Y:S01]  /*6bc0*/  FADD.FTZ R37, R37, R2 ;  /* 0x0000000225257221 */ /* 0x000fe20000010000 */
[----:B------:R-:W-:Y:S01]  /*6bd0*/  FFMA.FTZ R8, R43, R2, R8 ;  /* 0x000000022b087223 */ /* 0x000fe20000010008 */
[----:B------:R-:W-:Y:S01]  /*6be0*/  FMUL.FTZ R2, R99, R63 ;  /* 0x0000003f63027220 */ /* 0x000fe20000410000 */
[----:B------:R-:W-:Y:S01]  /*6bf0*/  FMUL.FTZ R43, R12, UR16 ;  /* 0x000000100c2b7c20 */ /* 0x000fe20008410000 */
[----:B------:R-:W-:-:S02]  /*6c00*/  FMUL.FTZ R10, R33, R17 ;  /* 0x00000011210a7220 */ /* 0x000fc40000410000 */
[----:B------:R-:W-:Y:S01]  /*6c10*/  FADD.FTZ R37, R2, R37 ;  /* 0x0000002502257221 */ /* 0x000fe20000010000 */
[----:B------:R-:W-:Y:S01]  /*6c20*/  FFMA.FTZ R8, R61, R2, R8 ;  /* 0x000000023d087223 */ /* 0x000fe20000010008 */
[----:B------:R-:W-:Y:S01]  /*6c30*/  FADD.FTZ R76, R76, R17 ;  /* 0x000000114c4c7221 */ /* 0x000fe20000010000 */
[----:B------:R-:W-:Y:S01]  /*6c40*/  FFMA.FTZ R78, R17, R43, R78 ;  /* 0x0000002b114e7223 */ /* 0x000fe2000001004e */
[----:B------:R-:W-:Y:S01]  /*6c50*/  FADD.FTZ R14, R14, -UR28 ;  /* 0x8000001c0e0e7e21 */ /* 0x000fe20008010000 */
[----:B------:R-:W-:Y:S01]  /*6c60*/  FADD.FTZ R37, R37, R10 ;  /* 0x0000000a25257221 */ /* 0x000fe20000010000 */
[----:B------:R-:W-:Y:S01]  /*6c70*/  FFMA.FTZ R8, R43, R10, R8 ;  /* 0x0000000a2b087223 */ /* 0x000fe20000010008 */
[----:B------:R-:W-:Y:S01]  /*6c80*/  FMUL.FTZ R65, R65, UR16 ;  /* 0x0000001041417c20 */ /* 0x000fe20008410000 */
[----:B------:R-:W-:Y:S01]  /*6c90*/  FMUL.FTZ R2, R99, R67 ;  /* 0x0000004363027220 */ /* 0x000fe20000410000 */
[----:B------:R-:W-:Y:S02]  /*6ca0*/  SHF.L.U32 R69, R69, 0x10, RZ ;  /* 0x0000001045457819 */ /* 0x000fe400000006ff */
[----:B------:R-:W-:Y:S01]  /*6cb0*/  SHF.L.U32 R17, R70, 0x10, RZ ;  /* 0x0000001046117819 */ /* 0x000fe200000006ff */
[----:B------:R-:W-:Y:S01]  /*6cc0*/  FMUL.FTZ R43, R14, UR16 ;  /* 0x000000100e2b7c20 */ /* 0x000fe20008410000 */
[----:B------:R-:W-:Y:S01]  /*6cd0*/  FADD.FTZ R37, R2, R37 ;  /* 0x0000002502257221 */ /* 0x000fe20000010000 */
[----:B------:R-:W-:Y:S01]  /*6ce0*/  FFMA.FTZ R8, R65, R2, R8 ;  /* 0x0000000241087223 */ /* 0x000fe20000010008 */
[----:B------:R-:W-:Y:S01]  /*6cf0*/  SHF.L.U32 R71, R71, 0x10, RZ ;  /* 0x0000001047477819 */ /* 0x000fe200000006ff */
[----:B------:R-:W-:Y:S01]  /*6d00*/  FADD.FTZ R69, R69, -UR28 ;  /* 0x8000001c45457e21 */ /* 0x000fe20008010000 */
[----:B------:R-:W-:Y:S01]  /*6d10*/  SHF.L.U32 R16, R16, 0x10, RZ ;  /* 0x0000001010107819 */ /* 0x000fe200000006ff */
[----:B------:R-:W-:Y:S01]  /*6d20*/  FMUL.FTZ R2, R33, R17 ;  /* 0x0000001121027220 */ /* 0x000fe20000410000 */
[----:B------:R-:W-:Y:S01]  /*6d30*/  FADD.FTZ R76, R76, R17 ;  /* 0x000000114c4c7221 */ /* 0x000fe20000010000 */
[----:B------:R-:W-:Y:S01]  /*6d40*/  FFMA.FTZ R78, R17, R43, R78 ;  /* 0x0000002b114e7223 */ /* 0x000fe2000001004e */
[----:B------:R-:W-:Y:S01]  /*6d50*/  FADD.FTZ R32, R32, R59 ;  /* 0x0000003b20207221 */ /* 0x000fe20000010000 */
[----:B------:R-:W-:Y:S01]  /*6d60*/  FFMA.FTZ R6, R59, R57, R6 ;  /* 0x000000393b067223 */ /* 0x000fe20000010006 */
[----:B------:R-:W-:Y:S01]  /*6d70*/  SHF.L.U32 R17, R74, 0x10, RZ ;  /* 0x000000104a117819 */ /* 0x000fe200000006ff */
[----:B------:R-:W-:Y:S01]  /*6d80*/  FMUL.FTZ R69, R69, UR16 ;  /* 0x0000001045457c20 */ /* 0x000fe20008410000 */
[----:B------:R-:W-:Y:S01]  /*6d90*/  FMUL.FTZ R10, R99, R71 ;  /* 0x00000047630a7220 */ /* 0x000fe20000410000 */
[----:B------:R-:W-:Y:S01]  /*6da0*/  FADD.FTZ R37, R37, R2 ;  /* 0x0000000225257221 */ /* 0x000fe20000010000 */
[----:B------:R-:W-:Y:S01]  /*6db0*/  FFMA.FTZ R8, R43, R2, R8 ;  /* 0x000000022b087223 */ /* 0x000fe20000010008 */
[----:B------:R-:W-:Y:S01]  /*6dc0*/  FADD.FTZ R16, R16, -UR28 ;  /* 0x8000001c10107e21 */ /* 0x000fe20008010000 */
[----:B------:R-:W-:Y:S01]  /*6dd0*/  SHF.L.U32 R73, R73, 0x10, RZ ;  /* 0x0000001049497819 */ /* 0x000fe200000006ff */
[----:B------:R-:W-:Y:S01]  /*6de0*/  FADD.FTZ R32, R32, R63 ;  /* 0x0000003f20207221 */ /* 0x000fe20000010000 */
[----:B------:R-:W-:Y:S01]  /*6df0*/  FFMA.FTZ R6, R63, R61, R6 ;  /* 0x0000003d3f067223 */ /* 0x000fe20000010006 */
        /* <DEDUP_REMOVED lines=8> */
[----:B------:R-:W-:Y:S01]  /*6e80*/  SHF.L.U32 R77, R77, 0x10, RZ ;  /* 0x000000104d4d7819 */ /* 0x000fe200000006ff */
[----:B------:R-:W-:Y:S01]  /*6e90*/  FFMA.FTZ R6, R67, R65, R6 ;  /* 0x0000004143067223 */ /* 0x000fe20000010006 */
[----:B------:R-:W-:Y:S01]  /*6ea0*/  FADD.FTZ R37, R37, R2 ;  /* 0x0000000225257221 */ /* 0x000fe20000010000 */
[----:B------:R-:W-:Y:S01]  /*6eb0*/  FFMA.FTZ R8, R43, R2, R8 ;  /* 0x000000022b087223 */ /* 0x000fe20000010008 */
[----:B------:R-:W-:Y:S01]  /*6ec0*/  SHF.L.U32 R107, R107, 0x10, RZ ;  /* 0x000000106b6b7819 */ /* 0x000fe200000006ff */
[----:B------:R-:W-:Y:S01]  /*6ed0*/  FADD.FTZ R20, R20, -UR28 ;  /* 0x8000001c14147e21 */ /* 0x000fe20008010000 */
[----:B------:R-:W-:Y:S01]  /*6ee0*/  FMUL.FTZ R73, R73, UR16 ;  /* 0x0000001049497c20 */ /* 0x000fe20008410000 */
[----:B------:R-:W-:Y:S01]  /*6ef0*/  FMUL.FTZ R2, R99, R75 ;  /* 0x0000004b63027220 */ /* 0x000fe20000410000 */
[----:B------:R-:W-:Y:S01]  /*6f00*/  FADD.FTZ R32, R32, R71 ;  /* 0x0000004720207221 */ /* 0x000fe20000010000 */
[----:B------:R-:W-:Y:S01]  /*6f10*/  FFMA.FTZ R6, R71, R69, R6 ;  /* 0x0000004547067223 */ /* 0x000fe20000010006 */
[----:B------:R-:W-:Y:S01]  /*6f20*/  FADD.FTZ R76, R76, R17 ;  /* 0x000000114c4c7221 */ /* 0x000fe20000010000 */
[----:B------:R-:W-:Y:S01]  /*6f30*/  FFMA.FTZ R78, R17, R43, R78 ;  /* 0x0000002b114e7223 */ /* 0x000fe2000001004e */
[----:B------:R-:W-:Y:S01]  /*6f40*/  FADD.FTZ R77, R77, -UR28 ;  /* 0x8000001c4d4d7e21 */ /* 0x000fe20008010000 */
[----:B------:R-:W-:Y:S01]  /*6f50*/  SHF.L.U32 R17, R110, 0x10, RZ ;  /* 0x000000106e117819 */ /* 0x000fe200000006ff */
[----:B------:R-:W-:Y:S01]  /*6f60*/  FMUL.FTZ R43, R20, UR16 ;  /* 0x00000010142b7c20 */ /* 0x000fe20008410000 */
[----:B------:R-:W-:Y:S01]  /*6f70*/  SHF.L.U32 R22, R22, 0x10, RZ ;  /* 0x0000001016167819 */ /* 0x000fe200000006ff */
[----:B------:R-:W-:Y:S01]  /*6f80*/  FMUL.FTZ R10, R33, R107 ;  /* 0x0000006b210a7220 */ /* 0x000fe20000410000 */
[----:B------:R-:W-:Y:S01]  /*6f90*/  SHF.L.U32 R112, R112, 0x10, RZ ;  /* 0x0000001070707819 */ /* 0x000fe200000006ff */
[----:B------:R-:W-:Y:S01]  /*6fa0*/  FADD.FTZ R37, R2, R37 ;  /* 0x0000002502257221 */ /* 0x000fe20000010000 */
[----:B------:R-:W-:Y:S01]  /*6fb0*/  FFMA.FTZ R8, R73, R2, R8 ;  /* 0x0000000249087223 */ /* 0x000fe20000010008 */
        /* <DEDUP_REMOVED lines=39> */
[----:B------:R-:W-:Y:S01]  /*7230*/  SHF.L.U32 R120, R120, 0x10, RZ ;  /* 0x0000001078787819 */ /* 0x000fe200000006ff */
[----:B------:R-:W-:Y:S01]  /*7240*/  FADD.FTZ R26, R26, -UR28 ;  /* 0x8000001c1a1a7e21 */ /* 0x000fe20008010000 */
[----:B------:R-:W-:Y:S01]  /*7250*/  FADD.FTZ R32, R32, R17 ;  /* 0x0000001120207221 */ /* 0x000fe20000010000 */
[----:B------:R-:W-:Y:S01]  /*7260*/  FFMA.FTZ R6, R17, R116, R6 ;  /* 0x0000007411067223 */ /* 0x000fe20000010006 */
[----:B------:R-:W-:Y:S01]  /*7270*/  FADD.FTZ R76, R76, R113 ;  /* 0x000000714c4c7221 */ /* 0x000fe20000010000 */
[----:B------:R-:W-:Y:S01]  /*7280*/  FMUL.FTZ R17, R99, R17 ;  /* 0x0000001163117220 */ /* 0x000fe20000410000 */
        /* <DEDUP_REMOVED lines=8> */
[----:B------:R-:W-:Y:S01]  /*7310*/  SHF.L.U32 R17, R122, 0x10, RZ ;  /* 0x000000107a117819 */ /* 0x000fe200000006ff */
[----:B------:R-:W-:Y:S01]  /*7320*/  FMUL.FTZ R120, R120, UR16 ;  /* 0x0000001078787c20 */ /* 0x000fe20008410000 */
[----:B------:R-:W-:Y:S01]  /*7330*/  SHF.L.U32 R29, R29, 0x10, RZ ;  /* 0x000000101d1d7819 */ /* 0x000fe200000006ff */
[----:B------:R-:W-:Y:S01]  /*7340*/  FADD.FTZ R76, R76, R121 ;  /* 0x000000794c4c7221 */ /* 0x000fe20000010000 */
[----:B------:R-:W-:Y:S01]  /*7350*/  FFMA.FTZ R78, R121, R26, R78 ;  /* 0x0000001a794e7223 */ /* 0x000fe2000001004e */
[----:B------:R-:W-:Y:S01]  /*7360*/  FADD.FTZ R28, R28, -UR28 ;  /* 0x8000001c1c1c7e21 */ /* 0x000fe20008010000 */
[----:B------:R-:W-:Y:S01]  /*7370*/  FMUL.FTZ R121, R33, R121 ;  /* 0x0000007921797220 */ /* 0x000fe20000410000 */
[----:B------:R-:W-:Y:S01]  /*7380*/  FMUL.FTZ R37, R99, R17 ;  /* 0x0000001163257220 */ /* 0x000fe20000410000 */
[----:B------:R-:W-:Y:S01]  /*7390*/  FADD.FTZ R32, R32, R17 ;  /* 0x0000001120207221 */ /* 0x000fe20000010000 */
[----:B------:R-:W-:Y:S01]  /*73a0*/  FFMA.FTZ R6, R17, R120, R6 ;  /* 0x0000007811067223 */ /* 0x000fe20000010006 */
[----:B------:R-:W-:Y:S01]  /*73b0*/  SHF.L.U32 R17, R30, 0x10, RZ ;  /* 0x000000101e117819 */ /* 0x000fe200000006ff */
[----:B------:R-:W-:Y:S01]  /*73c0*/  FADD.FTZ R29, R29, -UR28 ;  /* 0x8000001c1d1d7e21 */ /* 0x000fe20008010000 */
[----:B------:R-:W-:Y:S01]  /*73d0*/  FMUL.FTZ R28, R28, UR16 ;  /* 0x000000101c1c7c20 */ /* 0x000fe20008410000 */
[----:B------:R-:W-:Y:S01]  /*73e0*/  FADD.FTZ R10, R10, R121 ;  /* 0x000000790a0a7221 */ /* 0x000fe20000010000 */
[----:B------:R-:W-:Y:S01]  /*73f0*/  FFMA.FTZ R43, R26, R121, R43 ;  /* 0x000000791a2b7223 */ /* 0x000fe2000001002b */
[----:B------:R-:W-:Y:S01]  /*7400*/  SHF.L.U32 R31, R31, 0x10, RZ ;  /* 0x000000101f1f7819 */ /* 0x000fe200000006ff */
[----:B------:R-:W-:Y:S01]  /*7410*/  FMUL.FTZ R29, R29, UR16 ;  /* 0x000000101d1d7c20 */ /* 0x000fe20008410000 */
        /* <DEDUP_REMOVED lines=14> */
[----:B------:R-:W-:Y:S01]  /*7500*/  FFMA.FTZ R28, R29, R0, R28 ;  /* 0x000000001d1c7223 */ /* 0x000fe2000001001c */
[----:B------:R-:W-:Y:S01]  /*7510*/  SHF.L.U32 R9, R9, 0x10, RZ ;  /* 0x0000001009097819 */ /* 0x000fe200000006ff */
[----:B------:R-:W-:Y:S01]  /*7520*/  FMUL.FTZ R29, R2, UR16 ;  /* 0x00000010021d7c20 */ /* 0x000fe20008410000 */
[----:B------:R-:W-:Y:S01]  /*7530*/  FMUL.FTZ R0, R33, R17 ;  /* 0x0000001121007220 */ /* 0x000fe20000410000 */
[----:B------:R-:W-:-:S02]  /*7540*/  SHF.L.U32 R3, R3, 0x10, RZ ;  /* 0x0000001003037819 */ /* 0x000fc400000006ff */
[----:B------:R-:W-:Y:S01]  /*7550*/  SHF.L.U32 R7, R7, 0x10, RZ ;  /* 0x0000001007077819 */ /* 0x000fe200000006ff */
[----:B------:R-:W-:Y:S01]  /*7560*/  FADD.FTZ R31, R31, R0 ;  /* 0x000000001f1f7221 */ /* 0x000fe20000010000 */
[----:B------:R-:W-:Y:S01]  /*7570*/  FFMA.FTZ R28, R29, R0, R28 ;  /* 0x000000001d1c7223 */ /* 0x000fe2000001001c */
[----:B------:R-:W-:Y:S01]  /*7580*/  FADD.FTZ R0, R9, -UR28 ;  /* 0x8000001c09007e21 */ /* 0x000fe20008010000 */
[----:B------:R-:W-:Y:S01]  /*7590*/  FADD.FTZ R3, R3, -UR28 ;  /* 0x8000001c03037e21 */ /* 0x000fe20008010000 */
[----:B------:R-:W-:Y:S01]  /*75a0*/  FADD.FTZ R76, R76, R17 ;  /* 0x000000114c4c7221 */ /* 0x000fe20000010000 */
[----:B------:R-:W-:Y:S01]  /*75b0*/  FFMA.FTZ R78, R17, R29, R78 ;  /* 0x0000001d114e7223 */ /* 0x000fe2000001004e */
[----:B------:R-:W-:Y:S01]  /*75c0*/  SHF.L.U32 R11, R11, 0x10, RZ ;  /* 0x000000100b0b7819 */ /* 0x000fe200000006ff */
[----:B------:R-:W-:Y:S01]  /*75d0*/  FMUL.FTZ R17, R0, UR16 ;  /* 0x0000001000117c20 */ /* 0x000fe20008410000 */
[----:B------:R-:W-:Y:S01]  /*75e0*/  SHF.L.U32 R9, R18, 0x10, RZ ;  /* 0x0000001012097819 */ /* 0x000fe200000006ff */
[----:B------:R-:W-:Y:S01]  /*75f0*/  FMUL.FTZ R3, R3, UR16 ;  /* 0x0000001003037c20 */ /* 0x000fe20008410000 */
[----:B------:R-:W-:Y:S01]  /*7600*/  FMUL.FTZ R0, R99, R7 ;  /* 0x0000000763007220 */ /* 0x000fe20000410000 */
[----:B------:R-:W-:Y:S01]  /*7610*/  SHF.L.U32 R15, R15, 0x10, RZ ;  /* 0x000000100f0f7819 */ /* 0x000fe200000006ff */
[----:B------:R-:W-:Y:S01]  /*7620*/  FADD.FTZ R11, R11, -UR28 ;  /* 0x8000001c0b0b7e21 */ /* 0x000fe20008010000 */
[----:B------:R-:W-:Y:S01]  /*7630*/  FMUL.FTZ R2, R33, R9 ;  /* 0x0000000921027220 */ /* 0x000fe20000410000 */
[----:B------:R-:W-:Y:S01]  /*7640*/  FADD.FTZ R31, R0, R31 ;  /* 0x0000001f001f7221 */ /* 0x000fe20000010000 */
[----:B------:R-:W-:Y:S01]  /*7650*/  FFMA.FTZ R28, R3, R0, R28 ;  /* 0x00000000031c7223 */ /* 0x000fe2000001001c */
[----:B------:R-:W-:Y:S01]  /*7660*/  SHF.L.U32 R13, R13, 0x10, RZ ;  /* 0x000000100d0d7819 */ /* 0x000fe200000006ff */
[----:B------:R-:W-:Y:S01]  /*7670*/  FMUL.FTZ R11, R11, UR16 ;  /* 0x000000100b0b7c20 */ /* 0x000fe20008410000 */
        /* <DEDUP_REMOVED lines=8> */
[----:B------:R-:W-:Y:S01]  /*7700*/  SHF.L.U32 R35, R35, 0x10, RZ ;  /* 0x0000001023237819 */ /* 0x000fe200000006ff */
[----:B------:R-:W-:Y:S01]  /*7710*/  FFMA.FTZ R6, R7, R3, R6 ;  /* 0x0000000307067223 */ /* 0x000fe20000010006 */
[----:B------:R-:W-:Y:S01]  /*7720*/  FADD.FTZ R5, R5, -UR28 ;  /* 0x8000001c05057e21 */ /* 0x000fe20008010000 */
[----:B------:R-:W-:Y:S01]  /*7730*/  FMUL.FTZ R13, R13, UR16 ;  /* 0x000000100d0d7c20 */ /* 0x000fe20008410000 */
[----:B------:R-:W-:Y:S01]  /*7740*/  SHF.L.U32 R34, R34, 0x10, RZ ;  /* 0x0000001022227819 */ /* 0x000fe200000006ff */
[----:B------:R-:W-:Y:S01]  /*7750*/  FMUL.FTZ R0, R33, R19 ;  /* 0x0000001321007220 */ /* 0x000fe20000410000 */
[----:B------:R-:W-:Y:S01]  /*7760*/  FFMA.FTZ R6, R15, R11, R6 ;  /* 0x0000000b0f067223 */ /* 0x000fe20000010006 */
[----:B------:R-:W-:Y:S01]  /*7770*/  FMUL.FTZ R5, R5, UR16 ;  /* 0x0000001005057c20 */ /* 0x000fe20008410000 */
[----:B------:R-:W-:Y:S01]  /*7780*/  FMUL.FTZ R2, R99, R35 ;  /* 0x0000002363027220 */ /* 0x000fe20000410000 */
[----:B------:R-:W-:Y:S01]  /*7790*/  FFMA.FTZ R28, R13, R0, R28 ;  /* 0x000000000d1c7223 */ /* 0x000fe2000001001c */
[----:B------:R-:W-:Y:S01]  /*77a0*/  SHF.L.U32 R3, R36, 0x10, RZ ;  /* 0x0000001024037819 */ /* 0x000fe200000006ff */
[----:B------:R-:W-:Y:S01]  /*77b0*/  FADD.FTZ R76, R76, R9 ;  /* 0x000000094c4c7221 */ /* 0x000fe20000010000 */
[----:B------:R-:W-:Y:S01]  /*77c0*/  FFMA.FTZ R78, R9, R17, R78 ;  /* 0x00000011094e7223 */ /* 0x000fe2000001004e */
[----:B------:R-:W-:Y:S01]  /*77d0*/  FADD.FTZ R31, R31, R0 ;  /* 0x000000001f1f7221 */ /* 0x000fe20000010000 */
[----:B------:R-:W-:Y:S01]  /*77e0*/  FADD.FTZ R34, R34, -UR28 ;  /* 0x8000001c22227e21 */ /* 0x000fe20008010000 */
[----:B------:R-:W-:Y:S01]  /*77f0*/  SHF.L.U32 R21, R21, 0x10, RZ ;  /* 0x0000001015157819 */ /* 0x000fe200000006ff */
[----:B------:R-:W-:Y:S01]  /*7800*/  FFMA.FTZ R6, R35, R5, R6 ;  /* 0x0000000523067223 */ /* 0x000fe20000010006 */
[----:B------:R-:W-:Y:S01]  /*7810*/  FFMA.FTZ R28, R5, R2, R28 ;  /* 0x00000002051c7223 */ /* 0x000fe2000001001c */
[----:B------:R-:W-:Y:S01]  /*7820*/  FADD.FTZ R76, R76, R19 ;  /* 0x000000134c4c7221 */ /* 0x000fe20000010000 */
[----:B------:R-:W-:Y:S01]  /*7830*/  FFMA.FTZ R78, R19, R13, R78 ;  /* 0x0000000d134e7223 */ /* 0x000fe2000001004e */
[----:B------:R-:W-:Y:S01]  /*7840*/  FADD.FTZ R31, R2, R31 ;  /* 0x0000001f021f7221 */ /* 0x000fe20000010000 */
[----:B------:R-:W-:Y:S01]  /*7850*/  FMUL.FTZ R5, R34, UR16 ;  /* 0x0000001022057c20 */ /* 0x000fe20008410000 */
[----:B------:R-:W-:Y:S01]  /*7860*/  FMUL.FTZ R0, R33, R3 ;  /* 0x0000000321007220 */ /* 0x000fe20000410000 */
[----:B------:R-:W-:Y:S01]  /*7870*/  SHF.L.U32 R23, R23, 0x10, RZ ;  /* 0x0000001017177819 */ /* 0x000fe200000006ff */
[----:B------:R-:W-:Y:S01]  /*7880*/  FADD.FTZ R21, R21, -UR28 ;  /* 0x8000001c15157e21 */ /* 0x000fe20008010000 */
[----:B------:R-:W-:Y:S01]  /*7890*/  SHF.L.U32 R44, R44, 0x10, RZ ;  /* 0x000000102c2c7819 */ /* 0x000fe200000006ff */
[----:B------:R-:W-:Y:S01]  /*78a0*/  FADD.FTZ R76, R76, R3 ;  /* 0x000000034c4c7221 */ /* 0x000fe20000010000 */
[----:B------:R-:W-:Y:S01]  /*78b0*/  FFMA.FTZ R78, R3, R5, R78 ;  /* 0x00000005034e7223 */ /* 0x000fe2000001004e */
        /* <DEDUP_REMOVED lines=8> */
[----:B------:R-:W-:Y:S01]  /*7940*/  FADD.FTZ R31, R0, R31 ;  /* 0x0000001f001f7221 */ /* 0x000fe20000010000 */
[----:B------:R-:W-:Y:S01]  /*7950*/  FFMA.FTZ R28, R21, R0, R28 ;  /* 0x00000000151c7223 */ /* 0x000fe2000001001c */
[----:B------:R-:W-:Y:S01]  /*7960*/  FMUL.FTZ R0, R33, R3 ;  /* 0x0000000321007220 */ /* 0x000fe20000410000 */
[----:B------:R-:W-:Y:S01]  /*7970*/  FMUL.FTZ R7, R44, UR16 ;  /* 0x000000102c077c20 */ /* 0x000fe20008410000 */
[----:B------:R-:W-:Y:S01]  /*7980*/  SHF.L.U32 R5, R48, 0x10, RZ ;  /* 0x0000001030057819 */ /* 0x000fe200000006ff */
[----:B------:R-:W-:Y:S01]  /*7990*/  FADD.FTZ R25, R25, -UR28 ;  /* 0x8000001c19197e21 */ /* 0x000fe20008010000 */
[----:B------:R-:W-:Y:S01]  /*79a0*/  SHF.L.U32 R56, R56, 0x10, RZ ;  /* 0x0000001038387819 */ /* 0x000fe200000006ff */
[----:B------:R-:W-:Y:S01]  /*79b0*/  FADD.FTZ R32, R32, R15 ;  /* 0x0000000f20207221 */ /* 0x000fe20000010000 */
[----:B------:R-:W-:Y:S01]  /*79c0*/  FADD.FTZ R31, R31, R0 ;  /* 0x000000001f1f7221 */ /* 0x000fe20000010000 */
[----:B------:R-:W-:Y:S01]  /*79d0*/  FFMA.FTZ R28, R7, R0, R28 ;  /* 0x00000000071c7223 */ /* 0x000fe2000001001c */
[----:B------:R-:W-:Y:S01]  /*79e0*/  FMUL.FTZ R0, R99, R5 ;  /* 0x0000000563007220 */ /* 0x000fe20000410000 */
[----:B------:R-:W-:Y:S01]  /*79f0*/  FMUL.FTZ R25, R25, UR16 ;  /* 0x0000001019197c20 */ /* 0x000fe20008410000 */
[----:B------:R-:W-:Y:S01]  /*7a00*/  SHF.L.U32 R9, R60, 0x10, RZ ;  /* 0x000000103c097819 */ /* 0x000fe200000006ff */
[----:B------:R-:W-:Y:S01]  /*7a10*/  FADD.FTZ R56, R56, -UR28 ;  /* 0x8000001c38387e21 */ /* 0x000fe20008010000 */
[----:B------:R-:W-:Y:S01]  /*7a20*/  FADD.FTZ R32, R32, R35 ;  /* 0x0000002320207221 */ /* 0x000fe20000010000 */
[----:B------:R-:W-:Y:S01]  /*7a30*/  SHF.L.U32 R27, R27, 0x10, RZ ;  /* 0x000000101b1b7819 */ /* 0x000fe200000006ff */
[----:B------:R-:W-:Y:S01]  /*7a40*/  FADD.FTZ R31, R0, R31 ;  /* 0x0000001f001f7221 */ /* 0x000fe20000010000 */
[----:B------:R-:W-:Y:S01]  /*7a50*/  FFMA.FTZ R28, R25, R0, R28 ;  /* 0x00000000191c7223 */ /* 0x000fe2000001001c */
[----:B---3--:R-:W-:Y:S01]  /*7a60*/  SHF.L.U32 R57, R123, 0x10, RZ ;  /* 0x000000107b397819 */ /* 0x008fe200000006ff */
[----:B------:R-:W-:Y:S01]  /*7a70*/  FMUL.FTZ R0, R33, R9 ;  /* 0x0000000921007220 */ /* 0x000fe20000410000 */
[----:B------:R-:W-:Y:S01]  /*7a80*/  FMUL.FTZ R11, R56, UR16 ;  /* 0x00000010380b7c20 */ /* 0x000fe20008410000 */
[----:B------:R-:W-:Y:S01]  /*7a90*/  FADD.FTZ R32, R32, R23 ;  /* 0x0000001720207221 */ /* 0x000fe20000010000 */
[----:B------:R-:W-:Y:S01]  /*7aa0*/  FFMA.FTZ R6, R23, R21, R6 ;  /* 0x0000001517067223 */ /* 0x000fe20000010006 */
[----:B------:R-:W-:Y:S01]  /*7ab0*/  FADD.FTZ R27, R27, -UR28 ;  /* 0x8000001c1b1b7e21 */ /* 0x000fe20008010000 */
[----:B------:R-:W-:Y:S01]  /*7ac0*/  FADD.FTZ R31, R31, R0 ;  /* 0x000000001f1f7221 */ /* 0x000fe20000010000 */
[----:B------:R-:W-:Y:S01]  /*7ad0*/  FFMA.FTZ R28, R11, R0, R28 ;  /* 0x000000000b1c7223 */ /* 0x000fe2000001001c */
        /* <DEDUP_REMOVED lines=13> */
.L_x_334:
[----:B------:R-:W2:Y:S04]  /*7bb0*/  LDL.LU R6, [R1+0x150] ;  /* 0x0001500001067983 */ /* 0x000ea80000300800 */
[----:B------:R-:W3:Y:S04]  /*7bc0*/  LDL.LU R76, [R1+0x158] ;  /* 0x00015800014c7983 */ /* 0x000ee80000300800 */
[----:B------:R-:W4:Y:S04]  /*7bd0*/  LDL.LU R106, [R1+0x154] ;  /* 0x00015400016a7983 */ /* 0x000f280000300800 */
[----:B------:R-:W4:Y:S04]  /*7be0*/  LDL.LU R109, [R1+0x15c] ;  /* 0x00015c00016d7983 */ /* 0x000f280000300800 */
[----:B------:R-:W4:Y:S04]  /*7bf0*/  LDL.LU R111, [R1+0x14c] ;  /* 0x00014c00016f7983 */ /* 0x000f280000300800 */
[----:B------:R-:W4:Y:S04]  /*7c00*/  LDL.LU R123, [R1+0x164] ;  /* 0x00016400017b7983 */ /* 0x000f280000300800 */
[----:B-----5:R0:W-:Y:S04]  /*7c10*/  STL [R1+0x1b0], R41 ;  /* 0x0001b02901007387 */ /* 0x0201e80000100800 */
[----:B------:R1:W-:Y:S04]  /*7c20*/  STL [R1+0x1b4], R100 ;  /* 0x0001b46401007387 */ /* 0x0003e80000100800 */
[----:B------:R1:W-:Y:S04]  /*7c30*/  STL [R1+0x1a0], R38 ;  /* 0x0001a02601007387 */ /* 0x0003e80000100800 */
[----:B0-----:R-:W4:Y:S04]  /*7c40*/  LDL.LU R41, [R1+0x168] ;  /* 0x0001680001297983 */ /* 0x001f280000300800 */
[----:B-1----:R-:W4:Y:S04]  /*7c50*/  LDL.LU R100, [R1+0x16c] ;  /* 0x00016c0001647983 */ /* 0x002f280000300800 */
[----:B------:R-:W4:Y:S04]  /*7c60*/  LDL.LU R38, [R1+0x160] ;  /* 0x0001600001267983 */ /* 0x000f280000300800 */
[----:B------:R0:W-:Y:S04]  /*7c70*/  STL [R1+0x1a8], R39 ;  /* 0x0001a82701007387 */ /* 0x0001e80000100800 */
[----:B------:R1:W-:Y:S04]  /*7c80*/  STL [R1+0x1ac], R40 ;  /* 0x0001ac2801007387 */ /* 0x0003e80000100800 */
[----:B0-----:R-:W4:Y:S01]  /*7c90*/  LDL.LU R39, [R1+0x174] ;  /* 0x0001740001277983 */ /* 0x001f220000300800 */
        /* <DEDUP_REMOVED lines=40> */
[----:B------:R-:W-:-:S05]  /*7f20*/  SHF.L.U32 R123, R123, 0x10, RZ ;  /* 0x000000107b7b7819 */ /* 0x000fca00000006ff */
[----:B0-----:R-:W-:Y:S01]  /*7f30*/  FMUL.FTZ R123, R123, R115 ;  /* 0x000000737b7b7220 */ /* 0x001fe20000410000 */
[----:B------:R-:W-:-:S04]  /*7f40*/  FADD.FTZ R115, -R115, 1 ;  /* 0x3f80000073737421 */ /* 0x000fc80000010100 */
[----:B------:R-:W-:Y:S01]  /*7f50*/  FFMA.FTZ R115, R119, R115, 1 ;  /* 0x3f80000077737423 */ /* 0x000fe20000010073 */
[----:B------:R-:W-:Y:S02]  /*7f60*/  SHF.L.U32 R119, R41, 0x10, RZ ;  /* 0x0000001029777819 */ /* 0x000fe400000006ff */
[----:B------:R-:W2:Y:S01]  /*7f70*/  LDL.LU R41, [R1+0x170] ;  /* 0x0001700001297983 */ /* 0x000ea20000300800 */
[----:B------:R-:W-:Y:S01]  /*7f80*/  FMUL.FTZ R115, R123, R115 ;  /* 0x000000737b737220 */ /* 0x000fe20000410000 */
[----:B------:R-:W-:Y:S01]  /*7f90*/  FFMA.FTZ R6, R6, R72, RZ ;  /* 0x0000004806067223 */ /* 0x000fe200000100ff */
[----:B------:R-:W-:-:S03]  /*7fa0*/  FADD.FTZ R119, R119, -UR28 ;  /* 0x8000001c77777e21 */ /* 0x000fc60008010000 */
[----:B------:R-:W-:Y:S01]  /*7fb0*/  FFMA.FTZ R6, R111, R115, R6 ;  /* 0x000000736f067223 */ /* 0x000fe20000010006 */
[----:B------:R-:W-:Y:S01]  /*7fc0*/  FMUL.FTZ R119, R119, UR16 ;  /* 0x0000001077777c20 */ /* 0x000fe20008410000 */
[----:B------:R-:W-:-:S03]  /*7fd0*/  FADD.FTZ R72, RZ, R72 ;  /* 0x00000048ff487221 */ /* 0x000fc60000010000 */
[----:B------:R0:W-:Y:S01]  /*7fe0*/  STL [R1+0x144], R6 ;  /* 0x0001440601007387 */ /* 0x0001e20000100800 */
[----:B-1----:R-:W-:Y:S01]  /*7ff0*/  FADD.FTZ R40, R72, R115 ;  /* 0x0000007348287221 */ /* 0x002fe20000010000 */
[----:B------:R-:W-:Y:S01]  /*8000*/  FMUL.FTZ R115, R33, R115 ;  /* 0x0000007321737220 */ /* 0x000fe20000410000 */
[----:B0-----:R-:W-:-:S04]  /*8010*/  FFMA.FTZ R6, R99, R119, R68 ;  /* 0x0000007763067223 */ /* 0x001fc80000010044 */
[----:B------:R-:W-:Y:S01]  /*8020*/  FMUL.FTZ R72, R6, -1.4426950216293334961 ;  /* 0xbfb8aa3b06487820 */ /* 0x000fe20000410000 */
[----:B------:R0:W-:Y:S01]  /*8030*/  STL [R1+0x148], R40 ;  /* 0x0001482801007387 */ /* 0x0001e20000100800 */
[----:B------:R-:W-:Y:S01]  /*8040*/  FFMA.FTZ R106, R111, R115, R106 ;  /* 0x000000736f6a7223 */ /* 0x000fe2000001006a */
[----:B------:R-:W-:Y:S02]  /*8050*/  SHF.L.U32 R111, R100, 0x10, RZ ;  /* 0x00000010646f7819 */ /* 0x000fe400000006ff */
[----:B------:R-:W3:Y:S01]  /*8060*/  LDL.LU R100, [R1+0x178] ;  /* 0x0001780001647983 */ /* 0x000ee20000300800 */
[----:B------:R-:W1:Y:S03]  /*8070*/  MUFU.EX2 R72, R72 ;  /* 0x0000004800487308 */ /* 0x000e660000000800 */
[----:B0-----:R-:W4:Y:S01]  /*8080*/  LDL.LU R40, [R1+0x17c] ;  /* 0x00017c0001287983 */ /* 0x001f220000300800 */
[----:B-1----:R-:W-:-:S06]  /*8090*/  FADD.FTZ R72, R72, 1 ;  /* 0x3f80000048487421 */ /* 0x002fcc0000010000 */
[----:B------:R-:W0:Y:S01]  /*80a0*/  MUFU.RCP R72, R72 ;  /* 0x0000004800487308 */ /* 0x000e220000001000 */
[----:B------:R-:W-:Y:S01]  /*80b0*/  FFMA.FTZ R32, R32, R76, RZ ;  /* 0x0000004c20207223 */ /* 0x000fe200000100ff */
[----:B------:R-:W-:Y:S01]  /*80c0*/  FADD.FTZ R76, RZ, R76 ;  /* 0x0000004cff4c7221 */ /* 0x000fe20000010000 */
[----:B0-----:R-:W-:Y:S01]  /*80d0*/  FMUL.FTZ R111, R111, R72 ;  /* 0x000000486f6f7220 */ /* 0x001fe20000410000 */
[----:B------:R-:W-:-:S04]  /*80e0*/  FADD.FTZ R72, -R72, 1 ;  /* 0x3f80000048487421 */ /* 0x000fc80000010100 */
[----:B------:R-:W-:-:S04]  /*80f0*/  FFMA.FTZ R72, R6, R72, 1 ;  /* 0x3f80000006487423 */ /* 0x000fc80000010048 */
[----:B------:R-:W-:Y:S02]  /*8100*/  FMUL.FTZ R72, R111, R72 ;  /* 0x000000486f487220 */ /* 0x000fe40000410000 */
[----:B------:R-:W3:Y:S02]  /*8110*/  LDL.LU R111, [R1+0x184] ;  /* 0x00018400016f7983 */ /* 0x000ee40000300800 */
[----:B------:R-:W-:-:S05]  /*8120*/  FADD.FTZ R76, R76, R72 ;  /* 0x000000484c4c7221 */ /* 0x000fca0000010000 */
[----:B------:R-:W-:Y:S01]  /*8130*/  STL [R1+0x13c], R76 ;  /* 0x00013c4c01007387 */ /* 0x000fe20000100800 */
[----:B------:R-:W-:Y:S01]  /*8140*/  FADD.FTZ R6, R109, R115 ;  /* 0x000000736d067221 */ /* 0x000fe20000010000 */
[----:B------:R-:W-:-:S04]  /*8150*/  FFMA.FTZ R32, R119, R72, R32 ;  /* 0x0000004877207223 */ /* 0x000fc80000010020 */
[----:B------:R0:W-:Y:S02]  /*8160*/  STL [R1+0x140], R6 ;  /* 0x0001400601007387 */ /* 0x0001e40000100800 */
[----:B0-----:R-:W-:Y:S01]  /*8170*/  SHF.L.U32 R6, R38, 0x10, RZ ;  /* 0x0000001026067819 */ /* 0x001fe200000006ff */
[----:B------:R-:W-:Y:S01]  /*8180*/  FMUL.FTZ R38, R99, R72 ;  /* 0x0000004863267220 */ /* 0x000fe20000410000 */
[----:B------:R-:W-:Y:S02]  /*8190*/  SHF.L.U32 R72, R39, 0x10, RZ ;  /* 0x0000001027487819 */ /* 0x000fe400000006ff */
[----:B------:R-:W3:Y:S01]  /*81a0*/  LDL.LU R39, [R1+0x188] ;  /* 0x0001880001277983 */ /* 0x000ee20000300800 */
[----:B------:R-:W-:-:S04]  /*81b0*/  FADD.FTZ R6, R6, -UR28 ;  /* 0x8000001c06067e21 */ /* 0x000fc80008010000 */
[----:B------:R-:W-:Y:S01]  /*81c0*/  FMUL.FTZ R123, R6, UR16 ;  /* 0x00000010067b7c20 */ /* 0x000fe20008410000 */
[----:B------:R0:W-:Y:S03]  /*81d0*/  STL [R1+0x138], R32 ;  /* 0x0001382001007387 */ /* 0x0001e60000100800 */
[----:B0-----:R-:W-:-:S04]  /*81e0*/  FFMA.FTZ R32, R33, R123, R64 ;  /* 0x0000007b21207223 */ /* 0x001fc80000010040 */
[----:B------:R-:W-:-:S06]  /*81f0*/  FMUL.FTZ R6, R32, -1.4426950216293334961 ;  /* 0xbfb8aa3b20067820 */ /* 0x000fcc0000410000 */
[----:B------:R-:W0:Y:S01]  /*8200*/  MUFU.EX2 R6, R6 ;  /* 0x0000000600067308 */ /* 0x000e220000000800 */
[----:B--2---:R-:W-:Y:S02]  /*8210*/  SHF.L.U32 R76, R41, 0x10, RZ ;  /* 0x00000010294c7819 */ /* 0x004fe400000006ff */
[----:B------:R-:W2:Y:S01]  /*8220*/  LDL.LU R41, [R1+0x180] ;  /* 0x0001800001297983 */ /* 0x000ea20000300800 */
[----:B0-----:R-:W-:-:S06]  /*8230*/  FADD.FTZ R6, R6, 1 ;  /* 0x3f80000006067421 */ /* 0x001fcc0000010000 */
[----:B------:R-:W0:Y:S01]  /*8240*/  MUFU.RCP R6, R6 ;  /* 0x0000000600067308 */ /* 0x000e220000001000 */
[----:B------:R1:W-:Y:S01]  /*8250*/  STL [R1+0x12c], R38 ;  /* 0x00012c2601007387 */ /* 0x0003e20000100800 */
[----:B------:R-:W-:Y:S01]  /*8260*/  FADD.FTZ R76, R76, -UR28 ;  /* 0x8000001c4c4c7e21 */ /* 0x000fe20008010000 */
[----:B-1----:R-:W-:Y:S01]  /*8270*/  FFMA.FTZ R38, R119, R38, R106 ;  /* 0x0000002677267223 */ /* 0x002fe2000001006a */
[----:B0-----:R-:W-:Y:S01]  /*8280*/  FMUL.FTZ R72, R72, R6 ;  /* 0x0000000648487220 */ /* 0x001fe20000410000 */
[----:B------:R-:W-:-:S03]  /*8290*/  FADD.FTZ R6, -R6, 1 ;  /* 0x3f80000006067421 */ /* 0x000fc60000010100 */
[----:B------:R0:W-:Y:S01]  /*82a0*/  STL [R1+0x134], R38 ;  /* 0x0001342601007387 */ /* 0x0001e20000100800 */
[----:B------:R-:W-:Y:S01]  /*82b0*/  FFMA.FTZ R6, R32, R6, 1 ;  /* 0x3f80000020067423 */ /* 0x000fe20000010006 */
[----:B0-----:R-:W-:-:S03]  /*82c0*/  FMUL.FTZ R38, R76, UR16 ;  /* 0x000000104c267c20 */ /* 0x001fc60008410000 */
[----:B------:R-:W-:Y:S01]  /*82d0*/  FMUL.FTZ R6, R72, R6 ;  /* 0x0000000648067220 */ /* 0x000fe20000410000 */
[----:B------:R-:W-:Y:S01]  /*82e0*/  FFMA.FTZ R72, R99, R38, R68 ;  /* 0x0000002663487223 */ /* 0x000fe20000010044 */
[----:B------:R0:W-:Y:S03]  /*82f0*/  STL [R1+0x128], R38 ;  /* 0x0001282601007387 */ /* 0x0001e60000100800 */
[----:B------:R-:W-:Y:S01]  /*8300*/  FMUL.FTZ R32, R72, -1.4426950216293334961 ;  /* 0xbfb8aa3b48207820 */ /* 0x000fe20000410000 */
[----:B0-----:R-:W2:Y:S05]  /*8310*/  LDL.LU R38, [R1+0x18c] ;  /* 0x00018c0001267983 */ /* 0x001eaa0000300800 */
[----:B------:R-:W0:Y:S02]  /*8320*/  MUFU.EX2 R32, R32 ;  /* 0x0000002000207308 */ /* 0x000e240000000800 */
[----:B0-----:R-:W-:-:S06]  /*8330*/  FADD.FTZ R32, R32, 1 ;  /* 0x3f80000020207421 */ /* 0x001fcc0000010000 */
[----:B------:R-:W0:Y:S01]  /*8340*/  MUFU.RCP R32, R32 ;  /* 0x0000002000207308 */ /* 0x000e220000001000 */
[----:B----4-:R-:W-:Y:S02]  /*8350*/  SHF.L.U32 R76, R40, 0x10, RZ ;  /* 0x00000010284c7819 */ /* 0x010fe400000006ff */
[----:B---3--:R-:W-:Y:S02]  /*8360*/  SHF.L.U32 R106, R100, 0x10, RZ ;  /* 0x00000010646a7819 */ /* 0x008fe400000006ff */
[----:B------:R-:W3:Y:S03]  /*8370*/  LDL.LU R100, [R1+0x190] ;  /* 0x0001900001647983 */ /* 0x000ee60000300800 */
[----:B------:R-:W-:-:S04]  /*8380*/  FADD.FTZ R106, R106, -UR28 ;  /* 0x8000001c6a6a7e21 */ /* 0x000fc80008010000 */
[----:B------:R-:W-:Y:S01]  /*8390*/  FMUL.FTZ R40, R106, UR16 ;  /* 0x000000106a287c20 */ /* 0x000fe20008410000 */
[----:B0-----:R-:W-:Y:S01]  /*83a0*/  FMUL.FTZ R76, R76, R32 ;  /* 0x000000204c4c7220 */ /* 0x001fe20000410000 */
[----:B------:R-:W-:-:S04]  /*83b0*/  FADD.FTZ R32, -R32, 1 ;  /* 0x3f80000020207421 */ /* 0x000fc80000010100 */
[----:B------:R-:W-:Y:S01]  /*83c0*/  FFMA.FTZ R72, R72, R32, 1 ;  /* 0x3f80000048487423 */ /* 0x000fe20000010020 */
[----:B------:R0:W-:Y:S03]  /*83d0*/  STL [R1+0x124], R40 ;  /* 0x0001242801007387 */ /* 0x0001e60000100800 */
[----:B------:R-:W-:Y:S01]  /*83e0*/  FMUL.FTZ R72, R76, R72 ;  /* 0x000000484c487220 */ /* 0x000fe20000410000 */
[----:B------:R-:W-:Y:S02]  /*83f0*/  FFMA.FTZ R76, R33, R40, R64 ;  /* 0x00000028214c7223 */ /* 0x000fe40000010040 */
[----:B0-----:R-:W4:Y:S02]  /*8400*/  LDL.LU R40, [R1+0x194] ;  /* 0x0001940001287983 */ /* 0x001f240000300800 */
        /* <DEDUP_REMOVED lines=9> */
[----:B------:R-:W3:Y:S01]  /*84a0*/  LDL.LU R39, [R1+0x19c] ;  /* 0x00019c0001277983 */ /* 0x000ee20000300800 */
[----:B--2---:R-:W-:-:S05]  /*84b0*/  SHF.L.U32 R109, R41, 0x10, RZ ;  /* 0x00000010296d7819 */ /* 0x004fca00000006ff */
[----:B------:R-:W-:-:S04]  /*84c0*/  FADD.FTZ R109, R109, -UR28 ;  /* 0x8000001c6d6d7e21 */ /* 0x000fc80008010000 */
[----:B------:R-:W-:-:S04]  /*84d0*/  FMUL.FTZ R41, R109, UR16 ;  /* 0x000000106d297c20 */ /* 0x000fc80008410000 */
[----:B------:R-:W-:Y:S01]  /*84e0*/  FFMA.FTZ R76, R99, R41, R68 ;  /* 0x00000029634c7223 */ /* 0x000fe20000010044 */
[----:B------:R0:W-:Y:S04]  /*84f0*/  STL [R1+0x120], R41 ;  /* 0x0001202901007387 */ /* 0x0001e80000100800 */
[----:B0-----:R-:W2:Y:S01]  /*8500*/  LDL.LU R41, [R1+0x198] ;  /* 0x0001980001297983 */ /* 0x001ea20000300800 */
[----:B------:R-:W-:Y:S01]  /*8510*/  FMUL.FTZ R106, R106, R32 ;  /* 0x000000206a6a7220 */ /* 0x000fe20000410000 */
        /* <DEDUP_REMOVED lines=16> */
[----:B----4-:R-:W-:Y:S02]  /*8620*/  SHF.L.U32 R111, R40, 0x10, RZ ;  /* 0x00000010286f7819 */ /* 0x010fe400000006ff */
[----:B---3--:R-:W-:-:S05]  /*8630*/  SHF.L.U32 R115, R100, 0x10, RZ ;  /* 0x0000001064737819 */ /* 0x008fca00000006ff */
[----:B------:R-:W-:Y:S01]  /*8640*/  FADD.FTZ R115, R115, -UR28 ;  /* 0x8000001c73737e21 */ /* 0x000fe20008010000 */
[----:B0-----:R-:W-:Y:S01]  /*8650*/  FMUL.FTZ R111, R111, R76 ;  /* 0x0000004c6f6f7220 */ /* 0x001fe20000410000 */
[----:B------:R-:W-:Y:S02]  /*8660*/  FADD.FTZ R76, -R76, 1 ;  /* 0x3f8000004c4c7421 */ /* 0x000fe40000010100 */
[----:B------:R-:W-:Y:S02]  /*8670*/  FMUL.FTZ R100, R115, UR16 ;  /* 0x0000001073647c20 */ /* 0x000fe40008410000 */
        /* <DEDUP_REMOVED lines=8> */
[----:B------:R-:W-:Y:S01]  /*8700*/  FADD.FTZ R101, R101, -UR28 ;  /* 0x8000001c65657e21 */ /* 0x000fe20008010000 */
[----:B------:R-:W-:Y:S02]  /*8710*/  SHF.L.U32 R124, R124, 0x10, RZ ;  /* 0x000000107c7c7819 */ /* 0x000fe400000006ff */
[----:B------:R-:W-:-:S03]  /*8720*/  SHF.L.U32 R125, R125, 0x10, RZ ;  /* 0x000000107d7d7819 */ /* 0x000fc600000006ff */
[----:B------:R-:W-:-:S04]  /*8730*/  FADD.FTZ R124, R124, -UR28 ;  /* 0x8000001c7c7c7e21 */ /* 0x000fc80008010000 */
[----:B------:R-:W-:Y:S01]  /*8740*/  FMUL.FTZ R40, R124, UR16 ;  /* 0x000000107c287c20 */ /* 0x000fe20008410000 */
[----:B------:R-:W-:Y:S02]  /*8750*/  SHF.L.U32 R102, R102, 0x10, RZ ;  /* 0x0000001066667819 */ /* 0x000fe400000006ff */
[----:B------:R-:W-:Y:S02]  /*8760*/  SHF.L.U32 R119, R39, 0x10, RZ ;  /* 0x0000001027777819 */ /* 0x000fe400000006ff */
[----:B--2---:R-:W-:Y:S01]  /*8770*/  SHF.L.U32 R115, R41, 0x10, RZ ;  /* 0x0000001029737819 */ /* 0x004fe200000006ff */
[----:B------:R-:W-:Y:S01]  /*8780*/  FMUL.FTZ R41, R101, UR16 ;  /* 0x0000001065297c20 */ /* 0x000fe20008410000 */
[----:B------:R-:W-:Y:S02]  /*8790*/  SHF.L.U32 R104, R104, 0x10, RZ ;  /* 0x0000001068687819 */ /* 0x000fe400000006ff */
[----:B------:R-:W-:Y:S01]  /*87a0*/  SHF.L.U32 R103, R103, 0x10, RZ ;  /* 0x0000001067677819 */ /* 0x000fe200000006ff */
[----:B0-----:R-:W-:Y:S01]  /*87b0*/  FMUL.FTZ R115, R115, R109 ;  /* 0x0000006d73737220 */ /* 0x001fe20000410000 */
[----:B------:R-:W-:Y:S01]  /*87c0*/  FADD.FTZ R109, -R109, 1 ;  /* 0x3f8000006d6d7421 */ /* 0x000fe20000010100 */
[----:B------:R0:W-:Y:S03]  /*87d0*/  STL [R1+0x11c], R38 ;  /* 0x00011c2601007387 */ /* 0x0001e60000100800 */
[----:B------:R-:W-:Y:S01]  /*87e0*/  FFMA.FTZ R109, R111, R109, 1 ;  /* 0x3f8000006f6d7423 */ /* 0x000fe2000001006d */
[----:B------:R-:W-:Y:S01]  /*87f0*/  FFMA.FTZ R111, R33, R41, R64 ;  /* 0x00000029216f7223 */ /* 0x000fe20000010040 */
[----:B------:R-:W-:-:S02]  /*8800*/  SHF.L.U32 R105, R105, 0x10, RZ ;  /* 0x0000001069697819 */ /* 0x000fc400000006ff */
[----:B------:R-:W-:Y:S01]  /*8810*/  SHF.L.U32 R94, R94, 0x10, RZ ;  /* 0x000000105e5e7819 */ /* 0x000fe200000006ff */
[----:B------:R-:W-:Y:S01]  /*8820*/  FMUL.FTZ R101, R115, R109 ;  /* 0x0000006d73657220 */ /* 0x000fe20000410000 */
[----:B------:R-:W-:Y:S01]  /*8830*/  FMUL.FTZ R109, R111, -1.4426950216293334961 ;  /* 0xbfb8aa3b6f6d7820 */ /* 0x000fe20000410000 */
[----:B------:R-:W-:Y:S02]  /*8840*/  SHF.L.U32 R95, R95, 0x10, RZ ;  /* 0x000000105f5f7819 */ /* 0x000fe400000006ff */
[----:B------:R-:W-:Y:S02]  /*8850*/  SHF.L.U32 R96, R96, 0x10, RZ ;  /* 0x0000001060607819 */ /* 0x000fe400000006ff */
[----:B------:R-:W-:Y:S01]  /*8860*/  SHF.L.U32 R90, R90, 0x10, RZ ;  /* 0x000000105a5a7819 */ /* 0x000fe200000006ff */
[----:B------:R-:W1:Y:S01]  /*8870*/  MUFU.EX2 R109, R109 ;  /* 0x0000006d006d7308 */ /* 0x000e620000000800 */
[----:B------:R-:W-:Y:S02]  /*8880*/  SHF.L.U32 R97, R97, 0x10, RZ ;  /* 0x0000001061617819 */ /* 0x000fe400000006ff */
        /* <DEDUP_REMOVED lines=8> */
[----:B-1----:R-:W-:Y:S01]  /*8910*/  FADD.FTZ R109, R109, 1 ;  /* 0x3f8000006d6d7421 */ /* 0x002fe20000010000 */
[----:B------:R-:W-:Y:S02]  /*8920*/  SHF.L.U32 R83, R83, 0x10, RZ ;  /* 0x0000001053537819 */ /* 0x000fe400000006ff */
[----:B------:R-:W-:Y:S02]  /*8930*/  SHF.L.U32 R84, R84, 0x10, RZ ;  /* 0x0000001054547819 */ /* 0x000fe400000006ff */
[----:B------:R-:W-:Y:S01]  /*8940*/  SHF.L.U32 R78, R78, 0x10, RZ ;  /* 0x000000104e4e7819 */ /* 0x000fe200000006ff */
[----:B------:R-:W1:Y:S01]  /*8950*/  MUFU.RCP R109, R109 ;  /* 0x0000006d006d7308 */ /* 0x000e620000001000 */
[----:B------:R-:W-:Y:S01]  /*8960*/  FFMA.FTZ R115, R99, R40, R68 ;  /* 0x0000002863737223 */ /* 0x000fe20000010044 */
[----:B------:R-:W-:Y:S02]  /*8970*/  SHF.L.U32 R85, R85, 0x10, RZ ;  /* 0x0000001055557819 */ /* 0x000fe400000006ff */
[----:B------:R-:W-:-:S02]  /*8980*/  SHF.L.U32 R79, R79, 0x10, RZ ;  /* 0x000000104f4f7819 */ /* 0x000fc400000006ff */
[----:B------:R-:W-:Y:S02]  /*8990*/  SHF.L.U32 R80, R80, 0x10, RZ ;  /* 0x0000001050507819 */ /* 0x000fe400000006ff */
[----:B------:R-:W-:Y:S02]  /*89a0*/  SHF.L.U32 R17, R17, 0x10, RZ ;  /* 0x0000001011117819 */ /* 0x000fe400000006ff */
[----:B------:R-:W-:Y:S02]  /*89b0*/  SHF.L.U32 R81, R81, 0x10, RZ ;  /* 0x0000001051517819 */ /* 0x000fe400000006ff */
[----:B------:R-:W-:Y:S02]  /*89c0*/  SHF.L.U32 R37, R37, 0x10, RZ ;  /* 0x0000001025257819 */ /* 0x000fe400000006ff */
[----:B------:R-:W-:Y:S02]  /*89d0*/  SHF.L.U32 R42, R42, 0x10, RZ ;  /* 0x000000102a2a7819 */ /* 0x000fe400000006ff */
[----:B------:R-:W-:Y:S01]  /*89e0*/  SHF.L.U32 R2, R2, 0x10, RZ ;  /* 0x0000001002027819 */ /* 0x000fe200000006ff */
[----:B-1----:R-:W-:Y:S01]  /*89f0*/  FMUL.FTZ R125, R125, R109 ;  /* 0x0000006d7d7d7220 */ /* 0x002fe20000410000 */
[----:B------:R-:W-:Y:S01]  /*8a00*/  FADD.FTZ R109, -R109, 1 ;  /* 0x3f8000006d6d7421 */ /* 0x000fe20000010100 */
[----:B------:R-:W-:-:S02]  /*8a10*/  SHF.L.U32 R43, R43, 0x10, RZ ;  /* 0x000000102b2b7819 */ /* 0x000fc400000006ff */
[----:B------:R-:W-:Y:S01]  /*8a20*/  SHF.L.U32 R45, R45, 0x10, RZ ;  /* 0x000000102d2d7819 */ /* 0x000fe200000006ff */
[----:B------:R-:W-:Y:S01]  /*8a30*/  FFMA.FTZ R109, R111, R109, 1 ;  /* 0x3f8000006f6d7423 */ /* 0x000fe2000001006d */
        /* <DEDUP_REMOVED lines=19> */
[----:B------:R-:W-:Y:S01]  /*8b70*/  FADD.FTZ R102, R102, -UR28 ;  /* 0x8000001c66667e21 */ /* 0x000fe20008010000 */
[----:B------:R-:W-:Y:S02]  /*8b80*/  SHF.L.U32 R61, R61, 0x10, RZ ;  /* 0x000000103d3d7819 */ /* 0x000fe400000006ff */
[----:B------:R-:W-:Y:S01]  /*8b90*/  SHF.L.U32 R62, R62, 0x10, RZ ;  /* 0x000000103e3e7819 */ /* 0x000fe200000006ff */
[----:B------:R-:W-:Y:S01]  /*8ba0*/  FMUL.FTZ R39, R102, UR16 ;  /* 0x0000001066277c20 */ /* 0x000fe20008410000 */
[----:B------:R-:W-:-:S02]  /*8bb0*/  SHF.L.U32 R12, R12, 0x10, RZ ;  /* 0x000000100c0c7819 */ /* 0x000fc400000006ff */
        /* <DEDUP_REMOVED lines=10> */
[----:B------:R-:W-:Y:S01]  /*8c60*/  FFMA.FTZ R115, R33, R39, R64 ;  /* 0x0000002721737223 */ /* 0x000fe20000010040 */
[----:B------:R-:W-:Y:S02]  /*8c70*/  SHF.L.U32 R16, R16, 0x10, RZ ;  /* 0x0000001010107819 */ /* 0x000fe400000006ff */
[----:B------:R-:W-:Y:S01]  /*8c80*/  SHF.L.U32 R71, R71, 0x10, RZ ;  /* 0x0000001047477819 */ /* 0x000fe200000006ff */
[----:B------:R-:W-:Y:S01]  /*8c90*/  FMUL.FTZ R102, R119, R111 ;  /* 0x0000006f77667220 */ /* 0x000fe20000410000 */
[----:B------:R-:W-:Y:S01]  /*8ca0*/  FMUL.FTZ R111, R115, -1.4426950216293334961 ;  /* 0xbfb8aa3b736f7820 */ /* 0x000fe20000410000 */
[----:B------:R-:W-:Y:S02]  /*8cb0*/  SHF.L.U32 R73, R73, 0x10, RZ ;  /* 0x0000001049497819 */ /* 0x000fe400000006ff */
[----:B------:R-:W-:-:S02]  /*8cc0*/  SHF.L.U32 R74, R74, 0x10, RZ ;  /* 0x000000104a4a7819 */ /* 0x000fc400000006ff */
[----:B------:R-:W-:Y:S01]  /*8cd0*/  SHF.L.U32 R20, R20, 0x10, RZ ;  /* 0x0000001014147819 */ /* 0x000fe200000006ff */
[----:B------:R-:W1:Y:S01]  /*8ce0*/  MUFU.EX2 R111, R111 ;  /* 0x0000006f006f7308 */ /* 0x000e620000000800 */
[----:B------:R-:W-:Y:S02]  /*8cf0*/  SHF.L.U32 R75, R75, 0x10, RZ ;  /* 0x000000104b4b7819 */ /* 0x000fe400000006ff */
[----:B------:R-:W-:Y:S02]  /*8d00*/  SHF.L.U32 R77, R77, 0x10, RZ ;  /* 0x000000104d4d7819 */ /* 0x000fe400000006ff */
[----:B------:R-:W-:Y:S02]  /*8d10*/  SHF.L.U32 R107, R107, 0x10, RZ ;  /* 0x000000106b6b7819 */ /* 0x000fe400000006ff */
[----:B------:R-:W-:Y:S02]  /*8d20*/  SHF.L.U32 R110, R110, 0x10, RZ ;  /* 0x000000106e6e7819 */ /* 0x000fe400000006ff */
[----:B------:R-:W-:-:S02]  /*8d30*/  SHF.L.U32 R22, R22, 0x10, RZ ;  /* 0x0000001016167819 */ /* 0x000fc400000006ff */
[----:B------:R-:W-:Y:S02]  /*8d40*/  SHF.L.U32 R113, R113, 0x10, RZ ;  /* 0x0000001071717819 */ /* 0x000fe400000006ff */
[----:B------:R-:W-:Y:S02]  /*8d50*/  SHF.L.U32 R112, R112, 0x10, RZ ;  /* 0x0000001070707819 */ /* 0x000fe400000006ff */
[----:B------:R-:W-:Y:S02]  /*8d60*/  SHF.L.U32 R114, R114, 0x10, RZ ;  /* 0x0000001072727819 */ /* 0x000fe400000006ff */
[----:B------:R-:W-:Y:S01]  /*8d70*/  SHF.L.U32 R24, R24, 0x10, RZ ;  /* 0x0000001018187819 */ /* 0x000fe200000006ff */
[----:B-1----:R-:W-:Y:S01]  /*8d80*/  FADD.FTZ R111, R111, 1 ;  /* 0x3f8000006f6f7421 */ /* 0x002fe20000010000 */
[----:B------:R-:W-:Y:S02]  /*8d90*/  SHF.L.U32 R117, R117, 0x10, RZ ;  /* 0x0000001075757819 */ /* 0x000fe400000006ff */
[----:B------:R-:W-:-:S02]  /*8da0*/  SHF.L.U32 R116, R116, 0x10, RZ ;  /* 0x0000001074747819 */ /* 0x000fc400000006ff */
[----:B------:R-:W-:Y:S01]  /*8db0*/  SHF.L.U32 R118, R118, 0x10, RZ ;  /* 0x0000001076767819 */ /* 0x000fe200000006ff */
[----:B------:R-:W1:Y:S01]  /*8dc0*/  MUFU.RCP R111, R111 ;  /* 0x0000006f006f7308 */ /* 0x000e620000001000 */
[----:B------:R-:W-:Y:S01]  /*8dd0*/  FADD.FTZ R103, R103, -UR28 ;  /* 0x8000001c67677e21 */ /* 0x000fe20008010000 */
[----:B------:R-:W-:Y:S02]  /*8de0*/  SHF.L.U32 R26, R26, 0x10, RZ ;  /* 0x000000101a1a7819 */ /* 0x000fe400000006ff */
[----:B------:R-:W-:Y:S01]  /*8df0*/  SHF.L.U32 R121, R121, 0x10, RZ ;  /* 0x0000001079797819 */ /* 0x000fe200000006ff */
[----:B0-----:R-:W-:Y:S01]  /*8e00*/  FMUL.FTZ R38, R103, UR16 ;  /* 0x0000001067267c20 */ /* 0x001fe20008410000 */
[----:B------:R-:W-:Y:S02]  /*8e10*/  SHF.L.U32 R120, R120, 0x10, RZ ;  /* 0x0000001078787819 */ /* 0x000fe400000006ff */
[----:B------:R-:W-:Y:S02]  /*8e20*/  SHF.L.U32 R122, R122, 0x10, RZ ;  /* 0x000000107a7a7819 */ /* 0x000fe400000006ff */
[----:B------:R-:W-:-:S02]  /*8e30*/  SHF.L.U32 R28, R28, 0x10, RZ ;  /* 0x000000101c1c7819 */ /* 0x000fc400000006ff */
[----:B------:R-:W-:Y:S02]  /*8e40*/  SHF.L.U32 R29, R29, 0x10, RZ ;  /* 0x000000101d1d7819 */ /* 0x000fe400000006ff */
[----:B------:R-:W-:Y:S02]  /*8e50*/  SHF.L.U32 R30, R30, 0x10, RZ ;  /* 0x000000101e1e7819 */ /* 0x000fe400000006ff */
[----:B------:R-:W-:Y:S01]  /*8e60*/  SHF.L.U32 R0, R0, 0x10, RZ ;  /* 0x0000001000007819 */ /* 0x000fe200000006ff */
[----:B-1----:R-:W-:Y:S01]  /*8e70*/  FMUL.FTZ R104, R104, R111 ;  /* 0x0000006f68687220 */ /* 0x002fe20000410000 */
[----:B------:R-:W-:Y:S01]  /*8e80*/  FADD.FTZ R111, -R111, 1 ;  /* 0x3f8000006f6f7421 */ /* 0x000fe20000010100 */
[----:B------:R-:W-:Y:S02]  /*8e90*/  SHF.L.U32 R31, R31, 0x10, RZ ;  /* 0x000000101f1f7819 */ /* 0x000fe400000006ff */
[----:B------:R-:W-:Y:S01]  /*8ea0*/  SHF.L.U32 R3, R3, 0x10, RZ ;  /* 0x0000001003037819 */ /* 0x000fe200000006ff */
[----:B------:R-:W-:Y:S01]  /*8eb0*/  FFMA.FTZ R111, R115, R111, 1 ;  /* 0x3f800000736f7423 */ /* 0x000fe2000001006f */
[----:B------:R-:W-:-:S02]  /*8ec0*/  SHF.L.U32 R4, R4, 0x10, RZ ;  /* 0x0000001004047819 */ /* 0x000fc400000006ff */
[----:B------:R-:W-:Y:S01]  /*8ed0*/  SHF.L.U32 R9, R9, 0x10, RZ ;  /* 0x0000001009097819 */ /* 0x000fe200000006ff */
[----:B------:R-:W-:Y:S01]  /*8ee0*/  FMUL.FTZ R103, R104, R111 ;  /* 0x0000006f68677220 */ /* 0x000fe20000410000 */
[----:B------:R-:W-:Y:S01]  /*8ef0*/  FFMA.FTZ R111, R99, R38, R68 ;  /* 0x00000026636f7223 */ /* 0x000fe20000010044 */
[----:B------:R-:W-:Y:S02]  /*8f00*/  SHF.L.U32 R7, R7, 0x10, RZ ;  /* 0x0000001007077819 */ /* 0x000fe400000006ff */
[----:B------:R-:W-:Y:S01]  /*8f10*/  SHF.L.U32 R11, R11, 0x10, RZ ;  /* 0x000000100b0b7819 */ /* 0x000fe200000006ff */
[----:B------:R-:W-:Y:S01]  /*8f20*/  FMUL.FTZ R104, R111, -1.4426950216293334961 ;  /* 0xbfb8aa3b6f687820 */ /* 0x000fe20000410000 */
        /* <DEDUP_REMOVED lines=20> */
[----:B------:R-:W-:Y:S01]  /*9070*/  SHF.L.U32 R27, R27, 0x10, RZ ;  /* 0x000000101b1b7819 */ /* 0x000fe200000006ff */
[----:B------:R1:W-:Y:S04]  /*9080*/  STL [R1+0x1c0], R72 ;  /* 0x0001c04801007387 */ /* 0x0003e80000100800 */
[----:B------:R2:W-:Y:S04]  /*9090*/  STL [R1+0x1bc], R106 ;  /* 0x0001bc6a01007387 */ /* 0x0005e80000100800 */
[----:B------:R3:W-:Y:S01]  /*90a0*/  STL [R1+0x1c4], R76 ;  /* 0x0001c44c01007387 */ /* 0x0007e20000100800 */
[----:B0-----:R-:W-:Y:S01]  /*90b0*/  FMUL.FTZ R105, R105, R104 ;  /* 0x0000006869697220 */ /* 0x001fe20000410000 */
[----:B------:R-:W-:Y:S01]  /*90c0*/  FADD.FTZ R104, -R104, 1 ;  /* 0x3f80000068687421 */ /* 0x000fe20000010100 */
[----:B------:R-:W-:Y:S01]  /*90d0*/  FADD.FTZ R95, R95, -UR28 ;  /* 0x8000001c5f5f7e21 */ /* 0x000fe20008010000 */
[----:B------:R-:W-:Y:S01]  /*90e0*/  FADD.FTZ R90, R90, -UR28 ;  /* 0x8000001c5a5a7e21 */ /* 0x000fe20008010000 */
[----:B------:R-:W-:Y:S01]  /*90f0*/  FADD.FTZ R91, R91, -UR28 ;  /* 0x8000001c5b5b7e21 */ /* 0x000fe20008010000 */
[----:B------:R-:W-:Y:S01]  /*9100*/  FFMA.FTZ R111, R111, R104, 1 ;  /* 0x3f8000006f6f7423 */ /* 0x000fe20000010068 */
[----:B------:R-:W-:Y:S01]  /*9110*/  FMUL.FTZ R104, R94, UR16 ;  /* 0x000000105e687c20 */ /* 0x000fe20008410000 */
[----:B------:R-:W-:Y:S01]  /*9120*/  FADD.FTZ R86, R86, -UR28 ;  /* 0x8000001c56567e21 */ /* 0x000fe20008010000 */
[----:B------:R-:W-:Y:S01]  /*9130*/  FADD.FTZ R87, R87, -UR28 ;  /* 0x8000001c57577e21 */ /* 0x000fe20008010000 */
[----:B------:R-:W-:Y:S01]  /*9140*/  FMUL.FTZ R94, R105, R111 ;  /* 0x0000006f695e7220 */ /* 0x000fe20000410000 */
[----:B------:R-:W-:Y:S01]  /*9150*/  FFMA.FTZ R111, R33, R104, R64 ;  /* 0x00000068216f7223 */ /* 0x000fe20000010040 */
[----:B------:R-:W-:Y:S01]  /*9160*/  FADD.FTZ R82, R82, -UR28 ;  /* 0x8000001c52527e21 */ /* 0x000fe20008010000 */
[----:B------:R-:W-:Y:S01]  /*9170*/  FADD.FTZ R83, R83, -UR28 ;  /* 0x8000001c53537e21 */ /* 0x000fe20008010000 */
[----:B------:R-:W-:Y:S01]  /*9180*/  FADD.FTZ R78, R78, -UR28 ;  /* 0x8000001c4e4e7e21 */ /* 0x000fe20008010000 */
[----:B------:R-:W-:Y:S01]  /*9190*/  FMUL.FTZ R105, R111, -1.4426950216293334961 ;  /* 0xbfb8aa3b6f697820 */ /* 0x000fe20000410000 */
[----:B------:R-:W-:Y:S01]  /*91a0*/  FADD.FTZ R79, R79, -UR28 ;  /* 0x8000001c4f4f7e21 */ /* 0x000fe20008010000 */
[----:B------:R-:W-:Y:S01]  /*91b0*/  FADD.FTZ R17, R17, -UR28 ;  /* 0x8000001c11117e21 */ /* 0x000fe20008010000 */
[----:B------:R-:W-:Y:S01]  /*91c0*/  FADD.FTZ R37, R37, -UR28 ;  /* 0x8000001c25257e21 */ /* 0x000fe20008010000 */
[----:B------:R-:W-:Y:S01]  /*91d0*/  FADD.FTZ R2, R2, -UR28 ;  /* 0x8000001c02027e21 */ /* 0x000fe20008010000 */
[----:B------:R-:W-:Y:S01]  /*91e0*/  FADD.FTZ R45, R45, -UR28 ;  /* 0x8000001c2d2d7e21 */ /* 0x000fe20008010000 */
[----:B------:R-:W0:Y:S01]  /*91f0*/  MUFU.EX2 R105, R105 ;  /* 0x0000006900697308 */ /* 0x000e220000000800 */
[----:B------:R-:W-:Y:S01]  /*9200*/  FADD.FTZ R49, R49, -UR28 ;  /* 0x8000001c31317e21 */ /* 0x000fe20008010000 */
        /* <DEDUP_REMOVED lines=15> */
[----:B0-----:R-:W-:Y:S01]  /*9300*/  FADD.FTZ R105, R105, 1 ;  /* 0x3f80000069697421 */ /* 0x001fe20000010000 */
[----:B------:R-:W-:Y:S01]  /*9310*/  FADD.FTZ R22, R22, -UR28 ;  /* 0x8000001c16167e21 */ /* 0x000fe20008010000 */
[----:B------:R-:W-:Y:S01]  /*9320*/  FADD.FTZ R112, R112, -UR28 ;  /* 0x8000001c70707e21 */ /* 0x000fe20008010000 */
[----:B------:R-:W-:Y:S01]  /*9330*/  FADD.FTZ R24, R24, -UR28 ;  /* 0x8000001c18187e21 */ /* 0x000fe20008010000 */
[----:B------:R-:W-:Y:S01]  /*9340*/  FADD.FTZ R116, R116, -UR28 ;  /* 0x8000001c74747e21 */ /* 0x000fe20008010000 */
[----:B------:R-:W-:Y:S01]  /*9350*/  FADD.FTZ R26, R26, -UR28 ;  /* 0x8000001c1a1a7e21 */ /* 0x000fe20008010000 */
[----:B------:R-:W0:Y:S01]  /*9360*/  MUFU.RCP R105, R105 ;  /* 0x0000006900697308 */ /* 0x000e220000001000 */
        /* <DEDUP_REMOVED lines=15> */
[----:B------:R-:W-:Y:S01]  /*9460*/  FMUL.FTZ R109, R125, R109 ;  /* 0x0000006d7d6d7220 */ /* 0x000fe20000410000 */
[----:B0-----:R-:W-:Y:S01]  /*9470*/  FMUL.FTZ R115, R96, R105 ;  /* 0x0000006960737220 */ /* 0x001fe20000410000 */
[----:B------:R-:W-:Y:S01]  /*9480*/  FADD.FTZ R105, -R105, 1 ;  /* 0x3f80000069697421 */ /* 0x000fe20000010100 */
[----:B------:R-:W-:Y:S01]  /*9490*/  FMUL.FTZ R96, R95, UR16 ;  /* 0x000000105f607c20 */ /* 0x000fe20008410000 */
[----:B------:R-:W-:Y:S01]  /*94a0*/  FMUL.FTZ R49, R49, UR16 ;  /* 0x0000001031317c20 */ /* 0x000fe20008410000 */
[----:B------:R-:W-:Y:S01]  /*94b0*/  FMUL.FTZ R9, R9, UR16 ;  /* 0x0000001009097c20 */ /* 0x000fe20008410000 */
[----:B------:R-:W-:Y:S01]  /*94c0*/  FFMA.FTZ R105, R111, R105, 1 ;  /* 0x3f8000006f697423 */ /* 0x000fe20000010069 */
[----:B------:R-:W-:Y:S01]  /*94d0*/  FFMA.FTZ R111, R99, R96, R68 ;  /* 0x00000060636f7223 */ /* 0x000fe20000010044 */
[----:B------:R-:W-:Y:S01]  /*94e0*/  FMUL.FTZ R44, R44, UR16 ;  /* 0x000000102c2c7c20 */ /* 0x000fe20008410000 */
[----:B------:R-:W-:Y:S01]  /*94f0*/  FMUL.FTZ R56, R56, UR16 ;  /* 0x0000001038387c20 */ /* 0x000fe20008410000 */
[----:B------:R-:W-:Y:S01]  /*9500*/  FMUL.FTZ R95, R115, R105 ;  /* 0x00000069735f7220 */ /* 0x000fe20000410000 */
[----:B------:R-:W-:Y:S01]  /*9510*/  FMUL.FTZ R105, R111, -1.4426950216293334961 ;  /* 0xbfb8aa3b6f697820 */ /* 0x000fe20000410000 */
[----:B------:R-:W4:Y:S04]  /*9520*/  LDL.LU R125, [R1+0x144] ;  /* 0x00014400017d7983 */ /* 0x000f280000300800 */
[----:B-1----:R-:W4:Y:S01]  /*9530*/  LDL.LU R72, [R1+0x134] ;  /* 0x0001340001487983 */ /* 0x002f220000300800 */
[----:B------:R-:W0:Y:S03]  /*9540*/  MUFU.EX2 R105, R105 ;  /* 0x0000006900697308 */ /* 0x000e260000000800 */
[----:B--2---:R-:W2:Y:S04]  /*9550*/  LDL.LU R106, [R1+0x128] ;  /* 0x00012800016a7983 */ /* 0x004ea80000300800 */
[----:B---3--:R-:W3:Y:S04]  /*9560*/  LDL.LU R76, [R1+0x140] ;  /* 0x00014000014c7983 */ /* 0x008ee80000300800 */
[----:B------:R-:W3:Y:S01]  /*9570*/  LDL.LU R124, [R1+0x12c] ;  /* 0x00012c00017c7983 */ /* 0x000ee20000300800 */
        /* <DEDUP_REMOVED lines=320> */
[----:B------:R-:W-:Y:S01]  /*a980*/  FMUL.FTZ R113, R117, R113 ;  /* 0x0000007175717220 */ /* 0x000fe20000410000 */
[----:B0-----:R-:W-:Y:S01]  /*a990*/  FMUL.FTZ R118, R118, R115 ;  /* 0x0000007376767220 */ /* 0x001fe20000410000 */
[----:B------:R-:W-:-:S04]  /*a9a0*/  FADD.FTZ R115, -R115, 1 ;  /* 0x3f80000073737421 */ /* 0x000fc80000010100 */
[----:B------:R-:W-:Y:S01]  /*a9b0*/  FFMA.FTZ R116, R116, R115, 1 ;  /* 0x3f80000074747423 */ /* 0x000fe20000010073 */
[----:B------:R-:W-:-:S04]  /*a9c0*/  FMUL.FTZ R115, R26, UR16 ;  /* 0x000000101a737c20 */ /* 0x000fc80008410000 */
[----:B------:R-:W-:Y:S01]  /*a9d0*/  FFMA.FTZ R117, R33, R115, R64 ;  /* 0x0000007321757223 */ /* 0x000fe20000010040 */
[----:B------:R-:W-:-:S03]  /*a9e0*/  FMUL.FTZ R26, R118, R116 ;  /* 0x00000074761a7220 */ /* 0x000fc60000410000 */
        /* <DEDUP_REMOVED lines=17> */
[----:B------:R-:W-:Y:S01]  /*ab00*/  FFMA.FTZ R120, R33, R118, R64 ;  /* 0x0000007621787223 */ /* 0x000fe20000010040 */
[----:B------:R-:W-:Y:S01]  /*ab10*/  FMUL.FTZ R28, R122, R119 ;  /* 0x000000777a1c7220 */ /* 0x000fe20000410000 */
[----:B------:R-:W-:Y:S01]  /*ab20*/  FMUL.FTZ R116, R121, R116 ;  /* 0x0000007479747220 */ /* 0x000fe20000410000 */
[----:B------:R-:W2:Y:S01]  /*ab30*/  LDL.LU R122, [R1+0x138] ;  /* 0x00013800017a7983 */ /* 0x000ea20000300800 */
        /* <DEDUP_REMOVED lines=105> */
[----:B------:R-:W-:-:S04]  /*b1d0*/  FFMA.FTZ R119, R120, R119, 1 ;  /* 0x3f80000078777423 */ /* 0x000fc80000010077 */
[----:B------:R-:W-:Y:S02]  /*b1e0*/  FMUL.FTZ R25, R121, R119 ;  /* 0x0000007779197220 */ /* 0x000fe40000410000 */
        /* <DEDUP_REMOVED lines=25> */
[----:B----4-:R-:W-:-:S05]  /*b380*/  SHF.L.U32 R121, R121, 0x10, RZ ;  /* 0x0000001079797819 */ /* 0x010fca00000006ff */
[----:B0-----:R-:W-:Y:S01]  /*b390*/  FMUL.FTZ R121, R121, R120 ;  /* 0x0000007879797220 */ /* 0x001fe20000410000 */
[----:B------:R-:W-:-:S04]  /*b3a0*/  FADD.FTZ R120, -R120, 1 ;  /* 0x3f80000078787421 */ /* 0x000fc80000010100 */
[----:B------:R-:W-:Y:S02]  /*b3b0*/  FFMA.FTZ R60, R60, R120, 1 ;  /* 0x3f8000003c3c7423 */ /* 0x000fe40000010078 */
[----:B------:R-:W4:Y:S02]  /*b3c0*/  LDL.LU R120, [R1+0x148] ;  /* 0x0001480001787983 */ /* 0x000f240000300800 */
[----:B------:R-:W-:Y:S01]  /*b3d0*/  FMUL.FTZ R60, R121, R60 ;  /* 0x0000003c793c7220 */ /* 0x000fe20000410000 */
[----:B----4-:R-:W-:Y:S01]  /*b3e0*/  FADD.FTZ R121, R120, R6 ;  /* 0x0000000678797221 */ /* 0x010fe20000010000 */
[-C--:B------:R-:W-:Y:S01]  /*b3f0*/  FFMA.FTZ R120, R123, R6.reuse, R125 ;  /* 0x000000067b787223 */ /* 0x080fe2000001007d */
[----:B------:R-:W-:Y:S02]  /*b400*/  FMUL.FTZ R125, R33, R6 ;  /* 0x00000006217d7220 */ /* 0x000fe40000410000 */
[----:B------:R-:W4:Y:S02]  /*b410*/  LDL.LU R6, [R1+0x13c] ;  /* 0x00013c0001067983 */ /* 0x000f240000300800 */
[----:B------:R-:W-:-:S02]  /*b420*/  FFMA.FTZ R123, R123, R125, R72 ;  /* 0x0000007d7b7b7223 */ /* 0x000fc40000010048 */
[----:B------:R-:W4:Y:S04]  /*b430*/  LDL.LU R72, [R1+0x1c0] ;  /* 0x0001c00001487983 */ /* 0x000f280000300800 */
[----:B------:R0:W-:Y:S04]  /*b440*/  STL [R1+0x1b8], R32 ;  /* 0x0001b82001007387 */ /* 0x0001e80000100800 */
[----:B0-----:R-:W3:Y:S01]  /*b450*/  LDL.LU R32, [R1+0x124] ;  /* 0x0001240001207983 */ /* 0x001ee20000300800 */
[----:B----4-:R-:W-:Y:S01]  /*b460*/  FADD.FTZ R6, R6, R72 ;  /* 0x0000004806067221 */ /* 0x010fe20000010000 */
[-C--:B--2---:R-:W-:Y:S01]  /*b470*/  FFMA.FTZ R122, R106, R72.reuse, R122 ;  /* 0x000000486a7a7223 */ /* 0x084fe2000001007a */
[----:B------:R-:W-:-:S04]  /*b480*/  FMUL.FTZ R72, R99, R72 ;  /* 0x0000004863487220 */ /* 0x000fc80000410000 */
[----:B------:R-:W-:Y:S02]  /*b490*/  FFMA.FTZ R123, R106, R72, R123 ;  /* 0x000000486a7b7223 */ /* 0x000fe4000001007b */
[----:B------:R-:W2:Y:S01]  /*b4a0*/  LDL.LU R106, [R1+0x1bc] ;  /* 0x0001bc00016a7983 */ /* 0x000ea20000300800 */
[----:B---3--:R-:W-:-:S03]  /*b4b0*/  FADD.FTZ R124, R124, R76 ;  /* 0x0000004c7c7c7221 */ /* 0x008fc60000010000 */
[----:B------:R-:W3:Y:S01]  /*b4c0*/  LDL.LU R76, [R1+0x1c4] ;  /* 0x0001c400014c7983 */ /* 0x000ee20000300800 */
[----:B------:R-:W-:-:S03]  /*b4d0*/  FADD.FTZ R124, R124, R125 ;  /* 0x0000007d7c7c7221 */ /* 0x000fc60000010000 */
[----:B------:R-:W4:Y:S01]  /*b4e0*/  LDL.LU R125, [R1+0x11c] ;  /* 0x00011c00017d7983 */ /* 0x000f220000300800 */
[----:B------:R-:W-:-:S03]  /*b4f0*/  FADD.FTZ R124, R72, R124 ;  /* 0x0000007c487c7221 */ /* 0x000fc60000010000 */
[----:B------:R-:W4:Y:S01]  /*b500*/  LDL.LU R72, [R1+0x120] ;  /* 0x0001200001487983 */ /* 0x000f220000300800 */
[----:B--2---:R-:W-:Y:S01]  /*b510*/  FADD.FTZ R121, R121, R106 ;  /* 0x0000006a79797221 */ /* 0x004fe20000010000 */
[-C--:B------:R-:W-:Y:S01]  /*b520*/  FFMA.FTZ R120, R32, R106.reuse, R120 ;  /* 0x0000006a20787223 */ /* 0x080fe20000010078 */
[----:B------:R-:W-:-:S04]  /*b530*/  FMUL.FTZ R106, R33, R106 ;  /* 0x0000006a216a7220 */ /* 0x000fc80000410000 */
[----:B------:R-:W-:Y:S02]  /*b540*/  FFMA.FTZ R123, R32, R106, R123 ;  /* 0x0000006a207b7223 */ /* 0x000fe4000001007b */
[----:B------:R-:W2:Y:S01]  /*b550*/  LDL.LU R32, [R1+0x1b8] ;  /* 0x0001b80001207983 */ /* 0x000ea20000300800 */
[----:B------:R-:W-:Y:S01]  /*b560*/  FADD.FTZ R124, R124, R106 ;  /* 0x0000006a7c7c7221 */ /* 0x000fe20000010000 */
[----:B---3--:R-:W-:Y:S01]  /*b570*/  FADD.FTZ R121, R121, R76 ;  /* 0x0000004c79797221 */ /* 0x008fe20000010000 */
[----:B----4-:R-:W-:-:S04]  /*b580*/  FFMA.FTZ R120, R125, R76, R120 ;  /* 0x0000004c7d787223 */ /* 0x010fc80000010078 */
[----:B------:R-:W-:Y:S01]  /*b590*/  FFMA.FTZ R120, R41, R109, R120 ;  /* 0x0000006d29787223 */ /* 0x000fe20000010078 */
[----:B--2---:R-:W-:Y:S01]  /*b5a0*/  FADD.FTZ R6, R6, R32 ;  /* 0x0000002006067221 */ /* 0x004fe20000010000 */
        /* <DEDUP_REMOVED lines=9> */
[C---:B------:R-:W-:Y:S01]  /*b640*/  FFMA.FTZ R123, R100.reuse, R32, R123 ;  /* 0x00000020647b7223 */ /* 0x040fe2000001007b */
[----:B------:R-:W-:Y:S01]  /*b650*/  FFMA.FTZ R122, R100, R101, R122 ;  /* 0x00000065647a7223 */ /* 0x000fe2000001007a */
[----:B------:R-:W-:Y:S01]  /*b660*/  FADD.FTZ R6, R6, R101 ;  /* 0x0000006506067221 */ /* 0x000fe20000010000 */
[----:B------:R-:W-:Y:S01]  /*b670*/  FADD.FTZ R101, R32, R124 ;  /* 0x0000007c20657221 */ /* 0x000fe20000010000 */
[----:B------:R-:W-:Y:S01]  /*b680*/  FFMA.FTZ R123, R41, R72, R123 ;  /* 0x00000048297b7223 */ /* 0x000fe2000001007b */
[----:B------:R-:W-:Y:S01]  /*b690*/  FMUL.FTZ R32, R99, R102 ;  /* 0x0000006663207220 */ /* 0x000fe20000410000 */
[----:B------:R-:W-:Y:S01]  /*b6a0*/  FADD.FTZ R76, R121, R109 ;  /* 0x0000006d794c7221 */ /* 0x000fe20000010000 */
[----:B------:R-:W-:Y:S01]  /*b6b0*/  FADD.FTZ R101, R101, R72 ;  /* 0x0000004865657221 */ /* 0x000fe20000010000 */
[-C--:B------:R-:W-:Y:S01]  /*b6c0*/  FMUL.FTZ R72, R33, R103.reuse ;  /* 0x0000006721487220 */ /* 0x080fe20000410000 */
[----:B------:R-:W-:Y:S01]  /*b6d0*/  FFMA.FTZ R123, R40, R32, R123 ;  /* 0x00000020287b7223 */ /* 0x000fe2000001007b */
[----:B------:R-:W-:Y:S01]  /*b6e0*/  FADD.FTZ R121, R6, R102 ;  /* 0x0000006606797221 */ /* 0x000fe20000010000 */
[----:B------:R-:W-:Y:S01]  /*b6f0*/  FFMA.FTZ R109, R40, R102, R122 ;  /* 0x00000066286d7223 */ /* 0x000fe2000001007a */
[----:B------:R-:W-:Y:S01]  /*b700*/  FMUL.FTZ R6, R99, R94 ;  /* 0x0000005e63067220 */ /* 0x000fe20000410000 */
[C---:B------:R-:W-:Y:S01]  /*b710*/  FFMA.FTZ R123, R39.reuse, R72, R123 ;  /* 0x00000048277b7223 */ /* 0x040fe2000001007b */
        /* <DEDUP_REMOVED lines=10> */
[----:B------:R-:W-:Y:S01]  /*b7c0*/  FMUL.FTZ R32, R33, R95 ;  /* 0x0000005f21207220 */ /* 0x000fe20000410000 */
[----:B------:R-:W-:-:S02]  /*b7d0*/  FADD.FTZ R76, R76, R103 ;  /* 0x000000674c4c7221 */ /* 0x000fc40000010000 */
        /* <DEDUP_REMOVED lines=8> */
[C---:B------:R-:W-:Y:S02]  /*b860*/  FFMA.FTZ R6, R97.reuse, R91, R6 ;  /* 0x0000005b61067223 */ /* 0x040fe40000010006 */
[----:B------:R-:W-:Y:S01]  /*b870*/  FFMA.FTZ R104, R97, R95, R104 ;  /* 0x0000005f61687223 */ /* 0x000fe20000010068 */
[----:B------:R-:W-:Y:S01]  /*b880*/  FMUL.FTZ R97, R99, R86 ;  /* 0x0000005663617220 */ /* 0x000fe20000410000 */
[----:B------:R-:W-:Y:S01]  /*b890*/  FADD.FTZ R32, R101, R32 ;  /* 0x0000002065207221 */ /* 0x000fe20000010000 */
[----:B------:R-:W-:Y:S01]  /*b8a0*/  FADD.FTZ R76, R76, R91 ;  /* 0x0000005b4c4c7221 */ /* 0x000fe20000010000 */
[----:B------:R-:W-:Y:S01]  /*b8b0*/  FMUL.FTZ R91, R33, R87 ;  /* 0x00000057215b7220 */ /* 0x000fe20000410000 */
[----:B------:R-:W-:Y:S01]  /*b8c0*/  FFMA.FTZ R104, R92, R97, R104 ;  /* 0x000000615c687223 */ /* 0x000fe20000010068 */
[----:B------:R-:W-:Y:S01]  /*b8d0*/  FADD.FTZ R32, R32, R95 ;  /* 0x0000005f20207221 */ /* 0x000fe20000010000 */
[----:B------:R-:W-:-:S02]  /*b8e0*/  FFMA.FTZ R6, R93, R87, R6 ;  /* 0x000000575d067223 */ /* 0x000fc40000010006 */
[----:B------:R-:W-:Y:S01]  /*b8f0*/  FFMA.FTZ R104, R93, R91, R104 ;  /* 0x0000005b5d687223 */ /* 0x000fe20000010068 */
[----:B------:R-:W-:Y:S01]  /*b900*/  FADD.FTZ R32, R97, R32 ;  /* 0x0000002061207221 */ /* 0x000fe20000010000 */
[----:B------:R-:W-:Y:S01]  /*b910*/  FMUL.FTZ R93, R99, R82 ;  /* 0x00000052635d7220 */ /* 0x000fe20000410000 */
[----:B------:R-:W-:Y:S01]  /*b920*/  FADD.FTZ R76, R76, R87 ;  /* 0x000000574c4c7221 */ /* 0x000fe20000010000 */
[----:B------:R-:W-:Y:S01]  /*b930*/  FMUL.FTZ R87, R33, R83 ;  /* 0x0000005321577220 */ /* 0x000fe20000410000 */
[----:B------:R-:W-:Y:S01]  /*b940*/  FADD.FTZ R32, R32, R91 ;  /* 0x0000005b20207221 */ /* 0x000fe20000010000 */
[----:B------:R-:W-:Y:S01]  /*b950*/  FFMA.FTZ R104, R88, R93, R104 ;  /* 0x0000005d58687223 */ /* 0x000fe20000010068 */
[----:B------:R-:W-:Y:S02]  /*b960*/  FFMA.FTZ R6, R89, R83, R6 ;  /* 0x0000005359067223 */ /* 0x000fe40000010006 */
[----:B------:R-:W-:Y:S01]  /*b970*/  FADD.FTZ R32, R93, R32 ;  /* 0x000000205d207221 */ /* 0x000fe20000010000 */
[----:B------:R-:W-:Y:S01]  /*b980*/  FFMA.FTZ R104, R89, R87, R104 ;  /* 0x0000005759687223 */ /* 0x000fe20000010068 */
[----:B------:R-:W-:Y:S01]  /*b990*/  FMUL.FTZ R89, R99, R78 ;  /* 0x0000004e63597220 */ /* 0x000fe20000410000 */
[----:B------:R-:W-:Y:S01]  /*b9a0*/  FADD.FTZ R121, R121, R94 ;  /* 0x0000005e79797221 */ /* 0x000fe20000010000 */
        /* <DEDUP_REMOVED lines=8> */
[C---:B------:R-:W-:Y:S01]  /*ba30*/  FFMA.FTZ R6, R85.reuse, R79, R6 ;  /* 0x0000004f55067223 */ /* 0x040fe20000010006 */
[----:B------:R-:W-:Y:S01]  /*ba40*/  FFMA.FTZ R104, R85, R83, R104 ;  /* 0x0000005355687223 */ /* 0x000fe20000010068 */
[----:B------:R-:W-:Y:S01]  /*ba50*/  FADD.FTZ R121, R121, R86 ;  /* 0x0000005679797221 */ /* 0x000fe20000010000 */
[----:B------:R-:W-:Y:S01]  /*ba60*/  FMUL.FTZ R85, R99, R17 ;  /* 0x0000001163557220 */ /* 0x000fe20000410000 */
[----:B------:R-:W-:Y:S01]  /*ba70*/  FADD.FTZ R32, R32, R83 ;  /* 0x0000005320207221 */ /* 0x000fe20000010000 */
[----:B------:R-:W-:Y:S01]  /*ba80*/  FFMA.FTZ R109, R88, R82, R109 ;  /* 0x00000052586d7223 */ /* 0x000fe2000001006d */
[----:B------:R-:W-:Y:S01]  /*ba90*/  FADD.FTZ R76, R76, R79 ;  /* 0x0000004f4c4c7221 */ /* 0x000fe20000010000 */
[----:B------:R-:W-:Y:S01]  /*baa0*/  FADD.FTZ R121, R121, R82 ;  /* 0x0000005279797221 */ /* 0x000fe20000010000 */
[----:B------:R-:W-:Y:S01]  /*bab0*/  FFMA.FTZ R104, R80, R85, R104 ;  /* 0x0000005550687223 */ /* 0x000fe20000010068 */
[-C--:B------:R-:W-:Y:S01]  /*bac0*/  FMUL.FTZ R79, R33, R37.reuse ;  /* 0x00000025214f7220 */ /* 0x080fe20000410000 */
[----:B------:R-:W-:Y:S01]  /*bad0*/  FADD.FTZ R32, R85, R32 ;  /* 0x0000002055207221 */ /* 0x000fe20000010000 */
[----:B------:R-:W-:Y:S01]  /*bae0*/  FFMA.FTZ R109, R84, R78, R109 ;  /* 0x0000004e546d7223 */ /* 0x000fe2000001006d */
[----:B------:R-:W-:Y:S01]  /*baf0*/  FADD.FTZ R78, R121, R78 ;  /* 0x0000004e794e7221 */ /* 0x000fe20000010000 */
[C---:B------:R-:W-:Y:S01]  /*bb00*/  FFMA.FTZ R6, R81.reuse, R37, R6 ;  /* 0x0000002551067223 */ /* 0x040fe20000010006 */
[----:B------:R-:W-:Y:S01]  /*bb10*/  FFMA.FTZ R104, R81, R79, R104 ;  /* 0x0000004f51687223 */ /* 0x000fe20000010068 */
[-C--:B------:R-:W-:Y:S01]  /*bb20*/  FMUL.FTZ R81, R99, R2.reuse ;  /* 0x0000000263517220 */ /* 0x080fe20000410000 */
[----:B------:R-:W-:Y:S01]  /*bb30*/  FADD.FTZ R32, R32, R79 ;  /* 0x0000004f20207221 */ /* 0x000fe20000010000 */
[----:B------:R-:W-:Y:S01]  /*bb40*/  FFMA.FTZ R109, R80, R17, R109 ;  /* 0x00000011506d7223 */ /* 0x000fe2000001006d */
        /* <DEDUP_REMOVED lines=10> */
[----:B------:R-:W-:Y:S01]  /*bbf0*/  FFMA.FTZ R6, R43, R45, R6 ;  /* 0x0000002d2b067223 */ /* 0x000fe20000010006 */
[-C--:B------:R-:W-:Y:S01]  /*bc00*/  FMUL.FTZ R37, R33, R50.reuse ;  /* 0x0000003221257220 */ /* 0x080fe20000410000 */
[----:B------:R-:W-:Y:S01]  /*bc10*/  FFMA.FTZ R104, R46, R17, R104 ;  /* 0x000000112e687223 */ /* 0x000fe20000010068 */
[----:B------:R-:W-:Y:S01]  /*bc20*/  FADD.FTZ R42, R17, R42 ;  /* 0x0000002a112a7221 */ /* 0x000fe20000010000 */
[----:B------:R-:W-:Y:S01]  /*bc30*/  FFMA.FTZ R17, R49, R50, R6 ;  /* 0x0000003231117223 */ /* 0x000fe20000010006 */
[----:B------:R-:W-:Y:S01]  /*bc40*/  FMUL.FTZ R6, R99, R53 ;  /* 0x0000003563067220 */ /* 0x000fe20000410000 */
[----:B------:R-:W-:Y:S01]  /*bc50*/  FFMA.FTZ R49, R49, R37, R104 ;  /* 0x0000002531317223 */ /* 0x000fe20000010068 */
[----:B------:R-:W-:Y:S01]  /*bc60*/  FADD.FTZ R37, R42, R37 ;  /* 0x000000252a257221 */ /* 0x000fe20000010000 */
[----:B------:R-:W-:Y:S01]  /*bc70*/  FFMA.FTZ R32, R46, R47, R109 ;  /* 0x0000002f2e207223 */ /* 0x000fe2000001006d */
[----:B------:R-:W-:Y:S01]  /*bc80*/  FMUL.FTZ R42, R33, R54 ;  /* 0x00000036212a7220 */ /* 0x000fe20000410000 */
[C---:B------:R-:W-:Y:S01]  /*bc90*/  FFMA.FTZ R49, R51.reuse, R6, R49 ;  /* 0x0000000633317223 */ /* 0x040fe20000010031 */
[----:B------:R-:W-:Y:S01]  /*bca0*/  FADD.FTZ R2, R2, R47 ;  /* 0x0000002f02027221 */ /* 0x000fe20000010000 */
        /* <DEDUP_REMOVED lines=9> */
[C---:B------:R-:W-:Y:S01]  /*bd40*/  FFMA.FTZ R17, R55.reuse, R8, R32 ;  /* 0x0000000837117223 */ /* 0x040fe20000010020 */
[----:B------:R-:W-:Y:S01]  /*bd50*/  FFMA.FTZ R32, R55, R6, R49 ;  /* 0x0000000637207223 */ /* 0x000fe20000010031 */
[----:B------:R-:W-:Y:S01]  /*bd60*/  FMUL.FTZ R43, R33, R57 ;  /* 0x00000039212b7220 */ /* 0x000fe20000410000 */
[----:B------:R-:W-:Y:S01]  /*bd70*/  FADD.FTZ R37, R6, R37 ;  /* 0x0000002506257221 */ /* 0x000fe20000010000 */
[----:B------:R-:W-:Y:S01]  /*bd80*/  FADD.FTZ R54, R45, R54 ;  /* 0x000000362d367221 */ /* 0x000fe20000010000 */
        /* <DEDUP_REMOVED lines=21> */
[----:B------:R-:W-:Y:S01]  /*bee0*/  FFMA.FTZ R32, R67, R37, R32 ;  /* 0x0000002543207223 */ /* 0x000fe20000010020 */
[----:B------:R-:W-:Y:S01]  /*bef0*/  FMUL.FTZ R43, R99, R16 ;  /* 0x00000010632b7220 */ /* 0x000fe20000410000 */
        /* <DEDUP_REMOVED lines=8> */
[----:B------:R-:W-:Y:S01]  /*bf80*/  FADD.FTZ R53, R53, R8 ;  /* 0x0000000835357221 */ /* 0x000fe20000010000 */
[----:B------:R-:W-:Y:S01]  /*bf90*/  FFMA.FTZ R32, R71, R37, R32 ;  /* 0x0000002547207223 */ /* 0x000fe20000010020 */
[----:B------:R-:W-:Y:S01]  /*bfa0*/  FMUL.FTZ R43, R99, R20 ;  /* 0x00000014632b7220 */ /* 0x000fe20000410000 */
[----:B------:R-:W-:Y:S01]  /*bfb0*/  FADD.FTZ R8, R6, R37 ;  /* 0x0000002506087221 */ /* 0x000fe20000010000 */
[----:B------:R-:W-:Y:S01]  /*bfc0*/  FFMA.FTZ R17, R70, R16, R17 ;  /* 0x0000001046117223 */ /* 0x000fe20000010011 */
[----:B------:R-:W-:Y:S01]  /*bfd0*/  FFMA.FTZ R2, R71, R73, R2 ;  /* 0x0000004947027223 */ /* 0x000fe20000010002 */
[C---:B------:R-:W-:Y:S01]  /*bfe0*/  FFMA.FTZ R32, R74.reuse, R43, R32 ;  /* 0x0000002b4a207223 */ /* 0x040fe20000010020 */
[-C--:B------:R-:W-:Y:S01]  /*bff0*/  FMUL.FTZ R37, R33, R77.reuse ;  /* 0x0000004d21257220 */ /* 0x080fe20000410000 */
        /* <DEDUP_REMOVED lines=56> */
[----:B------:R-:W-:Y:S01]  /*c380*/  FFMA.FTZ R118, R30, R17, R118 ;  /* 0x000000111e767223 */ /* 0x000fe20000010076 */
[----:B------:R-:W-:Y:S01]  /*c390*/  FMUL.FTZ R29, R33, R3 ;  /* 0x00000003211d7220 */ /* 0x000fe20000410000 */
[----:B------:R-:W-:Y:S01]  /*c3a0*/  FADD.FTZ R6, R17, R6 ;  /* 0x0000000611067221 */ /* 0x000fe20000010000 */
[----:B------:R-:W-:Y:S01]  /*c3b0*/  FADD.FTZ R53, R53, R28 ;  /* 0x0000001c35357221 */ /* 0x000fe20000010000 */
[----:B------:R-:W-:Y:S01]  /*c3c0*/  FMUL.FTZ R17, R99, R7 ;  /* 0x0000000763117220 */ /* 0x000fe20000410000 */
[----:B------:R-:W-:Y:S01]  /*c3d0*/  FFMA.FTZ R118, R31, R29, R118 ;  /* 0x0000001d1f767223 */ /* 0x000fe20000010076 */
[----:B------:R-:W-:Y:S01]  /*c3e0*/  FADD.FTZ R6, R6, R29 ;  /* 0x0000001d06067221 */ /* 0x000fe20000010000 */
[----:B------:R-:W-:Y:S01]  /*c3f0*/  FFMA.FTZ R37, R30, R0, R37 ;  /* 0x000000001e257223 */ /* 0x000fe20000010025 */
[----:B------:R-:W-:Y:S01]  /*c400*/  FADD.FTZ R0, R53, R0 ;  /* 0x0000000035007221 */ /* 0x000fe20000010000 */
[----:B------:R-:W-:Y:S01]  /*c410*/  FFMA.FTZ R2, R31, R3, R2 ;  /* 0x000000031f027223 */ /* 0x000fe20000010002 */
        /* <DEDUP_REMOVED lines=44> */
[----:B------:R-:W-:Y:S01]  /*c6e0*/  FADD.FTZ R116, R116, R25 ;  /* 0x0000001974747221 */ /* 0x000fe20000010000 */
[----:B------:R-:W-:Y:S01]  /*c6f0*/  FMUL.FTZ R2, R99, R60 ;  /* 0x0000003c63027220 */ /* 0x000fe20000410000 */
[----:B------:R-:W-:Y:S01]  /*c700*/  FADD.FTZ R7, R0, R7 ;  /* 0x0000000700077221 */ /* 0x000fe20000010000 */
[----:B------:R-:W-:Y:S01]  /*c710*/  FFMA.FTZ R52, R52, R48, R3 ;  /* 0x0000003034347223 */ /* 0x000fe20000010003 */
[----:B------:R-:W-:Y:S01]  /*c720*/  FADD.FTZ R23, R23, R48 ;  /* 0x0000003017177221 */ /* 0x000fe20000010000 */
[C---:B------:R-:W-:Y:S01]  /*c730*/  FFMA.FTZ R0, R119.reuse, R2, R4 ;  /* 0x0000000277007223 */ /* 0x040fe20000010004 */
[----:B------:R-:W-:Y:S01]  /*c740*/  FADD.FTZ R31, R2, R7 ;  /* 0x00000007021f7221 */ /* 0x000fe20000010000 */
[----:B------:R-:W-:Y:S01]  /*c750*/  FFMA.FTZ R56, R56, R27, R5 ;  /* 0x0000001b38387223 */ /* 0x000fe20000010005 */
[----:B------:R-:W-:Y:S01]  /*c760*/  FADD.FTZ R58, R116, R27 ;  /* 0x0000001b743a7221 */ /* 0x000fe20000010000 */
[----:B------:R-:W-:Y:S01]  /*c770*/  FFMA.FTZ R57, R119, R60, R52 ;  /* 0x0000003c77397223 */ /* 0x000fe20000010034 */
[----:B0-----:R-:W-:-:S07]  /*c780*/  FADD.FTZ R59, R23, R60 ;  /* 0x0000003c173b7221 */ /* 0x001fce0000010000 */
.L_x_335:
[----:B------:R-:W0:Y:S01]  /*c790*/  S2R R10, SR_LANEID ;  /* 0x00000000000a7919 */ /* 0x000e220000000000 */
[----:B------:R-:W-:Y:S01]  /*c7a0*/  MOV R5, R0 ;  /* 0x0000000000057202 */ /* 0x000fe20000000f00 */
[----:B------:R-:W1:Y:S01]  /*c7b0*/  S2UR UR7, SR_CgaCtaId ;  /* 0x00000000000779c3 */ /* 0x000e620000008800 */
[----:B------:R-:W-:Y:S01]  /*c7c0*/  UMOV UR6, 0x400 ;  /* 0x0000040000067882 */ /* 0x000fe20000000000 */
[----:B------:R-:W-:Y:S01]  /*c7d0*/  SHFL.DOWN PT, R2, R31, 0x1, 0x1f ;  /* 0x08201f001f027f89 */ /* 0x000fe200000e0000 */
[----:B------:R-:W-:Y:S01]  /*c7e0*/  UIADD3 UR5, UPT, UPT, UR6, 0xa0, URZ ;  /* 0x000000a006057890 */ /* 0x000fe2000fffe0ff */
[----:B------:R-:W-:Y:S01]  /*c7f0*/  BSSY.RECONVERGENT B0, `(.L_x_336) ;  /* 0x000002a000007945 */ /* 0x000fe20003800200 */
[----:B------:R-:W2:Y:S01]  /*c800*/  LDCU UR9, c[0x0][0x374] ;  /* 0x00006e80ff0977ac */ /* 0x000ea20008000800 */
[----:B------:R-:W3:Y:S01]  /*c810*/  SHFL.DOWN PT, R0, R5, 0x1, 0x1f ;  /* 0x08201f0005007f89 */ /* 0x000ee200000e0000 */
[----:B------:R-:W4:Y:S01]  /*c820*/  LDCU UR12, c[0x0][0x370] ;  /* 0x00006e00ff0c77ac */ /* 0x000f220008000800 */
[----:B-1----:R-:W-:Y:S01]  /*c830*/  ULEA UR5, UR7, UR5, 0x18 ;  /* 0x0000000507057291 */ /* 0x002fe2000f8ec0ff */
[----:B0-----:R-:W-:-:S02]  /*c840*/  ISETP.GT.AND P0, PT, R10, 0x1e, PT ;  /* 0x0000001e0a00780c */ /* 0x001fc40003f04270 */
[C---:B------:R-:W-:Y:S02]  /*c850*/  ISETP.GT.AND P2, PT, R10.reuse, 0xf, PT ;  /* 0x0000000f0a00780c */ /* 0x040fe40003f44270 */
[----:B------:R-:W-:-:S09]  /*c860*/  ISETP.GT.AND P1, PT, R10, 0x17, PT ;  /* 0x000000170a00780c */ /* 0x000fd20003f24270 */
[----:B---3--:R-:W-:Y:S01]  /*c870*/  @!P0 FADD.FTZ R5, R0, R5 ;  /* 0x0000000500058221 */ /* 0x008fe20000010000 */
[----:B------:R-:W-:Y:S01]  /*c880*/  @!P0 FADD.FTZ R31, R2, R31 ;  /* 0x0000001f021f8221 */ /* 0x000fe20000010000 */
        /* <DEDUP_REMOVED lines=23> */
[----:B--2-4-:R-:W-:Y:S05]  /*ca00*/  @P2 BRA `(.L_x_337) ;  /* 0x0000000000202947 */ /* 0x014fea0003800000 */
        /* <DEDUP_REMOVED lines=8> */
.L_x_337:
[----:B------:R-:W-:Y:S05]  /*ca90*/  BSYNC.RECONVERGENT B0 ;  /* 0x0000000000007941 */ /* 0x000fea0003800200 */
.L_x_336:
[----:B------:R-:W-:Y:S06]  /*caa0*/  BAR.SYNC.DEFER_BLOCKING 0x0 ;  /* 0x0000000000007b1d */ /* 0x000fec0000010000 */
[----:B------:R-:W-:Y:S04]  /*cab0*/  BSSY.RECONVERGENT B0, `(.L_x_338) ;  /* 0x0000027000007945 */ /* 0x000fe80003800200 */
[----:B------:R-:W-:Y:S05]  /*cac0*/  @P0 BRA `(.L_x_339) ;  /* 0x0000000000940947 */ /* 0x000fea0003800000 */
[----:B------:R-:W-:-:S09]  /*cad0*/  ULEA UR5, UR7, UR6, 0x18 ;  /* 0x0000000607057291 */ /* 0x000fd2000f8ec0ff */
[----:B-1----:R-:W2:Y:S04]  /*cae0*/  LDS.64 R6, [UR5+0x18] ;  /* 0x00001805ff067984 */ /* 0x002ea80008000a00 */
[----:B------:R-:W1:Y:S04]  /*caf0*/  LDS.128 R24, [UR5+0x20] ;  /* 0x00002005ff187984 */ /* 0x000e680008000c00 */
[----:B------:R-:W4:Y:S04]  /*cb00*/  LDS.128 R28, [UR5+0x30] ;  /* 0x00003005ff1c7984 */ /* 0x000f280008000c00 */
[----:B------:R-:W4:Y:S04]  /*cb10*/  LDS.128 R16, [UR5+0x40] ;  /* 0x00004005ff107984 */ /* 0x000f280008000c00 */
[----:B------:R-:W4:Y:S04]  /*cb20*/  LDS.128 R12, [UR5+0x50] ;  /* 0x00005005ff0c7984 */ /* 0x000f280008000c00 */
[----:B---3--:R-:W3:Y:S04]  /*cb30*/  LDS.128 R8, [UR5+0x60] ;  /* 0x00006005ff087984 */ /* 0x008ee80008000c00 */
[----:B------:R-:W-:Y:S01]  /*cb40*/  LDS.64 R22, [UR5+0x80] ;  /* 0x00008005ff167984 */ /* 0x000fe20008000a00 */
[----:B--2---:R-:W-:Y:S01]  /*cb50*/  FADD.FTZ R3, R4, R6 ;  /* 0x0000000604037221 */ /* 0x004fe20000010000 */
[----:B------:R-:W-:-:S02]  /*cb60*/  FADD.FTZ R20, R5, R7 ;  /* 0x0000000705147221 */ /* 0x000fc40000010000 */
[----:B0-----:R-:W0:Y:S01]  /*cb70*/  LDS.128 R4, [UR5+0x70] ;  /* 0x00007005ff047984 */ /* 0x001e220008000c00 */
[----:B-1----:R-:W-:Y:S01]  /*cb80*/  FADD.FTZ R3, R3, R24 ;  /* 0x0000001803037221 */ /* 0x002fe20000010000 */
        /* <DEDUP_REMOVED lines=15> */
[----:B---3--:R-:W-:Y:S01]  /*cc80*/  FADD.FTZ R3, R3, R8 ;  /* 0x0000000803037221 */ /* 0x008fe20000010000 */
        /* <DEDUP_REMOVED lines=9> */
.L_x_339:
[----:B------:R-:W-:Y:S05]  /*cd20*/  BSYNC.RECONVERGENT B0 ;  /* 0x0000000000007941 */ /* 0x000fea0003800200 */
.L_x_338:
[----:B------:R-:W-:Y:S06]  /*cd30*/  BAR.SYNC.DEFER_BLOCKING 0x0 ;  /* 0x0000000000007b1d */ /* 0x000fec0000010000 */
[----:B------:R-:W-:Y:S04]  /*cd40*/  BSSY.RECONVERGENT B0, `(.L_x_340) ;  /* 0x0000025000007945 */ /* 0x000fe80003800200 */
[----:B------:R-:W-:Y:S05]  /*cd50*/  @P3 BRA `(.L_x_341) ;  /* 0x00000000008c3947 */ /* 0x000fea0003800000 */
[----:B------:R-:W2:Y:S04]  /*cd60*/  LDS.128 R24, [R0+0x3c0] ;  /* 0x0003c00000187984 */ /* 0x000ea80000000c00 */
[----:B------:R-:W4:Y:S04]  /*cd70*/  LDS.128 R28, [R0+0x780] ;  /* 0x00078000001c7984 */ /* 0x000f280000000c00 */
[----:B------:R-:W0:Y:S04]  /*cd80*/  LDS.128 R44, [R0+0xb40] ;  /* 0x000b4000002c7984 */ /* 0x000e280000000c00 */
[----:B------:R-:W0:Y:S04]  /*cd90*/  LDS.128 R16, [R0+0xf00] ;  /* 0x000f000000107984 */ /* 0x000e280000000c00 */
[----:B------:R-:W0:Y:S04]  /*cda0*/  LDS.128 R12, [R0+0x12c0] ;  /* 0x0012c000000c7984 */ /* 0x000e280000000c00 */
[----:B---3--:R-:W3:Y:S04]  /*cdb0*/  LDS.128 R8, [R0+0x1680] ;  /* 0x0016800000087984 */ /* 0x008ee80000000c00 */
[----:B------:R-:W3:Y:S01]  /*cdc0*/  LDS.128 R20, [R0+0x1a40] ;  /* 0x001a400000147984 */ /* 0x000ee20000000c00 */
[----:B--2---:R-:W-:Y:S01]  /*cdd0*/  FADD.FTZ R3, R56, R24 ;  /* 0x0000001838037221 */ /* 0x004fe20000010000 */
[----:B------:R-:W-:Y:S01]  /*cde0*/  FADD.FTZ R6, R57, R25 ;  /* 0x0000001939067221 */ /* 0x000fe20000010000 */
[----:B-1----:R-:W-:Y:S01]  /*cdf0*/  FADD.FTZ R7, R58, R26 ;  /* 0x0000001a3a077221 */ /* 0x002fe20000010000 */
[----:B------:R-:W-:Y:S01]  /*ce00*/  FADD.FTZ R24, R59, R27 ;  /* 0x0000001b3b187221 */ /* 0x000fe20000010000 */
[----:B----4-:R-:W-:Y:S01]  /*ce10*/  FADD.FTZ R3, R3, R28 ;  /* 0x0000001c03037221 */ /* 0x010fe20000010000 */
        /* <DEDUP_REMOVED lines=15> */
[----:B---3--:R-:W-:Y:S01]  /*cf10*/  FADD.FTZ R3, R3, R8 ;  /* 0x0000000803037221 */ /* 0x008fe20000010000 */
[----:B------:R-:W-:Y:S01]  /*cf20*/  FADD.FTZ R6, R6, R9 ;  /* 0x0000000906067221 */ /* 0x000fe20000010000 */
[----:B------:R-:W-:Y:S01]  /*cf30*/  FADD.FTZ R7, R7, R10 ;  /* 0x0000000a07077221 */ /* 0x000fe20000010000 */
[----:B------:R-:W-:Y:S01]  /*cf40*/  FADD.FTZ R24, R24, R11 ;  /* 0x0000000b18187221 */ /* 0x000fe20000010000 */
[----:B------:R-:W-:Y:S01]  /*cf50*/  FADD.FTZ R56, R3, R20 ;  /* 0x0000001403387221 */ /* 0x000fe20000010000 */
[----:B------:R-:W-:Y:S01]  /*cf60*/  FADD.FTZ R57, R6, R21 ;  /* 0x0000001506397221 */ /* 0x000fe20000010000 */
[----:B------:R-:W-:Y:S01]  /*cf70*/  FADD.FTZ R58, R7, R22 ;  /* 0x00000016073a7221 */ /* 0x000fe20000010000 */
[----:B------:R-:W-:-:S07]  /*cf80*/  FADD.FTZ R59, R24, R23 ;  /* 0x00000017183b7221 */ /* 0x000fce0000010000 */
.L_x_341:
[----:B------:R-:W-:Y:S05]  /*cf90*/  BSYNC.RECONVERGENT B0 ;  /* 0x0000000000007941 */ /* 0x000fea0003800200 */
.L_x_340:
        /* <DEDUP_REMOVED lines=30> */
.L_x_343:
[----:B------:R-:W-:Y:S05]  /*d180*/  BSYNC.RECONVERGENT B0 ;  /* 0x0000000000007941 */ /* 0x000fea0003800200 */
.L_x_342:
        /* <DEDUP_REMOVED lines=34> */
.L_x_347:
[----:B------:R-:W2:Y:S04]  /*d3b0*/  LDG.E.STRONG.GPU R0, desc[UR10][R10.64] ;  /* 0x0000000a0a007981 */ /* 0x000ea8000c1ef900 */
[----:B--2---:R-:W-:Y:S04]  /*d3c0*/  CCTL.IVALL ;  /* 0x00000000ff00798f */ /* 0x004fe80002000000 */
[----:B------:R0:W-:Y:S01]  /*d3d0*/  STL [R1], R0 ;  /* 0x0000000001007387 */ /* 0x0001e20000100800 */
[----:B------:R-:W-:-:S13]  /*d3e0*/  ISETP.NE.AND P0, PT, R0, UR5, PT ;  /* 0x0000000500007c0c */ /* 0x000fda000bf05270 */
[----:B0-----:R-:W-:Y:S05]  /*d3f0*/  @P0 BRA `(.L_x_347) ;  /* 0xfffffffc00ec0947 */ /* 0x001fea000383ffff */
.L_x_346:
[----:B------:R-:W-:Y:S05]  /*d400*/  BSYNC.RECONVERGENT B0 ;  /* 0x0000000000007941 */ /* 0x000fea0003800200 */
.L_x_345:
        /* <DEDUP_REMOVED lines=15> */
.L_x_349:
[----:B------:R-:W-:Y:S02]  /*d500*/  ISETP.NE.AND P1, PT, RZ, UR23, PT ;  /* 0x00000017ff007c0c */ /* 0x000fe4000bf25270 */
[----:B---3--:R-:W-:Y:S02]  /*d510*/  MOV R9, UR6 ;  /* 0x0000000600097c02 */ /* 0x008fe40008000f00 */
        /* <DEDUP_REMOVED lines=75> */
.L_x_348:
        /* <DEDUP_REMOVED lines=32> */
[----:B---3--:R-:W-:Y:S01]  /*dbd0*/  MOV R9, UR17 ;  /* 0x0000001100097c02 */ /* 0x008fe20008000f00 */
[----:B------:R-:W-:-:S04]  /*dbe0*/  @!UP1 UIMAD UR7, UR7, UR9, UR14 ;  /* 0x00000009070792a4 */ /* 0x000fc8000f8e020e */
[----:B------:R-:W-:Y:S02]  /*dbf0*/  @!P0 IMAD.WIDE.U32 R8, R9, 0x8, R6 ;  /* 0x0000000809088825 */ /* 0x000fe400078e0006 */
        /* <DEDUP_REMOVED lines=17> */
.L_x_350:
[----:B------:R-:W-:Y:S05]  /*dd10*/  BRA.U !UP0, `(.L_x_344) ;  /* 0x00000001089c7547 */ /* 0x000fea000b800000 */
[----:B------:R-:W0:Y:S01]  /*dd20*/  S2R R3, SR_CTAID.X ;  /* 0x0000000000037919 */ /* 0x000e220000002500 */
[----:B------:R-:W-:Y:S02]  /*dd30*/  UISETP.NE.AND UP0, UPT, UR18, 0x1, UPT ;  /* 0x000000011200788c */ /* 0x000fe4000bf05270 */
[----:B------:R-:W-:-:S07]  /*dd40*/  ULOP3.LUT UR6, UR12, 0x1, URZ, 0xc0, !UPT ;  /* 0x000000010c067892 */ /* 0x000fce000f8ec0ff */
[----:B------:R-:W-:Y:S05]  /*dd50*/  BRA.U !UP0, `(.L_x_351) ;  /* 0x0000000108587547 */ /* 0x000fea000b800000 */
[----:B------:R-:W1:Y:S01]  /*dd60*/  S2R R0, SR_CTAID.X ;  /* 0x0000000000007919 */ /* 0x000e620000002500 */
[----:B------:R-:W2:Y:S01]  /*dd70*/  S2R R8, SR_CTAID.Y ;  /* 0x0000000000087919 */ /* 0x000ea20000002600 */
[----:B-1----:R-:W-:Y:S02]  /*dd80*/  ISETP.NE.AND P0, PT, R0, UR5, PT ;  /* 0x0000000500007c0c */ /* 0x002fe4000bf05270 */
[----:B------:R-:W-:Y:S02]  /*dd90*/  MOV R0, UR5 ;  /* 0x0000000500007c02 */ /* 0x000fe40008000f00 */
[----:B------:R-:W-:Y:S02]  /*dda0*/  ISETP.NE.OR P1, PT, R2, RZ, !P0 ;  /* 0x000000ff0200720c */ /* 0x000fe40004725670 */
[----:B---3--:R-:W-:-:S04]  /*ddb0*/  IADD3 R9, PT, PT, R0, 0x1, RZ ;  /* 0x0000000100097810 */ /* 0x008fc80007ffe0ff */
        /* <DEDUP_REMOVED lines=16> */
.L_x_351:
        /* <DEDUP_REMOVED lines=12> */
.L_x_352:
[----:B------:R-:W-:Y:S05]  /*df80*/  BSYNC.RECONVERGENT B0 ;  /* 0x0000000000007941 */ /* 0x000fea0003800200 */
.L_x_344:
[----:B------:R-:W0:Y:S01]  /*df90*/  S2UR UR6, SR_CgaCtaId ;  /* 0x00000000000679c3 */ /* 0x000e220000008800 */
[----:B------:R-:W-:Y:S01]  /*dfa0*/  ISETP.NE.AND P0, PT, R2, RZ, PT ;  /* 0x000000ff0200720c */ /* 0x000fe20003f05270 */
[----:B------:R-:W-:Y:S01]  /*dfb0*/  UMOV UR5, 0x400 ;  /* 0x0000040000057882 */ /* 0x000fe20000000000 */
[----:B------:R-:W1:Y:S01]  /*dfc0*/  LDCU.U8 UR12, c[0x0][0x414] ;  /* 0x00008280ff0c77ac */ /* 0x000e620008000000 */
[----:B----4-:R-:W-:Y:S01]  /*dfd0*/  HFMA2 R11, -RZ, RZ, 0, 0 ;  /* 0x00000000ff0b7431 */ /* 0x010fe200000001ff */
[----:B------:R-:W4:Y:S01]  /*dfe0*/  LDCU.64 UR20, c[0x0][0x3f8] ;  /* 0x00007f00ff1477ac */ /* 0x000f220008000a00 */
[----:B------:R-:W0:Y:S01]  /*dff0*/  LDCU.64 UR18, c[0x0][0x400] ;  /* 0x00008000ff1277ac */ /* 0x000e220008000a00 */
        /* <DEDUP_REMOVED lines=10> */
.L_x_358:
[----:B------:R-:W-:-:S05]  /*e0a0*/  LEA R10, R11, UR15, 0x2 ;  /* 0x0000000f0b0a7c11 */ /* 0x000fca000f8e10ff */
[----:B0-----:R-:W2:Y:S04]  /*e0b0*/  LDL.64 R4, [R10+0x10] ;  /* 0x000010000a047983 */ /* 0x001ea80000100a00 */
[----:B------:R-:W3:Y:S01]  /*e0c0*/  LDL.64 R2, [R10+0x90] ;  /* 0x000090000a027983 */ /* 0x000ee20000100a00 */
[----:B------:R-:W-:Y:S01]  /*e0d0*/  BSSY.RECONVERGENT B0, `(.L_x_353) ;  /* 0x0000036000007945 */ /* 0x000fe20003800200 */
[C---:B--2---:R-:W-:Y:S02]  /*e0e0*/  SHF.L.U32 R6, R4.reuse, 0x10, RZ ;  /* 0x0000001004067819 */ /* 0x044fe400000006ff */
[----:B------:R-:W-:-:S03]  /*e0f0*/  PRMT R4, R4, 0x7632, R4 ;  /* 0x0000763204047816 */ /* 0x000fc60000000004 */
[----:B------:R-:W-:Y:S01]  /*e100*/  FADD.FTZ R6, R6, -UR28 ;  /* 0x8000001c06067e21 */ /* 0x000fe20008010000 */
[----:B------:R-:W-:-:S03]  /*e110*/  SHF.L.U32 R4, R4, 0x10, RZ ;  /* 0x0000001004047819 */ /* 0x000fc600000006ff */
[----:B------:R-:W-:Y:S02]  /*e120*/  FMUL.FTZ R16, R6, UR16 ;  /* 0x0000001006107c20 */ /* 0x000fe40008410000 */
[----:B------:R-:W-:Y:S02]  /*e130*/  FADD.FTZ R4, R4, -UR28 ;  /* 0x8000001c04047e21 */ /* 0x000fe40008010000 */
[----:B------:R-:W-:Y:S02]  /*e140*/  @P1 FFMA.FTZ R6, R33, R16, R64 ;  /* 0x0000001021061223 */ /* 0x000fe40000010040 */
[----:B------:R-:W-:Y:S01]  /*e150*/  FMUL.FTZ R18, R4, UR16 ;  /* 0x0000001004127c20 */ /* 0x000fe20008410000 */
[----:B---3--:R-:W-:Y:S01]  /*e160*/  SHF.L.U32 R4, R2, 0x10, RZ ;  /* 0x0000001002047819 */ /* 0x008fe200000006ff */
[----:B------:R-:W-:Y:S01]  /*e170*/  @P1 FMUL.FTZ R8, R6, -1.4426950216293334961 ;  /* 0xbfb8aa3b06081820 */ /* 0x000fe20000410000 */
[----:B------:R-:W-:Y:S01]  /*e180*/  PRMT R2, R2, 0x7632, R2 ;  /* 0x0000763202027816 */ /* 0x000fe20000000002 */
[----:B------:R-:W-:-:S03]  /*e190*/  @P1 FFMA.FTZ R7, R99, R18, R68 ;  /* 0x0000001263071223 */ /* 0x000fc60000010044 */
[----:B------:R-:W-:Y:S01]  /*e1a0*/  SHF.L.U32 R2, R2, 0x10, RZ ;  /* 0x0000001002027819 */ /* 0x000fe200000006ff */
[----:B------:R-:W0:Y:S01]  /*e1b0*/  @P1 MUFU.EX2 R8, R8 ;  /* 0x0000000800081308 */ /* 0x000e220000000800 */
[----:B------:R-:W-:-:S07]  /*e1c0*/  @P1 FMUL.FTZ R12, R7, -1.4426950216293334961 ;  /* 0xbfb8aa3b070c1820 */ /* 0x000fce0000410000 */
[----:B------:R-:W1:Y:S01]  /*e1d0*/  @P1 MUFU.EX2 R12, R12 ;  /* 0x0000000c000c1308 */ /* 0x000e620000000800 */
[----:B0-----:R-:W-:-:S07]  /*e1e0*/  @P1 FADD.FTZ R10, R8, 1 ;  /* 0x3f800000080a1421 */ /* 0x001fce0000010000 */
[----:B------:R-:W0:Y:S01]  /*e1f0*/  @P1 MUFU.RCP R13, R10 ;  /* 0x0000000a000d1308 */ /* 0x000e220000001000 */
[----:B-1----:R-:W-:-:S07]  /*e200*/  @P1 FADD.FTZ R14, R12, 1 ;  /* 0x3f8000000c0e1421 */ /* 0x002fce0000010000 */
[----:B------:R-:W1:Y:S01]  /*e210*/  @P1 MUFU.RCP R15, R14 ;  /* 0x0000000e000f1308 */ /* 0x000e620000001000 */
[----:B0-----:R-:W-:Y:S01]  /*e220*/  @P1 FADD.FTZ R17, -R13, 1 ;  /* 0x3f8000000d111421 */ /* 0x001fe20000010100 */
[----:B------:R-:W-:-:S03]  /*e230*/  @P1 FMUL.FTZ R13, R4, R13 ;  /* 0x0000000d040d1220 */ /* 0x000fc60000410000 */
[----:B------:R-:W-:Y:S01]  /*e240*/  @P1 FFMA.FTZ R6, R6, R17, 1 ;  /* 0x3f80000006061423 */ /* 0x000fe20000010011 */
[----:B-----5:R-:W-:-:S03]  /*e250*/  LEA R17, R11, R100, 0x3 ;  /* 0x000000640b117211 */ /* 0x020fc600078e18ff */
[----:B------:R-:W-:Y:S01]  /*e260*/  @P1 FMUL.FTZ R4, R13, R6 ;  /* 0x000000060d041220 */ /* 0x000fe20000410000 */
[----:B------:R-:W-:Y:S01]  /*e270*/  ISETP.GE.U32.AND P0, PT, R17, UR18, PT ;  /* 0x0000001211007c0c */ /* 0x000fe2000bf06070 */
[----:B-1----:R-:W-:Y:S01]  /*e280*/  @P1 FADD.FTZ R8, -R15, 1 ;  /* 0x3f8000000f081421 */ /* 0x002fe20000010100 */
[----:B------:R-:W-:Y:S01]  /*e290*/  SHF.R.S32.HI R13, RZ, 0x1f, R17 ;  /* 0x0000001fff0d7819 */ /* 0x000fe20000011411 */
[----:B------:R-:W-:Y:S01]  /*e2a0*/  FFMA.FTZ R6, R0, R16, R9 ;  /* 0x0000001000067223 */ /* 0x000fe20000010009 */
[----:B------:R-:W-:Y:S01]  /*e2b0*/  @P1 FMUL.FTZ R15, R2, R15 ;  /* 0x0000000f020f1220 */ /* 0x000fe20000410000 */
[----:B------:R-:W-:Y:S01]  /*e2c0*/  @P1 FFMA.FTZ R8, R7, R8, 1 ;  /* 0x3f80000007081423 */ /* 0x000fe20000010008 */
[----:B------:R-:W-:Y:S01]  /*e2d0*/  ISETP.GE.AND.EX P0, PT, R13, UR19, PT, P0 ;  /* 0x000000130d007c0c */ /* 0x000fe2000bf06300 */
[----:B------:R-:W-:Y:S01]  /*e2e0*/  FFMA.FTZ R6, R33, R4, -R6 ;  /* 0x0000000421067223 */ /* 0x000fe20000010806 */
[----:B------:R-:W-:Y:S01]  /*e2f0*/  PRMT R7, R5, 0x7632, R7 ;  /* 0x0000763205077816 */ /* 0x000fe20000000007 */
[----:B------:R-:W-:Y:S01]  /*e300*/  @P1 FMUL.FTZ R2, R15, R8 ;  /* 0x000000080f021220 */ /* 0x000fe20000410000 */
[----:B------:R-:W-:Y:S01]  /*e310*/  FFMA.FTZ R4, R0, R18, R9 ;  /* 0x0000001200047223 */ /* 0x000fe20000010009 */
[----:B------:R-:W-:-:S02]  /*e320*/  SHF.L.U32 R8, R5, 0x10, RZ ;  /* 0x0000001005087819 */ /* 0x000fc400000006ff */
[----:B------:R-:W-:Y:S01]  /*e330*/  IADD3 R15, PT, PT, R17, 0x8, RZ ;  /* 0x00000008110f7810 */ /* 0x000fe20007ffe0ff */
[----:B------:R-:W-:Y:S01]  /*e340*/  FFMA.FTZ R12, R99, R2, -R4 ;  /* 0x00000002630c7223 */ /* 0x000fe20000010804 */
[----:B------:R-:W-:-:S04]  /*e350*/  SHF.L.U32 R10, R7, 0x10, RZ ;  /* 0x00000010070a7819 */ /* 0x000fc800000006ff */
[----:B------:R-:W-:Y:S05]  /*e360*/  @P0 BRA `(.L_x_354) ;  /* 0x0000000000300947 */ /* 0x000fea0003800000 */
        /* <DEDUP_REMOVED lines=12> */
.L_x_354:
[----:B------:R-:W-:Y:S05]  /*e430*/  BSYNC.RECONVERGENT B0 ;  /* 0x0000000000007941 */ /* 0x000fea0003800200 */
.L_x_353:
[----:B------:R-:W-:Y:S01]  /*e440*/  ISETP.NE.AND P1, PT, RZ, UR12, PT ;  /* 0x0000000cff007c0c */ /* 0x000fe2000bf25270 */
[----:B------:R-:W-:Y:S01]  /*e450*/  FADD.FTZ R8, R8, -UR28 ;  /* 0x8000001c08087e21 */ /* 0x000fe20008010000 */
[----:B------:R-:W-:Y:S01]  /*e460*/  FADD.FTZ R10, R10, -UR28 ;  /* 0x8000001c0a0a7e21 */ /* 0x000fe20008010000 */
[----:B------:R-:W-:Y:S02]  /*e470*/  ISETP.GE.U32.AND P0, PT, R15, UR18, PT ;  /* 0x000000120f007c0c */ /* 0x000fe4000bf06070 */
[----:B------:R-:W-:Y:S01]  /*e480*/  SHF.R.S32.HI R17, RZ, 0x1f, R15 ;  /* 0x0000001fff117819 */ /* 0x000fe2000001140f */
[----:B------:R-:W-:Y:S01]  /*e490*/  FMUL.FTZ R8, R8, UR16 ;  /* 0x0000001008087c20 */ /* 0x000fe20008410000 */
[----:B------:R-:W-:Y:S01]  /*e4a0*/  FMUL.FTZ R10, R10, UR16 ;  /* 0x000000100a0a7c20 */ /* 0x000fe20008410000 */
[----:B------:R-:W-:Y:S02]  /*e4b0*/  PRMT R2, R3, 0x7632, R2 ;  /* 0x0000763203027816 */ /* 0x000fe40000000002 */
[----:B------:R-:W-:Y:S01]  /*e4c0*/  ISETP.GE.AND.EX P0, PT, R17, UR19, PT, P0 ;  /* 0x0000001311007c0c */ /* 0x000fe2000bf06300 */
[C-C-:B------:R-:W-:Y:S01]  /*e4d0*/  FFMA.FTZ R16, R0.reuse, R8, R9.reuse ;  /* 0x0000000800107223 */ /* 0x140fe20000010009 */
[----:B------:R-:W-:Y:S01]  /*e4e0*/  SHF.L.U32 R4, R3, 0x10, RZ ;  /* 0x0000001003047819 */ /* 0x000fe200000006ff */
[----:B------:R-:W-:Y:S01]  /*e4f0*/  FFMA.FTZ R18, R0, R10, R9 ;  /* 0x0000000a00127223 */ /* 0x000fe20000010009 */
[----:B------:R-:W-:Y:S01]  /*e500*/  SHF.L.U32 R2, R2, 0x10, RZ ;  /* 0x0000001002027819 */ /* 0x000fe200000006ff */
[----:B------:R-:W-:Y:S08]  /*e510*/  @!P1 BRA `(.L_x_355) ;  /* 0x0000000000489947 */ /* 0x000ff00003800000 */
        /* <DEDUP_REMOVED lines=18> */
.L_x_355:
[----:B------:R-:W-:Y:S01]  /*e640*/  BSSY.RECONVERGENT B0, `(.L_x_356) ;  /* 0x0000010000007945 */ /* 0x000fe20003800200 */
[----:B------:R-:W-:Y:S01]  /*e650*/  FFMA.FTZ R16, R33, R4, -R16 ;  /* 0x0000000421107223 */ /* 0x000fe20000010810 */
[----:B0-----:R-:W-:Y:S02]  /*e660*/  FFMA.FTZ R6, R99, R2, -R18 ;  /* 0x0000000263067223 */ /* 0x001fe40000010812 */
        /* <DEDUP_REMOVED lines=13> */
.L_x_357:
[----:B------:R-:W-:Y:S05]  /*e740*/  BSYNC.RECONVERGENT B0 ;  /* 0x0000000000007941 */ /* 0x000fea0003800200 */
.L_x_356:
        /* <DEDUP_REMOVED lines=10> */
.L_x_333:
[----:B------:R-:W1:Y:S01]  /*e7f0*/  S2R R6, SR_TID.X ;  /* 0x0000000000067919 */ /* 0x000e620000002100 */
[----:B0-----:R-:W0:Y:S01]  /*e800*/  LDC R4, c[0x0][0x370] ;  /* 0x0000dc00ff047b82 */ /* 0x001e220000000800 */
[----:B------:R-:W-:Y:S07]  /*e810*/  BSSY.RECONVERGENT B0, `(.L_x_360) ;  /* 0x000000e000007945 */ /* 0x000fee0003800200 */
[----:B------:R-:W2:Y:S08]  /*e820*/  LDC R7, c[0x0][0x374] ;  /* 0x0000dd00ff077b82 */ /* 0x000eb00000000800 */
[----:B------:R-:W3:Y:S01]  /*e830*/  LDC.64 R2, c[0x0][0x3c8] ;  /* 0x0000f200ff027b82 */ /* 0x000ee20000000a00 */
[----:B0-----:R-:W-:-:S02]  /*e840*/  ISETP.NE.AND P0, PT, R4, 0x1, PT ;  /* 0x000000010400780c */ /* 0x001fc40003f05270 */
[----:B-1----:R-:W-:Y:S02]  /*e850*/  ISETP.NE.AND P1, PT, R6, RZ, PT ;  /* 0x000000ff0600720c */ /* 0x002fe40003f25270 */
        /* <DEDUP_REMOVED lines=9> */
.L_x_361:
[----:B------:R-:W-:Y:S05]  /*e8f0*/  BSYNC.RECONVERGENT B0 ;  /* 0x0000000000007941 */ /* 0x000fea0003800200 */
.L_x_360:
        /* <DEDUP_REMOVED lines=11> */
.L_x_363:
[----:B------:R-:W2:Y:S04]  /*e9b0*/  LDG.E.STRONG.GPU R5, desc[UR10][R2.64] ;  /* 0x0000000a02057981 */ /* 0x000ea8000c1ef900 */
[----:B--2---:R-:W-:Y:S01]  /*e9c0*/  CCTL.IVALL ;  /* 0x00000000ff00798f */ /* 0x004fe20002000000 */
[----:B------:R-:W-:Y:S05]  /*e9d0*/  YIELD ;  /* 0x0000000000007946 */ /* 0x000fea0003800000 */
[----:B------:R-:W-:-:S13]  /*e9e0*/  ISETP.NE.AND P0, PT, R5, R0, PT ;  /* 0x000000000500720c */ /* 0x000fda0003f05270 */
[----:B------:R-:W-:Y:S05]  /*e9f0*/  @P0 BRA `(.L_x_363) ;  /* 0xfffffffc00ec0947 */ /* 0x000fea000383ffff */
.L_x_362:
        /* <DEDUP_REMOVED lines=75> */
.L_x_366:
        /* <DEDUP_REMOVED lines=31> */
.L_x_365:
[----:B------:R-:W-:Y:S05]  /*f0a0*/  BSYNC.RECONVERGENT B0 ;  /* 0x0000000000007941 */ /* 0x000fea0003800200 */
.L_x_364:
        /* <DEDUP_REMOVED lines=10> */
.L_x_367:
        /* <DEDUP_REMOVED lines=87> */
.L_x_368:
        /* <DEDUP_REMOVED lines=12> */
.L_x_4886:


//--------------------- .text._Z35group_norm_nhwc_bwd_one_pass_kernelI11Bf16IOBf16WLi512ELi120ELi480EEv26Group_norm_nhwc_bwd_params --------------------------
	.section	.text._Z35group_norm_nhwc_bwd_one_pass_kernelI11Bf16IOBf16WLi512ELi120ELi480EEv26Group_norm_nhwc_bwd_params,"ax",@progbits
	.align	128
        .global         _Z35group_norm_nhwc_bwd_one_pass_kernelI11Bf16IOBf16WLi512ELi120ELi480EEv26Group_norm_nhwc_bwd_params
        .type           _Z35group_norm_nhwc_bwd_one_pass_kernelI11Bf16IOBf16WLi512ELi120ELi480EEv26Group_norm_nhwc_bwd_params,@function
        .size           _Z35group_norm_nhwc_bwd_one_pass_kernelI11Bf16IOBf16WLi512ELi120ELi480EEv26Group_norm_nhwc_bwd_params,(.L_x_4887 - _Z35group_norm_nhwc_bwd_one_pass_kernelI11Bf16IOBf16WLi512ELi120ELi480EEv26Group_norm_nhwc_bwd_params)
        .other          _Z35group_norm_nhwc_bwd_one_pass_kernelI11Bf16IOBf16WLi512ELi120ELi480EEv26Group_norm_nhwc_bwd_params,@"STO_CUDA_ENTRY STV_DEFAULT"
_Z35group_norm_nhwc_bwd_one_pass_kernelI11Bf16IOBf16WLi512ELi120ELi480EEv26Group_norm_nhwc_bwd_params:
.text._Z35group_norm_nhwc_bwd_one_pass_kernelI11Bf16IOBf16WLi512ELi120ELi480EEv26Group_norm_nhwc_bwd_params:
        /* <DEDUP_REMOVED lines=28> */
.L_x_395:
[----:B-1----:R-:W2:Y:S01]  /*01c0*/  LDL R10, [R1+0x758] ;  /* 0x00075800010a7983 */ /* 0x002ea20000100800 */
[----:B0-----:R-:W0:Y:S03]  /*01d0*/  LDCU UR14, c[0x0][0x410] ;  /* 0x00008200ff0e77ac */ /* 0x001e260008000800 */
        /* <DEDUP_REMOVED lines=19> */
[----:B------:R-:W-:Y:S02]  /*0310*/  UISETP.GT.U32.AND UP2, UPT, UR13, UR5, UPT ;  /* 0x000000050d00728c */ /* 0x000fe4000bf44070 */
[----:B------:R-:W-:-:S09]  /*0320*/  UISETP.GE.AND UP4, UPT, UR8, URZ, UPT ;  /* 0x000000ff0800728c */ /* 0x000fd2000bf86270 */
[----:B------:R-:W-:-:S04]  /*0330*/  @!UP2 UIADD3 UR5, UPT, UPT, UR5, -UR13, URZ ;  /* 0x8000000d0505a290 */ /* 0x000fc8000fffe0ff */
[----:B------:R-:W-:Y:S02]  /*0340*/  UIADD3 UR6, UPT, UPT, UR5, -UR13, URZ ;  /* 0x8000000d05067290 */ /* 0x000fe4000fffe0ff */
[----:B------:R-:W-:Y:S02]  /*0350*/  UISETP.GT.U32.AND UP3, UPT, UR13, UR5, UPT ;  /* 0x000000050d00728c */ /* 0x000fe4000bf64070 */
[----:B------:R-:W-:Y:S01]  /*0360*/  UISETP.GE.U32.AND UP1, UPT, UR5, UR13, UPT ;  /* 0x0000000d0500728c */ /* 0x000fe2000bf26070 */
[----:B-1----:R-:W-:Y:S01]  /*0370*/  ISETP.GE.U32.AND P0, PT, R4, UR16, PT ;  /* 0x0000001004007c0c */ /* 0x002fe2000bf06070 */
[----:B------:R-:W-:Y:S02]  /*0380*/  USEL UR5, UR6, UR5, !UP3 ;  /* 0x0000000506057287 */ /* 0x000fe4000d800000 */
[----:B------:R-:W-:Y:S02]  /*0390*/  ULOP3.LUT UR9, URZ, UR14, URZ, 0x33, !UPT ;  /* 0x0000000eff097292 */ /* 0x000fe4000f8e33ff */
[----:B------:R-:W-:-:S02]  /*03a0*/  ULOP3.LUT UR12, UR8, UR14, URZ, 0x3c, !UPT ;  /* 0x0000000e080c7292 */ /* 0x000fc4000f8e3cff */
[----:B------:R-:W-:Y:S02]  /*03b0*/  UISETP.NE.AND UP0, UPT, UR14, URZ, UPT ;  /* 0x000000ff0e00728c */ /* 0x000fe4000bf05270 */
[----:B------:R-:W-:Y:S02]  /*03c0*/  @!UP4 UIADD3 UR5, UPT, UPT, -UR5, URZ, URZ ;  /* 0x000000ff0505c290 */ /* 0x000fe4000fffe1ff */
[----:B------:R-:W-:Y:S02]  /*03d0*/  @!UP2 UIADD3 UR7, UPT, UPT, UR7, 0x1, URZ ;  /* 0x000000010707a890 */ /* 0x000fe4000fffe0ff */
[----:B------:R-:W-:Y:S02]  /*03e0*/  UISETP.GE.AND UP2, UPT, UR12, URZ, UPT ;  /* 0x000000ff0c00728c */ /* 0x000fe4000bf46270 */
[----:B------:R-:W-:Y:S01]  /*03f0*/  USEL UR13, UR9, UR5, !UP0 ;  /* 0x00000005090d7287 */ /* 0x000fe2000c000000 */
[----:B------:R-:W-:-:S03]  /*0400*/  IADD3 R9, PT, PT, R4, 0x8, RZ ;  /* 0x0000000804097810 */ /* 0x000fc60007ffe0ff */
[----:B------:R-:W-:Y:S02]  /*0410*/  UIMAD UR5, UR13, 0x78, URZ ;  /* 0x000000780d0578a4 */ /* 0x000fe4000f8e02ff */
[----:B------:R-:W-:Y:S01]  /*0420*/  @UP1 UIADD3 UR7, UPT, UPT, UR7, 0x1, URZ ;  /* 0x0000000107071890 */ /* 0x000fe2000fffe0ff */
[----:B------:R-:W-:-:S03]  /*0430*/  ISETP.GE.U32.AND P1, PT, R9, UR16, PT ;  /* 0x0000001009007c0c */ /* 0x000fc6000bf26070 */
[----:B------:R-:W-:Y:S01]  /*0440*/  @!UP2 UIADD3 UR7, UPT, UPT, -UR7, URZ, URZ ;  /* 0x000000ff0707a290 */ /* 0x000fe2000fffe1ff */
[----:B------:R-:W-:-:S03]  /*0450*/  MOV R0, UR5 ;  /* 0x0000000500007c02 */ /* 0x000fc60008000f00 */
[----:B------:R-:W-:Y:S01]  /*0460*/  USEL UR7, UR9, UR7, !UP0 ;  /* 0x0000000709077287 */ /* 0x000fe2000c000000 */
[----:B------:R-:W-:Y:S02]  /*0470*/  MOV R11, UR18 ;  /* 0x00000012000b7c02 */ /* 0x000fe40008000f00 */
[----:B------:R-:W-:-:S04]  /*0480*/  IADD3 R8, PT, PT, R4, 0x10, RZ ;  /* 0x0000001004087810 */ /* 0x000fc80007ffe0ff */
[----:B------:R-:W-:Y:S02]  /*0490*/  SHF.R.S32.HI R15, RZ, 0x1f, R8 ;  /* 0x0000001fff0f7819 */ /* 0x000fe40000011408 */
[----:B------:R-:W-:Y:S02]  /*04a0*/  LOP3.LUT R37, R37, 0xfeffffff, RZ, 0xc0, !PT ;  /* 0xfeffffff25257812 */ /* 0x000fe400078ec0ff */
[----:B------:R-:W-:-:S04]  /*04b0*/  IADD3 R14, PT, PT, R4, 0x18, RZ ;  /* 0x00000018040e7810 */ /* 0x000fc80007ffe0ff */
[----:B------:R-:W-:Y:S02]  /*04c0*/  SHF.R.S32.HI R19, RZ, 0x1f, R14 ;  /* 0x0000001fff137819 */ /* 0x000fe4000001140e */
[----:B--2---:R-:W-:Y:S02]  /*04d0*/  ISETP.GE.AND.EX P0, PT, R10, UR17, PT, P0 ;  /* 0x000000110a007c0c */ /* 0x004fe4000bf06300 */
[----:B---3--:R-:W-:Y:S02]  /*04e0*/  IADD3 R6, P2, PT, R5, UR5, RZ ;  /* 0x0000000505067c10 */ /* 0x008fe4000ff5e0ff */
[----:B------:R-:W-:-:S09]  /*04f0*/  SHF.R.S32.HI R5, RZ, 0x1f, R9 ;  /* 0x0000001fff057819 */ /* 0x000fd20000011409 */
[----:B------:R-:W0:Y:S01]  /*0500*/  @!P0 LDC.64 R2, c[0x0][0x3f8] ;  /* 0x0000fe00ff028b82 */ /* 0x000e220000000a00 */
[----:B------:R-:W-:Y:S01]  /*0510*/  ISETP.GE.AND.EX P4, PT, R5, UR17, PT, P1 ;  /* 0x0000001105007c0c */ /* 0x000fe2000bf86310 */
[----:B------:R-:W-:Y:S01]  /*0520*/  USHF.R.S32.HI UR5, URZ, 0x1f, UR7 ;  /* 0x0000001fff057899 */ /* 0x000fe20008011407 */
[----:B------:R-:W-:-:S03]  /*0530*/  LEA.HI.X.SX32 R7, R0, RZ, 0x1, P2 ;  /* 0x000000ff00077211 */ /* 0x000fc600010f0eff */
[----:B------:R-:W-:Y:S01]  /*0540*/  UIMAD UR5, UR5, UR18, URZ ;  /* 0x00000012050572a4 */ /* 0x000fe2000f8e02ff */
[----:B------:R-:W-:Y:S01]  /*0550*/  ISETP.GE.U32.AND P1, PT, R8, UR16, PT ;  /* 0x0000001008007c0c */ /* 0x000fe2000bf26070 */
[----:B------:R-:W1:Y:S01]  /*0560*/  @!P0 LDC.64 R24, c[0x0][0x398] ;  /* 0x0000e600ff188b82 */ /* 0x000e620000000a00 */
[----:B------:R-:W-:Y:S01]  /*0570*/  IMAD.WIDE.U32 R6, R11, UR7, R6 ;  /* 0x000000070b067c25 */ /* 0x000fe2000f8e0006 */
[----:B------:R-:W-:Y:S01]  /*0580*/  UIMAD UR5, UR7, UR19, UR5 ;  /* 0x00000013070572a4 */ /* 0x000fe2000f8e0205 */
[----:B------:R-:W-:Y:S02]  /*0590*/  @!P0 SHF.R.S32.HI R10, RZ, 0x1f, R4 ;  /* 0x0000001fff0a8819 */ /* 0x000fe40000011404 */
[----:B------:R-:W-:-:S03]  /*05a0*/  LOP3.LUT R61, R61, 0x7fffffff, RZ, 0xc0, !PT ;  /* 0x7fffffff3d3d7812 */ /* 0x000fc600078ec0ff */
[----:B------:R-:W2:Y:S01]  /*05b0*/  @!P0 LDC.64 R16, c[0x0][0x3a0] ;  /* 0x0000e800ff108b82 */ /* 0x000ea20000000a00 */
[----:B------:R-:W-:-:S07]  /*05c0*/  ISETP.GE.AND.EX P3, PT, R15, UR17, PT, P1 ;  /* 0x000000110f007c0c */ /* 0x000fce000bf66310 */
[----:B------:R-:W3:Y:S01]  /*05d0*/  @!P4 LDC.64 R12, c[0x0][0x3f8] ;  /* 0x0000fe00ff0ccb82 */ /* 0x000ee20000000a00 */
[----:B------:R-:W-:Y:S01]  /*05e0*/  IADD3 R41, PT, PT, R7, UR5, RZ ;  /* 0x0000000507297c10 */ /* 0x000fe2000fffe0ff */
[----:B0-----:R-:W-:Y:S01]  /*05f0*/  @!P0 IMAD R0, R10, R2, RZ ;  /* 0x000000020a008224 */ /* 0x001fe200078e02ff */
[-C--:B------:R-:W-:Y:S01]  /*0600*/  @!P0 MOV R40, R6.reuse ;  /* 0x0000000600288202 */ /* 0x080fe20000000f00 */
[----:B------:R0:W-:Y:S01]  /*0610*/  @!P0 STL [R1+0x758], R10 ;  /* 0x0007580a01008387 */ /* 0x0001e20000100800 */
[----:B------:R-:W-:Y:S01]  /*0620*/  @P4 LOP3.LUT R37, R37, 0x1000000, RZ, 0xfc, !PT ;  /* 0x0100000025254812 */ /* 0x000fe200078efcff */
[----:B------:R-:W-:Y:S02]  /*0630*/  @!P0 IMAD R3, R4, R3, R0 ;  /* 0x0000000304038224 */ /* 0x000fe400078e0200 */
[----:B------:R-:W4:Y:S01]  /*0640*/  @!P4 LDC.64 R22, c[0x0][0x3a0] ;  /* 0x0000e800ff16cb82 */ /* 0x000f220000000a00 */
[----:B------:R-:W-:-:S07]  /*0650*/  @!P4 MOV R26, R6 ;  /* 0x00000006001ac202 */ /* 0x000fce0000000f00 */
[----:B------:R-:W4:Y:S01]  /*0660*/  @!P4 LDC.64 R44, c[0x0][0x398] ;  /* 0x0000e600ff2ccb82 */ /* 0x000f220000000a00 */
[----:B0-----:R-:W-:Y:S01]  /*0670*/  @!P0 IMAD.WIDE.U32 R10, R4, R2, R40 ;  /* 0x00000002040a8225 */ /* 0x001fe200078e0028 */
[----:B------:R-:W-:Y:S01]  /*0680*/  LOP3.LUT R37, R37, 0xff7fffff, RZ, 0xc0, !PT ;  /* 0xff7fffff25257812 */ /* 0x000fe200078ec0ff */
[----:B------:R-:W-:Y:S01]  /*0690*/  STL.64 [R1+0x768], R6 ;  /* 0x0007680601007387 */ /* 0x000fe20000100a00 */
[----:B------:R-:W0:Y:S02]  /*06a0*/  LDCU.64 UR6, c[0x0][0x3b8] ;  /* 0x00007700ff0677ac */ /* 0x000e240008000a00 */
[----:B------:R-:W-:Y:S02]  /*06b0*/  @!P0 IADD3 R11, PT, PT, R11, R3, RZ ;  /* 0x000000030b0b8210 */ /* 0x000fe40007ffe0ff */
[----:B------:R-:W0:Y:S01]  /*06c0*/  @!P3 LDC.64 R2, c[0x0][0x3f8] ;  /* 0x0000fe00ff02bb82 */ /* 0x000e220000000a00 */
[----:B------:R-:W-:Y:S02]  /*06d0*/  @!P0 SHF.L.U32 R21, R10, 0x1, RZ ;  /* 0x000000010a158819 */ /* 0x000fe400000006ff */
[----:B------:R-:W-:-:S02]  /*06e0*/  ISETP.GE.U32.AND P1, PT, R14, UR16, PT ;  /* 0x000000100e007c0c */ /* 0x000fc4000bf26070 */
[----:B------:R-:W-:Y:S02]  /*06f0*/  @P3 LOP3.LUT R37, R37, 0x800000, RZ, 0xfc, !PT ;  /* 0x0080000025253812 */ /* 0x000fe400078efcff */
[----:B------:R-:W-:Y:S02]  /*0700*/  @!P0 SHF.L.U64.HI R0, R10, 0x1, R11 ;  /* 0x000000010a008819 */ /* 0x000fe4000001020b */
[C---:B-1----:R-:W-:Y:S02]  /*0710*/  @!P0 IADD3 R20, P3, PT, R21.reuse, R24, RZ ;  /* 0x0000001815148210 */ /* 0x042fe40007f7e0ff */
[----:B--2---:R-:W-:Y:S01]  /*0720*/  @!P0 IADD3 R10, P2, PT, R21, R16, RZ ;  /* 0x00000010150a8210 */ /* 0x004fe20007f5e0ff */
[----:B---3--:R-:W-:Y:S01]  /*0730*/  @!P4 IMAD R16, R5, R12, RZ ;  /* 0x0000000c0510c224 */ /* 0x008fe200078e02ff */
[----:B------:R-:W-:Y:S02]  /*0740*/  ISETP.GE.AND.EX P6, PT, R19, UR17, PT, P1 ;  /* 0x0000001113007c0c */ /* 0x000fe4000bfc6310 */
[----:B------:R-:W-:-:S02]  /*0750*/  IADD3 R5, PT, PT, R4, 0x20, RZ ;  /* 0x0000002004057810 */ /* 0x000fc40007ffe0ff */
[C---:B------:R-:W-:Y:S02]  /*0760*/  @!P0 IADD3.X R21, PT, PT, R0.reuse, R25, RZ, P3, !PT ;  /* 0x0000001900158210 */ /* 0x040fe40001ffe4ff */
[----:B------:R-:W-:Y:S02]  /*0770*/  LOP3.LUT P3, RZ, R37, 0x800000, RZ, 0xc0, !PT ;  /* 0x0080000025ff7812 */ /* 0x000fe4000786c0ff */
[----:B------:R-:W-:Y:S02]  /*0780*/  @!P0 IADD3.X R11, PT, PT, R0, R17, RZ, P2, !PT ;  /* 0x00000011000b8210 */ /* 0x000fe400017fe4ff */
[----:B------:R-:W-:Y:S02]  /*0790*/  ISETP.GE.U32.AND P1, PT, R5, UR16, PT ;  /* 0x0000001005007c0c */ /* 0x000fe4000bf26070 */
[----:B------:R-:W-:Y:S02]  /*07a0*/  SHF.R.S32.HI R17, RZ, 0x1f, R5 ;  /* 0x0000001fff117819 */ /* 0x000fe40000011405 */
[----:B------:R-:W-:Y:S01]  /*07b0*/  @!P4 MOV R27, R41 ;  /* 0x00000029001bc202 */ /* 0x000fe20000000f00 */
[----:B------:R-:W-:Y:S01]  /*07c0*/  @!P4 IMAD R29, R9, R13, R16 ;  /* 0x0000000d091dc224 */ /* 0x000fe200078e0210 */
[----:B------:R-:W-:Y:S01]  /*07d0*/  ISETP.GE.AND.EX P5, PT, R17, UR17, PT, P1 ;  /* 0x0000001111007c0c */ /* 0x000fe2000bfa6310 */
[----:B------:R-:W1:Y:S01]  /*07e0*/  @!P6 LDC.64 R52, c[0x0][0x3a0] ;  /* 0x0000e800ff34eb82 */ /* 0x000e620000000a00 */
[----:B------:R-:W-:Y:S01]  /*07f0*/  LOP3.LUT R37, R37, 0xffbfffff, RZ, 0xc0, !PT ;  /* 0xffbfffff25257812 */ /* 0x000fe200078ec0ff */
[----:B------:R-:W-:-:S03]  /*0800*/  @!P4 IMAD.WIDE.U32 R26, R9, R12, R26 ;  /* 0x0000000c091ac225 */ /* 0x000fc600078e001a */
[----:B------:R-:W-:-:S03]  /*0810*/  @P6 LOP3.LUT R37, R37, 0x400000, RZ, 0xfc, !PT ;  /* 0x0040000025256812 */ /* 0x000fc600078efcff */
[----:B------:R-:W2:Y:S01]  /*0820*/  @!P6 LDC.64 R12, c[0x0][0x3f8] ;  /* 0x0000fe00ff0ceb82 */ /* 0x000ea20000000a00 */
[----:B0-----:R-:W-:Y:S01]  /*0830*/  @!P3 IMAD R15, R15, R2, RZ ;  /* 0x000000020f0fb224 */ /* 0x001fe200078e02ff */
[----:B------:R-:W-:Y:S02]  /*0840*/  IADD3 R0, PT, PT, R4, 0x28, RZ ;  /* 0x0000002804007810 */ /* 0x000fe40007ffe0ff */
[----:B------:R-:W-:Y:S01]  /*0850*/  LOP3.LUT R37, R37, 0xffdfffff, RZ, 0xc0, !PT ;  /* 0xffdfffff25257812 */ /* 0x000fe200078ec0ff */
[----:B------:R-:W-:Y:S01]  /*0860*/  @!P3 IMAD R31, R8, R3, R15 ;  /* 0x00000003081fb224 */ /* 0x000fe200078e020f */
[----:B------:R-:W-:Y:S02]  /*0870*/  @!P4 IADD3 R9, PT, PT, R27, R29, RZ ;  /* 0x0000001d1b09c210 */ /* 0x000fe40007ffe0ff */
[----:B------:R-:W-:Y:S01]  /*0880*/  @!P4 SHF.L.U32 R29, R26, 0x1, RZ ;  /* 0x000000011a1dc819 */ /* 0x000fe200000006ff */
[----:B------:R-:W0:Y:S01]  /*0890*/  @!P3 LDC.64 R24, c[0x0][0x3a0] ;  /* 0x0000e800ff18bb82 */ /* 0x000e220000000a00 */
[----:B------:R-:W-:-:S02]  /*08a0*/  ISETP.GE.U32.AND P2, PT, R0, UR16, PT ;  /* 0x0000001000007c0c */ /* 0x000fc4000bf46070 */
[----:B------:R-:W-:Y:S02]  /*08b0*/  SHF.R.S32.HI R15, RZ, 0x1f, R0 ;  /* 0x0000001fff0f7819 */ /* 0x000fe40000011400 */
[----:B------:R-:W-:Y:S02]  /*08c0*/  @P5 LOP3.LUT R37, R37, 0x200000, RZ, 0xfc, !PT ;  /* 0x0020000025255812 */ /* 0x000fe400078efcff */
[----:B------:R-:W-:Y:S01]  /*08d0*/  @!P4 SHF.L.U64.HI R16, R26, 0x1, R9 ;  /* 0x000000011a10c819 */ /* 0x000fe20000010209 */
[----:B------:R-:W3:Y:S01]  /*08e0*/  @!P3 LDC.64 R54, c[0x0][0x398] ;  /* 0x0000e600ff36bb82 */ /* 0x000ee20000000a00 */
[----:B----4-:R-:W-:Y:S02]  /*08f0*/  @!P4 IADD3 R22, P1, PT, R29, R22, RZ ;  /* 0x000000161d16c210 */ /* 0x010fe40007f3e0ff */
[----:B------:R-:W-:Y:S02]  /*0900*/  @!P3 MOV R26, R6 ;  /* 0x00000006001ab202 */ /* 0x000fe40000000f00 */
[----:B------:R-:W-:-:S02]  /*0910*/  @!P3 MOV R27, R41 ;  /* 0x00000029001bb202 */ /* 0x000fc40000000f00 */
[----:B------:R-:W-:Y:S01]  /*0920*/  ISETP.GE.AND.EX P4, PT, R15, UR17, PT, P2 ;  /* 0x000000110f007c0c */ /* 0x000fe2000bf86320 */
[----:B------:R-:W4:Y:S01]  /*0930*/  @!P5 LDC.64 R50, c[0x0][0x398] ;  /* 0x0000e600ff32db82 */ /* 0x000f220000000a00 */
[----:B------:R-:W-:Y:S01]  /*0940*/  LOP3.LUT P2, RZ, R37, 0x1000000, RZ, 0xc0, !PT ;  /* 0x0100000025ff7812 */ /* 0x000fe2000784c0ff */
[----:B------:R-:W-:-:S06]  /*0950*/  @!P3 IMAD.WIDE.U32 R2, R8, R2, R26 ;  /* 0x000000020802b225 */ /* 0x000fcc00078e001a */
[----:B------:R-:W1:Y:S01]  /*0960*/  @!P5 LDC.64 R8, c[0x0][0x3f8] ;  /* 0x0000fe00ff08db82 */ /* 0x000e620000000a00 */
[----:B--2---:R-:W-:Y:S01]  /*0970*/  @!P6 IMAD R19, R19, R12, RZ ;  /* 0x0000000c1313e224 */ /* 0x004fe200078e02ff */
[----:B------:R-:W-:-:S04]  /*0980*/  @!P3 IADD3 R3, PT, PT, R3, R31, RZ ;  /* 0x0000001f0303b210 */ /* 0x000fc80007ffe0ff */
[----:B------:R-:W-:Y:S01]  /*0990*/  @!P2 IADD3.X R23, PT, PT, R16, R23, RZ, P1, !PT ;  /* 0x000000171017a210 */ /* 0x000fe20000ffe4ff */
[----:B------:R-:W-:Y:S01]  /*09a0*/  @!P6 IMAD R31, R14, R13, R19 ;  /* 0x0000000d0e1fe224 */ /* 0x000fe200078e0213 */
[----:B------:R-:W-:Y:S01]  /*09b0*/  @!P2 IADD3 R44, P1, PT, R29, R44, RZ ;  /* 0x0000002c1d2ca210 */ /* 0x000fe20007f3e0ff */
[----:B------:R-:W2:Y:S01]  /*09c0*/  @!P6 LDC.64 R26, c[0x0][0x398] ;  /* 0x0000e600ff1aeb82 */ /* 0x000ea20000000a00 */
[----:B------:R-:W-:Y:S02]  /*09d0*/  @!P3 SHF.L.U32 R29, R2, 0x1, RZ ;  /* 0x00000001021db819 */ /* 0x000fe400000006ff */
[----:B------:R-:W-:Y:S02]  /*09e0*/  @!P6 MOV R18, R6 ;  /* 0x000000060012e202 */ /* 0x000fe40000000f00 */
[----:B------:R-:W-:Y:S02]  /*09f0*/  @!P6 MOV R19, R41 ;  /* 0x000000290013e202 */ /* 0x000fe40000000f00 */
[----:B------:R-:W-:Y:S01]  /*0a00*/  @!P2 IADD3.X R45, PT, PT, R16, R45, RZ, P1, !PT ;  /* 0x0000002d102da210 */ /* 0x000fe20000ffe4ff */
[----:B------:R-:W4:Y:S01]  /*0a10*/  @!P4 LDC.64 R48, c[0x0][0x398] ;  /* 0x0000e600ff30cb82 */ /* 0x000f220000000a00 */
[----:B------:R-:W-:-:S02]  /*0a20*/  @!P3 SHF.L.U64.HI R16, R2, 0x1, R3 ;  /* 0x000000010210b819 */ /* 0x000fc40000010203 */
[----:B0-----:R-:W-:Y:S01]  /*0a30*/  @!P3 IADD3 R24, P1, PT, R29, R24, RZ ;  /* 0x000000181d18b210 */ /* 0x001fe20007f3e0ff */
[----:B------:R-:W-:-:S03]  /*0a40*/  @!P6 IMAD.WIDE.U32 R12, R14, R12, R18 ;  /* 0x0000000c0e0ce225 */ /* 0x000fc600078e0012 */
[C---:B------:R-:W-:Y:S01]  /*0a50*/  @!P3 IADD3.X R25, PT, PT, R16.reuse, R25, RZ, P1, !PT ;  /* 0x000000191019b210 */ /* 0x040fe20000ffe4ff */
[----:B------:R-:W0:Y:S01]  /*0a60*/  @!P4 LDC.64 R2, c[0x0][0x3f8] ;  /* 0x0000fe00ff02cb82 */ /* 0x000e220000000a00 */
[----:B---3--:R-:W-:Y:S02]  /*0a70*/  @!P3 IADD3 R54, P1, PT, R29, R54, RZ ;  /* 0x000000361d36b210 */ /* 0x008fe40007f3e0ff */
[----:B------:R-:W-:Y:S02]  /*0a80*/  @!P6 IADD3 R13, PT, PT, R13, R31, RZ ;  /* 0x0000001f0d0de210 */ /* 0x000fe40007ffe0ff */
[----:B------:R-:W-:-:S03]  /*0a90*/  @!P3 IADD3.X R55, PT, PT, R16, R55, RZ, P1, !PT ;  /* 0x000000371037b210 */ /* 0x000fc60000ffe4ff */
[----:B------:R-:W3:Y:S01]  /*0aa0*/  @!P5 LDC.64 R28, c[0x0][0x3a0] ;  /* 0x0000e800ff1cdb82 */ /* 0x000ee20000000a00 */
[----:B-1----:R-:W-:Y:S01]  /*0ab0*/  @!P5 IMAD R16, R17, R8, RZ ;  /* 0x000000081110d224 */ /* 0x002fe200078e02ff */
[C---:B------:R-:W-:Y:S02]  /*0ac0*/  @!P6 SHF.L.U32 R17, R12.reuse, 0x1, RZ ;  /* 0x000000010c11e819 */ /* 0x040fe400000006ff */
[----:B------:R-:W-:Y:S02]  /*0ad0*/  @!P6 SHF.L.U64.HI R14, R12, 0x1, R13 ;  /* 0x000000010c0ee819 */ /* 0x000fe4000001020d */
[----:B------:R-:W-:Y:S02]  /*0ae0*/  @!P5 MOV R12, R6 ;  /* 0x00000006000cd202 */ /* 0x000fe40000000f00 */
[----:B------:R-:W-:Y:S01]  /*0af0*/  @!P5 MOV R13, R41 ;  /* 0x00000029000dd202 */ /* 0x000fe20000000f00 */
[C---:B------:R-:W-:Y:S01]  /*0b00*/  @!P5 IMAD R19, R5.reuse, R9, R16 ;  /* 0x000000090513d224 */ /* 0x040fe200078e0210 */
[----:B------:R-:W1:Y:S01]  /*0b10*/  @!P4 LDC.64 R30, c[0x0][0x3a0] ;  /* 0x0000e800ff1ecb82 */ /* 0x000e620000000a00 */
[----:B------:R-:W-:Y:S01]  /*0b20*/  @!P5 IMAD.WIDE.U32 R8, R5, R8, R12 ;  /* 0x000000080508d225 */ /* 0x000fe200078e000c */
[----:B------:R-:W-:-:S04]  /*0b30*/  @!P6 IADD3 R52, P1, PT, R17, R52, RZ ;  /* 0x000000341134e210 */ /* 0x000fc80007f3e0ff */
[----:B------:R-:W-:Y:S02]  /*0b40*/  @!P5 IADD3 R9, PT, PT, R9, R19, RZ ;  /* 0x000000130909d210 */ /* 0x000fe40007ffe0ff */
[----:B------:R-:W-:Y:S01]  /*0b50*/  @!P6 IADD3.X R53, PT, PT, R14, R53, RZ, P1, !PT ;  /* 0x000000350e35e210 */ /* 0x000fe20000ffe4ff */
[----:B0-----:R-:W-:Y:S01]  /*0b60*/  @!P4 IMAD R15, R15, R2, RZ ;  /* 0x000000020f0fc224 */ /* 0x001fe200078e02ff */
[----:B--2---:R-:W-:Y:S02]  /*0b70*/  @!P6 IADD3 R26, P1, PT, R17, R26, RZ ;  /* 0x0000001a111ae210 */ /* 0x004fe40007f3e0ff */
[C---:B------:R-:W-:Y:S02]  /*0b80*/  @!P5 SHF.L.U32 R5, R8.reuse, 0x1, RZ ;  /* 0x000000010805d819 */ /* 0x040fe400000006ff */
[----:B------:R-:W-:Y:S02]  /*0b90*/  @!P5 SHF.L.U64.HI R12, R8, 0x1, R9 ;  /* 0x00000001080cd819 */ /* 0x000fe40000010209 */
[----:B------:R-:W-:-:S02]  /*0ba0*/  @!P4 MOV R8, R6 ;  /* 0x000000060008c202 */ /* 0x000fc40000000f00 */
[----:B------:R-:W-:Y:S01]  /*0bb0*/  @!P4 MOV R9, R41 ;  /* 0x000000290009c202 */ /* 0x000fe20000000f00 */
[----:B------:R-:W-:Y:S01]  /*0bc0*/  @!P4 IMAD R15, R0, R3, R15 ;  /* 0x00000003000fc224 */ /* 0x000fe200078e020f */
[----:B------:R-:W-:Y:S02]  /*0bd0*/  @!P6 IADD3.X R27, PT, PT, R14, R27, RZ, P1, !PT ;  /* 0x0000001b0e1be210 */ /* 0x000fe40000ffe4ff */
[----:B---3--:R-:W-:Y:S01]  /*0be0*/  @!P5 IADD3 R28, P1, PT, R5, R28, RZ ;  /* 0x0000001c051cd210 */ /* 0x008fe20007f3e0ff */
[----:B------:R-:W-:-:S03]  /*0bf0*/  @!P4 IMAD.WIDE.U32 R2, R0, R2, R8 ;  /* 0x000000020002c225 */ /* 0x000fc600078e0008 */
[----:B------:R-:W-:Y:S02]  /*0c00*/  @!P5 IADD3.X R29, PT, PT, R12, R29, RZ, P1, !PT ;  /* 0x0000001d0c1dd210 */ /* 0x000fe40000ffe4ff */
[----:B----4-:R-:W-:Y:S02]  /*0c10*/  @!P5 IADD3 R50, P1, PT, R5, R50, RZ ;  /* 0x000000320532d210 */ /* 0x010fe40007f3e0ff */
[----:B------:R-:W-:Y:S02]  /*0c20*/  @!P4 IADD3 R5, PT, PT, R3, R15, RZ ;  /* 0x0000000f0305c210 */ /* 0x000fe40007ffe0ff */
[----:B------:R-:W-:Y:S02]  /*0c30*/  @!P4 SHF.L.U32 R3, R2, 0x1, RZ ;  /* 0x000000010203c819 */ /* 0x000fe400000006ff */
[----:B------:R-:W-:Y:S02]  /*0c40*/  @!P5 IADD3.X R51, PT, PT, R12, R51, RZ, P1, !PT ;  /* 0x000000330c33d210 */ /* 0x000fe40000ffe4ff */
[----:B------:R-:W-:-:S02]  /*0c50*/  @!P4 SHF.L.U64.HI R2, R2, 0x1, R5 ;  /* 0x000000010202c819 */ /* 0x000fc40000010205 */
[C---:B-1----:R-:W-:Y:S02]  /*0c60*/  @!P4 IADD3 R30, P1, PT, R3.reuse, R30, RZ ;  /* 0x0000001e031ec210 */ /* 0x042fe40007f3e0ff */
[----:B------:R-:W-:Y:S02]  /*0c70*/  IADD3 R5, PT, PT, R4, 0x30, RZ ;  /* 0x0000003004057810 */ /* 0x000fe40007ffe0ff */
[C---:B------:R-:W-:Y:S02]  /*0c80*/  @!P4 IADD3.X R31, PT, PT, R2.reuse, R31, RZ, P1, !PT ;  /* 0x0000001f021fc210 */ /* 0x040fe40000ffe4ff */
[----:B------:R-:W-:Y:S02]  /*0c90*/  @!P4 IADD3 R48, P1, PT, R3, R48, RZ ;  /* 0x000000300330c210 */ /* 0x000fe40007f3e0ff */
        /* <DEDUP_REMOVED lines=15> */
[----:B-1----:R-:W-:Y:S02]  /*0d90*/  @!P2 IADD3 R32, P1, PT, R47, R32, RZ ;  /* 0x000000202f20a210 */ /* 0x002fe40007f3e0ff */
[----:B------:R-:W-:Y:S02]  /*0da0*/  LOP3.LUT R37, R37, 0xffefffff, RZ, 0xc0, !PT ;  /* 0xffefffff25257812 */ /* 0x000fe400078ec0ff */
[----:B------:R-:W-:-:S02]  /*0db0*/  @!P2 IADD3.X R33, PT, PT, R2, R33, RZ, P1, !PT ;  /* 0x000000210221a210 */ /* 0x000fc40000ffe4ff */
[----:B------:R-:W-:Y:S02]  /*0dc0*/  @P4 LOP3.LUT R37, R37, 0x100000, RZ, 0xfc, !PT ;  /* 0x0010000025254812 */ /* 0x000fe400078efcff */
[----:B------:R-:W-:Y:S02]  /*0dd0*/  IADD3 R5, PT, PT, R4, 0x38, RZ ;  /* 0x0000003804057810 */ /* 0x000fe40007ffe0ff */
[----:B------:R-:W-:Y:S02]  /*0de0*/  LOP3.LUT R37, R37, 0xfff7ffff, RZ, 0xc0, !PT ;  /* 0xfff7ffff25257812 */ /* 0x000fe400078ec0ff */
[----:B------:R-:W-:Y:S02]  /*0df0*/  SHF.R.S32.HI R3, RZ, 0x1f, R5 ;  /* 0x0000001fff037819 */ /* 0x000fe40000011405 */
[----:B0-----:R-:W-:-:S04]  /*0e00*/  @!P2 IADD3 R46, P1, PT, R47, R8, RZ ;  /* 0x000000082f2ea210 */ /* 0x001fc80007f3e0ff */
[----:B------:R-:W-:Y:S02]  /*0e10*/  @!P2 IADD3.X R47, PT, PT, R2, R9, RZ, P1, !PT ;  /* 0x00000009022fa210 */ /* 0x000fe40000ffe4ff */
        /* <DEDUP_REMOVED lines=15> */
[----:B------:R-:W-:Y:S02]  /*0f10*/  IADD3 R5, PT, PT, R4, 0x40, RZ ;  /* 0x0000004004057810 */ /* 0x000fe40007ffe0ff */
[----:B------:R-:W-:-:S02]  /*0f20*/  @!P2 IADD3.X R35, PT, PT, R2, R35, RZ, P1, !PT ;  /* 0x000000230223a210 */ /* 0x000fc40000ffe4ff */
        /* <DEDUP_REMOVED lines=60> */
[----:B-1----:R-:W-:Y:S01]  /*12f0*/  @!P2 IADD3 R12, P1, PT, R5, R12, RZ ;  /* 0x0000000c050ca210 */ /* 0x002fe20007f3e0ff */
[----:B------:R0:W-:Y:S03]  /*1300*/  STL.64 [R1+0xa10], R20 ;  /* 0x000a101401007387 */ /* 0x0001e60000100a00 */
[----:B------:R-:W-:Y:S02]  /*1310*/  @!P2 IADD3.X R13, PT, PT, R56, R13, RZ, P1, !PT ;  /* 0x0000000d380da210 */ /* 0x000fe40000ffe4ff */
        /* <DEDUP_REMOVED lines=8> */
[----:B------:R-:W0:Y:S08]  /*13a0*/  @!P2 LDC.64 R56, c[0x0][0x3f8] ;  /* 0x0000fe00ff38ab82 */ /* 0x000e300000000a00 */
[----:B------:R-:W1:Y:S01]  /*13b0*/  @!P2 LDC.64 R18, c[0x0][0x3a0] ;  /* 0x0000e800ff12ab82 */ /* 0x000e620000000a00 */
[----:B------:R-:W-:Y:S02]  /*13c0*/  @!P2 MOV R58, R6 ;  /* 0x00000006003aa202 */ /* 0x000fe40000000f00 */
[----:B------:R-:W-:Y:S01]  /*13d0*/  @!P2 MOV R59, R41 ;  /* 0x00000029003ba202 */ /* 0x000fe20000000f00 */
[----:B------:R1:W-:Y:S01]  /*13e0*/  STL.64 [R1+0xa08], R10 ;  /* 0x000a080a01007387 */ /* 0x0003e20000100a00 */
        /* <DEDUP_REMOVED lines=19> */
[----:B------:R-:W1:Y:S01]  /*1520*/  @!P2 LDC.64 R18, c[0x0][0x3f8] ;  /* 0x0000fe00ff12ab82 */ /* 0x000e620000000a00 */
[----:B------:R-:W-:Y:S02]  /*1530*/  @!P2 MOV R58, R6 ;  /* 0x00000006003aa202 */ /* 0x000fe40000000f00 */
[----:B------:R-:W-:-:S05]  /*1540*/  @!P2 MOV R59, R41 ;  /* 0x00000029003ba202 */ /* 0x000fca0000000f00 */
[----:B------:R-:W0:Y:S01]  /*1550*/  @!P2 LDC.64 R56, c[0x0][0x3a0] ;  /* 0x0000e800ff38ab82 */ /* 0x000e220000000a00 */
[-C--:B-1----:R-:W-:Y:S02]  /*1560*/  @!P2 IMAD R5, R5, R18.reuse, RZ ;  /* 0x000000120505a224 */ /* 0x082fe400078e02ff */
[----:B------:R-:W-:-:S04]  /*1570*/  @!P2 IMAD.WIDE.U32 R58, R0, R18, R58 ;  /* 0x00000012003aa225 */ /* 0x000fc800078e003a */
[----:B------:R-:W-:Y:S01]  /*1580*/  @!P2 IMAD R19, R0, R19, R5 ;  /* 0x000000130013a224 */ /* 0x000fe200078e0205 */
[----:B------:R-:W-:-:S04]  /*1590*/  @!P2 SHF.L.U32 R0, R58, 0x1, RZ ;  /* 0x000000013a00a819 */ /* 0x000fc800000006ff */
[----:B------:R-:W-:-:S04]  /*15a0*/  @!P2 IADD3 R19, PT, PT, R59, R19, RZ ;  /* 0x000000133b13a210 */ /* 0x000fc80007ffe0ff */
[----:B------:R-:W-:Y:S02]  /*15b0*/  @!P2 SHF.L.U64.HI R58, R58, 0x1, R19 ;  /* 0x000000013a3aa819 */ /* 0x000fe40000010213 */
[----:B------:R-:W1:Y:S01]  /*15c0*/  @!P2 LDC.64 R18, c[0x0][0x398] ;  /* 0x0000e600ff12ab82 */ /* 0x000e620000000a00 */
[----:B0-----:R-:W-:-:S04]  /*15d0*/  @!P2 IADD3 R10, P1, PT, R0, R56, RZ ;  /* 0x00000038000aa210 */ /* 0x001fc80007f3e0ff */
[----:B------:R-:W-:-:S05]  /*15e0*/  @!P2 IADD3.X R11, PT, PT, R58, R57, RZ, P1, !PT ;  /* 0x000000393a0ba210 */ /* 0x000fca0000ffe4ff */
[----:B------:R1:W-:Y:S01]  /*15f0*/  @!P2 STL.64 [R1+0x5e0], R10 ;  /* 0x0005e00a0100a387 */ /* 0x0003e20000100a00 */
[----:B------:R-:W-:-:S04]  /*1600*/  LOP3.LUT R37, R37, 0xffffdfff, RZ, 0xc0, !PT ;  /* 0xffffdfff25257812 */ /* 0x000fc800078ec0ff */
[----:B------:R-:W-:Y:S02]  /*1610*/  @P2 LOP3.LUT R37, R37, 0x2000, RZ, 0xfc, !PT ;  /* 0x0000200025252812 */ /* 0x000fe400078efcff */
[----:B-1----:R-:W-:Y:S02]  /*1620*/  @!P2 IADD3 R10, P1, PT, R0, R18, RZ ;  /* 0x00000012000aa210 */ /* 0x002fe40007f3e0ff */
[----:B------:R-:W-:Y:S02]  /*1630*/  IADD3 R0, PT, PT, R4, 0x68, RZ ;  /* 0x0000006804007810 */ /* 0x000fe40007ffe0ff */
[----:B------:R-:W-:Y:S02]  /*1640*/  @!P2 IADD3.X R11, PT, PT, R58, R19, RZ, P1, !PT ;  /* 0x000000133a0ba210 */ /* 0x000fe40000ffe4ff */
        /* <DEDUP_REMOVED lines=900> */
[----:B------:R-:W1:Y:S08]  /*4e90*/  @!P2 LDC.64 R56, c[0x0][0x3f8] ;  /* 0x0000fe00ff38ab82 */ /* 0x000e700000000a00 */
[----:B------:R-:W0:Y:S01]  /*4ea0*/  @!P2 LDC.64 R18, c[0x0][0x3a0] ;  /* 0x0000e800ff12ab82 */ /* 0x000e220000000a00 */
        /* <DEDUP_REMOVED lines=132> */
[----:B------:R-:W-:-:S13]  /*56f0*/  ISETP.GE.AND.EX P1, PT, R5, UR17, PT, P1 ;  /* 0x0000001105007c0c */ /* 0x000fda000bf26310 */
[----:B------:R-:W0:Y:S08]  /*5700*/  @!P1 LDC.64 R56, c[0x0][0x3f8] ;  /* 0x0000fe00ff389b82 */ /* 0x000e300000000a00 */
[----:B------:R-:W1:Y:S01]  /*5710*/  @!P1 LDC.64 R18, c[0x0][0x3a0] ;  /* 0x0000e800ff129b82 */ /* 0x000e620000000a00 */
[----:B------:R-:W-:Y:S02]  /*5720*/  @!P1 MOV R58, R6 ;  /* 0x00000006003a9202 */ /* 0x000fe40000000f00 */
[----:B------:R-:W-:-:S02]  /*5730*/  @!P1 MOV R59, R41 ;  /* 0x00000029003b9202 */ /* 0x000fc40000000f00 */
[----:B------:R-:W-:Y:S01]  /*5740*/  LOP3.LUT R61, R61, 0xfffffffe, RZ, 0xc0, !PT ;  /* 0xfffffffe3d3d7812 */ /* 0x000fe200078ec0ff */
[-C--:B0-----:R-:W-:Y:S02]  /*5750*/  @!P1 IMAD R5, R5, R56.reuse, RZ ;  /* 0x0000003805059224 */ /* 0x081fe400078e02ff */
[----:B------:R-:W-:-:S04]  /*5760*/  @!P1 IMAD.WIDE.U32 R58, R0, R56, R58 ;  /* 0x00000038003a9225 */ /* 0x000fc800078e003a */
[----:B------:R-:W-:Y:S01]  /*5770*/  @!P1 IMAD R57, R0, R57, R5 ;  /* 0x0000003900399224 */ /* 0x000fe200078e0205 */
[C---:B------:R-:W-:Y:S01]  /*5780*/  @!P1 SHF.L.U32 R5, R58.reuse, 0x1, RZ ;  /* 0x000000013a059819 */ /* 0x040fe200000006ff */
[----:B------:R1:W-:Y:S03]  /*5790*/  @!P2 STL.64 [R1+0x310], R10 ;  /* 0x0003100a0100a387 */ /* 0x0003e60000100a00 */
        /* <DEDUP_REMOVED lines=16> */
[----:B------:R-:W-:Y:S01]  /*58a0*/  @!P2 MOV R59, R41 ;  /* 0x00000029003ba202 */ /* 0x000fe20000000f00 */
[----:B------:R1:W-:Y:S01]  /*58b0*/  @!P1 STL.64 [R1+0x2f8], R10 ;  /* 0x0002f80a01009387 */ /* 0x0003e20000100a00 */
        /* <DEDUP_REMOVED lines=81> */
[----:B------:R-:W-:Y:S01]  /*5dd0*/  @!P6 MOV R59, R41 ;  /* 0x00000029003be202 */ /* 0x000fe20000000f00 */
[----:B------:R1:W-:Y:S04]  /*5de0*/  STL.64 [R1+0x760], R40 ;  /* 0x0007602801007387 */ /* 0x0003e80000100a00 */
[----:B------:R2:W-:Y:S01]  /*5df0*/  STL [R1+0x770], R41 ;  /* 0x0007702901007387 */ /* 0x0005e20000100800 */
[----:B------:R-:W3:Y:S01]  /*5e00*/  @!P6 LDC.64 R18, c[0x0][0x3a0] ;  /* 0x0000e800ff12eb82 */ /* 0x000ee20000000a00 */
[----:B0-----:R-:W-:-:S02]  /*5e10*/  @!P6 IMAD R5, R5, R56, RZ ;  /* 0x000000380505e224 */ /* 0x001fc400078e02ff */
[----:B------:R-:W-:-:S04]  /*5e20*/  @!P6 IMAD.WIDE.U32 R58, R0, R56, R58 ;  /* 0x00000038003ae225 */ /* 0x000fc800078e003a */
[----:B------:R-:W-:Y:S01]  /*5e30*/  @!P6 IMAD R57, R0, R57, R5 ;  /* 0x000000390039e224 */ /* 0x000fe200078e0205 */
[----:B------:R-:W-:-:S04]  /*5e40*/  MOV R56, R10 ;  /* 0x0000000a00387202 */ /* 0x000fc80000000f00 */
[----:B------:R-:W-:Y:S02]  /*5e50*/  @!P6 IADD3 R0, PT, PT, R59, R57, RZ ;  /* 0x000000393b00e210 */ /* 0x000fe40007ffe0ff */
[----:B------:R-:W-:Y:S02]  /*5e60*/  MOV R57, R11 ;  /* 0x0000000b00397202 */ /* 0x000fe40000000f00 */
[----:B------:R-:W4:Y:S01]  /*5e70*/  LDL.LU.64 R10, [R1+0xa08] ;  /* 0x000a0800010a7983 */ /* 0x000f220000300a00 */
[----:B-1----:R-:W-:Y:S02]  /*5e80*/  MOV R40, R20 ;  /* 0x0000001400287202 */ /* 0x002fe40000000f00 */
[----:B--2---:R-:W-:Y:S02]  /*5e90*/  MOV R41, R21 ;  /* 0x0000001500297202 */ /* 0x004fe40000000f00 */
[----:B------:R-:W2:Y:S01]  /*5ea0*/  LDL.LU.64 R20, [R1+0xa10] ;  /* 0x000a100001147983 */ /* 0x000ea20000300a00 */
[----:B------:R-:W-:-:S02]  /*5eb0*/  LOP3.LUT R37, R37, 0x7fffffff, RZ, 0xc0, !PT ;  /* 0x7fffffff25257812 */ /* 0x000fc400078ec0ff */
[C---:B------:R-:W-:Y:S02]  /*5ec0*/  @!P6 SHF.L.U32 R5, R58.reuse, 0x1, RZ ;  /* 0x000000013a05e819 */ /* 0x040fe400000006ff */
[----:B------:R-:W-:Y:S02]  /*5ed0*/  @!P6 SHF.L.U64.HI R0, R58, 0x1, R0 ;  /* 0x000000013a00e819 */ /* 0x000fe40000010200 */
[----:B------:R-:W-:Y:S02]  /*5ee0*/  @P1 LOP3.LUT R37, R37, 0x80000000, RZ, 0xfc, !PT ;  /* 0x8000000025251812 */ /* 0x000fe400078efcff */
[----:B------:R-:W-:Y:S02]  /*5ef0*/  MOV R58, R40 ;  /* 0x00000028003a7202 */ /* 0x000fe40000000f00 */
[----:B---3--:R-:W-:Y:S02]  /*5f00*/  @!P6 IADD3 R40, P1, PT, R5, R18, RZ ;  /* 0x000000120528e210 */ /* 0x008fe40007f3e0ff */
[----:B------:R-:W-:-:S02]  /*5f10*/  MOV R59, R41 ;  /* 0x00000029003b7202 */ /* 0x000fc40000000f00 */
[----:B------:R-:W-:Y:S02]  /*5f20*/  @!P6 IADD3.X R41, PT, PT, R0, R19, RZ, P1, !PT ;  /* 0x000000130029e210 */ /* 0x000fe40000ffe4ff */
[----:B------:R-:W0:Y:S01]  /*5f30*/  @!P6 LDC.64 R18, c[0x0][0x398] ;  /* 0x0000e600ff12eb82 */ /* 0x000e220000000a00 */
[----:B------:R-:W-:Y:S02]  /*5f40*/  MOV R6, R22 ;  /* 0x0000001600067202 */ /* 0x000fe40000000f00 */
[----:B------:R1:W-:Y:S02]  /*5f50*/  STL.64 [R1+0x778], R40 ;  /* 0x0007782801007387 */ /* 0x0003e40000100a00 */
[----:B-1----:R-:W-:Y:S02]  /*5f60*/  MOV R40, R56 ;  /* 0x0000003800287202 */ /* 0x002fe40000000f00 */
[----:B------:R-:W-:Y:S02]  /*5f70*/  MOV R56, R6 ;  /* 0x0000000600387202 */ /* 0x000fe40000000f00 */
[----:B0-----:R-:W-:Y:S01]  /*5f80*/  @!P6 IADD3 R6, P1, PT, R5, R18, RZ ;  /* 0x000000120506e210 */ /* 0x001fe20007f3e0ff */
[----:B------:R-:W-:Y:S01]  /*5f90*/  HFMA2 R18, -RZ, RZ, 0, 0 ;  /* 0x00000000ff127431 */ /* 0x000fe200000001ff */
[----:B------:R-:W-:-:S02]  /*5fa0*/  MOV R7, R23 ;  /* 0x0000001700077202 */ /* 0x000fc40000000f00 */
[----:B------:R-:W3:Y:S04]  /*5fb0*/  LDL.LU.64 R22, [R1+0xa18] ;  /* 0x000a180001167983 */ /* 0x000ee80000300a00 */
[----:B----4-:R0:W4:Y:S02]  /*5fc0*/  @!P0 LDG.E R18, desc[UR10][R10.64] ;  /* 0x0000000a0a128981 */ /* 0x010124000c1e1900 */
[----:B0-----:R-:W-:-:S06]  /*5fd0*/  MOV R10, RZ ;  /* 0x000000ff000a7202 */ /* 0x001fcc0000000f00 */
[----:B--2---:R0:W2:Y:S01]  /*5fe0*/  @!P0 LDG.E R10, desc[UR10][R20.64] ;  /* 0x0000000a140a8981 */ /* 0x0040a2000c1e1900 */
[----:B------:R-:W-:-:S04]  /*5ff0*/  LOP3.LUT R37, R37, 0xbfffffff, RZ, 0xc0, !PT ;  /* 0xbfffffff25257812 */ /* 0x000fc800078ec0ff */
[----:B------:R-:W-:-:S04]  /*6000*/  @P2 LOP3.LUT R37, R37, 0x40000000, RZ, 0xfc, !PT ;  /* 0x4000000025252812 */ /* 0x000fc800078efcff */
[----:B------:R-:W-:-:S04]  /*6010*/  LOP3.LUT R37, R37, 0xdfffffff, RZ, 0xc0, !PT ;  /* 0xdfffffff25257812 */ /* 0x000fc800078ec0ff */
[----:B------:R-:W-:Y:S02]  /*6020*/  @P3 LOP3.LUT R37, R37, 0x20000000, RZ, 0xfc, !PT ;  /* 0x2000000025253812 */ /* 0x000fe400078efcff */
[----:B0-----:R-:W-:Y:S02]  /*6030*/  PRMT R20, RZ, 0x7610, R20 ;  /* 0x00007610ff147816 */ /* 0x001fe40000000014 */
[----:B------:R-:W-:-:S04]  /*6040*/  LOP3.LUT R37, R37, 0xefffffff, RZ, 0xc0, !PT ;  /* 0xefffffff25257812 */ /* 0x000fc800078ec0ff */
[----:B------:R-:W-:-:S04]  /*6050*/  @P4 LOP3.LUT R37, R37, 0x10000000, RZ, 0xfc, !PT ;  /* 0x1000000025254812 */ /* 0x000fc800078efcff */
[----:B------:R-:W-:Y:S02]  /*6060*/  LOP3.LUT P4, RZ, R37, 0x1000000, RZ, 0xc0, !PT ;  /* 0x0100000025ff7812 */ /* 0x000fe4000788c0ff */
[----:B--2---:R-:W-:-:S05]  /*6070*/  @!P0 PRMT R20, R10, 0x7632, R20 ;  /* 0x000076320a148816 */ /* 0x004fca0000000014 */
[----:B------:R0:W-:Y:S02]  /*6080*/  STL.S16 [R1+0x280], R20 ;  /* 0x0002801401007387 */ /* 0x0001e40000100600 */
[----:B0-----:R-:W-:-:S06]  /*6090*/  HFMA2 R20, -RZ, RZ, 0, 0 ;  /* 0x00000000ff147431 */ /* 0x001fcc00000001ff */
[----:B---3--:R0:W2:Y:S02]  /*60a0*/  @!P4 LDG.E R20, desc[UR10][R22.64] ;  /* 0x0000000a1614c981 */ /* 0x0080a4000c1e1900 */
[----:B0-----:R-:W-:-:S06]  /*60b0*/  MOV R23, RZ ;  /* 0x000000ff00177202 */ /* 0x001fcc0000000f00 */
[----:B------:R-:W3:Y:S01]  /*60c0*/  @!P4 LDG.E R23, desc[UR10][R44.64] ;  /* 0x0000000a2c17c981 */ /* 0x000ee2000c1e1900 */
[----:B------:R-:W-:Y:S02]  /*60d0*/  LOP3.LUT R37, R37, 0xf7ffffff, RZ, 0xc0, !PT ;  /* 0xf7ffffff25257812 */ /* 0x000fe400078ec0ff */
[----:B------:R-:W-:Y:S02]  /*60e0*/  PRMT R22, RZ, 0x7610, R22 ;  /* 0x00007610ff167816 */ /* 0x000fe40000000016 */
[----:B------:R-:W-:-:S04]  /*60f0*/  @P5 LOP3.LUT R37, R37, 0x8000000, RZ, 0xfc, !PT ;  /* 0x0800000025255812 */ /* 0x000fc800078efcff */
[----:B------:R-:W-:Y:S01]  /*6100*/  LOP3.LUT P3, RZ, R37, 0x800000, RZ, 0xc0, !PT ;  /* 0x0080000025ff7812 */ /* 0x000fe2000786c0ff */
[----:B------:R-:W-:Y:S04]  /*6110*/  STL [R1+0x9f0], R60 ;  /* 0x0009f03c01007387 */ /* 0x000fe80000100800 */
[----:B------:R-:W-:Y:S04]  /*6120*/  STL [R1+0x9f8], R60 ;  /* 0x0009f83c01007387 */ /* 0x000fe80000100800 */
[----:B------:R0:W-:Y:S04]  /*6130*/  STL [R1+0xa00], R60 ;  /* 0x000a003c01007387 */ /* 0x0001e80000100800 */
[----:B------:R-:W-:Y:S04]  /*6140*/  STL [R1+0x9ec], R36 ;  /* 0x0009ec2401007387 */ /* 0x000fe80000100800 */
[----:B------:R-:W-:Y:S01]  /*6150*/  STL [R1+0x9f4], R36 ;  /* 0x0009f42401007387 */ /* 0x000fe20000100800 */
[----:B0-----:R-:W-:-:S03]  /*6160*/  PRMT R60, RZ, 0x7610, R60 ;  /* 0x00007610ff3c7816 */ /* 0x001fc6000000003c */
[----:B------:R0:W-:Y:S01]  /*6170*/  STL [R1+0x9fc], R36 ;  /* 0x0009fc2401007387 */ /* 0x0001e20000100800 */
[----:B----4-:R-:W-:Y:S02]  /*6180*/  @!P0 PRMT R60, R18, 0x7610, R60 ;  /* 0x00007610123c8816 */ /* 0x010fe4000000003c */
[----:B0-----:R-:W-:-:S04]  /*6190*/  PRMT R36, RZ, 0x7610, R36 ;  /* 0x00007610ff247816 */ /* 0x001fc80000000024 */
[----:B------:R-:W-:Y:S01]  /*61a0*/  @!P0 PRMT R36, R18, 0x7632, R36 ;  /* 0x0000763212248816 */ /* 0x000fe20000000024 */
[----:B------:R0:W-:Y:S04]  /*61b0*/  STL.S16 [R1+0x238], R60 ;  /* 0x0002383c01007387 */ /* 0x0001e80000100600 */
[----:B------:R1:W-:Y:S04]  /*61c0*/  STL.S16 [R1+0x254], R36 ;  /* 0x0002542401007387 */ /* 0x0003e80000100600 */
[----:B0-----:R-:W4:Y:S04]  /*61d0*/  LDL.LU R60, [R1+0xa00] ;  /* 0x000a0000013c7983 */ /* 0x001f280000300800 */
[----:B-1----:R-:W2:Y:S01]  /*61e0*/  LDL.LU R36, [R1+0x9fc] ;  /* 0x0009fc0001247983 */ /* 0x002ea20000300800 */
[----:B---3--:R-:W-:-:S05]  /*61f0*/  @!P4 PRMT R22, R23, 0x7632, R22 ;  /* 0x000076321716c816 */ /* 0x008fca0000000016 */
[----:B------:R0:W-:Y:S02]  /*6200*/  STL.S16 [R1+0x294], R22 ;  /* 0x0002941601007387 */ /* 0x0001e40000100600 */
[----:B0-----:R-:W-:-:S06]  /*6210*/  HFMA2 R22, -RZ, RZ, 0, 0 ;  /* 0x00000000ff167431 */ /* 0x001fcc00000001ff */
[----:B------:R0:W3:Y:S02]  /*6220*/  @!P3 LDG.E R22, desc[UR10][R24.64] ;  /* 0x0000000a1816b981 */ /* 0x0000e4000c1e1900 */
[----:B0-----:R-:W-:-:S06]  /*6230*/  MOV R25, RZ ;  /* 0x000000ff00197202 */ /* 0x001fcc0000000f00 */
[----:B------:R-:W3:Y:S01]  /*6240*/  @!P3 LDG.E R25, desc[UR10][R54.64] ;  /* 0x0000000a3619b981 */ /* 0x000ee2000c1e1900 */
[----:B------:R-:W-:Y:S02]  /*6250*/  MOV R41, R57 ;  /* 0x0000003900297202 */ /* 0x000fe40000000f00 */
[----:B------:R-:W-:Y:S02]  /*6260*/  PRMT R11, RZ, 0x7610, R11 ;  /* 0x00007610ff0b7816 */ /* 0x000fe4000000000b */
[----:B------:R-:W-:Y:S02]  /*6270*/  MOV R57, R7 ;  /* 0x0000000700397202 */ /* 0x000fe40000000f00 */
[----:B------:R-:W-:Y:S02]  /*6280*/  @!P6 IADD3.X R7, PT, PT, R0, R19, RZ, P1, !PT ;  /* 0x000000130007e210 */ /* 0x000fe40000ffe4ff */
[----:B------:R-:W-:Y:S02]  /*6290*/  LOP3.LUT P1, RZ, R37, 0x400000, RZ, 0xc0, !PT ;  /* 0x0040000025ff7812 */ /* 0x000fe4000782c0ff */
[----:B----4-:R-:W-:-:S02]  /*62a0*/  PRMT R60, RZ, 0x7610, R60 ;  /* 0x00007610ff3c7816 */ /* 0x010fc4000000003c */
[----:B--2---:R-:W-:Y:S02]  /*62b0*/  PRMT R36, RZ, 0x7610, R36 ;  /* 0x00007610ff247816 */ /* 0x004fe40000000024 */
[----:B------:R-:W-:Y:S02]  /*62c0*/  @!P0 PRMT R60, R10, 0x7610, R60 ;  /* 0x000076100a3c8816 */ /* 0x000fe4000000003c */
[----:B------:R-:W-:-:S03]  /*62d0*/  @!P4 PRMT R36, R20, 0x7632, R36 ;  /* 0x000076321424c816 */ /* 0x000fc60000000024 */
[----:B------:R0:W-:Y:S04]  /*62e0*/  STL.S16 [R1+0x264], R60 ;  /* 0x0002643c01007387 */ /* 0x0001e80000100600 */
[----:B------:R1:W-:Y:S04]  /*62f0*/  STL.S16 [R1+0x220], R36 ;  /* 0x0002202401007387 */ /* 0x0003e80000100600 */
[----:B0-----:R-:W2:Y:S04]  /*6300*/  LDL.LU R60, [R1+0x9f8] ;  /* 0x0009f800013c7983 */ /* 0x001ea80000300800 */
[----:B-1----:R-:W4:Y:S01]  /*6310*/  LDL.LU R36, [R1+0x9f4] ;  /* 0x0009f40001247983 */ /* 0x002f220000300800 */
[----:B---3--:R-:W-:-:S05]  /*6320*/  @!P3 PRMT R11, R25, 0x7632, R11 ;  /* 0x00007632190bb816 */ /* 0x008fca000000000b */
[----:B------:R0:W-:Y:S02]  /*6330*/  STL.S16 [R1+0x304], R11 ;  /* 0x0003040b01007387 */ /* 0x0001e40000100600 */
[----:B0-----:R-:W-:-:S06]  /*6340*/  MOV R11, RZ ;  /* 0x000000ff000b7202 */ /* 0x001fcc0000000f00 */
[----:B------:R0:W3:Y:S01]  /*6350*/  @!P1 LDG.E R11, desc[UR10][R26.64] ;  /* 0x0000000a1a0b9981 */ /* 0x0000e2000c1e1900 */
[----:B------:R-:W-:Y:S02]  /*6360*/  PRMT R24, RZ, 0x7610, R24 ;  /* 0x00007610ff187816 */ /* 0x000fe40000000018 */
[----:B------:R-:W-:Y:S02]  /*6370*/  LOP3.LUT P2, RZ, R37, 0x200000, RZ, 0xc0, !PT ;  /* 0x0020000025ff7812 */ /* 0x000fe4000784c0ff */
[----:B0-----:R-:W-:Y:S02]  /*6380*/  PRMT R26, RZ, 0x7610, R26 ;  /* 0x00007610ff1a7816 */ /* 0x001fe4000000001a */
[----:B------:R-:W-:Y:S02]  /*6390*/  @!P3 PRMT R24, R25, 0x7610, R24 ;  /* 0x000076101918b816 */ /* 0x000fe40000000018 */
[----:B--2---:R-:W-:-:S03]  /*63a0*/  PRMT R60, RZ, 0x7610, R60 ;  /* 0x00007610ff3c7816 */ /* 0x004fc6000000003c */
[----:B------:R0:W-:Y:S01]  /*63b0*/  STL.S16 [R1+0x2e0], R24 ;  /* 0x0002e01801007387 */ /* 0x0001e20000100600 */
[----:B----4-:R-:W-:Y:S02]  /*63c0*/  PRMT R36, RZ, 0x7610, R36 ;  /* 0x00007610ff247816 */ /* 0x010fe40000000024 */
[----:B------:R-:W-:Y:S02]  /*63d0*/  @!P4 PRMT R60, R23, 0x7610, R60 ;  /* 0x00007610173cc816 */ /* 0x000fe4000000003c */
[----:B------:R-:W-:Y:S01]  /*63e0*/  @!P3 PRMT R36, R22, 0x7632, R36 ;  /* 0x000076321624b816 */ /* 0x000fe20000000024 */
[----:B0-----:R-:W-:Y:S02]  /*63f0*/  HFMA2 R24, -RZ, RZ, 0, 0 ;  /* 0x00000000ff187431 */ /* 0x001fe400000001ff */
[----:B------:R0:W-:Y:S04]  /*6400*/  STL.S16 [R1+0x290], R60 ;  /* 0x0002903c01007387 */ /* 0x0001e80000100600 */
[----:B------:R1:W-:Y:S04]  /*6410*/  STL.S16 [R1+0x300], R36 ;  /* 0x0003002401007387 */ /* 0x0003e80000100600 */
[----:B------:R-:W2:Y:S04]  /*6420*/  @!P1 LDG.E R24, desc[UR10][R52.64] ;  /* 0x0000000a34189981 */ /* 0x000ea8000c1e1900 */
        /* <DEDUP_REMOVED lines=8> */
[----:B------:R-:W-:Y:S02]  /*64b0*/  PRMT R44, RZ, 0x7610, R44 ;  /* 0x00007610ff2c7816 */ /* 0x000fe4000000002c */
[----:B------:R-:W-:Y:S02]  /*64c0*/  PRMT R45, RZ, 0x7610, R45 ;  /* 0x00007610ff2d7816 */ /* 0x000fe4000000002d */
[----:B------:R-:W-:Y:S02]  /*64d0*/  @!P4 PRMT R44, R20, 0x7610, R44 ;  /* 0x00007610142cc816 */ /* 0x000fe4000000002c */
[----:B------:R-:W-:Y:S01]  /*64e0*/  @!P3 PRMT R45, R22, 0x7610, R45 ;  /* 0x00007610162db816 */ /* 0x000fe2000000002d */
[----:B------:R0:W-:Y:S01]  /*64f0*/  STL [R1+0x9e8], R38 ;  /* 0x0009e82601007387 */ /* 0x0001e20000100800 */
[----:B----4-:R-:W-:-:S03]  /*6500*/  PRMT R60, RZ, 0x7610, R60 ;  /* 0x00007610ff3c7816 */ /* 0x010fc6000000003c */
[----:B------:R1:W-:Y:S01]  /*6510*/  STL.64 [R1+0x790], R44 ;  /* 0x0007902c01007387 */ /* 0x0003e20000100a00 */
[----:B------:R-:W-:-:S03]  /*6520*/  LOP3.LUT R37, R37, 0xfbffffff, RZ, 0xc0, !PT ;  /* 0xfbffffff25257812 */ /* 0x000fc600078ec0ff */
[----:B------:R-:W-:Y:S01]  /*6530*/  STL [R1+0x8f4], R44 ;  /* 0x0008f42c01007387 */ /* 0x000fe20000100800 */
[----:B0-----:R-:W-:-:S03]  /*6540*/  PRMT R38, RZ, 0x7610, R38 ;  /* 0x00007610ff267816 */ /* 0x001fc60000000026 */
[----:B------:R-:W-:Y:S01]  /*6550*/  STL [R1+0x928], R44 ;  /* 0x0009282c01007387 */ /* 0x000fe20000100800 */
[----:B--2---:R-:W-:-:S03]  /*6560*/  PRMT R36, RZ, 0x7610, R36 ;  /* 0x00007610ff247816 */ /* 0x004fc60000000024 */
[----:B------:R-:W-:Y:S01]  /*6570*/  STL [R1+0x958], R44 ;  /* 0x0009582c01007387 */ /* 0x000fe20000100800 */
[----:B-1----:R-:W-:-:S03]  /*6580*/  PRMT R45, RZ, 0x7610, R45 ;  /* 0x00007610ff2d7816 */ /* 0x002fc6000000002d */
[----:B------:R-:W-:Y:S01]  /*6590*/  STL [R1+0x968], R44 ;  /* 0x0009682c01007387 */ /* 0x000fe20000100800 */
[----:B------:R-:W-:-:S03]  /*65a0*/  PRMT R28, RZ, 0x7610, R28 ;  /* 0x00007610ff1c7816 */ /* 0x000fc6000000001c */
[----:B------:R-:W-:Y:S04]  /*65b0*/  STL [R1+0x98c], R44 ;  /* 0x00098c2c01007387 */ /* 0x000fe80000100800 */
[----:B------:R0:W-:Y:S01]  /*65c0*/  STL [R1+0x9a4], R44 ;  /* 0x0009a42c01007387 */ /* 0x0001e20000100800 */
[C---:B------:R-:W-:Y:S02]  /*65d0*/  @!P1 PRMT R38, R24.reuse, 0x7610, R38 ;  /* 0x0000761018269816 */ /* 0x040fe40000000026 */
[----:B------:R-:W-:Y:S02]  /*65e0*/  @!P1 PRMT R60, R24, 0x7632, R60 ;  /* 0x00007632183c9816 */ /* 0x000fe4000000003c */
[----:B------:R-:W-:Y:S02]  /*65f0*/  @!P1 PRMT R45, R11, 0x7610, R45 ;  /* 0x000076100b2d9816 */ /* 0x000fe4000000002d */
[----:B0-----:R-:W-:-:S02]  /*6600*/  PRMT R44, RZ, 0x7610, R44 ;  /* 0x00007610ff2c7816 */ /* 0x001fc4000000002c */
[----:B------:R-:W-:Y:S01]  /*6610*/  @P6 LOP3.LUT R37, R37, 0x4000000, RZ, 0xfc, !PT ;  /* 0x0400000025256812 */ /* 0x000fe200078efcff */
[----:B------:R0:W-:Y:S03]  /*6620*/  STL.S16 [R1+0x2e4], R38 ;  /* 0x0002e42601007387 */ /* 0x0001e60000100600 */
        /* <DEDUP_REMOVED lines=48> */
[----:B------:R1:W-:Y:S04]  /*6930*/  STL.64 [R1+0x788], R6 ;  /* 0x0007880601007387 */ /* 0x0003e80000100a00 */
        /* <DEDUP_REMOVED lines=9> */
[----:B------:R-:W-:Y:S01]  /*69d0*/  STL.64 [R1+0x9e0], R20 ;  /* 0x0009e01401007387 */ /* 0x000fe20000100a00 */
[----:B---3--:R-:W-:-:S03]  /*69e0*/  @!P2 PRMT R44, R26, 0x7610, R44 ;  /* 0x000076101a2ca816 */ /* 0x008fc6000000002c */
[----:B------:R-:W-:Y:S01]  /*69f0*/  STL.64 [R1+0x9c8], R22 ;  /* 0x0009c81601007387 */ /* 0x000fe20000100a00 */
[----:B------:R-:W-:-:S03]  /*6a00*/  @!P2 PRMT R36, R26, 0x7632, R36 ;  /* 0x000076321a24a816 */ /* 0x000fc60000000024 */
[----:B0-----:R-:W2:Y:S04]  /*6a10*/  LDL.LU R38, [R1+0x9e8] ;  /* 0x0009e80001267983 */ /* 0x001ea80000300800 */
[----:B------:R-:W-:Y:S04]  /*6a20*/  STL.64 [R1+0x9b8], R24 ;  /* 0x0009b81801007387 */ /* 0x000fe80000100a00 */
[----:B------:R-:W-:Y:S01]  /*6a30*/  STL.S16 [R1+0x330], R60 ;  /* 0x0003303c01007387 */ /* 0x000fe20000100600 */
[----:B------:R-:W-:-:S03]  /*6a40*/  @!P2 PRMT R28, R29, 0x7610, R28 ;  /* 0x000076101d1ca816 */ /* 0x000fc6000000001c */
[----:B------:R-:W-:Y:S04]  /*6a50*/  STL.S16 [R1+0x318], R45 ;  /* 0x0003182d01007387 */ /* 0x000fe80000100600 */
[----:B------:R0:W-:Y:S04]  /*6a60*/  STL.S16 [R1+0x31c], R44 ;  /* 0x00031c2c01007387 */ /* 0x0001e80000100600 */
[----:B------:R-:W-:Y:S04]  /*6a70*/  STL.S16 [R1+0x370], R36 ;  /* 0x0003702401007387 */ /* 0x000fe80000100600 */
[----:B------:R3:W-:Y:S01]  /*6a80*/  STL.S16 [R1+0x350], R28 ;  /* 0x0003501c01007387 */ /* 0x0007e20000100600 */
[----:B------:R-:W-:-:S02]  /*6a90*/  LOP3.LUT P3, RZ, R37, 0x80000, RZ, 0xc0, !PT ;  /* 0x0008000025ff7812 */ /* 0x000fc4000786c0ff */
[----:B-1----:R-:W-:Y:S01]  /*6aa0*/  PRMT R7, RZ, 0x7610, R7 ;  /* 0x00007610ff077816 */ /* 0x002fe20000000007 */
[----:B0-----:R-:W4:Y:S01]  /*6ab0*/  LDL.LU.64 R44, [R1+0x5d8] ;  /* 0x0005d800012c7983 */ /* 0x001f220000300a00 */
[----:B---3--:R-:W-:-:S06]  /*6ac0*/  HFMA2 R28, -RZ, RZ, 0, 0 ;  /* 0x00000000ff1c7431 */ /* 0x008fcc00000001ff */
[----:B------:R0:W3:Y:S02]  /*6ad0*/  @!P5 LDG.E R28, desc[UR10][R30.64] ;  /* 0x0000000a1e1cd981 */ /* 0x0000e4000c1e1900 */
[----:B0-----:R-:W-:-:S06]  /*6ae0*/  CS2R R30, SRZ ;  /* 0x00000000001e7805 */ /* 0x001fcc000001ff00 */
[----:B------:R0:W2:Y:S01]  /*6af0*/  @!P3 LDG.E R30, desc[UR10][R32.64] ;  /* 0x0000000a201eb981 */ /* 0x0000a2000c1e1900 */
[----:B------:R-:W-:-:S03]  /*6b00*/  PRMT R6, RZ, 0x7610, R6 ;  /* 0x00007610ff067816 */ /* 0x000fc60000000006 */
[----:B------:R-:W4:Y:S01]  /*6b10*/  @!P5 LDG.E R31, desc[UR10][R48.64] ;  /* 0x0000000a301fd981 */ /* 0x000f22000c1e1900 */
[----:B0-----:R-:W-:-:S06]  /*6b20*/  CS2R R32, SRZ ;  /* 0x0000000000207805 */ /* 0x001fcc000001ff00 */
[----:B------:R-:W3:Y:S01]  /*6b30*/  @!P3 LDG.E R33, desc[UR10][R46.64] ;  /* 0x0000000a2e21b981 */ /* 0x000ee2000c1e1900 */
[----:B------:R-:W-:Y:S02]  /*6b40*/  PRMT R19, RZ, 0x7610, R19 ;  /* 0x00007610ff137816 */ /* 0x000fe40000000013 */
[----:B------:R-:W-:Y:S02]  /*6b50*/  PRMT R18, RZ, 0x7610, R18 ;  /* 0x00007610ff127816 */ /* 0x000fe40000000012 */
[----:B------:R-:W-:Y:S02]  /*6b60*/  LOP3.LUT P6, RZ, R37, 0x4000, RZ, 0xc0, !PT ;  /* 0x0000400025ff7812 */ /* 0x000fe400078cc0ff */
[C---:B---3--:R-:W-:Y:S02]  /*6b70*/  @!P3 PRMT R7, R33.reuse, 0x7610, R7 ;  /* 0x000076102107b816 */ /* 0x048fe40000000007 */
[----:B------:R-:W-:-:S03]  /*6b80*/  @!P3 PRMT R6, R33, 0x7632, R6 ;  /* 0x000076322106b816 */ /* 0x000fc60000000006 */
[----:B------:R-:W-:Y:S04]  /*6b90*/  STL.S16 [R1+0x3c4], R7 ;  /* 0x0003c40701007387 */ /* 0x000fe80000100600 */
[----:B------:R0:W-:Y:S04]  /*6ba0*/  STL.S16 [R1+0x3d8], R6 ;  /* 0x0003d80601007387 */ /* 0x0001e80000100600 */
[----:B0-----:R-:W3:Y:S01]  /*6bb0*/  LDL.LU.64 R6, [R1+0x5e8] ;  /* 0x0005e80001067983 */ /* 0x001ee20000300a00 */
[C---:B--2---:R-:W-:Y:S02]  /*6bc0*/  @!P3 PRMT R19, R30.reuse, 0x7610, R19 ;  /* 0x000076101e13b816 */ /* 0x044fe40000000013 */
[----:B------:R-:W-:-:S03]  /*6bd0*/  @!P3 PRMT R18, R30, 0x7632, R18 ;  /* 0x000076321e12b816 */ /* 0x000fc60000000012 */
[----:B------:R-:W-:Y:S04]  /*6be0*/  STL.S16 [R1+0x388], R19 ;  /* 0x0003881301007387 */ /* 0x000fe80000100600 */
[----:B------:R0:W-:Y:S04]  /*6bf0*/  STL.S16 [R1+0x3a4], R18 ;  /* 0x0003a41201007387 */ /* 0x0001e80000100600 */
[----:B0-----:R-:W2:Y:S01]  /*6c00*/  LDL.LU.64 R18, [R1+0x210] ;  /* 0x0002100001127983 */ /* 0x001ea20000300a00 */
[----:B------:R-:W-:Y:S02]  /*6c10*/  LOP3.LUT P1, RZ, R37, 0x40000, RZ, 0xc0, !PT ;  /* 0x0004000025ff7812 */ /* 0x000fe4000782c0ff */
[----:B------:R-:W-:-:S02]  /*6c20*/  PRMT R24, RZ, 0x7610, R24 ;  /* 0x00007610ff187816 */ /* 0x000fc40000000018 */
[----:B------:R-:W-:Y:S02]  /*6c30*/  PRMT R23, RZ, 0x7610, R23 ;  /* 0x00007610ff177816 */ /* 0x000fe40000000017 */
[----:B------:R-:W-:Y:S02]  /*6c40*/  PRMT R21, RZ, 0x7610, R21 ;  /* 0x00007610ff157816 */ /* 0x000fe40000000015 */
[----:B------:R-:W-:Y:S02]  /*6c50*/  PRMT R20, RZ, 0x7610, R20 ;  /* 0x00007610ff147816 */ /* 0x000fe40000000014 */
[----:B------:R-:W-:Y:S02]  /*6c60*/  PRMT R25, RZ, 0x7610, R25 ;  /* 0x00007610ff197816 */ /* 0x000fe40000000019 */
[----:B------:R-:W-:Y:S01]  /*6c70*/  MOV R60, RZ ;  /* 0x000000ff003c7202 */ /* 0x000fe20000000f00 */
[----:B------:R-:W-:Y:S01]  /*6c80*/  HFMA2 R36, -RZ, RZ, 0, 0 ;  /* 0x00000000ff247431 */ /* 0x000fe200000001ff */
[C---:B------:R-:W-:Y:S01]  /*6c90*/  @!P5 PRMT R24, R28.reuse, 0x7610, R24 ;  /* 0x000076101c18d816 */ /* 0x040fe20000000018 */
[----:B------:R0:W2:Y:S01]  /*6ca0*/  @!P1 LDG.E R32, desc[UR10][R34.64] ;  /* 0x0000000a22209981 */ /* 0x0000a2000c1e1900 */
[----:B------:R-:W-:-:S02]  /*6cb0*/  @!P5 PRMT R23, R28, 0x7632, R23 ;  /* 0x000076321c17d816 */ /* 0x000fc40000000017 */
[C---:B----4-:R-:W-:Y:S02]  /*6cc0*/  @!P5 PRMT R21, R31.reuse, 0x7610, R21 ;  /* 0x000076101f15d816 */ /* 0x050fe40000000015 */
[----:B------:R-:W-:Y:S02]  /*6cd0*/  @!P5 PRMT R20, R31, 0x7632, R20 ;  /* 0x000076321f14d816 */ /* 0x000fe40000000014 */
[----:B------:R-:W-:Y:S02]  /*6ce0*/  LOP3.LUT P5, RZ, R37, 0x8000, RZ, 0xc0, !PT ;  /* 0x0000800025ff7812 */ /* 0x000fe400078ac0ff */
[----:B------:R-:W-:Y:S02]  /*6cf0*/  @!P2 PRMT R25, R29, 0x7632, R25 ;  /* 0x000076321d19a816 */ /* 0x000fe40000000019 */
[----:B------:R-:W-:Y:S01]  /*6d00*/  LOP3.LUT P2, RZ, R37, 0x20000, RZ, 0xc0, !PT ;  /* 0x0002000025ff7812 */ /* 0x000fe2000784c0ff */
[----:B------:R1:W-:Y:S04]  /*6d10*/  STL.S16 [R1+0x38c], R21 ;  /* 0x00038c1501007387 */ /* 0x0003e80000100600 */
[----:B------:R4:W-:Y:S01]  /*6d20*/  STL.S16 [R1+0x3c0], R20 ;  /* 0x0003c01401007387 */ /* 0x0009e20000100600 */
[----:B0-----:R-:W-:-:S02]  /*6d30*/  CS2R R34, SRZ ;  /* 0x0000000000227805 */ /* 0x001fc4000001ff00 */
[C---:B------:R-:W-:Y:S02]  /*6d40*/  LOP3.LUT P4, RZ, R37.reuse, 0x10000, RZ, 0xc0, !PT ;  /* 0x0001000025ff7812 */ /* 0x040fe4000788c0ff */
[----:B-1----:R-:W-:Y:S02]  /*6d50*/  MOV R21, R59 ;  /* 0x0000003b00157202 */ /* 0x002fe40000000f00 */
[----:B------:R-:W2:Y:S01]  /*6d60*/  @!P1 LDG.E R35, desc[UR10][R42.64] ;  /* 0x0000000a2a239981 */ /* 0x000ea2000c1e1900 */
[----:B----4-:R-:W-:Y:S02]  /*6d70*/  MOV R20, R58 ;  /* 0x0000003a00147202 */ /* 0x010fe40000000f00 */
[----:B------:R-:W-:Y:S01]  /*6d80*/  CS2R R58, SRZ ;  /* 0x00000000003a7805 */ /* 0x000fe2000001ff00 */
[----:B------:R0:W4:Y:S01]  /*6d90*/  @!P2 LDG.E R36, desc[UR10][R2.64] ;  /* 0x0000000a0224a981 */ /* 0x000122000c1e1900 */
[----:B------:R-:W-:Y:S02]  /*6da0*/  LOP3.LUT P0, RZ, R37, 0x2000, RZ, 0xc0, !PT ;  /* 0x0000200025ff7812 */ /* 0x000fe4000780c0ff */
[----:B------:R-:W-:Y:S01]  /*6db0*/  LOP3.LUT R38, R38, 0xfffff7ff, RZ, 0xc0, !PT ;  /* 0xfffff7ff26267812 */ /* 0x000fe200078ec0ff */
[----:B------:R-:W4:Y:S04]  /*6dc0*/  @!P2 LDG.E R34, desc[UR10][R16.64] ;  /* 0x0000000a1022a981 */ /* 0x000f28000c1e1900 */
[----:B------:R-:W4:Y:S01]  /*6dd0*/  @!P5 LDG.E R58, desc[UR10][R20.64] ;  /* 0x0000000a143ad981 */ /* 0x000f22000c1e1900 */
[----:B0-----:R-:W-:-:S03]  /*6de0*/  CS2R R2, SRZ ;  /* 0x0000000000027805 */ /* 0x001fc6000001ff00 */
[----:B---3--:R0:W3:Y:S04]  /*6df0*/  @!P6 LDG.E R60, desc[UR10][R6.64] ;  /* 0x0000000a063ce981 */ /* 0x0080e8000c1e1900 */
[----:B------:R-:W4:Y:S04]  /*6e00*/  LDL.LU.64 R20, [R1+0x5d0] ;  /* 0x0005d00001147983 */ /* 0x000f280000300a00 */
[----:B------:R1:W3:Y:S01]  /*6e10*/  @!P4 LDG.E R3, desc[UR10][R8.64] ;  /* 0x0000000a0803c981 */ /* 0x0002e2000c1e1900 */
[----:B0-----:R-:W-:Y:S02]  /*6e20*/  MOV R6, R40 ;  /* 0x0000002800067202 */ /* 0x001fe40000000f00 */
[----:B------:R-:W-:Y:S01]  /*6e30*/  MOV R7, R41 ;  /* 0x0000002900077202 */ /* 0x000fe20000000f00 */
[----:B------:R-:W3:Y:S01]  /*6e40*/  @!P5 LDG.E R2, desc[UR10][R12.64] ;  /* 0x0000000a0c02d981 */ /* 0x000ee2000c1e1900 */
[----:B------:R-:W-:-:S02]  /*6e50*/  MOV R40, R56 ;  /* 0x0000003800287202 */ /* 0x000fc40000000f00 */
[----:B------:R-:W-:Y:S01]  /*6e60*/  MOV R41, R57 ;  /* 0x0000003900297202 */ /* 0x000fe20000000f00 */
[----:B------:R-:W3:Y:S04]  /*6e70*/  LDL.LU.64 R16, [R1+0x510] ;  /* 0x0005100001107983 */ /* 0x000ee80000300a00 */
[----:B------:R-:W4:Y:S01]  /*6e80*/  LDL.LU.64 R56, [R1+0x5e0] ;  /* 0x0005e00001387983 */ /* 0x000f220000300a00 */
[----:B-1----:R-:W-:Y:S02]  /*6e90*/  CS2R R8, SRZ ;  /* 0x0000000000087805 */ /* 0x002fe4000001ff00 */
[----:B------:R-:W-:Y:S01]  /*6ea0*/  @P4 LOP3.LUT R38, R38, 0x800, RZ, 0xfc, !PT ;  /* 0x0000080026264812 */ /* 0x000fe200078efcff */
[----:B------:R-:W3:Y:S04]  /*6eb0*/  LDL.LU.64 R12, [R1+0x5c0] ;  /* 0x0005c000010c7983 */ /* 0x000ee80000300a00 */
[----:B--2---:R-:W2:Y:S04]  /*6ec0*/  @!P6 LDG.E R9, desc[UR10][R18.64] ;  /* 0x0000000a1209e981 */ /* 0x004ea8000c1e1900 */
[----:B------:R-:W2:Y:S04]  /*6ed0*/  @!P4 LDG.E R8, desc[UR10][R14.64] ;  /* 0x0000000a0e08c981 */ /* 0x000ea8000c1e1900 */
[----:B------:R-:W3:Y:S01]  /*6ee0*/  LDL.LU.64 R18, [R1+0x5c8] ;  /* 0x0005c80001127983 */ /* 0x000ee20000300a00 */
[----:B------:R-:W-:-:S02]  /*6ef0*/  LOP3.LUT P4, RZ, R37, 0x1000, RZ, 0xc0, !PT ;  /* 0x0000100025ff7812 */ /* 0x000fc4000788c0ff */
[----:B------:R-:W-:Y:S02]  /*6f00*/  PRMT R5, RZ, 0x7610, R5 ;  /* 0x00007610ff057816 */ /* 0x000fe40000000005 */
[----:B------:R-:W-:Y:S02]  /*6f10*/  PRMT R22, RZ, 0x7610, R22 ;  /* 0x00007610ff167816 */ /* 0x000fe40000000016 */
[----:B------:R-:W-:-:S05]  /*6f20*/  @!P1 PRMT R5, R35, 0x7610, R5 ;  /* 0x0000761023059816 */ /* 0x000fca0000000005 */
[----:B------:R0:W-:Y:S01]  /*6f30*/  STL.S16 [R1+0x3f8], R5 ;  /* 0x0003f80501007387 */ /* 0x0001e20000100600 */
[----:B------:R-:W-:Y:S01]  /*6f40*/  @!P1 PRMT R22, R32, 0x7632, R22 ;  /* 0x0000763220169816 */ /* 0x000fe20000000016 */
[----:B0-----:R-:W-:Y:S02]  /*6f50*/  HFMA2 R5, -RZ, RZ, 0, 0 ;  /* 0x00000000ff057431 */ /* 0x001fe400000001ff */
[----:B------:R-:W-:Y:S04]  /*6f60*/  STL.S16 [R1+0x3a0], R23 ;  /* 0x0003a01701007387 */ /* 0x000fe80000100600 */
[----:B------:R0:W-:Y:S04]  /*6f70*/  STL.S16 [R1+0x3fc], R22 ;  /* 0x0003fc1601007387 */ /* 0x0001e80000100600 */
[----:B0-----:R-:W2:Y:S04]  /*6f80*/  LDL.LU.64 R22, [R1+0x4d8] ;  /* 0x0004d80001167983 */ /* 0x001ea80000300a00 */
[----:B------:R-:W-:Y:S04]  /*6f90*/  STL.S16 [R1+0x374], R25 ;  /* 0x0003741901007387 */ /* 0x000fe80000100600 */
[----:B------:R0:W-:Y:S04]  /*6fa0*/  STL.S16 [R1+0x354], R24 ;  /* 0x0003541801007387 */ /* 0x0001e80000100600 */
[----:B0-----:R-:W2:Y:S04]  /*6fb0*/  LDL.LU.64 R24, [R1+0x5b0] ;  /* 0x0005b00001187983 */ /* 0x001ea80000300a00 */
[----:B----4-:R0:W4:Y:S02]  /*6fc0*/  @!P0 LDG.E R59, desc[UR10][R56.64] ;  /* 0x0000000a383b8981 */ /* 0x010124000c1e1900 */
[----:B0-----:R-:W-:-:S06]  /*6fd0*/  CS2R R56, SRZ ;  /* 0x0000000000387805 */ /* 0x001fcc000001ff00 */
[----:B------:R-:W4:Y:S04]  /*6fe0*/  @!P4 LDG.E R56, desc[UR10][R20.64] ;  /* 0x0000000a1438c981 */ /* 0x000f28000c1e1900 */
[----:B---3--:R-:W3:Y:S04]  /*6ff0*/  @!P4 LDG.E R5, desc[UR10][R18.64] ;  /* 0x0000000a1205c981 */ /* 0x008ee8000c1e1900 */
[----:B------:R-:W3:Y:S04]  /*7000*/  @!P0 LDG.E R57, desc[UR10][R44.64] ;  /* 0x0000000a2c398981 */ /* 0x000ee8000c1e1900 */
[----:B------:R-:W4:Y:S04]  /*7010*/  LDL.LU.64 R20, [R1+0x5b8] ;  /* 0x0005b80001147983 */ /* 0x000f280000300a00 */
[----:B------:R-:W3:Y:S04]  /*7020*/  LDL.LU.64 R18, [R1+0x4f0] ;  /* 0x0004f00001127983 */ /* 0x000ee80000300a00 */
[----:B------:R-:W3:Y:S01]  /*7030*/  LDL.LU.64 R44, [R1+0x5a8] ;  /* 0x0005a800012c7983 */ /* 0x000ee20000300a00 */
[----:B------:R-:W-:-:S02]  /*7040*/  PRMT R46, RZ, 0x7610, R46 ;  /* 0x00007610ff2e7816 */ /* 0x000fc4000000002e */
[----:B------:R-:W-:Y:S02]  /*7050*/  PRMT R0, RZ, 0x7610, R0 ;  /* 0x00007610ff007816 */ /* 0x000fe40000000000 */
[----:B------:R-:W-:Y:S02]  /*7060*/  @!P1 PRMT R46, R32, 0x7610, R46 ;  /* 0x00007610202e9816 */ /* 0x000fe4000000002e */
[----:B------:R-:W-:Y:S02]  /*7070*/  @!P1 PRMT R0, R35, 0x7632, R0 ;  /* 0x0000763223009816 */ /* 0x000fe40000000000 */
[----:B------:R-:W-:Y:S02]  /*7080*/  LOP3.LUT P1, RZ, R37, 0x400, RZ, 0xc0, !PT ;  /* 0x0000040025ff7812 */ /* 0x000fe4000782c0ff */
[----:B------:R-:W-:Y:S01]  /*7090*/  LOP3.LUT R38, R38, 0xfffffbff, RZ, 0xc0, !PT ;  /* 0xfffffbff26267812 */ /* 0x000fe200078ec0ff */
[----:B------:R0:W-:Y:S10]  /*70a0*/  STL.S16 [R1+0x430], R0 ;  /* 0x0004300001007387 */ /* 0x0001f40000100600 */
[----:B------:R-:W-:-:S02]  /*70b0*/  @P1 LOP3.LUT R38, R38, 0x400, RZ, 0xfc, !PT ;  /* 0x0000040026261812 */ /* 0x000fc400078efcff */
[----:B------:R-:W-:Y:S02]  /*70c0*/  LOP3.LUT P1, RZ, R37, 0x800, RZ, 0xc0, !PT ;  /* 0x0000080025ff7812 */ /* 0x000fe4000782c0ff */
[----:B0-----:R-:W-:Y:S02]  /*70d0*/  MOV R0, RZ ;  /* 0x000000ff00007202 */ /* 0x001fe40000000f00 */
[----:B------:R-:W-:Y:S02]  /*70e0*/  PRMT R47, RZ, 0x7610, R47 ;  /* 0x00007610ff2f7816 */ /* 0x000fe4000000002f */
[----:B------:R-:W-:Y:S02]  /*70f0*/  PRMT R48, RZ, 0x7610, R48 ;  /* 0x00007610ff307816 */ /* 0x000fe40000000030 */
[----:B------:R-:W-:Y:S02]  /*7100*/  PRMT R49, RZ, 0x7610, R49 ;  /* 0x00007610ff317816 */ /* 0x000fe40000000031 */
[----:B------:R-:W-:-:S02]  /*7110*/  PRMT R50, RZ, 0x7610, R50 ;  /* 0x00007610ff327816 */ /* 0x000fc40000000032 */
[----:B------:R-:W-:Y:S01]  /*7120*/  PRMT R14, RZ, 0x7610, R14 ;  /* 0x00007610ff0e7816 */ /* 0x000fe2000000000e */
[----:B------:R0:W3:Y:S01]  /*7130*/  @!P1 LDG.E R0, desc[UR10][R12.64] ;  /* 0x0000000a0c009981 */ /* 0x0000e2000c1e1900 */
[C---:B------:R-:W-:Y:S02]  /*7140*/  @!P2 PRMT R47, R34.reuse, 0x7610, R47 ;  /* 0x00007610222fa816 */ /* 0x040fe4000000002f */
[----:B------:R-:W-:Y:S02]  /*7150*/  @!P2 PRMT R48, R34, 0x7632, R48 ;  /* 0x000076322230a816 */ /* 0x000fe40000000030 */
[C---:B------:R-:W-:Y:S02]  /*7160*/  @!P2 PRMT R49, R36.reuse, 0x7610, R49 ;  /* 0x000076102431a816 */ /* 0x040fe40000000031 */
[----:B------:R-:W-:Y:S02]  /*7170*/  @!P2 PRMT R50, R36, 0x7632, R50 ;  /* 0x000076322432a816 */ /* 0x000fe40000000032 */
[----:B0-----:R-:W-:-:S02]  /*7180*/  CS2R R12, SRZ ;  /* 0x00000000000c7805 */ /* 0x001fc4000001ff00 */
[----:B------:R-:W-:Y:S02]  /*7190*/  LOP3.LUT P2, RZ, R37, 0x200, RZ, 0xc0, !PT ;  /* 0x0000020025ff7812 */ /* 0x000fe4000784c0ff */
[----:B------:R-:W-:-:S05]  /*71a0*/  @!P5 PRMT R14, R58, 0x7632, R14 ;  /* 0x000076323a0ed816 */ /* 0x000fca000000000e */
[----:B------:R0:W-:Y:S01]  /*71b0*/  STL.S16 [R1+0x3dc], R14 ;  /* 0x0003dc0e01007387 */ /* 0x0001e20000100600 */
[----:B------:R-:W-:Y:S02]  /*71c0*/  LOP3.LUT P3, RZ, R37, 0x100, RZ, 0xc0, !PT ;  /* 0x0000010025ff7812 */ /* 0x000fe4000786c0ff */
[----:B0-----:R-:W-:-:S06]  /*71d0*/  MOV R14, RZ ;  /* 0x000000ff000e7202 */ /* 0x001fcc0000000f00 */
[----:B------:R0:W3:Y:S02]  /*71e0*/  @!P2 LDG.E R14, desc[UR10][R16.64] ;  /* 0x0000000a100ea981 */ /* 0x0000e4000c1e1900 */
[----:B0-----:R-:W-:-:S06]  /*71f0*/  CS2R R16, SRZ ;  /* 0x0000000000107805 */ /* 0x001fcc000001ff00 */
[----:B--2---:R-:W2:Y:S04]  /*7200*/  @!P3 LDG.E R16, desc[UR10][R22.64] ;  /* 0x0000000a1610b981 */ /* 0x004ea8000c1e1900 */
[----:B------:R-:W2:Y:S01]  /*7210*/  LDL.LU.64 R22, [R1+0x590] ;  /* 0x0005900001167983 */ /* 0x000ea20000300a00 */
[----:B------:R-:W-:-:S03]  /*7220*/  HFMA2 R15, -RZ, RZ, 0, 0 ;  /* 0x00000000ff0f7431 */ /* 0x000fc600000001ff */
[----:B----4-:R0:W4:Y:S04]  /*7230*/  @!P1 LDG.E R13, desc[UR10][R20.64] ;  /* 0x0000000a140d9981 */ /* 0x010128000c1e1900 */
[----:B---3--:R1:W3:Y:S04]  /*7240*/  @!P2 LDG.E R17, desc[UR10][R18.64] ;  /* 0x0000000a1211a981 */ /* 0x0082e8000c1e1900 */
[----:B------:R-:W0:Y:S04]  /*7250*/  LDL.LU.64 R20, [R1+0x9e0] ;  /* 0x0009e00001147983 */ /* 0x000e280000300a00 */
[----:B------:R-:W1:Y:S01]  /*7260*/  LDL.LU.64 R18, [R1+0x9d8] ;  /* 0x0009d80001127983 */ /* 0x000e620000300a00 */
[----:B------:R-:W-:-:S13]  /*7270*/  LOP3.LUT P1, RZ, R38, 0x400, RZ, 0xc0, !PT ;  /* 0x0000040026ff7812 */ /* 0x000fda000782c0ff */
[----:B------:R-:W3:Y:S04]  /*7280*/  @!P1 LDG.E R12, desc[UR10][R24.64] ;  /* 0x0000000a180c9981 */ /* 0x000ee8000c1e1900 */
[----:B------:R-:W4:Y:S04]  /*7290*/  @!P1 LDG.E R15, desc[UR10][R44.64] ;  /* 0x0000000a2c0f9981 */ /* 0x000f28000c1e1900 */
[----:B------:R-:W3:Y:S04]  /*72a0*/  LDL.LU.64 R24, [R1+0x558] ;  /* 0x0005580001187983 */ /* 0x000ee80000300a00 */
[----:B------:R-:W4:Y:S01]  /*72b0*/  LDL.LU.64 R44, [R1+0x540] ;  /* 0x00054000012c7983 */ /* 0x000f220000300a00 */
[----:B------:R-:W-:-:S02]  /*72c0*/  LOP3.LUT P4, RZ, R38, 0x800, RZ, 0xc0, !PT ;  /* 0x0000080026ff7812 */ /* 0x000fc4000788c0ff */
[----:B------:R-:W-:Y:S02]  /*72d0*/  PRMT R51, RZ, 0x7610, R51 ;  /* 0x00007610ff337816 */ /* 0x000fe40000000033 */
[----:B------:R-:W-:Y:S02]  /*72e0*/  PRMT R52, RZ, 0x7610, R52 ;  /* 0x00007610ff347816 */ /* 0x000fe40000000034 */
[----:B------:R-:W-:Y:S02]  /*72f0*/  PRMT R53, RZ, 0x7610, R53 ;  /* 0x00007610ff357816 */ /* 0x000fe40000000035 */
[----:B------:R-:W-:-:S05]  /*7300*/  PRMT R54, RZ, 0x7610, R54 ;  /* 0x00007610ff367816 */ /* 0x000fca0000000036 */
[C---:B------:R-:W-:Y:S02]  /*7310*/  @!P4 PRMT R51, R3.reuse, 0x7610, R51 ;  /* 0x000076100333c816 */ /* 0x040fe40000000033 */
[----:B------:R-:W-:Y:S02]  /*7320*/  @!P4 PRMT R52, R3, 0x7632, R52 ;  /* 0x000076320334c816 */ /* 0x000fe40000000034 */
[C---:B------:R-:W-:Y:S02]  /*7330*/  @!P4 PRMT R53, R8.reuse, 0x7610, R53 ;  /* 0x000076100835c816 */ /* 0x040fe40000000035 */
[----:B------:R-:W-:Y:S02]  /*7340*/  @!P4 PRMT R54, R8, 0x7632, R54 ;  /* 0x000076320836c816 */ /* 0x000fe40000000036 */
[----:B------:R-:W-:Y:S02]  /*7350*/  LOP3.LUT P4, RZ, R37, 0x80, RZ, 0xc0, !PT ;  /* 0x0000008025ff7812 */ /* 0x000fe4000788c0ff */
[----:B------:R-:W-:-:S04]  /*7360*/  PRMT R61, RZ, 0x7610, R61 ;  /* 0x00007610ff3d7816 */ /* 0x000fc8000000003d */
[----:B------:R-:W-:-:S05]  /*7370*/  @!P0 PRMT R61, R59, 0x7632, R61 ;  /* 0x000076323b3d8816 */ /* 0x000fca000000003d */
[----:B------:R2:W-:Y:S04]  /*7380*/  STL.S16 [R1+0x540], R61 ;  /* 0x0005403d01007387 */ /* 0x0005e80000100600 */
[----:B--2---:R-:W2:Y:S01]  /*7390*/  LDL.LU R61, [R1+0x9d0] ;  /* 0x0009d000013d7983 */ /* 0x004ea20000300800 */
[----:B0-----:R-:W-:-:S04]  /*73a0*/  PRMT R21, RZ, 0x7610, R21 ;  /* 0x00007610ff157816 */ /* 0x001fc80000000015 */
[----:B------:R-:W-:-:S05]  /*73b0*/  @!P0 PRMT R21, R57, 0x7632, R21 ;  /* 0x0000763239158816 */ /* 0x000fca0000000015 */
[----:B------:R0:W-:Y:S01]  /*73c0*/  STL.S16 [R1+0x558], R21 ;  /* 0x0005581501007387 */ /* 0x0001e20000100600 */
[----:B-1----:R-:W-:Y:S01]  /*73d0*/  PRMT R19, RZ, 0x7610, R19 ;  /* 0x00007610ff137816 */ /* 0x002fe20000000013 */
[----:B0-----:R-:W-:-:S03]  /*73e0*/  HFMA2 R21, -RZ, RZ, 0, 0 ;  /* 0x00000000ff157431 */ /* 0x001fc600000001ff */
[----:B------:R-:W-:-:S03]  /*73f0*/  @!P6 PRMT R19, R60, 0x7632, R19 ;  /* 0x000076323c13e816 */ /* 0x000fc60000000013 */
[----:B------:R0:W2:Y:S04]  /*7400*/  @!P4 LDG.E R21, desc[UR10][R22.64] ;  /* 0x0000000a1615c981 */ /* 0x0000a8000c1e1900 */
[----:B------:R1:W-:Y:S04]  /*7410*/  STL.S16 [R1+0x510], R19 ;  /* 0x0005101301007387 */ /* 0x0003e80000100600 */
[----:B------:R-:W2:Y:S01]  /*7420*/  LDL.LU.64 R22, [R1+0x9c8] ;  /* 0x0009c80001167983 */ /* 0x000ea20000300a00 */
[----:B-1----:R-:W-:-:S06]  /*7430*/  HFMA2 R19, -RZ, RZ, 0, 0 ;  /* 0x00000000ff137431 */ /* 0x002fcc00000001ff */
[----:B---3--:R-:W3:Y:S04]  /*7440*/  @!P3 LDG.E R19, desc[UR10][R24.64] ;  /* 0x0000000a1813b981 */ /* 0x008ee8000c1e1900 */
[----:B------:R-:W3:Y:S04]  /*7450*/  LDL.LU.64 R24, [R1+0x5a0] ;  /* 0x0005a00001187983 */ /* 0x000ee80000300a00 */
[----:B------:R1:W-:Y:S02]  /*7460*/  STL [R1+0x10], R18 ;  /* 0x0000101201007387 */ /* 0x0003e40000100800 */
[----:B-1----:R-:W-:-:S06]  /*7470*/  MOV R18, RZ ;  /* 0x000000ff00127202 */ /* 0x002fcc0000000f00 */
[----:B----4-:R-:W4:Y:S04]  /*7480*/  @!P4 LDG.E R18, desc[UR10][R44.64] ;  /* 0x0000000a2c12c981 */ /* 0x010f28000c1e1900 */
[----:B------:R-:W4:Y:S01]  /*7490*/  LDL.LU.64 R44, [R1+0x588] ;  /* 0x00058800012c7983 */ /* 0x000f220000300a00 */
[----:B------:R-:W-:-:S04]  /*74a0*/  LOP3.LUT R38, R38, 0xfffffdff, RZ, 0xc0, !PT ;  /* 0xfffffdff26267812 */ /* 0x000fc800078ec0ff */
[----:B------:R-:W-:Y:S02]  /*74b0*/  @P3 LOP3.LUT R38, R38, 0x200, RZ, 0xfc, !PT ;  /* 0x0000020026263812 */ /* 0x000fe400078efcff */
[----:B------:R-:W-:Y:S02]  /*74c0*/  LOP3.LUT P3, RZ, R37, 0x1000, RZ, 0xc0, !PT ;  /* 0x0000100025ff7812 */ /* 0x000fe4000786c0ff */
[----:B------:R-:W-:Y:S02]  /*74d0*/  PRMT R55, RZ, 0x7610, R55 ;  /* 0x00007610ff377816 */ /* 0x000fe40000000037 */
[----:B------:R-:W-:Y:S02]  /*74e0*/  PRMT R39, RZ, 0x7610, R39 ;  /* 0x00007610ff277816 */ /* 0x000fe40000000027 */
[----:B------:R-:W-:Y:S02]  /*74f0*/  PRMT R42, RZ, 0x7610, R42 ;  /* 0x00007610ff2a7816 */ /* 0x000fe4000000002a */
[----:B------:R-:W-:-:S02]  /*7500*/  @!P5 PRMT R55, R2, 0x7610, R55 ;  /* 0x000076100237d816 */ /* 0x000fc40000000037 */
[----:B------:R-:W-:Y:S02]  /*7510*/  @!P5 PRMT R39, R2, 0x7632, R39 ;  /* 0x000076320227d816 */ /* 0x000fe40000000027 */
[----:B------:R-:W-:Y:S02]  /*7520*/  @!P5 PRMT R42, R58, 0x7610, R42 ;  /* 0x000076103a2ad816 */ /* 0x000fe4000000002a */
[----:B------:R-:W-:Y:S01]  /*7530*/  LOP3.LUT P5, RZ, R37, 0x40, RZ, 0xc0, !PT ;  /* 0x0000004025ff7812 */ /* 0x000fe200078ac0ff */
[----:B------:R-:W-:Y:S01]  /*7540*/  STL [R1+0x79c], R46 ;  /* 0x00079c2e01007387 */ /* 0x000fe20000100800 */
[----:B--2---:R-:W-:Y:S02]  /*7550*/  PRMT R61, RZ, 0x7610, R61 ;  /* 0x00007610ff3d7816 */ /* 0x004fe4000000003d */
[----:B------:R-:W-:Y:S01]  /*7560*/  LOP3.LUT R38, R38, 0xfffffeff, RZ, 0xc0, !PT ;  /* 0xfffffeff26267812 */ /* 0x000fe200078ec0ff */
[----:B------:R1:W-:Y:S04]  /*7570*/  STL.64 [R1+0x7a8], R46 ;  /* 0x0007a82e01007387 */ /* 0x0003e80000100a00 */
[----:B------:R-:W-:Y:S04]  /*7580*/  STL [R1+0x7f0], R46 ;  /* 0x0007f02e01007387 */ /* 0x000fe80000100800 */
[----:B------:R-:W-:Y:S04]  /*7590*/  STL [R1+0x820], R46 ;  /* 0x0008202e01007387 */ /* 0x000fe80000100800 */
[----:B------:R-:W-:Y:S01]  /*75a0*/  STL [R1+0x830], R46 ;  /* 0x0008302e01007387 */ /* 0x000fe20000100800 */
[----:B-1----:R-:W-:-:S03]  /*75b0*/  PRMT R47, RZ, 0x7610, R47 ;  /* 0x00007610ff2f7816 */ /* 0x002fc6000000002f */
[----:B------:R-:W-:Y:S04]  /*75c0*/  STL [R1+0x854], R46 ;  /* 0x0008542e01007387 */ /* 0x000fe80000100800 */
[----:B------:R-:W-:Y:S04]  /*75d0*/  STL [R1+0x884], R46 ;  /* 0x0008842e01007387 */ /* 0x000fe80000100800 */
[----:B------:R-:W-:Y:S04]  /*75e0*/  STL [R1+0x8b8], R46 ;  /* 0x0008b82e01007387 */ /* 0x000fe80000100800 */
[----:B------:R-:W-:Y:S04]  /*75f0*/  STL [R1+0x8e8], R46 ;  /* 0x0008e82e01007387 */ /* 0x000fe80000100800 */
[----:B------:R-:W-:Y:S04]  /*7600*/  STL [R1+0x8f8], R46 ;  /* 0x0008f82e01007387 */ /* 0x000fe80000100800 */
[----:B------:R-:W-:Y:S04]  /*7610*/  STL [R1+0x91c], R46 ;  /* 0x00091c2e01007387 */ /* 0x000fe80000100800 */
[----:B------:R-:W-:Y:S04]  /*7620*/  STL [R1+0x934], R46 ;  /* 0x0009342e01007387 */ /* 0x000fe80000100800 */
[----:B------:R1:W-:Y:S01]  /*7630*/  STL [R1+0x964], R46 ;  /* 0x0009642e01007387 */ /* 0x0003e20000100800 */
[----:B------:R-:W-:-:S02]  /*7640*/  @!P3 PRMT R61, R56, 0x7632, R61 ;  /* 0x00007632383db816 */ /* 0x000fc4000000003d */
[----:B------:R-:W-:Y:S02]  /*7650*/  PRMT R43, RZ, 0x7610, R43 ;  /* 0x00007610ff2b7816 */ /* 0x000fe4000000002b */
[----:B------:R-:W-:Y:S02]  /*7660*/  @!P6 PRMT R47, R9, 0x7632, R47 ;  /* 0x00007632092fe816 */ /* 0x000fe4000000002f */
[----:B-1----:R-:W-:Y:S02]  /*7670*/  PRMT R46, RZ, 0x7610, R46 ;  /* 0x00007610ff2e7816 */ /* 0x002fe4000000002e */
[----:B------:R-:W-:Y:S02]  /*7680*/  @P4 LOP3.LUT R38, R38, 0x100, RZ, 0xfc, !PT ;  /* 0x0000010026264812 */ /* 0x000fe400078efcff */
[----:B------:R-:W-:Y:S02]  /*7690*/  @!P6 PRMT R46, R60, 0x7610, R46 ;  /* 0x000076103c2ee816 */ /* 0x000fe4000000002e */
[----:B------:R-:W-:Y:S01]  /*76a0*/  LOP3.LUT P4, RZ, R37, 0x800, RZ, 0xc0, !PT ;  /* 0x0000080025ff7812 */ /* 0x000fe2000788c0ff */
[----:B------:R1:W-:Y:S01]  /*76b0*/  STL.S16 [R1+0x55c], R61 ;  /* 0x00055c3d01007387 */ /* 0x0003e20000100600 */
[----:B------:R-:W-:-:S02]  /*76c0*/  @!P6 PRMT R43, R9, 0x7610, R43 ;  /* 0x00007610092be816 */ /* 0x000fc4000000002b */
[----:B------:R-:W-:Y:S01]  /*76d0*/  LOP3.LUT P6, RZ, R37, 0x20, RZ, 0xc0, !PT ;  /* 0x0000002025ff7812 */ /* 0x000fe200078cc0ff */
[----:B------:R-:W-:Y:S04]  /*76e0*/  STL.S16 [R1+0x4f0], R46 ;  /* 0x0004f02e01007387 */ /* 0x000fe80000100600 */
[----:B------:R2:W-:Y:S04]  /*76f0*/  STL.S16 [R1+0x4dc], R47 ;  /* 0x0004dc2f01007387 */ /* 0x0005e80000100600 */
[----:B-1----:R-:W4:Y:S04]  /*7700*/  LDL.LU R61, [R1+0x9c0] ;  /* 0x0009c000013d7983 */ /* 0x002f280000300800 */
[----:B------:R1:W-:Y:S04]  /*7710*/  STL.64 [R1+0x998], R30 ;  /* 0x0009981e01007387 */ /* 0x0003e80000100a00 */
[----:B--2---:R-:W2:Y:S01]  /*7720*/  LDL.LU.64 R46, [R1+0x288] ;  /* 0x00028800012e7983 */ /* 0x004ea20000300a00 */
[----:B------:R-:W-:-:S02]  /*7730*/  PRMT R4, RZ, 0x7610, R4 ;  /* 0x00007610ff047816 */ /* 0x000fc40000000004 */
[----:B-1----:R-:W-:Y:S02]  /*7740*/  PRMT R31, RZ, 0x7610, R31 ;  /* 0x00007610ff1f7816 */ /* 0x002fe4000000001f */
[----:B------:R-:W-:Y:S02]  /*7750*/  PRMT R30, RZ, 0x7610, R30 ;  /* 0x00007610ff1e7816 */ /* 0x000fe4000000001e */
[----:B------:R-:W-:Y:S02]  /*7760*/  @!P0 PRMT R31, R57, 0x7610, R31 ;  /* 0x00007610391f8816 */ /* 0x000fe4000000001f */
[----:B------:R-:W-:Y:S02]  /*7770*/  @!P3 PRMT R30, R56, 0x7610, R30 ;  /* 0x00007610381eb816 */ /* 0x000fe4000000001e */
[----:B------:R-:W-:Y:S01]  /*7780*/  @!P4 PRMT R4, R0, 0x7632, R4 ;  /* 0x000076320004c816 */ /* 0x000fe20000000004 */
[----:B------:R-:W-:Y:S04]  /*7790*/  STL.S16 [R1+0x544], R31 ;  /* 0x0005441f01007387 */ /* 0x000fe80000100600 */
[----:B------:R1:W-:Y:S04]  /*77a0*/  STL.S16 [R1+0x28c], R30 ;  /* 0x00028c1e01007387 */ /* 0x0003e80000100600 */
[----:B------:R0:W-:Y:S04]  /*77b0*/  STL.S16 [R1+0x514], R4 ;  /* 0x0005140401007387 */ /* 0x0001e80000100600 */
[----:B-1----:R-:W2:Y:S04]  /*77c0*/  LDL.LU.64 R30, [R1+0x578] ;  /* 0x00057800011e7983 */ /* 0x002ea80000300a00 */
[----:B0-----:R-:W2:Y:S04]  /*77d0*/  LDL.LU R4, [R1+0x9b4] ;  /* 0x0009b40001047983 */ /* 0x001ea80000300800 */
[----:B------:R0:W-:Y:S02]  /*77e0*/  STL [R1+0x114], R23 ;  /* 0x0001141701007387 */ /* 0x0001e40000100800 */
[----:B0-----:R-:W-:-:S04]  /*77f0*/  PRMT R23, RZ, 0x7610, R23 ;  /* 0x00007610ff177816 */ /* 0x001fc80000000017 */
[----:B------:R-:W-:Y:S01]  /*7800*/  @!P3 PRMT R23, R5, 0x7632, R23 ;  /* 0x000076320517b816 */ /* 0x000fe20000000017 */
[----:B------:R-:W-:Y:S04]  /*7810*/  STL [R1+0x18], R22 ;  /* 0x0000181601007387 */ /* 0x000fe80000100800 */
[----:B------:R0:W-:Y:S02]  /*7820*/  STL.S16 [R1+0x594], R23 ;  /* 0x0005941701007387 */ /* 0x0001e40000100600 */
[----:B0-----:R-:W-:-:S06]  /*7830*/  CS2R R22, SRZ ;  /* 0x0000000000167805 */ /* 0x001fcc000001ff00 */
[----:B---3--:R0:W3:Y:S04]  /*7840*/  @!P5 LDG.E R23, desc[UR10][R24.64] ;  /* 0x0000000a1817d981 */ /* 0x0080e8000c1e1900 */
[----:B------:R-:W3:Y:S04]  /*7850*/  LDL.LU.64 R24, [R1+0x9b8] ;  /* 0x0009b80001187983 */ /* 0x000ee80000300a00 */
[----:B----4-:R-:W4:Y:S04]  /*7860*/  @!P6 LDG.E R22, desc[UR10][R44.64] ;  /* 0x0000000a2c16e981 */ /* 0x010f28000c1e1900 */
[----:B------:R-:W4:Y:S01]  /*7870*/  LDL.LU.64 R44, [R1+0x580] ;  /* 0x00058000012c7983 */ /* 0x000f220000300a00 */
[----:B------:R-:W-:-:S03]  /*7880*/  PRMT R27, RZ, 0x7610, R27 ;  /* 0x00007610ff1b7816 */ /* 0x000fc6000000001b */
[----:B------:R1:W-:Y:S04]  /*7890*/  STL [R1+0x110], R10 ;  /* 0x0001100a01007387 */ /* 0x0003e80000100800 */
[----:B------:R0:W-:Y:S01]  /*78a0*/  STL [R1+0x14], R20 ;  /* 0x0000141401007387 */ /* 0x0001e20000100800 */
[----:B------:R-:W-:Y:S02]  /*78b0*/  @!P1 PRMT R27, R15, 0x7632, R27 ;  /* 0x000076320f1b9816 */ /* 0x000fe4000000001b */
[----:B-1----:R-:W-:Y:S02]  /*78c0*/  PRMT R10, RZ, 0x7610, R10 ;  /* 0x00007610ff0a7816 */ /* 0x002fe4000000000a */
[----:B0-----:R-:W-:Y:S02]  /*78d0*/  MOV R20, RZ ;  /* 0x000000ff00147202 */ /* 0x001fe40000000f00 */
[----:B------:R-:W-:-:S02]  /*78e0*/  @!P0 PRMT R10, R59, 0x7610, R10 ;  /* 0x000076103b0a8816 */ /* 0x000fc4000000000a */
[----:B------:R-:W-:Y:S01]  /*78f0*/  LOP3.LUT P0, RZ, R37, 0x10, RZ, 0xc0, !PT ;  /* 0x0000001025ff7812 */ /* 0x000fe2000780c0ff */
[----:B------:R-:W-:Y:S04]  /*7900*/  STL [R1+0x7bc], R50 ;  /* 0x0007bc3201007387 */ /* 0x000fe80000100800 */
[----:B------:R-:W-:Y:S04]  /*7910*/  STL.64 [R1+0x7c8], R50 ;  /* 0x0007c83201007387 */ /* 0x000fe80000100a00 */
[----:B------:R-:W-:Y:S04]  /*7920*/  STL [R1+0x7fc], R50 ;  /* 0x0007fc3201007387 */ /* 0x000fe80000100800 */
[----:B------:R-:W-:Y:S04]  /*7930*/  STL [R1+0x82c], R50 ;  /* 0x00082c3201007387 */ /* 0x000fe80000100800 */
[----:B------:R-:W-:Y:S04]  /*7940*/  STL [R1+0x860], R50 ;  /* 0x0008603201007387 */ /* 0x000fe80000100800 */
[----:B------:R-:W-:Y:S04]  /*7950*/  STL.64 [R1+0x890], R50 ;  /* 0x0008903201007387 */ /* 0x000fe80000100a00 */
[----:B------:R-:W-:Y:S04]  /*7960*/  STL [R1+0x8dc], R50 ;  /* 0x0008dc3201007387 */ /* 0x000fe80000100800 */
[----:B------:R-:W-:Y:S04]  /*7970*/  STL [R1+0x910], R50 ;  /* 0x0009103201007387 */ /* 0x000fe80000100800 */
[----:B------:R-:W-:Y:S04]  /*7980*/  STL [R1+0x940], R50 ;  /* 0x0009403201007387 */ /* 0x000fe80000100800 */
[----:B------:R0:W-:Y:S02]  /*7990*/  STL.64 [R1+0x970], R50 ;  /* 0x0009703201007387 */ /* 0x0001e40000100a00 */
[----:B0-----:R-:W-:-:S02]  /*79a0*/  PRMT R51, RZ, 0x7610, R51 ;  /* 0x00007610ff337816 */ /* 0x001fc40000000033 */
[----:B------:R-:W-:Y:S02]  /*79b0*/  PRMT R50, RZ, 0x7610, R50 ;  /* 0x00007610ff327816 */ /* 0x000fe40000000032 */
[----:B------:R-:W-:Y:S02]  /*79c0*/  @!P3 PRMT R51, R5, 0x7610, R51 ;  /* 0x000076100533b816 */ /* 0x000fe40000000033 */
[----:B------:R-:W-:Y:S02]  /*79d0*/  @!P4 PRMT R50, R0, 0x7610, R50 ;  /* 0x000076100032c816 */ /* 0x000fe40000000032 */
[----:B------:R-:W-:-:S04]  /*79e0*/  PRMT R61, RZ, 0x7610, R61 ;  /* 0x00007610ff3d7816 */ /* 0x000fc8000000003d */
[----:B------:R-:W-:Y:S01]  /*79f0*/  @!P4 PRMT R61, R13, 0x7610, R61 ;  /* 0x000076100d3dc816 */ /* 0x000fe2000000003d */
[----:B--2---:R-:W2:Y:S04]  /*7a00*/  @!P5 LDG.E R20, desc[UR10][R46.64] ;  /* 0x0000000a2e14d981 */ /* 0x004ea8000c1e1900 */
[----:B------:R-:W2:Y:S04]  /*7a10*/  LDL.LU.64 R46, [R1+0x598] ;  /* 0x00059800012e7983 */ /* 0x000ea80000300a00 */
[----:B------:R0:W-:Y:S04]  /*7a20*/  STL.S16 [R1+0x598], R27 ;  /* 0x0005981b01007387 */ /* 0x0001e80000100600 */
[----:B------:R1:W-:Y:S01]  /*7a30*/  STL.S16 [R1+0x588], R61 ;  /* 0x0005883d01007387 */ /* 0x0003e20000100600 */
[----:B0-----:R-:W-:-:S03]  /*7a40*/  HFMA2 R27, -RZ, RZ, 0, 0 ;  /* 0x00000000ff1b7431 */ /* 0x001fc600000001ff */
[----:B-1----:R-:W2:Y:S04]  /*7a50*/  LDL.LU R61, [R1+0x9b0] ;  /* 0x0009b000013d7983 */ /* 0x002ea80000300800 */
[----:B------:R-:W-:Y:S01]  /*7a60*/  STL.S16 [R1+0x590], R51 ;  /* 0x0005903301007387 */ /* 0x000fe20000100600 */
[----:B------:R-:W-:-:S03]  /*7a70*/  PRMT R4, RZ, 0x7610, R4 ;  /* 0x00007610ff047816 */ /* 0x000fc60000000004 */
[----:B------:R0:W-:Y:S01]  /*7a80*/  STL.S16 [R1+0x288], R50 ;  /* 0x0002883201007387 */ /* 0x0001e20000100600 */
[----:B------:R-:W-:-:S03]  /*7a90*/  @!P1 PRMT R4, R12, 0x7632, R4 ;  /* 0x000076320c049816 */ /* 0x000fc60000000004 */
[----:B0-----:R-:W2:Y:S04]  /*7aa0*/  LDL.LU.64 R50, [R1+0x4c0] ;  /* 0x0004c00001327983 */ /* 0x001ea80000300a00 */
[----:B------:R0:W-:Y:S04]  /*7ab0*/  STL.S16 [R1+0x4f4], R4 ;  /* 0x0004f40401007387 */ /* 0x0001e80000100600 */
[----:B0-----:R-:W2:Y:S04]  /*7ac0*/  LDL.LU R4, [R1+0x9ac] ;  /* 0x0009ac0001047983 */ /* 0x001ea80000300800 */
[----:B---3--:R0:W-:Y:S02]  /*7ad0*/  STL [R1+0x118], R25 ;  /* 0x0001181901007387 */ /* 0x0081e40000100800 */
[----:B0-----:R-:W-:-:S04]  /*7ae0*/  PRMT R25, RZ, 0x7610, R25 ;  /* 0x00007610ff197816 */ /* 0x001fc80000000019 */
[----:B------:R-:W-:Y:S01]  /*7af0*/  @!P4 PRMT R25, R13, 0x7632, R25 ;  /* 0x000076320d19c816 */ /* 0x000fe20000000019 */
[----:B------:R-:W-:Y:S04]  /*7b00*/  STL [R1+0x1c], R24 ;  /* 0x00001c1801007387 */ /* 0x000fe80000100800 */
[----:B------:R0:W-:Y:S04]  /*7b10*/  STL.S16 [R1+0x58c], R25 ;  /* 0x00058c1901007387 */ /* 0x0001e80000100600 */
[----:B----4-:R1:W3:Y:S01]  /*7b20*/  @!P0 LDG.E R27, desc[UR10][R44.64] ;  /* 0x0000000a2c1b8981 */ /* 0x0102e2000c1e1900 */
[----:B0-----:R-:W-:-:S03]  /*7b30*/  CS2R R24, SRZ ;  /* 0x0000000000187805 */ /* 0x001fc6000001ff00 */
[----:B------:R-:W1:Y:S04]  /*7b40*/  LDL.LU R44, [R1+0x9a4] ;  /* 0x0009a400012c7983 */ /* 0x000e680000300800 */
[----:B------:R-:W4:Y:S04]  /*7b50*/  @!P0 LDG.E R24, desc[UR10][R30.64] ;  /* 0x0000000a1e188981 */ /* 0x000f28000c1e1900 */
[----:B------:R-:W3:Y:S04]  /*7b60*/  LDL.LU.64 R30, [R1+0x570] ;  /* 0x00057000011e7983 */ /* 0x000ee80000300a00 */
[----:B------:R0:W-:Y:S01]  /*7b70*/  STL [R1+0x120], R29 ;  /* 0x0001201d01007387 */ /* 0x0001e20000100800 */
[----:B------:R-:W-:-:S02]  /*7b80*/  LOP3.LUT P3, RZ, R37, 0x8, RZ, 0xc0, !PT ;  /* 0x0000000825ff7812 */ /* 0x000fc4000786c0ff */
[----:B0-----:R-:W-:-:S04]  /*7b90*/  PRMT R29, RZ, 0x7610, R29 ;  /* 0x00007610ff1d7816 */ /* 0x001fc8000000001d */
[----:B------:R-:W-:Y:S01]  /*7ba0*/  @!P2 PRMT R29, R17, 0x7632, R29 ;  /* 0x00007632111da816 */ /* 0x000fe2000000001d */
[----:B------:R-:W-:Y:S04]  /*7bb0*/  STL [R1+0x24], R28 ;  /* 0x0000241c01007387 */ /* 0x000fe80000100800 */
[----:B------:R0:W-:Y:S04]  /*7bc0*/  STL.S16 [R1+0x580], R29 ;  /* 0x0005801d01007387 */ /* 0x0001e80000100600 */
[----:B------:R0:W-:Y:S02]  /*7bd0*/  STL [R1+0x20], R26 ;  /* 0x0000201a01007387 */ /* 0x0001e40000100800 */
[----:B0-----:R-:W-:-:S02]  /*7be0*/  CS2R R28, SRZ ;  /* 0x00000000001c7805 */ /* 0x001fc4000001ff00 */
[----:B------:R-:W-:Y:S01]  /*7bf0*/  MOV R26, RZ ;  /* 0x000000ff001a7202 */ /* 0x000fe20000000f00 */
[----:B------:R-:W-:Y:S04]  /*7c00*/  STL [R1+0x97c], R34 ;  /* 0x00097c2201007387 */ /* 0x000fe80000100800 */
[----:B------:R0:W-:Y:S02]  /*7c10*/  STL.64 [R1+0x980], R34 ;  /* 0x0009802201007387 */ /* 0x0001e40000100a00 */
[----:B0-----:R-:W-:Y:S02]  /*7c20*/  PRMT R35, RZ, 0x7610, R35 ;  /* 0x00007610ff237816 */ /* 0x001fe40000000023 */
[----:B------:R-:W-:Y:S02]  /*7c30*/  PRMT R34, RZ, 0x7610, R34 ;  /* 0x00007610ff227816 */ /* 0x000fe40000000022 */
[----:B------:R-:W-:-:S05]  /*7c40*/  @!P2 PRMT R35, R17, 0x7610, R35 ;  /* 0x000076101123a816 */ /* 0x000fca0000000023 */
[----:B------:R-:W-:Y:S04]  /*7c50*/  STL.S16 [R1+0x57c], R35 ;  /* 0x00057c2301007387 */ /* 0x000fe80000100600 */
[----:B--2---:R-:W2:Y:S04]  /*7c60*/  @!P6 LDG.E R25, desc[UR10][R46.64] ;  /* 0x0000000a2e19e981 */ /* 0x004ea8000c1e1900 */
[----:B------:R-:W4:Y:S01]  /*7c70*/  LDL.LU.64 R46, [R1+0x278] ;  /* 0x00027800012e7983 */ /* 0x000f220000300a00 */
[----:B------:R-:W-:-:S04]  /*7c80*/  PRMT R61, RZ, 0x7610, R61 ;  /* 0x00007610ff3d7816 */ /* 0x000fc8000000003d */
[----:B------:R-:W-:-:S05]  /*7c90*/  @!P1 PRMT R61, R15, 0x7610, R61 ;  /* 0x000076100f3d9816 */ /* 0x000fca000000003d */
[----:B------:R0:W-:Y:S04]  /*7ca0*/  STL.S16 [R1+0x578], R61 ;  /* 0x0005783d01007387 */ /* 0x0001e80000100600 */
[----:B------:R-:W2:Y:S04]  /*7cb0*/  @!P3 LDG.E R26, desc[UR10][R50.64] ;  /* 0x0000000a321ab981 */ /* 0x000ea8000c1e1900 */
[----:B0-----:R-:W2:Y:S01]  /*7cc0*/  LDL.LU R61, [R1+0x9a8] ;  /* 0x0009a800013d7983 */ /* 0x001ea20000300800 */
[----:B------:R-:W-:-:S03]  /*7cd0*/  PRMT R4, RZ, 0x7610, R4 ;  /* 0x00007610ff047816 */ /* 0x000fc60000000004 */
[----:B------:R-:W-:Y:S01]  /*7ce0*/  STL [R1+0x11c], R11 ;  /* 0x00011c0b01007387 */ /* 0x000fe20000100800 */
[----:B------:R-:W-:-:S03]  /*7cf0*/  LOP3.LUT P4, RZ, R37, 0x4, RZ, 0xc0, !PT ;  /* 0x0000000425ff7812 */ /* 0x000fc6000788c0ff */
[----:B------:R-:W-:Y:S04]  /*7d00*/  STL [R1+0x2c], R32 ;  /* 0x00002c2001007387 */ /* 0x000fe80000100800 */
[----:B------:R-:W2:Y:S01]  /*7d10*/  LDL.LU.64 R50, [R1+0x498] ;  /* 0x0004980001327983 */ /* 0x000ea20000300a00 */
[----:B-1----:R-:W-:-:S04]  /*7d20*/  PRMT R44, RZ, 0x7610, R44 ;  /* 0x00007610ff2c7816 */ /* 0x002fc8000000002c */
[----:B------:R-:W-:Y:S01]  /*7d30*/  @!P2 PRMT R44, R14, 0x7610, R44 ;  /* 0x000076100e2ca816 */ /* 0x000fe2000000002c */
[----:B---3--:R0:W3:Y:S01]  /*7d40*/  @!P3 LDG.E R28, desc[UR10][R30.64] ;  /* 0x0000000a1e1cb981 */ /* 0x0080e2000c1e1900 */
[----:B------:R-:W-:-:S03]  /*7d50*/  LOP3.LUT P3, RZ, R38, 0x200, RZ, 0xc0, !PT ;  /* 0x0000020026ff7812 */ /* 0x000fc6000786c0ff */
[----:B------:R-:W3:Y:S04]  /*7d60*/  LDL.LU.64 R30, [R1+0x998] ;  /* 0x00099800011e7983 */ /* 0x000ee80000300a00 */
[----:B------:R1:W-:Y:S06]  /*7d70*/  STL.S16 [R1+0x284], R44 ;  /* 0x0002842c01007387 */ /* 0x0003ec0000100600 */
[C---:B------:R-:W-:Y:S01]  /*7d80*/  @!P3 PRMT R4, R16.reuse, 0x7632, R4 ;  /* 0x000076321004b816 */ /* 0x040fe20000000004 */
[----:B-1----:R-:W3:Y:S01]  /*7d90*/  LDL.LU.64 R44, [R1+0x568] ;  /* 0x00056800012c7983 */ /* 0x002ee20000300a00 */
[----:B------:R-:W-:-:S03]  /*7da0*/  @!P3 PRMT R34, R16, 0x7610, R34 ;  /* 0x000076101022b816 */ /* 0x000fc60000000022 */
[----:B------:R1:W-:Y:S04]  /*7db0*/  STL.S16 [R1+0x4c4], R4 ;  /* 0x0004c40401007387 */ /* 0x0003e80000100600 */
[----:B------:R0:W-:Y:S04]  /*7dc0*/  STL.S16 [R1+0x27c], R34 ;  /* 0x00027c2201007387 */ /* 0x0001e80000100600 */
[----:B-1----:R-:W3:Y:S04]  /*7dd0*/  LDL.LU R4, [R1+0x994] ;  /* 0x0009940001047983 */ /* 0x002ee80000300800 */
[----:B0-----:R-:W3:Y:S01]  /*7de0*/  LDL.LU.64 R34, [R1+0x560] ;  /* 0x0005600001227983 */ /* 0x001ee20000300a00 */
[----:B------:R-:W-:-:S04]  /*7df0*/  PRMT R11, RZ, 0x7610, R11 ;  /* 0x00007610ff0b7816 */ /* 0x000fc8000000000b */
[----:B------:R-:W-:Y:S02]  /*7e00*/  @!P1 PRMT R11, R12, 0x7610, R11 ;  /* 0x000076100c0b9816 */ /* 0x000fe4000000000b */
[----:B------:R-:W-:Y:S01]  /*7e10*/  LOP3.LUT P1, RZ, R37, 0x2, RZ, 0xc0, !PT ;  /* 0x0000000225ff7812 */ /* 0x000fe2000782c0ff */
[----:B------:R-:W-:Y:S01]  /*7e20*/  HFMA2 R32, -RZ, RZ, 0, 0 ;  /* 0x00000000ff207431 */ /* 0x000fe200000001ff */
[----:B----4-:R-:W4:Y:S04]  /*7e30*/  @!P4 LDG.E R29, desc[UR10][R46.64] ;  /* 0x0000000a2e1dc981 */ /* 0x010f28000c1e1900 */
[----:B------:R-:W4:Y:S01]  /*7e40*/  LDL.LU.64 R46, [R1+0x270] ;  /* 0x00027000012e7983 */ /* 0x000f220000300a00 */
[----:B--2---:R-:W-:-:S04]  /*7e50*/  PRMT R61, RZ, 0x7610, R61 ;  /* 0x00007610ff3d7816 */ /* 0x004fc8000000003d */
[----:B------:R-:W-:-:S05]  /*7e60*/  @!P2 PRMT R61, R14, 0x7632, R61 ;  /* 0x000076320e3da816 */ /* 0x000fca000000003d */
[----:B------:R0:W-:Y:S04]  /*7e70*/  STL.S16 [R1+0x4d8], R61 ;  /* 0x0004d83d01007387 */ /* 0x0001e80000100600 */
[----:B0-----:R-:W2:Y:S04]  /*7e80*/  LDL.LU R61, [R1+0x9a0] ;  /* 0x0009a000013d7983 */ /* 0x001ea80000300800 */
[----:B---3--:R0:W-:Y:S02]  /*7e90*/  STL [R1+0x28], R30 ;  /* 0x0000281e01007387 */ /* 0x0081e40000100800 */
[----:B0-----:R-:W-:-:S06]  /*7ea0*/  HFMA2 R30, -RZ, RZ, 0, 0 ;  /* 0x00000000ff1e7431 */ /* 0x001fcc00000001ff */
[----:B------:R0:W3:Y:S01]  /*7eb0*/  @!P4 LDG.E R30, desc[UR10][R44.64] ;  /* 0x0000000a2c1ec981 */ /* 0x0000e2000c1e1900 */
[----:B------:R-:W-:Y:S02]  /*7ec0*/  LOP3.LUT P4, RZ, R38, 0x100, RZ, 0xc0, !PT ;  /* 0x0000010026ff7812 */ /* 0x000fe4000788c0ff */
[----:B------:R-:W-:Y:S01]  /*7ed0*/  PRMT R4, RZ, 0x7610, R4 ;  /* 0x00007610ff047816 */ /* 0x000fe20000000004 */
[----:B------:R-:W0:Y:S10]  /*7ee0*/  LDL.LU R44, [R1+0x98c] ;  /* 0x00098c00012c7983 */ /* 0x000e340000300800 */
[----:B------:R-:W-:Y:S01]  /*7ef0*/  @!P4 PRMT R4, R18, 0x7632, R4 ;  /* 0x000076321204c816 */ /* 0x000fe20000000004 */
[----:B------:R1:W3:Y:S04]  /*7f00*/  @!P1 LDG.E R32, desc[UR10][R34.64] ;  /* 0x0000000a22209981 */ /* 0x0002e8000c1e1900 */
[----:B------:R1:W-:Y:S04]  /*7f10*/  STL.S16 [R1+0x4c0], R4 ;  /* 0x0004c00401007387 */ /* 0x0003e80000100600 */
[----:B------:R-:W3:Y:S04]  /*7f20*/  LDL.LU.64 R34, [R1+0x980] ;  /* 0x0009800001227983 */ /* 0x000ee80000300a00 */
[----:B-1----:R-:W3:Y:S04]  /*7f30*/  LDL.LU R4, [R1+0x988] ;  /* 0x0009880001047983 */ /* 0x002ee80000300800 */
[----:B------:R1:W-:Y:S02]  /*7f40*/  STL [R1+0x124], R31 ;  /* 0x0001241f01007387 */ /* 0x0003e40000100800 */
[----:B-1----:R-:W-:-:S04]  /*7f50*/  PRMT R31, RZ, 0x7610, R31 ;  /* 0x00007610ff1f7816 */ /* 0x002fc8000000001f */
[----:B------:R-:W-:-:S05]  /*7f60*/  @!P3 PRMT R31, R19, 0x7632, R31 ;  /* 0x00007632131fb816 */ /* 0x000fca000000001f */
[----:B------:R1:W-:Y:S04]  /*7f70*/  STL.S16 [R1+0x574], R31 ;  /* 0x0005741f01007387 */ /* 0x0003e80000100600 */
[----:B------:R4:W-:Y:S01]  /*7f80*/  STL [R1+0x128], R33 ;  /* 0x0001282101007387 */ /* 0x0009e20000100800 */
[----:B-1----:R-:W-:Y:S02]  /*7f90*/  MOV R31, RZ ;  /* 0x000000ff001f7202 */ /* 0x002fe40000000f00 */
[----:B----4-:R-:W-:-:S04]  /*7fa0*/  PRMT R33, RZ, 0x7610, R33 ;  /* 0x00007610ff217816 */ /* 0x010fc80000000021 */
[----:B------:R-:W4:Y:S01]  /*7fb0*/  @!P1 LDG.E R31, desc[UR10][R50.64] ;  /* 0x0000000a321f9981 */ /* 0x000f22000c1e1900 */
[----:B------:R-:W-:Y:S02]  /*7fc0*/  LOP3.LUT P2, RZ, R37, 0x1, RZ, 0xc0, !PT ;  /* 0x0000000125ff7812 */ /* 0x000fe4000784c0ff */
[----:B------:R-:W-:Y:S01]  /*7fd0*/  @!P4 PRMT R33, R21, 0x7632, R33 ;  /* 0x000076321521c816 */ /* 0x000fe20000000021 */
[----:B------:R-:W4:Y:S01]  /*7fe0*/  LDL.LU.64 R50, [R1+0x550] ;  /* 0x0005500001327983 */ /* 0x000f220000300a00 */
[----:B--2---:R-:W-:-:S04]  /*7ff0*/  PRMT R61, RZ, 0x7610, R61 ;  /* 0x00007610ff3d7816 */ /* 0x004fc8000000003d */
[----:B------:R-:W-:-:S05]  /*8000*/  @!P3 PRMT R61, R19, 0x7610, R61 ;  /* 0x00007610133db816 */ /* 0x000fca000000003d */
[----:B------:R1:W-:Y:S04]  /*8010*/  STL.S16 [R1+0x570], R61 ;  /* 0x0005703d01007387 */ /* 0x0003e80000100600 */
[----:B-1----:R-:W2:Y:S04]  /*8020*/  LDL.LU R61, [R1+0x990] ;  /* 0x00099000013d7983 */ /* 0x002ea80000300800 */
[----:B------:R1:W-:Y:S02]  /*8030*/  STL.S16 [R1+0x56c], R33 ;  /* 0x00056c2101007387 */ /* 0x0003e40000100600 */
[----:B-1----:R-:W-:-:S06]  /*8040*/  MOV R33, RZ ;  /* 0x000000ff00217202 */ /* 0x002fcc0000000f00 */
[----:B------:R-:W4:Y:S04]  /*8050*/  @!P2 LDG.E R33, desc[UR10][R46.64] ;  /* 0x0000000a2e21a981 */ /* 0x000f28000c1e1900 */
[----:B------:R-:W4:Y:S01]  /*8060*/  LDL.LU.64 R46, [R1+0x548] ;  /* 0x00054800012e7983 */ /* 0x000f220000300a00 */
[----:B0-----:R-:W-:-:S04]  /*8070*/  PRMT R44, RZ, 0x7610, R44 ;  /* 0x00007610ff2c7816 */ /* 0x001fc8000000002c */
[----:B------:R-:W-:Y:S02]  /*8080*/  @!P4 PRMT R44, R18, 0x7610, R44 ;  /* 0x00007610122cc816 */ /* 0x000fe4000000002c */
[----:B---3--:R-:W-:Y:S02]  /*8090*/  PRMT R34, RZ, 0x7610, R34 ;  /* 0x00007610ff227816 */ /* 0x008fe40000000022 */
[----:B------:R-:W-:Y:S02]  /*80a0*/  PRMT R4, RZ, 0x7610, R4 ;  /* 0x00007610ff047816 */ /* 0x000fe40000000004 */
[----:B------:R-:W-:Y:S02]  /*80b0*/  @!P5 PRMT R34, R20, 0x7632, R34 ;  /* 0x000076321422d816 */ /* 0x000fe40000000022 */
[----:B------:R-:W-:Y:S01]  /*80c0*/  @!P5 PRMT R4, R23, 0x7610, R4 ;  /* 0x000076101704d816 */ /* 0x000fe20000000004 */
[----:B------:R0:W-:Y:S04]  /*80d0*/  STL.S16 [R1+0x278], R44 ;  /* 0x0002782c01007387 */ /* 0x0001e80000100600 */
[----:B------:R1:W-:Y:S04]  /*80e0*/  STL.S16 [R1+0x49c], R34 ;  /* 0x00049c2201007387 */ /* 0x0003e80000100600 */
[----:B------:R3:W-:Y:S04]  /*80f0*/  STL.S16 [R1+0x560], R4 ;  /* 0x0005600401007387 */ /* 0x0007e80000100600 */
[----:B0-----:R-:W4:Y:S04]  /*8100*/  LDL.LU.64 R44, [R1+0x480] ;  /* 0x00048000012c7983 */ /* 0x001f280000300a00 */
[----:B-1----:R-:W4:Y:S04]  /*8110*/  LDL.LU R34, [R1+0x97c] ;  /* 0x00097c0001227983 */ /* 0x002f280000300800 */
[----:B---3--:R-:W3:Y:S04]  /*8120*/  LDL.LU R4, [R1+0x978] ;  /* 0x0009780001047983 */ /* 0x008ee80000300800 */
[----:B------:R0:W-:Y:S02]  /*8130*/  STL [R1+0x12c], R35 ;  /* 0x00012c2301007387 */ /* 0x0001e40000100800 */
[----:B0-----:R-:W-:-:S04]  /*8140*/  PRMT R35, RZ, 0x7610, R35 ;  /* 0x00007610ff237816 */ /* 0x001fc80000000023 */
[----:B------:R-:W-:-:S05]  /*8150*/  @!P5 PRMT R35, R23, 0x7632, R35 ;  /* 0x000076321723d816 */ /* 0x000fca0000000023 */
[----:B------:R0:W-:Y:S04]  /*8160*/  STL.S16 [R1+0x564], R35 ;  /* 0x0005642301007387 */ /* 0x0001e80000100600 */
[----:B------:R-:W-:Y:S01]  /*8170*/  STL [R1+0x7d4], R52 ;  /* 0x0007d43401007387 */ /* 0x000fe20000100800 */
[----:B0-----:R-:W-:-:S03]  /*8180*/  MOV R35, RZ ;  /* 0x000000ff00237202 */ /* 0x001fc60000000f00 */
[----:B------:R-:W-:Y:S04]  /*8190*/  STL [R1+0x7e0], R52 ;  /* 0x0007e03401007387 */ /* 0x000fe80000100800 */
[----:B------:R-:W-:Y:S04]  /*81a0*/  STL [R1+0x7ec], R52 ;  /* 0x0007ec3401007387 */ /* 0x000fe80000100800 */
[----:B------:R-:W-:Y:S04]  /*81b0*/  STL [R1+0x7f8], R52 ;  /* 0x0007f83401007387 */ /* 0x000fe80000100800 */
[----:B------:R-:W-:Y:S04]  /*81c0*/  STL [R1+0x804], R52 ;  /* 0x0008043401007387 */ /* 0x000fe80000100800 */
[----:B------:R-:W-:Y:S04]  /*81d0*/  STL [R1+0x810], R52 ;  /* 0x0008103401007387 */ /* 0x000fe80000100800 */
[----:B------:R-:W-:Y:S04]  /*81e0*/  STL [R1+0x81c], R52 ;  /* 0x00081c3401007387 */ /* 0x000fe80000100800 */
[----:B------:R-:W-:Y:S01]  /*81f0*/  STL [R1+0x844], R52 ;  /* 0x0008443401007387 */ /* 0x000fe20000100800 */
[----:B--2---:R-:W-:-:S03]  /*8200*/  LOP3.LUT P3, RZ, R61, 0x80000000, RZ, 0xc0, !PT ;  /* 0x800000003dff7812 */ /* 0x004fc6000786c0ff */
        /* <DEDUP_REMOVED lines=21> */
[----:B0-----:R-:W-:-:S04]  /*8360*/  PRMT R52, RZ, 0x7610, R52 ;  /* 0x00007610ff347816 */ /* 0x001fc80000000034 */
[----:B------:R-:W-:-:S05]  /*8370*/  @!P0 PRMT R52, R24, 0x7632, R52 ;  /* 0x0000763218348816 */ /* 0x000fca0000000034 */
[----:B------:R0:W-:Y:S04]  /*8380*/  STL.S16 [R1+0x484], R52 ;  /* 0x0004843401007387 */ /* 0x0001e80000100600 */
[----:B------:R1:W-:Y:S04]  /*8390*/  STL [R1+0x34], R3 ;  /* 0x0000340301007387 */ /* 0x0003e80000100800 */
[----:B0-----:R-:W2:Y:S01]  /*83a0*/  LDL.LU R52, [R1+0x960] ;  /* 0x0009600001347983 */ /* 0x001ea20000300800 */
[----:B-1----:R-:W-:-:S03]  /*83b0*/  HFMA2 R3, -RZ, RZ, 0, 0 ;  /* 0x00000000ff037431 */ /* 0x002fc600000001ff */
[----:B------:R-:W-:Y:S04]  /*83c0*/  STL.64 [R1+0x7b0], R48 ;  /* 0x0007b03001007387 */ /* 0x000fe80000100a00 */
[----:B------:R-:W-:Y:S04]  /*83d0*/  STL [R1+0x808], R48 ;  /* 0x0008083001007387 */ /* 0x000fe80000100800 */
[----:B------:R-:W-:Y:S04]  /*83e0*/  STL.64 [R1+0x838], R48 ;  /* 0x0008383001007387 */ /* 0x000fe80000100a00 */
[----:B------:R-:W-:Y:S04]  /*83f0*/  STL [R1+0x86c], R48 ;  /* 0x00086c3001007387 */ /* 0x000fe80000100800 */
[----:B------:R-:W-:Y:S04]  /*8400*/  STL [R1+0x8a0], R48 ;  /* 0x0008a03001007387 */ /* 0x000fe80000100800 */
[----:B------:R-:W-:Y:S04]  /*8410*/  STL [R1+0x8d0], R48 ;  /* 0x0008d03001007387 */ /* 0x000fe80000100800 */
[----:B------:R0:W-:Y:S04]  /*8420*/  STL.64 [R1+0x900], R48 ;  /* 0x0009003001007387 */ /* 0x0001e80000100a00 */
[----:B------:R1:W-:Y:S04]  /*8430*/  STL [R1+0x94c], R48 ;  /* 0x00094c3001007387 */ /* 0x0003e80000100800 */
[----:B----4-:R4:W4:Y:S01]  /*8440*/  @!P3 LDG.E R3, desc[UR10][R46.64] ;  /* 0x0000000a2e03b981 */ /* 0x010922000c1e1900 */
[----:B0-----:R-:W-:-:S02]  /*8450*/  PRMT R49, RZ, 0x7610, R49 ;  /* 0x00007610ff317816 */ /* 0x001fc40000000031 */
[----:B-1----:R-:W-:Y:S01]  /*8460*/  PRMT R48, RZ, 0x7610, R48 ;  /* 0x00007610ff307816 */ /* 0x002fe20000000030 */
[----:B------:R-:W4:Y:S01]  /*8470*/  LDL.LU R46, [R1+0x964] ;  /* 0x00096400012e7983 */ /* 0x000f220000300800 */
[----:B------:R-:W-:Y:S02]  /*8480*/  @!P4 PRMT R49, R21, 0x7610, R49 ;  /* 0x000076101531c816 */ /* 0x000fe40000000031 */
[----:B------:R-:W-:-:S03]  /*8490*/  @!P5 PRMT R48, R20, 0x7610, R48 ;  /* 0x000076101430d816 */ /* 0x000fc60000000030 */
[----:B------:R-:W-:Y:S04]  /*84a0*/  STL.S16 [R1+0x568], R49 ;  /* 0x0005683101007387 */ /* 0x000fe80000100600 */
[----:B------:R0:W-:Y:S04]  /*84b0*/  STL.S16 [R1+0x274], R48 ;  /* 0x0002743001007387 */ /* 0x0001e80000100600 */
[----:B0-----:R-:W4:Y:S04]  /*84c0*/  LDL.LU.64 R48, [R1+0x268] ;  /* 0x0002680001307983 */ /* 0x001f280000300a00 */
[----:B------:R0:W4:Y:S04]  /*84d0*/  @!P3 LDG.E R35, desc[UR10][R44.64] ;  /* 0x0000000a2c23b981 */ /* 0x000128000c1e1900 */
[----:B------:R1:W-:Y:S01]  /*84e0*/  STL [R1+0x30], R34 ;  /* 0x0000302201007387 */ /* 0x0003e20000100800 */
[----:B---3--:R-:W-:-:S03]  /*84f0*/  PRMT R4, RZ, 0x7610, R4 ;  /* 0x00007610ff047816 */ /* 0x008fc60000000004 */
[----:B------:R-:W0:Y:S01]  /*8500*/  LDL.LU R44, [R1+0x968] ;  /* 0x00096800012c7983 */ /* 0x000e220000300800 */
[----:B-1----:R-:W-:Y:S01]  /*8510*/  HFMA2 R34, -RZ, RZ, 0, 0 ;  /* 0x00000000ff227431 */ /* 0x002fe200000001ff */
[----:B------:R-:W-:-:S05]  /*8520*/  @!P0 PRMT R4, R27, 0x7610, R4 ;  /* 0x000076101b048816 */ /* 0x000fca0000000004 */
[----:B------:R1:W-:Y:S04]  /*8530*/  STL.S16 [R1+0x548], R4 ;  /* 0x0005480401007387 */ /* 0x0003e80000100600 */
[----:B------:R3:W3:Y:S04]  /*8540*/  @!P2 LDG.E R34, desc[UR10][R50.64] ;  /* 0x0000000a3222a981 */ /* 0x0006e8000c1e1900 */
[----:B-1----:R-:W3:Y:S04]  /*8550*/  LDL.LU R4, [R1+0x95c] ;  /* 0x00095c0001047983 */ /* 0x002ee80000300800 */
[----:B------:R-:W3:Y:S01]  /*8560*/  LDL.LU.64 R50, [R1+0x970] ;  /* 0x0009700001327983 */ /* 0x000ee20000300a00 */
[----:B------:R-:W-:-:S04]  /*8570*/  LOP3.LUT R38, R38, 0xffffff7f, RZ, 0xc0, !PT ;  /* 0xffffff7f26267812 */ /* 0x000fc800078ec0ff */
[----:B------:R-:W-:Y:S02]  /*8580*/  @P3 LOP3.LUT R38, R38, 0x80, RZ, 0xfc, !PT ;  /* 0x0000008026263812 */ /* 0x000fe400078efcff */
[----:B------:R-:W-:Y:S01]  /*8590*/  LOP3.LUT P3, RZ, R37, 0x8, RZ, 0xc0, !PT ;  /* 0x0000000825ff7812 */ /* 0x000fe2000786c0ff */
[----:B------:R1:W-:Y:S01]  /*85a0*/  STL [R1+0x130], R36 ;  /* 0x0001302401007387 */ /* 0x0003e20000100800 */
[----:B------:R-:W-:Y:S02]  /*85b0*/  LOP3.LUT P4, RZ, R61, 0x40000000, RZ, 0xc0, !PT ;  /* 0x400000003dff7812 */ /* 0x000fe4000788c0ff */
[----:B-1----:R-:W-:-:S04]  /*85c0*/  PRMT R36, RZ, 0x7610, R36 ;  /* 0x00007610ff247816 */ /* 0x002fc80000000024 */
[----:B------:R-:W-:-:S05]  /*85d0*/  @!P6 PRMT R36, R25, 0x7632, R36 ;  /* 0x000076321924e816 */ /* 0x000fca0000000024 */
[----:B------:R1:W-:Y:S02]  /*85e0*/  STL.S16 [R1+0x554], R36 ;  /* 0x0005542401007387 */ /* 0x0003e40000100600 */
[----:B-1----:R-:W-:Y:S02]  /*85f0*/  MOV R36, RZ ;  /* 0x000000ff00247202 */ /* 0x002fe40000000f00 */
[----:B--2---:R-:W-:-:S04]  /*8600*/  PRMT R52, RZ, 0x7610, R52 ;  /* 0x00007610ff347816 */ /* 0x004fc80000000034 */
[----:B------:R-:W-:-:S05]  /*8610*/  @!P3 PRMT R52, R26, 0x7632, R52 ;  /* 0x000076321a34b816 */ /* 0x000fca0000000034 */
[----:B------:R1:W-:Y:S04]  /*8620*/  STL.S16 [R1+0x480], R52 ;  /* 0x0004803401007387 */ /* 0x0003e80000100600 */
[----:B-1----:R-:W2:Y:S01]  /*8630*/  LDL.LU R52, [R1+0x954] ;  /* 0x0009540001347983 */ /* 0x002ea20000300800 */
[----:B----4-:R-:W-:-:S04]  /*8640*/  PRMT R46, RZ, 0x7610, R46 ;  /* 0x00007610ff2e7816 */ /* 0x010fc8000000002e */
[----:B------:R-:W-:-:S05]  /*8650*/  @!P0 PRMT R46, R24, 0x7610, R46 ;  /* 0x00007610182e8816 */ /* 0x000fca000000002e */
[----:B------:R1:W-:Y:S04]  /*8660*/  STL.S16 [R1+0x26c], R46 ;  /* 0x00026c2e01007387 */ /* 0x0003e80000100600 */
[----:B-1----:R-:W4:Y:S04]  /*8670*/  LDL.LU.64 R46, [R1+0x458] ;  /* 0x00045800012e7983 */ /* 0x002f280000300a00 */
[----:B------:R-:W4:Y:S04]  /*8680*/  @!P4 LDG.E R36, desc[UR10][R48.64] ;  /* 0x0000000a3024c981 */ /* 0x000f28000c1e1900 */
[----:B------:R-:W4:Y:S01]  /*8690*/  LDL.LU.64 R48, [R1+0x530] ;  /* 0x0005300001307983 */ /* 0x000f220000300a00 */
[----:B0-----:R-:W-:-:S04]  /*86a0*/  PRMT R44, RZ, 0x7610, R44 ;  /* 0x00007610ff2c7816 */ /* 0x001fc8000000002c */
[----:B------:R-:W-:-:S05]  /*86b0*/  @!P6 PRMT R44, R22, 0x7610, R44 ;  /* 0x00007610162ce816 */ /* 0x000fca000000002c */
[----:B------:R0:W-:Y:S04]  /*86c0*/  STL.S16 [R1+0x270], R44 ;  /* 0x0002702c01007387 */ /* 0x0001e80000100600 */
[----:B0-----:R-:W4:Y:S01]  /*86d0*/  LDL.LU.64 R44, [R1+0x538] ;  /* 0x00053800012c7983 */ /* 0x001f220000300a00 */
[----:B---3--:R-:W-:Y:S02]  /*86e0*/  PRMT R4, RZ, 0x7610, R4 ;  /* 0x00007610ff047816 */ /* 0x008fe40000000004 */
[----:B------:R-:W-:Y:S02]  /*86f0*/  PRMT R51, RZ, 0x7610, R51 ;  /* 0x00007610ff337816 */ /* 0x000fe40000000033 */
[----:B------:R-:W-:Y:S02]  /*8700*/  PRMT R50, RZ, 0x7610, R50 ;  /* 0x00007610ff327816 */ /* 0x000fe40000000032 */
[----:B------:R-:W-:-:S02]  /*8710*/  @!P6 PRMT R51, R22, 0x7632, R51 ;  /* 0x000076321633e816 */ /* 0x000fc40000000033 */
[----:B------:R-:W-:Y:S02]  /*8720*/  @!P6 PRMT R50, R25, 0x7610, R50 ;  /* 0x000076101932e816 */ /* 0x000fe40000000032 */
[----:B------:R-:W-:Y:S01]  /*8730*/  @!P3 PRMT R4, R28, 0x7610, R4 ;  /* 0x000076101c04b816 */ /* 0x000fe20000000004 */
[----:B------:R-:W-:Y:S04]  /*8740*/  STL.S16 [R1+0x498], R51 ;  /* 0x0004983301007387 */ /* 0x000fe80000100600 */
[----:B------:R0:W-:Y:S04]  /*8750*/  STL.S16 [R1+0x550], R50 ;  /* 0x0005503201007387 */ /* 0x0001e80000100600 */
[----:B0-----:R-:W3:Y:S04]  /*8760*/  LDL.LU.64 R50, [R1+0x528] ;  /* 0x0005280001327983 */ /* 0x001ee80000300a00 */
[----:B------:R0:W-:Y:S04]  /*8770*/  STL.S16 [R1+0x528], R4 ;  /* 0x0005280401007387 */ /* 0x0001e80000100600 */
[----:B0-----:R-:W3:Y:S04]  /*8780*/  LDL.LU R4, [R1+0x950] ;  /* 0x0009500001047983 */ /* 0x001ee80000300800 */
[----:B------:R0:W-:Y:S01]  /*8790*/  STL [R1+0x38], R2 ;  /* 0x0000380201007387 */ /* 0x0001e20000100800 */
[----:B------:R-:W-:Y:S01]  /*87a0*/  LOP3.LUT R38, R38, 0xffffffbf, RZ, 0xc0, !PT ;  /* 0xffffffbf26267812 */ /* 0x000fe200078ec0ff */
[----:B0-----:R-:W-:-:S03]  /*87b0*/  HFMA2 R2, -RZ, RZ, 0, 0 ;  /* 0x00000000ff027431 */ /* 0x001fc600000001ff */
[----:B------:R-:W-:Y:S01]  /*87c0*/  @P4 LOP3.LUT R38, R38, 0x40, RZ, 0xfc, !PT ;  /* 0x0000004026264812 */ /* 0x000fe200078efcff */
[----:B------:R0:W-:Y:S04]  /*87d0*/  STL [R1+0x134], R8 ;  /* 0x0001340801007387 */ /* 0x0001e80000100800 */
[----:B------:R1:W-:Y:S01]  /*87e0*/  STL [R1+0x138], R58 ;  /* 0x0001383a01007387 */ /* 0x0003e20000100800 */
[C---:B------:R-:W-:Y:S02]  /*87f0*/  LOP3.LUT P5, RZ, R61.reuse, 0x20000000, RZ, 0xc0, !PT ;  /* 0x200000003dff7812 */ /* 0x040fe400078ac0ff */
[----:B------:R-:W-:Y:S02]  /*8800*/  LOP3.LUT P6, RZ, R61, 0x10000000, RZ, 0xc0, !PT ;  /* 0x100000003dff7812 */ /* 0x000fe400078cc0ff */
[----:B0-----:R-:W-:-:S02]  /*8810*/  PRMT R8, RZ, 0x7610, R8 ;  /* 0x00007610ff087816 */ /* 0x001fc40000000008 */
[----:B-1----:R-:W-:Y:S01]  /*8820*/  PRMT R58, RZ, 0x7610, R58 ;  /* 0x00007610ff3a7816 */ /* 0x002fe2000000003a */
[----:B------:R0:W-:Y:S01]  /*8830*/  STL [R1+0x3c], R9 ;  /* 0x00003c0901007387 */ /* 0x0001e20000100800 */
[----:B------:R-:W-:Y:S02]  /*8840*/  @!P0 PRMT R8, R27, 0x7632, R8 ;  /* 0x000076321b088816 */ /* 0x000fe40000000008 */
[----:B------:R-:W-:-:S03]  /*8850*/  @!P3 PRMT R58, R28, 0x7632, R58 ;  /* 0x000076321c3ab816 */ /* 0x000fc6000000003a */
[----:B------:R1:W-:Y:S01]  /*8860*/  STL.S16 [R1+0x54c], R8 ;  /* 0x00054c0801007387 */ /* 0x0003e20000100600 */
[----:B0-----:R-:W-:-:S03]  /*8870*/  HFMA2 R9, -RZ, RZ, 0, 0 ;  /* 0x00000000ff097431 */ /* 0x001fc600000001ff */
[----:B------:R0:W-:Y:S01]  /*8880*/  STL.S16 [R1+0x538], R58 ;  /* 0x0005383a01007387 */ /* 0x0001e20000100600 */
[----:B-1----:R-:W-:Y:S02]  /*8890*/  MOV R8, RZ ;  /* 0x000000ff00087202 */ /* 0x002fe40000000f00 */
[----:B0-----:R-:W-:Y:S02]  /*88a0*/  MOV R58, RZ ;  /* 0x000000ff003a7202 */ /* 0x001fe40000000f00 */
[----:B--2---:R-:W-:-:S04]  /*88b0*/  PRMT R52, RZ, 0x7610, R52 ;  /* 0x00007610ff347816 */ /* 0x004fc80000000034 */
[----:B----4-:R-:W2:Y:S04]  /*88c0*/  @!P6 LDG.E R58, desc[UR10][R46.64] ;  /* 0x0000000a2e3ae981 */ /* 0x010ea8000c1e1900 */
[----:B------:R-:W4:Y:S04]  /*88d0*/  LDL.LU.64 R46, [R1+0x518] ;  /* 0x00051800012e7983 */ /* 0x000f280000300a00 */
[----:B------:R0:W2:Y:S04]  /*88e0*/  @!P5 LDG.E R9, desc[UR10][R48.64] ;  /* 0x0000000a3009d981 */ /* 0x0000a8000c1e1900 */
[----:B------:R-:W0:Y:S04]  /*88f0*/  LDL.LU R48, [R1+0x94c] ;  /* 0x00094c0001307983 */ /* 0x000e280000300800 */
[----:B------:R1:W2:Y:S01]  /*8900*/  @!P4 LDG.E R2, desc[UR10][R44.64] ;  /* 0x0000000a2c02c981 */ /* 0x0002a2000c1e1900 */
[----:B------:R-:W-:-:S03]  /*8910*/  LOP3.LUT P4, RZ, R37, 0x4, RZ, 0xc0, !PT ;  /* 0x0000000425ff7812 */ /* 0x000fc6000788c0ff */
[----:B------:R-:W1:Y:S10]  /*8920*/  LDL.LU R44, [R1+0x958] ;  /* 0x00095800012c7983 */ /* 0x000e740000300800 */
[----:B------:R-:W-:-:S05]  /*8930*/  @!P4 PRMT R52, R29, 0x7632, R52 ;  /* 0x000076321d34c816 */ /* 0x000fca0000000034 */
[----:B------:R3:W-:Y:S04]  /*8940*/  STL.S16 [R1+0x45c], R52 ;  /* 0x00045c3401007387 */ /* 0x0007e80000100600 */
[----:B---3--:R-:W3:Y:S04]  /*8950*/  @!P5 LDG.E R8, desc[UR10][R50.64] ;  /* 0x0000000a3208d981 */ /* 0x008ee8000c1e1900 */
[----:B------:R-:W2:Y:S04]  /*8960*/  LDL.LU R52, [R1+0x948] ;  /* 0x0009480001347983 */ /* 0x000ea80000300800 */
[----:B------:R-:W3:Y:S01]  /*8970*/  LDL.LU.64 R50, [R1+0x520] ;  /* 0x0005200001327983 */ /* 0x000ee20000300a00 */
[----:B------:R-:W-:-:S04]  /*8980*/  PRMT R4, RZ, 0x7610, R4 ;  /* 0x00007610ff047816 */ /* 0x000fc80000000004 */
[----:B------:R-:W-:-:S05]  /*8990*/  @!P4 PRMT R4, R30, 0x7610, R4 ;  /* 0x000076101e04c816 */ /* 0x000fca0000000004 */
[----:B------:R4:W-:Y:S04]  /*89a0*/  STL.S16 [R1+0x52c], R4 ;  /* 0x00052c0401007387 */ /* 0x0009e80000100600 */
[----:B----4-:R-:W4:Y:S01]  /*89b0*/  LDL.LU R4, [R1+0x944] ;  /* 0x0009440001047983 */ /* 0x010f220000300800 */
[----:B------:R-:W-:-:S03]  /*89c0*/  LOP3.LUT P0, RZ, R61, 0x8000000, RZ, 0xc0, !PT ;  /* 0x080000003dff7812 */ /* 0x000fc6000780c0ff */
[----:B------:R0:W-:Y:S04]  /*89d0*/  STL [R1+0x40], R59 ;  /* 0x0000403b01007387 */ /* 0x0001e80000100800 */
[----:B------:R0:W-:Y:S02]  /*89e0*/  STL [R1+0x44], R56 ;  /* 0x0000443801007387 */ /* 0x0001e40000100800 */
[----:B0-----:R-:W-:Y:S02]  /*89f0*/  HFMA2 R59, -RZ, RZ, 0, 0 ;  /* 0x00000000ff3b7431 */ /* 0x001fe400000001ff */
[----:B------:R-:W-:-:S06]  /*8a00*/  HFMA2 R56, -RZ, RZ, 0, 0 ;  /* 0x00000000ff387431 */ /* 0x000fcc00000001ff */
[----:B------:R0:W4:Y:S04]  /*8a10*/  @!P0 LDG.E R56, desc[UR10][R46.64] ;  /* 0x0000000a2e388981 */ /* 0x000128000c1e1900 */
[----:B------:R-:W0:Y:S01]  /*8a20*/  LDL.LU R46, [R1+0x934] ;  /* 0x00093400012e7983 */ /* 0x000e220000300800 */
[----:B------:R-:W-:-:S04]  /*8a30*/  PRMT R48, RZ, 0x7610, R48 ;  /* 0x00007610ff307816 */ /* 0x000fc80000000030 */
[----:B------:R-:W-:-:S05]  /*8a40*/  @!P4 PRMT R48, R29, 0x7610, R48 ;  /* 0x000076101d30c816 */ /* 0x000fca0000000030 */
[----:B------:R1:W-:Y:S04]  /*8a50*/  STL.S16 [R1+0x260], R48 ;  /* 0x0002603001007387 */ /* 0x0003e80000100600 */
[----:B-1----:R-:W4:Y:S01]  /*8a60*/  LDL.LU.64 R48, [R1+0x500] ;  /* 0x0005000001307983 */ /* 0x002f220000300a00 */
[----:B------:R-:W-:-:S04]  /*8a70*/  PRMT R44, RZ, 0x7610, R44 ;  /* 0x00007610ff2c7816 */ /* 0x000fc8000000002c */
[----:B------:R-:W-:-:S05]  /*8a80*/  @!P3 PRMT R44, R26, 0x7610, R44 ;  /* 0x000076101a2cb816 */ /* 0x000fca000000002c */
[----:B------:R1:W-:Y:S04]  /*8a90*/  STL.S16 [R1+0x268], R44 ;  /* 0x0002682c01007387 */ /* 0x0003e80000100600 */
[----:B-1----:R-:W4:Y:S01]  /*8aa0*/  LDL.LU.64 R44, [R1+0x258] ;  /* 0x00025800012c7983 */ /* 0x002f220000300a00 */
[----:B--2---:R-:W-:-:S04]  /*8ab0*/  PRMT R52, RZ, 0x7610, R52 ;  /* 0x00007610ff347816 */ /* 0x004fc80000000034 */
[----:B------:R-:W-:Y:S01]  /*8ac0*/  @!P1 PRMT R52, R31, 0x7632, R52 ;  /* 0x000076321f349816 */ /* 0x000fe20000000034 */
[----:B---3--:R1:W2:Y:S04]  /*8ad0*/  @!P6 LDG.E R59, desc[UR10][R50.64] ;  /* 0x0000000a323be981 */ /* 0x0082a8000c1e1900 */
[----:B------:R3:W-:Y:S04]  /*8ae0*/  STL.S16 [R1+0x458], R52 ;  /* 0x0004583401007387 */ /* 0x0007e80000100600 */
[----:B------:R-:W1:Y:S04]  /*8af0*/  LDL.LU R50, [R1+0x940] ;  /* 0x0009400001327983 */ /* 0x000e680000300800 */
[----:B---3--:R-:W3:Y:S01]  /*8b00*/  LDL.LU R52, [R1+0x93c] ;  /* 0x00093c0001347983 */ /* 0x008ee20000300800 */
[----:B----4-:R-:W-:-:S04]  /*8b10*/  PRMT R4, RZ, 0x7610, R4 ;  /* 0x00007610ff047816 */ /* 0x010fc80000000004 */
[----:B------:R-:W-:-:S05]  /*8b20*/  @!P1 PRMT R4, R32, 0x7610, R4 ;  /* 0x0000761020049816 */ /* 0x000fca0000000004 */
[----:B------:R4:W-:Y:S04]  /*8b30*/  STL.S16 [R1+0x520], R4 ;  /* 0x0005200401007387 */ /* 0x0009e80000100600 */
[----:B----4-:R-:W4:Y:S04]  /*8b40*/  LDL.LU R4, [R1+0x938] ;  /* 0x0009380001047983 */ /* 0x010f280000300800 */
[----:B------:R0:W-:Y:S04]  /*8b50*/  STL [R1+0x13c], R60 ;  /* 0x00013c3c01007387 */ /* 0x0001e80000100800 */
[----:B------:R0:W-:Y:S02]  /*8b60*/  STL [R1+0x140], R57 ;  /* 0x0001403901007387 */ /* 0x0001e40000100800 */
[----:B0-----:R-:W-:-:S04]  /*8b70*/  PRMT R60, RZ, 0x7610, R60 ;  /* 0x00007610ff3c7816 */ /* 0x001fc8000000003c */
[----:B------:R-:W-:Y:S02]  /*8b80*/  @!P4 PRMT R60, R30, 0x7632, R60 ;  /* 0x000076321e3cc816 */ /* 0x000fe4000000003c */
[----:B------:R-:W-:Y:S02]  /*8b90*/  PRMT R57, RZ, 0x7610, R57 ;  /* 0x00007610ff397816 */ /* 0x000fe40000000039 */
[----:B------:R-:W-:Y:S01]  /*8ba0*/  LOP3.LUT P3, RZ, R61, 0x4000000, RZ, 0xc0, !PT ;  /* 0x040000003dff7812 */ /* 0x000fe2000786c0ff */
[----:B------:R0:W-:Y:S01]  /*8bb0*/  STL.S16 [R1+0x530], R60 ;  /* 0x0005303c01007387 */ /* 0x0001e20000100600 */
[----:B------:R-:W-:Y:S02]  /*8bc0*/  @!P1 PRMT R57, R32, 0x7632, R57 ;  /* 0x0000763220399816 */ /* 0x000fe40000000039 */
[----:B0-----:R-:W-:-:S03]  /*8bd0*/  MOV R60, RZ ;  /* 0x000000ff003c7202 */ /* 0x001fc60000000f00 */
[----:B------:R0:W-:Y:S02]  /*8be0*/  STL.S16 [R1+0x524], R57 ;  /* 0x0005243901007387 */ /* 0x0001e40000100600 */
[----:B0-----:R-:W-:Y:S02]  /*8bf0*/  MOV R57, RZ ;  /* 0x000000ff00397202 */ /* 0x001fe40000000f00 */
[----:B------:R-:W-:-:S04]  /*8c00*/  PRMT R46, RZ, 0x7610, R46 ;  /* 0x00007610ff2e7816 */ /* 0x000fc8000000002e */
[----:B------:R-:W-:-:S05]  /*8c10*/  @!P2 PRMT R46, R33, 0x7610, R46 ;  /* 0x00007610212ea816 */ /* 0x000fca000000002e */
[----:B------:R0:W-:Y:S04]  /*8c20*/  STL.S16 [R1+0x258], R46 ;  /* 0x0002582e01007387 */ /* 0x0001e80000100600 */
[----:B0-----:R-:W2:Y:S04]  /*8c30*/  LDL.LU.64 R46, [R1+0x4f8] ;  /* 0x0004f800012e7983 */ /* 0x001ea80000300a00 */
[----:B------:R-:W2:Y:S04]  /*8c40*/  @!P3 LDG.E R57, desc[UR10][R48.64] ;  /* 0x0000000a3039b981 */ /* 0x000ea8000c1e1900 */
[----:B------:R-:W2:Y:S04]  /*8c50*/  LDL.LU.64 R48, [R1+0x248] ;  /* 0x0002480001307983 */ /* 0x000ea80000300a00 */
[----:B------:R-:W2:Y:S04]  /*8c60*/  @!P0 LDG.E R60, desc[UR10][R44.64] ;  /* 0x0000000a2c3c8981 */ /* 0x000ea8000c1e1900 */
[----:B------:R-:W2:Y:S01]  /*8c70*/  LDL.LU.64 R44, [R1+0x508] ;  /* 0x00050800012c7983 */ /* 0x000ea20000300a00 */
[----:B-1----:R-:W-:-:S02]  /*8c80*/  PRMT R50, RZ, 0x7610, R50 ;  /* 0x00007610ff327816 */ /* 0x002fc40000000032 */
[----:B---3--:R-:W-:Y:S02]  /*8c90*/  PRMT R52, RZ, 0x7610, R52 ;  /* 0x00007610ff347816 */ /* 0x008fe40000000034 */
[----:B------:R-:W-:Y:S02]  /*8ca0*/  @!P1 PRMT R50, R31, 0x7610, R50 ;  /* 0x000076101f329816 */ /* 0x000fe40000000032 */
[----:B------:R-:W-:-:S03]  /*8cb0*/  @!P2 PRMT R52, R33, 0x7632, R52 ;  /* 0x000076322134a816 */ /* 0x000fc60000000034 */
[----:B------:R0:W-:Y:S04]  /*8cc0*/  STL.S16 [R1+0x25c], R50 ;  /* 0x00025c3201007387 */ /* 0x0001e80000100600 */
[----:B0-----:R-:W3:Y:S01]  /*8cd0*/  LDL.LU.64 R50, [R1+0x418] ;  /* 0x0004180001327983 */ /* 0x001ee20000300a00 */
[----:B----4-:R-:W-:-:S04]  /*8ce0*/  PRMT R4, RZ, 0x7610, R4 ;  /* 0x00007610ff047816 */ /* 0x010fc80000000004 */
[----:B------:R-:W-:Y:S01]  /*8cf0*/  @!P2 PRMT R4, R34, 0x7610, R4 ;  /* 0x000076102204a816 */ /* 0x000fe20000000004 */
[----:B------:R-:W-:Y:S04]  /*8d00*/  STL.S16 [R1+0x434], R52 ;  /* 0x0004343401007387 */ /* 0x000fe80000100600 */
[----:B------:R0:W-:Y:S04]  /*8d10*/  STL.S16 [R1+0x500], R4 ;  /* 0x0005000401007387 */ /* 0x0001e80000100600 */
[----:B------:R1:W-:Y:S04]  /*8d20*/  STL [R1+0x48], R0 ;  /* 0x0000480001007387 */ /* 0x0003e80000100800 */
[----:B------:R-:W-:Y:S04]  /*8d30*/  STL [R1+0x144], R5 ;  /* 0x0001440501007387 */ /* 0x000fe80000100800 */
[----:B0-----:R-:W4:Y:S01]  /*8d40*/  LDL.LU R4, [R1+0x92c] ;  /* 0x00092c0001047983 */ /* 0x001f220000300800 */
[----:B-1----:R-:W-:Y:S01]  /*8d50*/  HFMA2 R0, -RZ, RZ, 0, 0 ;  /* 0x00000000ff007431 */ /* 0x002fe200000001ff */
[----:B------:R-:W-:-:S02]  /*8d60*/  LOP3.LUT P4, RZ, R61, 0x2000000, RZ, 0xc0, !PT ;  /* 0x020000003dff7812 */ /* 0x000fc4000788c0ff */
[----:B------:R-:W-:Y:S04]  /*8d70*/  STL [R1+0x4c], R12 ;  /* 0x00004c0c01007387 */ /* 0x000fe80000100800 */
[----:B------:R-:W3:Y:S04]  /*8d80*/  LDL.LU R52, [R1+0x930] ;  /* 0x0009300001347983 */ /* 0x000ee80000300800 */
[----:B--2---:R0:W2:Y:S01]  /*8d90*/  @!P3 LDG.E R0, desc[UR10][R44.64] ;  /* 0x0000000a2c00b981 */ /* 0x0040a2000c1e1900 */
[----:B------:R-:W-:-:S03]  /*8da0*/  LOP3.LUT P3, RZ, R38, 0x80, RZ, 0xc0, !PT ;  /* 0x0000008026ff7812 */ /* 0x000fc6000786c0ff */
[----:B------:R-:W0:Y:S01]  /*8db0*/  LDL.LU R44, [R1+0x928] ;  /* 0x00092800012c7983 */ /* 0x000e220000300800 */
[----:B----4-:R-:W-:-:S09]  /*8dc0*/  PRMT R4, RZ, 0x7610, R4 ;  /* 0x00007610ff047816 */ /* 0x010fd20000000004 */
[----:B------:R-:W-:-:S05]  /*8dd0*/  @!P3 PRMT R4, R3, 0x7610, R4 ;  /* 0x000076100304b816 */ /* 0x000fca0000000004 */
[----:B------:R1:W-:Y:S04]  /*8de0*/  STL.S16 [R1+0x504], R4 ;  /* 0x0005040401007387 */ /* 0x0003e80000100600 */
[----:B-1----:R-:W4:Y:S01]  /*8df0*/  LDL.LU R4, [R1+0x920] ;  /* 0x0009200001047983 */ /* 0x002f220000300800 */
[----:B------:R-:W-:Y:S01]  /*8e00*/  PRMT R5, RZ, 0x7610, R5 ;  /* 0x00007610ff057816 */ /* 0x000fe20000000005 */
[----:B------:R-:W-:-:S03]  /*8e10*/  HFMA2 R12, -RZ, RZ, 0, 0 ;  /* 0x00000000ff0c7431 */ /* 0x000fc600000001ff */
[----:B------:R-:W-:-:S05]  /*8e20*/  @!P2 PRMT R5, R34, 0x7632, R5 ;  /* 0x000076322205a816 */ /* 0x000fca0000000005 */
[----:B------:R1:W-:Y:S04]  /*8e30*/  STL.S16 [R1+0x518], R5 ;  /* 0x0005180501007387 */ /* 0x0003e80000100600 */
[----:B------:R0:W2:Y:S01]  /*8e40*/  @!P4 LDG.E R12, desc[UR10][R46.64] ;  /* 0x0000000a2e0cc981 */ /* 0x0000a2000c1e1900 */
[----:B-1----:R-:W-:-:S03]  /*8e50*/  MOV R5, RZ ;  /* 0x000000ff00057202 */ /* 0x002fc60000000f00 */
[----:B------:R-:W2:Y:S04]  /*8e60*/  LDL.LU R46, [R1+0x91c] ;  /* 0x00091c00012e7983 */ /* 0x000ea80000300800 */
[----:B---3--:R-:W3:Y:S01]  /*8e70*/  @!P4 LDG.E R5, desc[UR10][R50.64] ;  /* 0x0000000a3205c981 */ /* 0x008ee2000c1e1900 */
[----:B------:R-:W-:Y:S02]  /*8e80*/  LOP3.LUT P4, RZ, R38, 0x40, RZ, 0xc0, !PT ;  /* 0x0000004026ff7812 */ /* 0x000fe4000788c0ff */
[----:B------:R-:W-:Y:S02]  /*8e90*/  PRMT R52, RZ, 0x7610, R52 ;  /* 0x00007610ff347816 */ /* 0x000fe40000000034 */
[----:B----4-:R-:W-:Y:S01]  /*8ea0*/  PRMT R4, RZ, 0x7610, R4 ;  /* 0x00007610ff047816 */ /* 0x010fe20000000004 */
[----:B------:R-:W-:Y:S08]  /*8eb0*/  STL [R1+0x148], R13 ;  /* 0x0001480d01007387 */ /* 0x000ff00000100800 */
[----:B------:R-:W-:Y:S01]  /*8ec0*/  @!P4 PRMT R4, R2, 0x7610, R4 ;  /* 0x000076100204c816 */ /* 0x000fe20000000004 */
[----:B------:R-:W4:Y:S04]  /*8ed0*/  LDL.LU.64 R50, [R1+0x4e8] ;  /* 0x0004e80001327983 */ /* 0x000f280000300a00 */
[----:B------:R1:W-:Y:S04]  /*8ee0*/  STL.S16 [R1+0x4f8], R4 ;  /* 0x0004f80401007387 */ /* 0x0003e80000100600 */
[----:B-1----:R-:W3:Y:S01]  /*8ef0*/  LDL.LU R4, [R1+0x914] ;  /* 0x0009140001047983 */ /* 0x002ee20000300800 */
[----:B0-----:R-:W-:-:S04]  /*8f00*/  PRMT R44, RZ, 0x7610, R44 ;  /* 0x00007610ff2c7816 */ /* 0x001fc8000000002c */
[----:B------:R-:W-:-:S05]  /*8f10*/  @!P3 PRMT R44, R35, 0x7610, R44 ;  /* 0x00007610232cb816 */ /* 0x000fca000000002c */
[----:B------:R0:W-:Y:S04]  /*8f20*/  STL.S16 [R1+0x250], R44 ;  /* 0x0002502c01007387 */ /* 0x0001e80000100600 */
[----:B0-----:R-:W4:Y:S01]  /*8f30*/  LDL.LU.64 R44, [R1+0x240] ;  /* 0x00024000012c7983 */ /* 0x001f220000300a00 */
[----:B------:R-:W-:-:S05]  /*8f40*/  @!P3 PRMT R52, R35, 0x7632, R52 ;  /* 0x000076322334b816 */ /* 0x000fca0000000034 */
[----:B------:R0:W-:Y:S01]  /*8f50*/  STL.S16 [R1+0x41c], R52 ;  /* 0x00041c3401007387 */ /* 0x0001e20000100600 */
[----:B--2---:R-:W-:Y:S02]  /*8f60*/  PRMT R46, RZ, 0x7610, R46 ;  /* 0x00007610ff2e7816 */ /* 0x004fe4000000002e */
[----:B------:R-:W-:Y:S01]  /*8f70*/  PRMT R13, RZ, 0x7610, R13 ;  /* 0x00007610ff0d7816 */ /* 0x000fe2000000000d */
[----:B0-----:R-:W2:Y:S01]  /*8f80*/  LDL.LU R52, [R1+0x924] ;  /* 0x0009240001347983 */ /* 0x001ea20000300800 */
[----:B------:R-:W-:Y:S02]  /*8f90*/  LOP3.LUT P1, RZ, R61, 0x1000000, RZ, 0xc0, !PT ;  /* 0x010000003dff7812 */ /* 0x000fe4000782c0ff */
[----:B------:R-:W-:Y:S02]  /*8fa0*/  @!P4 PRMT R46, R36, 0x7610, R46 ;  /* 0x00007610242ec816 */ /* 0x000fe4000000002e */
[----:B------:R-:W-:-:S03]  /*8fb0*/  @!P3 PRMT R13, R3, 0x7632, R13 ;  /* 0x00007632030db816 */ /* 0x000fc6000000000d */
[----:B------:R0:W-:Y:S04]  /*8fc0*/  STL.S16 [R1+0x24c], R46 ;  /* 0x00024c2e01007387 */ /* 0x0001e80000100600 */
[----:B------:R1:W-:Y:S04]  /*8fd0*/  STL.S16 [R1+0x508], R13 ;  /* 0x0005080d01007387 */ /* 0x0003e80000100600 */
[----:B0-----:R-:W2:Y:S01]  /*8fe0*/  LDL.LU.64 R46, [R1+0x230] ;  /* 0x00023000012e7983 */ /* 0x001ea20000300a00 */
[----:B-1----:R-:W-:-:S06]  /*8ff0*/  MOV R13, RZ ;  /* 0x000000ff000d7202 */ /* 0x002fcc0000000f00 */
[----:B------:R-:W2:Y:S04]  /*9000*/  @!P1 LDG.E R13, desc[UR10][R48.64] ;  /* 0x0000000a300d9981 */ /* 0x000ea8000c1e1900 */
[----:B------:R-:W2:Y:S04]  /*9010*/  LDL.LU.64 R48, [R1+0x4e0] ;  /* 0x0004e00001307983 */ /* 0x000ea80000300a00 */
[----:B------:R0:W-:Y:S01]  /*9020*/  STL [R1+0x14c], R15 ;  /* 0x00014c0f01007387 */ /* 0x0001e20000100800 */
[----:B------:R-:W-:Y:S02]  /*9030*/  LOP3.LUT P2, RZ, R61, 0x800000, RZ, 0xc0, !PT ;  /* 0x008000003dff7812 */ /* 0x000fe4000784c0ff */
[----:B0-----:R-:W-:-:S04]  /*9040*/  PRMT R15, RZ, 0x7610, R15 ;  /* 0x00007610ff0f7816 */ /* 0x001fc8000000000f */
[----:B------:R-:W-:-:S05]  /*9050*/  @!P4 PRMT R15, R2, 0x7632, R15 ;  /* 0x00007632020fc816 */ /* 0x000fca000000000f */
[----:B------:R0:W-:Y:S02]  /*9060*/  STL.S16 [R1+0x4fc], R15 ;  /* 0x0004fc0f01007387 */ /* 0x0001e40000100600 */
[----:B0-----:R-:W-:Y:S02]  /*9070*/  MOV R15, RZ ;  /* 0x000000ff000f7202 */ /* 0x001fe40000000f00 */
[----:B---3--:R-:W-:-:S04]  /*9080*/  PRMT R4, RZ, 0x7610, R4 ;  /* 0x00007610ff047816 */ /* 0x008fc80000000004 */
[----:B------:R-:W-:-:S05]  /*9090*/  @!P5 PRMT R4, R9, 0x7610, R4 ;  /* 0x000076100904d816 */ /* 0x000fca0000000004 */
[----:B------:R0:W-:Y:S04]  /*90a0*/  STL.S16 [R1+0x248], R4 ;  /* 0x0002480401007387 */ /* 0x0001e80000100600 */
[----:B0-----:R-:W3:Y:S04]  /*90b0*/  LDL.LU R4, [R1+0x908] ;  /* 0x0009080001047983 */ /* 0x001ee80000300800 */
[----:B----4-:R-:W4:Y:S04]  /*90c0*/  @!P2 LDG.E R15, desc[UR10][R44.64] ;  /* 0x0000000a2c0fa981 */ /* 0x010f28000c1e1900 */
[----:B------:R-:W4:Y:S04]  /*90d0*/  LDL.LU.64 R44, [R1+0x4d0] ;  /* 0x0004d000012c7983 */ /* 0x000f280000300a00 */
[----:B------:R0:W-:Y:S01]  /*90e0*/  STL [R1+0x150], R17 ;  /* 0x0001501101007387 */ /* 0x0001e20000100800 */
[----:B------:R-:W-:-:S02]  /*90f0*/  LOP3.LUT P3, RZ, R61, 0x400000, RZ, 0xc0, !PT ;  /* 0x004000003dff7812 */ /* 0x000fc4000786c0ff */
[----:B--2---:R-:W-:Y:S01]  /*9100*/  PRMT R52, RZ, 0x7610, R52 ;  /* 0x00007610ff347816 */ /* 0x004fe20000000034 */
[----:B------:R1:W-:Y:S01]  /*9110*/  STL [R1+0x50], R14 ;  /* 0x0000500e01007387 */ /* 0x0003e20000100800 */
[----:B0-----:R-:W-:-:S04]  /*9120*/  PRMT R17, RZ, 0x7610, R17 ;  /* 0x00007610ff117816 */ /* 0x001fc80000000011 */
[----:B------:R-:W-:Y:S01]  /*9130*/  @!P5 PRMT R17, R9, 0x7632, R17 ;  /* 0x000076320911d816 */ /* 0x000fe20000000011 */
[----:B-1----:R-:W-:Y:S01]  /*9140*/  HFMA2 R14, -RZ, RZ, 0, 0 ;  /* 0x00000000ff0e7431 */ /* 0x002fe200000001ff */
[----:B------:R-:W-:Y:S01]  /*9150*/  @!P4 PRMT R52, R36, 0x7632, R52 ;  /* 0x000076322434c816 */ /* 0x000fe20000000034 */
[----:B------:R-:W-:Y:S04]  /*9160*/  STL [R1+0x54], R16 ;  /* 0x0000541001007387 */ /* 0x000fe80000100800 */
[----:B------:R0:W-:Y:S04]  /*9170*/  STL.S16 [R1+0x4e8], R17 ;  /* 0x0004e81101007387 */ /* 0x0001e80000100600 */
[----:B------:R1:W-:Y:S04]  /*9180*/  STL.S16 [R1+0x418], R52 ;  /* 0x0004183401007387 */ /* 0x0003e80000100600 */
[----:B------:R2:W2:Y:S01]  /*9190*/  @!P1 LDG.E R14, desc[UR10][R50.64] ;  /* 0x0000000a320e9981 */ /* 0x0004a2000c1e1900 */
[----:B0-----:R-:W-:-:S03]  /*91a0*/  CS2R R16, SRZ ;  /* 0x0000000000107805 */ /* 0x001fc6000001ff00 */
[----:B-1----:R-:W2:Y:S04]  /*91b0*/  LDL.LU R52, [R1+0x918] ;  /* 0x0009180001347983 */ /* 0x002ea80000300800 */
[----:B------:R0:W2:Y:S04]  /*91c0*/  @!P3 LDG.E R17, desc[UR10][R46.64] ;  /* 0x0000000a2e11b981 */ /* 0x0000a8000c1e1900 */
[----:B------:R-:W2:Y:S04]  /*91d0*/  LDL.LU R50, [R1+0x910] ;  /* 0x0009100001327983 */ /* 0x000ea80000300800 */
[----:B------:R1:W2:Y:S04]  /*91e0*/  @!P2 LDG.E R16, desc[UR10][R48.64] ;  /* 0x0000000a3010a981 */ /* 0x0002a8000c1e1900 */
[----:B------:R-:W0:Y:S04]  /*91f0*/  LDL.LU R46, [R1+0x8f8] ;  /* 0x0008f800012e7983 */ /* 0x000e280000300800 */
[----:B------:R-:W1:Y:S04]  /*9200*/  LDL.LU.64 R48, [R1+0x900] ;  /* 0x0009000001307983 */ /* 0x000e680000300a00 */
[----:B------:R3:W-:Y:S02]  /*9210*/  STL [R1+0x154], R19 ;  /* 0x0001541301007387 */ /* 0x0007e40000100800 */
[----:B---3--:R-:W-:-:S04]  /*9220*/  PRMT R19, RZ, 0x7610, R19 ;  /* 0x00007610ff137816 */ /* 0x008fc80000000013 */
[----:B------:R-:W-:Y:S01]  /*9230*/  @!P6 PRMT R19, R59, 0x7632, R19 ;  /* 0x000076323b13e816 */ /* 0x000fe20000000013 */
[----:B------:R-:W-:Y:S04]  /*9240*/  STL [R1+0x58], R18 ;  /* 0x0000581201007387 */ /* 0x000fe80000100800 */
[----:B------:R3:W-:Y:S02]  /*9250*/  STL.S16 [R1+0x4e4], R19 ;  /* 0x0004e41301007387 */ /* 0x0007e40000100600 */
[----:B---3--:R-:W-:Y:S02]  /*9260*/  CS2R R18, SRZ ;  /* 0x0000000000127805 */ /* 0x008fe4000001ff00 */
[----:B------:R-:W-:-:S04]  /*9270*/  PRMT R4, RZ, 0x7610, R4 ;  /* 0x00007610ff047816 */ /* 0x000fc80000000004 */
[----:B------:R-:W-:-:S05]  /*9280*/  @!P0 PRMT R4, R56, 0x7610, R4 ;  /* 0x0000761038048816 */ /* 0x000fca0000000004 */
[----:B------:R3:W-:Y:S04]  /*9290*/  STL.S16 [R1+0x4d0], R4 ;  /* 0x0004d00401007387 */ /* 0x0007e80000100600 */
[----:B----4-:R4:W4:Y:S04]  /*92a0*/  @!P3 LDG.E R18, desc[UR10][R44.64] ;  /* 0x0000000a2c12b981 */ /* 0x010928000c1e1900 */
[----:B---3--:R-:W3:Y:S04]  /*92b0*/  LDL.LU R4, [R1+0x8ec] ;  /* 0x0008ec0001047983 */ /* 0x008ee80000300800 */
[----:B------:R-:W3:Y:S01]  /*92c0*/  LDL.LU R44, [R1+0x8f4] ;  /* 0x0008f400012c7983 */ /* 0x000ee20000300800 */
[----:B------:R-:W-:-:S04]  /*92d0*/  LOP3.LUT R38, R38, 0xffffffdf, RZ, 0xc0, !PT ;  /* 0xffffffdf26267812 */ /* 0x000fc800078ec0ff */
[----:B------:R-:W-:Y:S02]  /*92e0*/  @P3 LOP3.LUT R38, R38, 0x20, RZ, 0xfc, !PT ;  /* 0x0000002026263812 */ /* 0x000fe400078efcff */
[----:B------:R-:W-:Y:S02]  /*92f0*/  LOP3.LUT P3, RZ, R61, 0x4000000, RZ, 0xc0, !PT ;  /* 0x040000003dff7812 */ /* 0x000fe4000786c0ff */
[----:B--2---:R-:W-:-:S04]  /*9300*/  PRMT R52, RZ, 0x7610, R52 ;  /* 0x00007610ff347816 */ /* 0x004fc80000000034 */
[----:B------:R-:W-:Y:S02]  /*9310*/  @!P5 PRMT R52, R8, 0x7632, R52 ;  /* 0x000076320834d816 */ /* 0x000fe40000000034 */
[----:B------:R-:W-:-:S03]  /*9320*/  PRMT R50, RZ, 0x7610, R50 ;  /* 0x00007610ff327816 */ /* 0x000fc60000000032 */
[----:B------:R2:W-:Y:S01]  /*9330*/  STL.S16 [R1+0x244], R52 ;  /* 0x0002443401007387 */ /* 0x0005e20000100600 */
[----:B------:R-:W-:Y:S02]  /*9340*/  @!P5 PRMT R50, R8, 0x7610, R50 ;  /* 0x000076100832d816 */ /* 0x000fe40000000032 */
[----:B0-----:R-:W-:Y:S01]  /*9350*/  PRMT R46, RZ, 0x7610, R46 ;  /* 0x00007610ff2e7816 */ /* 0x001fe2000000002e */
[----:B--2---:R-:W2:Y:S03]  /*9360*/  LDL.LU R52, [R1+0x90c] ;  /* 0x00090c0001347983 */ /* 0x004ea60000300800 */
[----:B------:R-:W-:Y:S02]  /*9370*/  @!P6 PRMT R46, R58, 0x7610, R46 ;  /* 0x000076103a2ee816 */ /* 0x000fe4000000002e */
[----:B-1----:R-:W-:Y:S01]  /*9380*/  PRMT R49, RZ, 0x7610, R49 ;  /* 0x00007610ff317816 */ /* 0x002fe20000000031 */
[----:B------:R0:W-:Y:S01]  /*9390*/  STL.S16 [R1+0x240], R50 ;  /* 0x0002403201007387 */ /* 0x0001e20000100600 */
[----:B------:R-:W-:-:S03]  /*93a0*/  PRMT R48, RZ, 0x7610, R48 ;  /* 0x00007610ff307816 */ /* 0x000fc60000000030 */
[----:B------:R1:W-:Y:S01]  /*93b0*/  STL.S16 [R1+0x234], R46 ;  /* 0x0002342e01007387 */ /* 0x0003e20000100600 */
[----:B------:R-:W-:Y:S02]  /*93c0*/  @!P6 PRMT R49, R58, 0x7632, R49 ;  /* 0x000076323a31e816 */ /* 0x000fe40000000031 */
[----:B------:R-:W-:Y:S01]  /*93d0*/  @!P6 PRMT R48, R59, 0x7610, R48 ;  /* 0x000076103b30e816 */ /* 0x000fe20000000030 */
[----:B0-----:R-:W2:Y:S04]  /*93e0*/  LDL.LU.64 R50, [R1+0x228] ;  /* 0x0002280001327983 */ /* 0x001ea80000300a00 */
[----:B-1----:R-:W2:Y:S04]  /*93f0*/  LDL.LU.64 R46, [R1+0x4c8] ;  /* 0x0004c800012e7983 */ /* 0x002ea80000300a00 */
[----:B------:R-:W-:Y:S04]  /*9400*/  STL.S16 [R1+0x4e0], R48 ;  /* 0x0004e03001007387 */ /* 0x000fe80000100600 */
[----:B------:R0:W-:Y:S04]  /*9410*/  STL.S16 [R1+0x23c], R49 ;  /* 0x00023c3101007387 */ /* 0x0001e80000100600 */
[----:B0-----:R-:W2:Y:S01]  /*9420*/  LDL.LU.64 R48, [R1+0x4b0] ;  /* 0x0004b00001307983 */ /* 0x001ea20000300a00 */
[----:B----4-:R-:W-:-:S02]  /*9430*/  MOV R45, R7 ;  /* 0x00000007002d7202 */ /* 0x010fc40000000f00 */
[----:B---3--:R-:W-:-:S04]  /*9440*/  PRMT R4, RZ, 0x7610, R4 ;  /* 0x00007610ff047816 */ /* 0x008fc80000000004 */
[----:B------:R-:W-:-:S05]  /*9450*/  @!P3 PRMT R4, R0, 0x7610, R4 ;  /* 0x000076100004b816 */ /* 0x000fca0000000004 */
[----:B------:R0:W-:Y:S04]  /*9460*/  STL.S16 [R1+0x4b0], R4 ;  /* 0x0004b00401007387 */ /* 0x0001e80000100600 */
[----:B0-----:R-:W3:Y:S01]  /*9470*/  LDL.LU R4, [R1+0x8e0] ;  /* 0x0008e00001047983 */ /* 0x001ee20000300800 */
[----:B------:R-:W-:-:S04]  /*9480*/  PRMT R44, RZ, 0x7610, R44 ;  /* 0x00007610ff2c7816 */ /* 0x000fc8000000002c */
[----:B------:R-:W-:-:S05]  /*9490*/  @!P0 PRMT R44, R60, 0x7610, R44 ;  /* 0x000076103c2c8816 */ /* 0x000fca000000002c */
[----:B------:R0:W-:Y:S02]  /*94a0*/  STL.S16 [R1+0x22c], R44 ;  /* 0x00022c2c01007387 */ /* 0x0001e40000100600 */
[----:B0-----:R-:W-:Y:S02]  /*94b0*/  MOV R44, R6 ;  /* 0x00000006002c7202 */ /* 0x001fe40000000f00 */
[----:B------:R-:W4:Y:S01]  /*94c0*/  LDL.LU.64 R6, [R1+0x218] ;  /* 0x0002180001067983 */ /* 0x000f220000300a00 */
[----:B------:R-:W-:-:S03]  /*94d0*/  LOP3.LUT P4, RZ, R61, 0x200000, RZ, 0xc0, !PT ;  /* 0x002000003dff7812 */ /* 0x000fc6000788c0ff */
[----:B------:R0:W-:Y:S01]  /*94e0*/  STL [R1+0x5c], R20 ;  /* 0x00005c1401007387 */ /* 0x0001e20000100800 */
[----:B------:R-:W-:Y:S01]  /*94f0*/  LOP3.LUT R38, R38, 0xffffffef, RZ, 0xc0, !PT ;  /* 0xffffffef26267812 */ /* 0x000fe200078ec0ff */
[----:B0-----:R-:W-:Y:S01]  /*9500*/  HFMA2 R20, -RZ, RZ, 0, 0 ;  /* 0x00000000ff147431 */ /* 0x001fe200000001ff */
[----:B--2---:R-:W-:-:S07]  /*9510*/  PRMT R52, RZ, 0x7610, R52 ;  /* 0x00007610ff347816 */ /* 0x004fce0000000034 */
[----:B------:R-:W-:Y:S02]  /*9520*/  @P4 LOP3.LUT R38, R38, 0x10, RZ, 0xfc, !PT ;  /* 0x0000001026264812 */ /* 0x000fe400078efcff */
[----:B------:R-:W-:Y:S01]  /*9530*/  @!P0 PRMT R52, R60, 0x7632, R52 ;  /* 0x000076323c348816 */ /* 0x000fe20000000034 */
[----:B------:R-:W2:Y:S04]  /*9540*/  @!P4 LDG.E R19, desc[UR10][R50.64] ;  /* 0x0000000a3213c981 */ /* 0x000ea8000c1e1900 */
[----:B------:R0:W2:Y:S01]  /*9550*/  @!P4 LDG.E R20, desc[UR10][R46.64] ;  /* 0x0000000a2e14c981 */ /* 0x0000a2000c1e1900 */
[----:B------:R-:W-:-:S03]  /*9560*/  LOP3.LUT P4, RZ, R61, 0x2000000, RZ, 0xc0, !PT ;  /* 0x020000003dff7812 */ /* 0x000fc6000788c0ff */
[----:B------:R1:W-:Y:S04]  /*9570*/  STL.S16 [R1+0x230], R52 ;  /* 0x0002303401007387 */ /* 0x0003e80000100600 */
[----:B------:R-:W2:Y:S04]  /*9580*/  LDL.LU.64 R50, [R1+0x4b8] ;  /* 0x0004b80001327983 */ /* 0x000ea80000300a00 */
[----:B------:R-:W0:Y:S04]  /*9590*/  LDL.LU R46, [R1+0x8e8] ;  /* 0x0008e800012e7983 */ /* 0x000e280000300800 */
[----:B-1----:R-:W2:Y:S04]  /*95a0*/  LDL.LU R52, [R1+0x8f0] ;  /* 0x0008f00001347983 */ /* 0x002ea80000300800 */
[----:B------:R1:W-:Y:S01]  /*95b0*/  STL [R1+0x15c], R23 ;  /* 0x00015c1701007387 */ /* 0x0003e20000100800 */
[----:B------:R-:W-:-:S02]  /*95c0*/  LOP3.LUT P6, RZ, R61, 0x80000, RZ, 0xc0, !PT ;  /* 0x000800003dff7812 */ /* 0x000fc400078cc0ff */
[----:B-1----:R-:W-:-:S04]  /*95d0*/  PRMT R23, RZ, 0x7610, R23 ;  /* 0x00007610ff177816 */ /* 0x002fc80000000017 */
[----:B------:R-:W-:-:S05]  /*95e0*/  @!P3 PRMT R23, R0, 0x7632, R23 ;  /* 0x000076320017b816 */ /* 0x000fca0000000017 */
[----:B------:R1:W-:Y:S02]  /*95f0*/  STL.S16 [R1+0x4c8], R23 ;  /* 0x0004c81701007387 */ /* 0x0003e40000100600 */
[----:B-1----:R-:W-:Y:S02]  /*9600*/  MOV R23, RZ ;  /* 0x000000ff00177202 */ /* 0x002fe40000000f00 */
[----:B---3--:R-:W-:-:S04]  /*9610*/  PRMT R4, RZ, 0x7610, R4 ;  /* 0x00007610ff047816 */ /* 0x008fc80000000004 */
[----:B------:R-:W-:-:S05]  /*9620*/  @!P4 PRMT R4, R12, 0x7610, R4 ;  /* 0x000076100c04c816 */ /* 0x000fca0000000004 */
[----:B------:R1:W-:Y:S04]  /*9630*/  STL.S16 [R1+0x4b4], R4 ;  /* 0x0004b40401007387 */ /* 0x0003e80000100600 */
[----:B-1----:R-:W3:Y:S04]  /*9640*/  LDL.LU R4, [R1+0x8d4] ;  /* 0x0008d40001047983 */ /* 0x002ee80000300800 */
[----:B----4-:R-:W4:Y:S04]  /*9650*/  @!P6 LDG.E R23, desc[UR10][R6.64] ;  /* 0x0000000a0617e981 */ /* 0x010f28000c1e1900 */
[----:B------:R-:W4:Y:S01]  /*9660*/  LDL.LU.64 R6, [R1+0x4a0] ;  /* 0x0004a00001067983 */ /* 0x000f220000300a00 */
[----:B------:R-:W-:-:S03]  /*9670*/  LOP3.LUT P5, RZ, R61, 0x100000, RZ, 0xc0, !PT ;  /* 0x001000003dff7812 */ /* 0x000fc600078ac0ff */
[----:B------:R1:W-:Y:S04]  /*9680*/  STL [R1+0x60], R22 ;  /* 0x0000601601007387 */ /* 0x0003e80000100800 */
[----:B------:R1:W-:Y:S02]  /*9690*/  STL [R1+0x158], R21 ;  /* 0x0001581501007387 */ /* 0x0003e40000100800 */
[----:B-1----:R-:W-:Y:S01]  /*96a0*/  HFMA2 R22, -RZ, RZ, 0, 0 ;  /* 0x00000000ff167431 */ /* 0x002fe200000001ff */
[----:B------:R-:W-:-:S04]  /*96b0*/  PRMT R21, RZ, 0x7610, R21 ;  /* 0x00007610ff157816 */ /* 0x000fc80000000015 */
[----:B------:R-:W-:Y:S01]  /*96c0*/  @!P0 PRMT R21, R56, 0x7632, R21 ;  /* 0x0000763238158816 */ /* 0x000fe20000000015 */
[----:B--2---:R1:W2:Y:S01]  /*96d0*/  @!P5 LDG.E R22, desc[UR10][R50.64] ;  /* 0x0000000a3216d981 */ /* 0x0042a2000c1e1900 */
[----:B------:R-:W-:Y:S02]  /*96e0*/  PRMT R52, RZ, 0x7610, R52 ;  /* 0x00007610ff347816 */ /* 0x000fe40000000034 */
[----:B0-----:R-:W-:Y:S01]  /*96f0*/  PRMT R46, RZ, 0x7610, R46 ;  /* 0x00007610ff2e7816 */ /* 0x001fe2000000002e */
[----:B------:R-:W1:Y:S01]  /*9700*/  LDL.LU R50, [R1+0x8dc] ;  /* 0x0008dc0001327983 */ /* 0x000e620000300800 */
[----:B------:R-:W-:-:S05]  /*9710*/  @!P3 PRMT R52, R57, 0x7632, R52 ;  /* 0x000076323934b816 */ /* 0x000fca0000000034 */
[----:B------:R0:W-:Y:S01]  /*9720*/  STL.S16 [R1+0x228], R52 ;  /* 0x0002283401007387 */ /* 0x0001e20000100600 */
[----:B------:R-:W-:-:S03]  /*9730*/  @!P3 PRMT R46, R57, 0x7610, R46 ;  /* 0x00007610392eb816 */ /* 0x000fc6000000002e */
[----:B------:R0:W-:Y:S04]  /*9740*/  STL.S16 [R1+0x4d4], R21 ;  /* 0x0004d41501007387 */ /* 0x0001e80000100600 */
[----:B0-----:R-:W2:Y:S01]  /*9750*/  LDL.LU R52, [R1+0x8e4] ;  /* 0x0008e40001347983 */ /* 0x001ea20000300800 */
[----:B------:R-:W-:-:S03]  /*9760*/  MOV R21, RZ ;  /* 0x000000ff00157202 */ /* 0x000fc60000000f00 */
[----:B------:R0:W-:Y:S04]  /*9770*/  STL.S16 [R1+0x224], R46 ;  /* 0x0002242e01007387 */ /* 0x0001e80000100600 */
[----:B------:R-:W2:Y:S04]  /*9780*/  @!P5 LDG.E R21, desc[UR10][R48.64] ;  /* 0x0000000a3015d981 */ /* 0x000ea8000c1e1900 */
[----:B0-----:R-:W2:Y:S04]  /*9790*/  LDL.LU.64 R46, [R1+0x490] ;  /* 0x00049000012e7983 */ /* 0x001ea80000300a00 */
[----:B------:R-:W2:Y:S01]  /*97a0*/  LDL.LU.64 R48, [R1+0x4a8] ;  /* 0x0004a80001307983 */ /* 0x000ea20000300a00 */
[----:B------:R-:W-:-:S03]  /*97b0*/  LOP3.LUT P0, RZ, R61, 0x40000, RZ, 0xc0, !PT ;  /* 0x000400003dff7812 */ /* 0x000fc6000780c0ff */
[----:B------:R0:W-:Y:S02]  /*97c0*/  STL [R1+0x68], R26 ;  /* 0x0000681a01007387 */ /* 0x0001e40000100800 */
[----:B0-----:R-:W-:Y:S01]  /*97d0*/  HFMA2 R26, -RZ, RZ, 0, 0 ;  /* 0x00000000ff1a7431 */ /* 0x001fe200000001ff */
[----:B---3--:R-:W-:-:S04]  /*97e0*/  PRMT R4, RZ, 0x7610, R4 ;  /* 0x00007610ff047816 */ /* 0x008fc80000000004 */
[----:B------:R-:W-:-:S05]  /*97f0*/  @!P1 PRMT R4, R14, 0x7610, R4 ;  /* 0x000076100e049816 */ /* 0x000fca0000000004 */
[----:B------:R0:W-:Y:S04]  /*9800*/  STL.S16 [R1+0x490], R4 ;  /* 0x0004900401007387 */ /* 0x0001e80000100600 */
[----:B----4-:R3:W4:Y:S04]  /*9810*/  @!P0 LDG.E R26, desc[UR10][R6.64] ;  /* 0x0000000a061a8981 */ /* 0x010728000c1e1900 */
[----:B0-----:R-:W3:Y:S04]  /*9820*/  LDL.LU R4, [R1+0x8c8] ;  /* 0x0008c80001047983 */ /* 0x001ee80000300800 */
[----:B------:R-:W4:Y:S04]  /*9830*/  LDL.LU R6, [R1+0x8c4] ;  /* 0x0008c40001067983 */ /* 0x000f280000300800 */
[----:B------:R0:W-:Y:S04]  /*9840*/  STL [R1+0x160], R25 ;  /* 0x0001601901007387 */ /* 0x0001e80000100800 */
[----:B------:R0:W-:Y:S02]  /*9850*/  STL [R1+0x64], R24 ;  /* 0x0000641801007387 */ /* 0x0001e40000100800 */
[----:B0-----:R-:W-:-:S04]  /*9860*/  PRMT R25, RZ, 0x7610, R25 ;  /* 0x00007610ff197816 */ /* 0x001fc80000000019 */
[----:B------:R-:W-:Y:S01]  /*9870*/  @!P4 PRMT R25, R12, 0x7632, R25 ;  /* 0x000076320c19c816 */ /* 0x000fe20000000019 */
[----:B------:R-:W-:-:S04]  /*9880*/  HFMA2 R24, -RZ, RZ, 0, 0 ;  /* 0x00000000ff187431 */ /* 0x000fc800000001ff */
[----:B------:R0:W-:Y:S01]  /*9890*/  STL.S16 [R1+0x4b8], R25 ;  /* 0x0004b81901007387 */ /* 0x0001e20000100600 */
[----:B-1----:R-:W-:-:S04]  /*98a0*/  PRMT R50, RZ, 0x7610, R50 ;  /* 0x00007610ff327816 */ /* 0x002fc80000000032 */
[----:B------:R-:W-:Y:S02]  /*98b0*/  @!P4 PRMT R50, R5, 0x7610, R50 ;  /* 0x000076100532c816 */ /* 0x000fe40000000032 */
[----:B0-----:R-:W-:Y:S02]  /*98c0*/  MOV R25, RZ ;  /* 0x000000ff00197202 */ /* 0x001fe40000000f00 */
[----:B--2---:R-:W-:-:S04]  /*98d0*/  PRMT R52, RZ, 0x7610, R52 ;  /* 0x00007610ff347816 */ /* 0x004fc80000000034 */
[----:B------:R-:W-:Y:S01]  /*98e0*/  @!P4 PRMT R52, R5, 0x7632, R52 ;  /* 0x000076320534c816 */ /* 0x000fe20000000034 */
[----:B------:R-:W-:Y:S04]  /*98f0*/  STL.S16 [R1+0x218], R50 ;  /* 0x0002183201007387 */ /* 0x000fe80000100600 */
[----:B------:R0:W-:Y:S04]  /*9900*/  STL.S16 [R1+0x21c], R52 ;  /* 0x00021c3401007387 */ /* 0x0001e80000100600 */
[----:B------:R-:W2:Y:S04]  /*9910*/  @!P0 LDG.E R25, desc[UR10][R46.64] ;  /* 0x0000000a2e198981 */ /* 0x000ea8000c1e1900 */
[----:B0-----:R-:W2:Y:S04]  /*9920*/  LDL.LU R52, [R1+0x8d8] ;  /* 0x0008d80001347983 */ /* 0x001ea80000300800 */
[----:B------:R0:W2:Y:S04]  /*9930*/  @!P6 LDG.E R24, desc[UR10][R48.64] ;  /* 0x0000000a3018e981 */ /* 0x0000a8000c1e1900 */
[----:B------:R-:W2:Y:S04]  /*9940*/  LDL.LU.64 R50, [R1+0x488] ;  /* 0x0004880001327983 */ /* 0x000ea80000300a00 */
[----:B------:R-:W2:Y:S04]  /*9950*/  LDL.LU.64 R46, [R1+0x478] ;  /* 0x00047800012e7983 */ /* 0x000ea80000300a00 */
[----:B------:R-:W0:Y:S01]  /*9960*/  LDL.LU R48, [R1+0x8d0] ;  /* 0x0008d00001307983 */ /* 0x000e220000300800 */
[----:B---3--:R-:W-:-:S04]  /*9970*/  PRMT R4, RZ, 0x7610, R4 ;  /* 0x00007610ff047816 */ /* 0x008fc80000000004 */
[----:B------:R-:W-:-:S05]  /*9980*/  @!P2 PRMT R4, R16, 0x7610, R4 ;  /* 0x000076101004a816 */ /* 0x000fca0000000004 */
[----:B------:R1:W-:Y:S04]  /*9990*/  STL.S16 [R1+0x48c], R4 ;  /* 0x00048c0401007387 */ /* 0x0003e80000100600 */
[----:B-1----:R-:W3:Y:S01]  /*99a0*/  LDL.LU R4, [R1+0x8bc] ;  /* 0x0008bc0001047983 */ /* 0x002ee20000300800 */
[----:B----4-:R-:W-:-:S04]  /*99b0*/  PRMT R6, RZ, 0x7610, R6 ;  /* 0x00007610ff067816 */ /* 0x010fc80000000006 */
[----:B------:R-:W-:-:S05]  /*99c0*/  @!P2 PRMT R6, R15, 0x7610, R6 ;  /* 0x000076100f06a816 */ /* 0x000fca0000000006 */
[----:B------:R1:W-:Y:S04]  /*99d0*/  STL.S16 [R1+0x488], R6 ;  /* 0x0004880601007387 */ /* 0x0003e80000100600 */
[----:B-1----:R-:W4:Y:S04]  /*99e0*/  LDL.LU.64 R6, [R1+0x468] ;  /* 0x0004680001067983 */ /* 0x002f280000300a00 */
[----:B------:R1:W-:Y:S04]  /*99f0*/  STL [R1+0x164], R27 ;  /* 0x0001641b01007387 */ /* 0x0003e80000100800 */
[----:B------:R1:W-:Y:S01]  /*9a00*/  STL [R1+0x168], R28 ;  /* 0x0001681c01007387 */ /* 0x0003e20000100800 */
[----:B------:R-:W-:-:S02]  /*9a10*/  LOP3.LUT P3, RZ, R61, 0x20000, RZ, 0xc0, !PT ;  /* 0x000200003dff7812 */ /* 0x000fc4000786c0ff */
[----:B-1----:R-:W-:Y:S02]  /*9a20*/  PRMT R27, RZ, 0x7610, R27 ;  /* 0x00007610ff1b7816 */ /* 0x002fe4000000001b */
[----:B------:R-:W-:Y:S02]  /*9a30*/  PRMT R28, RZ, 0x7610, R28 ;  /* 0x00007610ff1c7816 */ /* 0x000fe4000000001c */
[----:B------:R-:W-:Y:S02]  /*9a40*/  @!P1 PRMT R27, R14, 0x7632, R27 ;  /* 0x000076320e1b9816 */ /* 0x000fe4000000001b */
[----:B------:R-:W-:Y:S01]  /*9a50*/  @!P2 PRMT R28, R16, 0x7632, R28 ;  /* 0x00007632101ca816 */ /* 0x000fe2000000001c */
[----:B------:R-:W-:Y:S04]  /*9a60*/  STL [R1+0x6c], R29 ;  /* 0x00006c1d01007387 */ /* 0x000fe80000100800 */
[----:B------:R1:W-:Y:S04]  /*9a70*/  STL.S16 [R1+0x494], R27 ;  /* 0x0004941b01007387 */ /* 0x0003e80000100600 */
[----:B------:R1:W-:Y:S01]  /*9a80*/  STL.S16 [R1+0x4a4], R28 ;  /* 0x0004a41c01007387 */ /* 0x0003e20000100600 */
[----:B--2---:R-:W-:-:S02]  /*9a90*/  PRMT R52, RZ, 0x7610, R52 ;  /* 0x00007610ff347816 */ /* 0x004fc40000000034 */
[----:B-1----:R-:W-:Y:S02]  /*9aa0*/  MOV R27, RZ ;  /* 0x000000ff001b7202 */ /* 0x002fe40000000f00 */
[----:B------:R-:W-:Y:S02]  /*9ab0*/  CS2R R28, SRZ ;  /* 0x00000000001c7805 */ /* 0x000fe4000001ff00 */
[----:B------:R-:W-:Y:S02]  /*9ac0*/  @!P1 PRMT R52, R13, 0x7632, R52 ;  /* 0x000076320d349816 */ /* 0x000fe40000000034 */
[----:B------:R-:W2:Y:S01]  /*9ad0*/  @!P3 LDG.E R27, desc[UR10][R50.64] ;  /* 0x0000000a321bb981 */ /* 0x000ea2000c1e1900 */
[----:B0-----:R-:W-:-:S03]  /*9ae0*/  PRMT R48, RZ, 0x7610, R48 ;  /* 0x00007610ff307816 */ /* 0x001fc60000000030 */
[----:B------:R0:W2:Y:S01]  /*9af0*/  @!P3 LDG.E R28, desc[UR10][R46.64] ;  /* 0x0000000a2e1cb981 */ /* 0x0000a2000c1e1900 */
[----:B------:R-:W-:Y:S02]  /*9b00*/  LOP3.LUT P3, RZ, R38, 0x20, RZ, 0xc0, !PT ;  /* 0x0000002026ff7812 */ /* 0x000fe4000786c0ff */
[----:B------:R-:W-:Y:S01]  /*9b10*/  @!P1 PRMT R48, R13, 0x7610, R48 ;  /* 0x000076100d309816 */ /* 0x000fe20000000030 */
[----:B------:R1:W-:Y:S04]  /*9b20*/  STL.S16 [R1+0x214], R52 ;  /* 0x0002143401007387 */ /* 0x0003e80000100600 */
[----:B------:R0:W-:Y:S04]  /*9b30*/  STL.S16 [R1+0x210], R48 ;  /* 0x0002103001007387 */ /* 0x0001e80000100600 */
[----:B------:R0:W-:Y:S04]  /*9b40*/  STL [R1+0x16c], R30 ;  /* 0x00016c1e01007387 */ /* 0x0001e80000100800 */
[----:B-1----:R-:W2:Y:S04]  /*9b50*/  LDL.LU R52, [R1+0x8cc] ;  /* 0x0008cc0001347983 */ /* 0x002ea80000300800 */
[----:B0-----:R-:W2:Y:S01]  /*9b60*/  LDL.LU.64 R48, [R1+0x470] ;  /* 0x0004700001307983 */ /* 0x001ea20000300a00 */
[----:B------:R-:W-:-:S02]  /*9b70*/  PRMT R30, RZ, 0x7610, R30 ;  /* 0x00007610ff1e7816 */ /* 0x000fc4000000001e */
[----:B------:R-:W-:Y:S01]  /*9b80*/  LOP3.LUT P4, RZ, R61, 0x10000, RZ, 0xc0, !PT ;  /* 0x000100003dff7812 */ /* 0x000fe2000788c0ff */
[----:B------:R-:W-:Y:S01]  /*9b90*/  STL [R1+0x70], R31 ;  /* 0x0000701f01007387 */ /* 0x000fe20000100800 */
[----:B------:R-:W-:-:S03]  /*9ba0*/  @!P3 PRMT R30, R18, 0x7632, R30 ;  /* 0x00007632121eb816 */ /* 0x000fc6000000001e */
[----:B------:R-:W2:Y:S04]  /*9bb0*/  LDL.LU R46, [R1+0x8b8] ;  /* 0x0008b800012e7983 */ /* 0x000ea80000300800 */
[----:B------:R0:W-:Y:S04]  /*9bc0*/  STL.S16 [R1+0x47c], R30 ;  /* 0x00047c1e01007387 */ /* 0x0001e80000100600 */
[----:B------:R-:W2:Y:S01]  /*9bd0*/  LDL.LU.64 R50, [R1+0x460] ;  /* 0x0004600001327983 */ /* 0x000ea20000300a00 */
[----:B0-----:R-:W-:Y:S02]  /*9be0*/  CS2R R30, SRZ ;  /* 0x00000000001e7805 */ /* 0x001fe4000001ff00 */
[----:B---3--:R-:W-:-:S04]  /*9bf0*/  PRMT R4, RZ, 0x7610, R4 ;  /* 0x00007610ff047816 */ /* 0x008fc80000000004 */
[----:B------:R-:W-:-:S05]  /*9c00*/  @!P3 PRMT R4, R18, 0x7610, R4 ;  /* 0x000076101204b816 */ /* 0x000fca0000000004 */
[----:B------:R0:W-:Y:S04]  /*9c10*/  STL.S16 [R1+0x474], R4 ;  /* 0x0004740401007387 */ /* 0x0001e80000100600 */
[----:B0-----:R-:W3:Y:S04]  /*9c20*/  LDL.LU R4, [R1+0x8b0] ;  /* 0x0008b00001047983 */ /* 0x001ee80000300800 */
[----:B----4-:R0:W4:Y:S04]  /*9c30*/  @!P4 LDG.E R30, desc[UR10][R6.64] ;  /* 0x0000000a061ec981 */ /* 0x010128000c1e1900 */
[----:B------:R-:W0:Y:S01]  /*9c40*/  LDL.LU R6, [R1+0x8ac] ;  /* 0x0008ac0001067983 */ /* 0x000e220000300800 */
[----:B--2---:R-:W-:-:S04]  /*9c50*/  PRMT R52, RZ, 0x7610, R52 ;  /* 0x00007610ff347816 */ /* 0x004fc80000000034 */
[----:B------:R-:W-:Y:S01]  /*9c60*/  @!P2 PRMT R52, R15, 0x7632, R52 ;  /* 0x000076320f34a816 */ /* 0x000fe20000000034 */
[----:B------:R-:W2:Y:S01]  /*9c70*/  @!P4 LDG.E R29, desc[UR10][R48.64] ;  /* 0x0000000a301dc981 */ /* 0x000ea2000c1e1900 */
[----:B------:R-:W-:-:S03]  /*9c80*/  LOP3.LUT P4, RZ, R38, 0x10, RZ, 0xc0, !PT ;  /* 0x0000001026ff7812 */ /* 0x000fc6000788c0ff */
[----:B------:R1:W-:Y:S01]  /*9c90*/  STL.S16 [R1+0x4a0], R52 ;  /* 0x0004a03401007387 */ /* 0x0003e20000100600 */
[----:B------:R-:W-:-:S03]  /*9ca0*/  PRMT R46, RZ, 0x7610, R46 ;  /* 0x00007610ff2e7816 */ /* 0x000fc6000000002e */
[----:B------:R-:W4:Y:S04]  /*9cb0*/  LDL.LU.64 R48, [R1+0x450] ;  /* 0x0004500001307983 */ /* 0x000f280000300a00 */
[----:B-1----:R-:W2:Y:S01]  /*9cc0*/  LDL.LU R52, [R1+0x8c0] ;  /* 0x0008c00001347983 */ /* 0x002ea20000300800 */
[----:B------:R-:W-:-:S05]  /*9cd0*/  @!P3 PRMT R46, R17, 0x7610, R46 ;  /* 0x00007610112eb816 */ /* 0x000fca000000002e */
[----:B------:R1:W-:Y:S04]  /*9ce0*/  STL.S16 [R1+0x470], R46 ;  /* 0x0004702e01007387 */ /* 0x0003e80000100600 */
[----:B-1----:R-:W4:Y:S01]  /*9cf0*/  LDL.LU.64 R46, [R1+0x448] ;  /* 0x00044800012e7983 */ /* 0x002f220000300a00 */
[----:B---3--:R-:W-:-:S04]  /*9d00*/  PRMT R4, RZ, 0x7610, R4 ;  /* 0x00007610ff047816 */ /* 0x008fc80000000004 */
[----:B------:R-:W-:-:S05]  /*9d10*/  @!P4 PRMT R4, R20, 0x7610, R4 ;  /* 0x000076101404c816 */ /* 0x000fca0000000004 */
[----:B------:R1:W-:Y:S04]  /*9d20*/  STL.S16 [R1+0x468], R4 ;  /* 0x0004680401007387 */ /* 0x0003e80000100600 */
[----:B-1----:R-:W3:Y:S01]  /*9d30*/  LDL.LU R4, [R1+0x8a4] ;  /* 0x0008a40001047983 */ /* 0x002ee20000300800 */
[----:B0-----:R-:W-:-:S04]  /*9d40*/  PRMT R6, RZ, 0x7610, R6 ;  /* 0x00007610ff067816 */ /* 0x001fc80000000006 */
[----:B------:R-:W-:-:S05]  /*9d50*/  @!P4 PRMT R6, R19, 0x7610, R6 ;  /* 0x000076101306c816 */ /* 0x000fca0000000006 */
[----:B------:R0:W-:Y:S04]  /*9d60*/  STL.S16 [R1+0x460], R6 ;  /* 0x0004600601007387 */ /* 0x0001e80000100600 */
[----:B0-----:R-:W3:Y:S01]  /*9d70*/  LDL.LU.64 R6, [R1+0x438] ;  /* 0x0004380001067983 */ /* 0x001ee20000300a00 */
[----:B--2---:R-:W-:-:S04]  /*9d80*/  PRMT R52, RZ, 0x7610, R52 ;  /* 0x00007610ff347816 */ /* 0x004fc80000000034 */
[----:B------:R-:W-:-:S05]  /*9d90*/  @!P3 PRMT R52, R17, 0x7632, R52 ;  /* 0x000076321134b816 */ /* 0x000fca0000000034 */
[----:B------:R0:W-:Y:S04]  /*9da0*/  STL.S16 [R1+0x478], R52 ;  /* 0x0004783401007387 */ /* 0x0001e80000100600 */
[----:B0-----:R-:W2:Y:S04]  /*9db0*/  LDL.LU R52, [R1+0x8b4] ;  /* 0x0008b40001347983 */ /* 0x001ea80000300800 */
[----:B------:R0:W-:Y:S01]  /*9dc0*/  STL [R1+0x170], R32 ;  /* 0x0001702001007387 */ /* 0x0001e20000100800 */
[----:B------:R-:W-:-:S03]  /*9dd0*/  LOP3.LUT P2, RZ, R61, 0x4000, RZ, 0xc0, !PT ;  /* 0x000040003dff7812 */ /* 0x000fc6000784c0ff */
[----:B------:R1:W-:Y:S01]  /*9de0*/  STL [R1+0x174], R34 ;  /* 0x0001742201007387 */ /* 0x0003e20000100800 */
[----:B------:R-:W-:Y:S02]  /*9df0*/  LOP3.LUT P3, RZ, R61, 0x2000, RZ, 0xc0, !PT ;  /* 0x000020003dff7812 */ /* 0x000fe4000786c0ff */
[----:B0-----:R-:W-:Y:S02]  /*9e00*/  PRMT R32, RZ, 0x7610, R32 ;  /* 0x00007610ff207816 */ /* 0x001fe40000000020 */
[----:B-1----:R-:W-:Y:S02]  /*9e10*/  PRMT R34, RZ, 0x7610, R34 ;  /* 0x00007610ff227816 */ /* 0x002fe40000000022 */
[----:B------:R-:W-:Y:S02]  /*9e20*/  @!P4 PRMT R32, R20, 0x7632, R32 ;  /* 0x000076321420c816 */ /* 0x000fe40000000020 */
[----:B------:R-:W-:Y:S01]  /*9e30*/  @!P5 PRMT R34, R22, 0x7632, R34 ;  /* 0x000076321622d816 */ /* 0x000fe20000000022 */
[----:B------:R-:W-:Y:S04]  /*9e40*/  STL [R1+0x74], R33 ;  /* 0x0000742101007387 */ /* 0x000fe80000100800 */
[----:B------:R0:W-:Y:S04]  /*9e50*/  STL.S16 [R1+0x4ac], R32 ;  /* 0x0004ac2001007387 */ /* 0x0001e80000100600 */
[----:B------:R-:W-:Y:S04]  /*9e60*/  STL [R1+0x78], R35 ;  /* 0x0000782301007387 */ /* 0x000fe80000100800 */
[----:B------:R1:W-:Y:S01]  /*9e70*/  STL.S16 [R1+0x50c], R34 ;  /* 0x00050c2201007387 */ /* 0x0003e20000100600 */
[----:B0-----:R-:W-:-:S06]  /*9e80*/  CS2R R32, SRZ ;  /* 0x0000000000207805 */ /* 0x001fcc000001ff00 */
[----:B----4-:R-:W4:Y:S01]  /*9e90*/  @!P2 LDG.E R33, desc[UR10][R46.64] ;  /* 0x0000000a2e21a981 */ /* 0x010f22000c1e1900 */
[----:B-1----:R-:W-:-:S03]  /*9ea0*/  CS2R R34, SRZ ;  /* 0x0000000000227805 */ /* 0x002fc6000001ff00 */
[----:B------:R-:W4:Y:S01]  /*9eb0*/  LDL.LU.64 R46, [R1+0x428] ;  /* 0x00042800012e7983 */ /* 0x000f220000300a00 */
[----:B---3--:R-:W-:-:S04]  /*9ec0*/  PRMT R4, RZ, 0x7610, R4 ;  /* 0x00007610ff047816 */ /* 0x008fc80000000004 */
[----:B------:R-:W-:-:S05]  /*9ed0*/  @!P5 PRMT R4, R22, 0x7610, R4 ;  /* 0x000076101604d816 */ /* 0x000fca0000000004 */
[----:B------:R0:W-:Y:S04]  /*9ee0*/  STL.S16 [R1+0x4bc], R4 ;  /* 0x0004bc0401007387 */ /* 0x0001e80000100600 */
[----:B0-----:R-:W3:Y:S04]  /*9ef0*/  LDL.LU R4, [R1+0x898] ;  /* 0x0008980001047983 */ /* 0x001ee80000300800 */
[----:B------:R0:W3:Y:S04]  /*9f00*/  @!P3 LDG.E R35, desc[UR10][R6.64] ;  /* 0x0000000a0623b981 */ /* 0x0000e8000c1e1900 */
[----:B------:R-:W0:Y:S01]  /*9f10*/  LDL.LU R6, [R1+0x888] ;  /* 0x0008880001067983 */ /* 0x000e220000300800 */
[----:B------:R-:W-:-:S13]  /*9f20*/  LOP3.LUT P1, RZ, R61, 0x8000, RZ, 0xc0, !PT ;  /* 0x000080003dff7812 */ /* 0x000fda000782c0ff */
[----:B------:R1:W3:Y:S04]  /*9f30*/  @!P1 LDG.E R32, desc[UR10][R48.64] ;  /* 0x0000000a30209981 */ /* 0x0002e8000c1e1900 */
[----:B------:R-:W-:Y:S04]  /*9f40*/  STL [R1+0x178], R3 ;  /* 0x0001780301007387 */ /* 0x000fe80000100800 */
[----:B------:R-:W3:Y:S04]  /*9f50*/  @!P1 LDG.E R31, desc[UR10][R50.64] ;  /* 0x0000000a321f9981 */ /* 0x000ee8000c1e1900 */
[----:B------:R-:W1:Y:S01]  /*9f60*/  LDL.LU R48, [R1+0x8a0] ;  /* 0x0008a00001307983 */ /* 0x000e620000300800 */
[----:B--2---:R-:W-:-:S03]  /*9f70*/  PRMT R52, RZ, 0x7610, R52 ;  /* 0x00007610ff347816 */ /* 0x004fc60000000034 */
[----:B------:R-:W2:Y:S01]  /*9f80*/  LDL.LU.64 R50, [R1+0x440] ;  /* 0x0004400001327983 */ /* 0x000ea20000300a00 */
[----:B------:R-:W-:-:S05]  /*9f90*/  @!P4 PRMT R52, R19, 0x7632, R52 ;  /* 0x000076321334c816 */ /* 0x000fca0000000034 */
[----:B------:R4:W-:Y:S04]  /*9fa0*/  STL.S16 [R1+0x46c], R52 ;  /* 0x00046c3401007387 */ /* 0x0009e80000100600 */
[----:B----4-:R-:W4:Y:S01]  /*9fb0*/  LDL.LU R52, [R1+0x8a8] ;  /* 0x0008a80001347983 */ /* 0x010f220000300800 */
[----:B------:R-:W-:-:S04]  /*9fc0*/  PRMT R3, RZ, 0x7610, R3 ;  /* 0x00007610ff037816 */ /* 0x000fc80000000003 */
[----:B------:R-:W-:-:S05]  /*9fd0*/  @!P6 PRMT R3, R24, 0x7632, R3 ;  /* 0x000076321803e816 */ /* 0x000fca0000000003 */
[----:B------:R3:W-:Y:S02]  /*9fe0*/  STL.S16 [R1+0x584], R3 ;  /* 0x0005840301007387 */ /* 0x0007e40000100600 */
[----:B---3--:R-:W-:-:S06]  /*9ff0*/  HFMA2 R3, -RZ, RZ, 0, 0 ;  /* 0x00000000ff037431 */ /* 0x008fcc00000001ff */
[----:B------:R3:W3:Y:S04]  /*a000*/  @!P3 LDG.E R3, desc[UR10][R46.64] ;  /* 0x0000000a2e03b981 */ /* 0x0006e8000c1e1900 */
[----:B------:R-:W3:Y:S01]  /*a010*/  LDL.LU R46, [R1+0x884] ;  /* 0x00088400012e7983 */ /* 0x000ee20000300800 */
[----:B------:R-:W-:-:S04]  /*a020*/  PRMT R4, RZ, 0x7610, R4 ;  /* 0x00007610ff047816 */ /* 0x000fc80000000004 */
[----:B------:R-:W-:-:S05]  /*a030*/  @!P0 PRMT R4, R26, 0x7610, R4 ;  /* 0x000076101a048816 */ /* 0x000fca0000000004 */
[----:B------:R0:W-:Y:S04]  /*a040*/  STL.S16 [R1+0x59c], R4 ;  /* 0x00059c0401007387 */ /* 0x0001e80000100600 */
[----:B0-----:R-:W3:Y:S01]  /*a050*/  LDL.LU R4, [R1+0x87c] ;  /* 0x00087c0001047983 */ /* 0x001ee20000300800 */
[----:B------:R-:W-:-:S04]  /*a060*/  PRMT R6, RZ, 0x7610, R6 ;  /* 0x00007610ff067816 */ /* 0x000fc80000000006 */
[----:B------:R-:W-:-:S05]  /*a070*/  @!P6 PRMT R6, R23, 0x7610, R6 ;  /* 0x000076101706e816 */ /* 0x000fca0000000006 */
[----:B------:R0:W-:Y:S04]  /*a080*/  STL.S16 [R1+0x4ec], R6 ;  /* 0x0004ec0601007387 */ /* 0x0001e80000100600 */
[----:B0-----:R-:W3:Y:S01]  /*a090*/  LDL.LU.64 R6, [R1+0x410] ;  /* 0x0004100001067983 */ /* 0x001ee20000300a00 */
[----:B------:R-:W-:Y:S02]  /*a0a0*/  LOP3.LUT R38, R38, 0xfffffff7, RZ, 0xc0, !PT ;  /* 0xfffffff726267812 */ /* 0x000fe400078ec0ff */
[----:B-1----:R-:W-:Y:S02]  /*a0b0*/  PRMT R48, RZ, 0x7610, R48 ;  /* 0x00007610ff307816 */ /* 0x002fe40000000030 */
[----:B------:R-:W-:Y:S02]  /*a0c0*/  @P3 LOP3.LUT R38, R38, 0x8, RZ, 0xfc, !PT ;  /* 0x0000000826263812 */ /* 0x000fe400078efcff */
[----:B------:R-:W-:-:S02]  /*a0d0*/  LOP3.LUT P3, RZ, R61, 0x20000, RZ, 0xc0, !PT ;  /* 0x000200003dff7812 */ /* 0x000fc4000786c0ff */
[----:B------:R-:W-:-:S05]  /*a0e0*/  @!P5 PRMT R48, R21, 0x7610, R48 ;  /* 0x000076101530d816 */ /* 0x000fca0000000030 */
[----:B------:R0:W-:Y:S04]  /*a0f0*/  STL.S16 [R1+0x4a8], R48 ;  /* 0x0004a83001007387 */ /* 0x0001e80000100600 */
[----:B0-----:R-:W3:Y:S04]  /*a100*/  LDL.LU.64 R48, [R1+0x420] ;  /* 0x0004200001307983 */ /* 0x001ee80000300a00 */
[----:B--2---:R0:W2:Y:S04]  /*a110*/  @!P2 LDG.E R34, desc[UR10][R50.64] ;  /* 0x0000000a3222a981 */ /* 0x0040a8000c1e1900 */
[----:B------:R-:W-:Y:S04]  /*a120*/  STL [R1+0x17c], R2 ;  /* 0x00017c0201007387 */ /* 0x000fe80000100800 */
[----:B------:R-:W0:Y:S01]  /*a130*/  LDL.LU.64 R50, [R1+0x890] ;  /* 0x0008900001327983 */ /* 0x000e220000300a00 */
[----:B----4-:R-:W-:-:S04]  /*a140*/  PRMT R52, RZ, 0x7610, R52 ;  /* 0x00007610ff347816 */ /* 0x010fc80000000034 */
[----:B------:R-:W-:-:S05]  /*a150*/  @!P5 PRMT R52, R21, 0x7632, R52 ;  /* 0x000076321534d816 */ /* 0x000fca0000000034 */
[----:B------:R1:W-:Y:S04]  /*a160*/  STL.S16 [R1+0x4cc], R52 ;  /* 0x0004cc3401007387 */ /* 0x0003e80000100600 */
[----:B-1----:R-:W4:Y:S01]  /*a170*/  LDL.LU R52, [R1+0x89c] ;  /* 0x00089c0001347983 */ /* 0x002f220000300800 */
[----:B------:R-:W-:-:S04]  /*a180*/  PRMT R2, RZ, 0x7610, R2 ;  /* 0x00007610ff027816 */ /* 0x000fc80000000002 */
[----:B------:R-:W-:Y:S02]  /*a190*/  @!P0 PRMT R2, R26, 0x7632, R2 ;  /* 0x000076321a028816 */ /* 0x000fe40000000002 */
[----:B------:R-:W-:-:S03]  /*a1a0*/  LOP3.LUT P4, RZ, R61, 0x1000, RZ, 0xc0, !PT ;  /* 0x000010003dff7812 */ /* 0x000fc6000788c0ff */
[----:B------:R1:W-:Y:S02]  /*a1b0*/  STL.S16 [R1+0x5a8], R2 ;  /* 0x0005a80201007387 */ /* 0x0003e40000100600 */
[----:B-1----:R-:W-:Y:S01]  /*a1c0*/  HFMA2 R2, -RZ, RZ, 0, 0 ;  /* 0x00000000ff027431 */ /* 0x002fe200000001ff */
[----:B---3--:R-:W-:-:S04]  /*a1d0*/  PRMT R46, RZ, 0x7610, R46 ;  /* 0x00007610ff2e7816 */ /* 0x008fc8000000002e */
[----:B------:R-:W-:-:S05]  /*a1e0*/  @!P0 PRMT R46, R25, 0x7610, R46 ;  /* 0x00007610192e8816 */ /* 0x000fca000000002e */
[----:B------:R1:W-:Y:S04]  /*a1f0*/  STL.S16 [R1+0x53c], R46 ;  /* 0x00053c2e01007387 */ /* 0x0003e80000100600 */
[----:B-1----:R-:W3:Y:S01]  /*a200*/  LDL.LU.64 R46, [R1+0x3f0] ;  /* 0x0003f000012e7983 */ /* 0x002ee20000300a00 */
[----:B------:R-:W-:-:S04]  /*a210*/  PRMT R4, RZ, 0x7610, R4 ;  /* 0x00007610ff047816 */ /* 0x000fc80000000004 */
[----:B------:R-:W-:-:S05]  /*a220*/  @!P3 PRMT R4, R28, 0x7610, R4 ;  /* 0x000076101c04b816 */ /* 0x000fca0000000004 */
[----:B------:R1:W-:Y:S04]  /*a230*/  STL.S16 [R1+0x5ac], R4 ;  /* 0x0005ac0401007387 */ /* 0x0003e80000100600 */
[----:B-1----:R-:W2:Y:S04]  /*a240*/  LDL.LU R4, [R1+0x870] ;  /* 0x0008700001047983 */ /* 0x002ea80000300800 */
[----:B------:R1:W2:Y:S04]  /*a250*/  @!P4 LDG.E R2, desc[UR10][R6.64] ;  /* 0x0000000a0602c981 */ /* 0x0002a8000c1e1900 */
[----:B------:R-:W1:Y:S01]  /*a260*/  LDL.LU R6, [R1+0x878] ;  /* 0x0008780001067983 */ /* 0x000e620000300800 */
[----:B------:R-:W-:-:S03]  /*a270*/  LOP3.LUT R38, R38, 0xfffffffb, RZ, 0xc0, !PT ;  /* 0xfffffffb26267812 */ /* 0x000fc600078ec0ff */
[----:B------:R0:W-:Y:S01]  /*a280*/  STL [R1+0x7c], R36 ;  /* 0x00007c2401007387 */ /* 0x0001e20000100800 */
[----:B------:R-:W-:Y:S02]  /*a290*/  @P4 LOP3.LUT R38, R38, 0x4, RZ, 0xfc, !PT ;  /* 0x0000000426264812 */ /* 0x000fe400078efcff */
[----:B0-----:R-:W-:-:S06]  /*a2a0*/  MOV R36, RZ ;  /* 0x000000ff00247202 */ /* 0x001fcc0000000f00 */
[----:B------:R-:W2:Y:S01]  /*a2b0*/  @!P4 LDG.E R36, desc[UR10][R48.64] ;  /* 0x0000000a3024c981 */ /* 0x000ea2000c1e1900 */
[----:B------:R-:W-:Y:S02]  /*a2c0*/  LOP3.LUT P4, RZ, R61, 0x10000, RZ, 0xc0, !PT ;  /* 0x000100003dff7812 */ /* 0x000fe4000788c0ff */
[----:B------:R-:W-:Y:S02]  /*a2d0*/  PRMT R51, RZ, 0x7610, R51 ;  /* 0x00007610ff337816 */ /* 0x000fe40000000033 */
[----:B------:R-:W-:Y:S01]  /*a2e0*/  PRMT R50, RZ, 0x7610, R50 ;  /* 0x00007610ff327816 */ /* 0x000fe20000000032 */
[----:B------:R-:W2:Y:S01]  /*a2f0*/  LDL.LU.64 R48, [R1+0x400] ;  /* 0x0004000001307983 */ /* 0x000ea20000300a00 */
[----:B----4-:R-:W-:-:S04]  /*a300*/  PRMT R52, RZ, 0x7610, R52 ;  /* 0x00007610ff347816 */ /* 0x010fc80000000034 */
[----:B------:R-:W-:-:S05]  /*a310*/  @!P0 PRMT R52, R25, 0x7632, R52 ;  /* 0x0000763219348816 */ /* 0x000fca0000000034 */
[----:B------:R0:W-:Y:S04]  /*a320*/  STL.S16 [R1+0x5a0], R52 ;  /* 0x0005a03401007387 */ /* 0x0001e80000100600 */
[----:B0-----:R-:W4:Y:S01]  /*a330*/  LDL.LU R52, [R1+0x880] ;  /* 0x0008800001347983 */ /* 0x001f220000300800 */
[----:B------:R-:W-:Y:S02]  /*a340*/  @!P6 PRMT R51, R23, 0x7632, R51 ;  /* 0x000076321733e816 */ /* 0x000fe40000000033 */
[----:B------:R-:W-:-:S03]  /*a350*/  @!P6 PRMT R50, R24, 0x7610, R50 ;  /* 0x000076101832e816 */ /* 0x000fc60000000032 */
[----:B------:R-:W-:Y:S01]  /*a360*/  STL.S16 [R1+0x534], R51 ;  /* 0x0005343301007387 */ /* 0x000fe20000100600 */
[----:B------:R-:W-:-:S03]  /*a370*/  LOP3.LUT P6, RZ, R61, 0x400, RZ, 0xc0, !PT ;  /* 0x000004003dff7812 */ /* 0x000fc600078cc0ff */
[----:B------:R0:W-:Y:S04]  /*a380*/  STL.S16 [R1+0x51c], R50 ;  /* 0x00051c3201007387 */ /* 0x0001e80000100600 */
[----:B0-----:R-:W4:Y:S04]  /*a390*/  LDL.LU.64 R50, [R1+0x408] ;  /* 0x0004080001327983 */ /* 0x001f280000300a00 */
[----:B------:R0:W-:Y:S02]  /*a3a0*/  STL [R1+0x84], R58 ;  /* 0x0000843a01007387 */ /* 0x0001e40000100800 */
[----:B0-----:R-:W-:-:S06]  /*a3b0*/  MOV R58, RZ ;  /* 0x000000ff003a7202 */ /* 0x001fcc0000000f00 */
[----:B---3--:R-:W3:Y:S04]  /*a3c0*/  @!P6 LDG.E R58, desc[UR10][R46.64] ;  /* 0x0000000a2e3ae981 */ /* 0x008ee8000c1e1900 */
[----:B------:R-:W3:Y:S01]  /*a3d0*/  LDL.LU.64 R46, [R1+0x3d0] ;  /* 0x0003d000012e7983 */ /* 0x000ee20000300a00 */
[----:B--2---:R-:W-:-:S04]  /*a3e0*/  PRMT R4, RZ, 0x7610, R4 ;  /* 0x00007610ff047816 */ /* 0x004fc80000000004 */
[----:B------:R-:W-:-:S05]  /*a3f0*/  @!P4 PRMT R4, R30, 0x7610, R4 ;  /* 0x000076101e04c816 */ /* 0x000fca0000000004 */
[----:B------:R0:W-:Y:S04]  /*a400*/  STL.S16 [R1+0x5bc], R4 ;  /* 0x0005bc0401007387 */ /* 0x0001e80000100600 */
[----:B0-----:R-:W2:Y:S01]  /*a410*/  LDL.LU R4, [R1+0x864] ;  /* 0x0008640001047983 */ /* 0x001ea20000300800 */
[----:B-1----:R-:W-:-:S04]  /*a420*/  PRMT R6, RZ, 0x7610, R6 ;  /* 0x00007610ff067816 */ /* 0x002fc80000000006 */
[----:B------:R-:W-:-:S05]  /*a430*/  @!P3 PRMT R6, R27, 0x7610, R6 ;  /* 0x000076101b06b816 */ /* 0x000fca0000000006 */
[----:B------:R0:W-:Y:S04]  /*a440*/  STL.S16 [R1+0x5a4], R6 ;  /* 0x0005a40601007387 */ /* 0x0001e80000100600 */
[----:B0-----:R-:W2:Y:S04]  /*a450*/  LDL.LU.64 R6, [R1+0x3e0] ;  /* 0x0003e00001067983 */ /* 0x001ea80000300a00 */
[----:B------:R0:W-:Y:S01]  /*a460*/  STL [R1+0x180], R9 ;  /* 0x0001800901007387 */ /* 0x0001e20000100800 */
[----:B------:R-:W-:Y:S02]  /*a470*/  LOP3.LUT P5, RZ, R61, 0x800, RZ, 0xc0, !PT ;  /* 0x000008003dff7812 */ /* 0x000fe400078ac0ff */
[----:B0-----:R-:W-:-:S04]  /*a480*/  PRMT R9, RZ, 0x7610, R9 ;  /* 0x00007610ff097816 */ /* 0x001fc80000000009 */
[----:B------:R-:W-:-:S05]  /*a490*/  @!P3 PRMT R9, R28, 0x7632, R9 ;  /* 0x000076321c09b816 */ /* 0x000fca0000000009 */
[----:B------:R0:W-:Y:S02]  /*a4a0*/  STL.S16 [R1+0x5b8], R9 ;  /* 0x0005b80901007387 */ /* 0x0001e40000100600 */
[----:B0-----:R-:W-:Y:S02]  /*a4b0*/  HFMA2 R9, -RZ, RZ, 0, 0 ;  /* 0x00000000ff097431 */ /* 0x001fe400000001ff */
[----:B------:R0:W-:Y:S04]  /*a4c0*/  STL [R1+0x80], R8 ;  /* 0x0000800801007387 */ /* 0x0001e80000100800 */
[----:B------:R1:W2:Y:S01]  /*a4d0*/  @!P5 LDG.E R9, desc[UR10][R48.64] ;  /* 0x0000000a3009d981 */ /* 0x0002a2000c1e1900 */
[----:B----4-:R-:W-:-:S04]  /*a4e0*/  PRMT R52, RZ, 0x7610, R52 ;  /* 0x00007610ff347816 */ /* 0x010fc80000000034 */
[----:B------:R-:W-:-:S05]  /*a4f0*/  @!P3 PRMT R52, R27, 0x7632, R52 ;  /* 0x000076321b34b816 */ /* 0x000fca0000000034 */
[----:B------:R4:W-:Y:S01]  /*a500*/  STL.S16 [R1+0x5b0], R52 ;  /* 0x0005b03401007387 */ /* 0x0009e20000100600 */
[----:B0-----:R-:W-:-:S03]  /*a510*/  MOV R8, RZ ;  /* 0x000000ff00087202 */ /* 0x001fc60000000f00 */
[----:B------:R-:W1:Y:S04]  /*a520*/  LDL.LU R48, [R1+0x86c] ;  /* 0x00086c0001307983 */ /* 0x000e680000300800 */
[----:B----4-:R-:W4:Y:S04]  /*a530*/  LDL.LU R52, [R1+0x874] ;  /* 0x0008740001347983 */ /* 0x010f280000300800 */
[----:B------:R0:W-:Y:S01]  /*a540*/  STL [R1+0x188], R56 ;  /* 0x0001883801007387 */ /* 0x0001e20000100800 */
[----:B------:R-:W-:-:S03]  /*a550*/  LOP3.LUT P0, RZ, R61, 0x200, RZ, 0xc0, !PT ;  /* 0x000002003dff7812 */ /* 0x000fc6000780c0ff */
[----:B------:R-:W4:Y:S01]  /*a560*/  @!P5 LDG.E R8, desc[UR10][R50.64] ;  /* 0x0000000a3208d981 */ /* 0x000f22000c1e1900 */
[----:B0-----:R-:W-:-:S03]  /*a570*/  PRMT R56, RZ, 0x7610, R56 ;  /* 0x00007610ff387816 */ /* 0x001fc60000000038 */
[----:B------:R-:W4:Y:S01]  /*a580*/  LDL.LU.64 R50, [R1+0x3e8] ;  /* 0x0003e80001327983 */ /* 0x000f220000300a00 */
[----:B------:R-:W-:-:S03]  /*a590*/  @!P1 PRMT R56, R32, 0x7632, R56 ;  /* 0x0000763220389816 */ /* 0x000fc60000000038 */
[----:B------:R-:W-:Y:S04]  /*a5a0*/  STL [R1+0x8c], R57 ;  /* 0x00008c3901007387 */ /* 0x000fe80000100800 */
[----:B------:R0:W-:Y:S02]  /*a5b0*/  STL.S16 [R1+0x5d8], R56 ;  /* 0x0005d83801007387 */ /* 0x0001e40000100600 */
[----:B0-----:R-:W-:Y:S02]  /*a5c0*/  CS2R R56, SRZ ;  /* 0x0000000000387805 */ /* 0x001fe4000001ff00 */
[----:B------:R0:W-:Y:S04]  /*a5d0*/  STL [R1+0x88], R60 ;  /* 0x0000883c01007387 */ /* 0x0001e80000100800 */
[----:B---3--:R3:W3:Y:S01]  /*a5e0*/  @!P0 LDG.E R56, desc[UR10][R46.64] ;  /* 0x0000000a2e388981 */ /* 0x0086e2000c1e1900 */
[----:B0-----:R-:W-:-:S03]  /*a5f0*/  MOV R60, RZ ;  /* 0x000000ff003c7202 */ /* 0x001fc60000000f00 */
[----:B------:R-:W3:Y:S01]  /*a600*/  LDL.LU R46, [R1+0x854] ;  /* 0x00085400012e7983 */ /* 0x000ee20000300800 */
[----:B--2---:R-:W-:-:S04]  /*a610*/  PRMT R4, RZ, 0x7610, R4 ;  /* 0x00007610ff047816 */ /* 0x004fc80000000004 */
[----:B------:R-:W-:-:S05]  /*a620*/  @!P1 PRMT R4, R32, 0x7610, R4 ;  /* 0x0000761020049816 */ /* 0x000fca0000000004 */
[----:B------:R0:W-:Y:S04]  /*a630*/  STL.S16 [R1+0x5cc], R4 ;  /* 0x0005cc0401007387 */ /* 0x0001e80000100600 */
[----:B0-----:R-:W2:Y:S04]  /*a640*/  LDL.LU R4, [R1+0x858] ;  /* 0x0008580001047983 */ /* 0x001ea80000300800 */
[----:B------:R-:W2:Y:S04]  /*a650*/  @!P0 LDG.E R60, desc[UR10][R6.64] ;  /* 0x0000000a063c8981 */ /* 0x000ea8000c1e1900 */
[----:B------:R-:W2:Y:S04]  /*a660*/  LDL.LU.64 R6, [R1+0x3b8] ;  /* 0x0003b80001067983 */ /* 0x000ea80000300a00 */
[----:B------:R0:W-:Y:S02]  /*a670*/  STL [R1+0x184], R59 ;  /* 0x0001843b01007387 */ /* 0x0001e40000100800 */
[----:B0-----:R-:W-:-:S04]  /*a680*/  PRMT R59, RZ, 0x7610, R59 ;  /* 0x00007610ff3b7816 */ /* 0x001fc8000000003b */
[----:B------:R-:W-:-:S05]  /*a690*/  @!P4 PRMT R59, R30, 0x7632, R59 ;  /* 0x000076321e3bc816 */ /* 0x000fca000000003b */
[----:B------:R0:W-:Y:S02]  /*a6a0*/  STL.S16 [R1+0x5c8], R59 ;  /* 0x0005c83b01007387 */ /* 0x0001e40000100600 */
[----:B0-----:R-:W-:Y:S01]  /*a6b0*/  HFMA2 R59, -RZ, RZ, 0, 0 ;  /* 0x00000000ff3b7431 */ /* 0x001fe200000001ff */
[----:B-1----:R-:W-:Y:S02]  /*a6c0*/  PRMT R48, RZ, 0x7610, R48 ;  /* 0x00007610ff307816 */ /* 0x002fe40000000030 */
[----:B----4-:R-:W-:-:S04]  /*a6d0*/  PRMT R52, RZ, 0x7610, R52 ;  /* 0x00007610ff347816 */ /* 0x010fc80000000034 */
[C---:B------:R-:W-:Y:S02]  /*a6e0*/  @!P4 PRMT R52, R29.reuse, 0x7632, R52 ;  /* 0x000076321d34c816 */ /* 0x040fe40000000034 */
[----:B------:R-:W-:-:S03]  /*a6f0*/  @!P4 PRMT R48, R29, 0x7610, R48 ;  /* 0x000076101d30c816 */ /* 0x000fc60000000030 */
[----:B------:R0:W-:Y:S04]  /*a700*/  STL.S16 [R1+0x5c0], R52 ;  /* 0x0005c03401007387 */ /* 0x0001e80000100600 */
[----:B------:R1:W-:Y:S04]  /*a710*/  STL.S16 [R1+0x5b4], R48 ;  /* 0x0005b43001007387 */ /* 0x0003e80000100600 */
[----:B------:R4:W4:Y:S04]  /*a720*/  @!P6 LDG.E R59, desc[UR10][R50.64] ;  /* 0x0000000a323be981 */ /* 0x000928000c1e1900 */
[----:B0-----:R-:W4:Y:S04]  /*a730*/  LDL.LU R52, [R1+0x868] ;  /* 0x0008680001347983 */ /* 0x001f280000300800 */
[----:B-1----:R-:W4:Y:S04]  /*a740*/  LDL.LU.64 R48, [R1+0x3c8] ;  /* 0x0003c80001307983 */ /* 0x002f280000300a00 */
[----:B------:R-:W4:Y:S04]  /*a750*/  LDL.LU R50, [R1+0x860] ;  /* 0x0008600001327983 */ /* 0x000f280000300800 */
[----:B------:R0:W-:Y:S01]  /*a760*/  STL [R1+0x18c], R0 ;  /* 0x00018c0001007387 */ /* 0x0001e20000100800 */
[----:B------:R-:W-:-:S02]  /*a770*/  LOP3.LUT P3, RZ, R61, 0x100, RZ, 0xc0, !PT ;  /* 0x000001003dff7812 */ /* 0x000fc4000786c0ff */
[----:B0-----:R-:W-:-:S04]  /*a780*/  PRMT R0, RZ, 0x7610, R0 ;  /* 0x00007610ff007816 */ /* 0x001fc80000000000 */
[----:B------:R-:W-:Y:S02]  /*a790*/  @!P2 PRMT R0, R34, 0x7632, R0 ;  /* 0x000076322200a816 */ /* 0x000fe40000000000 */
[----:B---3--:R-:W-:-:S03]  /*a7a0*/  PRMT R46, RZ, 0x7610, R46 ;  /* 0x00007610ff2e7816 */ /* 0x008fc6000000002e */
[----:B------:R0:W-:Y:S01]  /*a7b0*/  STL.S16 [R1+0x5e4], R0 ;  /* 0x0005e40001007387 */ /* 0x0001e20000100600 */
[----:B------:R-:W-:Y:S01]  /*a7c0*/  @!P2 PRMT R46, R33, 0x7610, R46 ;  /* 0x00007610212ea816 */ /* 0x000fe2000000002e */
[----:B0-----:R-:W-:-:S04]  /*a7d0*/  HFMA2 R0, -RZ, RZ, 0, 0 ;  /* 0x00000000ff007431 */ /* 0x001fc800000001ff */
[----:B------:R0:W-:Y:S04]  /*a7e0*/  STL.S16 [R1+0x5d4], R46 ;  /* 0x0005d42e01007387 */ /* 0x0001e80000100600 */
[----:B0-----:R-:W3:Y:S01]  /*a7f0*/  LDL.LU.64 R46, [R1+0x398] ;  /* 0x00039800012e7983 */ /* 0x001ee20000300a00 */
[----:B--2---:R-:W-:-:S04]  /*a800*/  PRMT R4, RZ, 0x7610, R4 ;  /* 0x00007610ff047816 */ /* 0x004fc80000000004 */
[----:B------:R-:W-:-:S05]  /*a810*/  @!P2 PRMT R4, R34, 0x7610, R4 ;  /* 0x000076102204a816 */ /* 0x000fca0000000004 */
[----:B------:R0:W-:Y:S04]  /*a820*/  STL.S16 [R1+0x5dc], R4 ;  /* 0x0005dc0401007387 */ /* 0x0001e80000100600 */
[----:B------:R1:W2:Y:S04]  /*a830*/  @!P3 LDG.E R0, desc[UR10][R6.64] ;  /* 0x0000000a0600b981 */ /* 0x0002a8000c1e1900 */
[----:B0-----:R-:W2:Y:S04]  /*a840*/  LDL.LU R4, [R1+0x84c] ;  /* 0x00084c0001047983 */ /* 0x001ea80000300800 */
[----:B------:R-:W1:Y:S04]  /*a850*/  LDL.LU R6, [R1+0x848] ;  /* 0x0008480001067983 */ /* 0x000e680000300800 */
[----:B------:R0:W-:Y:S02]  /*a860*/  STL [R1+0x190], R12 ;  /* 0x0001900c01007387 */ /* 0x0001e40000100800 */
[----:B0-----:R-:W-:-:S02]  /*a870*/  PRMT R12, RZ, 0x7610, R12 ;  /* 0x00007610ff0c7816 */ /* 0x001fc4000000000c */
[----:B------:R-:W-:Y:S01]  /*a880*/  STL [R1+0x94], R13 ;  /* 0x0000940d01007387 */ /* 0x000fe20000100800 */
[----:B----4-:R-:W-:-:S03]  /*a890*/  PRMT R52, RZ, 0x7610, R52 ;  /* 0x00007610ff347816 */ /* 0x010fc60000000034 */
[----:B------:R-:W4:Y:S01]  /*a8a0*/  @!P3 LDG.E R57, desc[UR10][R48.64] ;  /* 0x0000000a3039b981 */ /* 0x000f22000c1e1900 */
[C---:B------:R-:W-:Y:S02]  /*a8b0*/  @!P1 PRMT R52, R31.reuse, 0x7632, R52 ;  /* 0x000076321f349816 */ /* 0x040fe40000000034 */
[----:B------:R-:W-:Y:S02]  /*a8c0*/  LOP3.LUT P3, RZ, R38, 0x8, RZ, 0xc0, !PT ;  /* 0x0000000826ff7812 */ /* 0x000fe4000786c0ff */
[----:B------:R-:W-:Y:S01]  /*a8d0*/  PRMT R50, RZ, 0x7610, R50 ;  /* 0x00007610ff327816 */ /* 0x000fe20000000032 */
[----:B------:R0:W-:Y:S03]  /*a8e0*/  STL.S16 [R1+0x5d0], R52 ;  /* 0x0005d03401007387 */ /* 0x0001e60000100600 */
[----:B------:R-:W-:Y:S01]  /*a8f0*/  @!P1 PRMT R50, R31, 0x7610, R50 ;  /* 0x000076101f329816 */ /* 0x000fe20000000032 */
[----:B------:R-:W4:Y:S04]  /*a900*/  LDL.LU.64 R48, [R1+0x3a8] ;  /* 0x0003a80001307983 */ /* 0x000f280000300a00 */
[----:B0-----:R-:W4:Y:S01]  /*a910*/  LDL.LU R52, [R1+0x85c] ;  /* 0x00085c0001347983 */ /* 0x001f220000300800 */
[----:B------:R-:W-:-:S03]  /*a920*/  LOP3.LUT P1, RZ, R61, 0x40, RZ, 0xc0, !PT ;  /* 0x000000403dff7812 */ /* 0x000fc6000782c0ff */
[----:B------:R0:W-:Y:S01]  /*a930*/  STL.S16 [R1+0x5c4], R50 ;  /* 0x0005c43201007387 */ /* 0x0001e20000100600 */
[----:B------:R-:W-:-:S03]  /*a940*/  @!P3 PRMT R12, R3, 0x7632, R12 ;  /* 0x00007632030cb816 */ /* 0x000fc6000000000c */
[----:B0-----:R-:W4:Y:S04]  /*a950*/  LDL.LU.64 R50, [R1+0x3b0] ;  /* 0x0003b00001327983 */ /* 0x001f280000300a00 */
[----:B------:R0:W-:Y:S02]  /*a960*/  STL.S16 [R1+0x5f0], R12 ;  /* 0x0005f00c01007387 */ /* 0x0001e40000100600 */
[----:B0-----:R-:W-:-:S06]  /*a970*/  CS2R R12, SRZ ;  /* 0x00000000000c7805 */ /* 0x001fcc000001ff00 */
[----:B---3--:R0:W3:Y:S04]  /*a980*/  @!P1 LDG.E R13, desc[UR10][R46.64] ;  /* 0x0000000a2e0d9981 */ /* 0x0080e8000c1e1900 */
[----:B------:R-:W0:Y:S01]  /*a990*/  LDL.LU R46, [R1+0x830] ;  /* 0x00083000012e7983 */ /* 0x000e220000300800 */
[----:B--2---:R-:W-:-:S04]  /*a9a0*/  PRMT R4, RZ, 0x7610, R4 ;  /* 0x00007610ff047816 */ /* 0x004fc80000000004 */
[----:B------:R-:W-:-:S05]  /*a9b0*/  @!P3 PRMT R4, R3, 0x7610, R4 ;  /* 0x000076100304b816 */ /* 0x000fca0000000004 */
[----:B------:R2:W-:Y:S01]  /*a9c0*/  STL.S16 [R1+0x5e8], R4 ;  /* 0x0005e80401007387 */ /* 0x0005e20000100600 */
[----:B-1----:R-:W-:-:S03]  /*a9d0*/  PRMT R6, RZ, 0x7610, R6 ;  /* 0x00007610ff067816 */ /* 0x002fc60000000006 */
[----:B--2---:R-:W2:Y:S01]  /*a9e0*/  LDL.LU R4, [R1+0x840] ;  /* 0x0008400001047983 */ /* 0x004ea20000300800 */
[----:B------:R-:W-:-:S05]  /*a9f0*/  @!P3 PRMT R6, R35, 0x7610, R6 ;  /* 0x000076102306b816 */ /* 0x000fca0000000006 */
[----:B------:R1:W-:Y:S04]  /*aa00*/  STL.S16 [R1+0x3b0], R6 ;  /* 0x0003b00601007387 */ /* 0x0003e80000100600 */
[----:B-1----:R-:W3:Y:S01]  /*aa10*/  LDL.LU.64 R6, [R1+0x378] ;  /* 0x0003780001067983 */ /* 0x002ee20000300a00 */
[----:B------:R-:W-:-:S03]  /*aa20*/  LOP3.LUT P4, RZ, R61, 0x80, RZ, 0xc0, !PT ;  /* 0x000000803dff7812 */ /* 0x000fc6000788c0ff */
[----:B------:R1:W-:Y:S02]  /*aa30*/  STL [R1+0x90], R5 ;  /* 0x0000900501007387 */ /* 0x0003e40000100800 */
[----:B-1----:R-:W-:Y:S02]  /*aa40*/  MOV R5, RZ ;  /* 0x000000ff00057202 */ /* 0x002fe40000000f00 */
[----:B------:R1:W-:Y:S02]  /*aa50*/  STL [R1+0x194], R14 ;  /* 0x0001940e01007387 */ /* 0x0003e40000100800 */
[----:B-1----:R-:W-:Y:S02]  /*aa60*/  PRMT R14, RZ, 0x7610, R14 ;  /* 0x00007610ff0e7816 */ /* 0x002fe4000000000e */
[----:B------:R-:W-:Y:S04]  /*aa70*/  STL [R1+0x98], R15 ;  /* 0x0000980f01007387 */ /* 0x000fe80000100800 */
[----:B----4-:R1:W4:Y:S01]  /*aa80*/  @!P4 LDG.E R12, desc[UR10][R48.64] ;  /* 0x0000000a300cc981 */ /* 0x010322000c1e1900 */
[----:B------:R-:W-:-:S04]  /*aa90*/  PRMT R52, RZ, 0x7610, R52 ;  /* 0x00007610ff347816 */ /* 0x000fc80000000034 */
[----:B------:R-:W-:Y:S01]  /*aaa0*/  @!P2 PRMT R52, R33, 0x7632, R52 ;  /* 0x000076322134a816 */ /* 0x000fe20000000034 */
[----:B------:R-:W1:Y:S04]  /*aab0*/  LDL.LU.64 R48, [R1+0x838] ;  /* 0x0008380001307983 */ /* 0x000e680000300a00 */
[----:B------:R0:W-:Y:S04]  /*aac0*/  STL.S16 [R1+0x5e0], R52 ;  /* 0x0005e03401007387 */ /* 0x0001e80000100600 */
[----:B------:R-:W4:Y:S01]  /*aad0*/  @!P4 LDG.E R5, desc[UR10][R50.64] ;  /* 0x0000000a3205c981 */ /* 0x000f22000c1e1900 */
[----:B------:R-:W-:-:S03]  /*aae0*/  LOP3.LUT P4, RZ, R38, 0x4, RZ, 0xc0, !PT ;  /* 0x0000000426ff7812 */ /* 0x000fc6000788c0ff */
[----:B0-----:R-:W4:Y:S01]  /*aaf0*/  LDL.LU R52, [R1+0x850] ;  /* 0x0008500001347983 */ /* 0x001f220000300800 */
[----:B------:R-:W-:-:S03]  /*ab00*/  LOP3.LUT P2, RZ, R61, 0x20, RZ, 0xc0, !PT ;  /* 0x000000203dff7812 */ /* 0x000fc6000784c0ff */
[----:B------:R-:W4:Y:S06]  /*ab10*/  LDL.LU.64 R50, [R1+0x390] ;  /* 0x0003900001327983 */ /* 0x000f2c0000300a00 */
[----:B------:R-:W-:-:S05]  /*ab20*/  @!P4 PRMT R14, R2, 0x7632, R14 ;  /* 0x00007632020ec816 */ /* 0x000fca000000000e */
[----:B------:R0:W-:Y:S01]  /*ab30*/  STL.S16 [R1+0x600], R14 ;  /* 0x0006000e01007387 */ /* 0x0001e20000100600 */
[----:B------:R-:W-:Y:S02]  /*ab40*/  PRMT R46, RZ, 0x7610, R46 ;  /* 0x00007610ff2e7816 */ /* 0x000fe4000000002e */
[----:B0-----:R-:W-:Y:S02]  /*ab50*/  CS2R R14, SRZ ;  /* 0x00000000000e7805 */ /* 0x001fe4000001ff00 */
[----:B------:R-:W-:-:S05]  /*ab60*/  @!P4 PRMT R46, R36, 0x7610, R46 ;  /* 0x00007610242ec816 */ /* 0x000fca000000002e */
[----:B------:R0:W-:Y:S04]  /*ab70*/  STL.S16 [R1+0x398], R46 ;  /* 0x0003982e01007387 */ /* 0x0001e80000100600 */
[----:B0-----:R-:W4:Y:S01]  /*ab80*/  LDL.LU.64 R46, [R1+0x380] ;  /* 0x00038000012e7983 */ /* 0x001f220000300a00 */
[----:B--2---:R-:W-:-:S04]  /*ab90*/  PRMT R4, RZ, 0x7610, R4 ;  /* 0x00007610ff047816 */ /* 0x004fc80000000004 */
[----:B------:R-:W-:-:S05]  /*aba0*/  @!P5 PRMT R4, R9, 0x7610, R4 ;  /* 0x000076100904d816 */ /* 0x000fca0000000004 */
[----:B------:R0:W-:Y:S04]  /*abb0*/  STL.S16 [R1+0x37c], R4 ;  /* 0x00037c0401007387 */ /* 0x0001e80000100600 */
[----:B---3--:R2:W3:Y:S04]  /*abc0*/  @!P2 LDG.E R15, desc[UR10][R6.64] ;  /* 0x0000000a060fa981 */ /* 0x0084e8000c1e1900 */
[----:B0-----:R-:W2:Y:S04]  /*abd0*/  LDL.LU R4, [R1+0x824] ;  /* 0x0008240001047983 */ /* 0x001ea80000300800 */
[----:B------:R-:W3:Y:S04]  /*abe0*/  LDL.LU R6, [R1+0x828] ;  /* 0x0008280001067983 */ /* 0x000ee80000300800 */
[----:B------:R0:W-:Y:S02]  /*abf0*/  STL [R1+0x198], R16 ;  /* 0x0001981001007387 */ /* 0x0001e40000100800 */
[----:B0-----:R-:W-:-:S04]  /*ac00*/  PRMT R16, RZ, 0x7610, R16 ;  /* 0x00007610ff107816 */ /* 0x001fc80000000010 */
[----:B------:R-:W-:Y:S01]  /*ac10*/  @!P5 PRMT R16, R9, 0x7632, R16 ;  /* 0x000076320910d816 */ /* 0x000fe20000000010 */
[----:B------:R-:W-:Y:S04]  /*ac20*/  STL [R1+0x9c], R17 ;  /* 0x00009c1101007387 */ /* 0x000fe80000100800 */
[----:B------:R0:W-:Y:S02]  /*ac30*/  STL.S16 [R1+0x394], R16 ;  /* 0x0003941001007387 */ /* 0x0001e40000100600 */
[----:B0-----:R-:W-:Y:S02]  /*ac40*/  CS2R R16, SRZ ;  /* 0x0000000000107805 */ /* 0x001fe4000001ff00 */
[----:B-1----:R-:W-:Y:S02]  /*ac50*/  PRMT R49, RZ, 0x7610, R49 ;  /* 0x00007610ff317816 */ /* 0x002fe40000000031 */
[----:B------:R-:W-:-:S02]  /*ac60*/  PRMT R48, RZ, 0x7610, R48 ;  /* 0x00007610ff307816 */ /* 0x000fc40000000030 */
[----:B----4-:R-:W-:-:S04]  /*ac70*/  PRMT R52, RZ, 0x7610, R52 ;  /* 0x00007610ff347816 */ /* 0x010fc80000000034 */
[----:B------:R-:W-:Y:S01]  /*ac80*/  @!P3 PRMT R52, R35, 0x7632, R52 ;  /* 0x000076322334b816 */ /* 0x000fe20000000034 */
[----:B------:R0:W4:Y:S04]  /*ac90*/  @!P1 LDG.E R14, desc[UR10][R50.64] ;  /* 0x0000000a320e9981 */ /* 0x000128000c1e1900 */
[----:B------:R1:W-:Y:S01]  /*aca0*/  STL.S16 [R1+0x5ec], R52 ;  /* 0x0005ec3401007387 */ /* 0x0003e20000100600 */
[----:B------:R-:W-:Y:S02]  /*acb0*/  @!P4 PRMT R49, R36, 0x7632, R49 ;  /* 0x000076322431c816 */ /* 0x000fe40000000031 */
[----:B------:R-:W-:Y:S01]  /*acc0*/  @!P4 PRMT R48, R2, 0x7610, R48 ;  /* 0x000076100230c816 */ /* 0x000fe20000000030 */
[----:B------:R-:W0:Y:S04]  /*acd0*/  LDL.LU R50, [R1+0x82c] ;  /* 0x00082c0001327983 */ /* 0x000e280000300800 */
[----:B-1----:R-:W4:Y:S04]  /*ace0*/  LDL.LU R52, [R1+0x844] ;  /* 0x0008440001347983 */ /* 0x002f280000300800 */
[----:B------:R-:W-:Y:S04]  /*acf0*/  STL.S16 [R1+0x39c], R48 ;  /* 0x00039c3001007387 */ /* 0x000fe80000100600 */
[----:B------:R1:W-:Y:S04]  /*ad00*/  STL.S16 [R1+0x3a8], R49 ;  /* 0x0003a83101007387 */ /* 0x0003e80000100600 */
[----:B-1----:R-:W4:Y:S04]  /*ad10*/  LDL.LU.64 R48, [R1+0x360] ;  /* 0x0003600001307983 */ /* 0x002f280000300a00 */
[----:B------:R1:W4:Y:S04]  /*ad20*/  @!P2 LDG.E R16, desc[UR10][R46.64] ;  /* 0x0000000a2e10a981 */ /* 0x000328000c1e1900 */
[----:B------:R-:W1:Y:S01]  /*ad30*/  LDL.LU R46, [R1+0x820] ;  /* 0x00082000012e7983 */ /* 0x000e620000300800 */
[----:B--2---:R-:W-:-:S04]  /*ad40*/  PRMT R4, RZ, 0x7610, R4 ;  /* 0x00007610ff047816 */ /* 0x004fc80000000004 */
[----:B------:R-:W-:Y:S02]  /*ad50*/  @!P6 PRMT R4, R59, 0x7610, R4 ;  /* 0x000076103b04e816 */ /* 0x000fe40000000004 */
[----:B---3--:R-:W-:-:S03]  /*ad60*/  PRMT R6, RZ, 0x7610, R6 ;  /* 0x00007610ff067816 */ /* 0x008fc60000000006 */
[----:B------:R2:W-:Y:S01]  /*ad70*/  STL.S16 [R1+0x364], R4 ;  /* 0x0003640401007387 */ /* 0x0005e20000100600 */
[----:B------:R-:W-:-:S03]  /*ad80*/  @!P5 PRMT R6, R8, 0x7610, R6 ;  /* 0x000076100806d816 */ /* 0x000fc60000000006 */
[----:B--2---:R-:W2:Y:S04]  /*ad90*/  LDL.LU R4, [R1+0x818] ;  /* 0x0008180001047983 */ /* 0x004ea80000300800 */
[----:B------:R3:W-:Y:S04]  /*ada0*/  STL.S16 [R1+0x378], R6 ;  /* 0x0003780601007387 */ /* 0x0007e80000100600 */
[----:B---3--:R-:W3:Y:S01]  /*adb0*/  LDL.LU.64 R6, [R1+0x368] ;  /* 0x0003680001067983 */ /* 0x008ee20000300a00 */
[----:B------:R-:W-:-:S03]  /*adc0*/  LOP3.LUT P3, RZ, R61, 0x10, RZ, 0xc0, !PT ;  /* 0x000000103dff7812 */ /* 0x000fc6000786c0ff */
[----:B------:R0:W-:Y:S02]  /*add0*/  STL [R1+0x19c], R18 ;  /* 0x00019c1201007387 */ /* 0x0001e40000100800 */
[----:B0-----:R-:W-:-:S04]  /*ade0*/  PRMT R18, RZ, 0x7610, R18 ;  /* 0x00007610ff127816 */ /* 0x001fc80000000012 */
[----:B------:R-:W-:-:S05]  /*adf0*/  @!P6 PRMT R18, R59, 0x7632, R18 ;  /* 0x000076323b12e816 */ /* 0x000fca0000000012 */
[----:B------:R-:W-:Y:S01]  /*ae00*/  STL.S16 [R1+0x384], R18 ;  /* 0x0003841201007387 */ /* 0x000fe20000100600 */
[----:B----4-:R-:W-:-:S04]  /*ae10*/  PRMT R52, RZ, 0x7610, R52 ;  /* 0x00007610ff347816 */ /* 0x010fc80000000034 */
[----:B------:R-:W-:Y:S02]  /*ae20*/  @!P6 PRMT R52, R58, 0x7632, R52 ;  /* 0x000076323a34e816 */ /* 0x000fe40000000034 */
[----:B------:R-:W-:-:S03]  /*ae30*/  PRMT R50, RZ, 0x7610, R50 ;  /* 0x00007610ff327816 */ /* 0x000fc60000000032 */
[----:B------:R0:W-:Y:S01]  /*ae40*/  STL.S16 [R1+0x380], R52 ;  /* 0x0003803401007387 */ /* 0x0001e20000100600 */
[----:B------:R-:W-:-:S03]  /*ae50*/  @!P5 PRMT R50, R8, 0x7632, R50 ;  /* 0x000076320832d816 */ /* 0x000fc60000000032 */
[----:B------:R-:W4:Y:S04]  /*ae60*/  @!P3 LDG.E R17, desc[UR10][R48.64] ;  /* 0x0000000a3011b981 */ /* 0x000f28000c1e1900 */
[----:B0-----:R-:W4:Y:S04]  /*ae70*/  LDL.LU R52, [R1+0x81c] ;  /* 0x00081c0001347983 */ /* 0x001f280000300800 */
[----:B------:R0:W-:Y:S01]  /*ae80*/  STL [R1+0xa0], R19 ;  /* 0x0000a01301007387 */ /* 0x0001e20000100800 */
[----:B-1----:R-:W-:Y:S02]  /*ae90*/  PRMT R46, RZ, 0x7610, R46 ;  /* 0x00007610ff2e7816 */ /* 0x002fe4000000002e */
[----:B0-----:R-:W-:Y:S01]  /*aea0*/  CS2R R18, SRZ ;  /* 0x0000000000127805 */ /* 0x001fe2000001ff00 */
[----:B------:R0:W-:Y:S01]  /*aeb0*/  STL.S16 [R1+0x390], R50 ;  /* 0x0003903201007387 */ /* 0x0001e20000100600 */
[----:B------:R-:W-:-:S03]  /*aec0*/  @!P6 PRMT R46, R58, 0x7610, R46 ;  /* 0x000076103a2ee816 */ /* 0x000fc6000000002e */
[----:B------:R-:W4:Y:S04]  /*aed0*/  LDL.LU.64 R48, [R1+0x358] ;  /* 0x0003580001307983 */ /* 0x000f280000300a00 */
[----:B------:R1:W-:Y:S04]  /*aee0*/  STL.S16 [R1+0x360], R46 ;  /* 0x0003602e01007387 */ /* 0x0003e80000100600 */
[----:B0-----:R-:W4:Y:S04]  /*aef0*/  LDL.LU.64 R50, [R1+0x348] ;  /* 0x0003480001327983 */ /* 0x001f280000300a00 */
[----:B-1----:R-:W4:Y:S01]  /*af00*/  LDL.LU.64 R46, [R1+0x338] ;  /* 0x00033800012e7983 */ /* 0x002f220000300a00 */
[----:B--2---:R-:W-:-:S04]  /*af10*/  PRMT R4, RZ, 0x7610, R4 ;  /* 0x00007610ff047816 */ /* 0x004fc80000000004 */
[----:B------:R-:W-:Y:S01]  /*af20*/  @!P0 PRMT R4, R56, 0x7610, R4 ;  /* 0x0000761038048816 */ /* 0x000fe20000000004 */
[----:B---3--:R0:W2:Y:S04]  /*af30*/  @!P3 LDG.E R18, desc[UR10][R6.64] ;  /* 0x0000000a0612b981 */ /* 0x0080a8000c1e1900 */
[----:B------:R-:W0:Y:S04]  /*af40*/  LDL.LU R6, [R1+0x814] ;  /* 0x0008140001067983 */ /* 0x000e280000300800 */
[----:B------:R1:W-:Y:S04]  /*af50*/  STL.S16 [R1+0x36c], R4 ;  /* 0x00036c0401007387 */ /* 0x0003e80000100600 */
[----:B-1----:R-:W3:Y:S01]  /*af60*/  LDL.LU R4, [R1+0x80c] ;  /* 0x00080c0001047983 */ /* 0x002ee20000300800 */
[----:B------:R-:W-:-:S04]  /*af70*/  LOP3.LUT R38, R38, 0xfffffffe, RZ, 0xc0, !PT ;  /* 0xfffffffe26267812 */ /* 0x000fc800078ec0ff */
[----:B------:R-:W-:-:S04]  /*af80*/  @P1 LOP3.LUT R38, R38, 0x1, RZ, 0xfc, !PT ;  /* 0x0000000126261812 */ /* 0x000fc800078efcff */
[----:B------:R-:W-:Y:S02]  /*af90*/  LOP3.LUT R38, R38, 0xfffffffd, RZ, 0xc0, !PT ;  /* 0xfffffffd26267812 */ /* 0x000fe400078ec0ff */
[C---:B------:R-:W-:Y:S02]  /*afa0*/  LOP3.LUT P4, RZ, R61.reuse, 0x8, RZ, 0xc0, !PT ;  /* 0x000000083dff7812 */ /* 0x040fe4000788c0ff */
[----:B------:R-:W-:Y:S02]  /*afb0*/  @P2 LOP3.LUT R38, R38, 0x2, RZ, 0xfc, !PT ;  /* 0x0000000226262812 */ /* 0x000fe400078efcff */
[----:B------:R-:W-:Y:S02]  /*afc0*/  LOP3.LUT P2, RZ, R61, 0x100, RZ, 0xc0, !PT ;  /* 0x000001003dff7812 */ /* 0x000fe4000784c0ff */
[----:B----4-:R-:W-:-:S04]  /*afd0*/  PRMT R52, RZ, 0x7610, R52 ;  /* 0x00007610ff347816 */ /* 0x010fc80000000034 */
[----:B------:R-:W-:-:S05]  /*afe0*/  @!P0 PRMT R52, R60, 0x7632, R52 ;  /* 0x000076323c348816 */ /* 0x000fca0000000034 */
[----:B------:R1:W-:Y:S04]  /*aff0*/  STL.S16 [R1+0x624], R52 ;  /* 0x0006243401007387 */ /* 0x0003e80000100600 */
[----:B-1----:R-:W4:Y:S04]  /*b000*/  LDL.LU R52, [R1+0x810] ;  /* 0x0008100001347983 */ /* 0x002f280000300800 */
[----:B------:R-:W2:Y:S04]  /*b010*/  @!P4 LDG.E R19, desc[UR10][R50.64] ;  /* 0x0000000a3213c981 */ /* 0x000ea8000c1e1900 */
[----:B------:R-:W2:Y:S01]  /*b020*/  LDL.LU.64 R50, [R1+0x340] ;  /* 0x0003400001327983 */ /* 0x000ea20000300a00 */
[----:B---3--:R-:W-:-:S04]  /*b030*/  PRMT R4, RZ, 0x7610, R4 ;  /* 0x00007610ff047816 */ /* 0x008fc80000000004 */
[----:B------:R-:W-:-:S05]  /*b040*/  @!P2 PRMT R4, R0, 0x7610, R4 ;  /* 0x000076100004a816 */ /* 0x000fca0000000004 */
[----:B------:R1:W-:Y:S04]  /*b050*/  STL.S16 [R1+0x63c], R4 ;  /* 0x00063c0401007387 */ /* 0x0003e80000100600 */
[----:B-1----:R-:W3:Y:S04]  /*b060*/  LDL.LU R4, [R1+0x800] ;  /* 0x0008000001047983 */ /* 0x002ee80000300800 */
[----:B------:R1:W-:Y:S01]  /*b070*/  STL [R1+0x1a4], R22 ;  /* 0x0001a41601007387 */ /* 0x0003e20000100800 */
[----:B------:R-:W-:Y:S02]  /*b080*/  LOP3.LUT P5, RZ, R61, 0x4, RZ, 0xc0, !PT ;  /* 0x000000043dff7812 */ /* 0x000fe400078ac0ff */
[----:B-1----:R-:W-:-:S04]  /*b090*/  PRMT R22, RZ, 0x7610, R22 ;  /* 0x00007610ff167816 */ /* 0x002fc80000000016 */
[----:B------:R-:W-:Y:S01]  /*b0a0*/  @!P2 PRMT R22, R0, 0x7632, R22 ;  /* 0x000076320016a816 */ /* 0x000fe20000000016 */
[----:B------:R-:W-:Y:S01]  /*b0b0*/  STL [R1+0xa8], R23 ;  /* 0x0000a81701007387 */ /* 0x000fe20000100800 */
[----:B------:R-:W-:-:S03]  /*b0c0*/  LOP3.LUT P1, RZ, R61, 0x80, RZ, 0xc0, !PT ;  /* 0x000000803dff7812 */ /* 0x000fc6000782c0ff */
[----:B------:R1:W-:Y:S02]  /*b0d0*/  STL.S16 [R1+0x64c], R22 ;  /* 0x00064c1601007387 */ /* 0x0003e40000100600 */
[----:B-1----:R-:W-:Y:S02]  /*b0e0*/  CS2R R22, SRZ ;  /* 0x0000000000167805 */ /* 0x002fe4000001ff00 */
[----:B----4-:R-:W-:-:S04]  /*b0f0*/  PRMT R52, RZ, 0x7610, R52 ;  /* 0x00007610ff347816 */ /* 0x010fc80000000034 */
[----:B------:R-:W-:-:S05]  /*b100*/  @!P2 PRMT R52, R57, 0x7632, R52 ;  /* 0x000076323934a816 */ /* 0x000fca0000000034 */
[----:B------:R1:W-:Y:S04]  /*b110*/  STL.S16 [R1+0x640], R52 ;  /* 0x0006403401007387 */ /* 0x0003e80000100600 */
[----:B--2---:R2:W4:Y:S04]  /*b120*/  @!P5 LDG.E R22, desc[UR10][R50.64] ;  /* 0x0000000a3216d981 */ /* 0x004528000c1e1900 */
[----:B-1----:R-:W2:Y:S04]  /*b130*/  LDL.LU R52, [R1+0x804] ;  /* 0x0008040001347983 */ /* 0x002ea80000300800 */
[----:B------:R-:W4:Y:S01]  /*b140*/  LDL.LU R50, [R1+0x7fc] ;  /* 0x0007fc0001327983 */ /* 0x000f220000300800 */
[----:B---3--:R-:W-:-:S04]  /*b150*/  PRMT R4, RZ, 0x7610, R4 ;  /* 0x00007610ff047816 */ /* 0x008fc80000000004 */
[----:B------:R-:W-:-:S05]  /*b160*/  @!P1 PRMT R4, R12, 0x7610, R4 ;  /* 0x000076100c049816 */ /* 0x000fca0000000004 */
[----:B------:R1:W-:Y:S04]  /*b170*/  STL.S16 [R1+0x654], R4 ;  /* 0x0006540401007387 */ /* 0x0003e80000100600 */
[----:B-1----:R-:W3:Y:S04]  /*b180*/  LDL.LU R4, [R1+0x7f4] ;  /* 0x0007f40001047983 */ /* 0x002ee80000300800 */
[----:B------:R1:W-:Y:S04]  /*b190*/  STL [R1+0x1a0], R20 ;  /* 0x0001a01401007387 */ /* 0x0003e80000100800 */
[----:B------:R0:W-:Y:S01]  /*b1a0*/  STL [R1+0x1a8], R24 ;  /* 0x0001a81801007387 */ /* 0x0001e20000100800 */
[----:B-1----:R-:W-:-:S04]  /*b1b0*/  PRMT R20, RZ, 0x7610, R20 ;  /* 0x00007610ff147816 */ /* 0x002fc80000000014 */
[----:B------:R-:W-:Y:S02]  /*b1c0*/  @!P0 PRMT R20, R56, 0x7632, R20 ;  /* 0x0000763238148816 */ /* 0x000fe40000000014 */
[----:B0-----:R-:W-:Y:S01]  /*b1d0*/  PRMT R24, RZ, 0x7610, R24 ;  /* 0x00007610ff187816 */ /* 0x001fe20000000018 */
[----:B------:R-:W-:Y:S04]  /*b1e0*/  STL [R1+0xa4], R21 ;  /* 0x0000a41501007387 */ /* 0x000fe80000100800 */
[----:B------:R0:W-:Y:S01]  /*b1f0*/  STL.S16 [R1+0x634], R20 ;  /* 0x0006341401007387 */ /* 0x0001e20000100600 */
[----:B------:R-:W-:Y:S02]  /*b200*/  @!P1 PRMT R24, R12, 0x7632, R24 ;  /* 0x000076320c189816 */ /* 0x000fe40000000018 */
[----:B0-----:R-:W-:-:S06]  /*b210*/  CS2R R20, SRZ ;  /* 0x0000000000147805 */ /* 0x001fcc000001ff00 */
[----:B------:R0:W3:Y:S01]  /*b220*/  @!P4 LDG.E R20, desc[UR10][R48.64] ;  /* 0x0000000a3014c981 */ /* 0x0000e2000c1e1900 */
[----:B------:R-:W-:-:S03]  /*b230*/  PRMT R6, RZ, 0x7610, R6 ;  /* 0x00007610ff067816 */ /* 0x000fc60000000006 */
[----:B------:R-:W3:Y:S04]  /*b240*/  @!P5 LDG.E R21, desc[UR10][R46.64] ;  /* 0x0000000a2e15d981 */ /* 0x000ee8000c1e1900 */
[----:B------:R-:W0:Y:S01]  /*b250*/  LDL.LU R48, [R1+0x808] ;  /* 0x0008080001307983 */ /* 0x000e220000300800 */
[----:B--2---:R-:W-:-:S03]  /*b260*/  PRMT R52, RZ, 0x7610, R52 ;  /* 0x00007610ff347816 */ /* 0x004fc60000000034 */
[----:B------:R-:W2:Y:S01]  /*b270*/  LDL.LU.64 R46, [R1+0x328] ;  /* 0x00032800012e7983 */ /* 0x000ea20000300a00 */
[----:B----4-:R-:W-:Y:S02]  /*b280*/  PRMT R50, RZ, 0x7610, R50 ;  /* 0x00007610ff327816 */ /* 0x010fe40000000032 */
[C---:B------:R-:W-:Y:S02]  /*b290*/  @!P1 PRMT R52, R5.reuse, 0x7632, R52 ;  /* 0x0000763205349816 */ /* 0x040fe40000000034 */
[----:B------:R-:W-:Y:S02]  /*b2a0*/  @!P1 PRMT R50, R5, 0x7610, R50 ;  /* 0x0000761005329816 */ /* 0x000fe40000000032 */
[----:B------:R-:W-:Y:S02]  /*b2b0*/  LOP3.LUT P1, RZ, R38, 0x1, RZ, 0xc0, !PT ;  /* 0x0000000126ff7812 */ /* 0x000fe4000782c0ff */
[----:B---3--:R-:W-:-:S11]  /*b2c0*/  PRMT R4, RZ, 0x7610, R4 ;  /* 0x00007610ff047816 */ /* 0x008fd60000000004 */
[----:B------:R-:W-:-:S05]  /*b2d0*/  @!P1 PRMT R4, R14, 0x7610, R4 ;  /* 0x000076100e049816 */ /* 0x000fca0000000004 */
[----:B------:R1:W-:Y:S04]  /*b2e0*/  STL.S16 [R1+0x66c], R4 ;  /* 0x00066c0401007387 */ /* 0x0003e80000100600 */
[----:B-1----:R-:W3:Y:S01]  /*b2f0*/  LDL.LU R4, [R1+0x7e8] ;  /* 0x0007e80001047983 */ /* 0x002ee20000300800 */
[----:B0-----:R-:W-:-:S04]  /*b300*/  PRMT R48, RZ, 0x7610, R48 ;  /* 0x00007610ff307816 */ /* 0x001fc80000000030 */
[----:B------:R-:W-:Y:S02]  /*b310*/  @!P2 PRMT R48, R57, 0x7610, R48 ;  /* 0x000076103930a816 */ /* 0x000fe40000000030 */
[----:B------:R-:W-:Y:S02]  /*b320*/  LOP3.LUT P2, RZ, R38, 0x2, RZ, 0xc0, !PT ;  /* 0x0000000226ff7812 */ /* 0x000fe4000784c0ff */
[----:B---3--:R-:W-:-:S11]  /*b330*/  PRMT R4, RZ, 0x7610, R4 ;  /* 0x00007610ff047816 */ /* 0x008fd60000000004 */
[----:B------:R-:W-:-:S05]  /*b340*/  @!P2 PRMT R4, R16, 0x7610, R4 ;  /* 0x000076101004a816 */ /* 0x000fca0000000004 */
[----:B------:R0:W-:Y:S04]  /*b350*/  STL.S16 [R1+0x688], R4 ;  /* 0x0006880401007387 */ /* 0x0001e80000100600 */
[----:B0-----:R-:W3:Y:S02]  /*b360*/  LDL.LU R4, [R1+0x7dc] ;  /* 0x0007dc0001047983 */ /* 0x001ee40000300800 */
[----:B---3--:R-:W-:-:S04]  /*b370*/  PRMT R4, RZ, 0x7610, R4 ;  /* 0x00007610ff047816 */ /* 0x008fc80000000004 */
[----:B------:R-:W-:-:S05]  /*b380*/  @!P3 PRMT R4, R17, 0x7610, R4 ;  /* 0x000076101104b816 */ /* 0x000fca0000000004 */
[----:B------:R0:W-:Y:S04]  /*b390*/  STL.S16 [R1+0x694], R4 ;  /* 0x0006940401007387 */ /* 0x0001e80000100600 */
[----:B0-----:R-:W3:Y:S01]  /*b3a0*/  LDL.LU R4, [R1+0x7d8] ;  /* 0x0007d80001047983 */ /* 0x001ee20000300800 */
[----:B------:R-:W-:-:S05]  /*b3b0*/  @!P0 PRMT R6, R60, 0x7610, R6 ;  /* 0x000076103c068816 */ /* 0x000fca0000000006 */
[----:B------:R0:W-:Y:S04]  /*b3c0*/  STL.S16 [R1+0x368], R6 ;  /* 0x0003680601007387 */ /* 0x0001e80000100600 */
[----:B0-----:R-:W4:Y:S01]  /*b3d0*/  LDL.LU.64 R6, [R1+0x320] ;  /* 0x0003200001067983 */ /* 0x001f220000300a00 */
[----:B---3--:R-:W-:-:S04]  /*b3e0*/  PRMT R4, RZ, 0x7610, R4 ;  /* 0x00007610ff047816 */ /* 0x008fc80000000004 */
[----:B------:R-:W-:-:S05]  /*b3f0*/  @!P3 PRMT R4, R18, 0x7610, R4 ;  /* 0x000076101204b816 */ /* 0x000fca0000000004 */
[----:B------:R0:W-:Y:S04]  /*b400*/  STL.S16 [R1+0x6a0], R4 ;  /* 0x0006a00401007387 */ /* 0x0001e80000100600 */
[----:B0-----:R-:W3:Y:S01]  /*b410*/  LDL.LU R4, [R1+0x7d0] ;  /* 0x0007d00001047983 */ /* 0x001ee20000300800 */
[----:B------:R-:W-:-:S03]  /*b420*/  LOP3.LUT P6, RZ, R61, 0x2, RZ, 0xc0, !PT ;  /* 0x000000023dff7812 */ /* 0x000fc600078cc0ff */
[----:B------:R0:W-:Y:S04]  /*b430*/  STL.S16 [R1+0x65c], R52 ;  /* 0x00065c3401007387 */ /* 0x0001e80000100600 */
[----:B------:R-:W-:Y:S04]  /*b440*/  STL [R1+0xac], R25 ;  /* 0x0000ac1901007387 */ /* 0x000fe80000100800 */
[----:B------:R1:W-:Y:S04]  /*b450*/  STL.S16 [R1+0x664], R24 ;  /* 0x0006641801007387 */ /* 0x0003e80000100600 */
[----:B0-----:R-:W3:Y:S04]  /*b460*/  LDL.LU R52, [R1+0x7f8] ;  /* 0x0007f80001347983 */ /* 0x001ee80000300800 */
[----:B----4-:R-:W4:Y:S01]  /*b470*/  @!P6 LDG.E R23, desc[UR10][R6.64] ;  /* 0x0000000a0617e981 */ /* 0x010f22000c1e1900 */
[----:B-1----:R-:W-:-:S06]  /*b480*/  CS2R R24, SRZ ;  /* 0x0000000000187805 */ /* 0x002fcc000001ff00 */
[----:B--2---:R0:W2:Y:S04]  /*b490*/  @!P6 LDG.E R24, desc[UR10][R46.64] ;  /* 0x0000000a2e18e981 */ /* 0x0040a8000c1e1900 */
[----:B------:R-:W4:Y:S04]  /*b4a0*/  LDL.LU.64 R6, [R1+0x310] ;  /* 0x0003100001067983 */ /* 0x000f280000300a00 */
[----:B------:R-:W0:Y:S04]  /*b4b0*/  LDL.LU R46, [R1+0x7f0] ;  /* 0x0007f000012e7983 */ /* 0x000e280000300800 */
[----:B------:R1:W-:Y:S04]  /*b4c0*/  STL.S16 [R1+0x344], R50 ;  /* 0x0003443201007387 */ /* 0x0003e80000100600 */
[----:B-1----:R-:W2:Y:S01]  /*b4d0*/  LDL.LU.64 R50, [R1+0x2f0] ;  /* 0x0002f00001327983 */ /* 0x002ea20000300a00 */
[----:B---3--:R-:W-:-:S04]  /*b4e0*/  PRMT R4, RZ, 0x7610, R4 ;  /* 0x00007610ff047816 */ /* 0x008fc80000000004 */
[----:B------:R-:W-:-:S05]  /*b4f0*/  @!P4 PRMT R4, R19, 0x7610, R4 ;  /* 0x000076101304c816 */ /* 0x000fca0000000004 */
[----:B------:R1:W-:Y:S04]  /*b500*/  STL.S16 [R1+0x6ac], R4 ;  /* 0x0006ac0401007387 */ /* 0x0003e80000100600 */
[----:B-1----:R-:W3:Y:S04]  /*b510*/  LDL.LU R4, [R1+0x7c0] ;  /* 0x0007c00001047983 */ /* 0x002ee80000300800 */
[----:B------:R1:W-:Y:S01]  /*b520*/  STL [R1+0x1ac], R26 ;  /* 0x0001ac1a01007387 */ /* 0x0003e20000100800 */
[----:B------:R-:W-:Y:S02]  /*b530*/  LOP3.LUT P0, RZ, R61, 0x1, RZ, 0xc0, !PT ;  /* 0x000000013dff7812 */ /* 0x000fe4000780c0ff */
[----:B------:R-:W-:-:S02]  /*b540*/  PRMT R52, RZ, 0x7610, R52 ;  /* 0x00007610ff347816 */ /* 0x000fc40000000034 */
[----:B-1----:R-:W-:-:S04]  /*b550*/  PRMT R26, RZ, 0x7610, R26 ;  /* 0x00007610ff1a7816 */ /* 0x002fc8000000001a */
[----:B------:R-:W-:Y:S01]  /*b560*/  @!P1 PRMT R26, R14, 0x7632, R26 ;  /* 0x000076320e1a9816 */ /* 0x000fe2000000001a */
[----:B------:R-:W-:Y:S01]  /*b570*/  STL [R1+0xb0], R27 ;  /* 0x0000b01b01007387 */ /* 0x000fe20000100800 */
[----:B------:R-:W-:-:S03]  /*b580*/  @!P1 PRMT R52, R13, 0x7632, R52 ;  /* 0x000076320d349816 */ /* 0x000fc60000000034 */
[----:B------:R1:W-:Y:S01]  /*b590*/  STL.S16 [R1+0x680], R26 ;  /* 0x0006801a01007387 */ /* 0x0003e20000100600 */
[----:B0-----:R-:W-:-:S03]  /*b5a0*/  PRMT R46, RZ, 0x7610, R46 ;  /* 0x00007610ff2e7816 */ /* 0x001fc6000000002e */
[----:B------:R0:W-:Y:S01]  /*b5b0*/  STL.S16 [R1+0x674], R52 ;  /* 0x0006743401007387 */ /* 0x0001e20000100600 */
[----:B-1----:R-:W-:Y:S02]  /*b5c0*/  CS2R R26, SRZ ;  /* 0x00000000001a7805 */ /* 0x002fe4000001ff00 */
[----:B------:R-:W-:Y:S01]  /*b5d0*/  @!P1 PRMT R46, R13, 0x7610, R46 ;  /* 0x000076100d2e9816 */ /* 0x000fe2000000002e */
[----:B0-----:R-:W3:Y:S04]  /*b5e0*/  LDL.LU R52, [R1+0x7ec] ;  /* 0x0007ec0001347983 */ /* 0x001ee80000300800 */
[----:B----4-:R0:W4:Y:S01]  /*b5f0*/  @!P0 LDG.E R26, desc[UR10][R6.64] ;  /* 0x0000000a061a8981 */ /* 0x010122000c1e1900 */
[----:B------:R-:W-:-:S03]  /*b600*/  LOP3.LUT P1, RZ, R37, 0x80000000, RZ, 0xc0, !PT ;  /* 0x8000000025ff7812 */ /* 0x000fc6000782c0ff */
[----:B------:R-:W0:Y:S10]  /*b610*/  LDL.LU R6, [R1+0x7e4] ;  /* 0x0007e40001067983 */ /* 0x000e340000300800 */
[----:B--2---:R-:W2:Y:S04]  /*b620*/  @!P1 LDG.E R27, desc[UR10][R50.64] ;  /* 0x0000000a321b9981 */ /* 0x004ea8000c1e1900 */
[----:B------:R-:W4:Y:S04]  /*b630*/  LDL.LU.64 R50, [R1+0x2e8] ;  /* 0x0002e80001327983 */ /* 0x000f280000300a00 */
[----:B------:R1:W-:Y:S04]  /*b640*/  STL.S16 [R1+0x628], R48 ;  /* 0x0006283001007387 */ /* 0x0003e80000100600 */
[----:B-1----:R-:W2:Y:S04]  /*b650*/  LDL.LU.64 R48, [R1+0x308] ;  /* 0x0003080001307983 */ /* 0x002ea80000300a00 */
[----:B------:R1:W-:Y:S04]  /*b660*/  STL.S16 [R1+0x308], R46 ;  /* 0x0003082e01007387 */ /* 0x0003e80000100600 */
[----:B-1----:R-:W2:Y:S01]  /*b670*/  LDL.LU.64 R46, [R1+0x2d8] ;  /* 0x0002d800012e7983 */ /* 0x002ea20000300a00 */
[----:B---3--:R-:W-:-:S04]  /*b680*/  PRMT R4, RZ, 0x7610, R4 ;  /* 0x00007610ff047816 */ /* 0x008fc80000000004 */
[----:B------:R-:W-:-:S05]  /*b690*/  @!P4 PRMT R4, R20, 0x7610, R4 ;  /* 0x000076101404c816 */ /* 0x000fca0000000004 */
[----:B------:R1:W-:Y:S04]  /*b6a0*/  STL.S16 [R1+0x6b4], R4 ;  /* 0x0006b40401007387 */ /* 0x0003e80000100600 */
[----:B-1----:R-:W3:Y:S04]  /*b6b0*/  LDL.LU R4, [R1+0x7b8] ;  /* 0x0007b80001047983 */ /* 0x002ee80000300800 */
[----:B------:R1:W-:Y:S04]  /*b6c0*/  STL [R1+0x1b0], R28 ;  /* 0x0001b01c01007387 */ /* 0x0003e80000100800 */
[----:B------:R1:W-:Y:S02]  /*b6d0*/  STL [R1+0x1b4], R30 ;  /* 0x0001b41e01007387 */ /* 0x0003e40000100800 */
[----:B-1----:R-:W-:-:S02]  /*b6e0*/  PRMT R28, RZ, 0x7610, R28 ;  /* 0x00007610ff1c7816 */ /* 0x002fc4000000001c */
[----:B------:R-:W-:Y:S02]  /*b6f0*/  PRMT R52, RZ, 0x7610, R52 ;  /* 0x00007610ff347816 */ /* 0x000fe40000000034 */
[----:B------:R-:W-:Y:S02]  /*b700*/  PRMT R30, RZ, 0x7610, R30 ;  /* 0x00007610ff1e7816 */ /* 0x000fe4000000001e */
[----:B------:R-:W-:Y:S02]  /*b710*/  @!P2 PRMT R52, R15, 0x7632, R52 ;  /* 0x000076320f34a816 */ /* 0x000fe40000000034 */
[----:B------:R-:W-:Y:S02]  /*b720*/  @!P2 PRMT R28, R16, 0x7632, R28 ;  /* 0x00007632101ca816 */ /* 0x000fe4000000001c */
[----:B------:R-:W-:Y:S02]  /*b730*/  @!P3 PRMT R30, R18, 0x7632, R30 ;  /* 0x00007632121eb816 */ /* 0x000fe4000000001e */
[----:B0-----:R-:W-:-:S04]  /*b740*/  PRMT R6, RZ, 0x7610, R6 ;  /* 0x00007610ff067816 */ /* 0x001fc80000000006 */
[----:B------:R-:W-:Y:S02]  /*b750*/  @!P2 PRMT R6, R15, 0x7610, R6 ;  /* 0x000076100f06a816 */ /* 0x000fe40000000006 */
[----:B------:R-:W-:Y:S01]  /*b760*/  LOP3.LUT P2, RZ, R37, 0x40000000, RZ, 0xc0, !PT ;  /* 0x4000000025ff7812 */ /* 0x000fe2000784c0ff */
[----:B------:R-:W-:Y:S04]  /*b770*/  STL [R1+0xb8], R31 ;  /* 0x0000b81f01007387 */ /* 0x000fe80000100800 */
[----:B------:R0:W-:Y:S02]  /*b780*/  STL.S16 [R1+0x6b0], R30 ;  /* 0x0006b01e01007387 */ /* 0x0001e40000100600 */
[----:B0-----:R-:W-:-:S06]  /*b790*/  CS2R R30, SRZ ;  /* 0x00000000001e7805 */ /* 0x001fcc000001ff00 */
[----:B----4-:R0:W4:Y:S04]  /*b7a0*/  @!P2 LDG.E R30, desc[UR10][R50.64] ;  /* 0x0000000a321ea981 */ /* 0x010128000c1e1900 */
[----:B------:R-:W-:Y:S04]  /*b7b0*/  STL [R1+0xb4], R29 ;  /* 0x0000b41d01007387 */ /* 0x000fe80000100800 */
[----:B------:R-:W-:Y:S04]  /*b7c0*/  STL [R1+0x1b8], R32 ;  /* 0x0001b82001007387 */ /* 0x000fe80000100800 */
[----:B------:R-:W0:Y:S04]  /*b7d0*/  LDL.LU.64 R50, [R1+0x7c8] ;  /* 0x0007c80001327983 */ /* 0x000e280000300a00 */
[----:B------:R1:W-:Y:S04]  /*b7e0*/  STL.S16 [R1+0x69c], R28 ;  /* 0x00069c1c01007387 */ /* 0x0003e80000100600 */
[----:B------:R-:W-:Y:S04]  /*b7f0*/  STL [R1+0xbc], R33 ;  /* 0x0000bc2101007387 */ /* 0x000fe80000100800 */
[----:B------:R-:W-:Y:S01]  /*b800*/  STL [R1+0x1bc], R34 ;  /* 0x0001bc2201007387 */ /* 0x000fe20000100800 */
[----:B-1----:R-:W-:-:S02]  /*b810*/  CS2R R28, SRZ ;  /* 0x00000000001c7805 */ /* 0x002fc4000001ff00 */
[----:B------:R-:W-:Y:S01]  /*b820*/  PRMT R61, RZ, 0x7610, R61 ;  /* 0x00007610ff3d7816 */ /* 0x000fe2000000003d */
[----:B------:R-:W-:Y:S04]  /*b830*/  STL [R1+0x1c0], R3 ;  /* 0x0001c00301007387 */ /* 0x000fe80000100800 */
[----:B--2---:R-:W2:Y:S01]  /*b840*/  @!P2 LDG.E R29, desc[UR10][R46.64] ;  /* 0x0000000a2e1da981 */ /* 0x004ea2000c1e1900 */
[----:B------:R-:W-:-:S03]  /*b850*/  PRMT R38, RZ, 0x7610, R38 ;  /* 0x00007610ff267816 */ /* 0x000fc60000000026 */
[----:B------:R-:W-:Y:S04]  /*b860*/  STL [R1+0xc4], R36 ;  /* 0x0000c42401007387 */ /* 0x000fe80000100800 */
[----:B------:R-:W4:Y:S04]  /*b870*/  @!P0 LDG.E R25, desc[UR10][R48.64] ;  /* 0x0000000a30198981 */ /* 0x000f28000c1e1900 */
[----:B------:R-:W2:Y:S01]  /*b880*/  LDL.LU.64 R46, [R1+0x2b8] ;  /* 0x0002b800012e7983 */ /* 0x000ea20000300a00 */
[----:B---3--:R-:W-:-:S03]  /*b890*/  PRMT R4, RZ, 0x7610, R4 ;  /* 0x00007610ff047816 */ /* 0x008fc60000000004 */
[----:B------:R1:W-:Y:S01]  /*b8a0*/  STL.S16 [R1+0x68c], R52 ;  /* 0x00068c3401007387 */ /* 0x0003e20000100600 */
[----:B------:R-:W-:-:S03]  /*b8b0*/  @!P5 PRMT R4, R21, 0x7610, R4 ;  /* 0x000076101504d816 */ /* 0x000fc60000000004 */
[----:B------:R3:W-:Y:S04]  /*b8c0*/  STL.S16 [R1+0x2f4], R6 ;  /* 0x0002f40601007387 */ /* 0x0007e80000100600 */
[----:B------:R3:W-:Y:S01]  /*b8d0*/  STL.S16 [R1+0x2b8], R4 ;  /* 0x0002b80401007387 */ /* 0x0007e20000100600 */
[----:B------:R-:W-:-:S03]  /*b8e0*/  PRMT R32, RZ, 0x7610, R32 ;  /* 0x00007610ff207816 */ /* 0x000fc60000000020 */
[----:B-1----:R-:W4:Y:S04]  /*b8f0*/  LDL.LU R52, [R1+0x7e0] ;  /* 0x0007e00001347983 */ /* 0x002f280000300800 */
[----:B---3--:R-:W3:Y:S04]  /*b900*/  LDL.LU.64 R6, [R1+0x2c8] ;  /* 0x0002c80001067983 */ /* 0x008ee80000300a00 */
[----:B------:R-:W4:Y:S01]  /*b910*/  LDL.LU R4, [R1+0x7a0] ;  /* 0x0007a00001047983 */ /* 0x000f220000300800 */
[----:B------:R-:W-:Y:S02]  /*b920*/  @!P4 PRMT R32, R20, 0x7632, R32 ;  /* 0x000076321420c816 */ /* 0x000fe40000000020 */
[----:B0-----:R-:W-:Y:S01]  /*b930*/  PRMT R50, RZ, 0x7610, R50 ;  /* 0x00007610ff327816 */ /* 0x001fe20000000032 */
[----:B------:R-:W3:Y:S03]  /*b940*/  LDL.LU.64 R48, [R1+0x2f8] ;  /* 0x0002f80001307983 */ /* 0x000ee60000300a00 */
[----:B------:R-:W-:-:S02]  /*b950*/  @!P4 PRMT R50, R19, 0x7632, R50 ;  /* 0x000076321332c816 */ /* 0x000fc40000000032 */
[----:B------:R-:W-:Y:S01]  /*b960*/  LOP3.LUT P4, RZ, R37, 0x10000000, RZ, 0xc0, !PT ;  /* 0x1000000025ff7812 */ /* 0x000fe2000788c0ff */
[----:B------:R0:W-:Y:S02]  /*b970*/  STL.S16 [R1+0x6c0], R32 ;  /* 0x0006c02001007387 */ /* 0x0001e40000100600 */
[----:B0-----:R-:W-:-:S10]  /*b980*/  CS2R R32, SRZ ;  /* 0x0000000000207805 */ /* 0x001fd4000001ff00 */
[----:B--2---:R0:W2:Y:S04]  /*b990*/  @!P4 LDG.E R33, desc[UR10][R46.64] ;  /* 0x0000000a2e21c981 */ /* 0x0040a8000c1e1900 */
[----:B------:R-:W0:Y:S01]  /*b9a0*/  LDL.LU.64 R46, [R1+0x7a8] ;  /* 0x0007a800012e7983 */ /* 0x000e220000300a00 */
[----:B----4-:R-:W-:-:S04]  /*b9b0*/  PRMT R4, RZ, 0x7610, R4 ;  /* 0x00007610ff047816 */ /* 0x010fc80000000004 */
[----:B------:R-:W-:-:S05]  /*b9c0*/  @!P5 PRMT R4, R22, 0x7610, R4 ;  /* 0x000076101604d816 */ /* 0x000fca0000000004 */
[----:B------:R1:W-:Y:S04]  /*b9d0*/  STL.S16 [R1+0x6c4], R4 ;  /* 0x0006c40401007387 */ /* 0x0003e80000100600 */
[----:B-1----:R-:W4:Y:S01]  /*b9e0*/  LDL.LU R4, [R1+0x798] ;  /* 0x0007980001047983 */ /* 0x002f220000300800 */
[----:B------:R-:W-:Y:S02]  /*b9f0*/  PRMT R34, RZ, 0x7610, R34 ;  /* 0x00007610ff227816 */ /* 0x000fe40000000022 */
[----:B------:R-:W-:Y:S02]  /*ba00*/  PRMT R52, RZ, 0x7610, R52 ;  /* 0x00007610ff347816 */ /* 0x000fe40000000034 */
[----:B------:R-:W-:Y:S02]  /*ba10*/  @!P5 PRMT R34, R22, 0x7632, R34 ;  /* 0x000076321622d816 */ /* 0x000fe40000000022 */
[----:B------:R-:W-:-:S02]  /*ba20*/  PRMT R3, RZ, 0x7610, R3 ;  /* 0x00007610ff037816 */ /* 0x000fc40000000003 */
[----:B------:R-:W-:Y:S02]  /*ba30*/  @!P3 PRMT R52, R17, 0x7632, R52 ;  /* 0x000076321134b816 */ /* 0x000fe40000000034 */
[----:B------:R-:W-:Y:S02]  /*ba40*/  @!P6 PRMT R61, R23, 0x7632, R61 ;  /* 0x00007632173de816 */ /* 0x000fe4000000003d */
[C---:B------:R-:W-:Y:S02]  /*ba50*/  @!P6 PRMT R38, R24.reuse, 0x7610, R38 ;  /* 0x000076101826e816 */ /* 0x040fe40000000026 */
[----:B------:R-:W-:Y:S02]  /*ba60*/  @!P6 PRMT R3, R24, 0x7632, R3 ;  /* 0x000076321803e816 */ /* 0x000fe40000000003 */
[----:B------:R-:W-:-:S13]  /*ba70*/  LOP3.LUT P3, RZ, R37, 0x20000000, RZ, 0xc0, !PT ;  /* 0x2000000025ff7812 */ /* 0x000fda000786c0ff */
[----:B---3--:R-:W3:Y:S04]  /*ba80*/  @!P3 LDG.E R31, desc[UR10][R6.64] ;  /* 0x0000000a061fb981 */ /* 0x008ee8000c1e1900 */
[----:B------:R-:W-:Y:S04]  /*ba90*/  STL [R1+0xc0], R35 ;  /* 0x0000c02301007387 */ /* 0x000fe80000100800 */
[----:B------:R-:W2:Y:S04]  /*baa0*/  @!P1 LDG.E R28, desc[UR10][R48.64] ;  /* 0x0000000a301c9981 */ /* 0x000ea8000c1e1900 */
[----:B------:R-:W3:Y:S01]  /*bab0*/  LDL.LU.64 R6, [R1+0x2a8] ;  /* 0x0002a80001067983 */ /* 0x000ee20000300a00 */
[----:B0-----:R-:W-:-:S02]  /*bac0*/  PRMT R46, RZ, 0x7610, R46 ;  /* 0x00007610ff2e7816 */ /* 0x001fc4000000002e */
[----:B----4-:R-:W-:Y:S01]  /*bad0*/  PRMT R4, RZ, 0x7610, R4 ;  /* 0x00007610ff047816 */ /* 0x010fe20000000004 */
[----:B------:R0:W-:Y:S01]  /*bae0*/  STL.S16 [R1+0x6d0], R34 ;  /* 0x0006d02201007387 */ /* 0x0001e20000100600 */
[----:B------:R-:W-:Y:S02]  /*baf0*/  @!P5 PRMT R46, R21, 0x7632, R46 ;  /* 0x00007632152ed816 */ /* 0x000fe4000000002e */
[----:B------:R-:W-:Y:S01]  /*bb00*/  LOP3.LUT P5, RZ, R37, 0x8000000, RZ, 0xc0, !PT ;  /* 0x0800000025ff7812 */ /* 0x000fe200078ac0ff */
[----:B------:R-:W4:Y:S01]  /*bb10*/  LDL.LU.64 R48, [R1+0x2d0] ;  /* 0x0002d00001307983 */ /* 0x000f220000300a00 */
[----:B------:R-:W-:Y:S02]  /*bb20*/  @!P6 PRMT R4, R23, 0x7610, R4 ;  /* 0x000076101704e816 */ /* 0x000fe40000000004 */
[----:B------:R-:W-:Y:S02]  /*bb30*/  LOP3.LUT P6, RZ, R37, 0x4000000, RZ, 0xc0, !PT ;  /* 0x0400000025ff7812 */ /* 0x000fe400078cc0ff */
[----:B------:R-:W-:-:S07]  /*bb40*/  CS2R R36, SRZ ;  /* 0x0000000000247805 */ /* 0x000fce000001ff00 */
[----:B------:R-:W2:Y:S04]  /*bb50*/  @!P5 LDG.E R36, desc[UR10][R40.64] ;  /* 0x0000000a2824d981 */ /* 0x000ea8000c1e1900 */
[----:B------:R-:W2:Y:S01]  /*bb60*/  LDL.LU.64 R40, [R1+0x778] ;  /* 0x0007780001287983 */ /* 0x000ea20000300a00 */
[----:B0-----:R-:W-:Y:S01]  /*bb70*/  CS2R R34, SRZ ;  /* 0x0000000000227805 */ /* 0x001fe2000001ff00 */
[----:B------:R-:W-:Y:S02]  /*bb80*/  UIMAD.WIDE UR6, UR8, 0x8, UR6 ;  /* 0x00000008080678a5 */ /* 0x000fe4000f8e0206 */
[----:B------:R-:W-:Y:S04]  /*bb90*/  STL.S16 [R1+0x6f0], R3 ;  /* 0x0006f00301007387 */ /* 0x000fe80000100600 */
[----:B------:R0:W-:Y:S04]  /*bba0*/  STL [R1+0x1c4], R2 ;  /* 0x0001c40201007387 */ /* 0x0001e80000100800 */
[----:B------:R-:W-:Y:S04]  /*bbb0*/  STL.S16 [R1+0x6dc], R61 ;  /* 0x0006dc3d01007387 */ /* 0x000fe80000100600 */
[----:B---3--:R-:W3:Y:S04]  /*bbc0*/  @!P5 LDG.E R35, desc[UR10][R6.64] ;  /* 0x0000000a0623d981 */ /* 0x008ee8000c1e1900 */
[----:B------:R-:W-:Y:S04]  /*bbd0*/  STL [R1+0xc8], R8 ;  /* 0x0000c80801007387 */ /* 0x000fe80000100800 */
[----:B------:R-:W-:Y:S04]  /*bbe0*/  STL [R1+0x1c8], R9 ;  /* 0x0001c80901007387 */ /* 0x000fe80000100800 */
[----:B------:R-:W3:Y:S04]  /*bbf0*/  LDL.LU.64 R6, [R1+0x788] ;  /* 0x0007880001067983 */ /* 0x000ee80000300a00 */
[----:B------:R1:W-:Y:S04]  /*bc00*/  STL [R1+0xcc], R58 ;  /* 0x0000cc3a01007387 */ /* 0x0003e80000100800 */
[----:B------:R-:W-:Y:S04]  /*bc10*/  STL [R1+0xd0], R60 ;  /* 0x0000d03c01007387 */ /* 0x000fe80000100800 */
[----:B------:R1:W-:Y:S04]  /*bc20*/  STL.S16 [R1+0x6d8], R38 ;  /* 0x0006d82601007387 */ /* 0x0003e80000100600 */
[----:B------:R-:W-:Y:S04]  /*bc30*/  STL [R1+0x1d0], R56 ;  /* 0x0001d03801007387 */ /* 0x000fe80000100800 */
[----:B------:R-:W-:Y:S04]  /*bc40*/  STL [R1+0xd4], R57 ;  /* 0x0000d43901007387 */ /* 0x000fe80000100800 */
[----:B------:R1:W-:Y:S04]  /*bc50*/  STL [R1+0x1d4], R0 ;  /* 0x0001d40001007387 */ /* 0x0003e80000100800 */
[----:B----4-:R-:W4:Y:S04]  /*bc60*/  @!P3 LDG.E R32, desc[UR10][R48.64] ;  /* 0x0000000a3020b981 */ /* 0x010f28000c1e1900 */
[----:B--2---:R2:W4:Y:S01]  /*bc70*/  @!P6 LDG.E R37, desc[UR10][R40.64] ;  /* 0x0000000a2825e981 */ /* 0x004522000c1e1900 */
[----:B0-----:R-:W-:Y:S01]  /*bc80*/  MOV R2, UR6 ;  /* 0x0000000600027c02 */ /* 0x001fe20008000f00 */
[----:B------:R-:W0:Y:S01]  /*bc90*/  LDCU.U8 UR6, c[0x0][0x414] ;  /* 0x00008280ff0677ac */ /* 0x000e220008000000 */
[----:B------:R-:W-:Y:S01]  /*bca0*/  MOV R3, UR7 ;  /* 0x0000000700037c02 */ /* 0x000fe20008000f00 */
[----:B------:R-:W4:Y:S01]  /*bcb0*/  @!P4 LDG.E R34, desc[UR10][R44.64] ;  /* 0x0000000a2c22c981 */ /* 0x000f22000c1e1900 */
[----:B-1----:R-:W-:-:S02]  /*bcc0*/  PRMT R58, RZ, 0x7610, R58 ;  /* 0x00007610ff3a7816 */ /* 0x002fc4000000003a */
[----:B------:R-:W-:Y:S01]  /*bcd0*/  PRMT R9, RZ, 0x7610, R9 ;  /* 0x00007610ff097816 */ /* 0x000fe20000000009 */
[----:B------:R-:W-:Y:S01]  /*bce0*/  HFMA2 R38, -RZ, RZ, 0, 0 ;  /* 0x00000000ff267431 */ /* 0x000fe200000001ff */
[----:B------:R-:W4:Y:S04]  /*bcf0*/  LDG.E.64 R2, desc[UR10][R2.64] ;  /* 0x0000000a02027981 */ /* 0x000f28000c1e1b00 */
[----:B------:R-:W4:Y:S01]  /*bd00*/  LDL.LU R41, [R1+0x770] ;  /* 0x0007700001297983 */ /* 0x000f220000300800 */
[----:B--2---:R-:W1:Y:S01]  /*bd10*/  S2R R40, SR_TID.X ;  /* 0x0000000000287919 */ /* 0x004e620000002100 */
[----:B------:R-:W-:Y:S02]  /*bd20*/  @!P0 PRMT R58, R25, 0x7632, R58 ;  /* 0x00007632193a8816 */ /* 0x000fe4000000003a */
[----:B------:R-:W-:Y:S01]  /*bd30*/  @!P0 PRMT R9, R26, 0x7632, R9 ;  /* 0x000076321a098816 */ /* 0x000fe20000000009 */
[----:B------:R-:W-:Y:S01]  /*bd40*/  STL [R1+0x1e8], R20 ;  /* 0x0001e81401007387 */ /* 0x000fe20000100800 */
[----:B------:R-:W-:-:S03]  /*bd50*/  PRMT R0, RZ, 0x7610, R0 ;  /* 0x00007610ff007816 */ /* 0x000fc60000000000 */
[----:B------:R-:W-:Y:S04]  /*bd60*/  STL [R1+0x1ec], R22 ;  /* 0x0001ec1601007387 */ /* 0x000fe80000100800 */
[----:B---3--:R-:W2:Y:S04]  /*bd70*/  @!P6 LDG.E R38, desc[UR10][R6.64] ;  /* 0x0000000a0626e981 */ /* 0x008ea8000c1e1900 */
[----:B------:R-:W-:Y:S04]  /*bd80*/  STL [R1+0x1f0], R24 ;  /* 0x0001f01801007387 */ /* 0x000fe80000100800 */
[----:B------:R-:W-:Y:S04]  /*bd90*/  STL [R1+0x1cc], R59 ;  /* 0x0001cc3b01007387 */ /* 0x000fe80000100800 */
[----:B------:R-:W-:Y:S04]  /*bda0*/  STL [R1+0xd8], R5 ;  /* 0x0000d80501007387 */ /* 0x000fe80000100800 */
[----:B------:R-:W-:Y:S01]  /*bdb0*/  STL [R1+0xf8], R27 ;  /* 0x0000f81b01007387 */ /* 0x000fe20000100800 */
[----:B-1----:R-:W-:-:S03]  /*bdc0*/  LOP3.LUT R61, R40, 0xffff, RZ, 0xc0, !PT ;  /* 0x0000ffff283d7812 */ /* 0x002fc600078ec0ff */
[----:B------:R1:W-:Y:S02]  /*bdd0*/  STL.S16 [R1+0x6e4], R58 ;  /* 0x0006e43a01007387 */ /* 0x0003e40000100600 */
[----:B------:R-:W-:Y:S02]  /*bde0*/  IMAD R61, R61, 0x445, RZ ;  /* 0x000004453d3d7824 */ /* 0x000fe400078e02ff */
[----:B------:R-:W-:Y:S03]  /*bdf0*/  STL.S16 [R1+0x6f8], R9 ;  /* 0x0006f80901007387 */ /* 0x000fe60000100600 */
[--C-:B------:R-:W-:Y:S01]  /*be00*/  SHF.R.U32.HI R8, RZ, 0x10, R61.reuse ;  /* 0x00000010ff087819 */ /* 0x100fe2000001163d */
[----:B------:R-:W-:Y:S01]  /*be10*/  STL [R1+0x1f8], R28 ;  /* 0x0001f81c01007387 */ /* 0x000fe20000100800 */
[----:B------:R-:W-:Y:S02]  /*be20*/  PRMT R61, RZ, 0x7610, R61 ;  /* 0x00007610ff3d7816 */ /* 0x000fe4000000003d */
[----:B------:R-:W-:Y:S01]  /*be30*/  PRMT R8, R8, 0x9910, RZ ;  /* 0x0000991008087816 */ /* 0x000fe200000000ff */
[----:B------:R-:W-:Y:S01]  /*be40*/  STL [R1+0x1d8], R12 ;  /* 0x0001d80c01007387 */ /* 0x000fe20000100800 */
[----:B------:R-:W-:-:S03]  /*be50*/  @!P0 PRMT R61, R25, 0x7610, R61 ;  /* 0x00007610193d8816 */ /* 0x000fc6000000003d */
[----:B------:R-:W-:Y:S01]  /*be60*/  IMAD R8, R8, 0x3c, RZ ;  /* 0x0000003c08087824 */ /* 0x000fe200078e02ff */
[----:B------:R-:W-:Y:S04]  /*be70*/  STL [R1+0xdc], R13 ;  /* 0x0000dc0d01007387 */ /* 0x000fe80000100800 */
[----:B------:R-:W-:Y:S01]  /*be80*/  IADD3 R8, PT, PT, RZ, -R8, RZ ;  /* 0x80000008ff087210 */ /* 0x000fe20007ffe0ff */
[----:B------:R-:W-:Y:S03]  /*be90*/  STL [R1+0x1dc], R14 ;  /* 0x0001dc0e01007387 */ /* 0x000fe60000100800 */
[----:B------:R-:W-:Y:S01]  /*bea0*/  PRMT R8, R8, 0x7710, RZ ;  /* 0x0000771008087816 */ /* 0x000fe200000000ff */
[----:B------:R-:W-:Y:S03]  /*beb0*/  STL [R1+0xe0], R15 ;  /* 0x0000e00f01007387 */ /* 0x000fe60000100800 */
[----:B------:R-:W-:Y:S01]  /*bec0*/  IADD3 R8, PT, PT, R8, R40, RZ ;  /* 0x0000002808087210 */ /* 0x000fe20007ffe0ff */
[----:B------:R-:W-:Y:S03]  /*bed0*/  STL [R1+0x1e0], R16 ;  /* 0x0001e01001007387 */ /* 0x000fe60000100800 */
[----:B------:R-:W-:Y:S01]  /*bee0*/  SHF.L.U32 R8, R8, 0x1, RZ ;  /* 0x0000000108087819 */ /* 0x000fe200000006ff */
[----:B------:R-:W-:Y:S01]  /*bef0*/  STL [R1+0xe4], R17 ;  /* 0x0000e41101007387 */ /* 0x000fe20000100800 */
[----:B-1----:R-:W-:-:S02]  /*bf00*/  MOV R58, UR13 ;  /* 0x0000000d003a7c02 */ /* 0x002fc40008000f00 */
[----:B------:R-:W-:Y:S01]  /*bf10*/  LOP3.LUT R8, R8, 0xffff, RZ, 0xc0, !PT ;  /* 0x0000ffff08087812 */ /* 0x000fe200078ec0ff */
[----:B------:R-:W-:Y:S04]  /*bf20*/  STL.S16 [R1+0x6d4], R61 ;  /* 0x0006d43d01007387 */ /* 0x000fe80000100600 */
[----:B------:R-:W-:Y:S01]  /*bf30*/  IMAD R58, R58, 0x78, R8 ;  /* 0x000000783a3a7824 */ /* 0x000fe200078e0208 */
[----:B------:R-:W-:Y:S04]  /*bf40*/  STL [R1+0x754], R8 ;  /* 0x0007540801007387 */ /* 0x000fe80000100800 */
[----:B------:R-:W-:Y:S04]  /*bf50*/  STL [R1+0x1e4], R18 ;  /* 0x0001e41201007387 */ /* 0x000fe80000100800 */
[----:B------:R-:W-:Y:S04]  /*bf60*/  STL [R1+0xe8], R19 ;  /* 0x0000e81301007387 */ /* 0x000fe80000100800 */
[----:B------:R-:W-:Y:S04]  /*bf70*/  STL [R1+0xec], R21 ;  /* 0x0000ec1501007387 */ /* 0x000fe80000100800 */
[----:B------:R-:W-:Y:S04]  /*bf80*/  STL [R1+0xf0], R23 ;  /* 0x0000f01701007387 */ /* 0x000fe80000100800 */
[----:B------:R-:W-:Y:S04]  /*bf90*/  STL [R1+0xf4], R25 ;  /* 0x0000f41901007387 */ /* 0x000fe80000100800 */
[----:B------:R-:W-:Y:S04]  /*bfa0*/  STL [R1+0x1f4], R26 ;  /* 0x0001f41a01007387 */ /* 0x000fe80000100800 */
[----:B------:R-:W-:Y:S04]  /*bfb0*/  STL.S16 [R1+0x6a8], R52 ;  /* 0x0006a83401007387 */ /* 0x000fe80000100600 */
[----:B------:R-:W-:Y:S04]  /*bfc0*/  STL.S16 [R1+0x6bc], R50 ;  /* 0x0006bc3201007387 */ /* 0x000fe80000100600 */
[----:B------:R-:W-:Y:S04]  /*bfd0*/  STL.S16 [R1+0x6c8], R46 ;  /* 0x0006c82e01007387 */ /* 0x000fe80000100600 */
[----:B------:R-:W-:Y:S04]  /*bfe0*/  STL.S16 [R1+0x6cc], R4 ;  /* 0x0006cc0401007387 */ /* 0x000fe80000100600 */
[----:B------:R-:W-:Y:S04]  /*bff0*/  STL [R1+0xfc], R29 ;  /* 0x0000fc1d01007387 */ /* 0x000fe80000100800 */
[----:B------:R-:W-:Y:S04]  /*c000*/  STL [R1+0x1fc], R30 ;  /* 0x0001fc1e01007387 */ /* 0x000fe80000100800 */
[----:B------:R-:W-:Y:S04]  /*c010*/  STL [R1+0x100], R31 ;  /* 0x0001001f01007387 */ /* 0x000fe80000100800 */
[----:B------:R-:W-:Y:S04]  /*c020*/  STL [R1+0x104], R33 ;  /* 0x0001042101007387 */ /* 0x000fe80000100800 */
[----:B------:R-:W-:Y:S04]  /*c030*/  STL [R1+0x108], R35 ;  /* 0x0001082301007387 */ /* 0x000fe80000100800 */
[----:B------:R-:W-:Y:S04]  /*c040*/  STL [R1+0x208], R36 ;  /* 0x0002082401007387 */ /* 0x000fe80000100800 */
[----:B------:R-:W5:Y:S04]  /*c050*/  LDL.LU.64 R48, [R1+0x7b0] ;  /* 0x0007b00001307983 */ /* 0x000f680000300a00 */
[----:B------:R-:W5:Y:S01]  /*c060*/  LDL.LU.64 R44, [R1+0x790] ;  /* 0x00079000012c7983 */ /* 0x000f620000300a00 */
[----:B----4-:R-:W-:-:S03]  /*c070*/  PRMT R41, RZ, 0x7610, R41 ;  /* 0x00007610ff297816 */ /* 0x010fc60000000029 */
[----:B------:R-:W-:Y:S01]  /*c080*/  STL [R1+0x200], R32 ;  /* 0x0002002001007387 */ /* 0x000fe20000100800 */
[----:B------:R-:W-:-:S03]  /*c090*/  @!P0 PRMT R41, R26, 0x7610, R41 ;  /* 0x000076101a298816 */ /* 0x000fc60000000029 */
[----:B------:R-:W-:Y:S01]  /*c0a0*/  STL [R1+0x204], R34 ;  /* 0x0002042201007387 */ /* 0x000fe20000100800 */
[----:B0-----:R-:W-:-:S03]  /*c0b0*/  ISETP.NE.AND P0, PT, RZ, UR6, PT ;  /* 0x00000006ff007c0c */ /* 0x001fc6000bf05270 */
[----:B------:R0:W-:Y:S01]  /*c0c0*/  STL.S16 [R1+0x6e0], R41 ;  /* 0x0006e02901007387 */ /* 0x0001e20000100600 */
[----:B------:R-:W-:Y:S02]  /*c0d0*/  R2UR UR28, R2 ;  /* 0x00000000021c72ca */ /* 0x000fe400000e0000 */
[----:B------:R-:W-:Y:S01]  /*c0e0*/  @!P2 PRMT R0, R29, 0x7632, R0 ;  /* 0x000076321d00a816 */ /* 0x000fe20000000000 */
[----:B------:R-:W-:Y:S01]  /*c0f0*/  STL [R1+0x10c], R37 ;  /* 0x00010c2501007387 */ /* 0x000fe20000100800 */
[----:B------:R-:W-:Y:S02]  /*c100*/  PRMT R20, RZ, 0x7610, R20 ;  /* 0x00007610ff147816 */ /* 0x000fe40000000014 */
[----:B------:R-:W-:Y:S01]  /*c110*/  PRMT R22, RZ, 0x7610, R22 ;  /* 0x00007610ff167816 */ /* 0x000fe20000000016 */
[----:B--2---:R-:W-:Y:S02]  /*c120*/  STL [R1+0x20c], R38 ;  /* 0x00020c2601007387 */ /* 0x004fe40000100800 */
[----:B0-----:R-:W0:Y:S01]  /*c130*/  @P0 LDC.64 R40, c[0x0][0x3b0] ;  /* 0x0000ec00ff280b82 */ /* 0x001e220000000a00 */
[----:B------:R-:W-:Y:S01]  /*c140*/  PRMT R24, RZ, 0x7610, R24 ;  /* 0x00007610ff187816 */ /* 0x000fe20000000018 */
[----:B------:R-:W5:Y:S01]  /*c150*/  LDL.LU R52, [R1+0x7d4] ;  /* 0x0007d40001347983 */ /* 0x000f620000300800 */
[----:B------:R-:W-:-:S02]  /*c160*/  PRMT R59, RZ, 0x7610, R59 ;  /* 0x00007610ff3b7816 */ /* 0x000fc4000000003b */
[----:B------:R-:W-:Y:S01]  /*c170*/  PRMT R5, RZ, 0x7610, R5 ;  /* 0x00007610ff057816 */ /* 0x000fe20000000005 */
[----:B------:R-:W5:Y:S01]  /*c180*/  LDL.LU R50, [R1+0x7bc] ;  /* 0x0007bc0001327983 */ /* 0x000f620000300800 */
[----:B------:R-:W-:Y:S02]  /*c190*/  PRMT R19, RZ, 0x7610, R19 ;  /* 0x00007610ff137816 */ /* 0x000fe40000000013 */
[----:B------:R-:W-:Y:S01]  /*c1a0*/  PRMT R18, RZ, 0x7610, R18 ;  /* 0x00007610ff127816 */ /* 0x000fe20000000012 */
[----:B------:R-:W5:Y:S01]  /*c1b0*/  LDL.LU R46, [R1+0x79c] ;  /* 0x00079c00012e7983 */ /* 0x000f620000300800 */
[----:B------:R-:W-:Y:S02]  /*c1c0*/  PRMT R17, RZ, 0x7610, R17 ;  /* 0x00007610ff117816 */ /* 0x000fe40000000011 */
[----:B------:R-:W-:Y:S01]  /*c1d0*/  PRMT R21, RZ, 0x7610, R21 ;  /* 0x00007610ff157816 */ /* 0x000fe20000000015 */
[----:B------:R-:W5:Y:S04]  /*c1e0*/  LDL.LU R4, [R1+0x780] ;  /* 0x0007800001047983 */ /* 0x000f680000300800 */
[----:B------:R-:W5:Y:S01]  /*c1f0*/  LDL.LU.64 R6, [R1+0x768] ;  /* 0x0007680001067983 */ /* 0x000f620000300a00 */
[----:B0-----:R-:W-:-:S02]  /*c200*/  MOV R60, R40 ;  /* 0x00000028003c7202 */ /* 0x001fc40000000f00 */
[----:B------:R-:W-:Y:S01]  /*c210*/  MOV R61, R41 ;  /* 0x00000029003d7202 */ /* 0x000fe20000000f00 */
[----:B------:R0:W-:Y:S02]  /*c220*/  STL.S16 [R1+0x6fc], R0 ;  /* 0x0006fc0001007387 */ /* 0x0001e40000100600 */
[C---:B------:R-:W-:Y:S01]  /*c230*/  @P0 IMAD.WIDE R8, R58.reuse, 0x2, R60 ;  /* 0x000000023a080825 */ /* 0x040fe200078e023c */
[C---:B------:R-:W-:Y:S02]  /*c240*/  @!P1 PRMT R20, R27.reuse, 0x7610, R20 ;  /* 0x000076101b149816 */ /* 0x040fe40000000014 */
[----:B------:R-:W1:Y:S01]  /*c250*/  LDC.64 R60, c[0x0][0x3a8] ;  /* 0x0000ea00ff3c7b82 */ /* 0x000e620000000a00 */
[----:B------:R-:W-:Y:S01]  /*c260*/  @!P1 PRMT R22, R27, 0x7632, R22 ;  /* 0x000076321b169816 */ /* 0x000fe20000000016 */
[----:B------:R-:W5:Y:S04]  /*c270*/  LDL.LU.64 R40, [R1+0x760] ;  /* 0x0007600001287983 */ /* 0x000f680000300a00 */
[----:B------:R-:W2:Y:S04]  /*c280*/  @P0 LDG.E.U16 R56, desc[UR10][R8.64] ;  /* 0x0000000a08380981 */ /* 0x000ea8000c1e1500 */
[----:B------:R1:W3:Y:S02]  /*c290*/  @P0 LDG.E.U16 R57, desc[UR10][R8.64+0x2] ;  /* 0x0000020a08390981 */ /* 0x0002e4000c1e1500 */
[----:B-1----:R-:W-:Y:S01]  /*c2a0*/  IMAD.WIDE R8, R58, 0x2, R60 ;  /* 0x000000023a087825 */ /* 0x002fe200078e023c */
[----:B0-----:R-:W-:Y:S01]  /*c2b0*/  MOV R0, UR28 ;  /* 0x0000001c00007c02 */ /* 0x001fe20008000f00 */
[----:B------:R-:W5:Y:S04]  /*c2c0*/  LDL R60, [R1+0x220] ;  /* 0x00022000013c7983 */ /* 0x000f680000100800 */
[----:B------:R-:W4:Y:S01]  /*c2d0*/  LDG.E.U16 R58, desc[UR10][R8.64] ;  /* 0x0000000a083a7981 */ /* 0x000f22000c1e1500 */
[----:B------:R-:W-:Y:S01]  /*c2e0*/  PRMT R61, RZ, 0x7610, R61 ;  /* 0x00007610ff3d7816 */ /* 0x000fe2000000003d */
[----:B------:R-:W-:Y:S01]  /*c2f0*/  FFMA.FTZ R0, -R0, UR28, R3 ;  /* 0x0000001c00007c23 */ /* 0x000fe20008010103 */
[----:B------:R-:W-:-:S02]  /*c300*/  @!P1 PRMT R24, R28, 0x7610, R24 ;  /* 0x000076101c189816 */ /* 0x000fc40000000018 */
[----:B------:R-:W-:Y:S02]  /*c310*/  @!P1 PRMT R61, R28, 0x7632, R61 ;  /* 0x000076321c3d9816 */ /* 0x000fe4000000003d */
[----:B------:R-:W-:Y:S02]  /*c320*/  FSETP.GTU.FTZ.AND P1, PT, R0, RZ, PT ;  /* 0x000000ff0000720b */ /* 0x000fe40003f3c000 */
[----:B------:R-:W-:Y:S01]  /*c330*/  PRMT R2, RZ, 0x7610, R2 ;  /* 0x00007610ff027816 */ /* 0x000fe20000000002 */
[----:B------:R0:W4:Y:S10]  /*c340*/  LDG.E.U16 R8, desc[UR10][R8.64+0x2] ;  /* 0x0000020a08087981 */ /* 0x000134000c1e1500 */
[----:B------:R-:W-:-:S05]  /*c350*/  VOTEU.ANY UP0, P1 ;  /* 0x0000000000ff7886 */ /* 0x000fca0000800100 */
[----:B------:R-:W1:Y:S01]  /*c360*/  @UP0 LDCU UR5, c[0x0][0x3c0] ;  /* 0x00007800ff0507ac */ /* 0x000e620008000800 */
[----:B------:R-:W-:-:S13]  /*c370*/  PLOP3.LUT P1, PT, PT, PT, UP0, 0x80, 0x8 ;  /* 0x000000000008781c */ /* 0x000fda0003f2f008 */
[----:B-1----:R-:W-:-:S06]  /*c380*/  @P1 FADD.FTZ R0, R0, UR5 ;  /* 0x0000000500001e21 */ /* 0x002fcc0008010000 */
[----:B------:R-:W1:Y:S01]  /*c390*/  @P1 MUFU.RSQ R0, R0 ;  /* 0x0000000000001308 */ /* 0x000e620000001400 */
[----:B------:R-:W-:Y:S02]  /*c3a0*/  PRMT R3, RZ, 0x7610, R3 ;  /* 0x00007610ff037816 */ /* 0x000fe40000000003 */
[----:B------:R-:W-:Y:S02]  /*c3b0*/  PRMT R28, RZ, 0x7610, R28 ;  /* 0x00007610ff1c7816 */ /* 0x000fe4000000001c */
[----:B------:R-:W-:Y:S02]  /*c3c0*/  PRMT R27, RZ, 0x7610, R27 ;  /* 0x00007610ff1b7816 */ /* 0x000fe4000000001b */
[----:B------:R-:W-:Y:S02]  /*c3d0*/  @!P6 PRMT R2, R38, 0x7610, R2 ;  /* 0x000076102602e816 */ /* 0x000fe40000000002 */
[----:B------:R-:W-:Y:S02]  /*c3e0*/  @!P6 PRMT R3, R37, 0x7632, R3 ;  /* 0x000076322503e816 */ /* 0x000fe40000000003 */
[----:B------:R-:W-:-:S02]  /*c3f0*/  @!P2 PRMT R59, R29, 0x7610, R59 ;  /* 0x000076101d3ba816 */ /* 0x000fc4000000003b */
[C---:B------:R-:W-:Y:S02]  /*c400*/  @!P2 PRMT R28, R30.reuse, 0x7610, R28 ;  /* 0x000076101e1ca816 */ /* 0x040fe4000000001c */
[----:B------:R-:W-:Y:S02]  /*c410*/  @!P2 PRMT R27, R30, 0x7632, R27 ;  /* 0x000076321e1ba816 */ /* 0x000fe4000000001b */
[----:B-1----:R-:W-:Y:S01]  /*c420*/  @P1 R2UR UR5, R0 ;  /* 0x00000000000512ca */ /* 0x002fe200000e0000 */
[----:B------:R-:W-:Y:S01]  /*c430*/  HFMA2 R0, -RZ, RZ, 0, 0 ;  /* 0x00000000ff007431 */ /* 0x000fe200000001ff */
[----:B------:R-:W-:Y:S02]  /*c440*/  @!P6 PRMT R5, R37, 0x7610, R5 ;  /* 0x000076102505e816 */ /* 0x000fe40000000005 */
[----:B------:R-:W-:Y:S02]  /*c450*/  PRMT R26, RZ, 0x7610, R26 ;  /* 0x00007610ff1a7816 */ /* 0x000fe4000000001a */
[----:B------:R-:W-:-:S02]  /*c460*/  PRMT R16, RZ, 0x7610, R16 ;  /* 0x00007610ff107816 */ /* 0x000fc40000000010 */
[----:B------:R-:W-:Y:S02]  /*c470*/  PRMT R15, RZ, 0x7610, R15 ;  /* 0x00007610ff0f7816 */ /* 0x000fe4000000000f */
[----:B------:R-:W-:Y:S02]  /*c480*/  PRMT R14, RZ, 0x7610, R14 ;  /* 0x00007610ff0e7816 */ /* 0x000fe4000000000e */
[----:B------:R-:W-:Y:S02]  /*c490*/  PRMT R13, RZ, 0x7610, R13 ;  /* 0x00007610ff0d7816 */ /* 0x000fe4000000000d */
[----:B------:R-:W-:Y:S02]  /*c4a0*/  PRMT R23, RZ, 0x7610, R23 ;  /* 0x00007610ff177816 */ /* 0x000fe40000000017 */
[----:B------:R-:W-:Y:S02]  /*c4b0*/  PRMT R12, RZ, 0x7610, R12 ;  /* 0x00007610ff0c7816 */ /* 0x000fe4000000000c */
[----:B0-----:R-:W-:-:S02]  /*c4c0*/  PRMT R9, RZ, 0x7610, R9 ;  /* 0x00007610ff097816 */ /* 0x001fc40000000009 */
[----:B------:R-:W-:Y:S01]  /*c4d0*/  PRMT R25, RZ, 0x7610, R25 ;  /* 0x00007610ff197816 */ /* 0x000fe20000000019 */
[----:B------:R0:W-:Y:S01]  /*c4e0*/  STL.S16 [R1+0x738], R2 ;  /* 0x0007380201007387 */ /* 0x0001e20000100600 */
[C---:B------:R-:W-:Y:S02]  /*c4f0*/  @!P3 PRMT R26, R31.reuse, 0x7610, R26 ;  /* 0x000076101f1ab816 */ /* 0x040fe4000000001a */
[----:B------:R-:W-:Y:S01]  /*c500*/  @!P3 PRMT R19, R31, 0x7632, R19 ;  /* 0x000076321f13b816 */ /* 0x000fe20000000013 */
[----:B------:R-:W-:Y:S01]  /*c510*/  STL.S16 [R1+0x73c], R3 ;  /* 0x00073c0301007387 */ /* 0x000fe20000100600 */
[C---:B------:R-:W-:Y:S02]  /*c520*/  @!P3 PRMT R18, R32.reuse, 0x7610, R18 ;  /* 0x000076102012b816 */ /* 0x040fe40000000012 */
[----:B------:R-:W-:Y:S01]  /*c530*/  @!P3 PRMT R17, R32, 0x7632, R17 ;  /* 0x000076322011b816 */ /* 0x000fe20000000011 */
[----:B------:R-:W-:Y:S01]  /*c540*/  STL.S16 [R1+0x6ec], R61 ;  /* 0x0006ec3d01007387 */ /* 0x000fe20000100600 */
[----:B------:R-:W-:-:S02]  /*c550*/  @!P4 PRMT R21, R33, 0x7610, R21 ;  /* 0x000076102115c816 */ /* 0x000fc40000000015 */
[----:B0-----:R-:W-:Y:S01]  /*c560*/  MOV R2, RZ ;  /* 0x000000ff00027202 */ /* 0x001fe20000000f00 */
[----:B------:R0:W-:Y:S01]  /*c570*/  STL.S16 [R1+0x6e8], R59 ;  /* 0x0006e83b01007387 */ /* 0x0001e20000100600 */
[----:B------:R-:W-:Y:S02]  /*c580*/  @!P4 PRMT R16, R33, 0x7632, R16 ;  /* 0x000076322110c816 */ /* 0x000fe40000000010 */
[C---:B------:R-:W-:Y:S01]  /*c590*/  @!P4 PRMT R15, R34.reuse, 0x7610, R15 ;  /* 0x00007610220fc816 */ /* 0x040fe2000000000f */
[----:B------:R-:W-:Y:S01]  /*c5a0*/  STL.S16 [R1+0x6f4], R28 ;  /* 0x0006f41c01007387 */ /* 0x000fe20000100600 */
[----:B------:R-:W-:Y:S02]  /*c5b0*/  @!P4 PRMT R14, R34, 0x7632, R14 ;  /* 0x00007632220ec816 */ /* 0x000fe4000000000e */
[C---:B------:R-:W-:Y:S01]  /*c5c0*/  @!P5 PRMT R13, R35.reuse, 0x7610, R13 ;  /* 0x00007610230dd816 */ /* 0x040fe2000000000d */
[----:B------:R1:W-:Y:S01]  /*c5d0*/  STL.S16 [R1+0x704], R27 ;  /* 0x0007041b01007387 */ /* 0x0003e20000100600 */
[----:B------:R-:W-:-:S02]  /*c5e0*/  @!P5 PRMT R23, R35, 0x7632, R23 ;  /* 0x000076322317d816 */ /* 0x000fc40000000017 */
[C---:B------:R-:W-:Y:S01]  /*c5f0*/  @!P5 PRMT R12, R36.reuse, 0x7610, R12 ;  /* 0x00007610240cd816 */ /* 0x040fe2000000000c */
[----:B------:R4:W-:Y:S01]  /*c600*/  STL.S16 [R1+0x730], R5 ;  /* 0x0007300501007387 */ /* 0x0009e20000100600 */
[----:B------:R-:W-:Y:S02]  /*c610*/  @!P5 PRMT R9, R36, 0x7632, R9 ;  /* 0x000076322409d816 */ /* 0x000fe40000000009 */
[----:B------:R-:W-:Y:S01]  /*c620*/  @!P6 PRMT R25, R38, 0x7632, R25 ;  /* 0x000076322619e816 */ /* 0x000fe20000000019 */
[----:B0-----:R0:W5:Y:S04]  /*c630*/  LDL R59, [R1+0x280] ;  /* 0x00028000013b7983 */ /* 0x0011680000100800 */
[----:B------:R0:W5:Y:S04]  /*c640*/  LDL R61, [R1+0x300] ;  /* 0x00030000013d7983 */ /* 0x0001680000100800 */
[----:B------:R0:W5:Y:S04]  /*c650*/  LDL R35, [R1+0x384] ;  /* 0x0003840001237983 */ /* 0x0001680000100800 */
[----:B------:R0:W5:Y:S04]  /*c660*/  LDL R33, [R1+0x634] ;  /* 0x0006340001217983 */ /* 0x0001680000100800 */
[----:B------:R0:W5:Y:S04]  /*c670*/  LDL R31, [R1+0x64c] ;  /* 0x00064c00011f7983 */ /* 0x0001680000100800 */
[----:B------:R0:W5:Y:S04]  /*c680*/  LDL R29, [R1+0x664] ;  /* 0x00066400011d7983 */ /* 0x0001680000100800 */
[----:B-1----:R0:W5:Y:S04]  /*c690*/  LDL R27, [R1+0x680] ;  /* 0x00068000011b7983 */ /* 0x0021680000100800 */
[----:B------:R0:W5:Y:S04]  /*c6a0*/  LDL R36, [R1+0x688] ;  /* 0x0006880001247983 */ /* 0x0001680000100800 */
[----:B------:R0:W5:Y:S04]  /*c6b0*/  LDL R34, [R1+0x6a0] ;  /* 0x0006a00001227983 */ /* 0x0001680000100800 */
[----:B------:R0:W5:Y:S04]  /*c6c0*/  LDL R32, [R1+0x6b4] ;  /* 0x0006b40001207983 */ /* 0x0001680000100800 */
[----:B------:R0:W5:Y:S04]  /*c6d0*/  LDL R30, [R1+0x6c4] ;  /* 0x0006c400011e7983 */ /* 0x0001680000100800 */
[----:B------:R0:W5:Y:S04]  /*c6e0*/  LDL R28, [R1+0x6d8] ;  /* 0x0006d800011c7983 */ /* 0x0001680000100800 */
[----:B------:R0:W5:Y:S04]  /*c6f0*/  LDL R37, [R1+0x66c] ;  /* 0x00066c0001257983 */ /* 0x0001680000100800 */
[----:B------:R0:W5:Y:S01]  /*c700*/  LDL R38, [R1+0x654] ;  /* 0x0006540001267983 */ /* 0x0001620000100800 */
[----:B--2---:R-:W-:-:S03]  /*c710*/  @P0 SHF.L.U32 R0, R56, 0x10, RZ ;  /* 0x0000001038000819 */ /* 0x004fc600000006ff */
[----:B------:R0:W5:Y:S01]  /*c720*/  LDL R56, [R1+0x730] ;  /* 0x0007300001387983 */ /* 0x0001620000100800 */
[----:B---3--:R-:W-:-:S03]  /*c730*/  @P0 SHF.L.U32 R2, R57, 0x10, RZ ;  /* 0x0000001039020819 */ /* 0x008fc600000006ff */
[----:B------:R0:W5:Y:S01]  /*c740*/  LDL R57, [R1+0x73c] ;  /* 0x00073c0001397983 */ /* 0x0001620000100800 */
[----:B----4-:R-:W-:-:S03]  /*c750*/  SHF.L.U32 R3, R58, 0x10, RZ ;  /* 0x000000103a037819 */ /* 0x010fc600000006ff */
[----:B------:R0:W5:Y:S04]  /*c760*/  LDL R58, [R1+0x294] ;  /* 0x00029400013a7983 */ /* 0x0001680000100800 */
        /* <DEDUP_REMOVED lines=14> */
[----:B------:R-:W-:Y:S01]  /*c850*/  SHF.L.U32 R5, R8, 0x10, RZ ;  /* 0x0000001008057819 */ /* 0x000fe200000006ff */
[----:B------:R-:W-:Y:S01]  /*c860*/  UMOV UR16, 0x3f800000 ;  /* 0x3f80000000107882 */ /* 0x000fe20000000000 */
[----:B------:R-:W-:-:S06]  /*c870*/  @UP0 UMOV UR16, UR5 ;  /* 0x0000000500100c82 */ /* 0x000fcc0008000000 */
        /* <DEDUP_REMOVED lines=9> */
[----:B-----5:R-:W-:-:S05]  /*c910*/  SHF.L.U32 R44, R44, 0x10, RZ ;  /* 0x000000102c2c7819 */ /* 0x020fca00000006ff */
[----:B------:R-:W-:-:S04]  /*c920*/  FADD.FTZ R44, R44, -UR28 ;  /* 0x8000001c2c2c7e21 */ /* 0x000fc80008010000 */
[----:B------:R-:W-:Y:S01]  /*c930*/  FMUL.FTZ R44, R44, UR16 ;  /* 0x000000102c2c7c20 */ /* 0x000fe20008410000 */
[----:B------:R-:W-:Y:S02]  /*c940*/  SHF.L.U32 R45, R45, 0x10, RZ ;  /* 0x000000102d2d7819 */ /* 0x000fe400000006ff */
[----:B--2---:R-:W-:Y:S02]  /*c950*/  SHF.L.U32 R9, R9, 0x10, RZ ;  /* 0x0000001009097819 */ /* 0x004fe400000006ff */
[----:B---3--:R-:W-:-:S03]  /*c960*/  SHF.L.U32 R8, R15, 0x10, RZ ;  /* 0x000000100f087819 */ /* 0x008fc600000006ff */
[----:B------:R-:W-:Y:S01]  /*c970*/  FADD.FTZ R9, R9, -UR28 ;  /* 0x8000001c09097e21 */ /* 0x000fe20008010000 */
[----:B----4-:R-:W-:-:S03]  /*c980*/  SHF.L.U32 R14, R14, 0x10, RZ ;  /* 0x000000100e0e7819 */ /* 0x010fc600000006ff */
[----:B------:R-:W-:Y:S01]  /*c990*/  FMUL.FTZ R9, R9, UR16 ;  /* 0x0000001009097c20 */ /* 0x000fe20008410000 */
[----:B------:R-:W-:Y:S02]  /*c9a0*/  MOV R19, R12 ;  /* 0x0000000c00137202 */ /* 0x000fe40000000f00 */
[----:B------:R-:W-:Y:S02]  /*c9b0*/  SHF.L.U32 R12, R59, 0x10, RZ ;  /* 0x000000103b0c7819 */ /* 0x000fe400000006ff */
[----:B------:R-:W-:Y:S01]  /*c9c0*/  MOV R59, R13 ;  /* 0x0000000d003b7202 */ /* 0x000fe20000000f00 */
[----:B------:R-:W-:Y:S01]  /*c9d0*/  FMUL.FTZ R13, R3, R8 ;  /* 0x00000008030d7220 */ /* 0x000fe20000410000 */
[----:B------:R-:W-:Y:S01]  /*c9e0*/  FADD.FTZ R14, R14, -UR28 ;  /* 0x8000001c0e0e7e21 */ /* 0x000fe20008010000 */
[----:B------:R-:W-:Y:S02]  /*c9f0*/  MOV R26, R18 ;  /* 0x00000012001a7202 */ /* 0x000fe40000000f00 */
[----:B------:R-:W-:Y:S01]  /*ca00*/  FADD.FTZ R15, RZ, R13 ;  /* 0x0000000dff0f7221 */ /* 0x000fe20000010000 */
[----:B------:R-:W-:Y:S01]  /*ca10*/  FMUL.FTZ R14, R14, UR16 ;  /* 0x000000100e0e7c20 */ /* 0x000fe20008410000 */
[----:B------:R-:W-:Y:S01]  /*ca20*/  MOV R18, R16 ;  /* 0x0000001000127202 */ /* 0x000fe20000000f00 */
[----:B------:R-:W-:Y:S01]  /*ca30*/  FFMA.FTZ R16, R9, R13, RZ ;  /* 0x0000000d09107223 */ /* 0x000fe200000100ff */
[----:B------:R-:W-:Y:S01]  /*ca40*/  FMUL.FTZ R13, R5, R12 ;  /* 0x0000000c050d7220 */ /* 0x000fe20000410000 */
[----:B------:R-:W-:Y:S01]  /*ca50*/  FFMA.FTZ R9, R8, R9, RZ ;  /* 0x0000000908097223 */ /* 0x000fe200000100ff */
[----:B------:R-:W-:-:S02]  /*ca60*/  FADD.FTZ R8, RZ, R8 ;  /* 0x00000008ff087221 */ /* 0x000fc40000010000 */
[----:B------:R-:W-:Y:S01]  /*ca70*/  FFMA.FTZ R16, R14, R13, R16 ;  /* 0x0000000d0e107223 */ /* 0x000fe20000010010 */
[----:B------:R-:W-:Y:S01]  /*ca80*/  FADD.FTZ R15, R13, R15 ;  /* 0x0000000f0d0f7221 */ /* 0x000fe20000010000 */
[----:B------:R-:W-:Y:S02]  /*ca90*/  SHF.L.U32 R13, R59, 0x10, RZ ;  /* 0x000000103b0d7819 */ /* 0x000fe400000006ff */
[----:B------:R-:W-:-:S03]  /*caa0*/  MOV R59, R17 ;  /* 0x00000011003b7202 */ /* 0x000fc60000000f00 */
[C---:B------:R-:W-:Y:S01]  /*cab0*/  FADD.FTZ R8, R13.reuse, R8 ;  /* 0x000000080d087221 */ /* 0x040fe20000010000 */
[----:B------:R-:W-:Y:S01]  /*cac0*/  FFMA.FTZ R9, R13, R44, R9 ;  /* 0x0000002c0d097223 */ /* 0x000fe20000010009 */
[----:B------:R-:W-:Y:S01]  /*cad0*/  FMUL.FTZ R13, R3, R13 ;  /* 0x0000000d030d7220 */ /* 0x000fe20000410000 */
[----:B------:R-:W-:-:S03]  /*cae0*/  SHF.L.U32 R17, R60, 0x10, RZ ;  /* 0x000000103c117819 */ /* 0x000fc600000006ff */
[----:B------:R-:W-:Y:S02]  /*caf0*/  FFMA.FTZ R16, R44, R13, R16 ;  /* 0x0000000d2c107223 */ /* 0x000fe40000010010 */
[----:B------:R-:W2:Y:S01]  /*cb00*/  LDL.LU R44, [R1+0x330] ;  /* 0x00033000012c7983 */ /* 0x000ea20000300800 */
[----:B------:R-:W-:Y:S01]  /*cb10*/  FADD.FTZ R17, R17, -UR28 ;  /* 0x8000001c11117e21 */ /* 0x000fe20008010000 */
[----:B------:R-:W-:Y:S01]  /*cb20*/  MOV R60, R18 ;  /* 0x00000012003c7202 */ /* 0x000fe20000000f00 */
[----:B------:R-:W-:Y:S01]  /*cb30*/  FADD.FTZ R15, R15, R13 ;  /* 0x0000000d0f0f7221 */ /* 0x000fe20000010000 */
[----:B------:R-:W-:Y:S01]  /*cb40*/  SHF.L.U32 R18, R58, 0x10, RZ ;  /* 0x000000103a127819 */ /* 0x000fe200000006ff */
[----:B------:R-:W-:Y:S01]  /*cb50*/  FFMA.FTZ R14, R12, R14, RZ ;  /* 0x0000000e0c0e7223 */ /* 0x000fe200000100ff */
[----:B------:R-:W-:Y:S01]  /*cb60*/  SHF.L.U32 R13, R19, 0x10, RZ ;  /* 0x00000010130d7819 */ /* 0x000fe200000006ff */
[----:B------:R-:W-:Y:S01]  /*cb70*/  FADD.FTZ R12, RZ, R12 ;  /* 0x0000000cff0c7221 */ /* 0x000fe20000010000 */
[----:B------:R-:W-:Y:S01]  /*cb80*/  FMUL.FTZ R17, R17, UR16 ;  /* 0x0000001011117c20 */ /* 0x000fe20008410000 */
[----:B------:R-:W-:-:S02]  /*cb90*/  FADD.FTZ R19, R45, -UR28 ;  /* 0x8000001c2d137e21 */ /* 0x000fc40008010000 */
[----:B------:R-:W3:Y:S01]  /*cba0*/  LDL.LU R45, [R1+0x334] ;  /* 0x00033400012d7983 */ /* 0x000ee20000300800 */
[C---:B------:R-:W-:Y:S01]  /*cbb0*/  FADD.FTZ R12, R18.reuse, R12 ;  /* 0x0000000c120c7221 */ /* 0x040fe20000010000 */
[----:B------:R-:W-:Y:S01]  /*cbc0*/  FFMA.FTZ R14, R18, R17, R14 ;  /* 0x00000011120e7223 */ /* 0x000fe2000001000e */
[----:B------:R-:W-:Y:S01]  /*cbd0*/  FMUL.FTZ R18, R5, R18 ;  /* 0x0000001205127220 */ /* 0x000fe20000410000 */
[----:B------:R-:W-:Y:S01]  /*cbe0*/  FMUL.FTZ R19, R19, UR16 ;  /* 0x0000001013137c20 */ /* 0x000fe20008410000 */
[----:B------:R-:W-:Y:S02]  /*cbf0*/  FADD.FTZ R8, R8, R13 ;  /* 0x0000000d08087221 */ /* 0x000fe40000010000 */
[----:B------:R-:W-:Y:S01]  /*cc00*/  FFMA.FTZ R16, R17, R18, R16 ;  /* 0x0000001211107223 */ /* 0x000fe20000010010 */
[----:B------:R-:W-:Y:S01]  /*cc10*/  FADD.FTZ R15, R18, R15 ;  /* 0x0000000f120f7221 */ /* 0x000fe20000010000 */
[----:B------:R-:W-:Y:S01]  /*cc20*/  FMUL.FTZ R18, R3, R13 ;  /* 0x0000000d03127220 */ /* 0x000fe20000410000 */
[----:B------:R-:W-:Y:S01]  /*cc30*/  FFMA.FTZ R9, R13, R19, R9 ;  /* 0x000000130d097223 */ /* 0x000fe20000010009 */
[----:B------:R-:W-:-:S02]  /*cc40*/  SHF.L.U32 R13, R59, 0x10, RZ ;  /* 0x000000103b0d7819 */ /* 0x000fc400000006ff */
[----:B------:R-:W4:Y:S01]  /*cc50*/  LDL.LU R59, [R1+0x350] ;  /* 0x00035000013b7983 */ /* 0x000f220000300800 */
[----:B------:R-:W-:-:S03]  /*cc60*/  MOV R58, R60 ;  /* 0x0000003c003a7202 */ /* 0x000fc60000000f00 */
[----:B------:R-:W4:Y:S01]  /*cc70*/  LDL.LU R60, [R1+0x31c] ;  /* 0x00031c00013c7983 */ /* 0x000f220000300800 */
[----:B------:R-:W-:Y:S01]  /*cc80*/  SHF.L.U32 R17, R61, 0x10, RZ ;  /* 0x000000103d117819 */ /* 0x000fe200000006ff */
[----:B------:R-:W-:Y:S01]  /*cc90*/  FFMA.FTZ R16, R19, R18, R16 ;  /* 0x0000001213107223 */ /* 0x000fe20000010010 */
[----:B------:R-:W-:Y:S01]  /*cca0*/  SHF.L.U32 R19, R26, 0x10, RZ ;  /* 0x000000101a137819 */ /* 0x000fe200000006ff */
[----:B------:R-:W-:Y:S01]  /*ccb0*/  FADD.FTZ R12, R12, R13 ;  /* 0x0000000d0c0c7221 */ /* 0x000fe20000010000 */
[----:B------:R-:W4:Y:S01]  /*ccc0*/  LDL.LU R26, [R1+0x370] ;  /* 0x00037000011a7983 */ /* 0x000f220000300800 */
[----:B------:R-:W-:Y:S01]  /*ccd0*/  FADD.FTZ R17, R17, -UR28 ;  /* 0x8000001c11117e21 */ /* 0x000fe20008010000 */
[----:B------:R-:W-:Y:S02]  /*cce0*/  FADD.FTZ R15, R15, R18 ;  /* 0x000000120f0f7221 */ /* 0x000fe40000010000 */
[----:B------:R-:W4:Y:S01]  /*ccf0*/  LDL.LU R61, [R1+0x38c] ;  /* 0x00038c00013d7983 */ /* 0x000f220000300800 */
[----:B------:R-:W-:Y:S01]  /*cd00*/  FMUL.FTZ R17, R17, UR16 ;  /* 0x0000001011117c20 */ /* 0x000fe20008410000 */
[----:B------:R-:W-:-:S03]  /*cd10*/  FADD.FTZ R19, R19, -UR28 ;  /* 0x8000001c13137e21 */ /* 0x000fc60008010000 */
[----:B------:R-:W-:Y:S01]  /*cd20*/  FFMA.FTZ R14, R13, R17, R14 ;  /* 0x000000110d0e7223 */ /* 0x000fe2000001000e */
[----:B------:R-:W-:Y:S01]  /*cd30*/  FMUL.FTZ R13, R5, R13 ;  /* 0x0000000d050d7220 */ /* 0x000fe20000410000 */
[----:B------:R-:W-:-:S03]  /*cd40*/  FMUL.FTZ R19, R19, UR16 ;  /* 0x0000001013137c20 */ /* 0x000fc60008410000 */
[----:B------:R-:W-:Y:S01]  /*cd50*/  FFMA.FTZ R16, R17, R13, R16 ;  /* 0x0000000d11107223 */ /* 0x000fe20000010010 */
[----:B------:R-:W-:Y:S02]  /*cd60*/  SHF.L.U32 R17, R58, 0x10, RZ ;  /* 0x000000103a117819 */ /* 0x000fe400000006ff */
[----:B------:R-:W4:Y:S01]  /*cd70*/  LDL.LU R58, [R1+0x374] ;  /* 0x00037400013a7983 */ /* 0x000f220000300800 */
[----:B------:R-:W-:Y:S02]  /*cd80*/  FADD.FTZ R15, R13, R15 ;  /* 0x0000000f0d0f7221 */ /* 0x000fe40000010000 */
[----:B------:R-:W-:Y:S01]  /*cd90*/  FADD.FTZ R8, R8, R17 ;  /* 0x0000001108087221 */ /* 0x000fe20000010000 */
[----:B------:R-:W-:Y:S01]  /*cda0*/  FFMA.FTZ R9, R17, R19, R9 ;  /* 0x0000001311097223 */ /* 0x000fe20000010009 */
[----:B------:R-:W-:-:S04]  /*cdb0*/  FMUL.FTZ R17, R3, R17 ;  /* 0x0000001103117220 */ /* 0x000fc80000410000 */
[----:B------:R-:W-:Y:S01]  /*cdc0*/  FFMA.FTZ R16, R19, R17, R16 ;  /* 0x0000001113107223 */ /* 0x000fe20000010010 */
[----:B--2---:R-:W-:Y:S02]  /*cdd0*/  SHF.L.U32 R18, R44, 0x10, RZ ;  /* 0x000000102c127819 */ /* 0x004fe400000006ff */
[----:B------:R-:W2:Y:S03]  /*cde0*/  LDL.LU R44, [R1+0x354] ;  /* 0x00035400012c7983 */ /* 0x000ea60000300800 */
[----:B------:R-:W-:-:S04]  /*cdf0*/  FADD.FTZ R18, R18, -UR28 ;  /* 0x8000001c12127e21 */ /* 0x000fc80008010000 */
[----:B------:R-:W-:Y:S01]  /*ce00*/  FMUL.FTZ R18, R18, UR16 ;  /* 0x0000001012127c20 */ /* 0x000fe20008410000 */
[----:B---3--:R-:W-:Y:S01]  /*ce10*/  SHF.L.U32 R13, R45, 0x10, RZ ;  /* 0x000000102d0d7819 */ /* 0x008fe200000006ff */
[----:B------:R-:W-:Y:S01]  /*ce20*/  FADD.FTZ R15, R15, R17 ;  /* 0x000000110f0f7221 */ /* 0x000fe20000010000 */
[----:B------:R-:W3:Y:S03]  /*ce30*/  LDL.LU R45, [R1+0x388] ;  /* 0x00038800012d7983 */ /* 0x000ee60000300800 */
[----:B------:R-:W-:Y:S01]  /*ce40*/  FADD.FTZ R12, R12, R13 ;  /* 0x0000000d0c0c7221 */ /* 0x000fe20000010000 */
[----:B------:R-:W-:Y:S01]  /*ce50*/  FFMA.FTZ R14, R13, R18, R14 ;  /* 0x000000120d0e7223 */ /* 0x000fe2000001000e */
[----:B------:R-:W-:-:S04]  /*ce60*/  FMUL.FTZ R13, R5, R13 ;  /* 0x0000000d050d7220 */ /* 0x000fc80000410000 */
[----:B------:R-:W-:Y:S01]  /*ce70*/  FFMA.FTZ R16, R18, R13, R16 ;  /* 0x0000000d12107223 */ /* 0x000fe20000010010 */
[----:B----4-:R-:W-:Y:S02]  /*ce80*/  SHF.L.U32 R18, R59, 0x10, RZ ;  /* 0x000000103b127819 */ /* 0x010fe400000006ff */
[----:B------:R-:W4:Y:S01]  /*ce90*/  LDL.LU R59, [R1+0x3c0] ;  /* 0x0003c000013b7983 */ /* 0x000f220000300800 */
[----:B------:R-:W-:-:S03]  /*cea0*/  SHF.L.U32 R19, R60, 0x10, RZ ;  /* 0x000000103c137819 */ /* 0x000fc600000006ff */
[----:B------:R-:W3:Y:S01]  /*ceb0*/  LDL.LU R60, [R1+0x3a0] ;  /* 0x0003a000013c7983 */ /* 0x000ee20000300800 */
[----:B------:R-:W-:-:S03]  /*cec0*/  SHF.L.U32 R17, R26, 0x10, RZ ;  /* 0x000000101a117819 */ /* 0x000fc600000006ff */
[----:B------:R-:W3:Y:S01]  /*ced0*/  LDL.LU R26, [R1+0x3a4] ;  /* 0x0003a400011a7983 */ /* 0x000ee20000300800 */
[----:B------:R-:W-:-:S04]  /*cee0*/  FADD.FTZ R19, R19, -UR28 ;  /* 0x8000001c13137e21 */ /* 0x000fc80008010000 */
[----:B------:R-:W-:Y:S01]  /*cef0*/  FMUL.FTZ R19, R19, UR16 ;  /* 0x0000001013137c20 */ /* 0x000fe20008410000 */
[----:B------:R-:W-:Y:S01]  /*cf00*/  FADD.FTZ R8, R8, R18 ;  /* 0x0000001208087221 */ /* 0x000fe20000010000 */
[----:B------:R-:W-:Y:S02]  /*cf10*/  FADD.FTZ R15, R13, R15 ;  /* 0x0000000f0d0f7221 */ /* 0x000fe40000010000 */
[----:B------:R-:W-:Y:S01]  /*cf20*/  FFMA.FTZ R9, R18, R19, R9 ;  /* 0x0000001312097223 */ /* 0x000fe20000010009 */
[----:B------:R-:W-:Y:S01]  /*cf30*/  FMUL.FTZ R18, R3, R18 ;  /* 0x0000001203127220 */ /* 0x000fe20000410000 */
[----:B------:R-:W-:Y:S01]  /*cf40*/  FADD.FTZ R17, R17, -UR28 ;  /* 0x8000001c11117e21 */ /* 0x000fe20008010000 */
[----:B------:R-:W-:Y:S02]  /*cf50*/  SHF.L.U32 R13, R58, 0x10, RZ ;  /* 0x000000103a0d7819 */ /* 0x000fe400000006ff */
[----:B------:R-:W3:Y:S01]  /*cf60*/  LDL.LU R58, [R1+0x3c4] ;  /* 0x0003c400013a7983 */ /* 0x000ee20000300800 */
[----:B------:R-:W-:Y:S01]  /*cf70*/  FFMA.FTZ R16, R19, R18, R16 ;  /* 0x0000001213107223 */ /* 0x000fe20000010010 */
[----:B------:R-:W-:Y:S01]  /*cf80*/  FMUL.FTZ R17, R17, UR16 ;  /* 0x0000001011117c20 */ /* 0x000fe20008410000 */
[----:B------:R-:W-:Y:S01]  /*cf90*/  FADD.FTZ R12, R12, R13 ;  /* 0x0000000d0c0c7221 */ /* 0x000fe20000010000 */
[----:B------:R-:W-:-:S02]  /*cfa0*/  FADD.FTZ R15, R15, R18 ;  /* 0x000000120f0f7221 */ /* 0x000fc40000010000 */
[----:B------:R-:W-:Y:S01]  /*cfb0*/  FFMA.FTZ R14, R13, R17, R14 ;  /* 0x000000110d0e7223 */ /* 0x000fe2000001000e */
[----:B------:R-:W-:-:S04]  /*cfc0*/  FMUL.FTZ R13, R5, R13 ;  /* 0x0000000d050d7220 */ /* 0x000fc80000410000 */
[----:B------:R-:W-:Y:S01]  /*cfd0*/  FFMA.FTZ R16, R17, R13, R16 ;  /* 0x0000000d11107223 */ /* 0x000fe20000010010 */
[----:B------:R-:W-:Y:S01]  /*cfe0*/  FADD.FTZ R15, R13, R15 ;  /* 0x0000000f0d0f7221 */ /* 0x000fe20000010000 */
[----:B--2---:R-:W-:Y:S02]  /*cff0*/  SHF.L.U32 R19, R44, 0x10, RZ ;  /* 0x000000102c137819 */ /* 0x004fe400000006ff */
[----:B------:R-:W2:Y:S01]  /*d000*/  LDL.LU R44, [R1+0x3d8] ;  /* 0x0003d800012c7983 */ /* 0x000ea20000300800 */
[----:B----4-:R-:W-:-:S03]  /*d010*/  SHF.L.U32 R13, R59, 0x10, RZ ;  /* 0x000000103b0d7819 */ /* 0x010fc600000006ff */
[----:B------:R-:W4:Y:S01]  /*d020*/  LDL.LU R59, [R1+0x3fc] ;  /* 0x0003fc00013b7983 */ /* 0x000f220000300800 */
[----:B------:R-:W-:Y:S01]  /*d030*/  FADD.FTZ R19, R19, -UR28 ;  /* 0x8000001c13137e21 */ /* 0x000fe20008010000 */
[----:B---3--:R-:W-:Y:S02]  /*d040*/  SHF.L.U32 R18, R60, 0x10, RZ ;  /* 0x000000103c127819 */ /* 0x008fe400000006ff */
[----:B------:R-:W-:Y:S01]  /*d050*/  SHF.L.U32 R17, R61, 0x10, RZ ;  /* 0x000000103d117819 */ /* 0x000fe200000006ff */
[----:B------:R-:W-:Y:S01]  /*d060*/  FMUL.FTZ R19, R19, UR16 ;  /* 0x0000001013137c20 */ /* 0x000fe20008410000 */
[----:B------:R-:W3:Y:S01]  /*d070*/  LDL.LU R60, [R1+0x3f8] ;  /* 0x0003f800013c7983 */ /* 0x000ee20000300800 */
[----:B------:R-:W-:Y:S02]  /*d080*/  FADD.FTZ R18, R18, -UR28 ;  /* 0x8000001c12127e21 */ /* 0x000fe40008010000 */
[----:B------:R-:W-:Y:S01]  /*d090*/  FADD.FTZ R8, R8, R17 ;  /* 0x0000001108087221 */ /* 0x000fe20000010000 */
[----:B------:R-:W-:Y:S01]  /*d0a0*/  FFMA.FTZ R9, R17, R19, R9 ;  /* 0x0000001311097223 */ /* 0x000fe20000010009 */
[----:B------:R-:W-:Y:S01]  /*d0b0*/  FMUL.FTZ R17, R3, R17 ;  /* 0x0000001103117220 */ /* 0x000fe20000410000 */
[----:B------:R-:W-:Y:S01]  /*d0c0*/  FMUL.FTZ R18, R18, UR16 ;  /* 0x0000001012127c20 */ /* 0x000fe20008410000 */
[----:B------:R-:W-:Y:S01]  /*d0d0*/  FADD.FTZ R12, R12, R13 ;  /* 0x0000000d0c0c7221 */ /* 0x000fe20000010000 */
[----:B------:R-:W-:Y:S01]  /*d0e0*/  SHF.L.U32 R46, R46, 0x10, RZ ;  /* 0x000000102e2e7819 */ /* 0x000fe200000006ff */
[----:B------:R-:W-:Y:S01]  /*d0f0*/  FFMA.FTZ R16, R19, R17, R16 ;  /* 0x0000001113107223 */ /* 0x000fe20000010010 */
[----:B------:R-:W-:Y:S01]  /*d100*/  FMUL.FTZ R19, R5, R13 ;  /* 0x0000000d05137220 */ /* 0x000fe20000410000 */
[----:B------:R-:W-:Y:S01]  /*d110*/  FFMA.FTZ R14, R13, R18, R14 ;  /* 0x000000120d0e7223 */ /* 0x000fe2000001000e */
[----:B------:R-:W-:Y:S01]  /*d120*/  SHF.L.U32 R13, R26, 0x10, RZ ;  /* 0x000000101a0d7819 */ /* 0x000fe200000006ff */
[----:B------:R-:W3:Y:S04]  /*d130*/  LDL.LU R61, [R1+0x378] ;  /* 0x00037800013d7983 */ /* 0x000ee80000300800 */
[----:B------:R-:W3:Y:S01]  /*d140*/  LDL.LU R26, [R1+0x430] ;  /* 0x00043000011a7983 */ /* 0x000ee20000300800 */
[----:B------:R-:W-:Y:S01]  /*d150*/  FADD.FTZ R15, R15, R17 ;  /* 0x000000110f0f7221 */ /* 0x000fe20000010000 */
[----:B------:R-:W-:Y:S01]  /*d160*/  SHF.L.U32 R17, R45, 0x10, RZ ;  /* 0x000000102d117819 */ /* 0x000fe200000006ff */
[----:B------:R-:W-:Y:S01]  /*d170*/  FFMA.FTZ R16, R18, R19, R16 ;  /* 0x0000001312107223 */ /* 0x000fe20000010010 */
[----:B------:R-:W-:Y:S01]  /*d180*/  SHF.L.U32 R18, R58, 0x10, RZ ;  /* 0x000000103a127819 */ /* 0x000fe200000006ff */
[----:B------:R-:W-:Y:S01]  /*d190*/  FADD.FTZ R13, R13, -UR28 ;  /* 0x8000001c0d0d7e21 */ /* 0x000fe20008010000 */
[----:B------:R-:W-:Y:S01]  /*d1a0*/  FADD.FTZ R15, R19, R15 ;  /* 0x0000000f130f7221 */ /* 0x000fe20000010000 */
[----:B------:R-:W-:Y:S01]  /*d1b0*/  FADD.FTZ R17, R17, -UR28 ;  /* 0x8000001c11117e21 */ /* 0x000fe20008010000 */
[----:B------:R-:W-:Y:S01]  /*d1c0*/  FADD.FTZ R46, R46, -UR28 ;  /* 0x8000001c2e2e7e21 */ /* 0x000fe20008010000 */
[----:B------:R-:W-:Y:S01]  /*d1d0*/  SHF.L.U32 R47, R47, 0x10, RZ ;  /* 0x000000102f2f7819 */ /* 0x000fe200000006ff */
[----:B------:R-:W3:Y:S01]  /*d1e0*/  LDL.LU R58, [R1+0x4f0] ;  /* 0x0004f000013a7983 */ /* 0x000ee20000300800 */
[----:B------:R-:W-:Y:S01]  /*d1f0*/  FMUL.FTZ R17, R17, UR16 ;  /* 0x0000001011117c20 */ /* 0x000fe20008410000 */
[----:B------:R-:W-:Y:S01]  /*d200*/  FMUL.FTZ R13, R13, UR16 ;  /* 0x000000100d0d7c20 */ /* 0x000fe20008410000 */
[----:B------:R-:W-:Y:S01]  /*d210*/  FADD.FTZ R8, R8, R18 ;  /* 0x0000001208087221 */ /* 0x000fe20000010000 */
[----:B------:R-:W-:Y:S01]  /*d220*/  SHF.L.U32 R48, R48, 0x10, RZ ;  /* 0x0000001030307819 */ /* 0x000fe200000006ff */
[----:B------:R-:W-:Y:S01]  /*d230*/  FFMA.FTZ R9, R18, R17, R9 ;  /* 0x0000001112097223 */ /* 0x000fe20000010009 */
[----:B------:R-:W-:Y:S01]  /*d240*/  FMUL.FTZ R18, R3, R18 ;  /* 0x0000001203127220 */ /* 0x000fe20000410000 */
[----:B------:R-:W-:Y:S01]  /*d250*/  SHF.L.U32 R49, R49, 0x10, RZ ;  /* 0x0000001031317819 */ /* 0x000fe200000006ff */
[----:B------:R-:W3:Y:S02]  /*d260*/  LDL.LU R45, [R1+0x55c] ;  /* 0x00055c00012d7983 */ /* 0x000ee40000300800 */
[----:B------:R-:W-:Y:S01]  /*d270*/  FFMA.FTZ R16, R17, R18, R16 ;  /* 0x0000001211107223 */ /* 0x000fe20000010010 */
[----:B--2---:R-:W-:Y:S01]  /*d280*/  SHF.L.U32 R19, R44, 0x10, RZ ;  /* 0x000000102c137819 */ /* 0x004fe200000006ff */
[----:B------:R-:W-:Y:S01]  /*d290*/  FMUL.FTZ R46, R46, UR16 ;  /* 0x000000102e2e7c20 */ /* 0x000fe20008410000 */
[----:B------:R-:W-:Y:S01]  /*d2a0*/  FADD.FTZ R15, R15, R18 ;  /* 0x000000120f0f7221 */ /* 0x000fe20000010000 */
[----:B------:R-:W-:Y:S01]  /*d2b0*/  FADD.FTZ R47, R47, -UR28 ;  /* 0x8000001c2f2f7e21 */ /* 0x000fe20008010000 */
[----:B------:R-:W-:Y:S01]  /*d2c0*/  SHF.L.U32 R51, R51, 0x10, RZ ;  /* 0x0000001033337819 */ /* 0x000fe200000006ff */
[----:B------:R-:W-:Y:S01]  /*d2d0*/  FADD.FTZ R12, R12, R19 ;  /* 0x000000130c0c7221 */ /* 0x000fe20000010000 */
[----:B------:R-:W-:Y:S01]  /*d2e0*/  FFMA.FTZ R14, R19, R13, R14 ;  /* 0x0000000d130e7223 */ /* 0x000fe2000001000e */
[----:B------:R-:W-:Y:S01]  /*d2f0*/  FMUL.FTZ R19, R5, R19 ;  /* 0x0000001305137220 */ /* 0x000fe20000410000 */
[----:B------:R-:W-:Y:S01]  /*d300*/  SHF.L.U32 R52, R52, 0x10, RZ ;  /* 0x0000001034347819 */ /* 0x000fe200000006ff */
[----:B------:R-:W-:Y:S01]  /*d310*/  FADD.FTZ R48, R48, -UR28 ;  /* 0x8000001c30307e21 */ /* 0x000fe20008010000 */
[----:B------:R-:W-:Y:S01]  /*d320*/  SHF.L.U32 R50, R50, 0x10, RZ ;  /* 0x0000001032327819 */ /* 0x000fe200000006ff */
[----:B------:R-:W-:Y:S01]  /*d330*/  FFMA.FTZ R16, R13, R19, R16 ;  /* 0x000000130d107223 */ /* 0x000fe20000010010 */
[----:B------:R-:W-:Y:S01]  /*d340*/  SHF.L.U32 R53, R53, 0x10, RZ ;  /* 0x0000001035357819 */ /* 0x000fe200000006ff */
[----:B------:R-:W2:Y:S01]  /*d350*/  LDL.LU R44, [R1+0x510] ;  /* 0x00051000012c7983 */ /* 0x000ea20000300800 */
[----:B----4-:R-:W-:-:S03]  /*d360*/  SHF.L.U32 R13, R59, 0x10, RZ ;  /* 0x000000103b0d7819 */ /* 0x010fc600000006ff */
[----:B------:R-:W4:Y:S01]  /*d370*/  LDL.LU R59, [R1+0x3dc] ;  /* 0x0003dc00013b7983 */ /* 0x000f220000300800 */
[----:B---3--:R-:W-:Y:S01]  /*d380*/  SHF.L.U32 R17, R60, 0x10, RZ ;  /* 0x000000103c117819 */ /* 0x008fe200000006ff */
[----:B------:R-:W-:Y:S01]  /*d390*/  FADD.FTZ R13, R13, -UR28 ;  /* 0x8000001c0d0d7e21 */ /* 0x000fe20008010000 */
[----:B------:R-:W-:Y:S01]  /*d3a0*/  FADD.FTZ R15, R19, R15 ;  /* 0x0000000f130f7221 */ /* 0x000fe20000010000 */
[----:B------:R-:W-:Y:S01]  /*d3b0*/  FMUL.FTZ R47, R47, UR16 ;  /* 0x000000102f2f7c20 */ /* 0x000fe20008410000 */
[----:B------:R-:W-:Y:S01]  /*d3c0*/  FADD.FTZ R51, R51, -UR28 ;  /* 0x8000001c33337e21 */ /* 0x000fe20008010000 */
[----:B------:R-:W-:Y:S01]  /*d3d0*/  FMUL.FTZ R18, R3, R17 ;  /* 0x0000001103127220 */ /* 0x000fe20000410000 */
[----:B------:R-:W-:Y:S01]  /*d3e0*/  FADD.FTZ R8, R8, R17 ;  /* 0x0000001108087221 */ /* 0x000fe20000010000 */
[----:B------:R-:W-:Y:S01]  /*d3f0*/  FFMA.FTZ R9, R17, R46, R9 ;  /* 0x0000002e11097223 */ /* 0x000fe20000010009 */
[----:B------:R-:W-:Y:S01]  /*d400*/  FMUL.FTZ R13, R13, UR16 ;  /* 0x000000100d0d7c20 */ /* 0x000fe20008410000 */
[----:B------:R-:W-:Y:S01]  /*d410*/  FADD.FTZ R15, R15, R18 ;  /* 0x000000120f0f7221 */ /* 0x000fe20000010000 */
[----:B------:R-:W-:Y:S01]  /*d420*/  FFMA.FTZ R16, R46, R18, R16 ;  /* 0x000000122e107223 */ /* 0x000fe20000010010 */
[----:B------:R-:W-:Y:S01]  /*d430*/  FMUL.FTZ R48, R48, UR16 ;  /* 0x0000001030307c20 */ /* 0x000fe20008410000 */
[----:B------:R-:W-:Y:S01]  /*d440*/  FADD.FTZ R52, R52, -UR28 ;  /* 0x8000001c34347e21 */ /* 0x000fe20008010000 */
[----:B------:R-:W-:Y:S01]  /*d450*/  SHF.L.U32 R54, R54, 0x10, RZ ;  /* 0x0000001036367819 */ /* 0x000fe200000006ff */
[----:B------:R-:W3:Y:S01]  /*d460*/  LDL.LU R60, [R1+0x540] ;  /* 0x00054000013c7983 */ /* 0x000ee20000300800 */
[----:B------:R-:W-:-:S03]  /*d470*/  SHF.L.U32 R17, R26, 0x10, RZ ;  /* 0x000000101a117819 */ /* 0x000fc600000006ff */
[----:B------:R-:W2:Y:S02]  /*d480*/  LDL.LU R26, [R1+0x4dc] ;  /* 0x0004dc00011a7983 */ /* 0x000ea40000300800 */
        /* <DEDUP_REMOVED lines=31> */
[----:B------:R-:W-:-:S02]  /*d680*/  FMUL.FTZ R55, R55, UR16 ;  /* 0x0000001037377c20 */ /* 0x000fc40008410000 */
[----:B------:R-:W-:Y:S02]  /*d690*/  FADD.FTZ R15, R15, R13 ;  /* 0x0000000d0f0f7221 */ /* 0x000fe40000010000 */
[----:B------:R-:W-:Y:S01]  /*d6a0*/  FFMA.FTZ R16, R55, R13, R16 ;  /* 0x0000000d37107223 */ /* 0x000fe20000010010 */
[----:B----4-:R-:W-:Y:S02]  /*d6b0*/  SHF.L.U32 R13, R59, 0x10, RZ ;  /* 0x000000103b0d7819 */ /* 0x010fe400000006ff */
[----:B------:R-:W4:Y:S01]  /*d6c0*/  LDL.LU R59, [R1+0x544] ;  /* 0x00054400013b7983 */ /* 0x000f220000300800 */
[----:B------:R-:W-:Y:S02]  /*d6d0*/  SHF.L.U32 R39, R39, 0x10, RZ ;  /* 0x0000001027277819 */ /* 0x000fe400000006ff */
[----:B------:R-:W-:-:S03]  /*d6e0*/  SHF.L.U32 R43, R43, 0x10, RZ ;  /* 0x000000102b2b7819 */ /* 0x000fc600000006ff */
[----:B------:R-:W-:-:S04]  /*d6f0*/  FADD.FTZ R39, R39, -UR28 ;  /* 0x8000001c27277e21 */ /* 0x000fc80008010000 */
[----:B------:R-:W-:Y:S01]  /*d700*/  FMUL.FTZ R39, R39, UR16 ;  /* 0x0000001027277c20 */ /* 0x000fe20008410000 */
[----:B------:R-:W-:Y:S01]  /*d710*/  FADD.FTZ R43, R43, -UR28 ;  /* 0x8000001c2b2b7e21 */ /* 0x000fe20008010000 */
[----:B------:R-:W-:Y:S01]  /*d720*/  SHF.L.U32 R18, R58, 0x10, RZ ;  /* 0x000000103a127819 */ /* 0x000fe200000006ff */
[----:B------:R-:W-:Y:S01]  /*d730*/  FADD.FTZ R12, R12, R13 ;  /* 0x0000000d0c0c7221 */ /* 0x000fe20000010000 */
[----:B------:R-:W-:Y:S01]  /*d740*/  FFMA.FTZ R14, R13, R39, R14 ;  /* 0x000000270d0e7223 */ /* 0x000fe2000001000e */
[----:B------:R-:W4:Y:S01]  /*d750*/  LDL.LU R58, [R1+0x28c] ;  /* 0x00028c00013a7983 */ /* 0x000f220000300800 */
[----:B--2---:R-:W-:-:S03]  /*d760*/  SHF.L.U32 R17, R26, 0x10, RZ ;  /* 0x000000101a117819 */ /* 0x004fc600000006ff */
[----:B------:R-:W2:Y:S01]  /*d770*/  LDL.LU R26, [R1+0x558] ;  /* 0x00055800011a7983 */ /* 0x000ea20000300800 */
[----:B------:R-:W-:Y:S01]  /*d780*/  FMUL.FTZ R13, R5, R13 ;  /* 0x0000000d050d7220 */ /* 0x000fe20000410000 */
[----:B------:R-:W-:Y:S01]  /*d790*/  FADD.FTZ R8, R8, R42 ;  /* 0x0000002a08087221 */ /* 0x000fe20000010000 */
[----:B------:R-:W-:Y:S01]  /*d7a0*/  FFMA.FTZ R9, R42, R55, R9 ;  /* 0x000000372a097223 */ /* 0x000fe20000010009 */
[----:B------:R-:W-:Y:S01]  /*d7b0*/  FMUL.FTZ R43, R43, UR16 ;  /* 0x000000102b2b7c20 */ /* 0x000fe20008410000 */
[----:B------:R-:W-:Y:S01]  /*d7c0*/  FADD.FTZ R15, R13, R15 ;  /* 0x0000000f0d0f7221 */ /* 0x000fe20000010000 */
[----:B------:R-:W-:Y:S01]  /*d7d0*/  FFMA.FTZ R16, R39, R13, R16 ;  /* 0x0000000d27107223 */ /* 0x000fe20000010010 */
[----:B------:R-:W-:Y:S01]  /*d7e0*/  FADD.FTZ R17, R17, -UR28 ;  /* 0x8000001c11117e21 */ /* 0x000fe20008010000 */
[----:B------:R-:W-:Y:S01]  /*d7f0*/  SHF.L.U32 R13, R44, 0x10, RZ ;  /* 0x000000102c0d7819 */ /* 0x000fe200000006ff */
[----:B------:R-:W-:Y:S01]  /*d800*/  FADD.FTZ R8, R8, R18 ;  /* 0x0000001208087221 */ /* 0x000fe20000010000 */
[----:B------:R-:W-:Y:S01]  /*d810*/  FFMA.FTZ R9, R18, R43, R9 ;  /* 0x0000002b12097223 */ /* 0x000fe20000010009 */
[----:B------:R-:W2:Y:S01]  /*d820*/  LDL.LU R44, [R1+0x590] ;  /* 0x00059000012c7983 */ /* 0x000ea20000300800 */
[----:B------:R-:W-:Y:S01]  /*d830*/  FMUL.FTZ R18, R3, R18 ;  /* 0x0000001203127220 */ /* 0x000fe20000410000 */
[----:B------:R-:W-:Y:S01]  /*d840*/  FMUL.FTZ R17, R17, UR16 ;  /* 0x0000001011117c20 */ /* 0x000fe20008410000 */
[----:B------:R-:W-:-:S02]  /*d850*/  FADD.FTZ R12, R12, R13 ;  /* 0x0000000d0c0c7221 */ /* 0x000fc40000010000 */
[----:B------:R-:W-:Y:S01]  /*d860*/  FADD.FTZ R15, R15, R18 ;  /* 0x000000120f0f7221 */ /* 0x000fe20000010000 */
[----:B------:R-:W-:Y:S01]  /*d870*/  FFMA.FTZ R16, R43, R18, R16 ;  /* 0x000000122b107223 */ /* 0x000fe20000010010 */
[----:B------:R-:W-:Y:S01]  /*d880*/  FMUL.FTZ R18, R5, R13 ;  /* 0x0000000d05127220 */ /* 0x000fe20000410000 */
[----:B------:R-:W-:Y:S01]  /*d890*/  FFMA.FTZ R14, R13, R17, R14 ;  /* 0x000000110d0e7223 */ /* 0x000fe2000001000e */
[----:B---3--:R-:W-:Y:S02]  /*d8a0*/  SHF.L.U32 R13, R60, 0x10, RZ ;  /* 0x000000103c0d7819 */ /* 0x008fe400000006ff */
[----:B------:R-:W3:Y:S01]  /*d8b0*/  LDL.LU R60, [R1+0x288] ;  /* 0x00028800013c7983 */ /* 0x000ee20000300800 */
[----:B------:R-:W-:Y:S01]  /*d8c0*/  FFMA.FTZ R16, R17, R18, R16 ;  /* 0x0000001211107223 */ /* 0x000fe20000010010 */
[----:B----4-:R-:W-:Y:S02]  /*d8d0*/  SHF.L.U32 R17, R59, 0x10, RZ ;  /* 0x000000103b117819 */ /* 0x010fe400000006ff */
[----:B------:R-:W4:Y:S01]  /*d8e0*/  LDL.LU R59, [R1+0x594] ;  /* 0x00059400013b7983 */ /* 0x000f220000300800 */
[----:B------:R-:W-:Y:S01]  /*d8f0*/  SHF.L.U32 R10, R10, 0x10, RZ ;  /* 0x000000100a0a7819 */ /* 0x000fe200000006ff */
[----:B------:R-:W-:-:S04]  /*d900*/  FADD.FTZ R15, R18, R15 ;  /* 0x0000000f120f7221 */ /* 0x000fc80000010000 */
[----:B------:R-:W-:-:S04]  /*d910*/  FADD.FTZ R10, R10, -UR28 ;  /* 0x8000001c0a0a7e21 */ /* 0x000fc80008010000 */
[----:B------:R-:W-:Y:S01]  /*d920*/  FMUL.FTZ R10, R10, UR16 ;  /* 0x000000100a0a7c20 */ /* 0x000fe20008410000 */
[----:B------:R-:W-:Y:S01]  /*d930*/  FADD.FTZ R8, R8, R17 ;  /* 0x0000001108087221 */ /* 0x000fe20000010000 */
[----:B------:R-:W-:Y:S02]  /*d940*/  SHF.L.U32 R19, R58, 0x10, RZ ;  /* 0x000000103a137819 */ /* 0x000fe400000006ff */
[----:B------:R-:W-:Y:S01]  /*d950*/  FFMA.FTZ R9, R17, R10, R9 ;  /* 0x0000000a11097223 */ /* 0x000fe20000010009 */
[----:B------:R-:W-:Y:S01]  /*d960*/  FMUL.FTZ R17, R3, R17 ;  /* 0x0000001103117220 */ /* 0x000fe20000410000 */
[----:B------:R-:W4:Y:S01]  /*d970*/  LDL.LU R58, [R1+0x588] ;  /* 0x00058800013a7983 */ /* 0x000f220000300800 */
[----:B--2---:R-:W-:-:S03]  /*d980*/  SHF.L.U32 R18, R26, 0x10, RZ ;  /* 0x000000101a127819 */ /* 0x004fc600000006ff */
[----:B------:R-:W2:Y:S01]  /*d990*/  LDL.LU R26, [R1+0x514] ;  /* 0x00051400011a7983 */ /* 0x000ea20000300800 */
[----:B------:R-:W-:Y:S01]  /*d9a0*/  FFMA.FTZ R16, R10, R17, R16 ;  /* 0x000000110a107223 */ /* 0x000fe20000010010 */
[----:B------:R-:W-:Y:S01]  /*d9b0*/  FADD.FTZ R19, R19, -UR28 ;  /* 0x8000001c13137e21 */ /* 0x000fe20008010000 */
[----:B------:R-:W-:-:S03]  /*d9c0*/  FADD.FTZ R13, R13, -UR28 ;  /* 0x8000001c0d0d7e21 */ /* 0x000fc60008010000 */
[----:B------:R-:W-:Y:S01]  /*d9d0*/  FMUL.FTZ R19, R19, UR16 ;  /* 0x0000001013137c20 */ /* 0x000fe20008410000 */
[----:B------:R-:W-:Y:S02]  /*d9e0*/  SHF.L.U32 R10, R44, 0x10, RZ ;  /* 0x000000102c0a7819 */ /* 0x000fe400000006ff */
[----:B------:R-:W2:Y:S01]  /*d9f0*/  LDL.LU R44, [R1+0x58c] ;  /* 0x00058c00012c7983 */ /* 0x000ea20000300800 */
[----:B------:R-:W-:Y:S01]  /*da00*/  FMUL.FTZ R13, R13, UR16 ;  /* 0x000000100d0d7c20 */ /* 0x000fe20008410000 */
[----:B------:R-:W-:Y:S01]  /*da10*/  FADD.FTZ R15, R15, R17 ;  /* 0x000000110f0f7221 */ /* 0x000fe20000010000 */
[----:B------:R-:W-:Y:S01]  /*da20*/  FMUL.FTZ R17, R3, R10 ;  /* 0x0000000a03117220 */ /* 0x000fe20000410000 */
[----:B------:R-:W-:Y:S01]  /*da30*/  FADD.FTZ R8, R8, R10 ;  /* 0x0000000a08087221 */ /* 0x000fe20000010000 */
[----:B------:R-:W-:Y:S01]  /*da40*/  FFMA.FTZ R9, R10, R19, R9 ;  /* 0x000000130a097223 */ /* 0x000fe20000010009 */
[----:B------:R-:W-:Y:S01]  /*da50*/  FADD.FTZ R12, R12, R18 ;  /* 0x000000120c0c7221 */ /* 0x000fe20000010000 */
[----:B------:R-:W-:Y:S01]  /*da60*/  FFMA.FTZ R14, R18, R13, R14 ;  /* 0x0000000d120e7223 */ /* 0x000fe2000001000e */
[----:B---3--:R-:W-:Y:S01]  /*da70*/  SHF.L.U32 R10, R60, 0x10, RZ ;  /* 0x000000103c0a7819 */ /* 0x008fe200000006ff */
[----:B------:R-:W-:Y:S01]  /*da80*/  FMUL.FTZ R18, R5, R18 ;  /* 0x0000001205127220 */ /* 0x000fe20000410000 */
[----:B------:R-:W3:Y:S03]  /*da90*/  LDL.LU R60, [R1+0x4f4] ;  /* 0x0004f400013c7983 */ /* 0x000ee60000300800 */
[----:B------:R-:W-:Y:S01]  /*daa0*/  FADD.FTZ R15, R18, R15 ;  /* 0x0000000f120f7221 */ /* 0x000fe20000010000 */
[----:B------:R-:W-:-:S03]  /*dab0*/  FFMA.FTZ R16, R13, R18, R16 ;  /* 0x000000120d107223 */ /* 0x000fc60000010010 */
[----:B------:R-:W-:Y:S01]  /*dac0*/  FADD.FTZ R15, R15, R17 ;  /* 0x000000110f0f7221 */ /* 0x000fe20000010000 */
[----:B------:R-:W-:Y:S01]  /*dad0*/  FFMA.FTZ R16, R19, R17, R16 ;  /* 0x0000001113107223 */ /* 0x000fe20000010010 */
[----:B----4-:R-:W-:Y:S02]  /*dae0*/  SHF.L.U32 R17, R59, 0x10, RZ ;  /* 0x000000103b117819 */ /* 0x010fe400000006ff */
[----:B------:R-:W4:Y:S01]  /*daf0*/  LDL.LU R59, [R1+0x578] ;  /* 0x00057800013b7983 */ /* 0x000f220000300800 */
[----:B------:R-:W-:-:S03]  /*db00*/  SHF.L.U32 R13, R45, 0x10, RZ ;  /* 0x000000102d0d7819 */ /* 0x000fc600000006ff */
[----:B------:R-:W4:Y:S02]  /*db10*/  LDL.LU R45, [R1+0x284] ;  /* 0x00028400012d7983 */ /* 0x000f240000300800 */
[----:B------:R-:W-:Y:S01]  /*db20*/  FADD.FTZ R13, R13, -UR28 ;  /* 0x8000001c0d0d7e21 */ /* 0x000fe20008010000 */
[----:B------:R-:W-:-:S03]  /*db30*/  FADD.FTZ R10, R10, -UR28 ;  /* 0x8000001c0a0a7e21 */ /* 0x000fc60008010000 */
[----:B------:R-:W-:Y:S01]  /*db40*/  FMUL.FTZ R13, R13, UR16 ;  /* 0x000000100d0d7c20 */ /* 0x000fe20008410000 */
[----:B------:R-:W-:-:S03]  /*db50*/  FADD.FTZ R12, R12, R17 ;  /* 0x000000110c0c7221 */ /* 0x000fc60000010000 */
[----:B------:R-:W-:Y:S01]  /*db60*/  FFMA.FTZ R14, R17, R13, R14 ;  /* 0x0000000d110e7223 */ /* 0x000fe2000001000e */
[----:B------:R-:W-:Y:S01]  /*db70*/  FMUL.FTZ R17, R5, R17 ;  /* 0x0000001105117220 */ /* 0x000fe20000410000 */
[----:B--2---:R-:W-:Y:S02]  /*db80*/  SHF.L.U32 R18, R26, 0x10, RZ ;  /* 0x000000101a127819 */ /* 0x004fe400000006ff */
[----:B------:R-:W2:Y:S01]  /*db90*/  LDL.LU R26, [R1+0x598] ;  /* 0x00059800011a7983 */ /* 0x000ea20000300800 */
[----:B------:R-:W-:Y:S01]  /*dba0*/  SHF.L.U32 R19, R58, 0x10, RZ ;  /* 0x000000103a137819 */ /* 0x000fe200000006ff */
[----:B------:R-:W-:Y:S01]  /*dbb0*/  FMUL.FTZ R10, R10, UR16 ;  /* 0x000000100a0a7c20 */ /* 0x000fe20008410000 */
[----:B------:R-:W-:Y:S01]  /*dbc0*/  FFMA.FTZ R16, R13, R17, R16 ;  /* 0x000000110d107223 */ /* 0x000fe20000010010 */
[----:B------:R-:W-:Y:S01]  /*dbd0*/  FADD.FTZ R18, R18, -UR28 ;  /* 0x8000001c12127e21 */ /* 0x000fe20008010000 */
[----:B------:R-:W2:Y:S01]  /*dbe0*/  LDL.LU R58, [R1+0x57c] ;  /* 0x00057c00013a7983 */ /* 0x000ea20000300800 */
[----:B------:R-:W-:Y:S01]  /*dbf0*/  FADD.FTZ R8, R8, R19 ;  /* 0x0000001308087221 */ /* 0x000fe20000010000 */
[----:B------:R-:W-:Y:S01]  /*dc00*/  FFMA.FTZ R9, R19, R10, R9 ;  /* 0x0000000a13097223 */ /* 0x000fe20000010009 */
[----:B------:R-:W-:Y:S01]  /*dc10*/  SHF.L.U32 R13, R44, 0x10, RZ ;  /* 0x000000102c0d7819 */ /* 0x000fe200000006ff */
[----:B------:R-:W-:Y:S01]  /*dc20*/  FMUL.FTZ R19, R3, R19 ;  /* 0x0000001303137220 */ /* 0x000fe20000410000 */
[----:B------:R-:W2:Y:S01]  /*dc30*/  LDL.LU R44, [R1+0x4d8] ;  /* 0x0004d800012c7983 */ /* 0x000ea20000300800 */
[----:B------:R-:W-:-:S02]  /*dc40*/  FMUL.FTZ R18, R18, UR16 ;  /* 0x0000001012127c20 */ /* 0x000fc40008410000 */
[----:B------:R-:W-:Y:S01]  /*dc50*/  FFMA.FTZ R16, R10, R19, R16 ;  /* 0x000000130a107223 */ /* 0x000fe20000010010 */
[----:B------:R-:W-:Y:S01]  /*dc60*/  FMUL.FTZ R10, R5, R13 ;  /* 0x0000000d050a7220 */ /* 0x000fe20000410000 */
[----:B------:R-:W-:Y:S01]  /*dc70*/  FADD.FTZ R12, R12, R13 ;  /* 0x0000000d0c0c7221 */ /* 0x000fe20000010000 */
[----:B------:R-:W-:Y:S01]  /*dc80*/  FFMA.FTZ R14, R13, R18, R14 ;  /* 0x000000120d0e7223 */ /* 0x000fe2000001000e */
[----:B------:R-:W-:Y:S01]  /*dc90*/  FADD.FTZ R15, R17, R15 ;  /* 0x0000000f110f7221 */ /* 0x000fe20000010000 */
[----:B---3--:R-:W-:Y:S02]  /*dca0*/  SHF.L.U32 R13, R60, 0x10, RZ ;  /* 0x000000103c0d7819 */ /* 0x008fe400000006ff */
[----:B------:R-:W3:Y:S01]  /*dcb0*/  LDL.LU R60, [R1+0x27c] ;  /* 0x00027c00013c7983 */ /* 0x000ee20000300800 */
[----:B------:R-:W-:Y:S01]  /*dcc0*/  FADD.FTZ R15, R15, R19 ;  /* 0x000000130f0f7221 */ /* 0x000fe20000010000 */
[----:B------:R-:W-:-:S03]  /*dcd0*/  FFMA.FTZ R16, R18, R10, R16 ;  /* 0x0000000a12107223 */ /* 0x000fc60000010010 */
[----:B------:R-:W-:Y:S01]  /*dce0*/  FADD.FTZ R15, R10, R15 ;  /* 0x0000000f0a0f7221 */ /* 0x000fe20000010000 */
[----:B----4-:R-:W-:Y:S02]  /*dcf0*/  SHF.L.U32 R10, R59, 0x10, RZ ;  /* 0x000000103b0a7819 */ /* 0x010fe400000006ff */
[----:B------:R-:W4:Y:S01]  /*dd00*/  LDL.LU R59, [R1+0x580] ;  /* 0x00058000013b7983 */ /* 0x000f220000300800 */
[----:B------:R-:W-:Y:S02]  /*dd10*/  SHF.L.U32 R11, R11, 0x10, RZ ;  /* 0x000000100b0b7819 */ /* 0x000fe400000006ff */
[----:B------:R-:W-:Y:S02]  /*dd20*/  SHF.L.U32 R18, R45, 0x10, RZ ;  /* 0x000000102d127819 */ /* 0x000fe400000006ff */
[----:B------:R-:W4:Y:S01]  /*dd30*/  LDL.LU R45, [R1+0x570] ;  /* 0x00057000012d7983 */ /* 0x000f220000300800 */
        /* <DEDUP_REMOVED lines=8> */
[----:B------:R-:W-:Y:S01]  /*ddc0*/  FMUL.FTZ R13, R13, UR16 ;  /* 0x000000100d0d7c20 */ /* 0x000fe20008410000 */
[----:B------:R-:W-:Y:S01]  /*ddd0*/  FFMA.FTZ R16, R11, R10, R16 ;  /* 0x0000000a0b107223 */ /* 0x000fe20000010010 */
[----:B------:R-:W-:Y:S01]  /*dde0*/  FADD.FTZ R18, R18, -UR28 ;  /* 0x8000001c12127e21 */ /* 0x000fe20008010000 */
[----:B------:R-:W-:Y:S01]  /*ddf0*/  FADD.FTZ R12, R12, R17 ;  /* 0x000000110c0c7221 */ /* 0x000fe20000010000 */
[----:B------:R-:W-:Y:S01]  /*de00*/  FFMA.FTZ R14, R17, R13, R14 ;  /* 0x0000000d110e7223 */ /* 0x000fe2000001000e */
[----:B------:R-:W-:Y:S01]  /*de10*/  FADD.FTZ R15, R15, R10 ;  /* 0x0000000a0f0f7221 */ /* 0x000fe20000010000 */
[----:B------:R-:W-:Y:S01]  /*de20*/  FMUL.FTZ R17, R5, R17 ;  /* 0x0000001105117220 */ /* 0x000fe20000410000 */
[----:B------:R-:W-:-:S02]  /*de30*/  SHF.L.U32 R11, R44, 0x10, RZ ;  /* 0x000000102c0b7819 */ /* 0x000fc400000006ff */
[----:B------:R-:W2:Y:S01]  /*de40*/  LDL.LU R44, [R1+0x278] ;  /* 0x00027800012c7983 */ /* 0x000ea20000300800 */
[----:B------:R-:W-:Y:S01]  /*de50*/  SHF.L.U32 R10, R58, 0x10, RZ ;  /* 0x000000103a0a7819 */ /* 0x000fe200000006ff */
[----:B------:R-:W-:Y:S02]  /*de60*/  FMUL.FTZ R18, R18, UR16 ;  /* 0x0000001012127c20 */ /* 0x000fe40008410000 */
[----:B------:R-:W2:Y:S01]  /*de70*/  LDL.LU R58, [R1+0x574] ;  /* 0x00057400013a7983 */ /* 0x000ea20000300800 */
[----:B------:R-:W-:Y:S01]  /*de80*/  FFMA.FTZ R16, R13, R17, R16 ;  /* 0x000000110d107223 */ /* 0x000fe20000010010 */
[----:B------:R-:W-:Y:S01]  /*de90*/  FMUL.FTZ R13, R3, R10 ;  /* 0x0000000a030d7220 */ /* 0x000fe20000410000 */
[----:B------:R-:W-:Y:S01]  /*dea0*/  FADD.FTZ R8, R8, R10 ;  /* 0x0000000a08087221 */ /* 0x000fe20000010000 */
[----:B------:R-:W-:Y:S01]  /*deb0*/  FFMA.FTZ R9, R10, R18, R9 ;  /* 0x000000120a097223 */ /* 0x000fe20000010009 */
[----:B---3--:R-:W-:Y:S02]  /*dec0*/  SHF.L.U32 R10, R60, 0x10, RZ ;  /* 0x000000103c0a7819 */ /* 0x008fe400000006ff */
[----:B------:R-:W3:Y:S01]  /*ded0*/  LDL.LU R60, [R1+0x4c0] ;  /* 0x0004c000013c7983 */ /* 0x000ee20000300800 */
[----:B------:R-:W-:Y:S01]  /*dee0*/  FADD.FTZ R15, R17, R15 ;  /* 0x0000000f110f7221 */ /* 0x000fe20000010000 */
[----:B------:R-:W-:-:S03]  /*def0*/  FFMA.FTZ R16, R18, R13, R16 ;  /* 0x0000000d12107223 */ /* 0x000fc60000010010 */
[----:B------:R-:W-:Y:S01]  /*df00*/  FADD.FTZ R15, R15, R13 ;  /* 0x0000000d0f0f7221 */ /* 0x000fe20000010000 */
[----:B----4-:R-:W-:Y:S02]  /*df10*/  SHF.L.U32 R13, R59, 0x10, RZ ;  /* 0x000000103b0d7819 */ /* 0x010fe400000006ff */
[----:B------:R-:W4:Y:S01]  /*df20*/  LDL.LU R59, [R1+0x568] ;  /* 0x00056800013b7983 */ /* 0x000f220000300800 */
[----:B------:R-:W-:Y:S01]  /*df30*/  FADD.FTZ R11, R11, -UR28 ;  /* 0x8000001c0b0b7e21 */ /* 0x000fe20008010000 */
[----:B------:R-:W-:-:S03]  /*df40*/  FADD.FTZ R10, R10, -UR28 ;  /* 0x8000001c0a0a7e21 */ /* 0x000fc60008010000 */
[----:B------:R-:W-:Y:S01]  /*df50*/  FMUL.FTZ R11, R11, UR16 ;  /* 0x000000100b0b7c20 */ /* 0x000fe20008410000 */
[----:B------:R-:W-:Y:S01]  /*df60*/  SHF.L.U32 R18, R45, 0x10, RZ ;  /* 0x000000102d127819 */ /* 0x000fe200000006ff */
[----:B------:R-:W-:Y:S01]  /*df70*/  FMUL.FTZ R10, R10, UR16 ;  /* 0x000000100a0a7c20 */ /* 0x000fe20008410000 */
[----:B------:R-:W4:Y:S01]  /*df80*/  LDL.LU R45, [R1+0x274] ;  /* 0x00027400012d7983 */ /* 0x000f220000300800 */
[----:B------:R-:W-:Y:S01]  /*df90*/  FADD.FTZ R12, R12, R13 ;  /* 0x0000000d0c0c7221 */ /* 0x000fe20000010000 */
[----:B------:R-:W-:Y:S01]  /*dfa0*/  FFMA.FTZ R14, R13, R11, R14 ;  /* 0x0000000b0d0e7223 */ /* 0x000fe2000001000e */
[----:B------:R-:W-:Y:S01]  /*dfb0*/  FMUL.FTZ R13, R5, R13 ;  /* 0x0000000d050d7220 */ /* 0x000fe20000410000 */
[----:B------:R-:W-:Y:S01]  /*dfc0*/  FADD.FTZ R8, R8, R18 ;  /* 0x0000001208087221 */ /* 0x000fe20000010000 */
[----:B------:R-:W-:Y:S01]  /*dfd0*/  FFMA.FTZ R9, R18, R10, R9 ;  /* 0x0000000a12097223 */ /* 0x000fe20000010009 */
[----:B------:R-:W-:Y:S01]  /*dfe0*/  FMUL.FTZ R18, R3, R18 ;  /* 0x0000001203127220 */ /* 0x000fe20000410000 */
[----:B------:R-:W-:Y:S01]  /*dff0*/  FFMA.FTZ R16, R11, R13, R16 ;  /* 0x0000000d0b107223 */ /* 0x000fe20000010010 */
[----:B--2---:R-:W-:-:S02]  /*e000*/  SHF.L.U32 R17, R26, 0x10, RZ ;  /* 0x000000101a117819 */ /* 0x004fc400000006ff */
[----:B------:R-:W2:Y:S01]  /*e010*/  LDL.LU R26, [R1+0x56c] ;  /* 0x00056c00011a7983 */ /* 0x000ea20000300800 */
[----:B------:R-:W-:Y:S02]  /*e020*/  FFMA.FTZ R16, R10, R18, R16 ;  /* 0x000000120a107223 */ /* 0x000fe40000010010 */
[----:B------:R-:W-:Y:S01]  /*e030*/  FADD.FTZ R17, R17, -UR28 ;  /* 0x8000001c11117e21 */ /* 0x000fe20008010000 */
[----:B------:R-:W-:Y:S02]  /*e040*/  SHF.L.U32 R10, R44, 0x10, RZ ;  /* 0x000000102c0a7819 */ /* 0x000fe400000006ff */
[----:B------:R-:W2:Y:S01]  /*e050*/  LDL.LU R44, [R1+0x49c] ;  /* 0x00049c00012c7983 */ /* 0x000ea20000300800 */
[----:B------:R-:W-:Y:S01]  /*e060*/  FMUL.FTZ R17, R17, UR16 ;  /* 0x0000001011117c20 */ /* 0x000fe20008410000 */
[----:B------:R-:W-:Y:S02]  /*e070*/  SHF.L.U32 R11, R58, 0x10, RZ ;  /* 0x000000103a0b7819 */ /* 0x000fe400000006ff */
[----:B------:R-:W2:Y:S01]  /*e080*/  LDL.LU R58, [R1+0x560] ;  /* 0x00056000013a7983 */ /* 0x000ea20000300800 */
[----:B------:R-:W-:-:S02]  /*e090*/  FADD.FTZ R15, R13, R15 ;  /* 0x0000000f0d0f7221 */ /* 0x000fc40000010000 */
        /* <DEDUP_REMOVED lines=18> */
[----:B------:R-:W-:-:S04]  /*e1c0*/  FMUL.FTZ R13, R3, R13 ;  /* 0x0000000d030d7220 */ /* 0x000fc80000410000 */
[----:B------:R-:W-:Y:S01]  /*e1d0*/  FFMA.FTZ R16, R10, R13, R16 ;  /* 0x0000000d0a107223 */ /* 0x000fe20000010010 */
[----:B--2---:R-:W-:Y:S02]  /*e1e0*/  SHF.L.U32 R17, R26, 0x10, RZ ;  /* 0x000000101a117819 */ /* 0x004fe400000006ff */
[----:B------:R-:W2:Y:S03]  /*e1f0*/  LDL.LU R26, [R1+0x498] ;  /* 0x00049800011a7983 */ /* 0x000ea60000300800 */
[----:B------:R-:W-:Y:S01]  /*e200*/  FADD.FTZ R12, R12, R17 ;  /* 0x000000110c0c7221 */ /* 0x000fe20000010000 */
[----:B------:R-:W-:Y:S01]  /*e210*/  FFMA.FTZ R14, R17, R11, R14 ;  /* 0x0000000b110e7223 */ /* 0x000fe2000001000e */
[----:B------:R-:W-:Y:S01]  /*e220*/  FMUL.FTZ R17, R5, R17 ;  /* 0x0000001105117220 */ /* 0x000fe20000410000 */
[----:B------:R-:W-:-:S03]  /*e230*/  FADD.FTZ R18, R18, -UR28 ;  /* 0x8000001c12127e21 */ /* 0x000fc60008010000 */
[----:B------:R-:W-:Y:S01]  /*e240*/  FFMA.FTZ R16, R11, R17, R16 ;  /* 0x000000110b107223 */ /* 0x000fe20000010010 */
[----:B------:R-:W-:Y:S02]  /*e250*/  SHF.L.U32 R11, R44, 0x10, RZ ;  /* 0x000000102c0b7819 */ /* 0x000fe400000006ff */
[----:B------:R-:W2:Y:S01]  /*e260*/  LDL.LU R44, [R1+0x26c] ;  /* 0x00026c00012c7983 */ /* 0x000ea20000300800 */
[----:B------:R-:W-:Y:S01]  /*e270*/  SHF.L.U32 R10, R58, 0x10, RZ ;  /* 0x000000103a0a7819 */ /* 0x000fe200000006ff */
[----:B------:R-:W-:Y:S02]  /*e280*/  FMUL.FTZ R18, R18, UR16 ;  /* 0x0000001012127c20 */ /* 0x000fe40008410000 */
[----:B------:R-:W2:Y:S01]  /*e290*/  LDL.LU R58, [R1+0x554] ;  /* 0x00055400013a7983 */ /* 0x000ea20000300800 */
[----:B------:R-:W-:Y:S01]  /*e2a0*/  FADD.FTZ R15, R15, R13 ;  /* 0x0000000d0f0f7221 */ /* 0x000fe20000010000 */
[----:B------:R-:W-:Y:S01]  /*e2b0*/  FMUL.FTZ R13, R3, R10 ;  /* 0x0000000a030d7220 */ /* 0x000fe20000410000 */
[----:B------:R-:W-:Y:S01]  /*e2c0*/  FADD.FTZ R8, R8, R10 ;  /* 0x0000000a08087221 */ /* 0x000fe20000010000 */
[----:B------:R-:W-:Y:S01]  /*e2d0*/  FFMA.FTZ R9, R10, R18, R9 ;  /* 0x000000120a097223 */ /* 0x000fe20000010009 */
[----:B---3--:R-:W-:-:S02]  /*e2e0*/  SHF.L.U32 R10, R60, 0x10, RZ ;  /* 0x000000103c0a7819 */ /* 0x008fc400000006ff */
        /* <DEDUP_REMOVED lines=23> */
[----:B------:R-:W-:-:S03]  /*e460*/  FADD.FTZ R15, R13, R15 ;  /* 0x0000000f0d0f7221 */ /* 0x000fc60000010000 */
[----:B------:R-:W-:Y:S01]  /*e470*/  FMUL.FTZ R17, R17, UR16 ;  /* 0x0000001011117c20 */ /* 0x000fe20008410000 */
[----:B------:R-:W-:Y:S02]  /*e480*/  SHF.L.U32 R10, R44, 0x10, RZ ;  /* 0x000000102c0a7819 */ /* 0x000fe400000006ff */
[----:B------:R-:W2:Y:S01]  /*e490*/  LDL.LU R44, [R1+0x480] ;  /* 0x00048000012c7983 */ /* 0x000ea20000300800 */
[----:B------:R-:W-:-:S03]  /*e4a0*/  SHF.L.U32 R11, R58, 0x10, RZ ;  /* 0x000000103a0b7819 */ /* 0x000fc600000006ff */
[----:B------:R-:W2:Y:S02]  /*e4b0*/  LDL.LU R58, [R1+0x528] ;  /* 0x00052800013a7983 */ /* 0x000ea40000300800 */
        /* <DEDUP_REMOVED lines=29> */
[----:B------:R-:W-:Y:S01]  /*e690*/  FMUL.FTZ R18, R18, UR16 ;  /* 0x0000001012127c20 */ /* 0x000fe20008410000 */
[----:B------:R-:W-:Y:S02]  /*e6a0*/  SHF.L.U32 R10, R58, 0x10, RZ ;  /* 0x000000103a0a7819 */ /* 0x000fe400000006ff */
[----:B------:R-:W2:Y:S01]  /*e6b0*/  LDL.LU R58, [R1+0x530] ;  /* 0x00053000013a7983 */ /* 0x000ea20000300800 */
[----:B------:R-:W-:Y:S02]  /*e6c0*/  FADD.FTZ R15, R15, R13 ;  /* 0x0000000d0f0f7221 */ /* 0x000fe40000010000 */
        /* <DEDUP_REMOVED lines=484> */
[----:B------:R-:W4:Y:S01]  /*10510*/  LDL.LU R45, [R1+0x37c] ;  /* 0x00037c00012d7983 */ /* 0x000f220000300800 */
[----:B--2---:R-:W-:-:S03]  /*10520*/  SHF.L.U32 R17, R26, 0x10, RZ ;  /* 0x000000101a117819 */ /* 0x004fc600000006ff */
[----:B------:R-:W2:Y:S01]  /*10530*/  LDL.LU R26, [R1+0x600] ;  /* 0x00060000011a7983 */ /* 0x000ea20000300800 */
[----:B------:R-:W-:Y:S01]  /*10540*/  FFMA.FTZ R16, R10, R18, R16 ;  /* 0x000000120a107223 */ /* 0x000fe20000010010 */
[----:B------:R-:W-:Y:S01]  /*10550*/  FADD.FTZ R17, R17, -UR28 ;  /* 0x8000001c11117e21 */ /* 0x000fe20008010000 */
[----:B------:R-:W-:-:S03]  /*10560*/  FADD.FTZ R15, R13, R15 ;  /* 0x0000000f0d0f7221 */ /* 0x000fc60000010000 */
[----:B------:R-:W-:Y:S01]  /*10570*/  FMUL.FTZ R17, R17, UR16 ;  /* 0x0000001011117c20 */ /* 0x000fe20008410000 */
[----:B------:R-:W-:Y:S02]  /*10580*/  SHF.L.U32 R10, R44, 0x10, RZ ;  /* 0x000000102c0a7819 */ /* 0x000fe400000006ff */
[----:B------:R-:W2:Y:S01]  /*10590*/  LDL.LU R44, [R1+0x390] ;  /* 0x00039000012c7983 */ /* 0x000ea20000300800 */
[----:B------:R-:W-:Y:S01]  /*105a0*/  SHF.L.U32 R11, R58, 0x10, RZ ;  /* 0x000000103a0b7819 */ /* 0x000fe200000006ff */
[----:B------:R-:W-:Y:S02]  /*105b0*/  FADD.FTZ R15, R15, R18 ;  /* 0x000000120f0f7221 */ /* 0x000fe40000010000 */
[----:B------:R-:W2:Y:S02]  /*105c0*/  LDL.LU R58, [R1+0x360] ;  /* 0x00036000013a7983 */ /* 0x000ea40000300800 */
[----:B------:R-:W-:Y:S01]  /*105d0*/  FMUL.FTZ R13, R5, R11 ;  /* 0x0000000b050d7220 */ /* 0x000fe20000410000 */
[----:B------:R-:W-:Y:S01]  /*105e0*/  FADD.FTZ R12, R12, R11 ;  /* 0x0000000b0c0c7221 */ /* 0x000fe20000010000 */
[----:B------:R-:W-:Y:S01]  /*105f0*/  FFMA.FTZ R14, R11, R17, R14 ;  /* 0x000000110b0e7223 */ /* 0x000fe2000001000e */
[----:B---3--:R-:W-:-:S02]  /*10600*/  SHF.L.U32 R11, R60, 0x10, RZ ;  /* 0x000000103c0b7819 */ /* 0x008fc400000006ff */
[----:B------:R-:W3:Y:S01]  /*10610*/  LDL.LU R60, [R1+0x394] ;  /* 0x00039400013c7983 */ /* 0x000ee20000300800 */
[----:B------:R-:W-:Y:S01]  /*10620*/  FADD.FTZ R15, R13, R15 ;  /* 0x0000000f0d0f7221 */ /* 0x000fe20000010000 */
[----:B------:R-:W-:Y:S01]  /*10630*/  FFMA.FTZ R16, R17, R13, R16 ;  /* 0x0000000d11107223 */ /* 0x000fe20000010010 */
[----:B----4-:R-:W-:Y:S02]  /*10640*/  SHF.L.U32 R13, R59, 0x10, RZ ;  /* 0x000000103b0d7819 */ /* 0x010fe400000006ff */
[----:B------:R-:W4:Y:S01]  /*10650*/  LDL.LU R59, [R1+0x380] ;  /* 0x00038000013b7983 */ /* 0x000f220000300800 */
[----:B------:R-:W-:Y:S01]  /*10660*/  FADD.FTZ R10, R10, -UR28 ;  /* 0x8000001c0a0a7e21 */ /* 0x000fe20008010000 */
[----:B------:R-:W-:-:S03]  /*10670*/  FADD.FTZ R11, R11, -UR28 ;  /* 0x8000001c0b0b7e21 */ /* 0x000fc60008010000 */
[----:B------:R-:W-:Y:S01]  /*10680*/  FMUL.FTZ R10, R10, UR16 ;  /* 0x000000100a0a7c20 */ /* 0x000fe20008410000 */
[----:B------:R-:W-:Y:S01]  /*10690*/  FMUL.FTZ R11, R11, UR16 ;  /* 0x000000100b0b7c20 */ /* 0x000fe20008410000 */
[----:B------:R-:W-:Y:S02]  /*106a0*/  FADD.FTZ R8, R8, R13 ;  /* 0x0000000d08087221 */ /* 0x000fe40000010000 */
[----:B------:R-:W-:Y:S01]  /*106b0*/  FFMA.FTZ R9, R13, R10, R9 ;  /* 0x0000000a0d097223 */ /* 0x000fe20000010009 */
[----:B------:R-:W-:Y:S01]  /*106c0*/  FMUL.FTZ R13, R3, R13 ;  /* 0x0000000d030d7220 */ /* 0x000fe20000410000 */
[----:B------:R-:W-:Y:S02]  /*106d0*/  SHF.L.U32 R18, R61, 0x10, RZ ;  /* 0x000000103d127819 */ /* 0x000fe400000006ff */
[----:B------:R-:W4:Y:S01]  /*106e0*/  LDL.LU R61, [R1+0x6dc] ;  /* 0x0006dc00013d7983 */ /* 0x000f220000300800 */
[----:B------:R-:W-:Y:S01]  /*106f0*/  FFMA.FTZ R16, R10, R13, R16 ;  /* 0x0000000d0a107223 */ /* 0x000fe20000010010 */
[----:B--2---:R-:W-:-:S02]  /*10700*/  SHF.L.U32 R17, R26, 0x10, RZ ;  /* 0x000000101a117819 */ /* 0x004fc400000006ff */
[----:B------:R-:W2:Y:S03]  /*10710*/  LDL.LU R26, [R1+0x364] ;  /* 0x00036400011a7983 */ /* 0x000ea60000300800 */
[----:B------:R-:W-:Y:S01]  /*10720*/  FADD.FTZ R12, R12, R17 ;  /* 0x000000110c0c7221 */ /* 0x000fe20000010000 */
[----:B------:R-:W-:Y:S01]  /*10730*/  FFMA.FTZ R14, R17, R11, R14 ;  /* 0x0000000b110e7223 */ /* 0x000fe2000001000e */
[----:B------:R-:W-:Y:S01]  /*10740*/  FMUL.FTZ R17, R5, R17 ;  /* 0x0000001105117220 */ /* 0x000fe20000410000 */
[----:B------:R-:W-:Y:S01]  /*10750*/  SHF.L.U32 R10, R45, 0x10, RZ ;  /* 0x000000102d0a7819 */ /* 0x000fe200000006ff */
[----:B------:R-:W-:Y:S01]  /*10760*/  FADD.FTZ R15, R15, R13 ;  /* 0x0000000d0f0f7221 */ /* 0x000fe20000010000 */
[----:B------:R-:W-:Y:S01]  /*10770*/  FADD.FTZ R18, R18, -UR28 ;  /* 0x8000001c12127e21 */ /* 0x000fe20008010000 */
[----:B------:R-:W-:Y:S01]  /*10780*/  FFMA.FTZ R16, R11, R17, R16 ;  /* 0x000000110b107223 */ /* 0x000fe20000010010 */
[----:B------:R-:W-:Y:S01]  /*10790*/  SHF.L.U32 R11, R44, 0x10, RZ ;  /* 0x000000102c0b7819 */ /* 0x000fe200000006ff */
[----:B------:R-:W2:Y:S01]  /*107a0*/  LDL.LU R45, [R1+0x624] ;  /* 0x00062400012d7983 */ /* 0x000ea20000300800 */
[----:B------:R-:W-:Y:S01]  /*107b0*/  FADD.FTZ R15, R17, R15 ;  /* 0x0000000f110f7221 */ /* 0x000fe20000010000 */
[----:B------:R-:W-:-:S02]  /*107c0*/  FMUL.FTZ R18, R18, UR16 ;  /* 0x0000001012127c20 */ /* 0x000fc40008410000 */
[----:B------:R-:W2:Y:S01]  /*107d0*/  LDL.LU R44, [R1+0x368] ;  /* 0x00036800012c7983 */ /* 0x000ea20000300800 */
[----:B------:R-:W-:-:S04]  /*107e0*/  FMUL.FTZ R13, R3, R10 ;  /* 0x0000000a030d7220 */ /* 0x000fc80000410000 */
[----:B------:R-:W-:Y:S01]  /*107f0*/  FADD.FTZ R15, R15, R13 ;  /* 0x0000000d0f0f7221 */ /* 0x000fe20000010000 */
[----:B------:R-:W-:Y:S01]  /*10800*/  FFMA.FTZ R16, R18, R13, R16 ;  /* 0x0000000d12107223 */ /* 0x000fe20000010010 */
[----:B---3--:R-:W-:Y:S02]  /*10810*/  SHF.L.U32 R13, R60, 0x10, RZ ;  /* 0x000000103c0d7819 */ /* 0x008fe400000006ff */
[----:B------:R-:W3:Y:S01]  /*10820*/  LDL.LU R60, [R1+0x36c] ;  /* 0x00036c00013c7983 */ /* 0x000ee20000300800 */
[----:B----4-:R-:W-:-:S03]  /*10830*/  SHF.L.U32 R17, R59, 0x10, RZ ;  /* 0x000000103b117819 */ /* 0x010fc600000006ff */
[----:B------:R-:W4:Y:S01]  /*10840*/  LDL.LU R59, [R1+0x63c] ;  /* 0x00063c00013b7983 */ /* 0x000f220000300800 */
[----:B------:R-:W-:Y:S01]  /*10850*/  FADD.FTZ R8, R8, R10 ;  /* 0x0000000a08087221 */ /* 0x000fe20000010000 */
[----:B------:R-:W-:Y:S01]  /*10860*/  FFMA.FTZ R9, R10, R18, R9 ;  /* 0x000000120a097223 */ /* 0x000fe20000010009 */
[----:B------:R-:W-:Y:S01]  /*10870*/  SHF.L.U32 R10, R58, 0x10, RZ ;  /* 0x000000103a0a7819 */ /* 0x000fe200000006ff */
[----:B------:R-:W-:Y:S01]  /*10880*/  FADD.FTZ R11, R11, -UR28 ;  /* 0x8000001c0b0b7e21 */ /* 0x000fe20008010000 */
[----:B------:R-:W4:Y:S03]  /*10890*/  LDL.LU R58, [R1+0x628] ;  /* 0x00062800013a7983 */ /* 0x000f260000300800 */
[----:B------:R-:W-:Y:S01]  /*108a0*/  FADD.FTZ R10, R10, -UR28 ;  /* 0x8000001c0a0a7e21 */ /* 0x000fe20008010000 */
[----:B------:R-:W-:Y:S01]  /*108b0*/  FMUL.FTZ R11, R11, UR16 ;  /* 0x000000100b0b7c20 */ /* 0x000fe20008410000 */
[----:B------:R-:W-:-:S02]  /*108c0*/  FADD.FTZ R12, R12, R13 ;  /* 0x0000000d0c0c7221 */ /* 0x000fc40000010000 */
[----:B------:R-:W-:Y:S01]  /*108d0*/  FMUL.FTZ R10, R10, UR16 ;  /* 0x000000100a0a7c20 */ /* 0x000fe20008410000 */
[----:B------:R-:W-:Y:S01]  /*108e0*/  FFMA.FTZ R14, R13, R11, R14 ;  /* 0x0000000b0d0e7223 */ /* 0x000fe2000001000e */
[----:B------:R-:W-:Y:S01]  /*108f0*/  FMUL.FTZ R13, R5, R13 ;  /* 0x0000000d050d7220 */ /* 0x000fe20000410000 */
[----:B--2---:R-:W-:-:S03]  /*10900*/  SHF.L.U32 R18, R26, 0x10, RZ ;  /* 0x000000101a127819 */ /* 0x004fc600000006ff */
[----:B------:R-:W-:Y:S01]  /*10910*/  FFMA.FTZ R16, R11, R13, R16 ;  /* 0x0000000d0b107223 */ /* 0x000fe20000010010 */
[----:B------:R-:W2:Y:S01]  /*10920*/  LDL.LU R26, [R1+0x640] ;  /* 0x00064000011a7983 */ /* 0x000ea20000300800 */
[----:B------:R-:W-:Y:S01]  /*10930*/  FADD.FTZ R8, R8, R18 ;  /* 0x0000001208087221 */ /* 0x000fe20000010000 */
[----:B------:R-:W-:Y:S01]  /*10940*/  FFMA.FTZ R9, R18, R10, R9 ;  /* 0x0000000a12097223 */ /* 0x000fe20000010009 */
[----:B------:R-:W-:Y:S01]  /*10950*/  FMUL.FTZ R18, R3, R18 ;  /* 0x0000001203127220 */ /* 0x000fe20000410000 */
[----:B------:R-:W-:Y:S01]  /*10960*/  SHF.L.U32 R11, R35, 0x10, RZ ;  /* 0x00000010230b7819 */ /* 0x000fe200000006ff */
[----:B------:R-:W-:Y:S01]  /*10970*/  FADD.FTZ R15, R13, R15 ;  /* 0x0000000f0d0f7221 */ /* 0x000fe20000010000 */
[----:B------:R-:W-:Y:S01]  /*10980*/  FADD.FTZ R17, R17, -UR28 ;  /* 0x8000001c11117e21 */ /* 0x000fe20008010000 */
[----:B------:R-:W-:Y:S01]  /*10990*/  FFMA.FTZ R16, R10, R18, R16 ;  /* 0x000000120a107223 */ /* 0x000fe20000010010 */
[----:B------:R-:W-:Y:S02]  /*109a0*/  SHF.L.U32 R10, R44, 0x10, RZ ;  /* 0x000000102c0a7819 */ /* 0x000fe400000006ff */
[----:B------:R-:W2:Y:S01]  /*109b0*/  LDL.LU R44, [R1+0x344] ;  /* 0x00034400012c7983 */ /* 0x000ea20000300800 */
[----:B------:R-:W-:Y:S01]  /*109c0*/  FADD.FTZ R15, R15, R18 ;  /* 0x000000120f0f7221 */ /* 0x000fe20000010000 */
[----:B------:R-:W-:Y:S01]  /*109d0*/  FMUL.FTZ R17, R17, UR16 ;  /* 0x0000001011117c20 */ /* 0x000fe20008410000 */
[----:B------:R-:W-:Y:S01]  /*109e0*/  FMUL.FTZ R13, R5, R11 ;  /* 0x0000000b050d7220 */ /* 0x000fe20000410000 */
[----:B------:R-:W-:-:S03]  /*109f0*/  FADD.FTZ R10, R10, -UR28 ;  /* 0x8000001c0a0a7e21 */ /* 0x000fc60008010000 */
[----:B------:R-:W-:Y:S01]  /*10a00*/  FADD.FTZ R15, R13, R15 ;  /* 0x0000000f0d0f7221 */ /* 0x000fe20000010000 */
[----:B------:R-:W-:Y:S01]  /*10a10*/  FFMA.FTZ R16, R17, R13, R16 ;  /* 0x0000000d11107223 */ /* 0x000fe20000010010 */
[----:B---3--:R-:W-:Y:S01]  /*10a20*/  SHF.L.U32 R13, R60, 0x10, RZ ;  /* 0x000000103c0d7819 */ /* 0x008fe200000006ff */
[----:B------:R-:W-:Y:S01]  /*10a30*/  FMUL.FTZ R10, R10, UR16 ;  /* 0x000000100a0a7c20 */ /* 0x000fe20008410000 */
[----:B------:R-:W3:Y:S03]  /*10a40*/  LDL.LU R60, [R1+0x65c] ;  /* 0x00065c00013c7983 */ /* 0x000ee60000300800 */
[----:B------:R-:W-:Y:S01]  /*10a50*/  FADD.FTZ R8, R8, R13 ;  /* 0x0000000d08087221 */ /* 0x000fe20000010000 */
[----:B------:R-:W-:Y:S01]  /*10a60*/  FFMA.FTZ R9, R13, R10, R9 ;  /* 0x0000000a0d097223 */ /* 0x000fe20000010009 */
[----:B------:R-:W-:-:S04]  /*10a70*/  FMUL.FTZ R13, R3, R13 ;  /* 0x0000000d030d7220 */ /* 0x000fc80000410000 */
[----:B------:R-:W-:Y:S01]  /*10a80*/  FFMA.FTZ R16, R10, R13, R16 ;  /* 0x0000000d0a107223 */ /* 0x000fe20000010010 */
[----:B----4-:R-:W-:Y:S02]  /*10a90*/  SHF.L.U32 R10, R59, 0x10, RZ ;  /* 0x000000103b0a7819 */ /* 0x010fe400000006ff */
[----:B------:R-:W4:Y:S01]  /*10aa0*/  LDL.LU R59, [R1+0x308] ;  /* 0x00030800013b7983 */ /* 0x000f220000300800 */
[----:B------:R-:W-:Y:S01]  /*10ab0*/  FADD.FTZ R12, R12, R11 ;  /* 0x0000000b0c0c7221 */ /* 0x000fe20000010000 */
[----:B------:R-:W-:Y:S01]  /*10ac0*/  FFMA.FTZ R14, R11, R17, R14 ;  /* 0x000000110b0e7223 */ /* 0x000fe2000001000e */
[----:B------:R-:W-:Y:S02]  /*10ad0*/  SHF.L.U32 R11, R45, 0x10, RZ ;  /* 0x000000102d0b7819 */ /* 0x000fe400000006ff */
[----:B------:R-:W-:Y:S02]  /*10ae0*/  SHF.L.U32 R17, R33, 0x10, RZ ;  /* 0x0000001021117819 */ /* 0x000fe400000006ff */
[----:B------:R-:W-:Y:S01]  /*10af0*/  SHF.L.U32 R18, R58, 0x10, RZ ;  /* 0x000000103a127819 */ /* 0x000fe200000006ff */
[----:B------:R-:W-:Y:S01]  /*10b00*/  FADD.FTZ R11, R11, -UR28 ;  /* 0x8000001c0b0b7e21 */ /* 0x000fe20008010000 */
[----:B------:R-:W-:Y:S01]  /*10b10*/  FADD.FTZ R15, R15, R13 ;  /* 0x0000000d0f0f7221 */ /* 0x000fe20000010000 */
[----:B------:R-:W-:Y:S01]  /*10b20*/  FADD.FTZ R12, R12, R17 ;  /* 0x000000110c0c7221 */ /* 0x000fe20000010000 */
[----:B------:R-:W-:Y:S01]  /*10b30*/  FADD.FTZ R8, R8, R10 ;  /* 0x0000000a08087221 */ /* 0x000fe20000010000 */
[----:B------:R-:W-:Y:S01]  /*10b40*/  FMUL.FTZ R11, R11, UR16 ;  /* 0x000000100b0b7c20 */ /* 0x000fe20008410000 */
[----:B------:R-:W-:Y:S01]  /*10b50*/  FADD.FTZ R18, R18, -UR28 ;  /* 0x8000001c12127e21 */ /* 0x000fe20008010000 */
[----:B------:R-:W4:Y:S02]  /*10b60*/  LDL.LU R45, [R1+0x694] ;  /* 0x00069400012d7983 */ /* 0x000f240000300800 */
[----:B------:R-:W-:Y:S01]  /*10b70*/  FFMA.FTZ R14, R17, R11, R14 ;  /* 0x0000000b110e7223 */ /* 0x000fe2000001000e */
[----:B------:R-:W-:Y:S01]  /*10b80*/  FMUL.FTZ R17, R5, R17 ;  /* 0x0000001105117220 */ /* 0x000fe20000410000 */
[----:B------:R-:W-:Y:S01]  /*10b90*/  FMUL.FTZ R18, R18, UR16 ;  /* 0x0000001012127c20 */ /* 0x000fe20008410000 */
[----:B------:R-:W4:Y:S02]  /*10ba0*/  LDL.LU R58, [R1+0x69c] ;  /* 0x00069c00013a7983 */ /* 0x000f240000300800 */
[----:B------:R-:W-:Y:S01]  /*10bb0*/  FFMA.FTZ R16, R11, R17, R16 ;  /* 0x000000110b107223 */ /* 0x000fe20000010010 */
[----:B--2---:R-:W-:Y:S01]  /*10bc0*/  SHF.L.U32 R11, R26, 0x10, RZ ;  /* 0x000000101a0b7819 */ /* 0x004fe200000006ff */
[----:B------:R-:W-:Y:S01]  /*10bd0*/  FADD.FTZ R15, R17, R15 ;  /* 0x0000000f110f7221 */ /* 0x000fe20000010000 */
[----:B------:R-:W-:Y:S01]  /*10be0*/  FMUL.FTZ R13, R3, R10 ;  /* 0x0000000a030d7220 */ /* 0x000fe20000410000 */
[----:B------:R-:W-:Y:S01]  /*10bf0*/  FFMA.FTZ R9, R10, R18, R9 ;  /* 0x000000120a097223 */ /* 0x000fe20000010009 */
[----:B------:R-:W2:Y:S01]  /*10c00*/  LDL.LU R26, [R1+0x674] ;  /* 0x00067400011a7983 */ /* 0x000ea20000300800 */
[----:B------:R-:W-:Y:S01]  /*10c10*/  FADD.FTZ R11, R11, -UR28 ;  /* 0x8000001c0b0b7e21 */ /* 0x000fe20008010000 */
[----:B------:R-:W-:Y:S01]  /*10c20*/  FADD.FTZ R15, R15, R13 ;  /* 0x0000000d0f0f7221 */ /* 0x000fe20000010000 */
[----:B------:R-:W-:Y:S01]  /*10c30*/  FFMA.FTZ R16, R18, R13, R16 ;  /* 0x0000000d12107223 */ /* 0x000fe20000010010 */
[----:B------:R-:W-:Y:S01]  /*10c40*/  SHF.L.U32 R13, R31, 0x10, RZ ;  /* 0x000000101f0d7819 */ /* 0x000fe200000006ff */
[----:B------:R-:W-:Y:S01]  /*10c50*/  FMUL.FTZ R11, R11, UR16 ;  /* 0x000000100b0b7c20 */ /* 0x000fe20008410000 */
[----:B------:R-:W-:-:S03]  /*10c60*/  SHF.L.U32 R10, R44, 0x10, RZ ;  /* 0x000000102c0a7819 */ /* 0x000fc600000006ff */
[----:B------:R-:W-:Y:S01]  /*10c70*/  FADD.FTZ R12, R12, R13 ;  /* 0x0000000d0c0c7221 */ /* 0x000fe20000010000 */
[----:B------:R-:W-:Y:S01]  /*10c80*/  SHF.L.U32 R18, R38, 0x10, RZ ;  /* 0x0000001026127819 */ /* 0x000fe200000006ff */
[----:B------:R-:W-:Y:S01]  /*10c90*/  FFMA.FTZ R14, R13, R11, R14 ;  /* 0x0000000b0d0e7223 */ /* 0x000fe2000001000e */
[----:B------:R-:W2:Y:S01]  /*10ca0*/  LDL.LU R44, [R1+0x6b0] ;  /* 0x0006b000012c7983 */ /* 0x000ea20000300800 */
[----:B------:R-:W-:Y:S01]  /*10cb0*/  FADD.FTZ R10, R10, -UR28 ;  /* 0x8000001c0a0a7e21 */ /* 0x000fe20008010000 */
[----:B------:R-:W-:-:S03]  /*10cc0*/  FMUL.FTZ R13, R5, R13 ;  /* 0x0000000d050d7220 */ /* 0x000fc60000410000 */
[----:B------:R-:W-:Y:S01]  /*10cd0*/  FMUL.FTZ R10, R10, UR16 ;  /* 0x000000100a0a7c20 */ /* 0x000fe20008410000 */
[----:B------:R-:W-:Y:S01]  /*10ce0*/  FADD.FTZ R8, R8, R18 ;  /* 0x0000001208087221 */ /* 0x000fe20000010000 */
[----:B---3--:R-:W-:Y:S01]  /*10cf0*/  SHF.L.U32 R17, R60, 0x10, RZ ;  /* 0x000000103c117819 */ /* 0x008fe200000006ff */
[----:B------:R-:W-:Y:S01]  /*10d00*/  FFMA.FTZ R16, R11, R13, R16 ;  /* 0x0000000d0b107223 */ /* 0x000fe20000010010 */
[----:B------:R-:W-:Y:S01]  /*10d10*/  FFMA.FTZ R9, R18, R10, R9 ;  /* 0x0000000a12097223 */ /* 0x000fe20000010009 */
[----:B------:R-:W-:Y:S01]  /*10d20*/  FMUL.FTZ R18, R3, R18 ;  /* 0x0000001203127220 */ /* 0x000fe20000410000 */
[----:B------:R-:W3:Y:S03]  /*10d30*/  LDL.LU R60, [R1+0x2f4] ;  /* 0x0002f400013c7983 */ /* 0x000ee60000300800 */
[----:B------:R-:W-:Y:S01]  /*10d40*/  FFMA.FTZ R16, R10, R18, R16 ;  /* 0x000000120a107223 */ /* 0x000fe20000010010 */
[----:B----4-:R-:W-:-:S02]  /*10d50*/  SHF.L.U32 R10, R59, 0x10, RZ ;  /* 0x000000103b0a7819 */ /* 0x010fc400000006ff */
[----:B------:R-:W4:Y:S01]  /*10d60*/  LDL.LU R59, [R1+0x68c] ;  /* 0x00068c00013b7983 */ /* 0x000f220000300800 */
[----:B------:R-:W-:Y:S01]  /*10d70*/  FADD.FTZ R17, R17, -UR28 ;  /* 0x8000001c11117e21 */ /* 0x000fe20008010000 */
[----:B------:R-:W-:Y:S01]  /*10d80*/  SHF.L.U32 R11, R29, 0x10, RZ ;  /* 0x000000101d0b7819 */ /* 0x000fe200000006ff */
[----:B------:R-:W-:Y:S02]  /*10d90*/  FADD.FTZ R15, R13, R15 ;  /* 0x0000000f0d0f7221 */ /* 0x000fe40000010000 */
        /* <DEDUP_REMOVED lines=10> */
[----:B------:R-:W-:-:S02]  /*10e40*/  SHF.L.U32 R17, R27, 0x10, RZ ;  /* 0x000000101b117819 */ /* 0x000fc400000006ff */
[----:B--2---:R-:W-:Y:S02]  /*10e50*/  SHF.L.U32 R11, R26, 0x10, RZ ;  /* 0x000000101a0b7819 */ /* 0x004fe400000006ff */
[----:B------:R-:W2:Y:S03]  /*10e60*/  LDL.LU R26, [R1+0x6a8] ;  /* 0x0006a800011a7983 */ /* 0x000ea60000300800 */
[----:B------:R-:W-:Y:S01]  /*10e70*/  FADD.FTZ R11, R11, -UR28 ;  /* 0x8000001c0b0b7e21 */ /* 0x000fe20008010000 */
[----:B------:R-:W-:Y:S01]  /*10e80*/  FADD.FTZ R8, R8, R13 ;  /* 0x0000000d08087221 */ /* 0x000fe20000010000 */
[----:B------:R-:W-:Y:S01]  /*10e90*/  FFMA.FTZ R9, R13, R10, R9 ;  /* 0x0000000a0d097223 */ /* 0x000fe20000010009 */
[----:B------:R-:W-:Y:S01]  /*10ea0*/  FMUL.FTZ R13, R3, R13 ;  /* 0x0000000d030d7220 */ /* 0x000fe20000410000 */
[----:B------:R-:W-:Y:S01]  /*10eb0*/  FMUL.FTZ R11, R11, UR16 ;  /* 0x000000100b0b7c20 */ /* 0x000fe20008410000 */
[----:B------:R-:W-:-:S02]  /*10ec0*/  FADD.FTZ R12, R12, R17 ;  /* 0x000000110c0c7221 */ /* 0x000fc40000010000 */
[----:B------:R-:W-:Y:S01]  /*10ed0*/  FFMA.FTZ R16, R10, R13, R16 ;  /* 0x0000000d0a107223 */ /* 0x000fe20000010010 */
[----:B------:R-:W-:Y:S01]  /*10ee0*/  FFMA.FTZ R14, R17, R11, R14 ;  /* 0x0000000b110e7223 */ /* 0x000fe2000001000e */
[----:B------:R-:W-:-:S04]  /*10ef0*/  FMUL.FTZ R17, R5, R17 ;  /* 0x0000001105117220 */ /* 0x000fc80000410000 */
[----:B------:R-:W-:Y:S01]  /*10f00*/  FFMA.FTZ R16, R11, R17, R16 ;  /* 0x000000110b107223 */ /* 0x000fe20000010010 */
[----:B---3--:R-:W-:Y:S02]  /*10f10*/  SHF.L.U32 R18, R60, 0x10, RZ ;  /* 0x000000103c127819 */ /* 0x008fe400000006ff */
[----:B------:R-:W3:Y:S01]  /*10f20*/  LDL.LU R60, [R1+0x6ac] ;  /* 0x0006ac00013c7983 */ /* 0x000ee20000300800 */
[----:B----4-:R-:W-:-:S03]  /*10f30*/  SHF.L.U32 R11, R59, 0x10, RZ ;  /* 0x000000103b0b7819 */ /* 0x010fc600000006ff */
        /* <DEDUP_REMOVED lines=10> */
[----:B------:R-:W-:Y:S01]  /*10fe0*/  SHF.L.U32 R10, R45, 0x10, RZ ;  /* 0x000000102d0a7819 */ /* 0x000fe200000006ff */
[----:B------:R-:W-:Y:S01]  /*10ff0*/  FADD.FTZ R15, R15, R13 ;  /* 0x0000000d0f0f7221 */ /* 0x000fe20000010000 */
[----:B------:R-:W-:Y:S01]  /*11000*/  FFMA.FTZ R16, R18, R13, R16 ;  /* 0x0000000d12107223 */ /* 0x000fe20000010010 */
[----:B------:R-:W-:Y:S01]  /*11010*/  SHF.L.U32 R13, R58, 0x10, RZ ;  /* 0x000000103a0d7819 */ /* 0x000fe200000006ff */
[----:B------:R-:W-:Y:S01]  /*11020*/  FMUL.FTZ R11, R11, UR16 ;  /* 0x000000100b0b7c20 */ /* 0x000fe20008410000 */
[----:B------:R-:W4:Y:S01]  /*11030*/  LDL.LU R58, [R1+0x6c0] ;  /* 0x0006c000013a7983 */ /* 0x000f220000300800 */
[----:B------:R-:W-:Y:S01]  /*11040*/  FADD.FTZ R10, R10, -UR28 ;  /* 0x8000001c0a0a7e21 */ /* 0x000fe20008010000 */
[----:B------:R-:W-:Y:S01]  /*11050*/  SHF.L.U32 R18, R34, 0x10, RZ ;  /* 0x0000001022127819 */ /* 0x000fe200000006ff */
[----:B------:R-:W-:Y:S01]  /*11060*/  FADD.FTZ R12, R12, R13 ;  /* 0x0000000d0c0c7221 */ /* 0x000fe20000010000 */
[----:B------:R-:W-:Y:S01]  /*11070*/  FFMA.FTZ R14, R13, R11, R14 ;  /* 0x0000000b0d0e7223 */ /* 0x000fe2000001000e */
[----:B------:R-:W-:Y:S01]  /*11080*/  FMUL.FTZ R13, R5, R13 ;  /* 0x0000000d050d7220 */ /* 0x000fe20000410000 */
[----:B--2---:R-:W-:Y:S01]  /*11090*/  SHF.L.U32 R17, R26, 0x10, RZ ;  /* 0x000000101a117819 */ /* 0x004fe200000006ff */
[----:B------:R-:W-:Y:S01]  /*110a0*/  FMUL.FTZ R10, R10, UR16 ;  /* 0x000000100a0a7c20 */ /* 0x000fe20008410000 */
[----:B------:R-:W2:Y:S01]  /*110b0*/  LDL.LU R26, [R1+0x2b8] ;  /* 0x0002b800011a7983 */ /* 0x000ea20000300800 */
[----:B------:R-:W-:Y:S01]  /*110c0*/  FADD.FTZ R15, R13, R15 ;  /* 0x0000000f0d0f7221 */ /* 0x000fe20000010000 */
[----:B------:R-:W-:Y:S01]  /*110d0*/  FFMA.FTZ R11, R11, R13, R16 ;  /* 0x0000000d0b0b7223 */ /* 0x000fe20000010010 */
[----:B------:R-:W-:Y:S01]  /*110e0*/  FADD.FTZ R8, R8, R18 ;  /* 0x0000001208087221 */ /* 0x000fe20000010000 */
[----:B------:R-:W-:Y:S01]  /*110f0*/  FFMA.FTZ R9, R18, R10, R9 ;  /* 0x0000000a12097223 */ /* 0x000fe20000010009 */
[----:B------:R-:W-:Y:S01]  /*11100*/  SHF.L.U32 R13, R44, 0x10, RZ ;  /* 0x000000102c0d7819 */ /* 0x000fe200000006ff */
[----:B------:R-:W-:Y:S01]  /*11110*/  FMUL.FTZ R18, R3, R18 ;  /* 0x0000001203127220 */ /* 0x000fe20000410000 */
[----:B------:R-:W2:Y:S01]  /*11120*/  LDL.LU R44, [R1+0x6c8] ;  /* 0x0006c800012c7983 */ /* 0x000ea20000300800 */
[----:B------:R-:W-:-:S02]  /*11130*/  FADD.FTZ R17, R17, -UR28 ;  /* 0x8000001c11117e21 */ /* 0x000fc40008010000 */
[----:B------:R-:W-:Y:S01]  /*11140*/  FFMA.FTZ R11, R10, R18, R11 ;  /* 0x000000120a0b7223 */ /* 0x000fe2000001000b */
[----:B------:R-:W2:Y:S01]  /*11150*/  LDL.LU R45, [R1+0x6f0] ;  /* 0x0006f000012d7983 */ /* 0x000ea20000300800 */
[----:B------:R-:W-:Y:S01]  /*11160*/  FMUL.FTZ R10, R17, UR16 ;  /* 0x00000010110a7c20 */ /* 0x000fe20008410000 */
[----:B------:R-:W-:Y:S01]  /*11170*/  FADD.FTZ R15, R15, R18 ;  /* 0x000000120f0f7221 */ /* 0x000fe20000010000 */
[----:B------:R-:W-:Y:S01]  /*11180*/  FMUL.FTZ R18, R5, R13 ;  /* 0x0000000d05127220 */ /* 0x000fe20000410000 */
[----:B------:R-:W-:Y:S01]  /*11190*/  FADD.FTZ R12, R12, R13 ;  /* 0x0000000d0c0c7221 */ /* 0x000fe20000010000 */
[----:B------:R-:W-:Y:S01]  /*111a0*/  FFMA.FTZ R14, R13, R10, R14 ;  /* 0x0000000a0d0e7223 */ /* 0x000fe2000001000e */
[----:B---3--:R-:W-:Y:S02]  /*111b0*/  SHF.L.U32 R16, R60, 0x10, RZ ;  /* 0x000000103c107819 */ /* 0x008fe400000006ff */
[----:B------:R-:W3:Y:S01]  /*111c0*/  LDL.LU R60, [R1+0x6cc] ;  /* 0x0006cc00013c7983 */ /* 0x000ee20000300800 */
[----:B----4-:R-:W-:-:S03]  /*111d0*/  SHF.L.U32 R13, R59, 0x10, RZ ;  /* 0x000000103b0d7819 */ /* 0x010fc600000006ff */
[----:B------:R-:W4:Y:S01]  /*111e0*/  LDL.LU R59, [R1+0x6d0] ;  /* 0x0006d000013b7983 */ /* 0x000f220000300800 */
[----:B------:R-:W-:Y:S01]  /*111f0*/  FADD.FTZ R16, R16, -UR28 ;  /* 0x8000001c10107e21 */ /* 0x000fe20008010000 */
[----:B------:R-:W-:Y:S01]  /*11200*/  FFMA.FTZ R11, R10, R18, R11 ;  /* 0x000000120a0b7223 */ /* 0x000fe2000001000b */
[----:B------:R-:W-:Y:S01]  /*11210*/  FADD.FTZ R15, R18, R15 ;  /* 0x0000000f120f7221 */ /* 0x000fe20000010000 */
[----:B------:R-:W-:Y:S01]  /*11220*/  SHF.L.U32 R10, R32, 0x10, RZ ;  /* 0x00000010200a7819 */ /* 0x000fe200000006ff */
[----:B------:R-:W-:Y:S01]  /*11230*/  FADD.FTZ R18, R13, -UR28 ;  /* 0x8000001c0d127e21 */ /* 0x000fe20008010000 */
[----:B------:R-:W-:-:S03]  /*11240*/  FMUL.FTZ R16, R16, UR16 ;  /* 0x0000001010107c20 */ /* 0x000fc60008410000 */
[----:B------:R-:W-:Y:S01]  /*11250*/  FMUL.FTZ R18, R18, UR16 ;  /* 0x0000001012127c20 */ /* 0x000fe20008410000 */
[----:B------:R-:W-:Y:S01]  /*11260*/  FADD.FTZ R8, R8, R10 ;  /* 0x0000000a08087221 */ /* 0x000fe20000010000 */
[----:B------:R-:W-:Y:S01]  /*11270*/  FFMA.FTZ R9, R10, R16, R9 ;  /* 0x000000100a097223 */ /* 0x000fe20000010009 */
[----:B------:R-:W-:Y:S01]  /*11280*/  FMUL.FTZ R10, R3, R10 ;  /* 0x0000000a030a7220 */ /* 0x000fe20000410000 */
[----:B------:R-:W-:-:S03]  /*11290*/  SHF.L.U32 R13, R58, 0x10, RZ ;  /* 0x000000103a0d7819 */ /* 0x000fc600000006ff */
[----:B------:R-:W-:Y:S01]  /*112a0*/  FFMA.FTZ R11, R16, R10, R11 ;  /* 0x0000000a100b7223 */ /* 0x000fe2000001000b */
[----:B------:R-:W4:Y:S01]  /*112b0*/  LDL.LU R58, [R1+0x6d4] ;  /* 0x0006d400013a7983 */ /* 0x000f220000300800 */
[----:B------:R-:W-:Y:S01]  /*112c0*/  FADD.FTZ R12, R12, R13 ;  /* 0x0000000d0c0c7221 */ /* 0x000fe20000010000 */
[----:B------:R-:W-:Y:S01]  /*112d0*/  FFMA.FTZ R14, R13, R18, R14 ;  /* 0x000000120d0e7223 */ /* 0x000fe2000001000e */
[----:B------:R-:W-:Y:S01]  /*112e0*/  FMUL.FTZ R13, R5, R13 ;  /* 0x0000000d050d7220 */ /* 0x000fe20000410000 */
[----:B--2---:R-:W-:Y:S01]  /*112f0*/  SHF.L.U32 R17, R26, 0x10, RZ ;  /* 0x000000101a117819 */ /* 0x004fe200000006ff */
[----:B------:R-:W-:Y:S02]  /*11300*/  FADD.FTZ R26, R15, R10 ;  /* 0x0000000a0f1a7221 */ /* 0x000fe40000010000 */
[----:B------:R-:W-:Y:S01]  /*11310*/  FFMA.FTZ R11, R18, R13, R11 ;  /* 0x0000000d120b7223 */ /* 0x000fe2000001000b */
[----:B------:R-:W-:Y:S01]  /*11320*/  SHF.L.U32 R16, R30, 0x10, RZ ;  /* 0x000000101e107819 */ /* 0x000fe200000006ff */
[----:B------:R-:W-:Y:S01]  /*11330*/  FADD.FTZ R10, R13, R26 ;  /* 0x0000001a0d0a7221 */ /* 0x000fe20000010000 */
[----:B------:R-:W-:Y:S01]  /*11340*/  FADD.FTZ R17, R17, -UR28 ;  /* 0x8000001c11117e21 */ /* 0x000fe20008010000 */
[----:B------:R-:W-:-:S02]  /*11350*/  SHF.L.U32 R13, R44, 0x10, RZ ;  /* 0x000000102c0d7819 */ /* 0x000fc400000006ff */
[----:B------:R-:W2:Y:S01]  /*11360*/  LDL.LU R44, [R1+0x6e4] ;  /* 0x0006e400012c7983 */ /* 0x000ea20000300800 */
[----:B------:R-:W-:Y:S01]  /*11370*/  FMUL.FTZ R18, R17, UR16 ;  /* 0x0000001011127c20 */ /* 0x000fe20008410000 */
        /* <DEDUP_REMOVED lines=9> */
[----:B------:R-:W-:-:S04]  /*11410*/  FADD.FTZ R16, R13, -UR28 ;  /* 0x8000001c0d107e21 */ /* 0x000fc80008010000 */
[----:B------:R-:W-:Y:S01]  /*11420*/  FMUL.FTZ R18, R16, UR16 ;  /* 0x0000001010127c20 */ /* 0x000fe20008410000 */
[----:B------:R-:W-:Y:S01]  /*11430*/  FADD.FTZ R12, R12, R15 ;  /* 0x0000000f0c0c7221 */ /* 0x000fe20000010000 */
[----:B------:R-:W-:Y:S02]  /*11440*/  SHF.L.U32 R13, R61, 0x10, RZ ;  /* 0x000000103d0d7819 */ /* 0x000fe400000006ff */
[----:B------:R-:W-:Y:S01]  /*11450*/  FFMA.FTZ R14, R15, R18, R14 ;  /* 0x000000120f0e7223 */ /* 0x000fe2000001000e */
[----:B------:R-:W-:Y:S01]  /*11460*/  FMUL.FTZ R15, R5, R15 ;  /* 0x0000000f050f7220 */ /* 0x000fe20000410000 */
[----:B------:R-:W-:Y:S01]  /*11470*/  FADD.FTZ R17, R17, -UR28 ;  /* 0x8000001c11117e21 */ /* 0x000fe20008010000 */
[----:B------:R-:W-:Y:S02]  /*11480*/  SHF.L.U32 R26, R28, 0x10, RZ ;  /* 0x000000101c1a7819 */ /* 0x000fe400000006ff */
[----:B------:R-:W-:Y:S01]  /*11490*/  FADD.FTZ R10, R15, R10 ;  /* 0x0000000a0f0a7221 */ /* 0x000fe20000010000 */
[----:B------:R-:W-:Y:S01]  /*114a0*/  FFMA.FTZ R11, R18, R15, R11 ;  /* 0x0000000f120b7223 */ /* 0x000fe2000001000b */
[----:B------:R-:W-:Y:S01]  /*114b0*/  FADD.FTZ R15, R13, -UR28 ;  /* 0x8000001c0d0f7e21 */ /* 0x000fe20008010000 */
[----:B------:R-:W-:Y:S01]  /*114c0*/  FMUL.FTZ R16, R17, UR16 ;  /* 0x0000001011107c20 */ /* 0x000fe20008410000 */
[----:B------:R-:W-:Y:S01]  /*114d0*/  FMUL.FTZ R17, R3, R26 ;  /* 0x0000001a03117220 */ /* 0x000fe20000410000 */
[----:B------:R-:W-:Y:S01]  /*114e0*/  SHF.L.U32 R13, R45, 0x10, RZ ;  /* 0x000000102d0d7819 */ /* 0x000fe200000006ff */
[----:B------:R-:W-:-:S02]  /*114f0*/  FMUL.FTZ R15, R15, UR16 ;  /* 0x000000100f0f7c20 */ /* 0x000fc40008410000 */
[----:B------:R-:W-:Y:S01]  /*11500*/  FADD.FTZ R19, R10, R17 ;  /* 0x000000110a137221 */ /* 0x000fe20000010000 */
[----:B------:R-:W-:Y:S01]  /*11510*/  FFMA.FTZ R9, R26, R16, R9 ;  /* 0x000000101a097223 */ /* 0x000fe20000010009 */
[----:B------:R-:W-:Y:S01]  /*11520*/  FMUL.FTZ R10, R5, R13 ;  /* 0x0000000d050a7220 */ /* 0x000fe20000410000 */
[----:B------:R-:W-:Y:S01]  /*11530*/  FADD.FTZ R12, R12, R13 ;  /* 0x0000000d0c0c7221 */ /* 0x000fe20000010000 */
[----:B------:R-:W-:Y:S01]  /*11540*/  FFMA.FTZ R14, R13, R15, R14 ;  /* 0x0000000f0d0e7223 */ /* 0x000fe2000001000e */
[----:B------:R-:W-:Y:S01]  /*11550*/  FFMA.FTZ R16, R16, R17, R11 ;  /* 0x0000001110107223 */ /* 0x000fe2000001000b */
[----:B--2---:R-:W-:Y:S02]  /*11560*/  SHF.L.U32 R13, R44, 0x10, RZ ;  /* 0x000000102c0d7819 */ /* 0x004fe400000006ff */
[----:B------:R-:W2:Y:S01]  /*11570*/  LDL.LU R44, [R1+0x6e8] ;  /* 0x0006e800012c7983 */ /* 0x000ea20000300800 */
[----:B------:R-:W-:-:S03]  /*11580*/  SHF.L.U32 R11, R58, 0x10, RZ ;  /* 0x000000103a0b7819 */ /* 0x000fc600000006ff */
[----:B------:R-:W2:Y:S01]  /*11590*/  LDL.LU R61, [R1+0x6ec] ;  /* 0x0006ec00013d7983 */ /* 0x000ea20000300800 */
[----:B------:R-:W-:Y:S01]  /*115a0*/  FADD.FTZ R19, R10, R19 ;  /* 0x000000130a137221 */ /* 0x000fe20000010000 */
[----:B------:R-:W-:Y:S01]  /*115b0*/  FFMA.FTZ R16, R15, R10, R16 ;  /* 0x0000000a0f107223 */ /* 0x000fe20000010010 */
[----:B------:R-:W-:Y:S01]  /*115c0*/  FADD.FTZ R15, R11, -UR28 ;  /* 0x8000001c0b0f7e21 */ /* 0x000fe20008010000 */
[----:B------:R-:W-:Y:S01]  /*115d0*/  FADD.FTZ R13, R13, -UR28 ;  /* 0x8000001c0d0d7e21 */ /* 0x000fe20008010000 */
[----:B------:R-:W-:Y:S01]  /*115e0*/  FADD.FTZ R8, R8, R26 ;  /* 0x0000001a08087221 */ /* 0x000fe20000010000 */
[----:B------:R-:W2:Y:S01]  /*115f0*/  LDL.LU R45, [R1+0x6f4] ;  /* 0x0006f400012d7983 */ /* 0x000ea20000300800 */
[----:B------:R-:W-:Y:S02]  /*11600*/  SHF.L.U32 R20, R20, 0x10, RZ ;  /* 0x0000001014147819 */ /* 0x000fe400000006ff */
[----:B------:R-:W-:Y:S01]  /*11610*/  SHF.L.U32 R24, R24, 0x10, RZ ;  /* 0x0000001018187819 */ /* 0x000fe200000006ff */
[----:B------:R-:W2:Y:S01]  /*11620*/  LDL.LU R58, [R1+0x700] ;  /* 0x00070000013a7983 */ /* 0x000ea20000300800 */
[----:B---3--:R-:W-:-:S03]  /*11630*/  SHF.L.U32 R10, R60, 0x10, RZ ;  /* 0x000000103c0a7819 */ /* 0x008fc600000006ff */
[----:B------:R-:W3:Y:S01]  /*11640*/  LDL.LU R60, [R1+0x6fc] ;  /* 0x0006fc00013c7983 */ /* 0x000ee20000300800 */
[----:B------:R-:W-:-:S03]  /*11650*/  SHF.L.U32 R22, R22, 0x10, RZ ;  /* 0x0000001016167819 */ /* 0x000fc600000006ff */
[----:B------:R-:W3:Y:S01]  /*11660*/  LDL.LU R46, [R1+0x708] ;  /* 0x00070800012e7983 */ /* 0x000ee20000300800 */
[----:B----4-:R-:W-:-:S03]  /*11670*/  SHF.L.U32 R11, R59, 0x10, RZ ;  /* 0x000000103b0b7819 */ /* 0x010fc600000006ff */
[----:B------:R-:W4:Y:S01]  /*11680*/  LDL.LU R59, [R1+0x704] ;  /* 0x00070400013b7983 */ /* 0x000f220000300800 */
[----:B------:R-:W-:Y:S01]  /*11690*/  FMUL.FTZ R15, R15, UR16 ;  /* 0x000000100f0f7c20 */ /* 0x000fe20008410000 */
[----:B------:R-:W-:Y:S01]  /*116a0*/  FMUL.FTZ R13, R13, UR16 ;  /* 0x000000100d0d7c20 */ /* 0x000fe20008410000 */
[----:B------:R-:W-:Y:S01]  /*116b0*/  FADD.FTZ R17, R8, R10 ;  /* 0x0000000a08117221 */ /* 0x000fe20000010000 */
[----:B------:R-:W-:Y:S01]  /*116c0*/  FADD.FTZ R20, R20, -UR28 ;  /* 0x8000001c14147e21 */ /* 0x000fe20008010000 */
[----:B------:R-:W-:Y:S01]  /*116d0*/  FFMA.FTZ R9, R10, R15, R9 ;  /* 0x0000000f0a097223 */ /* 0x000fe20000010009 */
[----:B------:R-:W-:Y:S01]  /*116e0*/  FMUL.FTZ R10, R3, R10 ;  /* 0x0000000a030a7220 */ /* 0x000fe20000410000 */
[----:B------:R-:W-:Y:S01]  /*116f0*/  FFMA.FTZ R8, R11, R13, R14 ;  /* 0x0000000d0b087223 */ /* 0x000fe2000001000e */
[----:B------:R-:W-:Y:S01]  /*11700*/  FADD.FTZ R12, R12, R11 ;  /* 0x0000000b0c0c7221 */ /* 0x000fe20000010000 */
[----:B------:R-:W-:Y:S01]  /*11710*/  FMUL.FTZ R14, R5, R11 ;  /* 0x0000000b050e7220 */ /* 0x000fe20000410000 */
[----:B------:R-:W-:Y:S01]  /*11720*/  FADD.FTZ R19, R19, R10 ;  /* 0x0000000a13137221 */ /* 0x000fe20000010000 */
[----:B------:R-:W-:Y:S01]  /*11730*/  FFMA.FTZ R16, R15, R10, R16 ;  /* 0x0000000a0f107223 */ /* 0x000fe20000010010 */
[----:B------:R-:W-:Y:S01]  /*11740*/  FMUL.FTZ R11, R20, UR16 ;  /* 0x00000010140b7c20 */ /* 0x000fe20008410000 */
[----:B------:R-:W-:Y:S01]  /*11750*/  FMUL.FTZ R10, R3, R24 ;  /* 0x00000018030a7220 */ /* 0x000fe20000410000 */
[----:B------:R-:W-:Y:S01]  /*11760*/  FADD.FTZ R17, R17, R24 ;  /* 0x0000001811117221 */ /* 0x000fe20000010000 */
[----:B------:R-:W-:Y:S01]  /*11770*/  FADD.FTZ R19, R14, R19 ;  /* 0x000000130e137221 */ /* 0x000fe20000010000 */
[----:B------:R-:W-:Y:S01]  /*11780*/  FFMA.FTZ R16, R13, R14, R16 ;  /* 0x0000000e0d107223 */ /* 0x000fe20000010010 */
[----:B------:R-:W-:Y:S01]  /*11790*/  FFMA.FTZ R24, R24, R11, R9 ;  /* 0x0000000b18187223 */ /* 0x000fe20000010009 */
[----:B------:R-:W-:Y:S01]  /*117a0*/  FADD.FTZ R22, R22, -UR28 ;  /* 0x8000001c16167e21 */ /* 0x000fe20008010000 */
[----:B------:R-:W-:Y:S01]  /*117b0*/  FADD.FTZ R14, R19, R10 ;  /* 0x0000000a130e7221 */ /* 0x000fe20000010000 */
[----:B------:R-:W-:-:S02]  /*117c0*/  FFMA.FTZ R13, R11, R10, R16 ;  /* 0x0000000a0b0d7223 */ /* 0x000fc40000010010 */
[----:B------:R-:W-:Y:S01]  /*117d0*/  FMUL.FTZ R22, R22, UR16 ;  /* 0x0000001016167c20 */ /* 0x000fe20008410000 */
[----:B--2---:R-:W-:Y:S02]  /*117e0*/  SHF.L.U32 R15, R44, 0x10, RZ ;  /* 0x000000102c0f7819 */ /* 0x004fe400000006ff */
[----:B------:R-:W2:Y:S01]  /*117f0*/  LDL.LU R44, [R1+0x70c] ;  /* 0x00070c00012c7983 */ /* 0x000ea20000300800 */
[----:B------:R-:W-:Y:S02]  /*11800*/  SHF.L.U32 R9, R61, 0x10, RZ ;  /* 0x000000103d097819 */ /* 0x000fe400000006ff */
[----:B------:R-:W-:Y:S01]  /*11810*/  FADD.FTZ R10, R15, -UR28 ;  /* 0x8000001c0f0a7e21 */ /* 0x000fe20008010000 */
[----:B------:R-:W2:Y:S02]  /*11820*/  LDL.LU R61, [R1+0x71c] ;  /* 0x00071c00013d7983 */ /* 0x000ea40000300800 */
[----:B------:R-:W-:-:S04]  /*11830*/  FMUL.FTZ R11, R5, R9 ;  /* 0x00000009050b7220 */ /* 0x000fc80000410000 */
[----:B------:R-:W-:Y:S01]  /*11840*/  FADD.FTZ R14, R11, R14 ;  /* 0x0000000e0b0e7221 */ /* 0x000fe20000010000 */
[----:B------:R-:W-:Y:S01]  /*11850*/  FFMA.FTZ R13, R22, R11, R13 ;  /* 0x0000000b160d7223 */ /* 0x000fe2000001000d */
[----:B---3--:R-:W-:Y:S02]  /*11860*/  SHF.L.U32 R15, R60, 0x10, RZ ;  /* 0x000000103c0f7819 */ /* 0x008fe400000006ff */
[----:B------:R-:W3:Y:S01]  /*11870*/  LDL.LU R60, [R1+0x714] ;  /* 0x00071400013c7983 */ /* 0x000ee20000300800 */
[----:B----4-:R-:W-:-:S03]  /*11880*/  SHF.L.U32 R11, R59, 0x10, RZ ;  /* 0x000000103b0b7819 */ /* 0x010fc600000006ff */
[----:B------:R-:W4:Y:S01]  /*11890*/  LDL.LU R59, [R1+0x718] ;  /* 0x00071800013b7983 */ /* 0x000f220000300800 */
[----:B------:R-:W-:Y:S01]  /*118a0*/  SHF.L.U32 R19, R45, 0x10, RZ ;  /* 0x000000102d137819 */ /* 0x000fe200000006ff */
[----:B------:R-:W-:Y:S01]  /*118b0*/  FMUL.FTZ R16, R10, UR16 ;  /* 0x000000100a107c20 */ /* 0x000fe20008410000 */
[----:B------:R-:W-:Y:S01]  /*118c0*/  FADD.FTZ R12, R12, R9 ;  /* 0x000000090c0c7221 */ /* 0x000fe20000010000 */
[----:B------:R-:W-:Y:S01]  /*118d0*/  FFMA.FTZ R10, R9, R22, R8 ;  /* 0x00000016090a7223 */ /* 0x000fe20000010008 */
[----:B------:R-:W-:Y:S01]  /*118e0*/  FADD.FTZ R15, R15, -UR28 ;  /* 0x8000001c0f0f7e21 */ /* 0x000fe20008010000 */
[----:B------:R-:W-:Y:S01]  /*118f0*/  FADD.FTZ R9, R17, R19 ;  /* 0x0000001311097221 */ /* 0x000fe20000010000 */
[----:B------:R-:W-:Y:S01]  /*11900*/  FFMA.FTZ R8, R19, R16, R24 ;  /* 0x0000001013087223 */ /* 0x000fe20000010018 */
[----:B------:R-:W-:Y:S01]  /*11910*/  FMUL.FTZ R19, R3, R19 ;  /* 0x0000001303137220 */ /* 0x000fe20000410000 */
[----:B------:R-:W-:Y:S01]  /*11920*/  FMUL.FTZ R15, R15, UR16 ;  /* 0x000000100f0f7c20 */ /* 0x000fe20008410000 */
[----:B------:R-:W4:Y:S02]  /*11930*/  LDL.LU R45, [R1+0x724] ;  /* 0x00072400012d7983 */ /* 0x000f240000300800 */
[----:B------:R-:W-:Y:S01]  /*11940*/  FADD.FTZ R17, R14, R19 ;  /* 0x000000130e117221 */ /* 0x000fe20000010000 */
[----:B------:R-:W-:Y:S01]  /*11950*/  FFMA.FTZ R16, R16, R19, R13 ;  /* 0x0000001310107223 */ /* 0x000fe2000001000d */
[----:B------:R-:W-:Y:S01]  /*11960*/  SHF.L.U32 R13, R58, 0x10, RZ ;  /* 0x000000103a0d7819 */ /* 0x000fe200000006ff */
[----:B------:R-:W-:Y:S01]  /*11970*/  FMUL.FTZ R14, R5, R11 ;  /* 0x0000000b050e7220 */ /* 0x000fe20000410000 */
[----:B------:R-:W4:Y:S01]  /*11980*/  LDL.LU R58, [R1+0x720] ;  /* 0x00072000013a7983 */ /* 0x000f220000300800 */
[----:B------:R-:W-:Y:S01]  /*11990*/  FADD.FTZ R12, R12, R11 ;  /* 0x0000000b0c0c7221 */ /* 0x000fe20000010000 */
[----:B------:R-:W-:Y:S01]  /*119a0*/  FFMA.FTZ R10, R11, R15, R10 ;  /* 0x0000000f0b0a7223 */ /* 0x000fe2000001000a */
[----:B------:R-:W-:Y:S01]  /*119b0*/  FADD.FTZ R17, R14, R17 ;  /* 0x000000110e117221 */ /* 0x000fe20000010000 */
[----:B------:R-:W-:Y:S01]  /*119c0*/  FFMA.FTZ R16, R15, R14, R16 ;  /* 0x0000000e0f107223 */ /* 0x000fe20000010010 */
[----:B------:R-:W-:Y:S01]  /*119d0*/  FADD.FTZ R14, R13, -UR28 ;  /* 0x8000001c0d0e7e21 */ /* 0x000fe20008010000 */
[----:B------:R-:W-:-:S03]  /*119e0*/  SHF.L.U32 R13, R46, 0x10, RZ ;  /* 0x000000102e0d7819 */ /* 0x000fc600000006ff */
[----:B------:R-:W-:Y:S01]  /*119f0*/  FMUL.FTZ R19, R14, UR16 ;  /* 0x000000100e137c20 */ /* 0x000fe20008410000 */
[----:B--2---:R-:W-:Y:S02]  /*11a00*/  SHF.L.U32 R11, R44, 0x10, RZ ;  /* 0x000000102c0b7819 */ /* 0x004fe400000006ff */
[----:B------:R-:W2:Y:S03]  /*11a10*/  LDL.LU R44, [R1+0x728] ;  /* 0x00072800012c7983 */ /* 0x000ea60000300800 */
[----:B------:R-:W-:Y:S01]  /*11a20*/  FADD.FTZ R15, R11, -UR28 ;  /* 0x8000001c0b0f7e21 */ /* 0x000fe20008010000 */
[----:B------:R-:W-:Y:S01]  /*11a30*/  FADD.FTZ R14, R9, R13 ;  /* 0x0000000d090e7221 */ /* 0x000fe20000010000 */
[----:B------:R-:W-:Y:S01]  /*11a40*/  FFMA.FTZ R18, R13, R19, R8 ;  /* 0x000000130d127223 */ /* 0x000fe20000010008 */
[----:B------:R-:W-:Y:S01]  /*11a50*/  FMUL.FTZ R20, R3, R13 ;  /* 0x0000000d03147220 */ /* 0x000fe20000410000 */
[----:B---3--:R-:W-:-:S02]  /*11a60*/  SHF.L.U32 R11, R60, 0x10, RZ ;  /* 0x000000103c0b7819 */ /* 0x008fc400000006ff */
[----:B------:R-:W3:Y:S01]  /*11a70*/  LDL.LU R60, [R1+0x734] ;  /* 0x00073400013c7983 */ /* 0x000ee20000300800 */
[----:B----4-:R-:W-:-:S03]  /*11a80*/  SHF.L.U32 R13, R59, 0x10, RZ ;  /* 0x000000103b0d7819 */ /* 0x010fc600000006ff */
[----:B------:R-:W4:Y:S01]  /*11a90*/  LDL.LU R59, [R1+0x738] ;  /* 0x00073800013b7983 */ /* 0x000f220000300800 */
[----:B------:R-:W-:Y:S01]  /*11aa0*/  SHF.L.U32 R21, R21, 0x10, RZ ;  /* 0x0000001015157819 */ /* 0x000fe200000006ff */
[----:B------:R-:W-:Y:S01]  /*11ab0*/  FMUL.FTZ R15, R15, UR16 ;  /* 0x000000100f0f7c20 */ /* 0x000fe20008410000 */
[----:B------:R-:W-:-:S03]  /*11ac0*/  FADD.FTZ R17, R17, R20 ;  /* 0x0000001411117221 */ /* 0x000fc60000010000 */
[----:B------:R-:W-:Y:S01]  /*11ad0*/  FADD.FTZ R21, R21, -UR28 ;  /* 0x8000001c15157e21 */ /* 0x000fe20008010000 */
[----:B------:R-:W-:Y:S01]  /*11ae0*/  FFMA.FTZ R8, R11, R15, R10 ;  /* 0x0000000f0b087223 */ /* 0x000fe2000001000a */
[----:B------:R-:W-:Y:S01]  /*11af0*/  FMUL.FTZ R10, R5, R11 ;  /* 0x0000000b050a7220 */ /* 0x000fe20000410000 */
[----:B------:R-:W-:Y:S01]  /*11b00*/  FFMA.FTZ R16, R19, R20, R16 ;  /* 0x0000001413107223 */ /* 0x000fe20000010010 */
[----:B------:R-:W-:Y:S01]  /*11b10*/  FADD.FTZ R9, R12, R11 ;  /* 0x0000000b0c097221 */ /* 0x000fe20000010000 */
[----:B------:R-:W-:Y:S01]  /*11b20*/  FMUL.FTZ R21, R21, UR16 ;  /* 0x0000001015157c20 */ /* 0x000fe20008410000 */
        /* <DEDUP_REMOVED lines=11> */
[----:B------:R-:W-:Y:S01]  /*11be0*/  FMUL.FTZ R12, R5, R13 ;  /* 0x0000000d050c7220 */ /* 0x000fe20000410000 */
[----:B------:R-:W-:Y:S01]  /*11bf0*/  FMUL.FTZ R11, R11, UR16 ;  /* 0x000000100b0b7c20 */ /* 0x000fe20008410000 */
[----:B------:R-:W-:Y:S01]  /*11c00*/  SHF.L.U32 R15, R23, 0x10, RZ ;  /* 0x00000010170f7819 */ /* 0x000fe200000006ff */
[----:B------:R-:W-:Y:S01]  /*11c10*/  FADD.FTZ R14, R14, -UR28 ;  /* 0x8000001c0e0e7e21 */ /* 0x000fe20008010000 */
[----:B------:R-:W-:Y:S01]  /*11c20*/  FADD.FTZ R17, R12, R17 ;  /* 0x000000110c117221 */ /* 0x000fe20000010000 */
[----:B--2---:R-:W-:Y:S01]  /*11c30*/  SHF.L.U32 R19, R44, 0x10, RZ ;  /* 0x000000102c137819 */ /* 0x004fe200000006ff */
[----:B------:R-:W-:Y:S01]  /*11c40*/  FFMA.FTZ R16, R11, R12, R16 ;  /* 0x0000000c0b107223 */ /* 0x000fe20000010010 */
[----:B------:R-:W-:Y:S01]  /*11c50*/  FMUL.FTZ R23, R14, UR16 ;  /* 0x000000100e177c20 */ /* 0x000fe20008410000 */
[----:B------:R-:W-:-:S02]  /*11c60*/  FADD.FTZ R15, R15, -UR28 ;  /* 0x8000001c0f0f7e21 */ /* 0x000fc40008010000 */
[----:B------:R-:W-:Y:S01]  /*11c70*/  FMUL.FTZ R12, R3, R19 ;  /* 0x00000013030c7220 */ /* 0x000fe20000410000 */
[----:B------:R-:W-:Y:S01]  /*11c80*/  SHF.L.U32 R14, R56, 0x10, RZ ;  /* 0x00000010380e7819 */ /* 0x000fe200000006ff */
[----:B------:R-:W-:Y:S01]  /*11c90*/  FADD.FTZ R9, R9, R13 ;  /* 0x0000000d09097221 */ /* 0x000fe20000010000 */
[----:B------:R-:W-:Y:S01]  /*11ca0*/  FFMA.FTZ R8, R13, R11, R8 ;  /* 0x0000000b0d087223 */ /* 0x000fe20000010008 */
[----:B------:R-:W-:Y:S01]  /*11cb0*/  FADD.FTZ R17, R17, R12 ;  /* 0x0000000c11117221 */ /* 0x000fe20000010000 */
[----:B------:R-:W-:Y:S01]  /*11cc0*/  FFMA.FTZ R16, R23, R12, R16 ;  /* 0x0000000c17107223 */ /* 0x000fe20000010010 */
[----:B------:R-:W-:Y:S01]  /*11cd0*/  FMUL.FTZ R15, R15, UR16 ;  /* 0x000000100f0f7c20 */ /* 0x000fe20008410000 */
[----:B---3--:R-:W-:Y:S01]  /*11ce0*/  SHF.L.U32 R21, R60, 0x10, RZ ;  /* 0x000000103c157819 */ /* 0x008fe200000006ff */
[----:B------:R-:W-:Y:S01]  /*11cf0*/  FADD.FTZ R14, R14, -UR28 ;  /* 0x8000001c0e0e7e21 */ /* 0x000fe20008010000 */
[----:B------:R-:W-:-:S03]  /*11d00*/  SHF.L.U32 R11, R57, 0x10, RZ ;  /* 0x00000010390b7819 */ /* 0x000fc600000006ff */
[----:B------:R-:W-:-:S04]  /*11d10*/  FMUL.FTZ R12, R5, R21 ;  /* 0x00000015050c7220 */ /* 0x000fc80000410000 */
[----:B------:R-:W-:Y:S01]  /*11d20*/  FADD.FTZ R17, R12, R17 ;  /* 0x000000110c117221 */ /* 0x000fe20000010000 */
[----:B------:R-:W-:Y:S01]  /*11d30*/  FFMA.FTZ R16, R15, R12, R16 ;  /* 0x0000000c0f107223 */ /* 0x000fe20000010010 */
[----:B------:R-:W-:Y:S01]  /*11d40*/  SHF.L.U32 R12, R25, 0x10, RZ ;  /* 0x00000010190c7819 */ /* 0x000fe200000006ff */
[----:B------:R-:W-:Y:S01]  /*11d50*/  FMUL.FTZ R25, R14, UR16 ;  /* 0x000000100e197c20 */ /* 0x000fe20008410000 */
[----:B------:R-:W-:Y:S01]  /*11d60*/  FADD.FTZ R11, R11, -UR28 ;  /* 0x8000001c0b0b7e21 */ /* 0x000fe20008010000 */
[----:B------:R-:W-:Y:S01]  /*11d70*/  FADD.FTZ R10, R10, R19 ;  /* 0x000000130a0a7221 */ /* 0x000fe20000010000 */
[----:B------:R-:W-:Y:S01]  /*11d80*/  FFMA.FTZ R18, R19, R23, R18 ;  /* 0x0000001713127223 */ /* 0x000fe20000010012 */
[----:B------:R-:W-:Y:S01]  /*11d90*/  FADD.FTZ R9, R9, R21 ;  /* 0x0000001509097221 */ /* 0x000fe20000010000 */
[----:B------:R-:W-:Y:S01]  /*11da0*/  FMUL.FTZ R14, R11, UR16 ;  /* 0x000000100b0e7c20 */ /* 0x000fe20008410000 */
[----:B------:R-:W-:Y:S02]  /*11db0*/  FFMA.FTZ R15, R21, R15, R8 ;  /* 0x0000000f150f7223 */ /* 0x000fe40000010008 */
[----:B------:R-:W-:-:S02]  /*11dc0*/  FADD.FTZ R11, R9, R12 ;  /* 0x0000000c090b7221 */ /* 0x000fc40000010000 */
[----:B------:R-:W-:Y:S01]  /*11dd0*/  FFMA.FTZ R9, R12, R14, R15 ;  /* 0x0000000e0c097223 */ /* 0x000fe2000001000f */
[----:B----4-:R-:W-:-:S05]  /*11de0*/  SHF.L.U32 R13, R59, 0x10, RZ ;  /* 0x000000103b0d7819 */ /* 0x010fca00000006ff */
[----:B------:R-:W-:-:S04]  /*11df0*/  FMUL.FTZ R20, R3, R13 ;  /* 0x0000000d03147220 */ /* 0x000fc80000410000 */
[----:B------:R-:W-:Y:S01]  /*11e00*/  FADD.FTZ R22, R17, R20 ;  /* 0x0000001411167221 */ /* 0x000fe20000010000 */
[----:B------:R-:W-:Y:S01]  /*11e10*/  FMUL.FTZ R17, R5, R12 ;  /* 0x0000000c05117220 */ /* 0x000fe20000410000 */
[----:B------:R-:W-:Y:S01]  /*11e20*/  FFMA.FTZ R19, R25, R20, R16 ;  /* 0x0000001419137223 */ /* 0x000fe20000010010 */
[----:B------:R-:W-:Y:S01]  /*11e30*/  FADD.FTZ R10, R10, R13 ;  /* 0x0000000d0a0a7221 */ /* 0x000fe20000010000 */
[----:B------:R-:W-:Y:S01]  /*11e40*/  FFMA.FTZ R8, R13, R25, R18 ;  /* 0x000000190d087223 */ /* 0x000fe20000010012 */
[----:B------:R-:W-:Y:S01]  /*11e50*/  FADD.FTZ R22, R17, R22 ;  /* 0x0000001611167221 */ /* 0x000fe20000010000 */
[----:B------:R-:W-:Y:S01]  /*11e60*/  FFMA.FTZ R17, R14, R17, R19 ;  /* 0x000000110e117223 */ /* 0x000fe20000010013 */
[----:B------:R-:W-:Y:S06]  /*11e70*/  BRA `(.L_x_371) ;  /* 0x000000b800647947 */ /* 0x000fec0003800000 */
.L_x_370:
[----:B------:R-:W2:Y:S04]  /*11e80*/  LDL.LU R12, [R1+0x238] ;  /* 0x00023800010c7983 */ /* 0x000ea80000300800 */
[----:B------:R-:W3:Y:S04]  /*11e90*/  LDL.LU R13, [R1+0x254] ;  /* 0x00025400010d7983 */ /* 0x000ee80000300800 */
[----:B------:R-:W4:Y:S04]  /*11ea0*/  LDL.LU R14, [R1+0x264] ;  /* 0x00026400010e7983 */ /* 0x000f280000300800 */
[----:B------:R-:W4:Y:S04]  /*11eb0*/  LDL.LU R16, [R1+0x290] ;  /* 0x0002900001107983 */ /* 0x000f280000300800 */
[----:B------:R-:W4:Y:S04]  /*11ec0*/  LDL.LU R18, [R1+0x2e0] ;  /* 0x0002e00001127983 */ /* 0x000f280000300800 */
[----:B-----5:R0:W-:Y:S01]  /*11ed0*/  STL [R1+0x75c], R4 ;  /* 0x00075c0401007387 */ /* 0x0201e20000100800 */
[----:B------:R-:W-:-:S03]  /*11ee0*/  SHF.L.U32 R15, R59, 0x10, RZ ;  /* 0x000000103b0f7819 */ /* 0x000fc600000006ff */
[----:B------:R-:W4:Y:S04]  /*11ef0*/  LDL.LU R23, [R1+0x304] ;  /* 0x0003040001177983 */ /* 0x000f280000300800 */
[----:B------:R-:W4:Y:S04]  /*11f00*/  LDL.LU R21, [R1+0x2e4] ;  /* 0x0002e40001157983 */ /* 0x000f280000300800 */
[----:B------:R-:W-:Y:S04]  /*11f10*/  STL [R1+0x760], R6 ;  /* 0x0007600601007387 */ /* 0x000fe80000100800 */
[----:B------:R-:W4:Y:S04]  /*11f20*/  LDL.LU R19, [R1+0x318] ;  /* 0x0003180001137983 */ /* 0x000f280000300800 */
[----:B------:R-:W-:Y:S01]  /*11f30*/  STL [R1+0x764], R7 ;  /* 0x0007640701007387 */ /* 0x000fe20000100800 */
[----:B------:R-:W-:-:S03]  /*11f40*/  SHF.L.U32 R45, R45, 0x10, RZ ;  /* 0x000000102d2d7819 */ /* 0x000fc600000006ff */
[----:B------:R-:W4:Y:S04]  /*11f50*/  LDL.LU R25, [R1+0x330] ;  /* 0x0003300001197983 */ /* 0x000f280000300800 */
[----:B------:R-:W4:Y:S04]  /*11f60*/  LDL.LU R26, [R1+0x38c] ;  /* 0x00038c00011a7983 */ /* 0x000f280000300800 */
[----:B------:R-:W-:Y:S04]  /*11f70*/  STL [R1+0x76c], R41 ;  /* 0x00076c2901007387 */ /* 0x000fe80000100800 */
        /* <DEDUP_REMOVED lines=8> */
[----:B------:R-:W1:Y:S02]  /*12000*/  MUFU.EX2 R9, R9 ;  /* 0x0000000900097308 */ /* 0x000e640000000800 */
[----:B-1----:R-:W-:-:S06]  /*12010*/  FADD.FTZ R9, R9, 1 ;  /* 0x3f80000009097421 */ /* 0x002fcc0000010000 */
[----:B------:R-:W1:Y:S01]  /*12020*/  MUFU.RCP R9, R9 ;  /* 0x0000000900097308 */ /* 0x000e620000001000 */
[----:B------:R-:W-:-:S04]  /*12030*/  FADD.FTZ R13, R13, -UR28 ;  /* 0x8000001c0d0d7e21 */ /* 0x000fc80008010000 */
[----:B0-----:R-:W-:Y:S01]  /*12040*/  FMUL.FTZ R4, R13, UR16 ;  /* 0x000000100d047c20 */ /* 0x001fe20008410000 */
[----:B-1----:R-:W-:Y:S01]  /*12050*/  FMUL.FTZ R14, R14, R9 ;  /* 0x000000090e0e7220 */ /* 0x002fe20000410000 */
[----:B------:R-:W-:-:S04]  /*12060*/  FADD.FTZ R9, -R9, 1 ;  /* 0x3f80000009097421 */ /* 0x000fc80000010100 */
[----:B------:R-:W-:Y:S01]  /*12070*/  FFMA.FTZ R12, R12, R9, 1 ;  /* 0x3f8000000c0c7423 */ /* 0x000fe20000010009 */
        /* <DEDUP_REMOVED lines=8> */
[----:B------:R-:W-:-:S04]  /*12100*/  FFMA.FTZ R13, R9, R13, 1 ;  /* 0x3f800000090d7423 */ /* 0x000fc8000001000d */
[----:B------:R-:W-:Y:S01]  /*12110*/  FMUL.FTZ R59, R15, R13 ;  /* 0x0000000d0f3b7220 */ /* 0x000fe20000410000 */
[----:B------:R-:W-:Y:S01]  /*12120*/  SHF.L.U32 R13, R44, 0x10, RZ ;  /* 0x000000102c0d7819 */ /* 0x000fe200000006ff */
[----:B------:R-:W-:Y:S02]  /*12130*/  FMUL.FTZ R14, R3, R12 ;  /* 0x0000000c030e7220 */ /* 0x000fe40000410000 */
[----:B------:R-:W-:Y:S02]  /*12140*/  FMUL.FTZ R15, R5, R59 ;  /* 0x0000003b050f7220 */ /* 0x000fe40000410000 */
[----:B------:R-:W-:Y:S01]  /*12150*/  FADD.FTZ R13, R13, -UR28 ;  /* 0x8000001c0d0d7e21 */ /* 0x000fe20008010000 */
[----:B------:R-:W-:Y:S01]  /*12160*/  FFMA.FTZ R9, R8, R14, RZ ;  /* 0x0000000e08097223 */ /* 0x000fe200000100ff */
[----:B------:R-:W-:Y:S02]  /*12170*/  FADD.FTZ R14, RZ, R14 ;  /* 0x0000000eff0e7221 */ /* 0x000fe40000010000 */
[----:B------:R-:W-:Y:S01]  /*12180*/  FMUL.FTZ R13, R13, UR16 ;  /* 0x000000100d0d7c20 */ /* 0x000fe20008410000 */
[----:B------:R0:W-:Y:S01]  /*12190*/  STL [R1+0x6b8], R4 ;  /* 0x0006b80401007387 */ /* 0x0001e20000100800 */
[----:B------:R-:W-:Y:S01]  /*121a0*/  FFMA.FTZ R9, R4, R15, R9 ;  /* 0x0000000f04097223 */ /* 0x000fe20000010009 */
[----:B0-----:R-:W-:Y:S01]  /*121b0*/  FADD.FTZ R4, R15, R14 ;  /* 0x0000000e0f047221 */ /* 0x001fe20000010000 */
[----:B------:R-:W-:-:S04]  /*121c0*/  FFMA.FTZ R14, R3, R13, R0 ;  /* 0x0000000d030e7223 */ /* 0x000fc80000010000 */
[----:B------:R-:W-:-:S06]  /*121d0*/  FMUL.FTZ R15, R14, -1.4426950216293334961 ;  /* 0xbfb8aa3b0e0f7820 */ /* 0x000fcc0000410000 */
[----:B------:R-:W0:Y:S02]  /*121e0*/  MUFU.EX2 R15, R15 ;  /* 0x0000000f000f7308 */ /* 0x000e240000000800 */
[----:B0-----:R-:W-:-:S06]  /*121f0*/  FADD.FTZ R15, R15, 1 ;  /* 0x3f8000000f0f7421 */ /* 0x001fcc0000010000 */
[----:B------:R-:W0:Y:S01]  /*12200*/  MUFU.RCP R15, R15 ;  /* 0x0000000f000f7308 */ /* 0x000e220000001000 */
[----:B------:R-:W-:Y:S01]  /*12210*/  SHF.L.U32 R16, R16, 0x10, RZ ;  /* 0x0000001010107819 */ /* 0x000fe200000006ff */
[----:B------:R1:W-:Y:S04]  /*12220*/  STL [R1+0x750], R4 ;  /* 0x0007500401007387 */ /* 0x0003e80000100800 */
[----:B0-----:R-:W-:Y:S01]  /*12230*/  FMUL.FTZ R16, R16, R15 ;  /* 0x0000000f10107220 */ /* 0x001fe20000410000 */
[----:B------:R-:W-:-:S04]  /*12240*/  FADD.FTZ R15, -R15, 1 ;  /* 0x3f8000000f0f7421 */ /* 0x000fc80000010100 */
[----:B------:R-:W-:Y:S01]  /*12250*/  FFMA.FTZ R15, R14, R15, 1 ;  /* 0x3f8000000e0f7423 */ /* 0x000fe2000001000f */
[----:B------:R-:W-:-:S03]  /*12260*/  SHF.L.U32 R14, R60, 0x10, RZ ;  /* 0x000000103c0e7819 */ /* 0x000fc600000006ff */
[----:B------:R-:W-:Y:S02]  /*12270*/  FMUL.FTZ R15, R16, R15 ;  /* 0x0000000f100f7220 */ /* 0x000fe40000410000 */
[----:B------:R-:W-:Y:S02]  /*12280*/  FADD.FTZ R14, R14, -UR28 ;  /* 0x8000001c0e0e7e21 */ /* 0x000fe40008010000 */
[-C--:B-1----:R-:W-:Y:S02]  /*12290*/  FMUL.FTZ R4, R3, R15.reuse ;  /* 0x0000000f03047220 */ /* 0x082fe40000410000 */
[----:B------:R-:W-:Y:S01]  /*122a0*/  FMUL.FTZ R60, R14, UR16 ;  /* 0x000000100e3c7c20 */ /* 0x000fe20008410000 */
[----:B------:R-:W-:Y:S02]  /*122b0*/  FFMA.FTZ R8, R8, R12, RZ ;  /* 0x0000000c08087223 */ /* 0x000fe400000100ff */
[----:B------:R0:W-:Y:S02]  /*122c0*/  STL [R1+0x6a4], R4 ;  /* 0x0006a40401007387 */ /* 0x0001e40000100800 */
[C---:B------:R-:W-:Y:S01]  /*122d0*/  FFMA.FTZ R6, R13.reuse, R15, R8 ;  /* 0x0000000f0d067223 */ /* 0x040fe20000010008 */
[----:B0-----:R-:W-:Y:S01]  /*122e0*/  FFMA.FTZ R4, R13, R4, R9 ;  /* 0x000000040d047223 */ /* 0x001fe20000010009 */
[----:B------:R-:W-:-:S04]  /*122f0*/  FFMA.FTZ R9, R5, R60, R2 ;  /* 0x0000003c05097223 */ /* 0x000fc80000010002 */
[----:B------:R-:W-:-:S06]  /*12300*/  FMUL.FTZ R8, R9, -1.4426950216293334961 ;  /* 0xbfb8aa3b09087820 */ /* 0x000fcc0000410000 */
[----:B------:R-:W0:Y:S01]  /*12310*/  MUFU.EX2 R8, R8 ;  /* 0x0000000800087308 */ /* 0x000e220000000800 */
[----:B------:R-:W-:Y:S01]  /*12320*/  FADD.FTZ R12, RZ, R12 ;  /* 0x0000000cff0c7221 */ /* 0x000fe20000010000 */
[----:B0-----:R-:W-:-:S06]  /*12330*/  FADD.FTZ R8, R8, 1 ;  /* 0x3f80000008087421 */ /* 0x001fcc0000010000 */
[----:B------:R-:W0:Y:S01]  /*12340*/  MUFU.RCP R8, R8 ;  /* 0x0000000800087308 */ /* 0x000e220000001000 */
[----:B------:R-:W-:Y:S01]  /*12350*/  FADD.FTZ R7, R12, R15 ;  /* 0x0000000f0c077221 */ /* 0x000fe20000010000 */
[----:B------:R-:W-:-:S05]  /*12360*/  SHF.L.U32 R12, R58, 0x10, RZ ;  /* 0x000000103a0c7819 */ /* 0x000fca00000006ff */
        /* <DEDUP_REMOVED lines=23> */
[----:B------:R-:W-:Y:S01]  /*124e0*/  FMUL.FTZ R8, R9, -1.4426950216293334961 ;  /* 0xbfb8aa3b09087820 */ /* 0x000fe20000410000 */
[----:B------:R-:W-:Y:S02]  /*124f0*/  SHF.L.U32 R12, R23, 0x10, RZ ;  /* 0x00000010170c7819 */ /* 0x000fe400000006ff */
[----:B------:R-:W3:Y:S03]  /*12500*/  LDL.LU R23, [R1+0x31c] ;  /* 0x00031c0001177983 */ /* 0x000ee60000300800 */
[----:B------:R-:W0:Y:S02]  /*12510*/  MUFU.EX2 R8, R8 ;  /* 0x0000000800087308 */ /* 0x000e240000000800 */
[----:B0-----:R-:W-:-:S06]  /*12520*/  FADD.FTZ R8, R8, 1 ;  /* 0x3f80000008087421 */ /* 0x001fcc0000010000 */
[----:B------:R-:W0:Y:S01]  /*12530*/  MUFU.RCP R8, R8 ;  /* 0x0000000800087308 */ /* 0x000e220000001000 */
[----:B------:R-:W-:Y:S01]  /*12540*/  SHF.L.U32 R13, R21, 0x10, RZ ;  /* 0x00000010150d7819 */ /* 0x000fe200000006ff */
[----:B------:R1:W-:Y:S04]  /*12550*/  STL [R1+0x690], R4 ;  /* 0x0006900401007387 */ /* 0x0003e80000100800 */
[----:B------:R-:W-:Y:S01]  /*12560*/  FADD.FTZ R13, R13, -UR28 ;  /* 0x8000001c0d0d7e21 */ /* 0x000fe20008010000 */
[----:B------:R4:W-:Y:S04]  /*12570*/  STL [R1+0x748], R6 ;  /* 0x0007480601007387 */ /* 0x0009e80000100800 */
[----:B------:R-:W3:Y:S01]  /*12580*/  LDL.LU R21, [R1+0x350] ;  /* 0x0003500001157983 */ /* 0x000ee20000300800 */
[----:B-1----:R-:W-:Y:S01]  /*12590*/  FMUL.FTZ R4, R13, UR16 ;  /* 0x000000100d047c20 */ /* 0x002fe20008410000 */
[----:B0-----:R-:W-:Y:S01]  /*125a0*/  FMUL.FTZ R12, R12, R8 ;  /* 0x000000080c0c7220 */ /* 0x001fe20000410000 */
[----:B------:R-:W-:-:S04]  /*125b0*/  FADD.FTZ R8, -R8, 1 ;  /* 0x3f80000008087421 */ /* 0x000fc80000010100 */
[----:B------:R-:W-:Y:S01]  /*125c0*/  FFMA.FTZ R8, R9, R8, 1 ;  /* 0x3f80000009087423 */ /* 0x000fe20000010008 */
[----:B------:R-:W-:-:S03]  /*125d0*/  FFMA.FTZ R9, R3, R4, R0 ;  /* 0x0000000403097223 */ /* 0x000fc60000010000 */
[----:B----4-:R-:W-:Y:S01]  /*125e0*/  FMUL.FTZ R6, R12, R8 ;  /* 0x000000080c067220 */ /* 0x010fe20000410000 */
[----:B------:R-:W-:Y:S01]  /*125f0*/  SHF.L.U32 R12, R19, 0x10, RZ ;  /* 0x00000010130c7819 */ /* 0x000fe200000006ff */
[----:B------:R-:W-:Y:S01]  /*12600*/  FMUL.FTZ R8, R9, -1.4426950216293334961 ;  /* 0xbfb8aa3b09087820 */ /* 0x000fe20000410000 */
[----:B------:R-:W4:Y:S05]  /*12610*/  LDL.LU R19, [R1+0x370] ;  /* 0x0003700001137983 */ /* 0x000f2a0000300800 */
[----:B------:R-:W0:Y:S02]  /*12620*/  MUFU.EX2 R8, R8 ;  /* 0x0000000800087308 */ /* 0x000e240000000800 */
[----:B0-----:R-:W-:-:S06]  /*12630*/  FADD.FTZ R8, R8, 1 ;  /* 0x3f80000008087421 */ /* 0x001fcc0000010000 */
[----:B------:R-:W0:Y:S01]  /*12640*/  MUFU.RCP R8, R8 ;  /* 0x0000000800087308 */ /* 0x000e220000001000 */
[----:B------:R1:W-:Y:S01]  /*12650*/  STL [R1+0x464], R6 ;  /* 0x0004640601007387 */ /* 0x0003e20000100800 */
[----:B0-----:R-:W-:Y:S01]  /*12660*/  FMUL.FTZ R12, R12, R8 ;  /* 0x000000080c0c7220 */ /* 0x001fe20000410000 */
[----:B------:R-:W-:-:S04]  /*12670*/  FADD.FTZ R8, -R8, 1 ;  /* 0x3f80000008087421 */ /* 0x000fc80000010100 */
[----:B------:R-:W-:-:S04]  /*12680*/  FFMA.FTZ R8, R9, R8, 1 ;  /* 0x3f80000009087423 */ /* 0x000fc80000010008 */
[----:B-1----:R-:W-:Y:S01]  /*12690*/  FMUL.FTZ R6, R12, R8 ;  /* 0x000000080c067220 */ /* 0x002fe20000410000 */
[----:B--2---:R-:W-:Y:S02]  /*126a0*/  SHF.L.U32 R12, R18, 0x10, RZ ;  /* 0x00000010120c7819 */ /* 0x004fe400000006ff */
[----:B------:R-:W2:Y:S01]  /*126b0*/  LDL.LU R18, [R1+0x354] ;  /* 0x0003540001127983 */ /* 0x000ea20000300800 */
[----:B------:R-:W-:-:S03]  /*126c0*/  SHF.L.U32 R13, R25, 0x10, RZ ;  /* 0x00000010190d7819 */ /* 0x000fc600000006ff */
[----:B------:R-:W2:Y:S02]  /*126d0*/  LDL.LU R25, [R1+0x374] ;  /* 0x0003740001197983 */ /* 0x000ea40000300800 */
[----:B------:R-:W-:Y:S02]  /*126e0*/  FADD.FTZ R13, R13, -UR28 ;  /* 0x8000001c0d0d7e21 */ /* 0x000fe40008010000 */
[----:B------:R0:W-:Y:S02]  /*126f0*/  STL [R1+0x684], R4 ;  /* 0x0006840401007387 */ /* 0x0001e40000100800 */
[----:B0-----:R-:W-:-:S04]  /*12700*/  FMUL.FTZ R4, R13, UR16 ;  /* 0x000000100d047c20 */ /* 0x001fc80008410000 */
[----:B------:R-:W-:-:S04]  /*12710*/  FFMA.FTZ R9, R5, R4, R2 ;  /* 0x0000000405097223 */ /* 0x000fc80000010002 */
[----:B------:R-:W-:-:S06]  /*12720*/  FMUL.FTZ R8, R9, -1.4426950216293334961 ;  /* 0xbfb8aa3b09087820 */ /* 0x000fcc0000410000 */
[----:B------:R-:W0:Y:S02]  /*12730*/  MUFU.EX2 R8, R8 ;  /* 0x0000000800087308 */ /* 0x000e240000000800 */
[----:B0-----:R-:W-:Y:S01]  /*12740*/  FADD.FTZ R8, R8, 1 ;  /* 0x3f80000008087421 */ /* 0x001fe20000010000 */
[----:B---3--:R-:W-:Y:S02]  /*12750*/  SHF.L.U32 R13, R23, 0x10, RZ ;  /* 0x00000010170d7819 */ /* 0x008fe400000006ff */
[----:B------:R-:W3:Y:S03]  /*12760*/  LDL.LU R23, [R1+0x3a0] ;  /* 0x0003a00001177983 */ /* 0x000ee60000300800 */
[----:B------:R-:W0:Y:S01]  /*12770*/  MUFU.RCP R8, R8 ;  /* 0x0000000800087308 */ /* 0x000e220000001000 */
[----:B------:R-:W-:Y:S01]  /*12780*/  FADD.FTZ R13, R13, -UR28 ;  /* 0x8000001c0d0d7e21 */ /* 0x000fe20008010000 */
[----:B------:R1:W-:Y:S04]  /*12790*/  STL [R1+0x67c], R4 ;  /* 0x00067c0401007387 */ /* 0x0003e80000100800 */
[----:B------:R1:W-:Y:S01]  /*127a0*/  STL [R1+0x454], R6 ;  /* 0x0004540601007387 */ /* 0x0003e20000100800 */
[----:B0-----:R-:W-:Y:S01]  /*127b0*/  FMUL.FTZ R12, R12, R8 ;  /* 0x000000080c0c7220 */ /* 0x001fe20000410000 */
[----:B------:R-:W-:Y:S01]  /*127c0*/  FADD.FTZ R8, -R8, 1 ;  /* 0x3f80000008087421 */ /* 0x000fe20000010100 */
[----:B-1----:R-:W-:-:S03]  /*127d0*/  FMUL.FTZ R4, R13, UR16 ;  /* 0x000000100d047c20 */ /* 0x002fc60008410000 */
[----:B------:R-:W-:-:S04]  /*127e0*/  FFMA.FTZ R8, R9, R8, 1 ;  /* 0x3f80000009087423 */ /* 0x000fc80000010008 */
[----:B------:R-:W-:Y:S01]  /*127f0*/  FMUL.FTZ R6, R12, R8 ;  /* 0x000000080c067220 */ /* 0x000fe20000410000 */
[----:B------:R-:W-:Y:S02]  /*12800*/  SHF.L.U32 R12, R21, 0x10, RZ ;  /* 0x00000010150c7819 */ /* 0x000fe400000006ff */
[----:B------:R-:W3:Y:S01]  /*12810*/  LDL.LU R21, [R1+0x3c0] ;  /* 0x0003c00001157983 */ /* 0x000ee20000300800 */
[----:B----4-:R-:W-:-:S03]  /*12820*/  SHF.L.U32 R13, R19, 0x10, RZ ;  /* 0x00000010130d7819 */ /* 0x010fc600000006ff */
[----:B------:R-:W4:Y:S02]  /*12830*/  LDL.LU R19, [R1+0x388] ;  /* 0x0003880001137983 */ /* 0x000f240000300800 */
[----:B------:R-:W-:Y:S02]  /*12840*/  FADD.FTZ R13, R13, -UR28 ;  /* 0x8000001c0d0d7e21 */ /* 0x000fe40008010000 */
[----:B------:R0:W-:Y:S01]  /*12850*/  STL [R1+0x678], R4 ;  /* 0x0006780401007387 */ /* 0x0001e20000100800 */
[----:B------:R-:W-:Y:S01]  /*12860*/  FFMA.FTZ R9, R3, R4, R0 ;  /* 0x0000000403097223 */ /* 0x000fe20000010000 */
[----:B0-----:R-:W-:-:S03]  /*12870*/  FMUL.FTZ R4, R13, UR16 ;  /* 0x000000100d047c20 */ /* 0x001fc60008410000 */
[----:B------:R-:W-:-:S06]  /*12880*/  FMUL.FTZ R8, R9, -1.4426950216293334961 ;  /* 0xbfb8aa3b09087820 */ /* 0x000fcc0000410000 */
[----:B------:R-:W0:Y:S02]  /*12890*/  MUFU.EX2 R8, R8 ;  /* 0x0000000800087308 */ /* 0x000e240000000800 */
[----:B0-----:R-:W-:-:S06]  /*128a0*/  FADD.FTZ R8, R8, 1 ;  /* 0x3f80000008087421 */ /* 0x001fcc0000010000 */
[----:B------:R-:W0:Y:S01]  /*128b0*/  MUFU.RCP R8, R8 ;  /* 0x0000000800087308 */ /* 0x000e220000001000 */
[----:B--2---:R-:W-:Y:S02]  /*128c0*/  SHF.L.U32 R13, R18, 0x10, RZ ;  /* 0x00000010120d7819 */ /* 0x004fe400000006ff */
[----:B------:R-:W2:Y:S01]  /*128d0*/  LDL.LU R18, [R1+0x3a4] ;  /* 0x0003a40001127983 */ /* 0x000ea20000300800 */
[----:B0-----:R-:W-:Y:S01]  /*128e0*/  FMUL.FTZ R12, R12, R8 ;  /* 0x000000080c0c7220 */ /* 0x001fe20000410000 */
[----:B------:R-:W-:-:S04]  /*128f0*/  FADD.FTZ R8, -R8, 1 ;  /* 0x3f80000008087421 */ /* 0x000fc80000010100 */
[----:B------:R-:W-:Y:S01]  /*12900*/  FFMA.FTZ R8, R9, R8, 1 ;  /* 0x3f80000009087423 */ /* 0x000fe20000010008 */
[----:B------:R-:W-:Y:S01]  /*12910*/  FFMA.FTZ R9, R5, R4, R2 ;  /* 0x0000000405097223 */ /* 0x000fe20000010002 */
[----:B------:R0:W-:Y:S02]  /*12920*/  STL [R1+0x44c], R6 ;  /* 0x00044c0601007387 */ /* 0x0001e40000100800 */
[----:B0-----:R-:W-:Y:S01]  /*12930*/  FMUL.FTZ R6, R12, R8 ;  /* 0x000000080c067220 */ /* 0x001fe20000410000 */
[----:B------:R-:W-:Y:S01]  /*12940*/  FMUL.FTZ R8, R9, -1.4426950216293334961 ;  /* 0xbfb8aa3b09087820 */ /* 0x000fe20000410000 */
[----:B------:R-:W-:Y:S02]  /*12950*/  SHF.L.U32 R12, R25, 0x10, RZ ;  /* 0x00000010190c7819 */ /* 0x000fe400000006ff */
[----:B------:R-:W2:Y:S03]  /*12960*/  LDL.LU R25, [R1+0x3c4] ;  /* 0x0003c40001197983 */ /* 0x000ea60000300800 */
[----:B------:R-:W0:Y:S02]  /*12970*/  MUFU.EX2 R8, R8 ;  /* 0x0000000800087308 */ /* 0x000e240000000800 */
        /* <DEDUP_REMOVED lines=11> */
[----:B------:R-:W-:Y:S01]  /*12a30*/  FMUL.FTZ R8, R9, -1.4426950216293334961 ;  /* 0xbfb8aa3b09087820 */ /* 0x000fe20000410000 */
[----:B---3--:R-:W-:Y:S02]  /*12a40*/  SHF.L.U32 R13, R23, 0x10, RZ ;  /* 0x00000010170d7819 */ /* 0x008fe400000006ff */
[----:B------:R-:W3:Y:S03]  /*12a50*/  LDL.LU R23, [R1+0x3d8] ;  /* 0x0003d80001177983 */ /* 0x000ee60000300800 */
[----:B------:R-:W0:Y:S02]  /*12a60*/  MUFU.EX2 R8, R8 ;  /* 0x0000000800087308 */ /* 0x000e240000000800 */
[----:B0-----:R-:W-:-:S06]  /*12a70*/  FADD.FTZ R8, R8, 1 ;  /* 0x3f80000008087421 */ /* 0x001fcc0000010000 */
[----:B------:R-:W0:Y:S01]  /*12a80*/  MUFU.RCP R8, R8 ;  /* 0x0000000800087308 */ /* 0x000e220000001000 */
[----:B------:R-:W-:Y:S01]  /*12a90*/  SHF.L.U32 R12, R26, 0x10, RZ ;  /* 0x000000101a0c7819 */ /* 0x000fe200000006ff */
[----:B------:R-:W-:Y:S01]  /*12aa0*/  FADD.FTZ R13, R13, -UR28 ;  /* 0x8000001c0d0d7e21 */ /* 0x000fe20008010000 */
[----:B------:R1:W-:Y:S04]  /*12ab0*/  STL [R1+0x668], R4 ;  /* 0x0006680401007387 */ /* 0x0003e80000100800 */
[----:B------:R1:W-:Y:S01]  /*12ac0*/  STL [R1+0x440], R6 ;  /* 0x0004400601007387 */ /* 0x0003e20000100800 */
[----:B------:R-:W-:Y:S02]  /*12ad0*/  SHF.L.U32 R46, R46, 0x10, RZ ;  /* 0x000000102e2e7819 */ /* 0x000fe400000006ff */
[----:B------:R-:W-:Y:S01]  /*12ae0*/  SHF.L.U32 R47, R47, 0x10, RZ ;  /* 0x000000102f2f7819 */ /* 0x000fe200000006ff */
[----:B------:R-:W3:Y:S01]  /*12af0*/  LDL.LU R26, [R1+0x590] ;  /* 0x00059000011a7983 */ /* 0x000ee20000300800 */
[----:B0-----:R-:W-:Y:S01]  /*12b00*/  FMUL.FTZ R12, R12, R8 ;  /* 0x000000080c0c7220 */ /* 0x001fe20000410000 */
[----:B------:R-:W-:Y:S01]  /*12b10*/  FADD.FTZ R8, -R8, 1 ;  /* 0x3f80000008087421 */ /* 0x000fe20000010100 */
[----:B-1----:R-:W-:-:S03]  /*12b20*/  FMUL.FTZ R4, R13, UR16 ;  /* 0x000000100d047c20 */ /* 0x002fc60008410000 */
[----:B------:R-:W-:-:S04]  /*12b30*/  FFMA.FTZ R8, R9, R8, 1 ;  /* 0x3f80000009087423 */ /* 0x000fc80000010008 */
[----:B------:R-:W-:Y:S01]  /*12b40*/  FMUL.FTZ R6, R12, R8 ;  /* 0x000000080c067220 */ /* 0x000fe20000410000 */
[----:B------:R-:W-:Y:S02]  /*12b50*/  SHF.L.U32 R12, R21, 0x10, RZ ;  /* 0x00000010150c7819 */ /* 0x000fe400000006ff */
[----:B----4-:R-:W-:Y:S01]  /*12b60*/  SHF.L.U32 R13, R19, 0x10, RZ ;  /* 0x00000010130d7819 */ /* 0x010fe200000006ff */
[----:B------:R-:W4:Y:S04]  /*12b70*/  LDL.LU R21, [R1+0x3f8] ;  /* 0x0003f80001157983 */ /* 0x000f280000300800 */
[----:B------:R-:W4:Y:S01]  /*12b80*/  LDL.LU R19, [R1+0x3fc] ;  /* 0x0003fc0001137983 */ /* 0x000f220000300800 */
[----:B------:R-:W-:Y:S01]  /*12b90*/  FADD.FTZ R13, R13, -UR28 ;  /* 0x8000001c0d0d7e21 */ /* 0x000fe20008010000 */
[----:B------:R-:W-:-:S02]  /*12ba0*/  FFMA.FTZ R9, R5, R4, R2 ;  /* 0x0000000405097223 */ /* 0x000fc40000010002 */
[----:B------:R0:W-:Y:S02]  /*12bb0*/  STL [R1+0x660], R4 ;  /* 0x0006600401007387 */ /* 0x0001e40000100800 */
[----:B0-----:R-:W-:Y:S01]  /*12bc0*/  FMUL.FTZ R4, R13, UR16 ;  /* 0x000000100d047c20 */ /* 0x001fe20008410000 */
[----:B------:R-:W-:-:S06]  /*12bd0*/  FMUL.FTZ R8, R9, -1.4426950216293334961 ;  /* 0xbfb8aa3b09087820 */ /* 0x000fcc0000410000 */
[----:B------:R-:W0:Y:S02]  /*12be0*/  MUFU.EX2 R8, R8 ;  /* 0x0000000800087308 */ /* 0x000e240000000800 */
[----:B0-----:R-:W-:-:S06]  /*12bf0*/  FADD.FTZ R8, R8, 1 ;  /* 0x3f80000008087421 */ /* 0x001fcc0000010000 */
[----:B------:R-:W0:Y:S01]  /*12c00*/  MUFU.RCP R8, R8 ;  /* 0x0000000800087308 */ /* 0x000e220000001000 */
[----:B------:R1:W-:Y:S01]  /*12c10*/  STL [R1+0x43c], R6 ;  /* 0x00043c0601007387 */ /* 0x0003e20000100800 */
[----:B0-----:R-:W-:Y:S01]  /*12c20*/  FMUL.FTZ R12, R12, R8 ;  /* 0x000000080c0c7220 */ /* 0x001fe20000410000 */
[----:B------:R-:W-:-:S04]  /*12c30*/  FADD.FTZ R8, -R8, 1 ;  /* 0x3f80000008087421 */ /* 0x000fc80000010100 */
[----:B------:R-:W-:Y:S01]  /*12c40*/  FFMA.FTZ R8, R9, R8, 1 ;  /* 0x3f80000009087423 */ /* 0x000fe20000010008 */
[----:B------:R-:W-:-:S03]  /*12c50*/  FFMA.FTZ R9, R3, R4, R0 ;  /* 0x0000000403097223 */ /* 0x000fc60000010000 */
[----:B-1----:R-:W-:Y:S01]  /*12c60*/  FMUL.FTZ R6, R12, R8 ;  /* 0x000000080c067220 */ /* 0x002fe20000410000 */
[----:B--2---:R-:W-:Y:S02]  /*12c70*/  SHF.L.U32 R13, R18, 0x10, RZ ;  /* 0x00000010120d7819 */ /* 0x004fe400000006ff */
[----:B------:R-:W2:Y:S01]  /*12c80*/  LDL.LU R18, [R1+0x430] ;  /* 0x0004300001127983 */ /* 0x000ea20000300800 */
[----:B------:R-:W-:-:S06]  /*12c90*/  FMUL.FTZ R8, R9, -1.4426950216293334961 ;  /* 0xbfb8aa3b09087820 */ /* 0x000fcc0000410000 */
[----:B------:R-:W0:Y:S02]  /*12ca0*/  MUFU.EX2 R8, R8 ;  /* 0x0000000800087308 */ /* 0x000e240000000800 */
[----:B0-----:R-:W-:-:S06]  /*12cb0*/  FADD.FTZ R8, R8, 1 ;  /* 0x3f80000008087421 */ /* 0x001fcc0000010000 */
[----:B------:R-:W0:Y:S01]  /*12cc0*/  MUFU.RCP R8, R8 ;  /* 0x0000000800087308 */ /* 0x000e220000001000 */
[----:B------:R-:W-:Y:S01]  /*12cd0*/  SHF.L.U32 R12, R25, 0x10, RZ ;  /* 0x00000010190c7819 */ /* 0x000fe200000006ff */
[----:B------:R-:W-:Y:S01]  /*12ce0*/  FADD.FTZ R13, R13, -UR28 ;  /* 0x8000001c0d0d7e21 */ /* 0x000fe20008010000 */
[----:B------:R1:W-:Y:S04]  /*12cf0*/  STL [R1+0x658], R4 ;  /* 0x0006580401007387 */ /* 0x0003e80000100800 */
[----:B------:R0:W-:Y:S01]  /*12d00*/  STL [R1+0x438], R6 ;  /* 0x0004380601007387 */ /* 0x0001e20000100800 */
[----:B------:R-:W-:Y:S01]  /*12d10*/  FADD.FTZ R46, R46, -UR28 ;  /* 0x8000001c2e2e7e21 */ /* 0x000fe20008010000 */
[----:B------:R-:W-:Y:S01]  /*12d20*/  FADD.FTZ R47, R47, -UR28 ;  /* 0x8000001c2f2f7e21 */ /* 0x000fe20008010000 */
[----:B------:R-:W-:Y:S01]  /*12d30*/  SHF.L.U32 R48, R48, 0x10, RZ ;  /* 0x0000001030307819 */ /* 0x000fe200000006ff */
[----:B------:R-:W2:Y:S01]  /*12d40*/  LDL.LU R25, [R1+0x594] ;  /* 0x0005940001197983 */ /* 0x000ea20000300800 */
        /* <DEDUP_REMOVED lines=10> */
[----:B---3--:R-:W-:Y:S01]  /*12df0*/  SHF.L.U32 R12, R23, 0x10, RZ ;  /* 0x00000010170c7819 */ /* 0x008fe200000006ff */
[----:B------:R1:W-:Y:S04]  /*12e00*/  STL [R1+0x650], R4 ;  /* 0x0006500401007387 */ /* 0x0003e80000100800 */
[----:B------:R3:W-:Y:S01]  /*12e10*/  STL [R1+0x42c], R6 ;  /* 0x00042c0601007387 */ /* 0x0007e20000100800 */
[----:B------:R-:W-:Y:S01]  /*12e20*/  SHF.L.U32 R49, R49, 0x10, RZ ;  /* 0x0000001031317819 */ /* 0x000fe200000006ff */
        /* <DEDUP_REMOVED lines=8> */
[----:B---3--:R-:W-:Y:S01]  /*12eb0*/  FMUL.FTZ R6, R12, R8 ;  /* 0x000000080c067220 */ /* 0x008fe20000410000 */
[----:B------:R-:W-:-:S06]  /*12ec0*/  FMUL.FTZ R8, R9, -1.4426950216293334961 ;  /* 0xbfb8aa3b09087820 */ /* 0x000fcc0000410000 */
[----:B------:R-:W0:Y:S02]  /*12ed0*/  MUFU.EX2 R8, R8 ;  /* 0x0000000800087308 */ /* 0x000e240000000800 */
[----:B0-----:R-:W-:-:S06]  /*12ee0*/  FADD.FTZ R8, R8, 1 ;  /* 0x3f80000008087421 */ /* 0x001fcc0000010000 */
[----:B------:R-:W0:Y:S01]  /*12ef0*/  MUFU.RCP R8, R8 ;  /* 0x0000000800087308 */ /* 0x000e220000001000 */
[----:B----4-:R-:W-:Y:S02]  /*12f00*/  SHF.L.U32 R13, R19, 0x10, RZ ;  /* 0x00000010130d7819 */ /* 0x010fe400000006ff */
[----:B------:R-:W-:Y:S01]  /*12f10*/  SHF.L.U32 R12, R21, 0x10, RZ ;  /* 0x00000010150c7819 */ /* 0x000fe200000006ff */
[----:B------:R1:W-:Y:S02]  /*12f20*/  STL [R1+0x648], R4 ;  /* 0x0006480401007387 */ /* 0x0003e40000100800 */
[----:B------:R-:W-:Y:S02]  /*12f30*/  FADD.FTZ R13, R13, -UR28 ;  /* 0x8000001c0d0d7e21 */ /* 0x000fe40008010000 */
[----:B------:R3:W-:Y:S04]  /*12f40*/  STL [R1+0x428], R6 ;  /* 0x0004280601007387 */ /* 0x0007e80000100800 */
[----:B------:R-:W4:Y:S01]  /*12f50*/  LDL.LU R21, [R1+0x3dc] ;  /* 0x0003dc0001157983 */ /* 0x000f220000300800 */
[----:B-1----:R-:W-:-:S03]  /*12f60*/  FMUL.FTZ R4, R13, UR16 ;  /* 0x000000100d047c20 */ /* 0x002fc60008410000 */
[----:B------:R-:W4:Y:S01]  /*12f70*/  LDL.LU R19, [R1+0x4f0] ;  /* 0x0004f00001137983 */ /* 0x000f220000300800 */
        /* <DEDUP_REMOVED lines=9> */
[----:B------:R1:W-:Y:S04]  /*13010*/  STL [R1+0x644], R4 ;  /* 0x0006440401007387 */ /* 0x0003e80000100800 */
[----:B------:R3:W-:Y:S01]  /*13020*/  STL [R1+0x424], R6 ;  /* 0x0004240601007387 */ /* 0x0007e20000100800 */
[----:B-1----:R-:W-:-:S05]  /*13030*/  FMUL.FTZ R4, R47, UR16 ;  /* 0x000000102f047c20 */ /* 0x002fca0008410000 */
[----:B------:R1:W-:Y:S01]  /*13040*/  STL [R1+0x638], R4 ;  /* 0x0006380401007387 */ /* 0x0003e20000100800 */
[----:B--2---:R-:W-:Y:S02]  /*13050*/  SHF.L.U32 R12, R18, 0x10, RZ ;  /* 0x00000010120c7819 */ /* 0x004fe400000006ff */
[----:B------:R-:W-:Y:S01]  /*13060*/  SHF.L.U32 R50, R50, 0x10, RZ ;  /* 0x0000001032327819 */ /* 0x000fe200000006ff */
[----:B------:R-:W-:Y:S01]  /*13070*/  FADD.FTZ R51, R51, -UR28 ;  /* 0x8000001c33337e21 */ /* 0x000fe20008010000 */
[----:B------:R-:W2:Y:S01]  /*13080*/  LDL.LU R18, [R1+0x510] ;  /* 0x0005100001127983 */ /* 0x000ea20000300800 */
        /* <DEDUP_REMOVED lines=9> */
[----:B-1----:R-:W-:Y:S01]  /*13120*/  FMUL.FTZ R4, R48, UR16 ;  /* 0x0000001030047c20 */ /* 0x002fe20008410000 */
[----:B------:R1:W-:Y:S01]  /*13130*/  STL [R1+0x420], R6 ;  /* 0x0004200601007387 */ /* 0x0003e20000100800 */
[----:B0-----:R-:W-:Y:S01]  /*13140*/  FMUL.FTZ R49, R49, R8 ;  /* 0x0000000831317220 */ /* 0x001fe20000410000 */
[----:B------:R-:W-:-:S04]  /*13150*/  FADD.FTZ R8, -R8, 1 ;  /* 0x3f80000008087421 */ /* 0x000fc80000010100 */
[----:B------:R-:W-:Y:S01]  /*13160*/  FFMA.FTZ R8, R9, R8, 1 ;  /* 0x3f80000009087423 */ /* 0x000fe20000010008 */
[----:B------:R-:W-:-:S03]  /*13170*/  FFMA.FTZ R9, R5, R4, R2 ;  /* 0x0000000405097223 */ /* 0x000fc60000010002 */
[----:B-1----:R-:W-:Y:S01]  /*13180*/  FMUL.FTZ R6, R49, R8 ;  /* 0x0000000831067220 */ /* 0x002fe20000410000 */
[----:B------:R-:W-:-:S06]  /*13190*/  FMUL.FTZ R8, R9, -1.4426950216293334961 ;  /* 0xbfb8aa3b09087820 */ /* 0x000fcc0000410000 */
[----:B------:R-:W0:Y:S02]  /*131a0*/  MUFU.EX2 R8, R8 ;  /* 0x0000000800087308 */ /* 0x000e240000000800 */
[----:B0-----:R-:W-:-:S06]  /*131b0*/  FADD.FTZ R8, R8, 1 ;  /* 0x3f80000008087421 */ /* 0x001fcc0000010000 */
[----:B------:R-:W0:Y:S01]  /*131c0*/  MUFU.RCP R8, R8 ;  /* 0x0000000800087308 */ /* 0x000e220000001000 */
[----:B------:R1:W-:Y:S04]  /*131d0*/  STL [R1+0x630], R4 ;  /* 0x0006300401007387 */ /* 0x0003e80000100800 */
[----:B------:R3:W-:Y:S01]  /*131e0*/  STL [R1+0x414], R6 ;  /* 0x0004140601007387 */ /* 0x0007e20000100800 */
[----:B-1----:R-:W-:Y:S01]  /*131f0*/  FMUL.FTZ R4, R51, UR16 ;  /* 0x0000001033047c20 */ /* 0x002fe20008410000 */
[----:B0-----:R-:W-:Y:S01]  /*13200*/  FMUL.FTZ R50, R50, R8 ;  /* 0x0000000832327220 */ /* 0x001fe20000410000 */
[----:B------:R-:W-:-:S04]  /*13210*/  FADD.FTZ R8, -R8, 1 ;  /* 0x3f80000008087421 */ /* 0x000fc80000010100 */
[----:B------:R-:W-:Y:S01]  /*13220*/  FFMA.FTZ R8, R9, R8, 1 ;  /* 0x3f80000009087423 */ /* 0x000fe20000010008 */
[----:B------:R-:W-:-:S03]  /*13230*/  FFMA.FTZ R9, R3, R4, R0 ;  /* 0x0000000403097223 */ /* 0x000fc60000010000 */
[----:B---3--:R-:W-:Y:S01]  /*13240*/  FMUL.FTZ R6, R50, R8 ;  /* 0x0000000832067220 */ /* 0x008fe20000410000 */
[----:B------:R-:W-:-:S06]  /*13250*/  FMUL.FTZ R8, R9, -1.4426950216293334961 ;  /* 0xbfb8aa3b09087820 */ /* 0x000fcc0000410000 */
[----:B------:R-:W0:Y:S01]  /*13260*/  MUFU.EX2 R8, R8 ;  /* 0x0000000800087308 */ /* 0x000e220000000800 */
[----:B------:R-:W-:Y:S01]  /*13270*/  SHF.L.U32 R52, R52, 0x10, RZ ;  /* 0x0000001034347819 */ /* 0x000fe200000006ff */
[----:B0-----:R-:W-:-:S06]  /*13280*/  FADD.FTZ R8, R8, 1 ;  /* 0x3f80000008087421 */ /* 0x001fcc0000010000 */
[----:B------:R-:W0:Y:S01]  /*13290*/  MUFU.RCP R8, R8 ;  /* 0x0000000800087308 */ /* 0x000e220000001000 */
[----:B------:R-:W-:Y:S01]  /*132a0*/  SHF.L.U32 R53, R53, 0x10, RZ ;  /* 0x0000001035357819 */ /* 0x000fe200000006ff */
        /* <DEDUP_REMOVED lines=40> */
[----:B----4-:R-:W-:Y:S02]  /*13530*/  SHF.L.U32 R12, R21, 0x10, RZ ;  /* 0x00000010150c7819 */ /* 0x010fe400000006ff */
[----:B------:R-:W3:Y:S01]  /*13540*/  LDL.LU R21, [R1+0x544] ;  /* 0x0005440001157983 */ /* 0x000ee20000300800 */
[----:B0-----:R-:W-:-:S06]  /*13550*/  FADD.FTZ R8, R8, 1 ;  /* 0x3f80000008087421 */ /* 0x001fcc0000010000 */
[----:B------:R-:W0:Y:S01]  /*13560*/  MUFU.RCP R8, R8 ;  /* 0x0000000800087308 */ /* 0x000e220000001000 */
[----:B------:R1:W-:Y:S01]  /*13570*/  STL [R1+0x220], R6 ;  /* 0x0002200601007387 */ /* 0x0003e20000100800 */
[----:B0-----:R-:W-:Y:S01]  /*13580*/  FMUL.FTZ R12, R12, R8 ;  /* 0x000000080c0c7220 */ /* 0x001fe20000410000 */
[----:B------:R-:W-:-:S04]  /*13590*/  FADD.FTZ R8, -R8, 1 ;  /* 0x3f80000008087421 */ /* 0x000fc80000010100 */
[----:B------:R-:W-:-:S04]  /*135a0*/  FFMA.FTZ R8, R9, R8, 1 ;  /* 0x3f80000009087423 */ /* 0x000fc80000010008 */
[----:B-1----:R-:W-:Y:S01]  /*135b0*/  FMUL.FTZ R6, R12, R8 ;  /* 0x000000080c067220 */ /* 0x002fe20000410000 */
[----:B------:R-:W-:Y:S02]  /*135c0*/  SHF.L.U32 R12, R19, 0x10, RZ ;  /* 0x00000010130c7819 */ /* 0x000fe400000006ff */
[----:B------:R-:W4:Y:S01]  /*135d0*/  LDL.LU R19, [R1+0x540] ;  /* 0x0005400001137983 */ /* 0x000f220000300800 */
[----:B------:R-:W-:-:S05]  /*135e0*/  SHF.L.U32 R43, R43, 0x10, RZ ;  /* 0x000000102b2b7819 */ /* 0x000fca00000006ff */
[----:B------:R-:W-:Y:S01]  /*135f0*/  FADD.FTZ R43, R43, -UR28 ;  /* 0x8000001c2b2b7e21 */ /* 0x000fe20008010000 */
[----:B------:R0:W-:Y:S03]  /*13600*/  STL [R1+0x618], R4 ;  /* 0x0006180401007387 */ /* 0x0001e60000100800 */
[----:B0-----:R-:W-:-:S04]  /*13610*/  FMUL.FTZ R4, R43, UR16 ;  /* 0x000000102b047c20 */ /* 0x001fc80008410000 */
[----:B------:R-:W-:-:S04]  /*13620*/  FFMA.FTZ R9, R3, R4, R0 ;  /* 0x0000000403097223 */ /* 0x000fc80000010000 */
[----:B------:R-:W-:-:S06]  /*13630*/  FMUL.FTZ R8, R9, -1.4426950216293334961 ;  /* 0xbfb8aa3b09087820 */ /* 0x000fcc0000410000 */
        /* <DEDUP_REMOVED lines=17> */
[----:B------:R-:W0:Y:S01]  /*13750*/  MUFU.EX2 R8, R8 ;  /* 0x0000000800087308 */ /* 0x000e220000000800 */
[----:B------:R-:W-:Y:S01]  /*13760*/  SHF.L.U32 R10, R10, 0x10, RZ ;  /* 0x000000100a0a7819 */ /* 0x000fe200000006ff */
[----:B------:R1:W-:Y:S04]  /*13770*/  STL [R1+0x610], R4 ;  /* 0x0006100401007387 */ /* 0x0003e80000100800 */
[----:B------:R-:W-:-:S04]  /*13780*/  FADD.FTZ R10, R10, -UR28 ;  /* 0x8000001c0a0a7e21 */ /* 0x000fc80008010000 */
[----:B-1----:R-:W-:Y:S01]  /*13790*/  FMUL.FTZ R4, R10, UR16 ;  /* 0x000000100a047c20 */ /* 0x002fe20008410000 */
        /* <DEDUP_REMOVED lines=9> */
[----:B----4-:R-:W-:-:S03]  /*13830*/  SHF.L.U32 R12, R19, 0x10, RZ ;  /* 0x00000010130c7819 */ /* 0x010fc600000006ff */
[----:B------:R-:W4:Y:S02]  /*13840*/  LDL.LU R19, [R1+0x288] ;  /* 0x0002880001137983 */ /* 0x000f240000300800 */
[----:B------:R-:W-:Y:S02]  /*13850*/  FADD.FTZ R12, R12, -UR28 ;  /* 0x8000001c0c0c7e21 */ /* 0x000fe40008010000 */
[----:B------:R0:W-:Y:S01]  /*13860*/  STL [R1+0x60c], R4 ;  /* 0x00060c0401007387 */ /* 0x0001e20000100800 */
[----:B------:R-:W-:Y:S01]  /*13870*/  FFMA.FTZ R9, R3, R4, R0 ;  /* 0x0000000403097223 */ /* 0x000fe20000010000 */
[----:B0-----:R-:W-:Y:S01]  /*13880*/  FMUL.FTZ R4, R12, UR16 ;  /* 0x000000100c047c20 */ /* 0x001fe20008410000 */
[----:B--2---:R-:W-:Y:S02]  /*13890*/  SHF.L.U32 R12, R18, 0x10, RZ ;  /* 0x00000010120c7819 */ /* 0x004fe400000006ff */
[----:B------:R-:W2:Y:S01]  /*138a0*/  LDL.LU R18, [R1+0x588] ;  /* 0x0005880001127983 */ /* 0x000ea20000300800 */
        /* <DEDUP_REMOVED lines=10> */
[----:B------:R-:W2:Y:S01]  /*13950*/  LDL.LU R23, [R1+0x514] ;  /* 0x0005140001177983 */ /* 0x000ea20000300800 */
[----:B------:R-:W-:-:S04]  /*13960*/  FFMA.FTZ R9, R5, R4, R2 ;  /* 0x0000000405097223 */ /* 0x000fc80000010002 */
[----:B------:R-:W-:-:S06]  /*13970*/  FMUL.FTZ R8, R9, -1.4426950216293334961 ;  /* 0xbfb8aa3b09087820 */ /* 0x000fcc0000410000 */
[----:B------:R-:W0:Y:S01]  /*13980*/  MUFU.EX2 R8, R8 ;  /* 0x0000000800087308 */ /* 0x000e220000000800 */
[----:B------:R-:W-:Y:S01]  /*13990*/  FADD.FTZ R12, R12, -UR28 ;  /* 0x8000001c0c0c7e21 */ /* 0x000fe20008010000 */
[----:B------:R1:W-:Y:S01]  /*139a0*/  STL [R1+0x608], R4 ;  /* 0x0006080401007387 */ /* 0x0003e20000100800 */
[----:B0-----:R-:W-:Y:S02]  /*139b0*/  FADD.FTZ R8, R8, 1 ;  /* 0x3f80000008087421 */ /* 0x001fe40000010000 */
[----:B-1----:R-:W-:-:S04]  /*139c0*/  FMUL.FTZ R4, R12, UR16 ;  /* 0x000000100c047c20 */ /* 0x002fc80008410000 */
[----:B------:R-:W0:Y:S01]  /*139d0*/  MUFU.RCP R8, R8 ;  /* 0x0000000800087308 */ /* 0x000e220000001000 */
[----:B------:R1:W-:Y:S01]  /*139e0*/  STL [R1+0x280], R6 ;  /* 0x0002800601007387 */ /* 0x0003e20000100800 */
[----:B0-----:R-:W-:Y:S01]  /*139f0*/  FMUL.FTZ R10, R10, R8 ;  /* 0x000000080a0a7220 */ /* 0x001fe20000410000 */
[----:B------:R-:W-:-:S04]  /*13a00*/  FADD.FTZ R8, -R8, 1 ;  /* 0x3f80000008087421 */ /* 0x000fc80000010100 */
[----:B------:R-:W-:Y:S01]  /*13a10*/  FFMA.FTZ R8, R9, R8, 1 ;  /* 0x3f80000009087423 */ /* 0x000fe20000010008 */
[----:B------:R-:W-:-:S03]  /*13a20*/  FFMA.FTZ R9, R3, R4, R0 ;  /* 0x0000000403097223 */ /* 0x000fc60000010000 */
[----:B-1----:R-:W-:Y:S01]  /*13a30*/  FMUL.FTZ R6, R10, R8 ;  /* 0x000000080a067220 */ /* 0x002fe20000410000 */
[----:B------:R-:W-:Y:S01]  /*13a40*/  FMUL.FTZ R8, R9, -1.4426950216293334961 ;  /* 0xbfb8aa3b09087820 */ /* 0x000fe20000410000 */
[----:B------:R0:W-:Y:S05]  /*13a50*/  STL [R1+0x604], R4 ;  /* 0x0006040401007387 */ /* 0x0001ea0000100800 */
[----:B------:R-:W1:Y:S01]  /*13a60*/  MUFU.EX2 R8, R8 ;  /* 0x0000000800087308 */ /* 0x000e620000000800 */
[----:B---3--:R-:W-:Y:S02]  /*13a70*/  SHF.L.U32 R12, R21, 0x10, RZ ;  /* 0x00000010150c7819 */ /* 0x008fe400000006ff */
[----:B------:R-:W3:Y:S03]  /*13a80*/  LDL.LU R21, [R1+0x58c] ;  /* 0x00058c0001157983 */ /* 0x000ee60000300800 */
[----:B------:R-:W-:-:S04]  /*13a90*/  FADD.FTZ R12, R12, -UR28 ;  /* 0x8000001c0c0c7e21 */ /* 0x000fc80008010000 */
[----:B0-----:R-:W-:Y:S01]  /*13aa0*/  FMUL.FTZ R4, R12, UR16 ;  /* 0x000000100c047c20 */ /* 0x001fe20008410000 */
[----:B-1----:R-:W-:-:S06]  /*13ab0*/  FADD.FTZ R8, R8, 1 ;  /* 0x3f80000008087421 */ /* 0x002fcc0000010000 */
[----:B------:R-:W0:Y:S01]  /*13ac0*/  MUFU.RCP R8, R8 ;  /* 0x0000000800087308 */ /* 0x000e220000001000 */
[----:B----4-:R-:W-:Y:S02]  /*13ad0*/  SHF.L.U32 R12, R19, 0x10, RZ ;  /* 0x00000010130c7819 */ /* 0x010fe400000006ff */
[----:B------:R-:W4:Y:S01]  /*13ae0*/  LDL.LU R19, [R1+0x578] ;  /* 0x0005780001137983 */ /* 0x000f220000300800 */
[----:B------:R-:W-:-:S03]  /*13af0*/  SHF.L.U32 R10, R26, 0x10, RZ ;  /* 0x000000101a0a7819 */ /* 0x000fc600000006ff */
[----:B------:R1:W-:Y:S02]  /*13b00*/  STL [R1+0x28c], R6 ;  /* 0x00028c0601007387 */ /* 0x0003e40000100800 */
[----:B0-----:R-:W-:Y:S01]  /*13b10*/  FMUL.FTZ R10, R10, R8 ;  /* 0x000000080a0a7220 */ /* 0x001fe20000410000 */
[----:B------:R-:W-:Y:S01]  /*13b20*/  FADD.FTZ R8, -R8, 1 ;  /* 0x3f80000008087421 */ /* 0x000fe20000010100 */
[----:B------:R-:W-:Y:S01]  /*13b30*/  FADD.FTZ R12, R12, -UR28 ;  /* 0x8000001c0c0c7e21 */ /* 0x000fe20008010000 */
[----:B------:R0:W-:Y:S02]  /*13b40*/  STL [R1+0x5fc], R4 ;  /* 0x0005fc0401007387 */ /* 0x0001e40000100800 */
[----:B------:R-:W-:Y:S01]  /*13b50*/  FFMA.FTZ R8, R9, R8, 1 ;  /* 0x3f80000009087423 */ /* 0x000fe20000010008 */
[----:B------:R-:W-:Y:S01]  /*13b60*/  FFMA.FTZ R9, R5, R4, R2 ;  /* 0x0000000405097223 */ /* 0x000fe20000010002 */
[----:B------:R-:W-:Y:S01]  /*13b70*/  SHF.L.U32 R11, R11, 0x10, RZ ;  /* 0x000000100b0b7819 */ /* 0x000fe200000006ff */
[----:B------:R-:W4:Y:S01]  /*13b80*/  LDL.LU R26, [R1+0x568] ;  /* 0x00056800011a7983 */ /* 0x000f220000300800 */
[----:B-1----:R-:W-:Y:S01]  /*13b90*/  FMUL.FTZ R6, R10, R8 ;  /* 0x000000080a067220 */ /* 0x002fe20000410000 */
[----:B------:R-:W-:-:S06]  /*13ba0*/  FMUL.FTZ R8, R9, -1.4426950216293334961 ;  /* 0xbfb8aa3b09087820 */ /* 0x000fcc0000410000 */
[----:B------:R-:W1:Y:S02]  /*13bb0*/  MUFU.EX2 R8, R8 ;  /* 0x0000000800087308 */ /* 0x000e640000000800 */
[----:B-1----:R-:W-:-:S06]  /*13bc0*/  FADD.FTZ R8, R8, 1 ;  /* 0x3f80000008087421 */ /* 0x002fcc0000010000 */
[----:B------:R-:W1:Y:S01]  /*13bd0*/  MUFU.RCP R8, R8 ;  /* 0x0000000800087308 */ /* 0x000e620000001000 */
[----:B------:R-:W-:Y:S01]  /*13be0*/  SHF.L.U32 R10, R25, 0x10, RZ ;  /* 0x00000010190a7819 */ /* 0x000fe200000006ff */
[----:B------:R1:W-:Y:S01]  /*13bf0*/  STL [R1+0x290], R6 ;  /* 0x0002900601007387 */ /* 0x0003e20000100800 */
[----:B0-----:R-:W-:-:S03]  /*13c00*/  FMUL.FTZ R4, R12, UR16 ;  /* 0x000000100c047c20 */ /* 0x001fc60008410000 */
[----:B------:R-:W4:Y:S01]  /*13c10*/  LDL.LU R25, [R1+0x598] ;  /* 0x0005980001197983 */ /* 0x000f220000300800 */
[----:B-1----:R-:W-:Y:S01]  /*13c20*/  FMUL.FTZ R10, R10, R8 ;  /* 0x000000080a0a7220 */ /* 0x002fe20000410000 */
[----:B------:R-:W-:-:S04]  /*13c30*/  FADD.FTZ R8, -R8, 1 ;  /* 0x3f80000008087421 */ /* 0x000fc80000010100 */
[----:B------:R-:W-:-:S04]  /*13c40*/  FFMA.FTZ R8, R9, R8, 1 ;  /* 0x3f80000009087423 */ /* 0x000fc80000010008 */
[----:B------:R-:W-:Y:S01]  /*13c50*/  FMUL.FTZ R6, R10, R8 ;  /* 0x000000080a067220 */ /* 0x000fe20000410000 */
[----:B--2---:R-:W-:Y:S02]  /*13c60*/  SHF.L.U32 R10, R18, 0x10, RZ ;  /* 0x00000010120a7819 */ /* 0x004fe400000006ff */
[----:B------:R-:W2:Y:S01]  /*13c70*/  LDL.LU R18, [R1+0x4f4] ;  /* 0x0004f40001127983 */ /* 0x000ea20000300800 */
[----:B------:R-:W-:-:S04]  /*13c80*/  FFMA.FTZ R9, R3, R4, R0 ;  /* 0x0000000403097223 */ /* 0x000fc80000010000 */
[----:B------:R-:W-:-:S06]  /*13c90*/  FMUL.FTZ R8, R9, -1.4426950216293334961 ;  /* 0xbfb8aa3b09087820 */ /* 0x000fcc0000410000 */
[----:B------:R-:W0:Y:S02]  /*13ca0*/  MUFU.EX2 R8, R8 ;  /* 0x0000000800087308 */ /* 0x000e240000000800 */
[----:B0-----:R-:W-:-:S06]  /*13cb0*/  FADD.FTZ R8, R8, 1 ;  /* 0x3f80000008087421 */ /* 0x001fcc0000010000 */
[----:B------:R-:W0:Y:S01]  /*13cc0*/  MUFU.RCP R8, R8 ;  /* 0x0000000800087308 */ /* 0x000e220000001000 */
[----:B------:R1:W-:Y:S04]  /*13cd0*/  STL [R1+0x5f8], R4 ;  /* 0x0005f80401007387 */ /* 0x0003e80000100800 */
[----:B------:R1:W-:Y:S01]  /*13ce0*/  STL [R1+0x288], R6 ;  /* 0x0002880601007387 */ /* 0x0003e20000100800 */
[----:B------:R-:W-:Y:S01]  /*13cf0*/  SHF.L.U32 R12, R23, 0x10, RZ ;  /* 0x00000010170c7819 */ /* 0x000fe200000006ff */
[----:B0-----:R-:W-:Y:S01]  /*13d00*/  FMUL.FTZ R10, R10, R8 ;  /* 0x000000080a0a7220 */ /* 0x001fe20000410000 */
[----:B------:R-:W-:Y:S01]  /*13d10*/  FADD.FTZ R8, -R8, 1 ;  /* 0x3f80000008087421 */ /* 0x000fe20000010100 */
[----:B------:R-:W2:Y:S02]  /*13d20*/  LDL.LU R23, [R1+0x57c] ;  /* 0x00057c0001177983 */ /* 0x000ea40000300800 */
[----:B------:R-:W-:Y:S01]  /*13d30*/  FADD.FTZ R12, R12, -UR28 ;  /* 0x8000001c0c0c7e21 */ /* 0x000fe20008010000 */
[----:B------:R-:W-:-:S03]  /*13d40*/  FFMA.FTZ R8, R9, R8, 1 ;  /* 0x3f80000009087423 */ /* 0x000fc60000010008 */
[----:B-1----:R-:W-:Y:S01]  /*13d50*/  FMUL.FTZ R4, R12, UR16 ;  /* 0x000000100c047c20 */ /* 0x002fe20008410000 */
[----:B------:R-:W-:-:S03]  /*13d60*/  FMUL.FTZ R6, R10, R8 ;  /* 0x000000080a067220 */ /* 0x000fc60000410000 */
[----:B------:R-:W-:-:S04]  /*13d70*/  FFMA.FTZ R9, R5, R4, R2 ;  /* 0x0000000405097223 */ /* 0x000fc80000010002 */
[----:B------:R-:W-:-:S06]  /*13d80*/  FMUL.FTZ R8, R9, -1.4426950216293334961 ;  /* 0xbfb8aa3b09087820 */ /* 0x000fcc0000410000 */
        /* <DEDUP_REMOVED lines=9> */
[----:B-1----:R-:W-:Y:S01]  /*13e20*/  FMUL.FTZ R6, R10, R8 ;  /* 0x000000080a067220 */ /* 0x002fe20000410000 */
[----:B----4-:R-:W-:Y:S02]  /*13e30*/  SHF.L.U32 R10, R19, 0x10, RZ ;  /* 0x00000010130a7819 */ /* 0x010fe400000006ff */
[----:B------:R-:W4:Y:S01]  /*13e40*/  LDL.LU R19, [R1+0x4d8] ;  /* 0x0004d80001137983 */ /* 0x000f220000300800 */
[----:B------:R-:W-:-:S03]  /*13e50*/  FADD.FTZ R11, R11, -UR28 ;  /* 0x8000001c0b0b7e21 */ /* 0x000fc60008010000 */
[----:B------:R0:W-:Y:S02]  /*13e60*/  STL [R1+0x5f4], R4 ;  /* 0x0005f40401007387 */ /* 0x0001e40000100800 */
[----:B0-----:R-:W-:-:S04]  /*13e70*/  FMUL.FTZ R4, R11, UR16 ;  /* 0x000000100b047c20 */ /* 0x001fc80008410000 */
[----:B------:R-:W-:Y:S01]  /*13e80*/  FFMA.FTZ R9, R3, R4, R0 ;  /* 0x0000000403097223 */ /* 0x000fe20000010000 */
[----:B--2---:R-:W-:Y:S02]  /*13e90*/  SHF.L.U32 R11, R18, 0x10, RZ ;  /* 0x00000010120b7819 */ /* 0x004fe400000006ff */
[----:B------:R-:W2:Y:S01]  /*13ea0*/  LDL.LU R18, [R1+0x580] ;  /* 0x0005800001127983 */ /* 0x000ea20000300800 */
        /* <DEDUP_REMOVED lines=14> */
[----:B------:R-:W-:Y:S01]  /*13f90*/  FMUL.FTZ R8, R9, -1.4426950216293334961 ;  /* 0xbfb8aa3b09087820 */ /* 0x000fe20000410000 */
[----:B------:R0:W-:Y:S05]  /*13fa0*/  STL [R1+0x590], R4 ;  /* 0x0005900401007387 */ /* 0x0001ea0000100800 */
[----:B------:R-:W1:Y:S02]  /*13fb0*/  MUFU.EX2 R8, R8 ;  /* 0x0000000800087308 */ /* 0x000e640000000800 */
[----:B-1----:R-:W-:-:S06]  /*13fc0*/  FADD.FTZ R8, R8, 1 ;  /* 0x3f80000008087421 */ /* 0x002fcc0000010000 */
[----:B------:R-:W1:Y:S01]  /*13fd0*/  MUFU.RCP R8, R8 ;  /* 0x0000000800087308 */ /* 0x000e620000001000 */
[----:B---3--:R-:W-:Y:S02]  /*13fe0*/  SHF.L.U32 R11, R21, 0x10, RZ ;  /* 0x00000010150b7819 */ /* 0x008fe400000006ff */
[----:B------:R-:W3:Y:S03]  /*13ff0*/  LDL.LU R21, [R1+0x570] ;  /* 0x0005700001157983 */ /* 0x000ee60000300800 */
[----:B------:R-:W-:-:S04]  /*14000*/  FADD.FTZ R11, R11, -UR28 ;  /* 0x8000001c0b0b7e21 */ /* 0x000fc80008010000 */
[----:B0-----:R-:W-:Y:S01]  /*14010*/  FMUL.FTZ R4, R11, UR16 ;  /* 0x000000100b047c20 */ /* 0x001fe20008410000 */
[----:B-1----:R-:W-:Y:S01]  /*14020*/  FMUL.FTZ R10, R10, R8 ;  /* 0x000000080a0a7220 */ /* 0x002fe20000410000 */
[----:B----4-:R-:W-:Y:S02]  /*14030*/  SHF.L.U32 R11, R19, 0x10, RZ ;  /* 0x00000010130b7819 */ /* 0x010fe400000006ff */
[----:B------:R-:W4:Y:S01]  /*14040*/  LDL.LU R19, [R1+0x574] ;  /* 0x0005740001137983 */ /* 0x000f220000300800 */
        /* <DEDUP_REMOVED lines=8> */
[----:B------:R-:W0:Y:S01]  /*140d0*/  MUFU.RCP R8, R8 ;  /* 0x0000000800087308 */ /* 0x000e220000001000 */
[----:B------:R-:W-:Y:S02]  /*140e0*/  SHF.L.U32 R10, R23, 0x10, RZ ;  /* 0x00000010170a7819 */ /* 0x000fe400000006ff */
[----:B------:R-:W4:Y:S04]  /*140f0*/  LDL.LU R23, [R1+0x4c4] ;  /* 0x0004c40001177983 */ /* 0x000f280000300800 */
[----:B------:R1:W-:Y:S01]  /*14100*/  STL [R1+0x284], R6 ;  /* 0x0002840601007387 */ /* 0x0003e20000100800 */
[----:B0-----:R-:W-:Y:S01]  /*14110*/  FMUL.FTZ R10, R10, R8 ;  /* 0x000000080a0a7220 */ /* 0x001fe20000410000 */
[----:B------:R-:W-:-:S04]  /*14120*/  FADD.FTZ R8, -R8, 1 ;  /* 0x3f80000008087421 */ /* 0x000fc80000010100 */
[----:B------:R-:W-:-:S04]  /*14130*/  FFMA.FTZ R8, R9, R8, 1 ;  /* 0x3f80000009087423 */ /* 0x000fc80000010008 */
[----:B-1----:R-:W-:Y:S01]  /*14140*/  FMUL.FTZ R6, R10, R8 ;  /* 0x000000080a067220 */ /* 0x002fe20000410000 */
[----:B--2---:R-:W-:Y:S02]  /*14150*/  SHF.L.U32 R10, R18, 0x10, RZ ;  /* 0x00000010120a7819 */ /* 0x004fe400000006ff */
[----:B------:R-:W2:Y:S01]  /*14160*/  LDL.LU R18, [R1+0x278] ;  /* 0x0002780001127983 */ /* 0x000ea20000300800 */
        /* <DEDUP_REMOVED lines=8> */
[----:B------:R-:W-:Y:S01]  /*141f0*/  SHF.L.U32 R11, R25, 0x10, RZ ;  /* 0x00000010190b7819 */ /* 0x000fe200000006ff */
[----:B------:R1:W-:Y:S04]  /*14200*/  STL [R1+0x588], R4 ;  /* 0x0005880401007387 */ /* 0x0003e80000100800 */
[----:B------:R-:W-:Y:S01]  /*14210*/  FADD.FTZ R11, R11, -UR28 ;  /* 0x8000001c0b0b7e21 */ /* 0x000fe20008010000 */
[----:B------:R3:W-:Y:S04]  /*14220*/  STL [R1+0x29c], R6 ;  /* 0x00029c0601007387 */ /* 0x0007e80000100800 */
[----:B------:R-:W2:Y:S01]  /*14230*/  LDL.LU R25, [R1+0x274] ;  /* 0x0002740001197983 */ /* 0x000ea20000300800 */
[----:B0-----:R-:W-:Y:S01]  /*14240*/  FMUL.FTZ R10, R10, R8 ;  /* 0x000000080a0a7220 */ /* 0x001fe20000410000 */
[----:B------:R-:W-:Y:S01]  /*14250*/  FADD.FTZ R8, -R8, 1 ;  /* 0x3f80000008087421 */ /* 0x000fe20000010100 */
[----:B-1----:R-:W-:-:S03]  /*14260*/  FMUL.FTZ R4, R11, UR16 ;  /* 0x000000100b047c20 */ /* 0x002fc60008410000 */
[----:B------:R-:W-:Y:S01]  /*14270*/  FFMA.FTZ R8, R9, R8, 1 ;  /* 0x3f80000009087423 */ /* 0x000fe20000010008 */
[----:B------:R-:W-:-:S03]  /*14280*/  FFMA.FTZ R9, R3, R4, R0 ;  /* 0x0000000403097223 */ /* 0x000fc60000010000 */
[----:B------:R-:W-:Y:S01]  /*14290*/  FMUL.FTZ R50, R10, R8 ;  /* 0x000000080a327220 */ /* 0x000fe20000410000 */
[----:B------:R-:W-:-:S06]  /*142a0*/  FMUL.FTZ R8, R9, -1.4426950216293334961 ;  /* 0xbfb8aa3b09087820 */ /* 0x000fcc0000410000 */
        /* <DEDUP_REMOVED lines=9> */
[----:B----4-:R-:W-:Y:S02]  /*14340*/  SHF.L.U32 R10, R19, 0x10, RZ ;  /* 0x00000010130a7819 */ /* 0x010fe400000006ff */
[----:B------:R-:W4:Y:S04]  /*14350*/  LDL.LU R19, [R1+0x56c] ;  /* 0x00056c0001137983 */ /* 0x000f280000300800 */
[----:B------:R0:W-:Y:S01]  /*14360*/  STL [R1+0x57c], R4 ;  /* 0x00057c0401007387 */ /* 0x0001e20000100800 */
[----:B------:R-:W-:-:S03]  /*14370*/  SHF.L.U32 R11, R23, 0x10, RZ ;  /* 0x00000010170b7819 */ /* 0x000fc600000006ff */
[----:B------:R-:W-:Y:S02]  /*14380*/  STL [R1+0x27c], R6 ;  /* 0x00027c0601007387 */ /* 0x000fe40000100800 */
[----:B------:R-:W-:Y:S02]  /*14390*/  FADD.FTZ R11, R11, -UR28 ;  /* 0x8000001c0b0b7e21 */ /* 0x000fe40008010000 */
[----:B------:R-:W4:Y:S02]  /*143a0*/  LDL.LU R23, [R1+0x560] ;  /* 0x0005600001177983 */ /* 0x000f240000300800 */
[----:B0-----:R-:W-:Y:S01]  /*143b0*/  FMUL.FTZ R4, R11, UR16 ;  /* 0x000000100b047c20 */ /* 0x001fe20008410000 */
[----:B--2---:R-:W-:Y:S02]  /*143c0*/  SHF.L.U32 R11, R18, 0x10, RZ ;  /* 0x00000010120b7819 */ /* 0x004fe400000006ff */
[----:B------:R-:W2:Y:S01]  /*143d0*/  LDL.LU R18, [R1+0x49c] ;  /* 0x00049c0001127983 */ /* 0x000ea20000300800 */
[----:B------:R-:W-:-:S04]  /*143e0*/  FFMA.FTZ R9, R5, R4, R2 ;  /* 0x0000000405097223 */ /* 0x000fc80000010002 */
[----:B------:R-:W-:-:S06]  /*143f0*/  FMUL.FTZ R8, R9, -1.4426950216293334961 ;  /* 0xbfb8aa3b09087820 */ /* 0x000fcc0000410000 */
        /* <DEDUP_REMOVED lines=16> */
[----:B---3--:R-:W-:Y:S01]  /*14500*/  SHF.L.U32 R11, R21, 0x10, RZ ;  /* 0x00000010150b7819 */ /* 0x008fe200000006ff */
[----:B------:R1:W-:Y:S04]  /*14510*/  STL [R1+0x574], R4 ;  /* 0x0005740401007387 */ /* 0x0003e80000100800 */
[----:B------:R-:W3:Y:S01]  /*14520*/  LDL.LU R21, [R1+0x564] ;  /* 0x0005640001157983 */ /* 0x000ee20000300800 */
[----:B0-----:R-:W-:Y:S01]  /*14530*/  FMUL.FTZ R10, R10, R8 ;  /* 0x000000080a0a7220 */ /* 0x001fe20000410000 */
[----:B------:R-:W-:-:S02]  /*14540*/  FADD.FTZ R8, -R8, 1 ;  /* 0x3f80000008087421 */ /* 0x000fc40000010100 */
[----:B------:R-:W-:Y:S02]  /*14550*/  STL [R1+0x278], R6 ;  /* 0x0002780601007387 */ /* 0x000fe40000100800 */
[----:B------:R-:W-:Y:S02]  /*14560*/  FFMA.FTZ R8, R9, R8, 1 ;  /* 0x3f80000009087423 */ /* 0x000fe40000010008 */
[----:B------:R-:W3:Y:S02]  /*14570*/  LDL.LU R26, [R1+0x550] ;  /* 0x00055000011a7983 */ /* 0x000ee40000300800 */
[----:B------:R-:W-:Y:S01]  /*14580*/  FMUL.FTZ R52, R10, R8 ;  /* 0x000000080a347220 */ /* 0x000fe20000410000 */
[----:B----4-:R-:W-:Y:S02]  /*14590*/  SHF.L.U32 R10, R19, 0x10, RZ ;  /* 0x00000010130a7819 */ /* 0x010fe400000006ff */
[----:B------:R-:W4:Y:S01]  /*145a0*/  LDL.LU R19, [R1+0x270] ;  /* 0x0002700001137983 */ /* 0x000f220000300800 */
[----:B------:R-:W-:-:S04]  /*145b0*/  FADD.FTZ R11, R11, -UR28 ;  /* 0x8000001c0b0b7e21 */ /* 0x000fc80008010000 */
[----:B-1----:R-:W-:Y:S01]  /*145c0*/  FMUL.FTZ R4, R11, UR16 ;  /* 0x000000100b047c20 */ /* 0x002fe20008410000 */
[----:B------:R-:W-:Y:S02]  /*145d0*/  SHF.L.U32 R11, R25, 0x10, RZ ;  /* 0x00000010190b7819 */ /* 0x000fe400000006ff */
[----:B------:R-:W4:Y:S03]  /*145e0*/  LDL.LU R25, [R1+0x548] ;  /* 0x0005480001197983 */ /* 0x000f260000300800 */
[----:B------:R-:W-:Y:S01]  /*145f0*/  FADD.FTZ R11, R11, -UR28 ;  /* 0x8000001c0b0b7e21 */ /* 0x000fe20008010000 */
[----:B------:R0:W-:Y:S01]  /*14600*/  STL [R1+0x570], R4 ;  /* 0x0005700401007387 */ /* 0x0001e20000100800 */
[----:B------:R-:W-:Y:S02]  /*14610*/  FFMA.FTZ R9, R5, R4, R2 ;  /* 0x0000000405097223 */ /* 0x000fe40000010002 */
[----:B0-----:R-:W-:-:S02]  /*14620*/  FMUL.FTZ R4, R11, UR16 ;  /* 0x000000100b047c20 */ /* 0x001fc40008410000 */
[----:B------:R-:W-:Y:S01]  /*14630*/  FMUL.FTZ R8, R9, -1.4426950216293334961 ;  /* 0xbfb8aa3b09087820 */ /* 0x000fe20000410000 */
[----:B--2---:R-:W-:Y:S02]  /*14640*/  SHF.L.U32 R11, R18, 0x10, RZ ;  /* 0x00000010120b7819 */ /* 0x004fe400000006ff */
[----:B------:R-:W2:Y:S03]  /*14650*/  LDL.LU R18, [R1+0x498] ;  /* 0x0004980001127983 */ /* 0x000ea60000300800 */
        /* <DEDUP_REMOVED lines=14> */
[----:B------:R-:W2:Y:S01]  /*14740*/  LDL.LU R23, [R1+0x554] ;  /* 0x0005540001177983 */ /* 0x000ea20000300800 */
[----:B0-----:R-:W-:Y:S01]  /*14750*/  FMUL.FTZ R10, R10, R8 ;  /* 0x000000080a0a7220 */ /* 0x001fe20000410000 */
[----:B------:R-:W-:-:S04]  /*14760*/  FADD.FTZ R8, -R8, 1 ;  /* 0x3f80000008087421 */ /* 0x000fc80000010100 */
[----:B------:R-:W-:-:S04]  /*14770*/  FFMA.FTZ R8, R9, R8, 1 ;  /* 0x3f80000009087423 */ /* 0x000fc80000010008 */
[----:B-1----:R-:W-:Y:S01]  /*14780*/  FMUL.FTZ R6, R10, R8 ;  /* 0x000000080a067220 */ /* 0x002fe20000410000 */
[----:B------:R-:W-:Y:S01]  /*14790*/  FADD.FTZ R11, R11, -UR28 ;  /* 0x8000001c0b0b7e21 */ /* 0x000fe20008010000 */
[----:B------:R0:W-:Y:S03]  /*147a0*/  STL [R1+0x568], R4 ;  /* 0x0005680401007387 */ /* 0x0001e60000100800 */
[----:B0-----:R-:W-:Y:S01]  /*147b0*/  FMUL.FTZ R4, R11, UR16 ;  /* 0x000000100b047c20 */ /* 0x001fe20008410000 */
        /* <DEDUP_REMOVED lines=20> */
[----:B------:R-:W0:Y:S01]  /*14900*/  MUFU.EX2 R8, R8 ;  /* 0x0000000800087308 */ /* 0x000e220000000800 */
[----:B------:R-:W-:Y:S01]  /*14910*/  FADD.FTZ R11, R11, -UR28 ;  /* 0x8000001c0b0b7e21 */ /* 0x000fe20008010000 */
[----:B------:R1:W-:Y:S01]  /*14920*/  STL [R1+0x55c], R4 ;  /* 0x00055c0401007387 */ /* 0x0003e20000100800 */
[----:B0-----:R-:W-:-:S06]  /*14930*/  FADD.FTZ R8, R8, 1 ;  /* 0x3f80000008087421 */ /* 0x001fcc0000010000 */
[----:B------:R-:W0:Y:S01]  /*14940*/  MUFU.RCP R8, R8 ;  /* 0x0000000800087308 */ /* 0x000e220000001000 */
[----:B-1----:R-:W-:Y:S01]  /*14950*/  FMUL.FTZ R4, R11, UR16 ;  /* 0x000000100b047c20 */ /* 0x002fe20008410000 */
[----:B------:R-:W-:Y:S01]  /*14960*/  SHF.L.U32 R10, R26, 0x10, RZ ;  /* 0x000000101a0a7819 */ /* 0x000fe200000006ff */
[----:B------:R1:W-:Y:S04]  /*14970*/  STL [R1+0x2a0], R6 ;  /* 0x0002a00601007387 */ /* 0x0003e80000100800 */
[----:B------:R3:W-:Y:S04]  /*14980*/  STL [R1+0x558], R4 ;  /* 0x0005580401007387 */ /* 0x0007e80000100800 */
[----:B------:R-:W2:Y:S01]  /*14990*/  LDL.LU R26, [R1+0x538] ;  /* 0x00053800011a7983 */ /* 0x000ea20000300800 */
[----:B0-----:R-:W-:Y:S01]  /*149a0*/  FMUL.FTZ R10, R10, R8 ;  /* 0x000000080a0a7220 */ /* 0x001fe20000410000 */
[----:B------:R-:W-:-:S04]  /*149b0*/  FADD.FTZ R8, -R8, 1 ;  /* 0x3f80000008087421 */ /* 0x000fc80000010100 */
[----:B------:R-:W-:Y:S01]  /*149c0*/  FFMA.FTZ R8, R9, R8, 1 ;  /* 0x3f80000009087423 */ /* 0x000fe20000010008 */
[----:B------:R-:W-:-:S03]  /*149d0*/  FFMA.FTZ R9, R5, R4, R2 ;  /* 0x0000000405097223 */ /* 0x000fc60000010002 */
[----:B-1----:R-:W-:Y:S01]  /*149e0*/  FMUL.FTZ R6, R10, R8 ;  /* 0x000000080a067220 */ /* 0x002fe20000410000 */
[----:B------:R-:W-:Y:S02]  /*149f0*/  SHF.L.U32 R10, R23, 0x10, RZ ;  /* 0x00000010170a7819 */ /* 0x000fe400000006ff */
[----:B------:R-:W2:Y:S01]  /*14a00*/  LDL.LU R23, [R1+0x268] ;  /* 0x0002680001177983 */ /* 0x000ea20000300800 */
[----:B------:R-:W-:-:S06]  /*14a10*/  FMUL.FTZ R8, R9, -1.4426950216293334961 ;  /* 0xbfb8aa3b09087820 */ /* 0x000fcc0000410000 */
[----:B------:R-:W0:Y:S01]  /*14a20*/  MUFU.EX2 R8, R8 ;  /* 0x0000000800087308 */ /* 0x000e220000000800 */
[----:B---3--:R-:W-:Y:S02]  /*14a30*/  SHF.L.U32 R11, R21, 0x10, RZ ;  /* 0x00000010150b7819 */ /* 0x008fe400000006ff */
[----:B------:R-:W3:Y:S03]  /*14a40*/  LDL.LU R21, [R1+0x528] ;  /* 0x0005280001157983 */ /* 0x000ee60000300800 */
[----:B------:R-:W-:-:S04]  /*14a50*/  FADD.FTZ R11, R11, -UR28 ;  /* 0x8000001c0b0b7e21 */ /* 0x000fc80008010000 */
[----:B------:R-:W-:Y:S01]  /*14a60*/  FMUL.FTZ R4, R11, UR16 ;  /* 0x000000100b047c20 */ /* 0x000fe20008410000 */
        /* <DEDUP_REMOVED lines=14> */
[----:B------:R-:W-:Y:S01]  /*14b50*/  SHF.L.U32 R10, R25, 0x10, RZ ;  /* 0x00000010190a7819 */ /* 0x000fe200000006ff */
[----:B------:R-:W-:Y:S01]  /*14b60*/  FADD.FTZ R11, R11, -UR28 ;  /* 0x8000001c0b0b7e21 */ /* 0x000fe20008010000 */
[----:B------:R1:W-:Y:S04]  /*14b70*/  STL [R1+0x550], R4 ;  /* 0x0005500401007387 */ /* 0x0003e80000100800 */
[----:B------:R1:W-:Y:S04]  /*14b80*/  STL [R1+0x26c], R6 ;  /* 0x00026c0601007387 */ /* 0x0003e80000100800 */
[----:B------:R-:W4:Y:S01]  /*14b90*/  LDL.LU R25, [R1+0x52c] ;  /* 0x00052c0001197983 */ /* 0x000f220000300800 */
[----:B0-----:R-:W-:Y:S01]  /*14ba0*/  FMUL.FTZ R10, R10, R8 ;  /* 0x000000080a0a7220 */ /* 0x001fe20000410000 */
[----:B------:R-:W-:-:S04]  /*14bb0*/  FADD.FTZ R8, -R8, 1 ;  /* 0x3f80000008087421 */ /* 0x000fc80000010100 */
[----:B------:R-:W-:-:S04]  /*14bc0*/  FFMA.FTZ R8, R9, R8, 1 ;  /* 0x3f80000009087423 */ /* 0x000fc80000010008 */
[----:B------:R-:W-:Y:S01]  /*14bd0*/  FMUL.FTZ R51, R10, R8 ;  /* 0x000000080a337220 */ /* 0x000fe20000410000 */
[----:B--2---:R-:W-:Y:S02]  /*14be0*/  SHF.L.U32 R10, R18, 0x10, RZ ;  /* 0x00000010120a7819 */ /* 0x004fe400000006ff */
[----:B------:R-:W2:Y:S01]  /*14bf0*/  LDL.LU R18, [R1+0x260] ;  /* 0x0002600001127983 */ /* 0x000ea20000300800 */
[----:B-1----:R-:W-:-:S04]  /*14c00*/  FMUL.FTZ R4, R11, UR16 ;  /* 0x000000100b047c20 */ /* 0x002fc80008410000 */
        /* <DEDUP_REMOVED lines=10> */
[----:B------:R-:W-:-:S03]  /*14cb0*/  SHF.L.U32 R11, R23, 0x10, RZ ;  /* 0x00000010170b7819 */ /* 0x000fc600000006ff */
[----:B------:R-:W2:Y:S02]  /*14cc0*/  LDL.LU R23, [R1+0x530] ;  /* 0x0005300001177983 */ /* 0x000ea40000300800 */
[----:B------:R-:W-:-:S04]  /*14cd0*/  FADD.FTZ R11, R11, -UR28 ;  /* 0x8000001c0b0b7e21 */ /* 0x000fc80008010000 */
        /* <DEDUP_REMOVED lines=21> */
[----:B------:R-:W-:-:S06]  /*14e30*/  FMUL.FTZ R8, R9, -1.4426950216293334961 ;  /* 0xbfb8aa3b09087820 */ /* 0x000fcc0000410000 */
[----:B------:R-:W0:Y:S01]  /*14e40*/  MUFU.EX2 R8, R8 ;  /* 0x0000000800087308 */ /* 0x000e220000000800 */
[----:B------:R-:W-:Y:S01]  /*14e50*/  FADD.FTZ R11, R11, -UR28 ;  /* 0x8000001c0b0b7e21 */ /* 0x000fe20008010000 */
[----:B------:R1:W-:Y:S01]  /*14e60*/  STL [R1+0x540], R4 ;  /* 0x0005400401007387 */ /* 0x0003e20000100800 */
[----:B0-----:R-:W-:Y:S02]  /*14e70*/  FADD.FTZ R8, R8, 1 ;  /* 0x3f80000008087421 */ /* 0x001fe40000010000 */
[----:B-1----:R-:W-:-:S04]  /*14e80*/  FMUL.FTZ R4, R11, UR16 ;  /* 0x000000100b047c20 */ /* 0x002fc80008410000 */
[----:B------:R-:W0:Y:S01]  /*14e90*/  MUFU.RCP R8, R8 ;  /* 0x0000000800087308 */ /* 0x000e220000001000 */
[----:B------:R-:W-:Y:S01]  /*14ea0*/  SHF.L.U32 R10, R26, 0x10, RZ ;  /* 0x000000101a0a7819 */ /* 0x000fe200000006ff */
[----:B------:R1:W-:Y:S04]  /*14eb0*/  STL [R1+0x528], R4 ;  /* 0x0005280401007387 */ /* 0x0003e80000100800 */
[----:B------:R4:W-:Y:S04]  /*14ec0*/  STL [R1+0x2a4], R6 ;  /* 0x0002a40601007387 */ /* 0x0009e80000100800 */
[----:B------:R4:W-:Y:S04]  /*14ed0*/  STL [R1+0x78c], R52 ;  /* 0x00078c3401007387 */ /* 0x0009e80000100800 */
[----:B------:R-:W2:Y:S01]  /*14ee0*/  LDL.LU R26, [R1+0x4f8] ;  /* 0x0004f800011a7983 */ /* 0x000ea20000300800 */
[----:B0-----:R-:W-:Y:S01]  /*14ef0*/  FMUL.FTZ R10, R10, R8 ;  /* 0x000000080a0a7220 */ /* 0x001fe20000410000 */
[----:B------:R-:W-:-:S04]  /*14f00*/  FADD.FTZ R8, -R8, 1 ;  /* 0x3f80000008087421 */ /* 0x000fc80000010100 */
[----:B------:R-:W-:Y:S01]  /*14f10*/  FFMA.FTZ R8, R9, R8, 1 ;  /* 0x3f80000009087423 */ /* 0x000fe20000010008 */
[----:B------:R-:W-:-:S03]  /*14f20*/  FFMA.FTZ R9, R3, R4, R0 ;  /* 0x0000000403097223 */ /* 0x000fc60000010000 */
[----:B------:R-:W-:Y:S01]  /*14f30*/  FMUL.FTZ R46, R10, R8 ;  /* 0x000000080a2e7220 */ /* 0x000fe20000410000 */
[----:B------:R-:W-:-:S06]  /*14f40*/  FMUL.FTZ R8, R9, -1.4426950216293334961 ;  /* 0xbfb8aa3b09087820 */ /* 0x000fcc0000410000 */
[----:B------:R-:W0:Y:S01]  /*14f50*/  MUFU.EX2 R8, R8 ;  /* 0x0000000800087308 */ /* 0x000e220000000800 */
[----:B---3--:R-:W-:Y:S02]  /*14f60*/  SHF.L.U32 R11, R21, 0x10, RZ ;  /* 0x00000010150b7819 */ /* 0x008fe400000006ff */
[----:B------:R-:W3:Y:S03]  /*14f70*/  LDL.LU R21, [R1+0x458] ;  /* 0x0004580001157983 */ /* 0x000ee60000300800 */
[----:B------:R-:W-:-:S04]  /*14f80*/  FADD.FTZ R11, R11, -UR28 ;  /* 0x8000001c0b0b7e21 */ /* 0x000fc80008010000 */
[----:B-1----:R-:W-:Y:S01]  /*14f90*/  FMUL.FTZ R4, R11, UR16 ;  /* 0x000000100b047c20 */ /* 0x002fe20008410000 */
[----:B0-----:R-:W-:-:S06]  /*14fa0*/  FADD.FTZ R8, R8, 1 ;  /* 0x3f80000008087421 */ /* 0x001fcc0000010000 */
[----:B------:R-:W0:Y:S01]  /*14fb0*/  MUFU.RCP R8, R8 ;  /* 0x0000000800087308 */ /* 0x000e220000001000 */
[----:B----4-:R-:W-:Y:S02]  /*14fc0*/  SHF.L.U32 R11, R19, 0x10, RZ ;  /* 0x00000010130b7819 */ /* 0x010fe400000006ff */
[----:B------:R-:W4:Y:S01]  /*14fd0*/  LDL.LU R19, [R1+0x258] ;  /* 0x0002580001137983 */ /* 0x000f220000300800 */
[----:B------:R-:W-:-:S03]  /*14fe0*/  SHF.L.U32 R10, R25, 0x10, RZ ;  /* 0x00000010190a7819 */ /* 0x000fc600000006ff */
[----:B------:R-:W4:Y:S02]  /*14ff0*/  LDL.LU R25, [R1+0x524] ;  /* 0x0005240001197983 */ /* 0x000f240000300800 */
        /* <DEDUP_REMOVED lines=15> */
[----:B--2---:R-:W-:Y:S02]  /*150f0*/  SHF.L.U32 R10, R18, 0x10, RZ ;  /* 0x00000010120a7819 */ /* 0x004fe400000006ff */
[----:B------:R-:W2:Y:S01]  /*15100*/  LDL.LU R18, [R1+0x434] ;  /* 0x0004340001127983 */ /* 0x000ea20000300800 */
[----:B------:R-:W-:-:S03]  /*15110*/  FADD.FTZ R11, R11, -UR28 ;  /* 0x8000001c0b0b7e21 */ /* 0x000fc60008010000 */
[----:B------:R0:W-:Y:S02]  /*15120*/  STL [R1+0x514], R4 ;  /* 0x0005140401007387 */ /* 0x0001e40000100800 */
[----:B0-----:R-:W-:-:S04]  /*15130*/  FMUL.FTZ R4, R11, UR16 ;  /* 0x000000100b047c20 */ /* 0x001fc80008410000 */
[----:B------:R-:W-:-:S04]  /*15140*/  FFMA.FTZ R9, R3, R4, R0 ;  /* 0x0000000403097223 */ /* 0x000fc80000010000 */
[----:B------:R-:W-:-:S06]  /*15150*/  FMUL.FTZ R8, R9, -1.4426950216293334961 ;  /* 0xbfb8aa3b09087820 */ /* 0x000fcc0000410000 */
[----:B------:R-:W0:Y:S01]  /*15160*/  MUFU.EX2 R8, R8 ;  /* 0x0000000800087308 */ /* 0x000e220000000800 */
[----:B------:R1:W-:Y:S01]  /*15170*/  STL [R1+0x510], R4 ;  /* 0x0005100401007387 */ /* 0x0003e20000100800 */
[----:B0-----:R-:W-:-:S06]  /*15180*/  FADD.FTZ R8, R8, 1 ;  /* 0x3f80000008087421 */ /* 0x001fcc0000010000 */
[----:B------:R-:W0:Y:S02]  /*15190*/  MUFU.RCP R8, R8 ;  /* 0x0000000800087308 */ /* 0x000e240000001000 */
[----:B0-----:R-:W-:Y:S01]  /*151a0*/  FMUL.FTZ R10, R10, R8 ;  /* 0x000000080a0a7220 */ /* 0x001fe20000410000 */
[----:B------:R-:W-:-:S04]  /*151b0*/  FADD.FTZ R8, -R8, 1 ;  /* 0x3f80000008087421 */ /* 0x000fc80000010100 */
[----:B------:R-:W-:-:S04]  /*151c0*/  FFMA.FTZ R8, R9, R8, 1 ;  /* 0x3f80000009087423 */ /* 0x000fc80000010008 */
[----:B------:R-:W-:Y:S01]  /*151d0*/  FMUL.FTZ R49, R10, R8 ;  /* 0x000000080a317220 */ /* 0x000fe20000410000 */
[----:B---3--:R-:W-:Y:S02]  /*151e0*/  SHF.L.U32 R11, R21, 0x10, RZ ;  /* 0x00000010150b7819 */ /* 0x008fe400000006ff */
[----:B------:R-:W3:Y:S03]  /*151f0*/  LDL.LU R21, [R1+0x518] ;  /* 0x0005180001157983 */ /* 0x000ee60000300800 */
[----:B------:R-:W-:-:S04]  /*15200*/  FADD.FTZ R11, R11, -UR28 ;  /* 0x8000001c0b0b7e21 */ /* 0x000fc80008010000 */
[----:B-1----:R-:W-:Y:S01]  /*15210*/  FMUL.FTZ R4, R11, UR16 ;  /* 0x000000100b047c20 */ /* 0x002fe20008410000 */
[----:B----4-:R-:W-:Y:S02]  /*15220*/  SHF.L.U32 R11, R19, 0x10, RZ ;  /* 0x00000010130b7819 */ /* 0x010fe400000006ff */
[----:B------:R-:W4:Y:S01]  /*15230*/  LDL.LU R19, [R1+0x504] ;  /* 0x0005040001137983 */ /* 0x000f220000300800 */
[----:B------:R-:W-:-:S03]  /*15240*/  SHF.L.U32 R10, R25, 0x10, RZ ;  /* 0x00000010190a7819 */ /* 0x000fc600000006ff */
[----:B------:R-:W4:Y:S01]  /*15250*/  LDL.LU R25, [R1+0x250] ;  /* 0x0002500001197983 */ /* 0x000f220000300800 */
[----:B------:R-:W-:Y:S01]  /*15260*/  FADD.FTZ R11, R11, -UR28 ;  /* 0x8000001c0b0b7e21 */ /* 0x000fe20008010000 */
[----:B------:R-:W-:Y:S02]  /*15270*/  FFMA.FTZ R9, R5, R4, R2 ;  /* 0x0000000405097223 */ /* 0x000fe40000010002 */
[----:B------:R0:W-:Y:S02]  /*15280*/  STL [R1+0x4f4], R4 ;  /* 0x0004f40401007387 */ /* 0x0001e40000100800 */
[----:B0-----:R-:W-:Y:S01]  /*15290*/  FMUL.FTZ R4, R11, UR16 ;  /* 0x000000100b047c20 */ /* 0x001fe20008410000 */
        /* <DEDUP_REMOVED lines=42> */
[----:B------:R1:W-:Y:S04]  /*15540*/  STL [R1+0x2a8], R6 ;  /* 0x0002a80601007387 */ /* 0x0003e80000100800 */
[----:B------:R-:W4:Y:S01]  /*15550*/  LDL.LU R25, [R1+0x240] ;  /* 0x0002400001197983 */ /* 0x000f220000300800 */
[----:B0-----:R-:W-:-:S04]  /*15560*/  FMUL.FTZ R4, R11, UR16 ;  /* 0x000000100b047c20 */ /* 0x001fc80008410000 */
        /* <DEDUP_REMOVED lines=8> */
[----:B-1----:R-:W-:Y:S01]  /*155f0*/  FMUL.FTZ R6, R10, R8 ;  /* 0x000000080a067220 */ /* 0x002fe20000410000 */
[----:B--2---:R-:W-:Y:S02]  /*15600*/  SHF.L.U32 R10, R18, 0x10, RZ ;  /* 0x00000010120a7819 */ /* 0x004fe400000006ff */
[----:B------:R-:W2:Y:S04]  /*15610*/  LDL.LU R18, [R1+0x4fc] ;  /* 0x0004fc0001127983 */ /* 0x000ea80000300800 */
[----:B------:R0:W-:Y:S01]  /*15620*/  STL [R1+0x4d8], R4 ;  /* 0x0004d80401007387 */ /* 0x0001e20000100800 */
[----:B------:R-:W-:-:S03]  /*15630*/  SHF.L.U32 R11, R23, 0x10, RZ ;  /* 0x00000010170b7819 */ /* 0x000fc600000006ff */
[----:B------:R-:W2:Y:S02]  /*15640*/  LDL.LU R23, [R1+0x248] ;  /* 0x0002480001177983 */ /* 0x000ea40000300800 */
[----:B------:R-:W-:-:S04]  /*15650*/  FADD.FTZ R11, R11, -UR28 ;  /* 0x8000001c0b0b7e21 */ /* 0x000fc80008010000 */
        /* <DEDUP_REMOVED lines=11> */
[----:B----4-:R-:W-:Y:S02]  /*15710*/  SHF.L.U32 R11, R19, 0x10, RZ ;  /* 0x00000010130b7819 */ /* 0x010fe400000006ff */
[----:B------:R-:W4:Y:S01]  /*15720*/  LDL.LU R19, [R1+0x4e8] ;  /* 0x0004e80001137983 */ /* 0x000f220000300800 */
        /* <DEDUP_REMOVED lines=13> */
[----:B------:R-:W-:Y:S04]  /*15800*/  STL [R1+0x24c], R6 ;  /* 0x00024c0601007387 */ /* 0x000fe80000100800 */
        /* <DEDUP_REMOVED lines=10> */
[----:B------:R-:W0:Y:S01]  /*158b0*/  MUFU.EX2 R8, R8 ;  /* 0x0000000800087308 */ /* 0x000e220000000800 */
[----:B------:R-:W-:Y:S01]  /*158c0*/  SHF.L.U32 R11, R25, 0x10, RZ ;  /* 0x00000010190b7819 */ /* 0x000fe200000006ff */
[----:B------:R1:W-:Y:S01]  /*158d0*/  STL [R1+0x49c], R4 ;  /* 0x00049c0401007387 */ /* 0x0003e20000100800 */
[----:B0-----:R-:W-:-:S03]  /*158e0*/  FADD.FTZ R8, R8, 1 ;  /* 0x3f80000008087421 */ /* 0x001fc60000010000 */
[----:B------:R-:W2:Y:S03]  /*158f0*/  LDL.LU R25, [R1+0x23c] ;  /* 0x00023c0001197983 */ /* 0x000ea60000300800 */
[----:B------:R-:W0:Y:S01]  /*15900*/  MUFU.RCP R8, R8 ;  /* 0x0000000800087308 */ /* 0x000e220000001000 */
[----:B------:R-:W-:-:S04]  /*15910*/  FADD.FTZ R11, R11, -UR28 ;  /* 0x8000001c0b0b7e21 */ /* 0x000fc80008010000 */
        /* <DEDUP_REMOVED lines=11> */
[----:B------:R1:W-:Y:S01]  /*159d0*/  STL [R1+0x2ac], R6 ;  /* 0x0002ac0601007387 */ /* 0x0003e20000100800 */
[----:B---3--:R-:W-:-:S03]  /*159e0*/  SHF.L.U32 R11, R21, 0x10, RZ ;  /* 0x00000010150b7819 */ /* 0x008fc600000006ff */
[----:B------:R3:W-:Y:S04]  /*159f0*/  STL [R1+0x498], R4 ;  /* 0x0004980401007387 */ /* 0x0007e80000100800 */
[----:B------:R-:W2:Y:S01]  /*15a00*/  LDL.LU R21, [R1+0x4e4] ;  /* 0x0004e40001157983 */ /* 0x000ea20000300800 */
[----:B0-----:R-:W-:Y:S01]  /*15a10*/  FMUL.FTZ R10, R10, R8 ;  /* 0x000000080a0a7220 */ /* 0x001fe20000410000 */
[----:B------:R-:W-:Y:S02]  /*15a20*/  FADD.FTZ R8, -R8, 1 ;  /* 0x3f80000008087421 */ /* 0x000fe40000010100 */
[----:B------:R-:W2:Y:S02]  /*15a30*/  LDL.LU R23, [R1+0x4d0] ;  /* 0x0004d00001177983 */ /* 0x000ea40000300800 */
[----:B------:R-:W-:-:S04]  /*15a40*/  FFMA.FTZ R8, R9, R8, 1 ;  /* 0x3f80000009087423 */ /* 0x000fc80000010008 */
[----:B-1----:R-:W-:Y:S01]  /*15a50*/  FMUL.FTZ R6, R10, R8 ;  /* 0x000000080a067220 */ /* 0x002fe20000410000 */
[----:B----4-:R-:W-:Y:S02]  /*15a60*/  SHF.L.U32 R10, R19, 0x10, RZ ;  /* 0x00000010130a7819 */ /* 0x010fe400000006ff */
[----:B------:R-:W4:Y:S01]  /*15a70*/  LDL.LU R19, [R1+0x22c] ;  /* 0x00022c0001137983 */ /* 0x000f220000300800 */
[----:B------:R-:W-:-:S04]  /*15a80*/  FADD.FTZ R11, R11, -UR28 ;  /* 0x8000001c0b0b7e21 */ /* 0x000fc80008010000 */
[----:B---3--:R-:W-:-:S04]  /*15a90*/  FMUL.FTZ R4, R11, UR16 ;  /* 0x000000100b047c20 */ /* 0x008fc80008410000 */
[----:B------:R-:W-:-:S04]  /*15aa0*/  FFMA.FTZ R9, R5, R4, R2 ;  /* 0x0000000405097223 */ /* 0x000fc80000010002 */
[----:B------:R-:W-:-:S06]  /*15ab0*/  FMUL.FTZ R8, R9, -1.4426950216293334961 ;  /* 0xbfb8aa3b09087820 */ /* 0x000fcc0000410000 */
[----:B------:R-:W0:Y:S01]  /*15ac0*/  MUFU.EX2 R8, R8 ;  /* 0x0000000800087308 */ /* 0x000e220000000800 */
[----:B--2---:R-:W-:Y:S02]  /*15ad0*/  SHF.L.U32 R11, R18, 0x10, RZ ;  /* 0x00000010120b7819 */ /* 0x004fe400000006ff */
[----:B------:R-:W2:Y:S01]  /*15ae0*/  LDL.LU R18, [R1+0x230] ;  /* 0x0002300001127983 */ /* 0x000ea20000300800 */
        /* <DEDUP_REMOVED lines=18> */
[----:B------:R-:W-:-:S04]  /*15c10*/  FFMA.FTZ R8, R9, R8, 1 ;  /* 0x3f80000009087423 */ /* 0x000fc80000010008 */
[----:B-1----:R-:W-:Y:S01]  /*15c20*/  FMUL.FTZ R6, R10, R8 ;  /* 0x000000080a067220 */ /* 0x002fe20000410000 */
[----:B------:R-:W-:Y:S01]  /*15c30*/  SHF.L.U32 R11, R25, 0x10, RZ ;  /* 0x00000010190b7819 */ /* 0x000fe200000006ff */
[----:B------:R0:W-:Y:S04]  /*15c40*/  STL [R1+0x480], R4 ;  /* 0x0004800401007387 */ /* 0x0001e80000100800 */
[----:B------:R-:W-:Y:S01]  /*15c50*/  FADD.FTZ R11, R11, -UR28 ;  /* 0x8000001c0b0b7e21 */ /* 0x000fe20008010000 */
[----:B------:R-:W3:Y:S03]  /*15c60*/  LDL.LU R25, [R1+0x4b0] ;  /* 0x0004b00001197983 */ /* 0x000ee60000300800 */
[----:B0-----:R-:W-:Y:S01]  /*15c70*/  FMUL.FTZ R4, R11, UR16 ;  /* 0x000000100b047c20 */ /* 0x001fe20008410000 */
[----:B------:R-:W-:-:S02]  /*15c80*/  SHF.L.U32 R10, R21, 0x10, RZ ;  /* 0x00000010150a7819 */ /* 0x000fc400000006ff */
        /* <DEDUP_REMOVED lines=20> */
[----:B------:R-:W-:Y:S02]  /*15dd0*/  SHF.L.U32 R10, R23, 0x10, RZ ;  /* 0x00000010170a7819 */ /* 0x000fe400000006ff */
[----:B------:R-:W2:Y:S03]  /*15de0*/  LDL.LU R23, [R1+0x4c8] ;  /* 0x0004c80001177983 */ /* 0x000ea60000300800 */
        /* <DEDUP_REMOVED lines=13> */
[----:B---3--:R-:W-:Y:S02]  /*15ec0*/  SHF.L.U32 R10, R21, 0x10, RZ ;  /* 0x00000010150a7819 */ /* 0x008fe400000006ff */
[----:B------:R-:W3:Y:S01]  /*15ed0*/  LDL.LU R21, [R1+0x218] ;  /* 0x0002180001157983 */ /* 0x000ee20000300800 */
[----:B0-----:R-:W-:-:S06]  /*15ee0*/  FADD.FTZ R8, R8, 1 ;  /* 0x3f80000008087421 */ /* 0x001fcc0000010000 */
[----:B------:R-:W0:Y:S01]  /*15ef0*/  MUFU.RCP R8, R8 ;  /* 0x0000000800087308 */ /* 0x000e220000001000 */
[----:B----4-:R-:W-:Y:S02]  /*15f00*/  SHF.L.U32 R11, R19, 0x10, RZ ;  /* 0x00000010130b7819 */ /* 0x010fe400000006ff */
[----:B------:R-:W4:Y:S01]  /*15f10*/  LDL.LU R19, [R1+0x4b4] ;  /* 0x0004b40001137983 */ /* 0x000f220000300800 */
[----:B0-----:R-:W-:Y:S01]  /*15f20*/  FMUL.FTZ R10, R10, R8 ;  /* 0x000000080a0a7220 */ /* 0x001fe20000410000 */
[----:B------:R-:W-:-:S04]  /*15f30*/  FADD.FTZ R8, -R8, 1 ;  /* 0x3f80000008087421 */ /* 0x000fc80000010100 */
[----:B------:R-:W-:Y:S01]  /*15f40*/  FFMA.FTZ R8, R9, R8, 1 ;  /* 0x3f80000009087423 */ /* 0x000fe20000010008 */
[----:B------:R0:W-:Y:S03]  /*15f50*/  STL [R1+0x2b4], R6 ;  /* 0x0002b40601007387 */ /* 0x0001e60000100800 */
[----:B0-----:R-:W-:Y:S01]  /*15f60*/  FMUL.FTZ R6, R10, R8 ;  /* 0x000000080a067220 */ /* 0x001fe20000410000 */
[----:B------:R-:W-:Y:S02]  /*15f70*/  SHF.L.U32 R10, R25, 0x10, RZ ;  /* 0x00000010190a7819 */ /* 0x000fe400000006ff */
[----:B------:R-:W4:Y:S01]  /*15f80*/  LDL.LU R25, [R1+0x21c] ;  /* 0x00021c0001197983 */ /* 0x000f220000300800 */
[----:B------:R-:W-:-:S03]  /*15f90*/  FADD.FTZ R11, R11, -UR28 ;  /* 0x8000001c0b0b7e21 */ /* 0x000fc60008010000 */
[----:B------:R0:W-:Y:S02]  /*15fa0*/  STL [R1+0x450], R4 ;  /* 0x0004500401007387 */ /* 0x0001e40000100800 */
        /* <DEDUP_REMOVED lines=29> */
[----:B------:R-:W3:Y:S03]  /*16180*/  LDL.LU R21, [R1+0x490] ;  /* 0x0004900001157983 */ /* 0x000ee60000300800 */
[----:B------:R-:W-:Y:S01]  /*16190*/  FADD.FTZ R11, R11, -UR28 ;  /* 0x8000001c0b0b7e21 */ /* 0x000fe20008010000 */
[----:B----4-:R-:W-:Y:S02]  /*161a0*/  SHF.L.U32 R10, R19, 0x10, RZ ;  /* 0x00000010130a7819 */ /* 0x010fe400000006ff */
[----:B------:R-:W4:Y:S04]  /*161b0*/  LDL.LU R19, [R1+0x214] ;  /* 0x0002140001137983 */ /* 0x000f280000300800 */
[----:B------:R0:W-:Y:S02]  /*161c0*/  STL [R1+0x434], R4 ;  /* 0x0004340401007387 */ /* 0x0001e40000100800 */
[----:B0-----:R-:W-:-:S04]  /*161d0*/  FMUL.FTZ R4, R11, UR16 ;  /* 0x000000100b047c20 */ /* 0x001fc80008410000 */
[----:B------:R-:W-:-:S04]  /*161e0*/  FFMA.FTZ R9, R3, R4, R0 ;  /* 0x0000000403097223 */ /* 0x000fc80000010000 */
[----:B------:R-:W-:Y:S01]  /*161f0*/  FMUL.FTZ R8, R9, -1.4426950216293334961 ;  /* 0xbfb8aa3b09087820 */ /* 0x000fe20000410000 */
[----:B------:R-:W-:Y:S02]  /*16200*/  SHF.L.U32 R11, R25, 0x10, RZ ;  /* 0x00000010190b7819 */ /* 0x000fe400000006ff */
[----:B------:R-:W4:Y:S03]  /*16210*/  LDL.LU R25, [R1+0x494] ;  /* 0x0004940001197983 */ /* 0x000f260000300800 */
        /* <DEDUP_REMOVED lines=18> */
[----:B------:R-:W-:Y:S02]  /*16340*/  SHF.L.U32 R11, R23, 0x10, RZ ;  /* 0x00000010170b7819 */ /* 0x000fe400000006ff */
[----:B------:R-:W2:Y:S03]  /*16350*/  LDL.LU R23, [R1+0x48c] ;  /* 0x00048c0001177983 */ /* 0x000ea60000300800 */
[----:B------:R-:W-:Y:S01]  /*16360*/  FADD.FTZ R11, R11, -UR28 ;  /* 0x8000001c0b0b7e21 */ /* 0x000fe20008010000 */
[----:B------:R1:W-:Y:S01]  /*16370*/  STL [R1+0x41c], R4 ;  /* 0x00041c0401007387 */ /* 0x0003e20000100800 */
[----:B0-----:R-:W-:Y:S01]  /*16380*/  FMUL.FTZ R10, R10, R8 ;  /* 0x000000080a0a7220 */ /* 0x001fe20000410000 */
[----:B------:R-:W-:-:S04]  /*16390*/  FADD.FTZ R8, -R8, 1 ;  /* 0x3f80000008087421 */ /* 0x000fc80000010100 */
[----:B------:R-:W-:Y:S01]  /*163a0*/  FFMA.FTZ R8, R9, R8, 1 ;  /* 0x3f80000009087423 */ /* 0x000fe20000010008 */
[----:B-1----:R-:W-:Y:S01]  /*163b0*/  FMUL.FTZ R4, R11, UR16 ;  /* 0x000000100b047c20 */ /* 0x002fe20008410000 */
[----:B------:R0:W-:Y:S03]  /*163c0*/  STL [R1+0x2c8], R6 ;  /* 0x0002c80601007387 */ /* 0x0001e60000100800 */
[----:B------:R-:W-:Y:S01]  /*163d0*/  FFMA.FTZ R9, R3, R4, R0 ;  /* 0x0000000403097223 */ /* 0x000fe20000010000 */
[----:B0-----:R-:W-:-:S03]  /*163e0*/  FMUL.FTZ R6, R10, R8 ;  /* 0x000000080a067220 */ /* 0x001fc60000410000 */
[----:B------:R-:W-:-:S06]  /*163f0*/  FMUL.FTZ R8, R9, -1.4426950216293334961 ;  /* 0xbfb8aa3b09087820 */ /* 0x000fcc0000410000 */
[----:B------:R-:W0:Y:S02]  /*16400*/  MUFU.EX2 R8, R8 ;  /* 0x0000000800087308 */ /* 0x000e240000000800 */
[----:B0-----:R-:W-:-:S06]  /*16410*/  FADD.FTZ R8, R8, 1 ;  /* 0x3f80000008087421 */ /* 0x001fcc0000010000 */
[----:B------:R-:W0:Y:S01]  /*16420*/  MUFU.RCP R8, R8 ;  /* 0x0000000800087308 */ /* 0x000e220000001000 */
[----:B------:R-:W-:Y:S04]  /*16430*/  STL [R1+0x418], R4 ;  /* 0x0004180401007387 */ /* 0x000fe80000100800 */
[----:B------:R1:W-:Y:S04]  /*16440*/  STL [R1+0x2cc], R6 ;  /* 0x0002cc0601007387 */ /* 0x0003e80000100800 */
[----:B------:R4:W-:Y:S01]  /*16450*/  STL [R1+0x74c], R7 ;  /* 0x00074c0701007387 */ /* 0x0009e20000100800 */
[----:B---3--:R-:W-:-:S03]  /*16460*/  SHF.L.U32 R10, R21, 0x10, RZ ;  /* 0x00000010150a7819 */ /* 0x008fc600000006ff */
[----:B------:R-:W3:Y:S02]  /*16470*/  LDL.LU R21, [R1+0x4a0] ;  /* 0x0004a00001157983 */ /* 0x000ee40000300800 */
[----:B0-----:R-:W-:Y:S01]  /*16480*/  FMUL.FTZ R10, R10, R8 ;  /* 0x000000080a0a7220 */ /* 0x001fe20000410000 */
[----:B------:R-:W-:-:S04]  /*16490*/  FADD.FTZ R8, -R8, 1 ;  /* 0x3f80000008087421 */ /* 0x000fc80000010100 */
[----:B------:R-:W-:-:S04]  /*164a0*/  FFMA.FTZ R8, R9, R8, 1 ;  /* 0x3f80000009087423 */ /* 0x000fc80000010008 */
[----:B-1----:R-:W-:Y:S01]  /*164b0*/  FMUL.FTZ R6, R10, R8 ;  /* 0x000000080a067220 */ /* 0x002fe20000410000 */
[----:B------:R-:W-:Y:S04]  /*164c0*/  STL [R1+0x7a4], R54 ;  /* 0x0007a43601007387 */ /* 0x000fe80000100800 */
[----:B------:R-:W-:Y:S04]  /*164d0*/  STL [R1+0x794], R53 ;  /* 0x0007943501007387 */ /* 0x000fe80000100800 */
[----:B------:R-:W-:Y:S04]  /*164e0*/  STL [R1+0x790], R50 ;  /* 0x0007903201007387 */ /* 0x000fe80000100800 */
[----:B------:R-:W-:Y:S01]  /*164f0*/  STL [R1+0x788], R48 ;  /* 0x0007883001007387 */ /* 0x000fe20000100800 */
[----:B----4-:R-:W-:-:S05]  /*16500*/  SHF.L.U32 R11, R19, 0x10, RZ ;  /* 0x00000010130b7819 */ /* 0x010fca00000006ff */
[----:B------:R-:W-:-:S04]  /*16510*/  FADD.FTZ R11, R11, -UR28 ;  /* 0x8000001c0b0b7e21 */ /* 0x000fc80008010000 */
[----:B------:R-:W-:Y:S01]  /*16520*/  FMUL.FTZ R4, R11, UR16 ;  /* 0x000000100b047c20 */ /* 0x000fe20008410000 */
[----:B------:R-:W-:Y:S04]  /*16530*/  STL [R1+0x784], R51 ;  /* 0x0007843301007387 */ /* 0x000fe80000100800 */
[----:B------:R0:W-:Y:S04]  /*16540*/  STL [R1+0x798], R46 ;  /* 0x0007982e01007387 */ /* 0x0001e80000100800 */
[----:B------:R-:W-:Y:S04]  /*16550*/  STL [R1+0x79c], R52 ;  /* 0x00079c3401007387 */ /* 0x000fe80000100800 */
[----:B------:R-:W-:Y:S04]  /*16560*/  STL [R1+0x77c], R49 ;  /* 0x00077c3101007387 */ /* 0x000fe80000100800 */
[----:B------:R-:W-:Y:S04]  /*16570*/  STL [R1+0x780], R44 ;  /* 0x0007802c01007387 */ /* 0x000fe80000100800 */
[----:B------:R-:W-:Y:S04]  /*16580*/  STL [R1+0x778], R47 ;  /* 0x0007782f01007387 */ /* 0x000fe80000100800 */
[----:B------:R-:W-:Y:S04]  /*16590*/  STL [R1+0x774], R43 ;  /* 0x0007742b01007387 */ /* 0x000fe80000100800 */
[----:B------:R-:W-:Y:S04]  /*165a0*/  STL [R1+0x7a0], R45 ;  /* 0x0007a02d01007387 */ /* 0x000fe80000100800 */
[----:B------:R1:W-:Y:S04]  /*165b0*/  STL [R1+0x410], R4 ;  /* 0x0004100401007387 */ /* 0x0003e80000100800 */
[----:B------:R4:W-:Y:S04]  /*165c0*/  STL [R1+0x2d0], R6 ;  /* 0x0002d00601007387 */ /* 0x0009e80000100800 */
[----:B------:R-:W3:Y:S01]  /*165d0*/  LDL.LU R19, [R1+0x4a4] ;  /* 0x0004a40001137983 */ /* 0x000ee20000300800 */
[----:B------:R-:W-:-:S03]  /*165e0*/  FFMA.FTZ R9, R5, R4, R2 ;  /* 0x0000000405097223 */ /* 0x000fc60000010002 */
[----:B------:R-:W3:Y:S01]  /*165f0*/  LDL.LU R26, [R1+0x37c] ;  /* 0x00037c00011a7983 */ /* 0x000ee20000300800 */
[----:B------:R-:W-:Y:S01]  /*16600*/  FMUL.FTZ R8, R9, -1.4426950216293334961 ;  /* 0xbfb8aa3b09087820 */ /* 0x000fe20000410000 */
[----:B------:R-:W-:Y:S02]  /*16610*/  SHF.L.U32 R35, R35, 0x10, RZ ;  /* 0x0000001023237819 */ /* 0x000fe400000006ff */
[----:B------:R-:W-:Y:S01]  /*16620*/  SHF.L.U32 R33, R33, 0x10, RZ ;  /* 0x0000001021217819 */ /* 0x000fe200000006ff */
[----:B------:R-:W3:Y:S02]  /*16630*/  LDL.LU R17, [R1+0x6c8] ;  /* 0x0006c80001117983 */ /* 0x000ee40000300800 */
[----:B------:R-:W0:Y:S01]  /*16640*/  MUFU.EX2 R8, R8 ;  /* 0x0000000800087308 */ /* 0x000e220000000800 */
[----:B------:R-:W-:Y:S01]  /*16650*/  SHF.L.U32 R31, R31, 0x10, RZ ;  /* 0x000000101f1f7819 */ /* 0x000fe200000006ff */
[----:B------:R-:W3:Y:S01]  /*16660*/  LDL.LU R40, [R1+0x6f0] ;  /* 0x0006f00001287983 */ /* 0x000ee20000300800 */
[----:B------:R-:W-:-:S02]  /*16670*/  SHF.L.U32 R38, R38, 0x10, RZ ;  /* 0x0000001026267819 */ /* 0x000fc400000006ff */
[----:B------:R-:W-:Y:S01]  /*16680*/  SHF.L.U32 R29, R29, 0x10, RZ ;  /* 0x000000101d1d7819 */ /* 0x000fe200000006ff */
[----:B------:R-:W3:Y:S01]  /*16690*/  LDL.LU R41, [R1+0x6d4] ;  /* 0x0006d40001297983 */ /* 0x000ee20000300800 */
[----:B------:R-:W-:Y:S02]  /*166a0*/  SHF.L.U32 R37, R37, 0x10, RZ ;  /* 0x0000001025257819 */ /* 0x000fe400000006ff */
[----:B------:R-:W-:Y:S01]  /*166b0*/  SHF.L.U32 R27, R27, 0x10, RZ ;  /* 0x000000101b1b7819 */ /* 0x000fe200000006ff */
[----:B------:R-:W3:Y:S01]  /*166c0*/  LDL.LU R7, [R1+0x6fc] ;  /* 0x0006fc0001077983 */ /* 0x000ee20000300800 */
[----:B------:R-:W-:Y:S02]  /*166d0*/  SHF.L.U32 R36, R36, 0x10, RZ ;  /* 0x0000001024247819 */ /* 0x000fe400000006ff */
[----:B------:R-:W-:Y:S01]  /*166e0*/  SHF.L.U32 R34, R34, 0x10, RZ ;  /* 0x0000001022227819 */ /* 0x000fe200000006ff */
[----:B------:R-:W3:Y:S01]  /*166f0*/  LDL.LU R14, [R1+0x728] ;  /* 0x00072800010e7983 */ /* 0x000ee20000300800 */
[----:B0-----:R-:W-:Y:S01]  /*16700*/  FADD.FTZ R8, R8, 1 ;  /* 0x3f80000008087421 */ /* 0x001fe20000010000 */
[----:B------:R-:W-:-:S02]  /*16710*/  SHF.L.U32 R32, R32, 0x10, RZ ;  /* 0x0000001020207819 */ /* 0x000fc400000006ff */
[----:B------:R-:W3:Y:S01]  /*16720*/  LDL.LU R46, [R1+0x740] ;  /* 0x00074000012e7983 */ /* 0x000ee20000300800 */
[----:B------:R0:W1:Y:S01]  /*16730*/  MUFU.RCP R11, R8 ;  /* 0x00000008000b7308 */ /* 0x0000620000001000 */
[----:B--2---:R-:W-:Y:S02]  /*16740*/  SHF.L.U32 R10, R18, 0x10, RZ ;  /* 0x00000010120a7819 */ /* 0x004fe400000006ff */
[----:B------:R-:W2:Y:S04]  /*16750*/  LDL.LU R54, [R1+0x6b8] ;  /* 0x0006b80001367983 */ /* 0x000ea80000300800 */
[----:B------:R-:W2:Y:S01]  /*16760*/  LDL.LU R18, [R1+0x474] ;  /* 0x0004740001127983 */ /* 0x000ea20000300800 */
[----:B0-----:R-:W-:-:S03]  /*16770*/  SHF.L.U32 R8, R25, 0x10, RZ ;  /* 0x0000001019087819 */ /* 0x001fc600000006ff */
[----:B------:R-:W2:Y:S04]  /*16780*/  LDL.LU R48, [R1+0x6a4] ;  /* 0x0006a40001307983 */ /* 0x000ea80000300800 */
[----:B------:R-:W2:Y:S01]  /*16790*/  LDL.LU R25, [R1+0x470] ;  /* 0x0004700001197983 */ /* 0x000ea20000300800 */
[----:B------:R-:W-:Y:S01]  /*167a0*/  FADD.FTZ R10, R10, -UR28 ;  /* 0x8000001c0a0a7e21 */ /* 0x000fe20008010000 */
[----:B-1----:R-:W-:Y:S01]  /*167b0*/  FMUL.FTZ R8, R8, R11 ;  /* 0x0000000b08087220 */ /* 0x002fe20000410000 */
[----:B------:R-:W-:Y:S02]  /*167c0*/  FADD.FTZ R11, -R11, 1 ;  /* 0x3f8000000b0b7421 */ /* 0x000fe40000010100 */
[----:B------:R-:W-:Y:S01]  /*167d0*/  FMUL.FTZ R4, R10, UR16 ;  /* 0x000000100a047c20 */ /* 0x000fe20008410000 */
[----:B------:R-:W-:Y:S01]  /*167e0*/  SHF.L.U32 R30, R30, 0x10, RZ ;  /* 0x000000101e1e7819 */ /* 0x000fe200000006ff */
[----:B------:R-:W2:Y:S01]  /*167f0*/  LDL.LU R50, [R1+0x750] ;  /* 0x0007500001327983 */ /* 0x000ea20000300800 */
[----:B------:R-:W-:Y:S01]  /*16800*/  FFMA.FTZ R11, R9, R11, 1 ;  /* 0x3f800000090b7423 */ /* 0x000fe2000001000b */
[----:B------:R-:W-:Y:S01]  /*16810*/  FFMA.FTZ R9, R3, R4, R0 ;  /* 0x0000000403097223 */ /* 0x000fe20000010000 */
[----:B------:R-:W-:Y:S01]  /*16820*/  SHF.L.U32 R28, R28, 0x10, RZ ;  /* 0x000000101c1c7819 */ /* 0x000fe200000006ff */
[----:B------:R-:W2:Y:S01]  /*16830*/  LDL.LU R45, [R1+0x744] ;  /* 0x00074400012d7983 */ /* 0x000ea20000300800 */
[----:B----4-:R-:W-:Y:S01]  /*16840*/  FMUL.FTZ R6, R8, R11 ;  /* 0x0000000b08067220 */ /* 0x010fe20000410000 */
[----:B------:R-:W-:Y:S01]  /*16850*/  FMUL.FTZ R8, R9, -1.4426950216293334961 ;  /* 0xbfb8aa3b09087820 */ /* 0x000fe20000410000 */
[----:B------:R-:W-:Y:S01]  /*16860*/  SHF.L.U32 R24, R24, 0x10, RZ ;  /* 0x0000001018187819 */ /* 0x000fe200000006ff */
[----:B------:R-:W4:Y:S04]  /*16870*/  LDL.LU R43, [R1+0x74c] ;  /* 0x00074c00012b7983 */ /* 0x000f280000300800 */
[----:B------:R-:W0:Y:S01]  /*16880*/  MUFU.EX2 R8, R8 ;  /* 0x0000000800087308 */ /* 0x000e220000000800 */
[----:B------:R-:W4:Y:S04]  /*16890*/  LDL.LU R44, [R1+0x748] ;  /* 0x00074800012c7983 */ /* 0x000f280000300800 */
[----:B------:R-:W4:Y:S04]  /*168a0*/  LDL.LU R53, [R1+0x698] ;  /* 0x0006980001357983 */ /* 0x000f280000300800 */
[----:B------:R-:W4:Y:S04]  /*168b0*/  LDL.LU R49, [R1+0x464] ;  /* 0x0004640001317983 */ /* 0x000f280000300800 */
[----:B------:R-:W4:Y:S01]  /*168c0*/  LDL.LU R51, [R1+0x690] ;  /* 0x0006900001337983 */ /* 0x000f220000300800 */
[----:B0-----:R-:W-:-:S03]  /*168d0*/  FADD.FTZ R8, R8, 1 ;  /* 0x3f80000008087421 */ /* 0x001fc60000010000 */
[----:B------:R-:W4:Y:S01]  /*168e0*/  LDL.LU R47, [R1+0x454] ;  /* 0x00045400012f7983 */ /* 0x000f220000300800 */
[----:B------:R0:W1:Y:S03]  /*168f0*/  MUFU.RCP R11, R8 ;  /* 0x00000008000b7308 */ /* 0x0000660000001000 */
[----:B------:R-:W4:Y:S01]  /*16900*/  LDL.LU R52, [R1+0x67c] ;  /* 0x00067c0001347983 */ /* 0x000f220000300800 */
[----:B0-----:R-:W-:-:S03]  /*16910*/  SHF.L.U32 R8, R23, 0x10, RZ ;  /* 0x0000001017087819 */ /* 0x001fc600000006ff */
[----:B------:R-:W4:Y:S04]  /*16920*/  LDL.LU R23, [R1+0x478] ;  /* 0x0004780001177983 */ /* 0x000f280000300800 */
[----:B------:R-:W-:Y:S01]  /*16930*/  STL [R1+0x40c], R4 ;  /* 0x00040c0401007387 */ /* 0x000fe20000100800 */
[----:B-1----:R-:W-:Y:S01]  /*16940*/  FMUL.FTZ R8, R8, R11 ;  /* 0x0000000b08087220 */ /* 0x002fe20000410000 */
[----:B------:R-:W-:-:S04]  /*16950*/  FADD.FTZ R11, -R11, 1 ;  /* 0x3f8000000b0b7421 */ /* 0x000fc80000010100 */
[----:B------:R-:W-:Y:S01]  /*16960*/  FFMA.FTZ R11, R9, R11, 1 ;  /* 0x3f800000090b7423 */ /* 0x000fe2000001000b */
[----:B------:R0:W-:Y:S03]  /*16970*/  STL [R1+0x35c], R6 ;  /* 0x00035c0601007387 */ /* 0x0001e60000100800 */
[----:B0-----:R-:W-:Y:S01]  /*16980*/  FMUL.FTZ R6, R8, R11 ;  /* 0x0000000b08067220 */ /* 0x001fe20000410000 */
        /* <DEDUP_REMOVED lines=10> */
[----:B------:R-:W3:Y:S03]  /*16a30*/  LDL.LU R19, [R1+0x460] ;  /* 0x0004600001137983 */ /* 0x000ee60000300800 */
[----:B-1----:R-:W-:Y:S01]  /*16a40*/  FMUL.FTZ R8, R8, R11 ;  /* 0x0000000b08087220 */ /* 0x002fe20000410000 */
[----:B------:R-:W-:Y:S01]  /*16a50*/  STL [R1+0x404], R4 ;  /* 0x0004040401007387 */ /* 0x000fe20000100800 */
[----:B------:R-:W-:-:S04]  /*16a60*/  FADD.FTZ R11, -R11, 1 ;  /* 0x3f8000000b0b7421 */ /* 0x000fc80000010100 */
[----:B------:R-:W-:Y:S01]  /*16a70*/  FFMA.FTZ R11, R9, R11, 1 ;  /* 0x3f800000090b7423 */ /* 0x000fe2000001000b */
[----:B------:R0:W-:Y:S03]  /*16a80*/  STL [R1+0x358], R6 ;  /* 0x0003580601007387 */ /* 0x0001e60000100800 */
        /* <DEDUP_REMOVED lines=12> */
[----:B----4-:R-:W-:-:S03]  /*16b50*/  SHF.L.U32 R10, R23, 0x10, RZ ;  /* 0x00000010170a7819 */ /* 0x010fc600000006ff */
[----:B------:R-:W4:Y:S02]  /*16b60*/  LDL.LU R23, [R1+0x4ac] ;  /* 0x0004ac0001177983 */ /* 0x000f240000300800 */
        /* <DEDUP_REMOVED lines=13> */
[----:B---3--:R-:W-:Y:S02]  /*16c40*/  SHF.L.U32 R8, R21, 0x10, RZ ;  /* 0x0000001015087819 */ /* 0x008fe400000006ff */
[----:B------:R-:W3:Y:S03]  /*16c50*/  LDL.LU R21, [R1+0x4a8] ;  /* 0x0004a80001157983 */ /* 0x000ee60000300800 */
[----:B0-----:R-:W-:Y:S01]  /*16c60*/  FMUL.FTZ R8, R8, R11 ;  /* 0x0000000b08087220 */ /* 0x001fe20000410000 */
[----:B------:R-:W-:Y:S01]  /*16c70*/  STL [R1+0x3fc], R4 ;  /* 0x0003fc0401007387 */ /* 0x000fe20000100800 */
[----:B------:R-:W-:-:S04]  /*16c80*/  FADD.FTZ R11, -R11, 1 ;  /* 0x3f8000000b0b7421 */ /* 0x000fc80000010100 */
[----:B------:R-:W-:Y:S01]  /*16c90*/  FFMA.FTZ R11, R9, R11, 1 ;  /* 0x3f800000090b7423 */ /* 0x000fe2000001000b */
[----:B------:R0:W-:Y:S03]  /*16ca0*/  STL [R1+0x34c], R6 ;  /* 0x00034c0601007387 */ /* 0x0001e60000100800 */
[----:B0-----:R-:W-:Y:S01]  /*16cb0*/  FMUL.FTZ R6, R8, R11 ;  /* 0x0000000b08067220 */ /* 0x001fe20000410000 */
[----:B------:R-:W-:Y:S02]  /*16cc0*/  SHF.L.U32 R10, R19, 0x10, RZ ;  /* 0x00000010130a7819 */ /* 0x000fe400000006ff */
[----:B------:R-:W3:Y:S03]  /*16cd0*/  LDL.LU R19, [R1+0x4bc] ;  /* 0x0004bc0001137983 */ /* 0x000ee60000300800 */
        /* <DEDUP_REMOVED lines=8> */
[----:B------:R-:W2:Y:S01]  /*16d60*/  LDL.LU R25, [R1+0x4cc] ;  /* 0x0004cc0001197983 */ /* 0x000ea20000300800 */
[----:B------:R-:W-:-:S03]  /*16d70*/  SHF.L.U32 R10, R18, 0x10, RZ ;  /* 0x00000010120a7819 */ /* 0x000fc600000006ff */
[----:B------:R-:W2:Y:S01]  /*16d80*/  LDL.LU R18, [R1+0x50c] ;  /* 0x00050c0001127983 */ /* 0x000ea20000300800 */
[----:B0-----:R-:W-:Y:S01]  /*16d90*/  FMUL.FTZ R8, R8, R11 ;  /* 0x0000000b08087220 */ /* 0x001fe20000410000 */
        /* <DEDUP_REMOVED lines=47> */
[----:B------:R-:W2:Y:S04]  /*17090*/  LDL.LU R18, [R1+0x53c] ;  /* 0x00053c0001127983 */ /* 0x000ea80000300800 */
[----:B------:R-:W-:Y:S01]  /*170a0*/  STL [R1+0x3ec], R4 ;  /* 0x0003ec0401007387 */ /* 0x000fe20000100800 */
[----:B-1----:R-:W-:Y:S01]  /*170b0*/  FMUL.FTZ R8, R8, R11 ;  /* 0x0000000b08087220 */ /* 0x002fe20000410000 */
        /* <DEDUP_REMOVED lines=233> */
[----:B------:R0:W1:Y:S01]  /*17f50*/  MUFU.RCP R11, R8 ;  /* 0x00000008000b7308 */ /* 0x0000620000001000 */
[----:B------:R-:W-:Y:S04]  /*17f60*/  STL [R1+0x3b0], R4 ;  /* 0x0003b00401007387 */ /* 0x000fe80000100800 */
[----:B------:R1:W-:Y:S01]  /*17f70*/  STL [R1+0x2f0], R6 ;  /* 0x0002f00601007387 */ /* 0x0003e20000100800 */
[----:B0-----:R-:W-:-:S03]  /*17f80*/  SHF.L.U32 R8, R19, 0x10, RZ ;  /* 0x0000001013087819 */ /* 0x001fc600000006ff */
[----:B------:R-:W3:Y:S02]  /*17f90*/  LDL.LU R19, [R1+0x378] ;  /* 0x0003780001137983 */ /* 0x000ee40000300800 */
[----:B-1----:R-:W-:Y:S01]  /*17fa0*/  FMUL.FTZ R8, R8, R11 ;  /* 0x0000000b08087220 */ /* 0x002fe20000410000 */
[----:B------:R-:W-:-:S04]  /*17fb0*/  FADD.FTZ R11, -R11, 1 ;  /* 0x3f8000000b0b7421 */ /* 0x000fc80000010100 */
[----:B------:R-:W-:-:S04]  /*17fc0*/  FFMA.FTZ R11, R9, R11, 1 ;  /* 0x3f800000090b7423 */ /* 0x000fc8000001000b */
[----:B------:R-:W-:Y:S01]  /*17fd0*/  FMUL.FTZ R6, R8, R11 ;  /* 0x0000000b08067220 */ /* 0x000fe20000410000 */
        /* <DEDUP_REMOVED lines=28> */
[----:B------:R1:W-:Y:S01]  /*181a0*/  STL [R1+0x3a8], R4 ;  /* 0x0003a80401007387 */ /* 0x0003e20000100800 */
[----:B------:R-:W-:-:S03]  /*181b0*/  SHF.L.U32 R10, R19, 0x10, RZ ;  /* 0x00000010130a7819 */ /* 0x000fc600000006ff */
[----:B------:R-:W3:Y:S02]  /*181c0*/  LDL.LU R19, [R1+0x364] ;  /* 0x0003640001137983 */ /* 0x000ee40000300800 */
[----:B------:R-:W-:-:S04]  /*181d0*/  FADD.FTZ R10, R10, -UR28 ;  /* 0x8000001c0a0a7e21 */ /* 0x000fc80008010000 */
[----:B-1----:R-:W-:Y:S01]  /*181e0*/  FMUL.FTZ R4, R10, UR16 ;  /* 0x000000100a047c20 */ /* 0x002fe20008410000 */
        /* <DEDUP_REMOVED lines=14> */
[----:B0-----:R-:W-:Y:S02]  /*182d0*/  SHF.L.U32 R8, R26, 0x10, RZ ;  /* 0x000000101a087819 */ /* 0x001fe400000006ff */
[----:B------:R0:W-:Y:S01]  /*182e0*/  STL [R1+0x2e4], R6 ;  /* 0x0002e40601007387 */ /* 0x0001e20000100800 */
[----:B------:R-:W-:-:S03]  /*182f0*/  FMUL.FTZ R4, R10, UR16 ;  /* 0x000000100a047c20 */ /* 0x000fc60008410000 */
[----:B------:R-:W2:Y:S01]  /*18300*/  LDL.LU R26, [R1+0x6ac] ;  /* 0x0006ac00011a7983 */ /* 0x000ea20000300800 */
[----:B-1----:R-:W-:Y:S01]  /*18310*/  FMUL.FTZ R8, R8, R11 ;  /* 0x0000000b08087220 */ /* 0x002fe20000410000 */
[----:B------:R-:W-:-:S04]  /*18320*/  FADD.FTZ R11, -R11, 1 ;  /* 0x3f8000000b0b7421 */ /* 0x000fc80000010100 */
[----:B------:R-:W-:Y:S01]  /*18330*/  FFMA.FTZ R11, R9, R11, 1 ;  /* 0x3f800000090b7423 */ /* 0x000fe2000001000b */
[----:B------:R-:W-:-:S03]  /*18340*/  FFMA.FTZ R9, R5, R4, R2 ;  /* 0x0000000405097223 */ /* 0x000fc60000010002 */
[----:B0-----:R-:W-:Y:S01]  /*18350*/  FMUL.FTZ R6, R8, R11 ;  /* 0x0000000b08067220 */ /* 0x001fe20000410000 */
[----:B------:R-:W-:-:S06]  /*18360*/  FMUL.FTZ R8, R9, -1.4426950216293334961 ;  /* 0xbfb8aa3b09087820 */ /* 0x000fcc0000410000 */
[----:B------:R-:W0:Y:S01]  /*18370*/  MUFU.EX2 R8, R8 ;  /* 0x0000000800087308 */ /* 0x000e220000000800 */
[----:B----4-:R-:W-:Y:S01]  /*18380*/  SHF.L.U32 R10, R23, 0x10, RZ ;  /* 0x00000010170a7819 */ /* 0x010fe200000006ff */
[----:B------:R1:W-:Y:S01]  /*18390*/  STL [R1+0x3a0], R4 ;  /* 0x0003a00401007387 */ /* 0x0003e20000100800 */
[----:B0-----:R-:W-:-:S03]  /*183a0*/  FADD.FTZ R8, R8, 1 ;  /* 0x3f80000008087421 */ /* 0x001fc60000010000 */
[----:B------:R0:W-:Y:S02]  /*183b0*/  STL [R1+0x2dc], R6 ;  /* 0x0002dc0601007387 */ /* 0x0001e40000100800 */
[----:B------:R4:W0:Y:S01]  /*183c0*/  MUFU.RCP R11, R8 ;  /* 0x00000008000b7308 */ /* 0x0008220000001000 */
[----:B------:R-:W-:Y:S01]  /*183d0*/  FADD.FTZ R10, R10, -UR28 ;  /* 0x8000001c0a0a7e21 */ /* 0x000fe20008010000 */
[----:B------:R-:W2:Y:S01]  /*183e0*/  LDL.LU R23, [R1+0x63c] ;  /* 0x00063c0001177983 */ /* 0x000ea20000300800 */
[----:B----4-:R-:W-:Y:S02]  /*183f0*/  SHF.L.U32 R8, R25, 0x10, RZ ;  /* 0x0000001019087819 */ /* 0x010fe400000006ff */
[----:B-1----:R-:W-:Y:S01]  /*18400*/  FMUL.FTZ R4, R10, UR16 ;  /* 0x000000100a047c20 */ /* 0x002fe20008410000 */
        /* <DEDUP_REMOVED lines=9> */
[----:B------:R0:W1:Y:S01]  /*184a0*/  MUFU.RCP R11, R8 ;  /* 0x00000008000b7308 */ /* 0x0000620000001000 */
[----:B---3--:R-:W-:Y:S01]  /*184b0*/  SHF.L.U32 R10, R21, 0x10, RZ ;  /* 0x00000010150a7819 */ /* 0x008fe200000006ff */
[----:B------:R3:W-:Y:S04]  /*184c0*/  STL [R1+0x39c], R4 ;  /* 0x00039c0401007387 */ /* 0x0007e80000100800 */
[----:B------:R-:W-:Y:S01]  /*184d0*/  FADD.FTZ R10, R10, -UR28 ;  /* 0x8000001c0a0a7e21 */ /* 0x000fe20008010000 */
[----:B------:R1:W-:Y:S04]  /*184e0*/  STL [R1+0x2d8], R6 ;  /* 0x0002d80601007387 */ /* 0x0003e80000100800 */
[----:B------:R-:W4:Y:S01]  /*184f0*/  LDL.LU R21, [R1+0x640] ;  /* 0x0006400001157983 */ /* 0x000f220000300800 */
[----:B---3--:R-:W-:Y:S01]  /*18500*/  FMUL.FTZ R4, R10, UR16 ;  /* 0x000000100a047c20 */ /* 0x008fe20008410000 */
[----:B0-----:R-:W-:-:S02]  /*18510*/  SHF.L.U32 R8, R19, 0x10, RZ ;  /* 0x0000001013087819 */ /* 0x001fc400000006ff */
[----:B------:R-:W3:Y:S03]  /*18520*/  LDL.LU R19, [R1+0x624] ;  /* 0x0006240001137983 */ /* 0x000ee60000300800 */
[----:B-1----:R-:W-:Y:S01]  /*18530*/  FMUL.FTZ R8, R8, R11 ;  /* 0x0000000b08087220 */ /* 0x002fe20000410000 */
[----:B------:R-:W-:-:S04]  /*18540*/  FADD.FTZ R11, -R11, 1 ;  /* 0x3f8000000b0b7421 */ /* 0x000fc80000010100 */
[----:B------:R-:W-:-:S04]  /*18550*/  FFMA.FTZ R11, R9, R11, 1 ;  /* 0x3f800000090b7423 */ /* 0x000fc8000001000b */
[----:B------:R-:W-:Y:S01]  /*18560*/  FMUL.FTZ R6, R8, R11 ;  /* 0x0000000b08067220 */ /* 0x000fe20000410000 */
[----:B------:R-:W-:-:S04]  /*18570*/  FFMA.FTZ R8, R5, R4, R2 ;  /* 0x0000000405087223 */ /* 0x000fc80000010002 */
[----:B------:R-:W-:-:S06]  /*18580*/  FMUL.FTZ R9, R8, -1.4426950216293334961 ;  /* 0xbfb8aa3b08097820 */ /* 0x000fcc0000410000 */
[----:B------:R-:W0:Y:S02]  /*18590*/  MUFU.EX2 R9, R9 ;  /* 0x0000000900097308 */ /* 0x000e240000000800 */
[----:B0-----:R-:W-:-:S06]  /*185a0*/  FADD.FTZ R9, R9, 1 ;  /* 0x3f80000009097421 */ /* 0x001fcc0000010000 */
[----:B------:R2:W0:Y:S02]  /*185b0*/  MUFU.RCP R10, R9 ;  /* 0x00000009000a7308 */ /* 0x0004240000001000 */
[----:B--2---:R-:W-:Y:S02]  /*185c0*/  SHF.L.U32 R9, R18, 0x10, RZ ;  /* 0x0000001012097819 */ /* 0x004fe400000006ff */
[----:B------:R-:W2:Y:S01]  /*185d0*/  LDL.LU R18, [R1+0x628] ;  /* 0x0006280001127983 */ /* 0x000ea20000300800 */
        /* <DEDUP_REMOVED lines=13> */
[----:B----4-:R-:W-:-:S05]  /*186b0*/  SHF.L.U32 R42, R25, 0x10, RZ ;  /* 0x00000010192a7819 */ /* 0x010fca00000006ff */
[----:B0-----:R-:W-:Y:S01]  /*186c0*/  FMUL.FTZ R42, R42, R10 ;  /* 0x0000000a2a2a7220 */ /* 0x001fe20000410000 */
[----:B------:R-:W-:-:S04]  /*186d0*/  FADD.FTZ R10, -R10, 1 ;  /* 0x3f8000000a0a7421 */ /* 0x000fc80000010100 */
[----:B------:R-:W-:-:S04]  /*186e0*/  FFMA.FTZ R10, R8, R10, 1 ;  /* 0x3f800000080a7423 */ /* 0x000fc8000001000a */
[----:B------:R-:W-:Y:S01]  /*186f0*/  FMUL.FTZ R42, R42, R10 ;  /* 0x0000000a2a2a7220 */ /* 0x000fe20000410000 */
[----:B---3--:R-:W-:Y:S02]  /*18700*/  SHF.L.U32 R9, R19, 0x10, RZ ;  /* 0x0000001013097819 */ /* 0x008fe400000006ff */
[----:B------:R-:W3:Y:S03]  /*18710*/  LDL.LU R19, [R1+0x344] ;  /* 0x0003440001137983 */ /* 0x000ee60000300800 */
[----:B------:R-:W-:-:S04]  /*18720*/  FADD.FTZ R9, R9, -UR28 ;  /* 0x8000001c09097e21 */ /* 0x000fc80008010000 */
[----:B-1----:R-:W-:-:S04]  /*18730*/  FMUL.FTZ R4, R9, UR16 ;  /* 0x0000001009047c20 */ /* 0x002fc80008410000 */
        /* <DEDUP_REMOVED lines=18> */
[----:B------:R0:W1:Y:S01]  /*18860*/  MUFU.RCP R10, R9 ;  /* 0x00000009000a7308 */ /* 0x0000620000001000 */
[----:B------:R-:W-:Y:S01]  /*18870*/  SHF.L.U32 R39, R23, 0x10, RZ ;  /* 0x0000001017277819 */ /* 0x000fe200000006ff */
[----:B------:R4:W-:Y:S04]  /*18880*/  STL [R1+0x38c], R4 ;  /* 0x00038c0401007387 */ /* 0x0009e80000100800 */
[----:B------:R-:W2:Y:S01]  /*18890*/  LDL.LU R23, [R1+0x68c] ;  /* 0x00068c0001177983 */ /* 0x000ea20000300800 */
[----:B0-----:R-:W-:-:S03]  /*188a0*/  SHF.L.U32 R9, R21, 0x10, RZ ;  /* 0x0000001015097819 */ /* 0x001fc600000006ff */
[----:B------:R-:W2:Y:S02]  /*188b0*/  LDL.LU R21, [R1+0x308] ;  /* 0x0003080001157983 */ /* 0x000ea40000300800 */
[----:B------:R-:W-:Y:S01]  /*188c0*/  FADD.FTZ R9, R9, -UR28 ;  /* 0x8000001c09097e21 */ /* 0x000fe20008010000 */
[----:B-1----:R-:W-:Y:S01]  /*188d0*/  FMUL.FTZ R39, R39, R10 ;  /* 0x0000000a27277220 */ /* 0x002fe20000410000 */
[----:B------:R-:W-:Y:S02]  /*188e0*/  FADD.FTZ R10, -R10, 1 ;  /* 0x3f8000000a0a7421 */ /* 0x000fe40000010100 */
[----:B----4-:R-:W-:Y:S02]  /*188f0*/  FMUL.FTZ R4, R9, UR16 ;  /* 0x0000001009047c20 */ /* 0x010fe40008410000 */
[----:B------:R-:W-:Y:S02]  /*18900*/  FFMA.FTZ R10, R8, R10, 1 ;  /* 0x3f800000080a7423 */ /* 0x000fe4000001000a */
        /* <DEDUP_REMOVED lines=121> */
[----:B0-----:R-:W-:Y:S02]  /*190a0*/  SHF.L.U32 R9, R26, 0x10, RZ ;  /* 0x000000101a097819 */ /* 0x001fe400000006ff */
[----:B------:R-:W-:Y:S01]  /*190b0*/  SHF.L.U32 R23, R23, 0x10, RZ ;  /* 0x0000001017177819 */ /* 0x000fe200000006ff */
[----:B------:R-:W4:Y:S02]  /*190c0*/  LDL.LU R26, [R1+0x6cc] ;  /* 0x0006cc00011a7983 */ /* 0x000f240000300800 */
[----:B------:R-:W-:Y:S02]  /*190d0*/  FADD.FTZ R9, R9, -UR28 ;  /* 0x8000001c09097e21 */ /* 0x000fe40008010000 */
[----:B-1----:R-:W-:Y:S01]  /*190e0*/  FMUL.FTZ R23, R23, R10 ;  /* 0x0000000a17177220 */ /* 0x002fe20000410000 */
[----:B------:R-:W-:Y:S01]  /*190f0*/  FADD.FTZ R10, -R10, 1 ;  /* 0x3f8000000a0a7421 */ /* 0x000fe20000010100 */
[----:B------:R-:W-:-:S03]  /*19100*/  FMUL.FTZ R4, R9, UR16 ;  /* 0x0000001009047c20 */ /* 0x000fc60008410000 */
[----:B------:R-:W-:Y:S01]  /*19110*/  FFMA.FTZ R10, R8, R10, 1 ;  /* 0x3f800000080a7423 */ /* 0x000fe2000001000a */
        /* <DEDUP_REMOVED lines=22> */
[----:B----4-:R-:W-:Y:S02]  /*19280*/  SHF.L.U32 R21, R21, 0x10, RZ ;  /* 0x0000001015157819 */ /* 0x010fe400000006ff */
[----:B------:R-:W-:Y:S01]  /*19290*/  FADD.FTZ R9, R9, -UR28 ;  /* 0x8000001c09097e21 */ /* 0x000fe20008010000 */
[----:B------:R1:W-:Y:S02]  /*192a0*/  STL [R1+0x360], R4 ;  /* 0x0003600401007387 */ /* 0x0003e40000100800 */
[----:B0-----:R-:W-:Y:S01]  /*192b0*/  FMUL.FTZ R21, R21, R10 ;  /* 0x0000000a15157220 */ /* 0x001fe20000410000 */
[----:B------:R-:W-:-:S04]  /*192c0*/  FADD.FTZ R10, -R10, 1 ;  /* 0x3f8000000a0a7421 */ /* 0x000fc80000010100 */
[----:B------:R-:W-:Y:S01]  /*192d0*/  FFMA.FTZ R10, R8, R10, 1 ;  /* 0x3f800000080a7423 */ /* 0x000fe2000001000a */
[----:B-1----:R-:W-:-:S04]  /*192e0*/  FMUL.FTZ R4, R9, UR16 ;  /* 0x0000001009047c20 */ /* 0x002fc80008410000 */
        /* <DEDUP_REMOVED lines=19> */
[----:B------:R0:W1:Y:S02]  /*19420*/  MUFU.RCP R10, R9 ;  /* 0x00000009000a7308 */ /* 0x0000640000001000 */
[----:B0-----:R-:W-:Y:S02]  /*19430*/  SHF.L.U32 R9, R26, 0x10, RZ ;  /* 0x000000101a097819 */ /* 0x001fe400000006ff */
[----:B------:R-:W4:Y:S03]  /*19440*/  LDL.LU R26, [R1+0x6e0] ;  /* 0x0006e000011a7983 */ /* 0x000f260000300800 */
[----:B------:R-:W-:Y:S01]  /*19450*/  FADD.FTZ R9, R9, -UR28 ;  /* 0x8000001c09097e21 */ /* 0x000fe20008010000 */
[----:B------:R0:W-:Y:S03]  /*19460*/  STL [R1+0x344], R4 ;  /* 0x0003440401007387 */ /* 0x0001e60000100800 */
[----:B0-----:R-:W-:Y:S01]  /*19470*/  FMUL.FTZ R4, R9, UR16 ;  /* 0x0000001009047c20 */ /* 0x001fe20008410000 */
[----:B---3--:R-:W-:-:S05]  /*19480*/  SHF.L.U32 R19, R19, 0x10, RZ ;  /* 0x0000001013137819 */ /* 0x008fca00000006ff */
        /* <DEDUP_REMOVED lines=8> */
[----:B------:R2:W0:Y:S01]  /*19510*/  MUFU.RCP R10, R9 ;  /* 0x00000009000a7308 */ /* 0x0004220000001000 */
[----:B------:R1:W-:Y:S04]  /*19520*/  STL [R1+0x2d4], R6 ;  /* 0x0002d40601007387 */ /* 0x0003e80000100800 */
[----:B-1----:R-:W3:Y:S01]  /*19530*/  LDL.LU R6, [R1+0x6ec] ;  /* 0x0006ec0001067983 */ /* 0x002ee20000300800 */
[----:B--2---:R-:W-:-:S03]  /*19540*/  SHF.L.U32 R9, R18, 0x10, RZ ;  /* 0x0000001012097819 */ /* 0x004fc600000006ff */
[----:B------:R-:W2:Y:S01]  /*19550*/  LDL.LU R18, [R1+0x6f8] ;  /* 0x0006f80001127983 */ /* 0x000ea20000300800 */
[----:B0-----:R-:W-:Y:S01]  /*19560*/  FMUL.FTZ R28, R28, R10 ;  /* 0x0000000a1c1c7220 */ /* 0x001fe20000410000 */
[----:B------:R-:W-:Y:S02]  /*19570*/  FADD.FTZ R9, R9, -UR28 ;  /* 0x8000001c09097e21 */ /* 0x000fe40008010000 */
[----:B------:R0:W-:Y:S01]  /*19580*/  STL [R1+0x330], R4 ;  /* 0x0003300401007387 */ /* 0x0001e20000100800 */
[----:B------:R-:W-:-:S04]  /*19590*/  FADD.FTZ R10, -R10, 1 ;  /* 0x3f8000000a0a7421 */ /* 0x000fc80000010100 */
[----:B------:R-:W-:Y:S01]  /*195a0*/  FFMA.FTZ R10, R8, R10, 1 ;  /* 0x3f800000080a7423 */ /* 0x000fe2000001000a */
[----:B0-----:R-:W-:-:S04]  /*195b0*/  FMUL.FTZ R4, R9, UR16 ;  /* 0x0000001009047c20 */ /* 0x001fc80008410000 */
[----:B------:R-:W-:-:S04]  /*195c0*/  FFMA.FTZ R8, R5, R4, R2 ;  /* 0x0000000405087223 */ /* 0x000fc80000010002 */
[----:B------:R-:W-:-:S06]  /*195d0*/  FMUL.FTZ R9, R8, -1.4426950216293334961 ;  /* 0xbfb8aa3b08097820 */ /* 0x000fcc0000410000 */
[----:B------:R-:W0:Y:S01]  /*195e0*/  MUFU.EX2 R9, R9 ;  /* 0x0000000900097308 */ /* 0x000e220000000800 */
[----:B------:R-:W-:Y:S01]  /*195f0*/  SHF.L.U32 R15, R40, 0x10, RZ ;  /* 0x00000010280f7819 */ /* 0x000fe200000006ff */
[----:B------:R-:W-:Y:S01]  /*19600*/  FMUL.FTZ R28, R28, R10 ;  /* 0x0000000a1c1c7220 */ /* 0x000fe20000410000 */
[----:B------:R-:W2:Y:S01]  /*19610*/  LDL.LU R40, [R1+0x6f4] ;  /* 0x0006f40001287983 */ /* 0x000ea20000300800 */
[----:B0-----:R-:W-:-:S04]  /*19620*/  FADD.FTZ R9, R9, 1 ;  /* 0x3f80000009097421 */ /* 0x001fc80000010000 */
[----:B------:R0:W1:Y:S02]  /*19630*/  MUFU.RCP R10, R9 ;  /* 0x00000009000a7308 */ /* 0x0000640000001000 */
[----:B0-----:R-:W-:Y:S02]  /*19640*/  SHF.L.U32 R9, R41, 0x10, RZ ;  /* 0x0000001029097819 */ /* 0x001fe400000006ff */
[----:B------:R-:W2:Y:S03]  /*19650*/  LDL.LU R41, [R1+0x6e8] ;  /* 0x0006e80001297983 */ /* 0x000ea60000300800 */
[----:B------:R-:W-:Y:S01]  /*19660*/  FADD.FTZ R9, R9, -UR28 ;  /* 0x8000001c09097e21 */ /* 0x000fe20008010000 */
[----:B------:R0:W-:Y:S01]  /*19670*/  STL [R1+0x31c], R4 ;  /* 0x00031c0401007387 */ /* 0x0001e20000100800 */
[----:B-1----:R-:W-:Y:S01]  /*19680*/  FMUL.FTZ R15, R15, R10 ;  /* 0x0000000a0f0f7220 */ /* 0x002fe20000410000 */
        /* <DEDUP_REMOVED lines=9> */
[----:B----4-:R-:W-:Y:S02]  /*19720*/  SHF.L.U32 R26, R26, 0x10, RZ ;  /* 0x000000101a1a7819 */ /* 0x010fe400000006ff */
[----:B0-----:R-:W-:Y:S01]  /*19730*/  SHF.L.U32 R9, R17, 0x10, RZ ;  /* 0x0000001011097819 */ /* 0x001fe200000006ff */
[----:B------:R0:W-:Y:S04]  /*19740*/  STL [R1+0x308], R4 ;  /* 0x0003080401007387 */ /* 0x0001e80000100800 */
[----:B------:R-:W-:Y:S01]  /*19750*/  FADD.FTZ R9, R9, -UR28 ;  /* 0x8000001c09097e21 */ /* 0x000fe20008010000 */
[----:B------:R-:W4:Y:S01]  /*19760*/  LDL.LU R17, [R1+0x704] ;  /* 0x0007040001117983 */ /* 0x000f220000300800 */
[----:B-1----:R-:W-:Y:S01]  /*19770*/  FMUL.FTZ R26, R26, R10 ;  /* 0x0000000a1a1a7220 */ /* 0x002fe20000410000 */
[----:B------:R-:W-:Y:S01]  /*19780*/  FADD.FTZ R10, -R10, 1 ;  /* 0x3f8000000a0a7421 */ /* 0x000fe20000010100 */
[----:B0-----:R-:W-:-:S03]  /*19790*/  FMUL.FTZ R4, R9, UR16 ;  /* 0x0000001009047c20 */ /* 0x001fc60008410000 */
        /* <DEDUP_REMOVED lines=8> */
[----:B0-----:R-:W-:-:S05]  /*19820*/  SHF.L.U32 R9, R20, 0x10, RZ ;  /* 0x0000001014097819 */ /* 0x001fca00000006ff */
[----:B------:R-:W-:-:S04]  /*19830*/  FADD.FTZ R9, R9, -UR28 ;  /* 0x8000001c09097e21 */ /* 0x000fc80008010000 */
[----:B-1----:R-:W-:-:S05]  /*19840*/  FMUL.FTZ R4, R9, UR16 ;  /* 0x0000001009047c20 */ /* 0x002fca0008410000 */
[----:B------:R0:W-:Y:S01]  /*19850*/  STL [R1+0x2e0], R4 ;  /* 0x0002e00401007387 */ /* 0x0001e20000100800 */
[----:B---3--:R-:W-:-:S03]  /*19860*/  SHF.L.U32 R13, R6, 0x10, RZ ;  /* 0x00000010060d7819 */ /* 0x008fc600000006ff */
[----:B------:R-:W3:Y:S01]  /*19870*/  LDL.LU R6, [R1+0x700] ;  /* 0x0007000001067983 */ /* 0x000ee20000300800 */
[----:B--2---:R-:W-:-:S05]  /*19880*/  SHF.L.U32 R18, R18, 0x10, RZ ;  /* 0x0000001012127819 */ /* 0x004fca00000006ff */
[----:B------:R-:W-:Y:S01]  /*19890*/  FMUL.FTZ R18, R18, R10 ;  /* 0x0000000a12127220 */ /* 0x000fe20000410000 */
[----:B------:R-:W-:-:S04]  /*198a0*/  FADD.FTZ R10, -R10, 1 ;  /* 0x3f8000000a0a7421 */ /* 0x000fc80000010100 */
[----:B------:R-:W-:Y:S01]  /*198b0*/  FFMA.FTZ R10, R8, R10, 1 ;  /* 0x3f800000080a7423 */ /* 0x000fe2000001000a */
[----:B------:R-:W-:-:S04]  /*198c0*/  FFMA.FTZ R8, R3, R4, R0 ;  /* 0x0000000403087223 */ /* 0x000fc80000010000 */
[----:B------:R-:W-:-:S06]  /*198d0*/  FMUL.FTZ R9, R8, -1.4426950216293334961 ;  /* 0xbfb8aa3b08097820 */ /* 0x000fcc0000410000 */
[----:B------:R-:W1:Y:S01]  /*198e0*/  MUFU.EX2 R9, R9 ;  /* 0x0000000900097308 */ /* 0x000e620000000800 */
[----:B------:R-:W-:Y:S01]  /*198f0*/  FMUL.FTZ R18, R18, R10 ;  /* 0x0000000a12127220 */ /* 0x000fe20000410000 */
[----:B-1----:R-:W-:-:S06]  /*19900*/  FADD.FTZ R9, R9, 1 ;  /* 0x3f80000009097421 */ /* 0x002fcc0000010000 */
[----:B------:R1:W2:Y:S02]  /*19910*/  MUFU.RCP R10, R9 ;  /* 0x00000009000a7308 */ /* 0x0002a40000001000 */
[----:B-1----:R-:W-:-:S05]  /*19920*/  SHF.L.U32 R9, R22, 0x10, RZ ;  /* 0x0000001016097819 */ /* 0x002fca00000006ff */
[----:B------:R-:W-:Y:S01]  /*19930*/  FADD.FTZ R9, R9, -UR28 ;  /* 0x8000001c09097e21 */ /* 0x000fe20008010000 */
[----:B--2---:R-:W-:Y:S01]  /*19940*/  FMUL.FTZ R24, R24, R10 ;  /* 0x0000000a18187220 */ /* 0x004fe20000410000 */
[----:B------:R-:W-:Y:S02]  /*19950*/  FADD.FTZ R10, -R10, 1 ;  /* 0x3f8000000a0a7421 */ /* 0x000fe40000010100 */
[----:B0-----:R-:W-:Y:S02]  /*19960*/  FMUL.FTZ R4, R9, UR16 ;  /* 0x0000001009047c20 */ /* 0x001fe40008410000 */
[----:B------:R-:W-:Y:S02]  /*19970*/  FFMA.FTZ R10, R8, R10, 1 ;  /* 0x3f800000080a7423 */ /* 0x000fe4000001000a */
        /* <DEDUP_REMOVED lines=32> */
[----:B------:R-:W0:Y:S02]  /*19b80*/  MUFU.EX2 R9, R9 ;  /* 0x0000000900097308 */ /* 0x000e240000000800 */
[----:B0-----:R-:W-:-:S06]  /*19b90*/  FADD.FTZ R9, R9, 1 ;  /* 0x3f80000009097421 */ /* 0x001fcc0000010000 */
[----:B------:R0:W1:Y:S02]  /*19ba0*/  MUFU.RCP R11, R9 ;  /* 0x00000009000b7308 */ /* 0x0000640000001000 */
[----:B0-----:R-:W-:Y:S02]  /*19bb0*/  SHF.L.U32 R9, R17, 0x10, RZ ;  /* 0x0000001011097819 */ /* 0x001fe400000006ff */
[----:B------:R-:W4:Y:S01]  /*19bc0*/  LDL.LU R17, [R1+0x714] ;  /* 0x0007140001117983 */ /* 0x000f220000300800 */
[----:B------:R-:W-:-:S03]  /*19bd0*/  FMUL.FTZ R22, R22, R10 ;  /* 0x0000000a16167220 */ /* 0x000fc60000410000 */
[----:B------:R0:W-:Y:S01]  /*19be0*/  STL [R1+0x240], R4 ;  /* 0x0002400401007387 */ /* 0x0001e20000100800 */
[----:B-1----:R-:W-:Y:S01]  /*19bf0*/  FMUL.FTZ R9, R9, R11 ;  /* 0x0000000b09097220 */ /* 0x002fe20000410000 */
[----:B------:R-:W-:-:S04]  /*19c00*/  FADD.FTZ R11, -R11, 1 ;  /* 0x3f8000000b0b7421 */ /* 0x000fc80000010100 */
[----:B------:R-:W-:Y:S01]  /*19c10*/  FFMA.FTZ R11, R8, R11, 1 ;  /* 0x3f800000080b7423 */ /* 0x000fe2000001000b */
[----:B---3--:R-:W-:Y:S02]  /*19c20*/  SHF.L.U32 R10, R6, 0x10, RZ ;  /* 0x00000010060a7819 */ /* 0x008fe400000006ff */
[----:B------:R-:W3:Y:S03]  /*19c30*/  LDL.LU R6, [R1+0x718] ;  /* 0x0007180001067983 */ /* 0x000ee60000300800 */
[----:B------:R-:W-:-:S04]  /*19c40*/  FADD.FTZ R10, R10, -UR28 ;  /* 0x8000001c0a0a7e21 */ /* 0x000fc80008010000 */
        /* <DEDUP_REMOVED lines=8> */
[----:B--2---:R-:W-:-:S03]  /*19cd0*/  SHF.L.U32 R10, R40, 0x10, RZ ;  /* 0x00000010280a7819 */ /* 0x004fc600000006ff */
[----:B------:R-:W2:Y:S02]  /*19ce0*/  LDL.LU R40, [R1+0x720] ;  /* 0x0007200001287983 */ /* 0x000ea40000300800 */
[----:B------:R-:W-:-:S04]  /*19cf0*/  FADD.FTZ R10, R10, -UR28 ;  /* 0x8000001c0a0a7e21 */ /* 0x000fc80008010000 */
[----:B-1----:R-:W-:-:S05]  /*19d00*/  FMUL.FTZ R4, R10, UR16 ;  /* 0x000000100a047c20 */ /* 0x002fca0008410000 */
[----:B------:R1:W-:Y:S01]  /*19d10*/  STL [R1+0x234], R4 ;  /* 0x0002340401007387 */ /* 0x0003e20000100800 */
[----:B------:R-:W-:-:S03]  /*19d20*/  SHF.L.U32 R20, R41, 0x10, RZ ;  /* 0x0000001029147819 */ /* 0x000fc600000006ff */
[----:B------:R-:W2:Y:S02]  /*19d30*/  LDL.LU R41, [R1+0x71c] ;  /* 0x00071c0001297983 */ /* 0x000ea40000300800 */
[----:B0-----:R-:W-:Y:S01]  /*19d40*/  FMUL.FTZ R20, R20, R11 ;  /* 0x0000000b14147220 */ /* 0x001fe20000410000 */
[----:B------:R-:W-:-:S04]  /*19d50*/  FADD.FTZ R11, -R11, 1 ;  /* 0x3f8000000b0b7421 */ /* 0x000fc80000010100 */
[----:B------:R-:W-:Y:S01]  /*19d60*/  FFMA.FTZ R11, R8, R11, 1 ;  /* 0x3f800000080b7423 */ /* 0x000fe2000001000b */
[----:B------:R-:W-:Y:S02]  /*19d70*/  FFMA.FTZ R8, R5, R4, R2 ;  /* 0x0000000405087223 */ /* 0x000fe40000010002 */
[----:B-1----:R-:W2:Y:S02]  /*19d80*/  LDL.LU R4, [R1+0x724] ;  /* 0x0007240001047983 */ /* 0x002ea40000300800 */
[----:B------:R-:W-:-:S06]  /*19d90*/  FMUL.FTZ R10, R8, -1.4426950216293334961 ;  /* 0xbfb8aa3b080a7820 */ /* 0x000fcc0000410000 */
[----:B------:R-:W0:Y:S01]  /*19da0*/  MUFU.EX2 R10, R10 ;  /* 0x0000000a000a7308 */ /* 0x000e220000000800 */
[----:B------:R-:W-:Y:S01]  /*19db0*/  FMUL.FTZ R20, R20, R11 ;  /* 0x0000000b14147220 */ /* 0x000fe20000410000 */
[----:B0-----:R-:W-:-:S06]  /*19dc0*/  FADD.FTZ R10, R10, 1 ;  /* 0x3f8000000a0a7421 */ /* 0x001fcc0000010000 */
[----:B------:R0:W1:Y:S02]  /*19dd0*/  MUFU.RCP R11, R10 ;  /* 0x0000000a000b7308 */ /* 0x0000640000001000 */
[----:B0-----:R-:W-:-:S05]  /*19de0*/  SHF.L.U32 R10, R7, 0x10, RZ ;  /* 0x00000010070a7819 */ /* 0x001fca00000006ff */
[----:B------:R-:W-:-:S04]  /*19df0*/  FADD.FTZ R10, R10, -UR28 ;  /* 0x8000001c0a0a7e21 */ /* 0x000fc80008010000 */
[----:B------:R-:W-:-:S04]  /*19e00*/  FMUL.FTZ R7, R10, UR16 ;  /* 0x000000100a077c20 */ /* 0x000fc80008410000 */
[----:B------:R-:W-:Y:S01]  /*19e10*/  FFMA.FTZ R10, R3, R7, R0 ;  /* 0x00000007030a7223 */ /* 0x000fe20000010000 */
[----:B------:R0:W-:Y:S04]  /*19e20*/  STL [R1+0x230], R7 ;  /* 0x0002300701007387 */ /* 0x0001e80000100800 */
[----:B0-----:R-:W2:Y:S01]  /*19e30*/  LDL.LU R7, [R1+0x72c] ;  /* 0x00072c0001077983 */ /* 0x001ea20000300800 */
[----:B----4-:R-:W-:-:S05]  /*19e40*/  SHF.L.U32 R17, R17, 0x10, RZ ;  /* 0x0000001011117819 */ /* 0x010fca00000006ff */
[----:B-1----:R-:W-:Y:S01]  /*19e50*/  FMUL.FTZ R17, R17, R11 ;  /* 0x0000000b11117220 */ /* 0x002fe20000410000 */
        /* <DEDUP_REMOVED lines=8> */
[----:B------:R-:W-:Y:S02]  /*19ee0*/  FMUL.FTZ R17, R17, R11 ;  /* 0x0000000b11117220 */ /* 0x000fe40000410000 */
[----:B0-----:R-:W-:Y:S01]  /*19ef0*/  FMUL.FTZ R8, R8, R12 ;  /* 0x0000000c08087220 */ /* 0x001fe20000410000 */
[----:B------:R-:W-:-:S04]  /*19f00*/  FADD.FTZ R12, -R12, 1 ;  /* 0x3f8000000c0c7421 */ /* 0x000fc80000010100 */
[----:B------:R-:W-:-:S04]  /*19f10*/  FFMA.FTZ R12, R10, R12, 1 ;  /* 0x3f8000000a0c7423 */ /* 0x000fc8000001000c */
[----:B------:R-:W-:Y:S01]  /*19f20*/  FMUL.FTZ R8, R8, R12 ;  /* 0x0000000c08087220 */ /* 0x000fe20000410000 */
[----:B--2---:R-:W-:Y:S02]  /*19f30*/  SHF.L.U32 R16, R4, 0x10, RZ ;  /* 0x0000001004107819 */ /* 0x004fe400000006ff */
[----:B------:R-:W2:Y:S01]  /*19f40*/  LDL.LU R4, [R1+0x738] ;  /* 0x0007380001047983 */ /* 0x000ea20000300800 */
[----:B------:R-:W-:-:S05]  /*19f50*/  SHF.L.U32 R11, R41, 0x10, RZ ;  /* 0x00000010290b7819 */ /* 0x000fca00000006ff */
[----:B------:R-:W-:-:S04]  /*19f60*/  FADD.FTZ R11, R11, -UR28 ;  /* 0x8000001c0b0b7e21 */ /* 0x000fc80008010000 */
[----:B------:R-:W-:-:S04]  /*19f70*/  FMUL.FTZ R41, R11, UR16 ;  /* 0x000000100b297c20 */ /* 0x000fc80008410000 */
[----:B------:R-:W-:-:S04]  /*19f80*/  FFMA.FTZ R10, R5, R41, R2 ;  /* 0x00000029050a7223 */ /* 0x000fc80000010002 */
[----:B------:R-:W-:-:S06]  /*19f90*/  FMUL.FTZ R11, R10, -1.4426950216293334961 ;  /* 0xbfb8aa3b0a0b7820 */ /* 0x000fcc0000410000 */
[----:B------:R-:W0:Y:S02]  /*19fa0*/  MUFU.EX2 R11, R11 ;  /* 0x0000000b000b7308 */ /* 0x000e240000000800 */
[----:B0-----:R-:W-:-:S06]  /*19fb0*/  FADD.FTZ R11, R11, 1 ;  /* 0x3f8000000b0b7421 */ /* 0x001fcc0000010000 */
[----:B------:R0:W1:Y:S02]  /*19fc0*/  MUFU.RCP R12, R11 ;  /* 0x0000000b000c7308 */ /* 0x0000640000001000 */
[----:B0-----:R-:W-:-:S05]  /*19fd0*/  SHF.L.U32 R11, R40, 0x10, RZ ;  /* 0x00000010280b7819 */ /* 0x001fca00000006ff */
[----:B------:R-:W-:Y:S01]  /*19fe0*/  FADD.FTZ R11, R11, -UR28 ;  /* 0x8000001c0b0b7e21 */ /* 0x000fe20008010000 */
[----:B-1----:R-:W-:Y:S01]  /*19ff0*/  FMUL.FTZ R16, R16, R12 ;  /* 0x0000000c10107220 */ /* 0x002fe20000410000 */
[----:B------:R-:W-:Y:S02]  /*1a000*/  FADD.FTZ R12, -R12, 1 ;  /* 0x3f8000000c0c7421 */ /* 0x000fe40000010100 */
[----:B------:R-:W-:Y:S02]  /*1a010*/  FMUL.FTZ R40, R11, UR16 ;  /* 0x000000100b287c20 */ /* 0x000fe40008410000 */
[----:B------:R-:W-:Y:S02]  /*1a020*/  FFMA.FTZ R12, R10, R12, 1 ;  /* 0x3f8000000a0c7423 */ /* 0x000fe4000001000c */
[----:B------:R-:W-:-:S04]  /*1a030*/  FFMA.FTZ R10, R3, R40, R0 ;  /* 0x00000028030a7223 */ /* 0x000fc80000010000 */
[----:B------:R-:W-:-:S06]  /*1a040*/  FMUL.FTZ R11, R10, -1.4426950216293334961 ;  /* 0xbfb8aa3b0a0b7820 */ /* 0x000fcc0000410000 */
[----:B------:R-:W0:Y:S01]  /*1a050*/  MUFU.EX2 R11, R11 ;  /* 0x0000000b000b7308 */ /* 0x000e220000000800 */
[----:B------:R-:W-:Y:S01]  /*1a060*/  FMUL.FTZ R16, R16, R12 ;  /* 0x0000000c10107220 */ /* 0x000fe20000410000 */
[----:B0-----:R-:W-:-:S06]  /*1a070*/  FADD.FTZ R11, R11, 1 ;  /* 0x3f8000000b0b7421 */ /* 0x001fcc0000010000 */
[----:B------:R0:W1:Y:S01]  /*1a080*/  MUFU.RCP R12, R11 ;  /* 0x0000000b000c7308 */ /* 0x0000620000001000 */
[----:B------:R-:W-:Y:S02]  /*1a090*/  SHF.L.U32 R14, R14, 0x10, RZ ;  /* 0x000000100e0e7819 */ /* 0x000fe400000006ff */
        /* <DEDUP_REMOVED lines=12> */
[----:B---3--:R-:W-:Y:S02]  /*1a160*/  SHF.L.U32 R12, R6, 0x10, RZ ;  /* 0x00000010060c7819 */ /* 0x008fe400000006ff */
[----:B0-----:R-:W-:-:S05]  /*1a170*/  SHF.L.U32 R11, R56, 0x10, RZ ;  /* 0x00000010380b7819 */ /* 0x001fca00000006ff */
[----:B------:R-:W-:-:S04]  /*1a180*/  FADD.FTZ R11, R11, -UR28 ;  /* 0x8000001c0b0b7e21 */ /* 0x000fc80008010000 */
[----:B------:R-:W-:Y:S01]  /*1a190*/  FMUL.FTZ R6, R11, UR16 ;  /* 0x000000100b067c20 */ /* 0x000fe20008410000 */
[----:B-1----:R-:W-:Y:S01]  /*1a1a0*/  FMUL.FTZ R12, R12, R55 ;  /* 0x000000370c0c7220 */ /* 0x002fe20000410000 */
[----:B------:R-:W-:Y:S02]  /*1a1b0*/  FADD.FTZ R55, -R55, 1 ;  /* 0x3f80000037377421 */ /* 0x000fe40000010100 */
[----:B------:R-:W-:Y:S02]  /*1a1c0*/  FFMA.FTZ R11, R3, R6, R0 ;  /* 0x00000006030b7223 */ /* 0x000fe40000010000 */
[----:B------:R-:W-:Y:S02]  /*1a1d0*/  FFMA.FTZ R55, R10, R55, 1 ;  /* 0x3f8000000a377423 */ /* 0x000fe40000010037 */
[----:B------:R-:W-:-:S06]  /*1a1e0*/  FMUL.FTZ R10, R11, -1.4426950216293334961 ;  /* 0xbfb8aa3b0b0a7820 */ /* 0x000fcc0000410000 */
[----:B------:R-:W0:Y:S01]  /*1a1f0*/  MUFU.EX2 R10, R10 ;  /* 0x0000000a000a7308 */ /* 0x000e220000000800 */
[----:B------:R-:W-:Y:S01]  /*1a200*/  FMUL.FTZ R12, R12, R55 ;  /* 0x000000370c0c7220 */ /* 0x000fe20000410000 */
[----:B------:R-:W-:Y:S01]  /*1a210*/  SHF.L.U32 R55, R57, 0x10, RZ ;  /* 0x0000001039377819 */ /* 0x000fe200000006ff */
[----:B0-----:R-:W-:-:S05]  /*1a220*/  FADD.FTZ R10, R10, 1 ;  /* 0x3f8000000a0a7421 */ /* 0x001fca0000010000 */
[----:B------:R2:W0:Y:S01]  /*1a230*/  MUFU.RCP R56, R10 ;  /* 0x0000000a00387308 */ /* 0x0004220000001000 */
[----:B------:R-:W-:Y:S01]  /*1a240*/  FADD.FTZ R55, R55, -UR28 ;  /* 0x8000001c37377e21 */ /* 0x000fe20008010000 */
[----:B------:R1:W-:Y:S01]  /*1a250*/  STL [R1+0x770], R35 ;  /* 0x0007702301007387 */ /* 0x0003e20000100800 */
[----:B--2---:R-:W-:Y:S02]  /*1a260*/  SHF.L.U32 R10, R4, 0x10, RZ ;  /* 0x00000010040a7819 */ /* 0x004fe400000006ff */
[----:B------:R-:W-:-:S03]  /*1a270*/  FMUL.FTZ R4, R55, UR16 ;  /* 0x0000001037047c20 */ /* 0x000fc60008410000 */
[----:B0-----:R-:W-:Y:S01]  /*1a280*/  FMUL.FTZ R10, R10, R56 ;  /* 0x000000380a0a7220 */ /* 0x001fe20000410000 */
[----:B------:R-:W-:Y:S01]  /*1a290*/  FADD.FTZ R56, -R56, 1 ;  /* 0x3f80000038387421 */ /* 0x000fe20000010100 */
[----:B------:R-:W-:-:S03]  /*1a2a0*/  FFMA.FTZ R57, R5, R4, R2 ;  /* 0x0000000405397223 */ /* 0x000fc60000010002 */
[----:B------:R-:W-:Y:S01]  /*1a2b0*/  FFMA.FTZ R56, R11, R56, 1 ;  /* 0x3f8000000b387423 */ /* 0x000fe20000010038 */
[----:B------:R-:W-:-:S06]  /*1a2c0*/  FMUL.FTZ R11, R57, -1.4426950216293334961 ;  /* 0xbfb8aa3b390b7820 */ /* 0x000fcc0000410000 */
[----:B------:R-:W0:Y:S02]  /*1a2d0*/  MUFU.EX2 R11, R11 ;  /* 0x0000000b000b7308 */ /* 0x000e240000000800 */
[----:B0-----:R-:W-:-:S06]  /*1a2e0*/  FADD.FTZ R11, R11, 1 ;  /* 0x3f8000000b0b7421 */ /* 0x001fcc0000010000 */
[----:B------:R0:W2:Y:S01]  /*1a2f0*/  MUFU.RCP R55, R11 ;  /* 0x0000000b00377308 */ /* 0x0000a20000001000 */
[----:B------:R-:W-:Y:S01]  /*1a300*/  FMUL.FTZ R10, R10, R56 ;  /* 0x000000380a0a7220 */ /* 0x000fe20000410000 */
[----:B0-----:R-:W-:Y:S01]  /*1a310*/  SHF.L.U32 R11, R46, 0x10, RZ ;  /* 0x000000102e0b7819 */ /* 0x001fe200000006ff */
[----:B------:R-:W-:Y:S01]  /*1a320*/  FADD.FTZ R56, RZ, R59 ;  /* 0x0000003bff387221 */ /* 0x000fe20000010000 */
[----:B------:R-:W3:Y:S03]  /*1a330*/  LDL.LU R46, [R1+0x684] ;  /* 0x00068400012e7983 */ /* 0x000ee60000300800 */
[----:B--2---:R-:W-:Y:S01]  /*1a340*/  FMUL.FTZ R11, R11, R55 ;  /* 0x000000370b0b7220 */ /* 0x004fe20000410000 */
[----:B------:R-:W-:Y:S01]  /*1a350*/  FADD.FTZ R55, -R55, 1 ;  /* 0x3f80000037377421 */ /* 0x000fe20000010100 */
[----:B-1----:R-:W-:-:S03]  /*1a360*/  FADD.FTZ R35, R56, R58 ;  /* 0x0000003a38237221 */ /* 0x002fc60000010000 */
[----:B------:R-:W-:Y:S01]  /*1a370*/  FFMA.FTZ R57, R57, R55, 1 ;  /* 0x3f80000039397423 */ /* 0x000fe20000010037 */
[----:B------:R-:W-:Y:S01]  /*1a380*/  FFMA.FTZ R55, R54, R59, RZ ;  /* 0x0000003b36377223 */ /* 0x000fe200000100ff */
[-C--:B------:R-:W-:Y:S01]  /*1a390*/  FMUL.FTZ R56, R5, R58.reuse ;  /* 0x0000003a05387220 */ /* 0x080fe20000410000 */
[----:B------:R-:W2:Y:S01]  /*1a3a0*/  LDL.LU R54, [R1+0x44c] ;  /* 0x00044c0001367983 */ /* 0x000ea20000300800 */
[----:B------:R-:W-:Y:S01]  /*1a3b0*/  FMUL.FTZ R11, R11, R57 ;  /* 0x000000390b0b7220 */ /* 0x000fe20000410000 */
[----:B------:R-:W-:Y:S01]  /*1a3c0*/  FADD.FTZ R57, R50, R48 ;  /* 0x0000003032397221 */ /* 0x000fe20000010000 */
[C---:B------:R-:W-:Y:S01]  /*1a3d0*/  FFMA.FTZ R55, R60.reuse, R58, R55 ;  /* 0x0000003a3c377223 */ /* 0x040fe20000010037 */
[----:B------:R-:W4:Y:S01]  /*1a3e0*/  LDL.LU R48, [R1+0x448] ;  /* 0x0004480001307983 */ /* 0x000f220000300800 */
[----:B------:R-:W-:Y:S01]  /*1a3f0*/  FFMA.FTZ R58, R60, R56, R45 ;  /* 0x000000383c3a7223 */ /* 0x000fe2000001002d */
[----:B------:R-:W-:Y:S01]  /*1a400*/  FADD.FTZ R59, R43, R61 ;  /* 0x0000003d2b3b7221 */ /* 0x000fe20000010000 */
[-C--:B------:R-:W-:Y:S01]  /*1a410*/  FFMA.FTZ R60, R53, R61.reuse, R44 ;  /* 0x0000003d353c7223 */ /* 0x080fe2000001002c */
[----:B------:R-:W-:Y:S01]  /*1a420*/  FMUL.FTZ R61, R3, R61 ;  /* 0x0000003d033d7220 */ /* 0x000fe20000410000 */
[----:B------:R-:W4:Y:S04]  /*1a430*/  LDL.LU R50, [R1+0x678] ;  /* 0x0006780001327983 */ /* 0x000f280000300800 */
[----:B------:R-:W4:Y:S01]  /*1a440*/  LDL.LU R44, [R1+0x440] ;  /* 0x00044000012c7983 */ /* 0x000f220000300800 */
[----:B------:R-:W-:-:S03]  /*1a450*/  FFMA.FTZ R58, R53, R61, R58 ;  /* 0x0000003d353a7223 */ /* 0x000fc6000001003a */
[----:B------:R-:W4:Y:S01]  /*1a460*/  LDL.LU R53, [R1+0x670] ;  /* 0x0006700001357983 */ /* 0x000f220000300800 */
[----:B------:R-:W-:Y:S01]  /*1a470*/  FADD.FTZ R57, R56, R57 ;  /* 0x0000003938397221 */ /* 0x000fe20000010000 */
[----:B------:R-:W-:Y:S01]  /*1a480*/  FADD.FTZ R35, R35, R49 ;  /* 0x0000003123237221 */ /* 0x000fe20000010000 */
[-C--:B------:R-:W-:Y:S01]  /*1a490*/  FFMA.FTZ R55, R51, R49.reuse, R55 ;  /* 0x0000003133377223 */ /* 0x080fe20000010037 */
[----:B------:R-:W-:Y:S01]  /*1a4a0*/  FMUL.FTZ R56, R5, R49 ;  /* 0x0000003105387220 */ /* 0x000fe20000410000 */
[----:B------:R0:W-:Y:S01]  /*1a4b0*/  STL [R1+0x7a8], R42 ;  /* 0x0007a82a01007387 */ /* 0x0001e20000100800 */
[----:B------:R-:W-:-:S03]  /*1a4c0*/  FADD.FTZ R57, R57, R61 ;  /* 0x0000003d39397221 */ /* 0x000fc60000010000 */
[----:B------:R-:W4:Y:S01]  /*1a4d0*/  LDL.LU R49, [R1+0x43c] ;  /* 0x00043c0001317983 */ /* 0x000f220000300800 */
[----:B------:R-:W-:Y:S01]  /*1a4e0*/  FFMA.FTZ R58, R51, R56, R58 ;  /* 0x00000038333a7223 */ /* 0x000fe2000001003a */
[----:B------:R-:W-:Y:S02]  /*1a4f0*/  FMUL.FTZ R61, R3, R47 ;  /* 0x0000002f033d7220 */ /* 0x000fe40000410000 */
[----:B------:R-:W4:Y:S01]  /*1a500*/  LDL.LU R51, [R1+0x668] ;  /* 0x0006680001337983 */ /* 0x000f220000300800 */
[----:B------:R-:W-:-:S03]  /*1a510*/  FADD.FTZ R57, R56, R57 ;  /* 0x0000003938397221 */ /* 0x000fc60000010000 */
[----:B0-----:R-:W4:Y:S01]  /*1a520*/  LDL.LU R42, [R1+0x438] ;  /* 0x00043800012a7983 */ /* 0x001f220000300800 */
[----:B------:R-:W-:Y:S01]  /*1a530*/  FADD.FTZ R57, R57, R61 ;  /* 0x0000003d39397221 */ /* 0x000fe20000010000 */
[----:B------:R-:W-:Y:S02]  /*1a540*/  FADD.FTZ R59, R59, R47 ;  /* 0x0000002f3b3b7221 */ /* 0x000fe40000010000 */
[----:B------:R-:W4:Y:S01]  /*1a550*/  LDL.LU R43, [R1+0x428] ;  /* 0x00042800012b7983 */ /* 0x000f220000300800 */
[C---:B---3--:R-:W-:Y:S01]  /*1a560*/  FFMA.FTZ R60, R46.reuse, R47, R60 ;  /* 0x0000002f2e3c7223 */ /* 0x048fe2000001003c */
[----:B------:R-:W-:Y:S02]  /*1a570*/  FFMA.FTZ R58, R46, R61, R58 ;  /* 0x0000003d2e3a7223 */ /* 0x000fe4000001003a */
[----:B------:R-:W3:Y:S04]  /*1a580*/  LDL.LU R47, [R1+0x644] ;  /* 0x00064400012f7983 */ /* 0x000ee80000300800 */
[----:B------:R-:W3:Y:S01]  /*1a590*/  LDL.LU R46, [R1+0x660] ;  /* 0x00066000012e7983 */ /* 0x000ee20000300800 */
[----:B--2---:R-:W-:Y:S01]  /*1a5a0*/  FADD.FTZ R35, R35, R54 ;  /* 0x0000003623237221 */ /* 0x004fe20000010000 */
[-C--:B------:R-:W-:Y:S01]  /*1a5b0*/  FFMA.FTZ R55, R52, R54.reuse, R55 ;  /* 0x0000003634377223 */ /* 0x080fe20000010037 */
[----:B------:R-:W-:-:S02]  /*1a5c0*/  FMUL.FTZ R56, R5, R54 ;  /* 0x0000003605387220 */ /* 0x000fc40000410000 */
[----:B------:R-:W2:Y:S01]  /*1a5d0*/  LDL.LU R54, [R1+0x42c] ;  /* 0x00042c0001367983 */ /* 0x000ea20000300800 */
[----:B----4-:R-:W-:Y:S01]  /*1a5e0*/  FMUL.FTZ R61, R3, R48 ;  /* 0x00000030033d7220 */ /* 0x010fe20000410000 */
[----:B------:R-:W-:Y:S02]  /*1a5f0*/  FFMA.FTZ R58, R52, R56, R58 ;  /* 0x00000038343a7223 */ /* 0x000fe4000001003a */
[----:B------:R-:W4:Y:S01]  /*1a600*/  LDL.LU R52, [R1+0x658] ;  /* 0x0006580001347983 */ /* 0x000f220000300800 */
[----:B------:R-:W-:Y:S01]  /*1a610*/  FADD.FTZ R57, R56, R57 ;  /* 0x0000003938397221 */ /* 0x000fe20000010000 */
[----:B------:R-:W-:Y:S01]  /*1a620*/  FADD.FTZ R59, R59, R48 ;  /* 0x000000303b3b7221 */ /* 0x000fe20000010000 */
[C---:B------:R-:W-:Y:S01]  /*1a630*/  FFMA.FTZ R60, R50.reuse, R48, R60 ;  /* 0x00000030323c7223 */ /* 0x040fe2000001003c */
[----:B------:R-:W-:Y:S01]  /*1a640*/  FFMA.FTZ R58, R50, R61, R58 ;  /* 0x0000003d323a7223 */ /* 0x000fe2000001003a */
[----:B------:R-:W-:Y:S01]  /*1a650*/  FMUL.FTZ R56, R5, R44 ;  /* 0x0000002c05387220 */ /* 0x000fe20000410000 */
[----:B------:R-:W4:Y:S01]  /*1a660*/  LDL.LU R50, [R1+0x650] ;  /* 0x0006500001327983 */ /* 0x000f220000300800 */
[----:B------:R-:W-:-:S03]  /*1a670*/  FADD.FTZ R45, R35, R44 ;  /* 0x0000002c232d7221 */ /* 0x000fc60000010000 */
[----:B------:R-:W4:Y:S01]  /*1a680*/  LDL.LU R48, [R1+0x424] ;  /* 0x0004240001307983 */ /* 0x000f220000300800 */
[C---:B------:R-:W-:Y:S01]  /*1a690*/  FFMA.FTZ R55, R53.reuse, R44, R55 ;  /* 0x0000002c35377223 */ /* 0x040fe20000010037 */
[----:B------:R-:W-:Y:S02]  /*1a6a0*/  FFMA.FTZ R58, R53, R56, R58 ;  /* 0x00000038353a7223 */ /* 0x000fe4000001003a */
[----:B------:R-:W4:Y:S04]  /*1a6b0*/  LDL.LU R44, [R1+0x648] ;  /* 0x00064800012c7983 */ /* 0x000f280000300800 */
[----:B------:R-:W4:Y:S01]  /*1a6c0*/  LDL.LU R53, [R1+0x420] ;  /* 0x0004200001357983 */ /* 0x000f220000300800 */
[----:B------:R-:W-:Y:S01]  /*1a6d0*/  FADD.FTZ R57, R57, R61 ;  /* 0x0000003d39397221 */ /* 0x000fe20000010000 */
[----:B------:R-:W-:Y:S01]  /*1a6e0*/  FADD.FTZ R35, R59, R49 ;  /* 0x000000313b237221 */ /* 0x000fe20000010000 */
[----:B------:R-:W-:-:S02]  /*1a6f0*/  FMUL.FTZ R59, R3, R49 ;  /* 0x00000031033b7220 */ /* 0x000fc40000410000 */
[----:B------:R-:W-:Y:S01]  /*1a700*/  FADD.FTZ R56, R56, R57 ;  /* 0x0000003938387221 */ /* 0x000fe20000010000 */
[C---:B------:R-:W-:Y:S01]  /*1a710*/  FFMA.FTZ R60, R51.reuse, R49, R60 ;  /* 0x00000031333c7223 */ /* 0x040fe2000001003c */
[----:B------:R-:W-:Y:S01]  /*1a720*/  FFMA.FTZ R61, R51, R59, R58 ;  /* 0x0000003b333d7223 */ /* 0x000fe2000001003a */
[----:B------:R-:W-:Y:S01]  /*1a730*/  FMUL.FTZ R57, R5, R42 ;  /* 0x0000002a05397220 */ /* 0x000fe20000410000 */
[----:B------:R-:W4:Y:S01]  /*1a740*/  LDL.LU R51, [R1+0x414] ;  /* 0x0004140001337983 */ /* 0x000f220000300800 */
[----:B------:R-:W-:-:S03]  /*1a750*/  FADD.FTZ R56, R56, R59 ;  /* 0x0000003b38387221 */ /* 0x000fc60000010000 */
[----:B------:R-:W4:Y:S01]  /*1a760*/  LDL.LU R49, [R1+0x638] ;  /* 0x0006380001317983 */ /* 0x000f220000300800 */
[----:B------:R-:W-:Y:S01]  /*1a770*/  FADD.FTZ R56, R57, R56 ;  /* 0x0000003839387221 */ /* 0x000fe20000010000 */
[----:B------:R-:W-:-:S04]  /*1a780*/  FADD.FTZ R59, R45, R42 ;  /* 0x0000002a2d3b7221 */ /* 0x000fc80000010000 */
[----:B------:R-:W-:Y:S01]  /*1a790*/  FADD.FTZ R59, R59, R43 ;  /* 0x0000002b3b3b7221 */ /* 0x000fe20000010000 */
[C---:B---3--:R-:W-:Y:S01]  /*1a7a0*/  FFMA.FTZ R58, R46.reuse, R42, R55 ;  /* 0x0000002a2e3a7223 */ /* 0x048fe20000010037 */
[----:B------:R-:W-:Y:S02]  /*1a7b0*/  FFMA.FTZ R61, R46, R57, R61 ;  /* 0x000000392e3d7223 */ /* 0x000fe4000001003d */
[----:B------:R-:W3:Y:S01]  /*1a7c0*/  LDL.LU R46, [R1+0x408] ;  /* 0x00040800012e7983 */ /* 0x000ee20000300800 */
[----:B------:R-:W-:-:S03]  /*1a7d0*/  FMUL.FTZ R57, R5, R43 ;  /* 0x0000002b05397220 */ /* 0x000fc60000410000 */
[----:B------:R-:W3:Y:S04]  /*1a7e0*/  LDL.LU R45, [R1+0x3c0] ;  /* 0x0003c000012d7983 */ /* 0x000ee80000300800 */
[----:B------:R-:W3:Y:S01]  /*1a7f0*/  LDL.LU R42, [R1+0x7a8] ;  /* 0x0007a800012a7983 */ /* 0x000ee20000300800 */
[----:B--2---:R-:W-:-:S04]  /*1a800*/  FMUL.FTZ R55, R3, R54 ;  /* 0x0000003603377220 */ /* 0x004fc80000410000 */
[C---:B----4-:R-:W-:Y:S01]  /*1a810*/  FFMA.FTZ R61, R52.reuse, R55, R61 ;  /* 0x00000037343d7223 */ /* 0x050fe2000001003d */
[----:B------:R-:W-:Y:S01]  /*1a820*/  FFMA.FTZ R60, R52, R54, R60 ;  /* 0x00000036343c7223 */ /* 0x000fe2000001003c */
[----:B------:R-:W-:Y:S01]  /*1a830*/  FADD.FTZ R56, R56, R55 ;  /* 0x0000003738387221 */ /* 0x000fe20000010000 */
[----:B------:R-:W2:Y:S01]  /*1a840*/  LDL.LU R52, [R1+0x630] ;  /* 0x0006300001347983 */ /* 0x000ea20000300800 */
[----:B------:R-:W-:Y:S01]  /*1a850*/  FADD.FTZ R35, R35, R54 ;  /* 0x0000003623237221 */ /* 0x000fe20000010000 */
[C---:B------:R-:W-:Y:S01]  /*1a860*/  FFMA.FTZ R61, R50.reuse, R57, R61 ;  /* 0x00000039323d7223 */ /* 0x040fe2000001003d */
[----:B------:R-:W-:Y:S01]  /*1a870*/  FFMA.FTZ R58, R50, R43, R58 ;  /* 0x0000002b323a7223 */ /* 0x000fe2000001003a */
[----:B------:R-:W4:Y:S01]  /*1a880*/  LDL.LU R54, [R1+0x7a4] ;  /* 0x0007a40001367983 */ /* 0x000f220000300800 */
[-C--:B------:R-:W-:Y:S01]  /*1a890*/  FMUL.FTZ R55, R3, R48.reuse ;  /* 0x0000003003377220 */ /* 0x080fe20000410000 */
[----:B------:R-:W-:Y:S02]  /*1a8a0*/  FADD.FTZ R56, R57, R56 ;  /* 0x0000003839387221 */ /* 0x000fe40000010000 */
[----:B------:R-:W4:Y:S01]  /*1a8b0*/  LDL.LU R50, [R1+0x62c] ;  /* 0x00062c0001327983 */ /* 0x000f220000300800 */
[----:B------:R-:W-:Y:S01]  /*1a8c0*/  FADD.FTZ R35, R35, R48 ;  /* 0x0000003023237221 */ /* 0x000fe20000010000 */
[C---:B------:R-:W-:Y:S01]  /*1a8d0*/  FFMA.FTZ R60, R44.reuse, R48, R60 ;  /* 0x000000302c3c7223 */ /* 0x040fe2000001003c */
[----:B------:R-:W-:Y:S01]  /*1a8e0*/  FFMA.FTZ R61, R44, R55, R61 ;  /* 0x000000372c3d7223 */ /* 0x000fe2000001003d */
[----:B------:R-:W4:Y:S01]  /*1a8f0*/  LDL.LU R48, [R1+0x620] ;  /* 0x0006200001307983 */ /* 0x000f220000300800 */
[----:B------:R-:W-:-:S03]  /*1a900*/  FMUL.FTZ R57, R5, R53 ;  /* 0x0000003505397220 */ /* 0x000fc60000410000 */
[----:B------:R-:W4:Y:S01]  /*1a910*/  LDL.LU R44, [R1+0x220] ;  /* 0x00022000012c7983 */ /* 0x000f220000300800 */
[C---:B------:R-:W-:Y:S01]  /*1a920*/  FFMA.FTZ R58, R47.reuse, R53, R58 ;  /* 0x000000352f3a7223 */ /* 0x040fe2000001003a */
[----:B------:R-:W-:Y:S01]  /*1a930*/  FFMA.FTZ R61, R47, R57, R61 ;  /* 0x000000392f3d7223 */ /* 0x000fe2000001003d */
[----:B------:R-:W-:Y:S01]  /*1a940*/  FADD.FTZ R59, R59, R53 ;  /* 0x000000353b3b7221 */ /* 0x000fe20000010000 */
[----:B------:R-:W4:Y:S04]  /*1a950*/  LDL.LU R47, [R1+0x61c] ;  /* 0x00061c00012f7983 */ /* 0x000f280000300800 */
[----:B------:R-:W4:Y:S04]  /*1a960*/  LDL.LU R53, [R1+0x238] ;  /* 0x0002380001357983 */ /* 0x000f280000300800 */
[----:B------:R-:W4:Y:S01]  /*1a970*/  LDL.LU R43, [R1+0x618] ;  /* 0x00061800012b7983 */ /* 0x000f220000300800 */
[----:B------:R-:W-:Y:S01]  /*1a980*/  FADD.FTZ R56, R56, R55 ;  /* 0x0000003738387221 */ /* 0x000fe20000010000 */
[-C--:B------:R-:W-:Y:S01]  /*1a990*/  FMUL.FTZ R55, R3, R51.reuse ;  /* 0x0000003303377220 */ /* 0x080fe20000410000 */
[----:B------:R-:W-:Y:S01]  /*1a9a0*/  FFMA.FTZ R60, R49, R51, R60 ;  /* 0x00000033313c7223 */ /* 0x000fe2000001003c */
[----:B------:R-:W-:Y:S01]  /*1a9b0*/  FADD.FTZ R35, R35, R51 ;  /* 0x0000003323237221 */ /* 0x000fe20000010000 */
[----:B------:R-:W-:Y:S01]  /*1a9c0*/  FADD.FTZ R56, R57, R56 ;  /* 0x0000003839387221 */ /* 0x000fe20000010000 */
[----:B------:R-:W-:Y:S01]  /*1a9d0*/  FFMA.FTZ R61, R49, R55, R61 ;  /* 0x00000037313d7223 */ /* 0x000fe2000001003d */
[----:B------:R-:W4:Y:S02]  /*1a9e0*/  LDL.LU R51, [R1+0x254] ;  /* 0x0002540001337983 */ /* 0x000f240000300800 */
[----:B------:R-:W-:-:S02]  /*1a9f0*/  FADD.FTZ R56, R56, R55 ;  /* 0x0000003738387221 */ /* 0x000fc40000010000 */
[----:B------:R-:W4:Y:S01]  /*1aa00*/  LDL.LU R49, [R1+0x614] ;  /* 0x0006140001317983 */ /* 0x000f220000300800 */
[----:B---3--:R-:W-:Y:S01]  /*1aa10*/  FMUL.FTZ R57, R5, R46 ;  /* 0x0000002e05397220 */ /* 0x008fe20000410000 */
[----:B------:R-:W-:-:S03]  /*1aa20*/  FMUL.FTZ R55, R3, R45 ;  /* 0x0000002d03377220 */ /* 0x000fc60000410000 */
[----:B------:R-:W-:-:S04]  /*1aa30*/  FADD.FTZ R56, R57, R56 ;  /* 0x0000003839387221 */ /* 0x000fc80000010000 */
[----:B------:R-:W-:Y:S01]  /*1aa40*/  FADD.FTZ R56, R56, R55 ;  /* 0x0000003738387221 */ /* 0x000fe20000010000 */
[C---:B--2---:R-:W-:Y:S01]  /*1aa50*/  FFMA.FTZ R58, R52.reuse, R46, R58 ;  /* 0x0000002e343a7223 */ /* 0x044fe2000001003a */
[----:B------:R-:W-:Y:S02]  /*1aa60*/  FFMA.FTZ R61, R52, R57, R61 ;  /* 0x00000039343d7223 */ /* 0x000fe4000001003d */
[----:B------:R-:W2:Y:S01]  /*1aa70*/  LDL.LU R52, [R1+0x264] ;  /* 0x0002640001347983 */ /* 0x000ea20000300800 */
[----:B------:R-:W-:Y:S01]  /*1aa80*/  FADD.FTZ R46, R59, R46 ;  /* 0x0000002e3b2e7221 */ /* 0x000fe20000010000 */
[----:B----4-:R-:W-:Y:S01]  /*1aa90*/  FMUL.FTZ R59, R5, R54 ;  /* 0x00000036053b7220 */ /* 0x010fe20000410000 */
[----:B------:R-:W-:Y:S02]  /*1aaa0*/  FADD.FTZ R57, R35, R45 ;  /* 0x0000002d23397221 */ /* 0x000fe40000010000 */
[----:B------:R-:W3:Y:S01]  /*1aab0*/  LDL.LU R35, [R1+0x280] ;  /* 0x0002800001237983 */ /* 0x000ee20000300800 */
[C---:B------:R-:W-:Y:S01]  /*1aac0*/  FFMA.FTZ R60, R50.reuse, R45, R60 ;  /* 0x0000002d323c7223 */ /* 0x040fe2000001003c */
[----:B------:R-:W-:-:S02]  /*1aad0*/  FFMA.FTZ R61, R50, R55, R61 ;  /* 0x00000037323d7223 */ /* 0x000fc4000001003d */
[----:B------:R-:W4:Y:S01]  /*1aae0*/  LDL.LU R50, [R1+0x610] ;  /* 0x0006100001327983 */ /* 0x000f220000300800 */
        /* <DEDUP_REMOVED lines=19> */
[----:B------:R-:W4:Y:S01]  /*1ac20*/  LDL.LU R45, [R1+0x7a0] ;  /* 0x0007a000012d7983 */ /* 0x000f220000300800 */
[----:B------:R-:W-:Y:S02]  /*1ac30*/  FFMA.FTZ R61, R49, R55, R61 ;  /* 0x00000037313d7223 */ /* 0x000fe4000001003d */
[----:B------:R-:W-:Y:S01]  /*1ac40*/  FADD.FTZ R56, R56, R55 ;  /* 0x0000003738387221 */ /* 0x000fe20000010000 */
[----:B------:R-:W-:Y:S02]  /*1ac50*/  FADD.FTZ R54, R54, R53 ;  /* 0x0000003536367221 */ /* 0x000fe40000010000 */
[----:B------:R-:W4:Y:S01]  /*1ac60*/  LDL.LU R53, [R1+0x288] ;  /* 0x0002880001357983 */ /* 0x000f220000300800 */
[----:B--2---:R-:W-:-:S04]  /*1ac70*/  FMUL.FTZ R59, R5, R52 ;  /* 0x00000034053b7220 */ /* 0x004fc80000410000 */
[----:B------:R-:W-:Y:S01]  /*1ac80*/  FADD.FTZ R56, R59, R56 ;  /* 0x000000383b387221 */ /* 0x000fe20000010000 */
[----:B---3--:R-:W-:Y:S01]  /*1ac90*/  FMUL.FTZ R55, R3, R35 ;  /* 0x0000002303377220 */ /* 0x008fe20000410000 */
[----:B----4-:R-:W-:-:S03]  /*1aca0*/  FFMA.FTZ R61, R50, R59, R61 ;  /* 0x0000003b323d7223 */ /* 0x010fc6000001003d */
        /* <DEDUP_REMOVED lines=10> */
[----:B------:R-:W-:Y:S01]  /*1ad50*/  FADD.FTZ R54, R54, R52 ;  /* 0x0000003436367221 */ /* 0x000fe20000010000 */
[----:B------:R-:W-:Y:S01]  /*1ad60*/  FFMA.FTZ R60, R49, R51, R60 ;  /* 0x00000033313c7223 */ /* 0x000fe2000001003c */
[----:B------:R-:W-:Y:S01]  /*1ad70*/  FADD.FTZ R57, R57, R51 ;  /* 0x0000003339397221 */ /* 0x000fe20000010000 */
[----:B------:R-:W-:Y:S01]  /*1ad80*/  FFMA.FTZ R58, R47, R46, R58 ;  /* 0x0000002e2f3a7223 */ /* 0x000fe2000001003a */
[----:B------:R-:W3:Y:S01]  /*1ad90*/  LDL.LU R51, [R1+0x294] ;  /* 0x0002940001337983 */ /* 0x000ee20000300800 */
[----:B------:R-:W-:-:S03]  /*1ada0*/  FADD.FTZ R54, R54, R46 ;  /* 0x0000002e36367221 */ /* 0x000fc60000010000 */
[----:B------:R-:W4:Y:S01]  /*1adb0*/  LDL.LU R49, [R1+0x5f8] ;  /* 0x0005f80001317983 */ /* 0x000f220000300800 */
[----:B------:R-:W-:Y:S01]  /*1adc0*/  FFMA.FTZ R60, R48, R35, R60 ;  /* 0x00000023303c7223 */ /* 0x000fe2000001003c */
[----:B------:R-:W-:Y:S01]  /*1add0*/  FADD.FTZ R57, R57, R35 ;  /* 0x0000002339397221 */ /* 0x000fe20000010000 */
[-C--:B------:R-:W-:Y:S01]  /*1ade0*/  FMUL.FTZ R59, R5, R53.reuse ;  /* 0x00000035053b7220 */ /* 0x080fe20000410000 */
[----:B------:R-:W-:Y:S01]  /*1adf0*/  FADD.FTZ R54, R54, R53 ;  /* 0x0000003536367221 */ /* 0x000fe20000010000 */
[----:B------:R-:W4:Y:S04]  /*1ae00*/  LDL.LU R35, [R1+0x594] ;  /* 0x0005940001237983 */ /* 0x000f280000300800 */
[----:B------:R-:W4:Y:S04]  /*1ae10*/  LDL.LU R50, [R1+0x298] ;  /* 0x0002980001327983 */ /* 0x000f280000300800 */
[----:B------:R-:W4:Y:S04]  /*1ae20*/  LDL.LU R48, [R1+0x5f4] ;  /* 0x0005f40001307983 */ /* 0x000f280000300800 */
[----:B------:R-:W4:Y:S04]  /*1ae30*/  LDL.LU R52, [R1+0x79c] ;  /* 0x00079c0001347983 */ /* 0x000f280000300800 */
[----:B------:R-:W4:Y:S01]  /*1ae40*/  LDL.LU R47, [R1+0x284] ;  /* 0x00028400012f7983 */ /* 0x000f220000300800 */
[----:B--2---:R-:W-:-:S03]  /*1ae50*/  FFMA.FTZ R58, R55, R53, R58 ;  /* 0x00000035373a7223 */ /* 0x004fc6000001003a */
[----:B------:R-:W2:Y:S04]  /*1ae60*/  LDL.LU R46, [R1+0x798] ;  /* 0x00079800012e7983 */ /* 0x000ea80000300800 */
[----:B------:R-:W2:Y:S01]  /*1ae70*/  LDL.LU R53, [R1+0x794] ;  /* 0x0007940001357983 */ /* 0x000ea20000300800 */
[----:B------:R-:W-:Y:S01]  /*1ae80*/  FFMA.FTZ R60, R43, R44, R60 ;  /* 0x0000002c2b3c7223 */ /* 0x000fe2000001003c */
[----:B------:R-:W-:Y:S01]  /*1ae90*/  FADD.FTZ R57, R57, R44 ;  /* 0x0000002c39397221 */ /* 0x000fe20000010000 */
[----:B------:R-:W-:Y:S01]  /*1aea0*/  FFMA.FTZ R61, R55, R59, R61 ;  /* 0x0000003b373d7223 */ /* 0x000fe2000001003d */
[-C--:B---3--:R-:W-:Y:S01]  /*1aeb0*/  FMUL.FTZ R55, R3, R51.reuse ;  /* 0x0000003303377220 */ /* 0x088fe20000410000 */
[----:B------:R-:W-:Y:S01]  /*1aec0*/  FADD.FTZ R56, R59, R56 ;  /* 0x000000383b387221 */ /* 0x000fe20000010000 */
[----:B----4-:R-:W-:Y:S01]  /*1aed0*/  FFMA.FTZ R60, R49, R51, R60 ;  /* 0x00000033313c7223 */ /* 0x010fe2000001003c */
[----:B------:R-:W-:Y:S01]  /*1aee0*/  FADD.FTZ R57, R57, R51 ;  /* 0x0000003339397221 */ /* 0x000fe20000010000 */
[----:B------:R-:W-:Y:S01]  /*1aef0*/  FFMA.FTZ R61, R49, R55, R61 ;  /* 0x00000037313d7223 */ /* 0x000fe2000001003d */
[----:B------:R-:W-:Y:S01]  /*1af00*/  FADD.FTZ R56, R56, R55 ;  /* 0x0000003738387221 */ /* 0x000fe20000010000 */
[----:B------:R-:W3:Y:S01]  /*1af10*/  LDL.LU R49, [R1+0x588] ;  /* 0x0005880001317983 */ /* 0x000ee20000300800 */
[----:B------:R-:W-:Y:S01]  /*1af20*/  FMUL.FTZ R59, R5, R50 ;  /* 0x00000032053b7220 */ /* 0x000fe20000410000 */
[----:B------:R-:W-:-:S02]  /*1af30*/  FADD.FTZ R54, R54, R50 ;  /* 0x0000003236367221 */ /* 0x000fc40000010000 */
[----:B------:R-:W4:Y:S01]  /*1af40*/  LDL.LU R44, [R1+0x58c] ;  /* 0x00058c00012c7983 */ /* 0x000f220000300800 */
[----:B------:R-:W-:-:S03]  /*1af50*/  FFMA.FTZ R58, R48, R50, R58 ;  /* 0x00000032303a7223 */ /* 0x000fc6000001003a */
[----:B------:R-:W3:Y:S01]  /*1af60*/  LDL.LU R50, [R1+0x790] ;  /* 0x0007900001327983 */ /* 0x000ee20000300800 */
[----:B------:R-:W-:-:S03]  /*1af70*/  MOV R43, R52 ;  /* 0x00000034002b7202 */ /* 0x000fc60000000f00 */
[----:B------:R-:W4:Y:S04]  /*1af80*/  LDL.LU R52, [R1+0x29c] ;  /* 0x00029c0001347983 */ /* 0x000f280000300800 */
[----:B------:R-:W4:Y:S01]  /*1af90*/  LDL.LU R51, [R1+0x27c] ;  /* 0x00027c0001337983 */ /* 0x000f220000300800 */
[-C--:B--2---:R-:W-:Y:S01]  /*1afa0*/  FMUL.FTZ R55, R3, R53.reuse ;  /* 0x0000003503377220 */ /* 0x084fe20000410000 */
[----:B------:R-:W-:Y:S01]  /*1afb0*/  FFMA.FTZ R60, R35, R53, R60 ;  /* 0x00000035233c7223 */ /* 0x000fe2000001003c */
[----:B------:R-:W-:Y:S02]  /*1afc0*/  FADD.FTZ R57, R57, R53 ;  /* 0x0000003539397221 */ /* 0x000fe40000010000 */
[----:B------:R-:W2:Y:S01]  /*1afd0*/  LDL.LU R53, [R1+0x590] ;  /* 0x0005900001357983 */ /* 0x000ea20000300800 */
[----:B------:R-:W-:Y:S01]  /*1afe0*/  FFMA.FTZ R61, R48, R59, R61 ;  /* 0x0000003b303d7223 */ /* 0x000fe2000001003d */
[----:B------:R-:W-:Y:S01]  /*1aff0*/  FADD.FTZ R56, R59, R56 ;  /* 0x000000383b387221 */ /* 0x000fe20000010000 */
[----:B------:R-:W-:Y:S01]  /*1b000*/  FMUL.FTZ R59, R5, R47 ;  /* 0x0000002f053b7220 */ /* 0x000fe20000410000 */
[----:B------:R-:W-:Y:S01]  /*1b010*/  FADD.FTZ R54, R54, R47 ;  /* 0x0000002f36367221 */ /* 0x000fe20000010000 */
[----:B------:R-:W-:Y:S01]  /*1b020*/  FFMA.FTZ R61, R35, R55, R61 ;  /* 0x00000037233d7223 */ /* 0x000fe2000001003d */
[----:B------:R-:W-:Y:S01]  /*1b030*/  FADD.FTZ R56, R56, R55 ;  /* 0x0000003738387221 */ /* 0x000fe20000010000 */
[----:B------:R-:W2:Y:S03]  /*1b040*/  LDL.LU R48, [R1+0x278] ;  /* 0x0002780001307983 */ /* 0x000ea60000300800 */
[----:B------:R-:W-:Y:S01]  /*1b050*/  FADD.FTZ R56, R59, R56 ;  /* 0x000000383b387221 */ /* 0x000fe20000010000 */
[----:B------:R-:W2:Y:S01]  /*1b060*/  LDL.LU R35, [R1+0x578] ;  /* 0x0005780001237983 */ /* 0x000ea20000300800 */
[----:B---3--:R-:W-:Y:S01]  /*1b070*/  FMUL.FTZ R55, R5, R50 ;  /* 0x0000003205377220 */ /* 0x008fe20000410000 */
[----:B------:R-:W-:Y:S01]  /*1b080*/  FADD.FTZ R54, R54, R50 ;  /* 0x0000003236367221 */ /* 0x000fe20000010000 */
[-C--:B----4-:R-:W-:Y:S01]  /*1b090*/  FFMA.FTZ R60, R44, R52.reuse, R60 ;  /* 0x000000342c3c7223 */ /* 0x090fe2000001003c */
[----:B------:R-:W-:Y:S01]  /*1b0a0*/  FADD.FTZ R57, R57, R52 ;  /* 0x0000003439397221 */ /* 0x000fe20000010000 */
[C---:B--2---:R-:W-:Y:S01]  /*1b0b0*/  FFMA.FTZ R58, R53.reuse, R47, R58 ;  /* 0x0000002f353a7223 */ /* 0x044fe2000001003a */
[----:B------:R-:W-:Y:S01]  /*1b0c0*/  FFMA.FTZ R61, R53, R59, R61 ;  /* 0x0000003b353d7223 */ /* 0x000fe2000001003d */
[----:B------:R-:W-:Y:S01]  /*1b0d0*/  FMUL.FTZ R53, R3, R52 ;  /* 0x0000003403357220 */ /* 0x000fe20000410000 */
[----:B------:R-:W2:Y:S01]  /*1b0e0*/  LDL.LU R59, [R1+0x574] ;  /* 0x00057400013b7983 */ /* 0x000ea20000300800 */
[----:B------:R-:W-:-:S03]  /*1b0f0*/  FFMA.FTZ R58, R49, R50, R58 ;  /* 0x00000032313a7223 */ /* 0x000fc6000001003a */
[----:B------:R-:W3:Y:S01]  /*1b100*/  LDL.LU R50, [R1+0x57c] ;  /* 0x00057c0001327983 */ /* 0x000ee20000300800 */
[----:B------:R-:W-:Y:S01]  /*1b110*/  FFMA.FTZ R61, R44, R53, R61 ;  /* 0x000000352c3d7223 */ /* 0x000fe2000001003d */
[----:B------:R-:W-:Y:S02]  /*1b120*/  FADD.FTZ R56, R56, R53 ;  /* 0x0000003538387221 */ /* 0x000fe40000010000 */
[----:B------:R-:W4:Y:S01]  /*1b130*/  LDL.LU R52, [R1+0x78c] ;  /* 0x00078c0001347983 */ /* 0x000f220000300800 */
[----:B------:R-:W-:Y:S01]  /*1b140*/  FFMA.FTZ R61, R49, R55, R61 ;  /* 0x00000037313d7223 */ /* 0x000fe2000001003d */
[----:B------:R-:W-:Y:S02]  /*1b150*/  FADD.FTZ R56, R55, R56 ;  /* 0x0000003837387221 */ /* 0x000fe40000010000 */
[----:B------:R-:W2:Y:S04]  /*1b160*/  LDL.LU R55, [R1+0x274] ;  /* 0x0002740001377983 */ /* 0x000ea80000300800 */
[----:B------:R-:W2:Y:S04]  /*1b170*/  LDL.LU R47, [R1+0x2a0] ;  /* 0x0002a000012f7983 */ /* 0x000ea80000300800 */
[----:B------:R-:W2:Y:S04]  /*1b180*/  LDL.LU R44, [R1+0x570] ;  /* 0x00057000012c7983 */ /* 0x000ea80000300800 */
[----:B------:R-:W2:Y:S01]  /*1b190*/  LDL.LU R49, [R1+0x568] ;  /* 0x0005680001317983 */ /* 0x000ea20000300800 */
[----:B------:R-:W-:-:S04]  /*1b1a0*/  FMUL.FTZ R53, R3, R51 ;  /* 0x0000003303357220 */ /* 0x000fc80000410000 */
[----:B------:R-:W-:Y:S01]  /*1b1b0*/  FADD.FTZ R56, R56, R53 ;  /* 0x0000003538387221 */ /* 0x000fe20000010000 */
[----:B------:R-:W-:Y:S01]  /*1b1c0*/  FADD.FTZ R57, R57, R51 ;  /* 0x0000003339397221 */ /* 0x000fe20000010000 */
[-C--:B------:R-:W-:Y:S01]  /*1b1d0*/  FFMA.FTZ R58, R35, R48.reuse, R58 ;  /* 0x00000030233a7223 */ /* 0x080fe2000001003a */
[----:B------:R-:W-:Y:S01]  /*1b1e0*/  FADD.FTZ R54, R54, R48 ;  /* 0x0000003036367221 */ /* 0x000fe20000010000 */
[C---:B---3--:R-:W-:Y:S01]  /*1b1f0*/  FFMA.FTZ R60, R50.reuse, R51, R60 ;  /* 0x00000033323c7223 */ /* 0x048fe2000001003c */
[----:B------:R-:W-:Y:S01]  /*1b200*/  FFMA.FTZ R61, R50, R53, R61 ;  /* 0x00000035323d7223 */ /* 0x000fe2000001003d */
[----:B------:R-:W-:Y:S01]  /*1b210*/  FMUL.FTZ R50, R5, R48 ;  /* 0x0000003005327220 */ /* 0x000fe20000410000 */
[----:B------:R-:W3:Y:S01]  /*1b220*/  LDL.LU R51, [R1+0x270] ;  /* 0x0002700001337983 */ /* 0x000ee20000300800 */
[----:B----4-:R-:W-:Y:S02]  /*1b230*/  FMUL.FTZ R53, R3, R52 ;  /* 0x0000003403357220 */ /* 0x010fe40000410000 */
[----:B------:R-:W-:Y:S01]  /*1b240*/  FFMA.FTZ R61, R35, R50, R61 ;  /* 0x00000032233d7223 */ /* 0x000fe2000001003d */
[----:B------:R-:W-:Y:S01]  /*1b250*/  FADD.FTZ R56, R50, R56 ;  /* 0x0000003832387221 */ /* 0x000fe20000010000 */
[----:B--2---:R-:W-:Y:S01]  /*1b260*/  FMUL.FTZ R50, R5, R55 ;  /* 0x0000003705327220 */ /* 0x004fe20000410000 */
[C---:B------:R-:W-:Y:S01]  /*1b270*/  FFMA.FTZ R60, R59.reuse, R52, R60 ;  /* 0x000000343b3c7223 */ /* 0x040fe2000001003c */
[----:B------:R-:W-:Y:S01]  /*1b280*/  FFMA.FTZ R61, R59, R53, R61 ;  /* 0x000000353b3d7223 */ /* 0x000fe2000001003d */
[----:B------:R-:W-:Y:S01]  /*1b290*/  FADD.FTZ R56, R56, R53 ;  /* 0x0000003538387221 */ /* 0x000fe20000010000 */
[----:B------:R-:W-:Y:S01]  /*1b2a0*/  FADD.FTZ R57, R57, R52 ;  /* 0x0000003439397221 */ /* 0x000fe20000010000 */
[----:B------:R-:W-:Y:S01]  /*1b2b0*/  FMUL.FTZ R52, R3, R47 ;  /* 0x0000002f03347220 */ /* 0x000fe20000410000 */
[----:B------:R-:W2:Y:S01]  /*1b2c0*/  LDL.LU R48, [R1+0x788] ;  /* 0x0007880001307983 */ /* 0x000ea20000300800 */
[----:B------:R-:W-:Y:S01]  /*1b2d0*/  FADD.FTZ R56, R50, R56 ;  /* 0x0000003832387221 */ /* 0x000fe20000010000 */
[----:B------:R-:W-:-:S02]  /*1b2e0*/  FFMA.FTZ R61, R44, R50, R61 ;  /* 0x000000322c3d7223 */ /* 0x000fc4000001003d */
[----:B------:R-:W4:Y:S01]  /*1b2f0*/  LDL.LU R35, [R1+0x55c] ;  /* 0x00055c0001237983 */ /* 0x000f220000300800 */
[----:B------:R-:W-:Y:S01]  /*1b300*/  FADD.FTZ R56, R56, R52 ;  /* 0x0000003438387221 */ /* 0x000fe20000010000 */
[C---:B------:R-:W-:Y:S02]  /*1b310*/  FFMA.FTZ R61, R49.reuse, R52, R61 ;  /* 0x00000034313d7223 */ /* 0x040fe4000001003d */
[----:B------:R-:W4:Y:S01]  /*1b320*/  LDL.LU R52, [R1+0x560] ;  /* 0x0005600001347983 */ /* 0x000f220000300800 */
[----:B------:R-:W-:Y:S01]  /*1b330*/  FFMA.FTZ R58, R44, R55, R58 ;  /* 0x000000372c3a7223 */ /* 0x000fe2000001003a */
[----:B------:R-:W-:Y:S01]  /*1b340*/  FFMA.FTZ R60, R49, R47, R60 ;  /* 0x0000002f313c7223 */ /* 0x000fe2000001003c */
[----:B------:R-:W-:Y:S01]  /*1b350*/  FADD.FTZ R57, R57, R47 ;  /* 0x0000002f39397221 */ /* 0x000fe20000010000 */
[----:B------:R-:W4:Y:S01]  /*1b360*/  LDL.LU R53, [R1+0x26c] ;  /* 0x00026c0001357983 */ /* 0x000f220000300800 */
[----:B------:R-:W-:Y:S01]  /*1b370*/  MOV R59, R43 ;  /* 0x0000002b003b7202 */ /* 0x000fe20000000f00 */
[----:B------:R-:W-:-:S02]  /*1b380*/  FADD.FTZ R54, R54, R55 ;  /* 0x0000003736367221 */ /* 0x000fc40000010000 */
[----:B------:R-:W4:Y:S04]  /*1b390*/  LDL.LU R43, [R1+0x550] ;  /* 0x00055000012b7983 */ /* 0x000f280000300800 */
[----:B------:R-:W4:Y:S04]  /*1b3a0*/  LDL.LU R44, [R1+0x268] ;  /* 0x00026800012c7983 */ /* 0x000f280000300800 */
[----:B------:R-:W4:Y:S04]  /*1b3b0*/  LDL.LU R55, [R1+0x548] ;  /* 0x0005480001377983 */ /* 0x000f280000300800 */
[----:B------:R-:W4:Y:S04]  /*1b3c0*/  LDL.LU R49, [R1+0x2a4] ;  /* 0x0002a40001317983 */ /* 0x000f280000300800 */
[----:B------:R-:W4:Y:S01]  /*1b3d0*/  LDL.LU R47, [R1+0x544] ;  /* 0x00054400012f7983 */ /* 0x000f220000300800 */
[----:B---3--:R-:W-:Y:S01]  /*1b3e0*/  FADD.FTZ R57, R57, R51 ;  /* 0x0000003339397221 */ /* 0x008fe20000010000 */
[----:B--2---:R-:W-:-:S04]  /*1b3f0*/  FMUL.FTZ R50, R5, R48 ;  /* 0x0000003005327220 */ /* 0x004fc80000410000 */
[----:B------:R-:W-:Y:S01]  /*1b400*/  FADD.FTZ R56, R50, R56 ;  /* 0x0000003832387221 */ /* 0x000fe20000010000 */
[-C--:B----4-:R-:W-:Y:S01]  /*1b410*/  FFMA.FTZ R60, R35, R51.reuse, R60 ;  /* 0x00000033233c7223 */ /* 0x090fe2000001003c */
[C---:B------:R-:W-:Y:S01]  /*1b420*/  FFMA.FTZ R58, R52.reuse, R48, R58 ;  /* 0x00000030343a7223 */ /* 0x040fe2000001003a */
[----:B------:R-:W-:Y:S01]  /*1b430*/  FFMA.FTZ R61, R52, R50, R61 ;  /* 0x00000032343d7223 */ /* 0x000fe2000001003d */
[----:B------:R-:W-:Y:S01]  /*1b440*/  FMUL.FTZ R52, R3, R51 ;  /* 0x0000003303347220 */ /* 0x000fe20000410000 */
[----:B------:R-:W2:Y:S04]  /*1b450*/  LDL.LU R50, [R1+0x558] ;  /* 0x0005580001327983 */ /* 0x000ea80000300800 */
[----:B------:R-:W3:Y:S01]  /*1b460*/  LDL.LU R51, [R1+0x784] ;  /* 0x0007840001337983 */ /* 0x000ee20000300800 */
[----:B------:R-:W-:-:S03]  /*1b470*/  FFMA.FTZ R61, R35, R52, R61 ;  /* 0x00000034233d7223 */ /* 0x000fc6000001003d */
[----:B------:R-:W4:Y:S01]  /*1b480*/  LDL.LU R35, [R1+0x540] ;  /* 0x0005400001237983 */ /* 0x000f220000300800 */
[----:B------:R-:W-:Y:S01]  /*1b490*/  FADD.FTZ R54, R54, R48 ;  /* 0x0000003036367221 */ /* 0x000fe20000010000 */
[----:B------:R-:W-:Y:S01]  /*1b4a0*/  FMUL.FTZ R48, R5, R53 ;  /* 0x0000003505307220 */ /* 0x000fe20000410000 */
[----:B------:R-:W-:Y:S02]  /*1b4b0*/  FADD.FTZ R56, R56, R52 ;  /* 0x0000003438387221 */ /* 0x000fe40000010000 */
[----:B------:R-:W-:Y:S01]  /*1b4c0*/  FADD.FTZ R54, R54, R53 ;  /* 0x0000003536367221 */ /* 0x000fe20000010000 */
[----:B------:R-:W4:Y:S01]  /*1b4d0*/  LDL.LU R52, [R1+0x260] ;  /* 0x0002600001347983 */ /* 0x000f220000300800 */
[----:B------:R-:W-:Y:S02]  /*1b4e0*/  FADD.FTZ R56, R48, R56 ;  /* 0x0000003830387221 */ /* 0x000fe40000010000 */
[----:B------:R-:W-:-:S04]  /*1b4f0*/  FADD.FTZ R54, R54, R44 ;  /* 0x0000002c36367221 */ /* 0x000fc80000010000 */
[----:B------:R-:W-:Y:S01]  /*1b500*/  FADD.FTZ R54, R54, R46 ;  /* 0x0000002e36367221 */ /* 0x000fe20000010000 */
[C---:B--2---:R-:W-:Y:S01]  /*1b510*/  FFMA.FTZ R58, R50.reuse, R53, R58 ;  /* 0x00000035323a7223 */ /* 0x044fe2000001003a */
[----:B------:R-:W-:Y:S01]  /*1b520*/  FFMA.FTZ R61, R50, R48, R61 ;  /* 0x00000030323d7223 */ /* 0x000fe2000001003d */
[----:B------:R-:W2:Y:S01]  /*1b530*/  LDL.LU R53, [R1+0x510] ;  /* 0x0005100001357983 */ /* 0x000ea20000300800 */
[-C--:B---3--:R-:W-:Y:S01]  /*1b540*/  FMUL.FTZ R50, R3, R51.reuse ;  /* 0x0000003303327220 */ /* 0x088fe20000410000 */
[-C--:B------:R-:W-:Y:S01]  /*1b550*/  FMUL.FTZ R48, R5, R44.reuse ;  /* 0x0000002c05307220 */ /* 0x080fe20000410000 */
[----:B------:R-:W-:Y:S02]  /*1b560*/  FFMA.FTZ R58, R55, R44, R58 ;  /* 0x0000002c373a7223 */ /* 0x000fe4000001003a */
[C---:B------:R-:W-:Y:S01]  /*1b570*/  FFMA.FTZ R61, R43.reuse, R50, R61 ;  /* 0x000000322b3d7223 */ /* 0x040fe2000001003d */
[----:B------:R-:W-:Y:S01]  /*1b580*/  FADD.FTZ R56, R56, R50 ;  /* 0x0000003238387221 */ /* 0x000fe20000010000 */
[----:B------:R-:W-:Y:S01]  /*1b590*/  FFMA.FTZ R60, R43, R51, R60 ;  /* 0x000000332b3c7223 */ /* 0x000fe2000001003c */
[----:B------:R-:W-:Y:S01]  /*1b5a0*/  FADD.FTZ R57, R57, R51 ;  /* 0x0000003339397221 */ /* 0x000fe20000010000 */
[----:B------:R-:W-:Y:S01]  /*1b5b0*/  FFMA.FTZ R61, R55, R48, R61 ;  /* 0x00000030373d7223 */ /* 0x000fe2000001003d */
[----:B------:R-:W-:Y:S01]  /*1b5c0*/  FADD.FTZ R56, R48, R56 ;  /* 0x0000003830387221 */ /* 0x000fe20000010000 */
[-C--:B------:R-:W-:Y:S01]  /*1b5d0*/  FMUL.FTZ R48, R5, R46.reuse ;  /* 0x0000002e05307220 */ /* 0x080fe20000410000 */
[----:B----4-:R-:W-:Y:S01]  /*1b5e0*/  FFMA.FTZ R58, R35, R46, R58 ;  /* 0x0000002e233a7223 */ /* 0x010fe2000001003a */
[-C--:B------:R-:W-:Y:S01]  /*1b5f0*/  FMUL.FTZ R50, R3, R49.reuse ;  /* 0x0000003103327220 */ /* 0x080fe20000410000 */
[----:B------:R-:W3:Y:S01]  /*1b600*/  LDL.LU R46, [R1+0x528] ;  /* 0x00052800012e7983 */ /* 0x000ee20000300800 */
[----:B------:R-:W-:Y:S01]  /*1b610*/  FFMA.FTZ R60, R47, R49, R60 ;  /* 0x000000312f3c7223 */ /* 0x000fe2000001003c */
[----:B------:R-:W-:-:S02]  /*1b620*/  FADD.FTZ R57, R57, R49 ;  /* 0x0000003139397221 */ /* 0x000fc40000010000 */
[----:B------:R-:W4:Y:S04]  /*1b630*/  LDL.LU R49, [R1+0x77c] ;  /* 0x00077c0001317983 */ /* 0x000f280000300800 */
[----:B------:R-:W2:Y:S01]  /*1b640*/  LDL.LU R43, [R1+0x514] ;  /* 0x00051400012b7983 */ /* 0x000ea20000300800 */
[----:B------:R-:W-:-:S03]  /*1b650*/  FFMA.FTZ R61, R47, R50, R61 ;  /* 0x000000322f3d7223 */ /* 0x000fc6000001003d */
[----:B------:R-:W2:Y:S01]  /*1b660*/  LDL.LU R55, [R1+0x258] ;  /* 0x0002580001377983 */ /* 0x000ea20000300800 */
[----:B------:R-:W-:-:S03]  /*1b670*/  FFMA.FTZ R61, R35, R48, R61 ;  /* 0x00000030233d7223 */ /* 0x000fc6000001003d */
[----:B------:R-:W2:Y:S04]  /*1b680*/  LDL.LU R47, [R1+0x2a8] ;  /* 0x0002a800012f7983 */ /* 0x000ea80000300800 */
[----:B------:R-:W2:Y:S01]  /*1b690*/  LDL.LU R35, [R1+0x4f0] ;  /* 0x0004f00001237983 */ /* 0x000ea20000300800 */
[----:B------:R-:W-:-:S03]  /*1b6a0*/  FADD.FTZ R56, R56, R50 ;  /* 0x0000003238387221 */ /* 0x000fc60000010000 */
[----:B------:R-:W2:Y:S01]  /*1b6b0*/  LDL.LU R51, [R1+0x4f4] ;  /* 0x0004f40001337983 */ /* 0x000ea20000300800 */
[----:B------:R-:W-:Y:S01]  /*1b6c0*/  FADD.FTZ R57, R57, R52 ;  /* 0x0000003439397221 */ /* 0x000fe20000010000 */
[----:B------:R-:W-:Y:S02]  /*1b6d0*/  FADD.FTZ R56, R48, R56 ;  /* 0x0000003830387221 */ /* 0x000fe40000010000 */
[----:B------:R-:W2:Y:S01]  /*1b6e0*/  LDL.LU R44, [R1+0x780] ;  /* 0x00078000012c7983 */ /* 0x000ea20000300800 */
[----:B---3--:R-:W-:Y:S01]  /*1b6f0*/  FFMA.FTZ R60, R46, R52, R60 ;  /* 0x000000342e3c7223 */ /* 0x008fe2000001003c */
[----:B----4-:R-:W-:-:S03]  /*1b700*/  FMUL.FTZ R48, R3, R49 ;  /* 0x0000003103307220 */ /* 0x010fc60000410000 */
[----:B--2---:R-:W-:Y:S01]  /*1b710*/  FFMA.FTZ R60, R53, R49, R60 ;  /* 0x00000031353c7223 */ /* 0x004fe2000001003c */
[----:B------:R-:W-:Y:S02]  /*1b720*/  FADD.FTZ R57, R57, R49 ;  /* 0x0000003139397221 */ /* 0x000fe40000010000 */
[----:B------:R-:W2:Y:S01]  /*1b730*/  LDL.LU R49, [R1+0x4dc] ;  /* 0x0004dc0001317983 */ /* 0x000ea20000300800 */
[----:B------:R-:W-:-:S03]  /*1b740*/  FMUL.FTZ R50, R3, R52 ;  /* 0x0000003403327220 */ /* 0x000fc60000410000 */
[----:B------:R-:W3:Y:S01]  /*1b750*/  LDL.LU R52, [R1+0x250] ;  /* 0x0002500001347983 */ /* 0x000ee20000300800 */
[----:B------:R-:W-:Y:S01]  /*1b760*/  FFMA.FTZ R61, R46, R50, R61 ;  /* 0x000000322e3d7223 */ /* 0x000fe2000001003d */
[-C--:B------:R-:W-:Y:S01]  /*1b770*/  FMUL.FTZ R46, R5, R59.reuse ;  /* 0x0000003b052e7220 */ /* 0x080fe20000410000 */
[----:B------:R-:W-:Y:S01]  /*1b780*/  FADD.FTZ R56, R56, R50 ;  /* 0x0000003238387221 */ /* 0x000fe20000010000 */
[----:B------:R-:W-:Y:S02]  /*1b790*/  MOV R50, R59 ;  /* 0x0000003b00327202 */ /* 0x000fe40000000f00 */
[C---:B------:R-:W-:Y:S01]  /*1b7a0*/  FFMA.FTZ R61, R43.reuse, R46, R61 ;  /* 0x0000002e2b3d7223 */ /* 0x040fe2000001003d */
[----:B------:R-:W-:Y:S01]  /*1b7b0*/  FADD.FTZ R56, R46, R56 ;  /* 0x000000382e387221 */ /* 0x000fe20000010000 */
[----:B------:R-:W4:Y:S01]  /*1b7c0*/  LDL.LU R59, [R1+0x4d8] ;  /* 0x0004d800013b7983 */ /* 0x000f220000300800 */
[----:B------:R-:W-:Y:S01]  /*1b7d0*/  FFMA.FTZ R58, R43, R50, R58 ;  /* 0x000000322b3a7223 */ /* 0x000fe2000001003a */
[----:B------:R-:W-:-:S02]  /*1b7e0*/  FFMA.FTZ R61, R53, R48, R61 ;  /* 0x00000030353d7223 */ /* 0x000fc4000001003d */
[----:B------:R-:W4:Y:S04]  /*1b7f0*/  LDL.LU R43, [R1+0x24c] ;  /* 0x00024c00012b7983 */ /* 0x000f280000300800 */
[----:B------:R-:W4:Y:S01]  /*1b800*/  LDL.LU R53, [R1+0x4c4] ;  /* 0x0004c40001357983 */ /* 0x000f220000300800 */
[----:B------:R-:W-:Y:S01]  /*1b810*/  FADD.FTZ R56, R56, R48 ;  /* 0x0000003038387221 */ /* 0x000fe20000010000 */
[----:B------:R-:W-:Y:S01]  /*1b820*/  FADD.FTZ R54, R54, R50 ;  /* 0x0000003236367221 */ /* 0x000fe20000010000 */
[----:B------:R-:W-:Y:S01]  /*1b830*/  FMUL.FTZ R46, R5, R55 ;  /* 0x00000037052e7220 */ /* 0x000fe20000410000 */
[-C--:B------:R-:W-:Y:S01]  /*1b840*/  FMUL.FTZ R48, R3, R47.reuse ;  /* 0x0000002f03307220 */ /* 0x080fe20000410000 */
[----:B------:R-:W-:Y:S01]  /*1b850*/  FFMA.FTZ R60, R35, R47, R60 ;  /* 0x0000002f233c7223 */ /* 0x000fe2000001003c */
[----:B------:R-:W-:Y:S01]  /*1b860*/  FADD.FTZ R57, R57, R47 ;  /* 0x0000002f39397221 */ /* 0x000fe20000010000 */
[C---:B------:R-:W-:Y:S01]  /*1b870*/  FFMA.FTZ R58, R51.reuse, R55, R58 ;  /* 0x00000037333a7223 */ /* 0x040fe2000001003a */
[----:B------:R-:W4:Y:S01]  /*1b880*/  LDL.LU R47, [R1+0x778] ;  /* 0x00077800012f7983 */ /* 0x000f220000300800 */
[----:B------:R-:W-:Y:S01]  /*1b890*/  FFMA.FTZ R61, R51, R46, R61 ;  /* 0x0000002e333d7223 */ /* 0x000fe2000001003d */
[----:B------:R-:W-:-:S02]  /*1b8a0*/  FADD.FTZ R54, R54, R55 ;  /* 0x0000003736367221 */ /* 0x000fc40000010000 */
[----:B------:R-:W4:Y:S01]  /*1b8b0*/  LDL.LU R50, [R1+0x4c0] ;  /* 0x0004c00001327983 */ /* 0x000f220000300800 */
[----:B------:R-:W-:-:S03]  /*1b8c0*/  FADD.FTZ R56, R46, R56 ;  /* 0x000000382e387221 */ /* 0x000fc60000010000 */
[----:B------:R-:W4:Y:S01]  /*1b8d0*/  LDL.LU R55, [R1+0x2ac] ;  /* 0x0002ac0001377983 */ /* 0x000f220000300800 */
[----:B------:R-:W-:Y:S01]  /*1b8e0*/  FFMA.FTZ R61, R35, R48, R61 ;  /* 0x00000030233d7223 */ /* 0x000fe2000001003d */
[-C--:B------:R-:W-:Y:S02]  /*1b8f0*/  FMUL.FTZ R46, R5, R44.reuse ;  /* 0x0000002c052e7220 */ /* 0x080fe40000410000 */
[----:B------:R-:W4:Y:S04]  /*1b900*/  LDL.LU R51, [R1+0x49c] ;  /* 0x00049c0001337983 */ /* 0x000f280000300800 */
[----:B------:R-:W4:Y:S01]  /*1b910*/  LDL.LU R35, [R1+0x244] ;  /* 0x0002440001237983 */ /* 0x000f220000300800 */
[C---:B--2---:R-:W-:Y:S01]  /*1b920*/  FFMA.FTZ R58, R49.reuse, R44, R58 ;  /* 0x0000002c313a7223 */ /* 0x044fe2000001003a */
[----:B------:R-:W-:-:S02]  /*1b930*/  FFMA.FTZ R61, R49, R46, R61 ;  /* 0x0000002e313d7223 */ /* 0x000fc4000001003d */
[----:B------:R-:W2:Y:S01]  /*1b940*/  LDL.LU R49, [R1+0x498] ;  /* 0x0004980001317983 */ /* 0x000ea20000300800 */
[----:B------:R-:W-:Y:S01]  /*1b950*/  FADD.FTZ R54, R54, R44 ;  /* 0x0000002c36367221 */ /* 0x000fe20000010000 */
[----:B------:R-:W-:Y:S01]  /*1b960*/  FADD.FTZ R56, R56, R48 ;  /* 0x0000003038387221 */ /* 0x000fe20000010000 */
[-C--:B---3--:R-:W-:Y:S01]  /*1b970*/  FMUL.FTZ R48, R3, R52.reuse ;  /* 0x0000003403307220 */ /* 0x088fe20000410000 */
[----:B------:R-:W-:Y:S02]  /*1b980*/  FADD.FTZ R57, R57, R52 ;  /* 0x0000003439397221 */ /* 0x000fe40000010000 */
[----:B------:R-:W-:Y:S01]  /*1b990*/  FADD.FTZ R56, R46, R56 ;  /* 0x000000382e387221 */ /* 0x000fe20000010000 */
[----:B----4-:R-:W-:Y:S01]  /*1b9a0*/  FFMA.FTZ R60, R59, R52, R60 ;  /* 0x000000343b3c7223 */ /* 0x010fe2000001003c */
[-C--:B------:R-:W-:Y:S01]  /*1b9b0*/  FMUL.FTZ R44, R5, R43.reuse ;  /* 0x0000002b052c7220 */ /* 0x080fe20000410000 */
[----:B------:R-:W-:Y:S01]  /*1b9c0*/  FADD.FTZ R54, R54, R43 ;  /* 0x0000002b36367221 */ /* 0x000fe20000010000 */
[----:B------:R-:W-:Y:S01]  /*1b9d0*/  FFMA.FTZ R58, R53, R43, R58 ;  /* 0x0000002b353a7223 */ /* 0x000fe2000001003a */
[----:B------:R-:W-:Y:S01]  /*1b9e0*/  FFMA.FTZ R61, R59, R48, R61 ;  /* 0x000000303b3d7223 */ /* 0x000fe2000001003d */
[----:B------:R-:W3:Y:S01]  /*1b9f0*/  LDL.LU R43, [R1+0x774] ;  /* 0x00077400012b7983 */ /* 0x000ee20000300800 */
[----:B------:R-:W-:-:S03]  /*1ba00*/  FADD.FTZ R56, R56, R48 ;  /* 0x0000003038387221 */ /* 0x000fc60000010000 */
[----:B------:R-:W4:Y:S01]  /*1ba10*/  LDL.LU R52, [R1+0x2b0] ;  /* 0x0002b00001347983 */ /* 0x000f220000300800 */
[----:B------:R-:W-:-:S03]  /*1ba20*/  FFMA.FTZ R61, R53, R44, R61 ;  /* 0x0000002c353d7223 */ /* 0x000fc6000001003d */
[----:B------:R-:W4:Y:S01]  /*1ba30*/  LDL.LU R59, [R1+0x484] ;  /* 0x00048400013b7983 */ /* 0x000f220000300800 */
[-C--:B------:R-:W-:Y:S01]  /*1ba40*/  FMUL.FTZ R46, R3, R47.reuse ;  /* 0x0000002f032e7220 */ /* 0x080fe20000410000 */
[----:B------:R-:W-:Y:S02]  /*1ba50*/  FADD.FTZ R56, R44, R56 ;  /* 0x000000382c387221 */ /* 0x000fe40000010000 */
[----:B------:R-:W4:Y:S01]  /*1ba60*/  LDL.LU R48, [R1+0x480] ;  /* 0x0004800001307983 */ /* 0x000f220000300800 */
[----:B------:R-:W-:-:S03]  /*1ba70*/  FFMA.FTZ R60, R50, R47, R60 ;  /* 0x0000002f323c7223 */ /* 0x000fc6000001003c */
[----:B------:R-:W4:Y:S01]  /*1ba80*/  LDL.LU R53, [R1+0x2b4] ;  /* 0x0002b40001357983 */ /* 0x000f220000300800 */
[----:B------:R-:W-:Y:S01]  /*1ba90*/  FFMA.FTZ R61, R50, R46, R61 ;  /* 0x0000002e323d7223 */ /* 0x000fe2000001003d */
[-C--:B------:R-:W-:Y:S02]  /*1baa0*/  FMUL.FTZ R44, R5, R55.reuse ;  /* 0x00000037052c7220 */ /* 0x080fe40000410000 */
[----:B------:R-:W4:Y:S01]  /*1bab0*/  LDL.LU R50, [R1+0x45c] ;  /* 0x00045c0001327983 */ /* 0x000f220000300800 */
[----:B------:R-:W-:Y:S01]  /*1bac0*/  FADD.FTZ R56, R56, R46 ;  /* 0x0000002e38387221 */ /* 0x000fe20000010000 */
[C---:B------:R-:W-:Y:S01]  /*1bad0*/  FFMA.FTZ R58, R51.reuse, R55, R58 ;  /* 0x00000037333a7223 */ /* 0x040fe2000001003a */
[----:B------:R-:W-:Y:S01]  /*1bae0*/  FFMA.FTZ R61, R51, R44, R61 ;  /* 0x0000002c333d7223 */ /* 0x000fe2000001003d */
[----:B------:R-:W-:Y:S01]  /*1baf0*/  FMUL.FTZ R46, R3, R35 ;  /* 0x00000023032e7220 */ /* 0x000fe20000410000 */
[----:B------:R-:W-:Y:S01]  /*1bb00*/  FADD.FTZ R54, R54, R55 ;  /* 0x0000003736367221 */ /* 0x000fe20000010000 */
[----:B------:R-:W-:Y:S01]  /*1bb10*/  FADD.FTZ R57, R57, R47 ;  /* 0x0000002f39397221 */ /* 0x000fe20000010000 */
[----:B------:R-:W4:Y:S04]  /*1bb20*/  LDL.LU R55, [R1+0x458] ;  /* 0x0004580001377983 */ /* 0x000f280000300800 */
[----:B------:R-:W4:Y:S01]  /*1bb30*/  LDL.LU R51, [R1+0x2bc] ;  /* 0x0002bc0001337983 */ /* 0x000f220000300800 */
[----:B------:R-:W-:-:S03]  /*1bb40*/  FADD.FTZ R57, R57, R35 ;  /* 0x0000002339397221 */ /* 0x000fc60000010000 */
[----:B------:R-:W4:Y:S01]  /*1bb50*/  LDL.LU R47, [R1+0x444] ;  /* 0x00044400012f7983 */ /* 0x000f220000300800 */
[C---:B--2---:R-:W-:Y:S01]  /*1bb60*/  FFMA.FTZ R60, R49.reuse, R35, R60 ;  /* 0x00000023313c7223 */ /* 0x044fe2000001003c */
[----:B------:R-:W-:Y:S02]  /*1bb70*/  FFMA.FTZ R61, R49, R46, R61 ;  /* 0x0000002e313d7223 */ /* 0x000fe4000001003d */
[----:B------:R-:W2:Y:S04]  /*1bb80*/  LDL.LU R35, [R1+0x2c0] ;  /* 0x0002c00001237983 */ /* 0x000ea80000300800 */
[----:B------:R-:W2:Y:S01]  /*1bb90*/  LDL.LU R49, [R1+0x450] ;  /* 0x0004500001317983 */ /* 0x000ea20000300800 */
[----:B------:R-:W-:-:S04]  /*1bba0*/  FADD.FTZ R56, R44, R56 ;  /* 0x000000382c387221 */ /* 0x000fc80000010000 */
[----:B------:R-:W-:Y:S01]  /*1bbb0*/  FADD.FTZ R56, R56, R46 ;  /* 0x0000002e38387221 */ /* 0x000fe20000010000 */
[----:B---3--:R-:W-:Y:S01]  /*1bbc0*/  FMUL.FTZ R44, R5, R43 ;  /* 0x0000002b052c7220 */ /* 0x008fe20000410000 */
[----:B----4-:R-:W-:-:S03]  /*1bbd0*/  FMUL.FTZ R46, R3, R52 ;  /* 0x00000034032e7220 */ /* 0x010fc60000410000 */
[----:B------:R-:W-:Y:S01]  /*1bbe0*/  FADD.FTZ R56, R44, R56 ;  /* 0x000000382c387221 */ /* 0x000fe20000010000 */
[C---:B------:R-:W-:Y:S01]  /*1bbf0*/  FFMA.FTZ R58, R59.reuse, R43, R58 ;  /* 0x0000002b3b3a7223 */ /* 0x040fe2000001003a */
[----:B------:R-:W-:Y:S02]  /*1bc00*/  FFMA.FTZ R61, R59, R44, R61 ;  /* 0x0000002c3b3d7223 */ /* 0x000fe4000001003d */
[----:B------:R-:W3:Y:S01]  /*1bc10*/  LDL.LU R59, [R1+0x2c4] ;  /* 0x0002c400013b7983 */ /* 0x000ee20000300800 */
[----:B------:R-:W-:Y:S01]  /*1bc20*/  FADD.FTZ R54, R54, R43 ;  /* 0x0000002b36367221 */ /* 0x000fe20000010000 */
[C---:B------:R-:W-:Y:S01]  /*1bc30*/  FFMA.FTZ R60, R48.reuse, R52, R60 ;  /* 0x00000034303c7223 */ /* 0x040fe2000001003c */
[----:B------:R-:W-:Y:S01]  /*1bc40*/  FFMA.FTZ R61, R48, R46, R61 ;  /* 0x0000002e303d7223 */ /* 0x000fe2000001003d */
[----:B------:R-:W-:Y:S01]  /*1bc50*/  FADD.FTZ R57, R57, R52 ;  /* 0x0000003439397221 */ /* 0x000fe20000010000 */
[----:B------:R-:W-:Y:S01]  /*1bc60*/  FMUL.FTZ R43, R5, R53 ;  /* 0x00000035052b7220 */ /* 0x000fe20000410000 */
[----:B------:R-:W-:Y:S01]  /*1bc70*/  FADD.FTZ R56, R56, R46 ;  /* 0x0000002e38387221 */ /* 0x000fe20000010000 */
[----:B------:R-:W4:Y:S01]  /*1bc80*/  LDL.LU R52, [R1+0x2c8] ;  /* 0x0002c80001347983 */ /* 0x000f220000300800 */
[----:B------:R-:W-:-:S03]  /*1bc90*/  FMUL.FTZ R44, R3, R45 ;  /* 0x0000002d032c7220 */ /* 0x000fc60000410000 */
[----:B------:R-:W4:Y:S01]  /*1bca0*/  LDL.LU R46, [R1+0x434] ;  /* 0x00043400012e7983 */ /* 0x000f220000300800 */
[C---:B------:R-:W-:Y:S01]  /*1bcb0*/  FFMA.FTZ R58, R50.reuse, R53, R58 ;  /* 0x00000035323a7223 */ /* 0x040fe2000001003a */
[----:B------:R-:W-:Y:S01]  /*1bcc0*/  FFMA.FTZ R61, R50, R43, R61 ;  /* 0x0000002b323d7223 */ /* 0x000fe2000001003d */
[----:B------:R-:W-:Y:S01]  /*1bcd0*/  FADD.FTZ R54, R54, R53 ;  /* 0x0000003536367221 */ /* 0x000fe20000010000 */
[----:B------:R-:W4:Y:S01]  /*1bce0*/  LDL.LU R50, [R1+0x430] ;  /* 0x0004300001327983 */ /* 0x000f220000300800 */
[----:B------:R-:W-:-:S03]  /*1bcf0*/  FADD.FTZ R56, R43, R56 ;  /* 0x000000382b387221 */ /* 0x000fc60000010000 */
[----:B------:R-:W4:Y:S01]  /*1bd00*/  LDL.LU R53, [R1+0x2cc] ;  /* 0x0002cc0001357983 */ /* 0x000f220000300800 */
[C---:B------:R-:W-:Y:S01]  /*1bd10*/  FFMA.FTZ R60, R55.reuse, R45, R60 ;  /* 0x0000002d373c7223 */ /* 0x040fe2000001003c */
[----:B------:R-:W-:Y:S01]  /*1bd20*/  FFMA.FTZ R61, R55, R44, R61 ;  /* 0x0000002c373d7223 */ /* 0x000fe2000001003d */
[----:B------:R-:W-:Y:S01]  /*1bd30*/  FMUL.FTZ R43, R5, R51 ;  /* 0x00000033052b7220 */ /* 0x000fe20000410000 */
[----:B------:R-:W4:Y:S01]  /*1bd40*/  LDL.LU R48, [R1+0x41c] ;  /* 0x00041c0001307983 */ /* 0x000f220000300800 */
[----:B------:R-:W-:-:S03]  /*1bd50*/  FADD.FTZ R56, R56, R44 ;  /* 0x0000002c38387221 */ /* 0x000fc60000010000 */
[----:B------:R-:W4:Y:S01]  /*1bd60*/  LDL.LU R55, [R1+0x2d0] ;  /* 0x0002d00001377983 */ /* 0x000f220000300800 */
[----:B------:R-:W-:Y:S01]  /*1bd70*/  FADD.FTZ R54, R54, R51 ;  /* 0x0000003336367221 */ /* 0x000fe20000010000 */
[----:B--2---:R-:W-:Y:S01]  /*1bd80*/  FMUL.FTZ R44, R3, R35 ;  /* 0x00000023032c7220 */ /* 0x004fe20000410000 */
[C---:B------:R-:W-:Y:S01]  /*1bd90*/  FFMA.FTZ R58, R49.reuse, R51, R58 ;  /* 0x00000033313a7223 */ /* 0x040fe2000001003a */
[----:B------:R-:W-:Y:S01]  /*1bda0*/  FFMA.FTZ R61, R49, R43, R61 ;  /* 0x0000002b313d7223 */ /* 0x000fe2000001003d */
[C---:B------:R-:W-:Y:S01]  /*1bdb0*/  FFMA.FTZ R60, R47.reuse, R35, R60 ;  /* 0x000000232f3c7223 */ /* 0x040fe2000001003c */
[----:B------:R-:W2:Y:S02]  /*1bdc0*/  LDL.LU R49, [R1+0x418] ;  /* 0x0004180001317983 */ /* 0x000ea40000300800 */
[----:B------:R-:W-:Y:S02]  /*1bdd0*/  FFMA.FTZ R61, R47, R44, R61 ;  /* 0x0000002c2f3d7223 */ /* 0x000fe4000001003d */
[----:B------:R-:W2:Y:S04]  /*1bde0*/  LDL.LU R51, [R1+0x35c] ;  /* 0x00035c0001337983 */ /* 0x000ea80000300800 */
[----:B------:R-:W2:Y:S01]  /*1bdf0*/  LDL.LU R47, [R1+0x410] ;  /* 0x00041000012f7983 */ /* 0x000ea20000300800 */
[----:B------:R-:W-:Y:S01]  /*1be00*/  FADD.FTZ R57, R57, R45 ;  /* 0x0000002d39397221 */ /* 0x000fe20000010000 */
[----:B------:R-:W-:-:S02]  /*1be10*/  FADD.FTZ R56, R43, R56 ;  /* 0x000000382b387221 */ /* 0x000fc40000010000 */
[----:B------:R-:W2:Y:S01]  /*1be20*/  LDL.LU R45, [R1+0x3cc] ;  /* 0x0003cc00012d7983 */ /* 0x000ea20000300800 */
[----:B------:R-:W-:Y:S01]  /*1be30*/  FADD.FTZ R57, R57, R35 ;  /* 0x0000002339397221 */ /* 0x000fe20000010000 */
[----:B------:R-:W-:Y:S02]  /*1be40*/  FADD.FTZ R56, R56, R44 ;  /* 0x0000002c38387221 */ /* 0x000fe40000010000 */
[----:B------:R-:W2:Y:S01]  /*1be50*/  LDL.LU R35, [R1+0x358] ;  /* 0x0003580001237983 */ /* 0x000ea20000300800 */
[----:B---3--:R-:W-:Y:S01]  /*1be60*/  FMUL.FTZ R43, R5, R59 ;  /* 0x0000003b052b7220 */ /* 0x008fe20000410000 */
[----:B------:R-:W-:-:S03]  /*1be70*/  FADD.FTZ R54, R54, R59 ;  /* 0x0000003b36367221 */ /* 0x000fc60000010000 */
[----:B------:R-:W-:Y:S01]  /*1be80*/  FADD.FTZ R56, R43, R56 ;  /* 0x000000382b387221 */ /* 0x000fe20000010000 */
[----:B----4-:R-:W-:Y:S01]  /*1be90*/  FMUL.FTZ R44, R3, R52 ;  /* 0x00000034032c7220 */ /* 0x010fe20000410000 */
[C---:B------:R-:W-:Y:S01]  /*1bea0*/  FFMA.FTZ R58, R46.reuse, R59, R58 ;  /* 0x0000003b2e3a7223 */ /* 0x040fe2000001003a */
[----:B------:R-:W-:Y:S01]  /*1beb0*/  FFMA.FTZ R61, R46, R43, R61 ;  /* 0x0000002b2e3d7223 */ /* 0x000fe2000001003d */
[----:B------:R-:W3:Y:S01]  /*1bec0*/  LDL.LU R59, [R1+0x350] ;  /* 0x00035000013b7983 */ /* 0x000ee20000300800 */
        /* <DEDUP_REMOVED lines=8> */
[C---:B------:R-:W-:Y:S01]  /*1bf50*/  FFMA.FTZ R58, R48.reuse, R53, R58 ;  /* 0x00000035303a7223 */ /* 0x040fe2000001003a */
[----:B------:R-:W-:Y:S01]  /*1bf60*/  FFMA.FTZ R61, R48, R43, R61 ;  /* 0x0000002b303d7223 */ /* 0x000fe2000001003d */
[-C--:B------:R-:W-:Y:S01]  /*1bf70*/  FMUL.FTZ R44, R3, R55.reuse ;  /* 0x00000037032c7220 */ /* 0x080fe20000410000 */
[----:B------:R-:W-:Y:S01]  /*1bf80*/  FADD.FTZ R54, R54, R53 ;  /* 0x0000003536367221 */ /* 0x000fe20000010000 */
[----:B------:R-:W4:Y:S04]  /*1bf90*/  LDL.LU R48, [R1+0x400] ;  /* 0x0004000001307983 */ /* 0x000f280000300800 */
[----:B------:R-:W4:Y:S01]  /*1bfa0*/  LDL.LU R53, [R1+0x348] ;  /* 0x0003480001357983 */ /* 0x000f220000300800 */
[----:B------:R-:W-:Y:S01]  /*1bfb0*/  FADD.FTZ R57, R57, R55 ;  /* 0x0000003739397221 */ /* 0x000fe20000010000 */
[----:B------:R-:W-:Y:S01]  /*1bfc0*/  FADD.FTZ R56, R43, R56 ;  /* 0x000000382b387221 */ /* 0x000fe20000010000 */
[C---:B--2---:R-:W-:Y:S01]  /*1bfd0*/  FFMA.FTZ R60, R49.reuse, R55, R60 ;  /* 0x00000037313c7223 */ /* 0x044fe2000001003c */
[----:B------:R-:W-:Y:S01]  /*1bfe0*/  FFMA.FTZ R61, R49, R44, R61 ;  /* 0x0000002c313d7223 */ /* 0x000fe2000001003d */
[----:B------:R-:W2:Y:S04]  /*1bff0*/  LDL.LU R55, [R1+0x340] ;  /* 0x0003400001377983 */ /* 0x000ea80000300800 */
[----:B------:R-:W2:Y:S01]  /*1c000*/  LDL.LU R49, [R1+0x3fc] ;  /* 0x0003fc0001317983 */ /* 0x000ea20000300800 */
[-C--:B------:R-:W-:Y:S01]  /*1c010*/  FMUL.FTZ R43, R5, R51.reuse ;  /* 0x00000033052b7220 */ /* 0x080fe20000410000 */
[----:B------:R-:W-:Y:S01]  /*1c020*/  FFMA.FTZ R58, R47, R51, R58 ;  /* 0x000000332f3a7223 */ /* 0x000fe2000001003a */
[----:B------:R-:W-:-:S02]  /*1c030*/  FADD.FTZ R54, R54, R51 ;  /* 0x0000003336367221 */ /* 0x000fc40000010000 */
[----:B------:R-:W2:Y:S01]  /*1c040*/  LDL.LU R51, [R1+0x3f8] ;  /* 0x0003f80001337983 */ /* 0x000ea20000300800 */
[----:B------:R-:W-:Y:S01]  /*1c050*/  FADD.FTZ R56, R56, R44 ;  /* 0x0000002c38387221 */ /* 0x000fe20000010000 */
[----:B------:R-:W-:Y:S02]  /*1c060*/  FFMA.FTZ R61, R47, R43, R61 ;  /* 0x0000002b2f3d7223 */ /* 0x000fe4000001003d */
[----:B------:R-:W2:Y:S01]  /*1c070*/  LDL.LU R47, [R1+0x33c] ;  /* 0x00033c00012f7983 */ /* 0x000ea20000300800 */
[----:B------:R-:W-:Y:S01]  /*1c080*/  FMUL.FTZ R44, R3, R35 ;  /* 0x00000023032c7220 */ /* 0x000fe20000410000 */
[----:B------:R-:W-:Y:S01]  /*1c090*/  FADD.FTZ R56, R43, R56 ;  /* 0x000000382b387221 */ /* 0x000fe20000010000 */
[----:B------:R-:W-:-:S03]  /*1c0a0*/  FADD.FTZ R57, R57, R35 ;  /* 0x0000002339397221 */ /* 0x000fc60000010000 */
[----:B------:R-:W-:Y:S01]  /*1c0b0*/  FADD.FTZ R56, R56, R44 ;  /* 0x0000002c38387221 */ /* 0x000fe20000010000 */
[----:B---3--:R-:W-:Y:S01]  /*1c0c0*/  FMUL.FTZ R43, R5, R59 ;  /* 0x0000003b052b7220 */ /* 0x008fe20000410000 */
[C---:B----4-:R-:W-:Y:S01]  /*1c0d0*/  FFMA.FTZ R61, R46.reuse, R44, R61 ;  /* 0x0000002c2e3d7223 */ /* 0x050fe2000001003d */
[----:B------:R-:W-:Y:S02]  /*1c0e0*/  FFMA.FTZ R60, R46, R35, R60 ;  /* 0x000000232e3c7223 */ /* 0x000fe4000001003c */
[----:B------:R-:W3:Y:S01]  /*1c0f0*/  LDL.LU R46, [R1+0x3f4] ;  /* 0x0003f400012e7983 */ /* 0x000ee20000300800 */
[----:B------:R-:W-:-:S03]  /*1c100*/  FFMA.FTZ R61, R52, R43, R61 ;  /* 0x0000002b343d7223 */ /* 0x000fc6000001003d */
[----:B------:R-:W4:Y:S01]  /*1c110*/  LDL.LU R35, [R1+0x338] ;  /* 0x0003380001237983 */ /* 0x000f220000300800 */
[----:B------:R-:W-:Y:S01]  /*1c120*/  FMUL.FTZ R44, R3, R50 ;  /* 0x00000032032c7220 */ /* 0x000fe20000410000 */
[----:B------:R-:W-:Y:S01]  /*1c130*/  FFMA.FTZ R58, R52, R59, R58 ;  /* 0x0000003b343a7223 */ /* 0x000fe2000001003a */
[----:B------:R-:W-:Y:S01]  /*1c140*/  FADD.FTZ R54, R54, R59 ;  /* 0x0000003b36367221 */ /* 0x000fe20000010000 */
[----:B------:R-:W4:Y:S01]  /*1c150*/  LDL.LU R52, [R1+0x334] ;  /* 0x0003340001347983 */ /* 0x000f220000300800 */
[----:B------:R-:W-:Y:S01]  /*1c160*/  FADD.FTZ R56, R43, R56 ;  /* 0x000000382b387221 */ /* 0x000fe20000010000 */
[C---:B------:R-:W-:Y:S02]  /*1c170*/  FFMA.FTZ R61, R48.reuse, R44, R61 ;  /* 0x0000002c303d7223 */ /* 0x040fe4000001003d */
[----:B------:R-:W4:Y:S01]  /*1c180*/  LDL.LU R59, [R1+0x3f0] ;  /* 0x0003f000013b7983 */ /* 0x000f220000300800 */
[----:B------:R-:W-:Y:S01]  /*1c190*/  FFMA.FTZ R60, R48, R50, R60 ;  /* 0x00000032303c7223 */ /* 0x000fe2000001003c */
[----:B------:R-:W-:Y:S01]  /*1c1a0*/  FMUL.FTZ R43, R5, R53 ;  /* 0x00000035052b7220 */ /* 0x000fe20000410000 */
[----:B------:R-:W-:Y:S01]  /*1c1b0*/  FADD.FTZ R57, R57, R50 ;  /* 0x0000003239397221 */ /* 0x000fe20000010000 */
[----:B------:R-:W4:Y:S01]  /*1c1c0*/  LDL.LU R48, [R1+0x3ec] ;  /* 0x0003ec0001307983 */ /* 0x000f220000300800 */
[----:B------:R-:W-:-:S03]  /*1c1d0*/  FADD.FTZ R56, R56, R44 ;  /* 0x0000002c38387221 */ /* 0x000fc60000010000 */
[----:B------:R-:W4:Y:S01]  /*1c1e0*/  LDL.LU R50, [R1+0x32c] ;  /* 0x00032c0001327983 */ /* 0x000f220000300800 */
[----:B------:R-:W-:Y:S01]  /*1c1f0*/  FADD.FTZ R54, R54, R53 ;  /* 0x0000003536367221 */ /* 0x000fe20000010000 */
[----:B--2---:R-:W-:Y:S01]  /*1c200*/  FMUL.FTZ R44, R3, R55 ;  /* 0x00000037032c7220 */ /* 0x004fe20000410000 */
[C---:B------:R-:W-:Y:S01]  /*1c210*/  FFMA.FTZ R58, R49.reuse, R53, R58 ;  /* 0x00000035313a7223 */ /* 0x040fe2000001003a */
[----:B------:R-:W-:Y:S01]  /*1c220*/  FFMA.FTZ R61, R49, R43, R61 ;  /* 0x0000002b313d7223 */ /* 0x000fe2000001003d */
[----:B------:R-:W2:Y:S04]  /*1c230*/  LDL.LU R53, [R1+0x328] ;  /* 0x0003280001357983 */ /* 0x000ea80000300800 */
[----:B------:R-:W2:Y:S01]  /*1c240*/  LDL.LU R49, [R1+0x3e8] ;  /* 0x0003e80001317983 */ /* 0x000ea20000300800 */
[C---:B------:R-:W-:Y:S01]  /*1c250*/  FFMA.FTZ R60, R51.reuse, R55, R60 ;  /* 0x00000037333c7223 */ /* 0x040fe2000001003c */
[----:B------:R-:W-:-:S02]  /*1c260*/  FFMA.FTZ R61, R51, R44, R61 ;  /* 0x0000002c333d7223 */ /* 0x000fc4000001003d */
[----:B------:R-:W2:Y:S01]  /*1c270*/  LDL.LU R51, [R1+0x3e4] ;  /* 0x0003e40001337983 */ /* 0x000ea20000300800 */
[----:B------:R-:W-:Y:S01]  /*1c280*/  FADD.FTZ R56, R43, R56 ;  /* 0x000000382b387221 */ /* 0x000fe20000010000 */
[----:B------:R-:W-:Y:S01]  /*1c290*/  FMUL.FTZ R43, R5, R47 ;  /* 0x0000002f052b7220 */ /* 0x000fe20000410000 */
[----:B------:R-:W-:Y:S02]  /*1c2a0*/  FADD.FTZ R57, R57, R55 ;  /* 0x0000003739397221 */ /* 0x000fe40000010000 */
[----:B------:R-:W2:Y:S01]  /*1c2b0*/  LDL.LU R55, [R1+0x324] ;  /* 0x0003240001377983 */ /* 0x000ea20000300800 */
[----:B------:R-:W-:Y:S01]  /*1c2c0*/  FADD.FTZ R56, R56, R44 ;  /* 0x0000002c38387221 */ /* 0x000fe20000010000 */
[----:B------:R-:W-:-:S03]  /*1c2d0*/  FADD.FTZ R54, R54, R47 ;  /* 0x0000002f36367221 */ /* 0x000fc60000010000 */
[----:B------:R-:W-:Y:S01]  /*1c2e0*/  FADD.FTZ R56, R43, R56 ;  /* 0x000000382b387221 */ /* 0x000fe20000010000 */
[C---:B---3--:R-:W-:Y:S01]  /*1c2f0*/  FFMA.FTZ R58, R46.reuse, R47, R58 ;  /* 0x0000002f2e3a7223 */ /* 0x048fe2000001003a */
[----:B------:R-:W-:Y:S01]  /*1c300*/  FFMA.FTZ R61, R46, R43, R61 ;  /* 0x0000002b2e3d7223 */ /* 0x000fe2000001003d */
[----:B------:R-:W3:Y:S01]  /*1c310*/  LDL.LU R47, [R1+0x320] ;  /* 0x00032000012f7983 */ /* 0x000ee20000300800 */
[----:B----4-:R-:W-:-:S03]  /*1c320*/  FMUL.FTZ R44, R3, R35 ;  /* 0x00000023032c7220 */ /* 0x010fc60000410000 */
[----:B------:R-:W4:Y:S01]  /*1c330*/  LDL.LU R46, [R1+0x3e0] ;  /* 0x0003e000012e7983 */ /* 0x000f220000300800 */
[----:B------:R-:W-:Y:S01]  /*1c340*/  FADD.FTZ R57, R57, R35 ;  /* 0x0000002339397221 */ /* 0x000fe20000010000 */
[----:B------:R-:W-:Y:S01]  /*1c350*/  FMUL.FTZ R43, R5, R52 ;  /* 0x00000034052b7220 */ /* 0x000fe20000410000 */
[----:B------:R-:W-:Y:S01]  /*1c360*/  FADD.FTZ R56, R56, R44 ;  /* 0x0000002c38387221 */ /* 0x000fe20000010000 */
[C---:B------:R-:W-:Y:S01]  /*1c370*/  FFMA.FTZ R60, R59.reuse, R35, R60 ;  /* 0x000000233b3c7223 */ /* 0x040fe2000001003c */
[----:B------:R-:W-:Y:S01]  /*1c380*/  FFMA.FTZ R61, R59, R44, R61 ;  /* 0x0000002c3b3d7223 */ /* 0x000fe2000001003d */
        /* <DEDUP_REMOVED lines=8> */
[----:B------:R-:W-:Y:S02]  /*1c410*/  FADD.FTZ R57, R57, R50 ;  /* 0x0000003239397221 */ /* 0x000fe40000010000 */
[----:B------:R-:W4:Y:S01]  /*1c420*/  LDL.LU R52, [R1+0x314] ;  /* 0x0003140001347983 */ /* 0x000f220000300800 */
[-C--:B--2---:R-:W-:Y:S01]  /*1c430*/  FMUL.FTZ R43, R5, R53.reuse ;  /* 0x00000035052b7220 */ /* 0x084fe20000410000 */
        /* <DEDUP_REMOVED lines=14> */
[----:B---3--:R-:W-:Y:S01]  /*1c520*/  FMUL.FTZ R43, R5, R47 ;  /* 0x0000002f052b7220 */ /* 0x008fe20000410000 */
[C---:B----4-:R-:W-:Y:S01]  /*1c530*/  FFMA.FTZ R60, R46.reuse, R55, R60 ;  /* 0x000000372e3c7223 */ /* 0x050fe2000001003c */
[----:B------:R-:W-:Y:S01]  /*1c540*/  FFMA.FTZ R61, R46, R44, R61 ;  /* 0x0000002c2e3d7223 */ /* 0x000fe2000001003d */
[----:B------:R-:W3:Y:S01]  /*1c550*/  LDL.LU R55, [R1+0x304] ;  /* 0x0003040001377983 */ /* 0x000ee20000300800 */
[----:B------:R-:W-:Y:S01]  /*1c560*/  FADD.FTZ R54, R54, R47 ;  /* 0x0000002f36367221 */ /* 0x000fe20000010000 */
[----:B------:R-:W-:Y:S02]  /*1c570*/  FADD.FTZ R56, R43, R56 ;  /* 0x000000382b387221 */ /* 0x000fe40000010000 */
[----:B------:R-:W4:Y:S01]  /*1c580*/  LDL.LU R46, [R1+0x3c8] ;  /* 0x0003c800012e7983 */ /* 0x000f220000300800 */
[----:B------:R-:W-:Y:S01]  /*1c590*/  FMUL.FTZ R44, R3, R35 ;  /* 0x00000023032c7220 */ /* 0x000fe20000410000 */
[C---:B------:R-:W-:Y:S01]  /*1c5a0*/  FFMA.FTZ R58, R59.reuse, R47, R58 ;  /* 0x0000002f3b3a7223 */ /* 0x040fe2000001003a */
[----:B------:R-:W-:Y:S01]  /*1c5b0*/  FFMA.FTZ R61, R59, R43, R61 ;  /* 0x0000002b3b3d7223 */ /* 0x000fe2000001003d */
[----:B------:R-:W4:Y:S04]  /*1c5c0*/  LDL.LU R47, [R1+0x3c4] ;  /* 0x0003c400012f7983 */ /* 0x000f280000300800 */
[----:B------:R-:W4:Y:S01]  /*1c5d0*/  LDL.LU R59, [R1+0x300] ;  /* 0x00030000013b7983 */ /* 0x000f220000300800 */
[C---:B------:R-:W-:Y:S01]  /*1c5e0*/  FFMA.FTZ R60, R48.reuse, R35, R60 ;  /* 0x00000023303c7223 */ /* 0x040fe2000001003c */
[----:B------:R-:W-:Y:S01]  /*1c5f0*/  FFMA.FTZ R61, R48, R44, R61 ;  /* 0x0000002c303d7223 */ /* 0x000fe2000001003d */
[-C--:B------:R-:W-:Y:S01]  /*1c600*/  FMUL.FTZ R43, R5, R52.reuse ;  /* 0x00000034052b7220 */ /* 0x080fe20000410000 */
[----:B------:R-:W4:Y:S01]  /*1c610*/  LDL.LU R48, [R1+0x2fc] ;  /* 0x0002fc0001307983 */ /* 0x000f220000300800 */
[----:B------:R-:W-:Y:S01]  /*1c620*/  FADD.FTZ R56, R56, R44 ;  /* 0x0000002c38387221 */ /* 0x000fe20000010000 */
[----:B------:R-:W-:Y:S01]  /*1c630*/  FADD.FTZ R54, R54, R52 ;  /* 0x0000003436367221 */ /* 0x000fe20000010000 */
[C---:B--2---:R-:W-:Y:S01]  /*1c640*/  FFMA.FTZ R58, R50.reuse, R52, R58 ;  /* 0x00000034323a7223 */ /* 0x044fe2000001003a */
[----:B------:R-:W-:Y:S01]  /*1c650*/  FFMA.FTZ R61, R50, R43, R61 ;  /* 0x0000002b323d7223 */ /* 0x000fe2000001003d */
[----:B------:R-:W2:Y:S01]  /*1c660*/  LDL.LU R52, [R1+0x2f8] ;  /* 0x0002f80001347983 */ /* 0x000ea20000300800 */
[----:B------:R-:W-:-:S03]  /*1c670*/  FMUL.FTZ R44, R3, R49 ;  /* 0x00000031032c7220 */ /* 0x000fc60000410000 */
[----:B------:R-:W2:Y:S01]  /*1c680*/  LDL.LU R50, [R1+0x3bc] ;  /* 0x0003bc0001327983 */ /* 0x000ea20000300800 */
[C---:B------:R-:W-:Y:S01]  /*1c690*/  FFMA.FTZ R60, R51.reuse, R49, R60 ;  /* 0x00000031333c7223 */ /* 0x040fe2000001003c */
[----:B------:R-:W-:Y:S02]  /*1c6a0*/  FFMA.FTZ R61, R51, R44, R61 ;  /* 0x0000002c333d7223 */ /* 0x000fe4000001003d */
[----:B------:R-:W2:Y:S01]  /*1c6b0*/  LDL.LU R51, [R1+0x3b8] ;  /* 0x0003b80001337983 */ /* 0x000ea20000300800 */
        /* <DEDUP_REMOVED lines=8> */
[----:B------:R-:W2:Y:S01]  /*1c740*/  LDL.LU R45, [R1+0x3ac] ;  /* 0x0003ac00012d7983 */ /* 0x000ea20000300800 */
[----:B---3--:R-:W-:Y:S01]  /*1c750*/  FMUL.FTZ R44, R3, R55 ;  /* 0x00000037032c7220 */ /* 0x008fe20000410000 */
[----:B------:R-:W-:Y:S02]  /*1c760*/  FADD.FTZ R57, R57, R49 ;  /* 0x0000003139397221 */ /* 0x000fe40000010000 */
[----:B------:R-:W3:Y:S01]  /*1c770*/  LDL.LU R53, [R1+0x2ec] ;  /* 0x0002ec0001357983 */ /* 0x000ee20000300800 */
[----:B----4-:R-:W-:Y:S01]  /*1c780*/  FFMA.FTZ R61, R46, R44, R61 ;  /* 0x0000002c2e3d7223 */ /* 0x010fe2000001003d */
[----:B------:R-:W-:-:S02]  /*1c790*/  FADD.FTZ R56, R56, R44 ;  /* 0x0000002c38387221 */ /* 0x000fc40000010000 */
[----:B------:R-:W4:Y:S01]  /*1c7a0*/  LDL.LU R49, [R1+0x2f0] ;  /* 0x0002f00001317983 */ /* 0x000f220000300800 */
[----:B------:R-:W-:Y:S01]  /*1c7b0*/  FFMA.FTZ R60, R46, R55, R60 ;  /* 0x000000372e3c7223 */ /* 0x000fe2000001003c */
[-C--:B------:R-:W-:Y:S01]  /*1c7c0*/  FMUL.FTZ R43, R5, R59.reuse ;  /* 0x0000003b052b7220 */ /* 0x080fe20000410000 */
[----:B------:R-:W-:Y:S01]  /*1c7d0*/  FADD.FTZ R57, R57, R55 ;  /* 0x0000003739397221 */ /* 0x000fe20000010000 */
[C---:B------:R-:W-:Y:S01]  /*1c7e0*/  FFMA.FTZ R58, R47.reuse, R59, R58 ;  /* 0x0000003b2f3a7223 */ /* 0x040fe2000001003a */
[----:B------:R-:W3:Y:S01]  /*1c7f0*/  LDL.LU R55, [R1+0x2e8] ;  /* 0x0002e80001377983 */ /* 0x000ee20000300800 */
[----:B------:R-:W-:Y:S01]  /*1c800*/  FFMA.FTZ R61, R47, R43, R61 ;  /* 0x0000002b2f3d7223 */ /* 0x000fe2000001003d */
[----:B------:R-:W-:Y:S01]  /*1c810*/  FMUL.FTZ R44, R3, R48 ;  /* 0x00000030032c7220 */ /* 0x000fe20000410000 */
[----:B------:R-:W-:Y:S01]  /*1c820*/  FADD.FTZ R56, R43, R56 ;  /* 0x000000382b387221 */ /* 0x000fe20000010000 */
[----:B------:R-:W-:Y:S01]  /*1c830*/  FADD.FTZ R54, R54, R59 ;  /* 0x0000003b36367221 */ /* 0x000fe20000010000 */
[----:B------:R-:W3:Y:S02]  /*1c840*/  LDL.LU R46, [R1+0x3a8] ;  /* 0x0003a800012e7983 */ /* 0x000ee40000300800 */
[----:B------:R-:W-:-:S02]  /*1c850*/  FADD.FTZ R56, R56, R44 ;  /* 0x0000002c38387221 */ /* 0x000fc40000010000 */
[----:B------:R-:W3:Y:S01]  /*1c860*/  LDL.LU R59, [R1+0x2e4] ;  /* 0x0002e400013b7983 */ /* 0x000ee20000300800 */
[----:B------:R-:W-:-:S03]  /*1c870*/  FADD.FTZ R57, R57, R48 ;  /* 0x0000003039397221 */ /* 0x000fc60000010000 */
[----:B------:R-:W3:Y:S04]  /*1c880*/  LDL.LU R47, [R1+0x3a4] ;  /* 0x0003a400012f7983 */ /* 0x000ee80000300800 */
[----:B------:R-:W3:Y:S01]  /*1c890*/  LDL.LU R35, [R1+0x770] ;  /* 0x0007700001237983 */ /* 0x000ee20000300800 */
[----:B--2---:R-:W-:Y:S01]  /*1c8a0*/  FMUL.FTZ R43, R5, R52 ;  /* 0x00000034052b7220 */ /* 0x004fe20000410000 */
[----:B------:R-:W-:-:S03]  /*1c8b0*/  FFMA.FTZ R61, R50, R44, R61 ;  /* 0x0000002c323d7223 */ /* 0x000fc6000001003d */
[----:B------:R-:W-:Y:S01]  /*1c8c0*/  FADD.FTZ R56, R43, R56 ;  /* 0x000000382b387221 */ /* 0x000fe20000010000 */
[----:B------:R-:W-:Y:S02]  /*1c8d0*/  FFMA.FTZ R61, R51, R43, R61 ;  /* 0x0000002b333d7223 */ /* 0x000fe4000001003d */
[----:B------:R-:W2:Y:S01]  /*1c8e0*/  LDL.LU R43, [R1+0x3b4] ;  /* 0x0003b400012b7983 */ /* 0x000ea20000300800 */
[----:B----4-:R-:W-:-:S04]  /*1c8f0*/  FMUL.FTZ R44, R3, R49 ;  /* 0x00000031032c7220 */ /* 0x010fc80000410000 */
[----:B------:R-:W-:Y:S01]  /*1c900*/  FADD.FTZ R56, R56, R44 ;  /* 0x0000002c38387221 */ /* 0x000fe20000010000 */
[----:B--2---:R-:W-:Y:S02]  /*1c910*/  FFMA.FTZ R61, R43, R44, R61 ;  /* 0x0000002c2b3d7223 */ /* 0x004fe4000001003d */
[----:B------:R-:W2:Y:S01]  /*1c920*/  LDL.LU R44, [R1+0x3b0] ;  /* 0x0003b000012c7983 */ /* 0x000ea20000300800 */
[----:B------:R-:W-:-:S03]  /*1c930*/  FFMA.FTZ R60, R50, R48, R60 ;  /* 0x00000030323c7223 */ /* 0x000fc6000001003c */
[----:B------:R-:W4:Y:S01]  /*1c940*/  LDL.LU R50, [R1+0x2dc] ;  /* 0x0002dc0001327983 */ /* 0x000f220000300800 */
[----:B------:R-:W-:-:S03]  /*1c950*/  FFMA.FTZ R58, R51, R52, R58 ;  /* 0x00000034333a7223 */ /* 0x000fc6000001003a */
[----:B------:R-:W4:Y:S01]  /*1c960*/  LDL.LU R51, [R1+0x2d8] ;  /* 0x0002d80001337983 */ /* 0x000f220000300800 */
[----:B------:R-:W-:-:S03]  /*1c970*/  FADD.FTZ R54, R54, R52 ;  /* 0x0000003436367221 */ /* 0x000fc60000010000 */
[----:B------:R-:W4:Y:S01]  /*1c980*/  LDL.LU R48, [R1+0x3a0] ;  /* 0x0003a00001307983 */ /* 0x000f220000300800 */
[----:B------:R-:W-:-:S03]  /*1c990*/  FFMA.FTZ R60, R43, R49, R60 ;  /* 0x000000312b3c7223 */ /* 0x000fc6000001003c */
[----:B------:R-:W4:Y:S01]  /*1c9a0*/  LDL.LU R52, [R1+0x2d4] ;  /* 0x0002d40001347983 */ /* 0x000f220000300800 */
[----:B------:R-:W-:Y:S01]  /*1c9b0*/  FADD.FTZ R57, R57, R49 ;  /* 0x0000003139397221 */ /* 0x000fe20000010000 */
[----:B---3--:R-:W-:Y:S02]  /*1c9c0*/  FMUL.FTZ R43, R5, R53 ;  /* 0x00000035052b7220 */ /* 0x008fe40000410000 */
[----:B------:R-:W3:Y:S01]  /*1c9d0*/  LDL.LU R49, [R1+0x39c] ;  /* 0x00039c0001317983 */ /* 0x000ee20000300800 */
[----:B------:R-:W-:Y:S01]  /*1c9e0*/  FADD.FTZ R54, R54, R53 ;  /* 0x0000003536367221 */ /* 0x000fe20000010000 */
[----:B------:R-:W-:Y:S01]  /*1c9f0*/  FFMA.FTZ R60, R45, R55, R60 ;  /* 0x000000372d3c7223 */ /* 0x000fe2000001003c */
[----:B------:R-:W-:Y:S01]  /*1ca00*/  FADD.FTZ R57, R57, R55 ;  /* 0x0000003739397221 */ /* 0x000fe20000010000 */
[----:B------:R-:W-:Y:S01]  /*1ca10*/  FADD.FTZ R56, R43, R56 ;  /* 0x000000382b387221 */ /* 0x000fe20000010000 */
[----:B------:R-:W-:Y:S01]  /*1ca20*/  FADD.FTZ R54, R54, R59 ;  /* 0x0000003b36367221 */ /* 0x000fe20000010000 */
[----:B--2---:R-:W-:-:S02]  /*1ca30*/  FFMA.FTZ R58, R44, R53, R58 ;  /* 0x000000352c3a7223 */ /* 0x004fc4000001003a */
[----:B------:R-:W2:Y:S01]  /*1ca40*/  LDL.LU R53, [R1+0x398] ;  /* 0x0003980001357983 */ /* 0x000ea20000300800 */
[----:B------:R-:W-:Y:S01]  /*1ca50*/  FFMA.FTZ R61, R44, R43, R61 ;  /* 0x0000002b2c3d7223 */ /* 0x000fe2000001003d */
[----:B------:R-:W-:Y:S02]  /*1ca60*/  FMUL.FTZ R44, R3, R55 ;  /* 0x00000037032c7220 */ /* 0x000fe40000410000 */
[----:B------:R-:W2:Y:S01]  /*1ca70*/  LDL.LU R55, [R1+0x394] ;  /* 0x0003940001377983 */ /* 0x000ea20000300800 */
[-C--:B------:R-:W-:Y:S01]  /*1ca80*/  FMUL.FTZ R43, R5, R59.reuse ;  /* 0x0000003b052b7220 */ /* 0x080fe20000410000 */
[----:B------:R-:W-:Y:S02]  /*1ca90*/  FFMA.FTZ R58, R46, R59, R58 ;  /* 0x0000003b2e3a7223 */ /* 0x000fe4000001003a */
[----:B------:R-:W2:Y:S01]  /*1caa0*/  LDL.LU R59, [R1+0x390] ;  /* 0x00039000013b7983 */ /* 0x000ea20000300800 */
[----:B------:R-:W-:Y:S01]  /*1cab0*/  FFMA.FTZ R61, R45, R44, R61 ;  /* 0x0000002c2d3d7223 */ /* 0x000fe2000001003d */
[----:B------:R-:W-:Y:S01]  /*1cac0*/  FADD.FTZ R56, R56, R44 ;  /* 0x0000002c38387221 */ /* 0x000fe20000010000 */
[----:B----4-:R-:W-:-:S02]  /*1cad0*/  FMUL.FTZ R44, R3, R50 ;  /* 0x00000032032c7220 */ /* 0x010fc40000410000 */
[----:B------:R-:W-:Y:S01]  /*1cae0*/  FFMA.FTZ R61, R46, R43, R61 ;  /* 0x0000002b2e3d7223 */ /* 0x000fe2000001003d */
[----:B------:R-:W-:Y:S01]  /*1caf0*/  FADD.FTZ R56, R43, R56 ;  /* 0x000000382b387221 */ /* 0x000fe20000010000 */
[----:B------:R-:W-:Y:S01]  /*1cb00*/  FFMA.FTZ R60, R47, R50, R60 ;  /* 0x000000322f3c7223 */ /* 0x000fe2000001003c */
[-C--:B------:R-:W-:Y:S01]  /*1cb10*/  FMUL.FTZ R43, R5, R51.reuse ;  /* 0x00000033052b7220 */ /* 0x080fe20000410000 */
        /* <DEDUP_REMOVED lines=10> */
[C---:B---3--:R-:W-:Y:S01]  /*1cbc0*/  FFMA.FTZ R60, R49.reuse, R52, R60 ;  /* 0x00000034313c7223 */ /* 0x048fe2000001003c */
[----:B------:R-:W-:Y:S01]  /*1cbd0*/  FFMA.FTZ R61, R49, R44, R61 ;  /* 0x0000002c313d7223 */ /* 0x000fe2000001003d */
[-C--:B------:R-:W-:Y:S01]  /*1cbe0*/  FMUL.FTZ R43, R5, R35.reuse ;  /* 0x00000023052b7220 */ /* 0x080fe20000410000 */
[----:B------:R-:W-:Y:S01]  /*1cbf0*/  FADD.FTZ R57, R57, R52 ;  /* 0x0000003439397221 */ /* 0x000fe20000010000 */
[----:B------:R-:W-:Y:S01]  /*1cc00*/  FADD.FTZ R56, R56, R44 ;  /* 0x0000002c38387221 */ /* 0x000fe20000010000 */
[----:B------:R-:W3:Y:S01]  /*1cc10*/  LDL.LU R52, [R1+0x384] ;  /* 0x0003840001347983 */ /* 0x000ee20000300800 */
[----:B------:R-:W-:Y:S01]  /*1cc20*/  FMUL.FTZ R44, R3, R42 ;  /* 0x0000002a032c7220 */ /* 0x000fe20000410000 */
[----:B------:R-:W-:Y:S02]  /*1cc30*/  FADD.FTZ R54, R54, R35 ;  /* 0x0000002336367221 */ /* 0x000fe40000010000 */
[----:B------:R-:W3:Y:S01]  /*1cc40*/  LDL.LU R49, [R1+0x2e0] ;  /* 0x0002e00001317983 */ /* 0x000ee20000300800 */
[C---:B--2---:R-:W-:Y:S01]  /*1cc50*/  FFMA.FTZ R58, R53.reuse, R35, R58 ;  /* 0x00000023353a7223 */ /* 0x044fe2000001003a */
[----:B------:R-:W-:-:S02]  /*1cc60*/  FFMA.FTZ R61, R53, R43, R61 ;  /* 0x0000002b353d7223 */ /* 0x000fc4000001003d */
[----:B------:R-:W2:Y:S01]  /*1cc70*/  LDL.LU R53, [R1+0x380] ;  /* 0x0003800001357983 */ /* 0x000ea20000300800 */
[C---:B------:R-:W-:Y:S01]  /*1cc80*/  FFMA.FTZ R60, R55.reuse, R42, R60 ;  /* 0x0000002a373c7223 */ /* 0x040fe2000001003c */
[----:B------:R-:W-:Y:S01]  /*1cc90*/  FFMA.FTZ R61, R55, R44, R61 ;  /* 0x0000002c373d7223 */ /* 0x000fe2000001003d */
[-C--:B------:R-:W-:Y:S01]  /*1cca0*/  FMUL.FTZ R35, R5, R33.reuse ;  /* 0x0000002105237220 */ /* 0x080fe20000410000 */
[----:B------:R-:W2:Y:S01]  /*1ccb0*/  LDL.LU R55, [R1+0x37c] ;  /* 0x00037c0001377983 */ /* 0x000ea20000300800 */
[C---:B------:R-:W-:Y:S02]  /*1ccc0*/  FFMA.FTZ R58, R59.reuse, R33, R58 ;  /* 0x000000213b3a7223 */ /* 0x040fe4000001003a */
[----:B------:R-:W-:Y:S02]  /*1ccd0*/  FFMA.FTZ R61, R59, R35, R61 ;  /* 0x000000233b3d7223 */ /* 0x000fe4000001003d */
[----:B------:R-:W2:Y:S01]  /*1cce0*/  LDL.LU R59, [R1+0x378] ;  /* 0x00037800013b7983 */ /* 0x000ea20000300800 */
[----:B------:R-:W-:Y:S01]  /*1ccf0*/  FADD.FTZ R56, R43, R56 ;  /* 0x000000382b387221 */ /* 0x000fe20000010000 */
[----:B------:R-:W-:Y:S01]  /*1cd00*/  FADD.FTZ R57, R57, R42 ;  /* 0x0000002a39397221 */ /* 0x000fe20000010000 */
[----:B------:R-:W-:Y:S01]  /*1cd10*/  FMUL.FTZ R42, R3, R39 ;  /* 0x00000027032a7220 */ /* 0x000fe20000410000 */
[----:B------:R-:W-:Y:S01]  /*1cd20*/  FADD.FTZ R54, R54, R33 ;  /* 0x0000002136367221 */ /* 0x000fe20000010000 */
[----:B------:R-:W-:Y:S01]  /*1cd30*/  FADD.FTZ R56, R56, R44 ;  /* 0x0000002c38387221 */ /* 0x000fe20000010000 */
[----:B------:R-:W-:Y:S01]  /*1cd40*/  FMUL.FTZ R33, R5, R31 ;  /* 0x0000001f05217220 */ /* 0x000fe20000410000 */
[C---:B----4-:R-:W-:Y:S01]  /*1cd50*/  FFMA.FTZ R60, R50.reuse, R39, R60 ;  /* 0x00000027323c7223 */ /* 0x050fe2000001003c */
[----:B------:R-:W-:-:S02]  /*1cd60*/  FFMA.FTZ R61, R50, R42, R61 ;  /* 0x0000002a323d7223 */ /* 0x000fc4000001003d */
[----:B------:R-:W4:Y:S01]  /*1cd70*/  LDL.LU R50, [R1+0x374] ;  /* 0x0003740001327983 */ /* 0x000f220000300800 */
[----:B------:R-:W-:Y:S01]  /*1cd80*/  FADD.FTZ R56, R35, R56 ;  /* 0x0000003823387221 */ /* 0x000fe20000010000 */
[-C--:B------:R-:W-:Y:S01]  /*1cd90*/  FMUL.FTZ R35, R3, R38.reuse ;  /* 0x0000002603237220 */ /* 0x080fe20000410000 */
[C---:B------:R-:W-:Y:S01]  /*1cda0*/  FFMA.FTZ R58, R51.reuse, R31, R58 ;  /* 0x0000001f333a7223 */ /* 0x040fe2000001003a */
[----:B------:R-:W-:Y:S02]  /*1cdb0*/  FFMA.FTZ R61, R51, R33, R61 ;  /* 0x00000021333d7223 */ /* 0x000fe4000001003d */
[----:B------:R-:W4:Y:S01]  /*1cdc0*/  LDL.LU R51, [R1+0x370] ;  /* 0x0003700001337983 */ /* 0x000f220000300800 */
[----:B------:R-:W-:Y:S01]  /*1cdd0*/  FADD.FTZ R56, R56, R42 ;  /* 0x0000002a38387221 */ /* 0x000fe20000010000 */
[----:B------:R-:W-:Y:S01]  /*1cde0*/  FADD.FTZ R54, R54, R31 ;  /* 0x0000001f36367221 */ /* 0x000fe20000010000 */
[----:B------:R-:W-:Y:S01]  /*1cdf0*/  FMUL.FTZ R31, R5, R29 ;  /* 0x0000001d051f7220 */ /* 0x000fe20000410000 */
[C---:B---3--:R-:W-:Y:S01]  /*1ce00*/  FFMA.FTZ R60, R52.reuse, R38, R60 ;  /* 0x00000026343c7223 */ /* 0x048fe2000001003c */
[----:B------:R-:W-:-:S02]  /*1ce10*/  FFMA.FTZ R61, R52, R35, R61 ;  /* 0x00000023343d7223 */ /* 0x000fc4000001003d */
[----:B------:R-:W3:Y:S01]  /*1ce20*/  LDL.LU R52, [R1+0x36c] ;  /* 0x00036c0001347983 */ /* 0x000ee20000300800 */
[----:B------:R-:W-:Y:S01]  /*1ce30*/  FADD.FTZ R56, R33, R56 ;  /* 0x0000003821387221 */ /* 0x000fe20000010000 */
[----:B------:R-:W-:Y:S01]  /*1ce40*/  FMUL.FTZ R33, R3, R37 ;  /* 0x0000002503217220 */ /* 0x000fe20000410000 */
[----:B------:R-:W-:Y:S01]  /*1ce50*/  FADD.FTZ R54, R54, R29 ;  /* 0x0000001d36367221 */ /* 0x000fe20000010000 */
[C---:B--2---:R-:W-:Y:S01]  /*1ce60*/  FFMA.FTZ R58, R53.reuse, R29, R58 ;  /* 0x0000001d353a7223 */ /* 0x044fe2000001003a */
[----:B------:R-:W-:Y:S02]  /*1ce70*/  FFMA.FTZ R61, R53, R31, R61 ;  /* 0x0000001f353d7223 */ /* 0x000fe4000001003d */
[----:B------:R-:W2:Y:S01]  /*1ce80*/  LDL.LU R53, [R1+0x368] ;  /* 0x0003680001357983 */ /* 0x000ea20000300800 */
[C---:B------:R-:W-:Y:S01]  /*1ce90*/  FFMA.FTZ R60, R55.reuse, R37, R60 ;  /* 0x00000025373c7223 */ /* 0x040fe2000001003c */
[----:B------:R-:W-:Y:S01]  /*1cea0*/  FFMA.FTZ R61, R55, R33, R61 ;  /* 0x00000021373d7223 */ /* 0x000fe2000001003d */
[-C--:B------:R-:W-:Y:S01]  /*1ceb0*/  FMUL.FTZ R29, R5, R27.reuse ;  /* 0x0000001b051d7220 */ /* 0x080fe20000410000 */
[----:B------:R-:W2:Y:S01]  /*1cec0*/  LDL.LU R55, [R1+0x364] ;  /* 0x0003640001377983 */ /* 0x000ea20000300800 */
[----:B------:R-:W-:-:S02]  /*1ced0*/  FFMA.FTZ R58, R59, R27, R58 ;  /* 0x0000001b3b3a7223 */ /* 0x000fc4000001003a */
[----:B------:R-:W-:Y:S02]  /*1cee0*/  FFMA.FTZ R61, R59, R29, R61 ;  /* 0x0000001d3b3d7223 */ /* 0x000fe4000001003d */
[----:B------:R-:W2:Y:S01]  /*1cef0*/  LDL.LU R59, [R1+0x360] ;  /* 0x00036000013b7983 */ /* 0x000ea20000300800 */
[----:B------:R-:W-:-:S04]  /*1cf00*/  FADD.FTZ R56, R56, R35 ;  /* 0x0000002338387221 */ /* 0x000fc80000010000 */
[----:B------:R-:W-:Y:S01]  /*1cf10*/  FADD.FTZ R56, R31, R56 ;  /* 0x000000381f387221 */ /* 0x000fe20000010000 */
[----:B------:R-:W-:Y:S01]  /*1cf20*/  FADD.FTZ R57, R57, R39 ;  /* 0x0000002739397221 */ /* 0x000fe20000010000 */
[-C--:B------:R-:W-:Y:S02]  /*1cf30*/  FMUL.FTZ R31, R3, R36.reuse ;  /* 0x00000024031f7220 */ /* 0x080fe40000410000 */
[----:B------:R-:W-:Y:S01]  /*1cf40*/  FADD.FTZ R56, R56, R33 ;  /* 0x0000002138387221 */ /* 0x000fe20000010000 */
[----:B------:R-:W-:Y:S01]  /*1cf50*/  FADD.FTZ R57, R57, R38 ;  /* 0x0000002639397221 */ /* 0x000fe20000010000 */
[----:B------:R-:W-:Y:S01]  /*1cf60*/  FADD.FTZ R54, R54, R27 ;  /* 0x0000001b36367221 */ /* 0x000fe20000010000 */
[C---:B----4-:R-:W-:Y:S01]  /*1cf70*/  FFMA.FTZ R60, R50.reuse, R36, R60 ;  /* 0x00000024323c7223 */ /* 0x050fe2000001003c */
        /* <DEDUP_REMOVED lines=8> */
[-C--:B------:R-:W-:Y:S01]  /*1d000*/  FMUL.FTZ R29, R3, R34.reuse ;  /* 0x00000022031d7220 */ /* 0x080fe20000410000 */
[----:B------:R-:W4:Y:S01]  /*1d010*/  LDL.LU R51, [R1+0x344] ;  /* 0x0003440001337983 */ /* 0x000f220000300800 */
[----:B------:R-:W-:Y:S01]  /*1d020*/  FADD.FTZ R57, R57, R36 ;  /* 0x0000002439397221 */ /* 0x000fe20000010000 */
[----:B------:R-:W-:Y:S01]  /*1d030*/  FADD.FTZ R54, R54, R25 ;  /* 0x0000001936367221 */ /* 0x000fe20000010000 */
[----:B------:R-:W-:Y:S01]  /*1d040*/  FADD.FTZ R56, R27, R56 ;  /* 0x000000381b387221 */ /* 0x000fe20000010000 */
[C---:B---3--:R-:W-:Y:S01]  /*1d050*/  FFMA.FTZ R60, R52.reuse, R34, R60 ;  /* 0x00000022343c7223 */ /* 0x048fe2000001003c */
[----:B------:R-:W-:Y:S01]  /*1d060*/  FFMA.FTZ R61, R52, R29, R61 ;  /* 0x0000001d343d7223 */ /* 0x000fe2000001003d */
[----:B------:R-:W-:Y:S01]  /*1d070*/  FMUL.FTZ R25, R5, R23 ;  /* 0x0000001705197220 */ /* 0x000fe20000410000 */
[----:B------:R-:W3:Y:S01]  /*1d080*/  LDL.LU R52, [R1+0x330] ;  /* 0x0003300001347983 */ /* 0x000ee20000300800 */
[----:B------:R-:W-:Y:S01]  /*1d090*/  FADD.FTZ R57, R57, R34 ;  /* 0x0000002239397221 */ /* 0x000fe20000010000 */
[----:B------:R-:W-:Y:S01]  /*1d0a0*/  FADD.FTZ R56, R56, R29 ;  /* 0x0000001d38387221 */ /* 0x000fe20000010000 */
[----:B------:R-:W-:Y:S01]  /*1d0b0*/  FMUL.FTZ R27, R3, R32 ;  /* 0x00000020031b7220 */ /* 0x000fe20000410000 */
[----:B------:R-:W-:-:S02]  /*1d0c0*/  FADD.FTZ R54, R54, R23 ;  /* 0x0000001736367221 */ /* 0x000fc40000010000 */
        /* <DEDUP_REMOVED lines=8> */
[C---:B------:R-:W-:Y:S02]  /*1d150*/  FFMA.FTZ R58, R59.reuse, R21, R58 ;  /* 0x000000153b3a7223 */ /* 0x040fe4000001003a */
[----:B------:R-:W-:-:S02]  /*1d160*/  FFMA.FTZ R34, R59, R25, R34 ;  /* 0x000000193b227223 */ /* 0x000fc40000010022 */
[----:B------:R-:W2:Y:S01]  /*1d170*/  LDL.LU R59, [R1+0x2f4] ;  /* 0x0002f400013b7983 */ /* 0x000ea20000300800 */
[----:B------:R-:W-:Y:S01]  /*1d180*/  FADD.FTZ R56, R56, R27 ;  /* 0x0000001b38387221 */ /* 0x000fe20000010000 */
[----:B------:R-:W-:Y:S01]  /*1d190*/  FMUL.FTZ R27, R3, R30 ;  /* 0x0000001e031b7220 */ /* 0x000fe20000410000 */
[----:B------:R-:W-:Y:S01]  /*1d1a0*/  FADD.FTZ R54, R54, R21 ;  /* 0x0000001536367221 */ /* 0x000fe20000010000 */
[----:B------:R-:W-:Y:S01]  /*1d1b0*/  FMUL.FTZ R21, R5, R19 ;  /* 0x0000001305157220 */ /* 0x000fe20000410000 */
[----:B------:R-:W-:Y:S01]  /*1d1c0*/  FADD.FTZ R56, R25, R56 ;  /* 0x0000003819387221 */ /* 0x000fe20000010000 */
[----:B------:R-:W-:-:S03]  /*1d1d0*/  FMUL.FTZ R25, R3, R28 ;  /* 0x0000001c03197220 */ /* 0x000fc60000410000 */
[----:B------:R-:W-:Y:S01]  /*1d1e0*/  FADD.FTZ R56, R56, R27 ;  /* 0x0000001b38387221 */ /* 0x000fe20000010000 */
[C---:B----4-:R-:W-:Y:S01]  /*1d1f0*/  FFMA.FTZ R23, R50.reuse, R30, R23 ;  /* 0x0000001e32177223 */ /* 0x050fe20000010017 */
[----:B------:R-:W-:Y:S02]  /*1d200*/  FFMA.FTZ R34, R50, R27, R34 ;  /* 0x0000001b32227223 */ /* 0x000fe40000010022 */
[----:B------:R-:W4:Y:S01]  /*1d210*/  LDL.LU R50, [R1+0x2b8] ;  /* 0x0002b80001327983 */ /* 0x000f220000300800 */
        /* <DEDUP_REMOVED lines=10> */
[----:B------:R-:W-:Y:S01]  /*1d2c0*/  FADD.FTZ R54, R54, R19 ;  /* 0x0000001336367221 */ /* 0x000fe20000010000 */
[----:B------:R-:W-:Y:S01]  /*1d2d0*/  FADD.FTZ R56, R56, R25 ;  /* 0x0000001938387221 */ /* 0x000fe20000010000 */
[----:B------:R-:W-:Y:S01]  /*1d2e0*/  FMUL.FTZ R25, R3, R26 ;  /* 0x0000001a03197220 */ /* 0x000fe20000410000 */
[----:B------:R-:W-:Y:S02]  /*1d2f0*/  FADD.FTZ R57, R57, R28 ;  /* 0x0000001c39397221 */ /* 0x000fe40000010000 */
[----:B------:R-:W-:Y:S02]  /*1d300*/  FADD.FTZ R56, R21, R56 ;  /* 0x0000003815387221 */ /* 0x000fe40000010000 */
[----:B------:R-:W-:Y:S01]  /*1d310*/  FADD.FTZ R57, R57, R26 ;  /* 0x0000001a39397221 */ /* 0x000fe20000010000 */
        /* <DEDUP_REMOVED lines=12> */
[----:B------:R-:W-:-:S02]  /*1d3e0*/  FMUL.FTZ R19, R3, R24 ;  /* 0x0000001803137220 */ /* 0x000fc40000410000 */
[----:B------:R-:W-:Y:S01]  /*1d3f0*/  FADD.FTZ R18, R15, R18 ;  /* 0x000000120f127221 */ /* 0x000fe20000010000 */
[----:B------:R-:W-:Y:S01]  /*1d400*/  FADD.FTZ R56, R21, R56 ;  /* 0x0000003815387221 */ /* 0x000fe20000010000 */
[----:B------:R-:W-:Y:S01]  /*1d410*/  FFMA.FTZ R34, R49, R19, R34 ;  /* 0x0000001331227223 */ /* 0x000fe20000010022 */
[----:B------:R-:W-:Y:S02]  /*1d420*/  FMUL.FTZ R15, R5, R13 ;  /* 0x0000000d050f7220 */ /* 0x000fe40000410000 */
[----:B------:R-:W-:Y:S01]  /*1d430*/  FADD.FTZ R56, R56, R19 ;  /* 0x0000001338387221 */ /* 0x000fe20000010000 */
[----:B------:R-:W-:Y:S01]  /*1d440*/  FMUL.FTZ R19, R3, R22 ;  /* 0x0000001603137220 */ /* 0x000fe20000410000 */
[C---:B----4-:R-:W-:Y:S01]  /*1d450*/  FFMA.FTZ R34, R50.reuse, R15, R34 ;  /* 0x0000000f32227223 */ /* 0x050fe20000010022 */
[----:B------:R-:W-:Y:S01]  /*1d460*/  FFMA.FTZ R26, R50, R13, R26 ;  /* 0x0000000d321a7223 */ /* 0x000fe2000001001a */
[----:B------:R-:W-:Y:S01]  /*1d470*/  FADD.FTZ R18, R18, R13 ;  /* 0x0000000d12127221 */ /* 0x000fe20000010000 */
[----:B------:R-:W-:Y:S01]  /*1d480*/  FADD.FTZ R56, R15, R56 ;  /* 0x000000380f387221 */ /* 0x000fe20000010000 */
[----:B------:R-:W-:Y:S01]  /*1d490*/  FMUL.FTZ R13, R5, R9 ;  /* 0x00000009050d7220 */ /* 0x000fe20000410000 */
[----:B------:R-:W-:-:S02]  /*1d4a0*/  FFMA.FTZ R34, R51, R19, R34 ;  /* 0x0000001333227223 */ /* 0x000fc40000010022 */
[----:B------:R-:W-:Y:S01]  /*1d4b0*/  FADD.FTZ R56, R56, R19 ;  /* 0x0000001338387221 */ /* 0x000fe20000010000 */
[----:B------:R-:W-:Y:S01]  /*1d4c0*/  FMUL.FTZ R15, R3, R20 ;  /* 0x00000014030f7220 */ /* 0x000fe20000410000 */
[----:B---3--:R-:W-:Y:S02]  /*1d4d0*/  FFMA.FTZ R34, R52, R13, R34 ;  /* 0x0000000d34227223 */ /* 0x008fe40000010022 */
[----:B------:R-:W-:Y:S01]  /*1d4e0*/  FADD.FTZ R56, R13, R56 ;  /* 0x000000380d387221 */ /* 0x000fe20000010000 */
[----:B------:R-:W-:Y:S01]  /*1d4f0*/  FMUL.FTZ R13, R5, R17 ;  /* 0x00000011050d7220 */ /* 0x000fe20000410000 */
[----:B------:R-:W-:Y:S01]  /*1d500*/  FFMA.FTZ R23, R49, R24, R23 ;  /* 0x0000001831177223 */ /* 0x000fe20000010017 */
[----:B------:R-:W-:Y:S01]  /*1d510*/  FADD.FTZ R57, R57, R24 ;  /* 0x0000001839397221 */ /* 0x000fe20000010000 */
[----:B------:R-:W-:Y:S02]  /*1d520*/  FADD.FTZ R56, R56, R15 ;  /* 0x0000000f38387221 */ /* 0x000fe40000010000 */
[----:B------:R-:W-:Y:S01]  /*1d530*/  FFMA.FTZ R23, R51, R22, R23 ;  /* 0x0000001633177223 */ /* 0x000fe20000010017 */
[----:B------:R-:W-:Y:S01]  /*1d540*/  FADD.FTZ R57, R57, R22 ;  /* 0x0000001639397221 */ /* 0x000fe20000010000 */
[----:B------:R-:W-:Y:S01]  /*1d550*/  FADD.FTZ R56, R13, R56 ;  /* 0x000000380d387221 */ /* 0x000fe20000010000 */
[----:B------:R-:W-:Y:S01]  /*1d560*/  FFMA.FTZ R26, R52, R9, R26 ;  /* 0x00000009341a7223 */ /* 0x000fe2000001001a */
[----:B------:R-:W-:Y:S01]  /*1d570*/  FADD.FTZ R18, R18, R9 ;  /* 0x0000000912127221 */ /* 0x000fe20000010000 */
[----:B------:R-:W-:-:S04]  /*1d580*/  FADD.FTZ R57, R57, R20 ;  /* 0x0000001439397221 */ /* 0x000fc80000010000 */
[----:B------:R-:W-:Y:S01]  /*1d590*/  FADD.FTZ R57, R57, R8 ;  /* 0x0000000839397221 */ /* 0x000fe20000010000 */
[----:B------:R-:W-:-:S03]  /*1d5a0*/  FMUL.FTZ R22, R5, R11 ;  /* 0x0000000b05167220 */ /* 0x000fc60000410000 */
[----:B------:R-:W-:Y:S01]  /*1d5b0*/  FADD.FTZ R57, R57, R14 ;  /* 0x0000000e39397221 */ /* 0x000fe20000010000 */
[----:B--2---:R-:W-:Y:S01]  /*1d5c0*/  FFMA.FTZ R34, R53, R15, R34 ;  /* 0x0000000f35227223 */ /* 0x004fe20000010022 */
[----:B------:R-:W-:-:S03]  /*1d5d0*/  FMUL.FTZ R15, R3, R8 ;  /* 0x00000008030f7220 */ /* 0x000fc60000410000 */
[----:B------:R-:W-:Y:S01]  /*1d5e0*/  FFMA.FTZ R34, R55, R13, R34 ;  /* 0x0000000d37227223 */ /* 0x000fe20000010022 */
[----:B------:R-:W-:Y:S01]  /*1d5f0*/  FMUL.FTZ R13, R5, R16 ;  /* 0x00000010050d7220 */ /* 0x000fe20000410000 */
[----:B------:R-:W-:Y:S02]  /*1d600*/  FFMA.FTZ R23, R53, R20, R23 ;  /* 0x0000001435177223 */ /* 0x000fe40000010017 */
[----:B------:R-:W-:Y:S01]  /*1d610*/  FFMA.FTZ R34, R59, R15, R34 ;  /* 0x0000000f3b227223 */ /* 0x000fe20000010022 */
[----:B------:R-:W-:Y:S01]  /*1d620*/  FADD.FTZ R56, R56, R15 ;  /* 0x0000000f38387221 */ /* 0x000fe20000010000 */
[----:B------:R-:W-:Y:S02]  /*1d630*/  FMUL.FTZ R15, R3, R14 ;  /* 0x0000000e030f7220 */ /* 0x000fe40000410000 */
[----:B------:R-:W-:Y:S01]  /*1d640*/  FFMA.FTZ R34, R41, R13, R34 ;  /* 0x0000000d29227223 */ /* 0x000fe20000010022 */
[----:B------:R-:W-:Y:S01]  /*1d650*/  FFMA.FTZ R9, R55, R17, R26 ;  /* 0x0000001137097223 */ /* 0x000fe2000001001a */
[----:B------:R-:W-:Y:S01]  /*1d660*/  FADD.FTZ R17, R18, R17 ;  /* 0x0000001112117221 */ /* 0x000fe20000010000 */
[----:B------:R-:W-:Y:S01]  /*1d670*/  FFMA.FTZ R23, R59, R8, R23 ;  /* 0x000000083b177223 */ /* 0x000fe20000010017 */
[----:B------:R-:W-:Y:S01]  /*1d680*/  FADD.FTZ R56, R13, R56 ;  /* 0x000000380d387221 */ /* 0x000fe20000010000 */
[----:B------:R-:W-:Y:S01]  /*1d690*/  FMUL.FTZ R8, R5, R12 ;  /* 0x0000000c05087220 */ /* 0x000fe20000410000 */
[----:B------:R-:W-:Y:S01]  /*1d6a0*/  FFMA.FTZ R13, R40, R15, R34 ;  /* 0x0000000f280d7223 */ /* 0x000fe20000010022 */
[----:B------:R-:W-:Y:S01]  /*1d6b0*/  FFMA.FTZ R9, R41, R16, R9 ;  /* 0x0000001029097223 */ /* 0x000fe20000010009 */
[----:B------:R-:W-:Y:S01]  /*1d6c0*/  FADD.FTZ R17, R17, R16 ;  /* 0x0000001011117221 */ /* 0x000fe20000010000 */
[----:B------:R-:W-:Y:S01]  /*1d6d0*/  FMUL.FTZ R16, R3, R10 ;  /* 0x0000000a03107220 */ /* 0x000fe20000410000 */
[C---:B------:R-:W-:Y:S01]  /*1d6e0*/  FFMA.FTZ R13, R7.reuse, R8, R13 ;  /* 0x00000008070d7223 */ /* 0x040fe2000001000d */
        /* <DEDUP_REMOVED lines=16> */
[----:B------:R-:W-:-:S02]  /*1d7f0*/  FADD.FTZ R11, R12, R11 ;  /* 0x0000000b0c0b7221 */ /* 0x000fc40000010000 */
[----:B------:R-:W-:-:S07]  /*1d800*/  FADD.FTZ R22, R22, R15 ;  /* 0x0000000f16167221 */ /* 0x000fce0000010000 */
.L_x_371:
[----:B------:R-:W1:Y:S01]  /*1d810*/  S2R R18, SR_LANEID ;  /* 0x0000000000127919 */ /* 0x000e620000000000 */
[----:B------:R-:W2:Y:S01]  /*1d820*/  S2UR UR7, SR_CgaCtaId ;  /* 0x00000000000779c3 */ /* 0x000ea20000008800 */
[----:B------:R-:W-:Y:S01]  /*1d830*/  UMOV UR6, 0x400 ;  /* 0x0000040000067882 */ /* 0x000fe20000000000 */
[----:B------:R-:W3:Y:S01]  /*1d840*/  LDCU UR9, c[0x0][0x374] ;  /* 0x00006e80ff0977ac */ /* 0x000ee20008000800 */
[----:B------:R-:W4:Y:S01]  /*1d850*/  SHFL.DOWN PT, R12, R17, 0x1, 0x1f ;  /* 0x08201f00110c7f89 */ /* 0x000f2200000e0000 */
[----:B------:R-:W-:Y:S01]  /*1d860*/  BSSY.RECONVERGENT B0, `(.L_x_372) ;  /* 0x000002a000007945 */ /* 0x000fe20003800200 */
[----:B------:R-:W-:Y:S02]  /*1d870*/  UIADD3 UR5, UPT, UPT, UR6, 0xa0, URZ ;  /* 0x000000a006057890 */ /* 0x000fe4000fffe0ff */
[----:B------:R-:W0:Y:S01]  /*1d880*/  SHFL.DOWN PT, R13, R22, 0x1, 0x1f ;  /* 0x08201f00160d7f89 */ /* 0x000e2200000e0000 */
[----:B------:R-:W0:Y:S01]  /*1d890*/  LDCU UR12, c[0x0][0x370] ;  /* 0x00006e00ff0c77ac */ /* 0x000e220008000800 */
[----:B------:R-:W3:Y:S01]  /*1d8a0*/  S2R R44, SR_TID.X ;  /* 0x00000000002c7919 */ /* 0x000ee20000002100 */
[----:B--2---:R-:W-:Y:S01]  /*1d8b0*/  ULEA UR5, UR7, UR5, 0x18 ;  /* 0x0000000507057291 */ /* 0x004fe2000f8ec0ff */
[----:B-1----:R-:W-:-:S02]  /*1d8c0*/  ISETP.GT.AND P0, PT, R18, 0x1e, PT ;  /* 0x0000001e1200780c */ /* 0x002fc40003f04270 */
[C---:B------:R-:W-:Y:S02]  /*1d8d0*/  ISETP.GT.AND P2, PT, R18.reuse, 0xf, PT ;  /* 0x0000000f1200780c */ /* 0x040fe40003f44270 */
[----:B------:R-:W-:Y:S02]  /*1d8e0*/  ISETP.GT.AND P1, PT, R18, 0x17, PT ;  /* 0x000000171200780c */ /* 0x000fe40003f24270 */
[----:B---3--:R-:W-:-:S07]  /*1d8f0*/  LEA R36, R44, UR5, 0x4 ;  /* 0x000000052c247c11 */ /* 0x008fce000f8e20ff */
[----:B----4-:R-:W-:Y:S01]  /*1d900*/  @!P0 FADD.FTZ R17, R12, R17 ;  /* 0x000000110c118221 */ /* 0x010fe20000010000 */
[----:B0-----:R-:W-:Y:S01]  /*1d910*/  @!P0 FADD.FTZ R22, R13, R22 ;  /* 0x000000160d168221 */ /* 0x001fe20000010000 */
[----:B------:R-:W-:Y:S01]  /*1d920*/  ISETP.GT.AND P0, PT, R18, 0x1d, PT ;  /* 0x0000001d1200780c */ /* 0x000fe20003f04270 */
[----:B------:R-:W-:Y:S01]  /*1d930*/  STS.128 [R36], R8 ;  /* 0x0000000824007388 */ /* 0x000fe20000000c00 */
[----:B------:R-:W-:-:S03]  /*1d940*/  ISETP.GT.U32.AND P3, PT, R44, 0x3b, PT ;  /* 0x0000003b2c00780c */ /* 0x000fc60003f64070 */
[----:B------:R-:W0:Y:S04]  /*1d950*/  SHFL.DOWN PT, R12, R17, 0x2, 0x1f ;  /* 0x08401f00110c7f89 */ /* 0x000e2800000e0000 */
[----:B------:R-:W1:Y:S04]  /*1d960*/  SHFL.DOWN PT, R13, R22, 0x2, 0x1f ;  /* 0x08401f00160d7f89 */ /* 0x000e6800000e0000 */
        /* <DEDUP_REMOVED lines=8> */
[----:B------:R-:W-:-:S03]  /*1d9f0*/  ISETP.NE.AND P0, PT, R44, RZ, PT ;  /* 0x000000ff2c00720c */ /* 0x000fc60003f05270 */
        /* <DEDUP_REMOVED lines=16> */
.L_x_373:
[----:B------:R-:W-:Y:S05]  /*1db00*/  BSYNC.RECONVERGENT B0 ;  /* 0x0000000000007941 */ /* 0x000fea0003800200 */
.L_x_372:
[----:B------:R-:W-:Y:S06]  /*1db10*/  BAR.SYNC.DEFER_BLOCKING 0x0 ;  /* 0x0000000000007b1d */ /* 0x000fec0000010000 */
[----:B------:R-:W-:Y:S04]  /*1db20*/  BSSY.RECONVERGENT B0, `(.L_x_374) ;  /* 0x0000027000007945 */ /* 0x000fe80003800200 */
[----:B------:R-:W-:Y:S05]  /*1db30*/  @P0 BRA `(.L_x_375) ;  /* 0x0000000000940947 */ /* 0x000fea0003800000 */
[----:B------:R-:W-:-:S09]  /*1db40*/  ULEA UR5, UR7, UR6, 0x18 ;  /* 0x0000000607057291 */ /* 0x000fd2000f8ec0ff */
[----:B------:R-:W4:Y:S04]  /*1db50*/  LDS.64 R32, [UR5+0x18] ;  /* 0x00001805ff207984 */ /* 0x000f280008000a00 */
[----:B-1-3--:R-:W1:Y:S04]  /*1db60*/  LDS.128 R12, [UR5+0x20] ;  /* 0x00002005ff0c7984 */ /* 0x00ae680008000c00 */
[----:B--2---:R-:W2:Y:S04]  /*1db70*/  LDS.128 R16, [UR5+0x30] ;  /* 0x00003005ff107984 */ /* 0x004ea80008000c00 */
[----:B------:R-:W3:Y:S04]  /*1db80*/  LDS.128 R28, [UR5+0x40] ;  /* 0x00004005ff1c7984 */ /* 0x000ee80008000c00 */
[----:B------:R-:W3:Y:S04]  /*1db90*/  LDS.128 R24, [UR5+0x50] ;  /* 0x00005005ff187984 */ /* 0x000ee80008000c00 */
[----:B------:R-:W3:Y:S01]  /*1dba0*/  LDS.128 R20, [UR5+0x60] ;  /* 0x00006005ff147984 */ /* 0x000ee20008000c00 */
[----:B----4-:R-:W-:Y:S01]  /*1dbb0*/  FADD.FTZ R35, R42, R32 ;  /* 0x000000202a237221 */ /* 0x010fe20000010000 */
[----:B------:R-:W-:-:S02]  /*1dbc0*/  FADD.FTZ R38, R43, R33 ;  /* 0x000000212b267221 */ /* 0x000fc40000010000 */
[----:B0-----:R-:W-:Y:S01]  /*1dbd0*/  LDS.64 R42, [UR5+0x80] ;  /* 0x00008005ff2a7984 */ /* 0x001fe20008000a00 */
[----:B-1----:R-:W-:Y:S01]  /*1dbe0*/  FADD.FTZ R37, R35, R12 ;  /* 0x0000000c23257221 */ /* 0x002fe20000010000 */
[----:B------:R-:W-:Y:S02]  /*1dbf0*/  FADD.FTZ R38, R38, R13 ;  /* 0x0000000d26267221 */ /* 0x000fe40000010000 */
[----:B------:R-:W0:Y:S01]  /*1dc00*/  LDS.128 R32, [UR5+0x70] ;  /* 0x00007005ff207984 */ /* 0x000e220008000c00 */
[----:B------:R-:W-:Y:S01]  /*1dc10*/  FADD.FTZ R37, R37, R14 ;  /* 0x0000000e25257221 */ /* 0x000fe20000010000 */
[----:B------:R-:W-:-:S03]  /*1dc20*/  FADD.FTZ R38, R38, R15 ;  /* 0x0000000f26267221 */ /* 0x000fc60000010000 */
[----:B--2---:R-:W-:Y:S01]  /*1dc30*/  FADD.FTZ R37, R37, R16 ;  /* 0x0000001025257221 */ /* 0x004fe20000010000 */
[----:B------:R-:W-:-:S03]  /*1dc40*/  FADD.FTZ R38, R38, R17 ;  /* 0x0000001126267221 */ /* 0x000fc60000010000 */
[----:B------:R-:W-:Y:S01]  /*1dc50*/  FADD.FTZ R37, R37, R18 ;  /* 0x0000001225257221 */ /* 0x000fe20000010000 */
[----:B------:R-:W-:-:S03]  /*1dc60*/  FADD.FTZ R38, R38, R19 ;  /* 0x0000001326267221 */ /* 0x000fc60000010000 */
[----:B---3--:R-:W-:Y:S01]  /*1dc70*/  FADD.FTZ R37, R37, R28 ;  /* 0x0000001c25257221 */ /* 0x008fe20000010000 */
        /* <DEDUP_REMOVED lines=17> */
.L_x_375:
[----:B------:R-:W-:Y:S05]  /*1dd90*/  BSYNC.RECONVERGENT B0 ;  /* 0x0000000000007941 */ /* 0x000fea0003800200 */
.L_x_374:
[----:B------:R-:W-:Y:S06]  /*1dda0*/  BAR.SYNC.DEFER_BLOCKING 0x0 ;  /* 0x0000000000007b1d */ /* 0x000fec0000010000 */
[----:B------:R-:W-:Y:S04]  /*1ddb0*/  BSSY.RECONVERGENT B0, `(.L_x_376) ;  /* 0x0000025000007945 */ /* 0x000fe80003800200 */
[----:B------:R-:W-:Y:S05]  /*1ddc0*/  @P3 BRA `(.L_x_377) ;  /* 0x00000000008c3947 */ /* 0x000fea0003800000 */
[----:B-1-3--:R-:W1:Y:S04]  /*1ddd0*/  LDS.128 R12, [R36+0x3c0] ;  /* 0x0003c000240c7984 */ /* 0x00ae680000000c00 */
[----:B--2---:R-:W2:Y:S04]  /*1dde0*/  LDS.128 R16, [R36+0x780] ;  /* 0x0007800024107984 */ /* 0x004ea80000000c00 */
[----:B------:R-:W3:Y:S04]  /*1ddf0*/  LDS.128 R20, [R36+0xb40] ;  /* 0x000b400024147984 */ /* 0x000ee80000000c00 */
[----:B------:R-:W4:Y:S04]  /*1de00*/  LDS.128 R24, [R36+0xf00] ;  /* 0x000f000024187984 */ /* 0x000f280000000c00 */
[----:B------:R-:W0:Y:S04]  /*1de10*/  LDS.128 R28, [R36+0x12c0] ;  /* 0x0012c000241c7984 */ /* 0x000e280000000c00 */
[----:B------:R-:W0:Y:S04]  /*1de20*/  LDS.128 R32, [R36+0x1680] ;  /* 0x0016800024207984 */ /* 0x000e280000000c00 */
[----:B------:R-:W0:Y:S01]  /*1de30*/  LDS.128 R36, [R36+0x1a40] ;  /* 0x001a400024247984 */ /* 0x000e220000000c00 */
[----:B-1----:R-:W-:Y:S01]  /*1de40*/  FADD.FTZ R45, R8, R12 ;  /* 0x0000000c082d7221 */ /* 0x002fe20000010000 */
[----:B------:R-:W-:Y:S01]  /*1de50*/  FADD.FTZ R8, R9, R13 ;  /* 0x0000000d09087221 */ /* 0x000fe20000010000 */
[----:B------:R-:W-:Y:S01]  /*1de60*/  FADD.FTZ R9, R10, R14 ;  /* 0x0000000e0a097221 */ /* 0x000fe20000010000 */
[----:B------:R-:W-:Y:S01]  /*1de70*/  FADD.FTZ R10, R11, R15 ;  /* 0x0000000f0b0a7221 */ /* 0x000fe20000010000 */
[----:B--2---:R-:W-:Y:S01]  /*1de80*/  FADD.FTZ R45, R45, R16 ;  /* 0x000000102d2d7221 */ /* 0x004fe20000010000 */
        /* <DEDUP_REMOVED lines=22> */
[----:B------:R-:W-:-:S07]  /*1dff0*/  FADD.FTZ R11, R14, R39 ;  /* 0x000000270e0b7221 */ /* 0x000fce0000010000 */
.L_x_377:
[----:B------:R-:W-:Y:S05]  /*1e000*/  BSYNC.RECONVERGENT B0 ;  /* 0x0000000000007941 */ /* 0x000fea0003800200 */
.L_x_376:
[----:B------:R-:W-:Y:S04]  /*1e010*/  BSSY.RECONVERGENT B0, `(.L_x_378) ;  /* 0x000001e000007945 */ /* 0x000fe80003800200 */
[----:B------:R-:W-:Y:S05]  /*1e020*/  @P3 BRA `(.L_x_379) ;  /* 0x0000000000703947 */ /* 0x000fea0003800000 */
[----:B---3--:R-:W2:Y:S01]  /*1e030*/  LDC.64 R12, c[0x0][0x3f8] ;  /* 0x0000fe00ff0c7b82 */ /* 0x008ea20000000a00 */
[----:B------:R-:W-:-:S05]  /*1e040*/  MOV R19, UR13 ;  /* 0x0000000d00137c02 */ /* 0x000fca0008000f00 */
[----:B------:R-:W-:Y:S02]  /*1e050*/  IMAD R19, R19, 0x3c, R44 ;  /* 0x0000003c13137824 */ /* 0x000fe400078e022c */
[----:B-1----:R-:W1:Y:S01]  /*1e060*/  LDC.64 R14, c[0x0][0x3d8] ;  /* 0x0000f600ff0e7b82 */ /* 0x002e620000000a00 */
[----:B--2---:R-:W-:Y:S01]  /*1e070*/  IMAD.WIDE.U32 R16, R12, 0x3, RZ ;  /* 0x000000030c107825 */ /* 0x004fe200078e00ff */
[C---:B------:R-:W-:Y:S02]  /*1e080*/  LEA R21, R13.reuse, R13, 0x1 ;  /* 0x0000000d0d157211 */ /* 0x040fe400078e08ff */
[----:B------:R-:W-:Y:S02]  /*1e090*/  LEA.HI R23, P1, R13, R12, RZ, 0x1 ;  /* 0x0000000c0d177211 */ /* 0x000fe400078308ff */
[----:B------:R-:W-:Y:S02]  /*1e0a0*/  IADD3 R21, PT, PT, R17, R21, RZ ;  /* 0x0000001511157210 */ /* 0x000fe40007ffe0ff */
[----:B------:R-:W-:Y:S01]  /*1e0b0*/  IADD3.X R18, PT, PT, RZ, R13, RZ, P1, !PT ;  /* 0x0000000dff127210 */ /* 0x000fe20000ffe4ff */
[----:B-1----:R-:W-:Y:S01]  /*1e0c0*/  IMAD.WIDE R14, R19, 0x4, R14 ;  /* 0x00000004130e7825 */ /* 0x002fe200078e020e */
[----:B------:R-:W-:-:S02]  /*1e0d0*/  LEA.HI R20, P1, R21, R16, RZ, 0x1 ;  /* 0x0000001015147211 */ /* 0x000fc400078308ff */
[C---:B------:R-:W-:Y:S02]  /*1e0e0*/  SHF.L.U32 R19, R23.reuse, 0x1, RZ ;  /* 0x0000000117137819 */ /* 0x040fe400000006ff */
        /* <DEDUP_REMOVED lines=16> */
.L_x_379:
[----:B------:R-:W-:Y:S05]  /*1e1f0*/  BSYNC.RECONVERGENT B0 ;  /* 0x0000000000007941 */ /* 0x000fea0003800200 */
.L_x_378:
[----:B------:R-:W-:-:S09]  /*1e200*/  UISETP.GE.U32.AND UP0, UPT, UR12, 0x2, UPT ;  /* 0x000000020c00788c */ /* 0x000fd2000bf06070 */
[----:B------:R-:W-:Y:S05]  /*1e210*/  BRA.U !UP0, `(.L_x_380) ;  /* 0x0000000d08787547 */ /* 0x000fea000b800000 */
[----:B----4-:R-:W4:Y:S01]  /*1e220*/  LDC.64 R10, c[0x0][0x3d0] ;  /* 0x0000f400ff0a7b82 */ /* 0x010f220000000a00 */
[----:B------:R-:W-:Y:S01]  /*1e230*/  ULOP3.LUT UR5, UR4, 0x1, URZ, 0xc0, !UPT ;  /* 0x0000000104057892 */ /* 0x000fe2000f8ec0ff */
[----:B------:R-:W-:Y:S03]  /*1e240*/  BSSY.RECONVERGENT B0, `(.L_x_381) ;  /* 0x0000023000007945 */ /* 0x000fe60003800200 */
[----:B------:R-:W-:-:S03]  /*1e250*/  UIMAD UR6, UR5, UR9, URZ ;  /* 0x00000009050672a4 */ /* 0x000fc6000f8e02ff */
[----:B------:R-:W0:Y:S01]  /*1e260*/  S2UR UR29, SR_CTAID.X ;  /* 0x00000000001d79c3 */ /* 0x000e220000002500 */
[----:B------:R-:W-:-:S04]  /*1e270*/  UIMAD UR5, UR6, UR12, URZ ;  /* 0x0000000c060572a4 */ /* 0x000fc8000f8e02ff */
[----:B------:R-:W-:-:S03]  /*1e280*/  USHF.L.U32 UR5, UR5, 0x1, URZ ;  /* 0x0000000105057899 */ /* 0x000fc600080006ff */
[----:B------:R-:W0:Y:S03]  /*1e290*/  S2UR UR14, SR_CTAID.Y ;  /* 0x00000000000e79c3 */ /* 0x000e260000002600 */
[----:B------:R-:W-:-:S05]  /*1e2a0*/  MOV R9, UR5 ;  /* 0x0000000500097c02 */ /* 0x000fca0008000f00 */
[----:B----4-:R-:W-:Y:S01]  /*1e2b0*/  IMAD.WIDE R10, R9, 0x4, R10 ;  /* 0x00000004090a7825 */ /* 0x010fe200078e020a */
[----:B0-----:R-:W-:Y:S06]  /*1e2c0*/  @P0 BRA `(.L_x_382) ;  /* 0x0000000000680947 */ /* 0x001fec0003800000 */
[----:B------:R-:W0:Y:S01]  /*1e2d0*/  LDC.64 R8, c[0x0][0x3c8] ;  /* 0x0000f200ff087b82 */ /* 0x000e220000000a00 */
[----:B------:R-:W-:Y:S02]  /*1e2e0*/  UIADD3 UR7, UPT, UPT, UR6, UR14, URZ ;  /* 0x0000000e06077290 */ /* 0x000fe4000fffe0ff */
[----:B------:R-:W-:Y:S02]  /*1e2f0*/  UIMAD UR13, UR29, UR9, UR14 ;  /* 0x000000091d0d72a4 */ /* 0x000fe4000f8e020e */
[----:B------:R-:W-:Y:S02]  /*1e300*/  ULOP3.LUT UP0, UR5, UR4, 0x2, URZ, 0xc0, !UPT ;  /* 0x0000000204057892 */ /* 0x000fe4000f80c0ff */
[----:B-1----:R-:W-:Y:S02]  /*1e310*/  MOV R15, UR7 ;  /* 0x00000007000f7c02 */ /* 0x002fe40008000f00 */
[----:B------:R-:W-:Y:S01]  /*1e320*/  UIADD3 UR5, UPT, UPT, -UR5, 0x1, URZ ;  /* 0x0000000105057890 */ /* 0x000fe2000fffe1ff */
[----:B------:R-:W-:-:S05]  /*1e330*/  MOV R13, UR13 ;  /* 0x0000000d000d7c02 */ /* 0x000fca0008000f00 */
[----:B---3--:R-:W-:-:S05]  /*1e340*/  IMAD.WIDE.U32 R12, R13, 0x8, R10 ;  /* 0x000000080d0c7825 */ /* 0x008fca00078e000a */
[----:B------:R4:W-:Y:S01]  /*1e350*/  STG.E.64 desc[UR10][R12.64], R42 ;  /* 0x0000002a0c007986 */ /* 0x0009e2000c101b0a */
[----:B0-----:R-:W-:Y:S01]  /*1e360*/  IMAD.WIDE.U32 R14, R15, 0x4, R8 ;  /* 0x000000040f0e7825 */ /* 0x001fe200078e0008 */
        /* <DEDUP_REMOVED lines=10> */
[----:B----4-:R-:W-:Y:S05]  /*1e410*/  BRA.U !UP0, `(.L_x_382) ;  /* 0x0000000108147547 */ /* 0x010fea000b800000 */
.L_x_383:
[----:B------:R-:W3:Y:S04]  /*1e420*/  LDG.E.STRONG.GPU R8, desc[UR10][R14.64] ;  /* 0x0000000a0e087981 */ /* 0x000ee8000c1ef900 */
[----:B---3--:R-:W-:Y:S04]  /*1e430*/  CCTL.IVALL ;  /* 0x00000000ff00798f */ /* 0x008fe80002000000 */
[----:B------:R0:W-:Y:S01]  /*1e440*/  STL [R1], R8 ;  /* 0x0000000801007387 */ /* 0x0001e20000100800 */
[----:B------:R-:W-:-:S13]  /*1e450*/  ISETP.NE.AND P0, PT, R8, UR5, PT ;  /* 0x0000000508007c0c */ /* 0x000fda000bf05270 */
[----:B0-----:R-:W-:Y:S05]  /*1e460*/  @P0 BRA `(.L_x_383) ;  /* 0xfffffffc00ec0947 */ /* 0x001fea000383ffff */
.L_x_382:
[----:B------:R-:W-:Y:S05]  /*1e470*/  BSYNC.RECONVERGENT B0 ;  /* 0x0000000000007941 */ /* 0x000fea0003800200 */
.L_x_381:
        /* <DEDUP_REMOVED lines=15> */
.L_x_385:
[----:B------:R-:W-:Y:S02]  /*1e570*/  ISETP.NE.AND P1, PT, RZ, UR23, PT ;  /* 0x00000017ff007c0c */ /* 0x000fe4000bf25270 */
[----:B------:R-:W-:Y:S02]  /*1e580*/  MOV R9, UR6 ;  /* 0x0000000600097c02 */ /* 0x000fe40008000f00 */
[----:B------:R-:W-:-:S13]  /*1e590*/  ISETP.NE.OR P1, PT, R44, RZ, !P1 ;  /* 0x000000ff2c00720c */ /* 0x000fda0004f25670 */
[----:B------:R-:W-:-:S06]  /*1e5a0*/  @!P1 IMAD.WIDE.U32 R8, R9, 0x8, R10 ;  /* 0x0000000809089825 */ /* 0x000fcc00078e000a */
[----:B------:R-:W4:Y:S01]  /*1e5b0*/  @!P1 LDG.E.64 R8, desc[UR10][R8.64] ;  /* 0x0000000a08089981 */ /* 0x000f22000c1e1b00 */
[----:B------:R-:W-:Y:S01]  /*1e5c0*/  UIADD3 UR24, UPT, UPT, UR5, 0x1, URZ ;  /* 0x0000000105187890 */ /* 0x000fe2000fffe0ff */
[----:B------:R-:W-:Y:S01]  /*1e5d0*/  MOV R13, UR17 ;  /* 0x00000011000d7c02 */ /* 0x000fe20008000f00 */
[----:B------:R-:W-:Y:S01]  /*1e5e0*/  UIADD3 UR25, UPT, UPT, UR5, 0x2, URZ ;  /* 0x0000000205197890 */ /* 0x000fe2000fffe0ff */
[----:B---3--:R-:W0:Y:S01]  /*1e5f0*/  S2R R12, SR_CTAID.X ;  /* 0x00000000000c7919 */ /* 0x008e220000002500 */
[----:B------:R-:W-:Y:S01]  /*1e600*/  UIADD3 UR26, UPT, UPT, UR5, 0x3, URZ ;  /* 0x00000003051a7890 */ /* 0x000fe2000fffe0ff */
[----:B-1----:R-:W-:Y:S01]  /*1e610*/  MOV R15, UR13 ;  /* 0x0000000d000f7c02 */ /* 0x002fe20008000f00 */
        /* <DEDUP_REMOVED lines=17> */
[----:B------:R-:W-:Y:S01]  /*1e730*/  @!P3 IMAD.WIDE.U32 R14, R15, 0x8, R10 ;  /* 0x000000080f0eb825 */ /* 0x000fe200078e000a */
[----:B------:R-:W-:-:S03]  /*1e740*/  ISETP.NE.OR P5, PT, R44, RZ, !P5 ;  /* 0x000000ff2c00720c */ /* 0x000fc60006fa5670 */
[----:B--2---:R-:W-:Y:S01]  /*1e750*/  @!P2 IMAD.WIDE.U32 R16, R17, 0x8, R10 ;  /* 0x000000081110a825 */ /* 0x004fe200078e000a */
[----:B------:R-:W-:Y:S01]  /*1e760*/  MOV R25, UR20 ;  /* 0x0000001400197c02 */ /* 0x000fe20008000f00 */
[----:B------:R-:W2:Y:S01]  /*1e770*/  @!P3 LDG.E.64 R14, desc[UR10][R14.64] ;  /* 0x0000000a0e0eb981 */ /* 0x000ea2000c1e1b00 */
[----:B------:R-:W-:-:S03]  /*1e780*/  MOV R27, UR19 ;  /* 0x00000013001b7c02 */ /* 0x000fc60008000f00 */
[----:B------:R-:W3:Y:S01]  /*1e790*/  @!P2 LDG.E.64 R16, desc[UR10][R16.64] ;  /* 0x0000000a1010a981 */ /* 0x000ee2000c1e1b00 */
[----:B----4-:R-:W-:Y:S01]  /*1e7a0*/  @!P1 FADD.FTZ R43, R43, R9 ;  /* 0x000000092b2b9221 */ /* 0x010fe20000010000 */
[----:B------:R-:W-:Y:S01]  /*1e7b0*/  MOV R9, UR22 ;  /* 0x0000001600097c02 */ /* 0x000fe20008000f00 */
[----:B------:R-:W-:Y:S01]  /*1e7c0*/  @!P1 FADD.FTZ R42, R42, R8 ;  /* 0x000000082a2a9221 */ /* 0x000fe20000010000 */
[----:B------:R-:W-:Y:S01]  /*1e7d0*/  ISETP.NE.AND P1, PT, R12, UR24, PT ;  /* 0x000000180c007c0c */ /* 0x000fe2000bf25270 */
[----:B------:R-:W-:-:S03]  /*1e7e0*/  @!P4 IMAD.WIDE.U32 R12, R13, 0x8, R10 ;  /* 0x000000080d0cc825 */ /* 0x000fc600078e000a */
[----:B------:R-:W-:Y:S01]  /*1e7f0*/  ISETP.NE.OR P1, PT, R44, RZ, !P1 ;  /* 0x000000ff2c00720c */ /* 0x000fe20004f25670 */
[--C-:B------:R-:W-:Y:S01]  /*1e800*/  @!P0 IMAD.WIDE.U32 R8, R9, 0x8, R10.reuse ;  /* 0x0000000809088825 */ /* 0x100fe200078e000a */
[----:B------:R-:W4:Y:S04]  /*1e810*/  @!P4 LDG.E.64 R22, desc[UR10][R12.64] ;  /* 0x0000000a0c16c981 */ /* 0x000f28000c1e1b00 */
[----:B------:R0:W2:Y:S07]  /*1e820*/  @!P0 LDG.E.64 R20, desc[UR10][R8.64] ;  /* 0x0000000a08148981 */ /* 0x0000ae000c1e1b00 */
[----:B------:R-:W-:-:S04]  /*1e830*/  @!P1 IMAD.WIDE.U32 R18, R19, 0x8, R10 ;  /* 0x0000000813129825 */ /* 0x000fc800078e000a */
[--C-:B0-----:R-:W-:Y:S02]  /*1e840*/  @!P6 IMAD.WIDE.U32 R8, R25, 0x8, R10.reuse ;  /* 0x000000081908e825 */ /* 0x101fe400078e000a */
[----:B------:R-:W3:Y:S02]  /*1e850*/  @!P1 LDG.E.64 R18, desc[UR10][R18.64] ;  /* 0x0000000a12129981 */ /* 0x000ee4000c1e1b00 */
[----:B------:R-:W-:Y:S02]  /*1e860*/  @!P5 IMAD.WIDE.U32 R12, R27, 0x8, R10 ;  /* 0x000000081b0cd825 */ /* 0x000fe400078e000a */
[----:B------:R-:W3:Y:S04]  /*1e870*/  @!P6 LDG.E.64 R8, desc[UR10][R8.64] ;  /* 0x0000000a0808e981 */ /* 0x000ee8000c1e1b00 */
[----:B------:R-:W3:Y:S01]  /*1e880*/  @!P5 LDG.E.64 R12, desc[UR10][R12.64] ;  /* 0x0000000a0c0cd981 */ /* 0x000ee2000c1e1b00 */
        /* <DEDUP_REMOVED lines=13> */
[----:B----4-:R-:W-:Y:S01]  /*1e960*/  @!P4 FADD.FTZ R42, R42, R22 ;  /* 0x000000162a2ac221 */ /* 0x010fe20000010000 */
[----:B------:R-:W-:-:S03]  /*1e970*/  @!P4 FADD.FTZ R43, R43, R23 ;  /* 0x000000172b2bc221 */ /* 0x000fc60000010000 */
[----:B------:R-:W-:Y:S01]  /*1e980*/  @!P3 FADD.FTZ R42, R42, R14 ;  /* 0x0000000e2a2ab221 */ /* 0x000fe20000010000 */
[----:B------:R-:W-:-:S03]  /*1e990*/  @!P3 FADD.FTZ R43, R43, R15 ;  /* 0x0000000f2b2bb221 */ /* 0x000fc60000010000 */
[----:B---3--:R-:W-:Y:S01]  /*1e9a0*/  @!P2 FADD.FTZ R42, R42, R16 ;  /* 0x000000102a2aa221 */ /* 0x008fe20000010000 */
        /* <DEDUP_REMOVED lines=9> */
.L_x_384:
        /* <DEDUP_REMOVED lines=26> */
[----:B---3--:R-:W-:-:S03]  /*1ebe0*/  @!P1 IMAD.WIDE.U32 R12, R13, 0x8, R10 ;  /* 0x000000080d0c9825 */ /* 0x008fc600078e000a */
[----:B------:R-:W-:Y:S01]  /*1ebf0*/  VOTEU.ALL UP1, P0 ;  /* 0x0000000000ff7886 */ /* 0x000fe20000020000 */
[----:B------:R-:W-:Y:S02]  /*1ec00*/  MOV R17, UR6 ;  /* 0x0000000600117c02 */ /* 0x000fe40008000f00 */
[----:B------:R-:W3:Y:S02]  /*1ec10*/  @!P1 LDG.E.64 R12, desc[UR10][R12.64] ;  /* 0x0000000a0c0c9981 */ /* 0x000ee4000c1e1b00 */
[----:B------:R-:W-:Y:S01]  /*1ec20*/  @!UP1 UIMAD UR17, UR5, UR9, UR14 ;  /* 0x00000009051192a4 */ /* 0x000fe2000f8e020e */
[----:B------:R-:W-:-:S05]  /*1ec30*/  VOTEU.ALL UP1, P2 ;  /* 0x0000000000ff7886 */ /* 0x000fca0001020000 */
[----:B------:R-:W-:Y:S01]  /*1ec40*/  MOV R9, UR17 ;  /* 0x0000001100097c02 */ /* 0x000fe20008000f00 */
[----:B------:R-:W-:-:S04]  /*1ec50*/  @!UP1 UIMAD UR7, UR7, UR9, UR14 ;  /* 0x00000009070792a4 */ /* 0x000fc8000f8e020e */
[----:B------:R-:W-:Y:S02]  /*1ec60*/  @!P0 IMAD.WIDE.U32 R8, R9, 0x8, R10 ;  /* 0x0000000809088825 */ /* 0x000fe400078e000a */
[----:B-1----:R-:W-:-:S04]  /*1ec70*/  MOV R15, UR7 ;  /* 0x00000007000f7c02 */ /* 0x002fc80008000f00 */
[----:B------:R-:W4:Y:S01]  /*1ec80*/  @!P0 LDG.E.64 R8, desc[UR10][R8.64] ;  /* 0x0000000a08088981 */ /* 0x000f22000c1e1b00 */
[----:B------:R-:W-:-:S04]  /*1ec90*/  @!P2 IMAD.WIDE.U32 R14, R15, 0x8, R10 ;  /* 0x000000080f0ea825 */ /* 0x000fc800078e000a */
[----:B--2---:R-:W-:Y:S02]  /*1eca0*/  @!P3 IMAD.WIDE.U32 R16, R17, 0x8, R10 ;  /* 0x000000081110b825 */ /* 0x004fe400078e000a */
[----:B------:R-:W2:Y:S04]  /*1ecb0*/  @!P2 LDG.E.64 R14, desc[UR10][R14.64] ;  /* 0x0000000a0e0ea981 */ /* 0x000ea8000c1e1b00 */
[----:B------:R-:W2:Y:S01]  /*1ecc0*/  @!P3 LDG.E.64 R16, desc[UR10][R16.64] ;  /* 0x0000000a1010b981 */ /* 0x000ea2000c1e1b00 */
[----:B------:R-:W-:-:S04]  /*1ecd0*/  MOV R18, UR5 ;  /* 0x0000000500127c02 */ /* 0x000fc80008000f00 */
[----:B------:R-:W-:-:S04]  /*1ece0*/  IADD3 R18, PT, PT, R18, 0x4, RZ ;  /* 0x0000000412127810 */ /* 0x000fc80007ffe0ff */
[----:B------:R-:W-:Y:S01]  /*1ecf0*/  R2UR UR5, R18 ;  /* 0x00000000120572ca */ /* 0x000fe200000e0000 */
[----:B----4-:R-:W-:Y:S01]  /*1ed00*/  @!P0 FADD.FTZ R42, R42, R8 ;  /* 0x000000082a2a8221 */ /* 0x010fe20000010000 */
[----:B------:R-:W-:-:S03]  /*1ed10*/  @!P0 FADD.FTZ R43, R43, R9 ;  /* 0x000000092b2b8221 */ /* 0x000fc60000010000 */
[----:B---3--:R-:W-:Y:S01]  /*1ed20*/  @!P1 FADD.FTZ R42, R42, R12 ;  /* 0x0000000c2a2a9221 */ /* 0x008fe20000010000 */
[----:B------:R-:W-:-:S03]  /*1ed30*/  @!P1 FADD.FTZ R43, R43, R13 ;  /* 0x0000000d2b2b9221 */ /* 0x000fc60000010000 */
[----:B--2---:R-:W-:Y:S01]  /*1ed40*/  @!P2 FADD.FTZ R42, R42, R14 ;  /* 0x0000000e2a2aa221 */ /* 0x004fe20000010000 */
[----:B------:R-:W-:-:S03]  /*1ed50*/  @!P2 FADD.FTZ R43, R43, R15 ;  /* 0x0000000f2b2ba221 */ /* 0x000fc60000010000 */
[----:B------:R-:W-:Y:S01]  /*1ed60*/  @!P3 FADD.FTZ R42, R42, R16 ;  /* 0x000000102a2ab221 */ /* 0x000fe20000010000 */
[----:B------:R-:W-:-:S07]  /*1ed70*/  @!P3 FADD.FTZ R43, R43, R17 ;  /* 0x000000112b2bb221 */ /* 0x000fce0000010000 */
.L_x_386:
[----:B------:R-:W-:Y:S05]  /*1ed80*/  BRA.U !UP0, `(.L_x_380) ;  /* 0x00000001089c7547 */ /* 0x000fea000b800000 */
[----:B-1----:R-:W0:Y:S01]  /*1ed90*/  S2R R15, SR_CTAID.X ;  /* 0x00000000000f7919 */ /* 0x002e220000002500 */
[----:B------:R-:W-:Y:S02]  /*1eda0*/  UISETP.NE.AND UP0, UPT, UR18, 0x1, UPT ;  /* 0x000000011200788c */ /* 0x000fe4000bf05270 */
[----:B------:R-:W-:-:S07]  /*1edb0*/  ULOP3.LUT UR6, UR12, 0x1, URZ, 0xc0, !UPT ;  /* 0x000000010c067892 */ /* 0x000fce000f8ec0ff */
[----:B------:R-:W-:Y:S05]  /*1edc0*/  BRA.U !UP0, `(.L_x_387) ;  /* 0x0000000108587547 */ /* 0x000fea000b800000 */
[----:B------:R-:W1:Y:S01]  /*1edd0*/  S2R R9, SR_CTAID.X ;  /* 0x0000000000097919 */ /* 0x000e620000002500 */
[----:B------:R-:W-:Y:S01]  /*1ede0*/  MOV R14, UR5 ;  /* 0x00000005000e7c02 */ /* 0x000fe20008000f00 */
[----:B------:R-:W4:Y:S01]  /*1edf0*/  S2R R8, SR_CTAID.Y ;  /* 0x0000000000087919 */ /* 0x000f220000002600 */
[----:B-1----:R-:W-:Y:S02]  /*1ee00*/  ISETP.NE.AND P0, PT, R9, UR5, PT ;  /* 0x0000000509007c0c */ /* 0x002fe4000bf05270 */
[----:B------:R-:W-:Y:S02]  /*1ee10*/  IADD3 R9, PT, PT, R14, 0x1, RZ ;  /* 0x000000010e097810 */ /* 0x000fe40007ffe0ff */
[----:B------:R-:W-:Y:S02]  /*1ee20*/  ISETP.NE.OR P1, PT, R44, RZ, !P0 ;  /* 0x000000ff2c00720c */ /* 0x000fe40004725670 */
[----:B------:R-:W-:-:S04]  /*1ee30*/  ISETP.NE.AND P0, PT, R9, UR29, PT ;  /* 0x0000001d09007c0c */ /* 0x000fc8000bf05270 */
[----:B------:R-:W-:-:S07]  /*1ee40*/  ISETP.NE.OR P0, PT, R44, RZ, !P0 ;  /* 0x000000ff2c00720c */ /* 0x000fce0004705670 */
[----:B------:R-:W-:-:S05]  /*1ee50*/  VOTEU.ALL UP0, P1 ;  /* 0x0000000000ff7886 */ /* 0x000fca0000800000 */
[----:B------:R-:W-:Y:S02]  /*1ee60*/  @!UP0 UIMAD UR5, UR5, UR9, UR14 ;  /* 0x00000009050582a4 */ /* 0x000fe4000f8e020e */
[----:B----4-:R-:W-:-:S04]  /*1ee70*/  @!P0 IMAD R9, R9, UR9, R8 ;  /* 0x0000000909098c24 */ /* 0x010fc8000f8e0208 */
[----:B------:R-:W-:Y:S01]  /*1ee80*/  @!P0 IMAD.WIDE.U32 R8, R9, 0x8, R10 ;  /* 0x0000000809088825 */ /* 0x000fe200078e000a */
[----:B------:R-:W-:-:S05]  /*1ee90*/  MOV R13, UR5 ;  /* 0x00000005000d7c02 */ /* 0x000fca0008000f00 */
[----:B---3--:R-:W-:Y:S01]  /*1eea0*/  @!P1 IMAD.WIDE.U32 R12, R13, 0x8, R10 ;  /* 0x000000080d0c9825 */ /* 0x008fe200078e000a */
[----:B------:R-:W3:Y:S05]  /*1eeb0*/  @!P0 LDG.E.64 R8, desc[UR10][R8.64] ;  /* 0x0000000a08088981 */ /* 0x000eea000c1e1b00 */
[----:B------:R-:W4:Y:S01]  /*1eec0*/  @!P1 LDG.E.64 R12, desc[UR10][R12.64] ;  /* 0x0000000a0c0c9981 */ /* 0x000f22000c1e1b00 */
[----:B------:R-:W-:-:S04]  /*1eed0*/  IADD3 R14, PT, PT, R14, 0x2, RZ ;  /* 0x000000020e0e7810 */ /* 0x000fc80007ffe0ff */
[----:B------:R-:W-:Y:S01]  /*1eee0*/  R2UR UR5, R14 ;  /* 0x000000000e0572ca */ /* 0x000fe200000e0000 */
[----:B----4-:R-:W-:Y:S01]  /*1eef0*/  @!P1 FADD.FTZ R42, R42, R12 ;  /* 0x0000000c2a2a9221 */ /* 0x010fe20000010000 */
[----:B------:R-:W-:-:S03]  /*1ef00*/  @!P1 FADD.FTZ R43, R43, R13 ;  /* 0x0000000d2b2b9221 */ /* 0x000fc60000010000 */
[----:B---3--:R-:W-:Y:S01]  /*1ef10*/  @!P0 FADD.FTZ R42, R42, R8 ;  /* 0x000000082a2a8221 */ /* 0x008fe20000010000 */
[----:B------:R-:W-:-:S09]  /*1ef20*/  @!P0 FADD.FTZ R43, R43, R9 ;  /* 0x000000092b2b8221 */ /* 0x000fd20000010000 */
.L_x_387:
        /* <DEDUP_REMOVED lines=9> */
[----:B------:R-:W3:Y:S02]  /*1efc0*/  LDG.E.64 R10, desc[UR10][R10.64] ;  /* 0x0000000a0a0a7981 */ /* 0x000ee4000c1e1b00 */
[----:B---3--:R-:W-:Y:S01]  /*1efd0*/  FADD.FTZ R42, R42, R10 ;  /* 0x0000000a2a2a7221 */ /* 0x008fe20000010000 */
[----:B------:R-:W-:-:S07]  /*1efe0*/  FADD.FTZ R43, R43, R11 ;  /* 0x0000000b2b2b7221 */ /* 0x000fce0000010000 */
.L_x_388:
[----:B------:R-:W-:Y:S05]  /*1eff0*/  BSYNC.RECONVERGENT B0 ;  /* 0x0000000000007941 */ /* 0x000fea0003800200 */
.L_x_380:
[----:B------:R-:W0:Y:S01]  /*1f000*/  S2UR UR6, SR_CgaCtaId ;  /* 0x00000000000679c3 */ /* 0x000e220000008800 */
[----:B------:R-:W-:Y:S01]  /*1f010*/  ISETP.NE.AND P0, PT, R44, RZ, PT ;  /* 0x000000ff2c00720c */ /* 0x000fe20003f05270 */
[----:B------:R-:W-:Y:S01]  /*1f020*/  UMOV UR5, 0x400 ;  /* 0x0000040000057882 */ /* 0x000fe20000000000 */
[----:B------:R-:W1:Y:S01]  /*1f030*/  LDCU.U8 UR12, c[0x0][0x414] ;  /* 0x00008280ff0c77ac */ /* 0x000e620008000000 */
[----:B------:R-:W0:Y:S01]  /*1f040*/  LDCU.64 UR20, c[0x0][0x3f8] ;  /* 0x00007f00ff1477ac */ /* 0x000e220008000a00 */
[----:B------:R-:W0:Y:S01]  /*1f050*/  LDCU.64 UR18, c[0x0][0x400] ;  /* 0x00008000ff1277ac */ /* 0x000e220008000a00 */
[----:B-1----:R-:W-:Y:S02]  /*1f060*/  UISETP.NE.AND UP0, UPT, UR12, URZ, UPT ;  /* 0x000000ff0c00728c */ /* 0x002fe4000bf05270 */
[----:B0-----:R-:W-:Y:S01]  /*1f070*/  ULEA UR5, UR6, UR5, 0x18 ;  /* 0x0000000506057291 */ /* 0x001fe2000f8ec0ff */
[----:B------:R-:W0:Y:S03]  /*1f080*/  LDCU.64 UR6, c[0x0][0x380] ;  /* 0x00007000ff0677ac */ /* 0x000e260008000a00 */
[----:B------:R-:W-:-:S05]  /*1f090*/  PLOP3.LUT P1, PT, PT, PT, UP0, 0x80, 0x8 ;  /* 0x000000000008781c */ /* 0x000fca0003f2f008 */
[----:B------:R-:W-:Y:S01]  /*1f0a0*/  @!P0 STS.64 [UR5+0x90], R42 ;  /* 0x0000902aff008988 */ /* 0x000fe20008000a05 */
[----:B------:R-:W-:Y:S06]  /*1f0b0*/  BAR.SYNC.DEFER_BLOCKING 0x0 ;  /* 0x0000000000007b1d */ /* 0x000fec0000010000 */
[----:B---34-:R-:W1:Y:S01]  /*1f0c0*/  LDS.64 R12, [UR5+0x90] ;  /* 0x00009005ff0c7984 */ /* 0x018e620008000a00 */
[----:B------:R-:W1:Y:S02]  /*1f0d0*/  LDCU UR5, c[0x0][0x42c] ;  /* 0x00008580ff0577ac */ /* 0x000e640008000800 */
[----:B-1----:R-:W-:Y:S01]  /*1f0e0*/  FMUL.FTZ R15, R13, UR5 ;  /* 0x000000050d0f7c20 */ /* 0x002fe20008410000 */
[----:B------:R-:W-:-:S02]  /*1f0f0*/  HFMA2 R13, -RZ, RZ, 0, 0 ;  /* 0x00000000ff0d7431 */ /* 0x000fc400000001ff */
[----:B0-----:R-:W-:-:S07]  /*1f100*/  FMUL.FTZ R12, R12, UR5 ;  /* 0x000000050c0c7c20 */ /* 0x001fce0008410000 */
.L_x_394:
[----:B------:R-:W-:-:S05]  /*1f110*/  LEA R18, R13, UR15, 0x2 ;  /* 0x0000000f0d127c11 */ /* 0x000fca000f8e10ff */
[----:B01----:R-:W3:Y:S04]  /*1f120*/  LDL.64 R10, [R18+0x10] ;  /* 0x00001000120a7983 */ /* 0x003ee80000100a00 */
[----:B------:R-:W4:Y:S01]  /*1f130*/  LDL.64 R8, [R18+0x110] ;  /* 0x0001100012087983 */ /* 0x000f220000100a00 */
[----:B------:R-:W-:Y:S01]  /*1f140*/  BSSY.RECONVERGENT B0, `(.L_x_389) ;  /* 0x0000036000007945 */ /* 0x000fe20003800200 */
[C---:B---3--:R-:W-:Y:S02]  /*1f150*/  SHF.L.U32 R14, R10.reuse, 0x10, RZ ;  /* 0x000000100a0e7819 */ /* 0x048fe400000006ff */
[----:B------:R-:W-:-:S03]  /*1f160*/  PRMT R10, R10, 0x7632, R10 ;  /* 0x000076320a0a7816 */ /* 0x000fc6000000000a */
[----:B------:R-:W-:Y:S01]  /*1f170*/  FADD.FTZ R14, R14, -UR28 ;  /* 0x8000001c0e0e7e21 */ /* 0x000fe20008010000 */
[----:B------:R-:W-:-:S03]  /*1f180*/  SHF.L.U32 R10, R10, 0x10, RZ ;  /* 0x000000100a0a7819 */ /* 0x000fc600000006ff */
[----:B------:R-:W-:Y:S02]  /*1f190*/  FMUL.FTZ R24, R14, UR16 ;  /* 0x000000100e187c20 */ /* 0x000fe40008410000 */
[----:B------:R-:W-:Y:S02]  /*1f1a0*/  FADD.FTZ R10, R10, -UR28 ;  /* 0x8000001c0a0a7e21 */ /* 0x000fe40008010000 */
[----:B------:R-:W-:Y:S02]  /*1f1b0*/  @P1 FFMA.FTZ R14, R3, R24, R0 ;  /* 0x00000018030e1223 */ /* 0x000fe40000010000 */
[----:B------:R-:W-:Y:S01]  /*1f1c0*/  FMUL.FTZ R25, R10, UR16 ;  /* 0x000000100a197c20 */ /* 0x000fe20008410000 */
[----:B----4-:R-:W-:Y:S01]  /*1f1d0*/  SHF.L.U32 R10, R8, 0x10, RZ ;  /* 0x00000010080a7819 */ /* 0x010fe200000006ff */
[----:B------:R-:W-:Y:S01]  /*1f1e0*/  @P1 FMUL.FTZ R17, R14, -1.4426950216293334961 ;  /* 0xbfb8aa3b0e111820 */ /* 0x000fe20000410000 */
[----:B------:R-:W-:Y:S01]  /*1f1f0*/  PRMT R8, R8, 0x7632, R8 ;  /* 0x0000763208087816 */ /* 0x000fe20000000008 */
[----:B--2---:R-:W-:-:S04]  /*1f200*/  @P1 FFMA.FTZ R16, R5, R25, R2 ;  /* 0x0000001905101223 */ /* 0x004fc80000010002 */
[----:B------:R-:W0:Y:S01]  /*1f210*/  @P1 MUFU.EX2 R17, R17 ;  /* 0x0000001100111308 */ /* 0x000e220000000800 */
[----:B------:R-:W-:-:S07]  /*1f220*/  @P1 FMUL.FTZ R20, R16, -1.4426950216293334961 ;  /* 0xbfb8aa3b10141820 */ /* 0x000fce0000410000 */
[----:B------:R-:W1:Y:S01]  /*1f230*/  @P1 MUFU.EX2 R20, R20 ;  /* 0x0000001400141308 */ /* 0x000e620000000800 */
[----:B0-----:R-:W-:-:S07]  /*1f240*/  @P1 FADD.FTZ R18, R17, 1 ;  /* 0x3f80000011121421 */ /* 0x001fce0000010000 */
[----:B------:R0:W2:Y:S01]  /*1f250*/  @P1 MUFU.RCP R19, R18 ;  /* 0x0000001200131308 */ /* 0x0000a20000001000 */
[----:B-1----:R-:W-:Y:S01]  /*1f260*/  @P1 FADD.FTZ R21, R20, 1 ;  /* 0x3f80000014151421 */ /* 0x002fe20000010000 */
[----:B0-----:R-:W-:-:S06]  /*1f270*/  SHF.L.U32 R18, R11, 0x10, RZ ;  /* 0x000000100b127819 */ /* 0x001fcc00000006ff */
[----:B------:R-:W0:Y:S01]  /*1f280*/  @P1 MUFU.RCP R21, R21 ;  /* 0x0000001500151308 */ /* 0x000e220000001000 */
[----:B--2---:R-:W-:Y:S01]  /*1f290*/  @P1 FADD.FTZ R23, -R19, 1 ;  /* 0x3f80000013171421 */ /* 0x004fe20000010100 */
[----:B------:R-:W-:-:S03]  /*1f2a0*/  @P1 FMUL.FTZ R19, R10, R19 ;  /* 0x000000130a131220 */ /* 0x000fc60000410000 */
[----:B------:R-:W-:Y:S01]  /*1f2b0*/  @P1 FFMA.FTZ R22, R14, R23, 1 ;  /* 0x3f8000000e161423 */ /* 0x000fe20000010017 */
[----:B-----5:R-:W-:Y:S02]  /*1f2c0*/  LEA R23, R13, R4, 0x3 ;  /* 0x000000040d177211 */ /* 0x020fe400078e18ff */
[----:B------:R-:W-:Y:S01]  /*1f2d0*/  SHF.L.U32 R14, R8, 0x10, RZ ;  /* 0x00000010080e7819 */ /* 0x000fe200000006ff */
[----:B------:R-:W-:Y:S01]  /*1f2e0*/  @P1 FMUL.FTZ R10, R19, R22 ;  /* 0x00000016130a1220 */ /* 0x000fe20000410000 */
[----:B------:R-:W-:Y:S01]  /*1f2f0*/  ISETP.GE.U32.AND P0, PT, R23, UR18, PT ;  /* 0x0000001217007c0c */ /* 0x000fe2000bf06070 */
[----:B0-----:R-:W-:Y:S01]  /*1f300*/  @P1 FADD.FTZ R17, -R21, 1 ;  /* 0x3f80000015111421 */ /* 0x001fe20000010100 */
[----:B------:R-:W-:Y:S01]  /*1f310*/  SHF.R.S32.HI R22, RZ, 0x1f, R23 ;  /* 0x0000001fff167819 */ /* 0x000fe20000011417 */
[----:B------:R-:W-:Y:S01]  /*1f320*/  @P1 FMUL.FTZ R21, R14, R21 ;  /* 0x000000150e151220 */ /* 0x000fe20000410000 */
[----:B------:R-:W-:Y:S01]  /*1f330*/  FFMA.FTZ R8, R12, R24, R15 ;  /* 0x000000180c087223 */ /* 0x000fe2000001000f */
[----:B------:R-:W-:Y:S01]  /*1f340*/  @P1 FFMA.FTZ R16, R16, R17, 1 ;  /* 0x3f80000010101423 */ /* 0x000fe20000010011 */
[----:B------:R-:W-:-:S02]  /*1f350*/  ISETP.GE.AND.EX P0, PT, R22, UR19, PT, P0 ;  /* 0x0000001316007c0c */ /* 0x000fc4000bf06300 */
[----:B------:R-:W-:Y:S01]  /*1f360*/  PRMT R17, R11, 0x7632, R17 ;  /* 0x000076320b117816 */ /* 0x000fe20000000011 */
[----:B------:R-:W-:Y:S01]  /*1f370*/  @P1 FMUL.FTZ R14, R21, R16 ;  /* 0x00000010150e1220 */ /* 0x000fe20000410000 */
[----:B------:R-:W-:Y:S01]  /*1f380*/  FFMA.FTZ R16, R3, R10, -R8 ;  /* 0x0000000a03107223 */ /* 0x000fe20000010808 */
[----:B------:R-:W-:Y:S01]  /*1f390*/  FFMA.FTZ R10, R12, R25, R15 ;  /* 0x000000190c0a7223 */ /* 0x000fe2000001000f */
[----:B------:R-:W-:Y:S02]  /*1f3a0*/  IADD3 R8, PT, PT, R23, 0x8, RZ ;  /* 0x0000000817087810 */ /* 0x000fe40007ffe0ff */
[----:B------:R-:W-:Y:S01]  /*1f3b0*/  SHF.L.U32 R19, R17, 0x10, RZ ;  /* 0x0000001011137819 */ /* 0x000fe200000006ff */
[----:B------:R-:W-:-:S04]  /*1f3c0*/  FFMA.FTZ R20, R5, R14, -R10 ;  /* 0x0000000e05147223 */ /* 0x000fc8000001080a */
        /* <DEDUP_REMOVED lines=13> */
.L_x_390:
[----:B------:R-:W-:Y:S05]  /*1f4a0*/  BSYNC.RECONVERGENT B0 ;  /* 0x0000000000007941 */ /* 0x000fea0003800200 */
.L_x_389:
        /* <DEDUP_REMOVED lines=32> */
.L_x_391:
[----:B------:R-:W-:Y:S01]  /*1f6b0*/  BSSY.RECONVERGENT B0, `(.L_x_392) ;  /* 0x0000010000007945 */ /* 0x000fe20003800200 */
[----:B------:R-:W-:Y:S01]  /*1f6c0*/  FFMA.FTZ R24, R3, R14, -R24 ;  /* 0x0000000e03187223 */ /* 0x000fe20000010818 */
[----:B------:R-:W-:Y:S02]  /*1f6d0*/  FFMA.FTZ R14, R5, R10, -R26 ;  /* 0x0000000a050e7223 */ /* 0x000fe4000001081a */
[----:B------:R-:W-:Y:S05]  /*1f6e0*/  @P0 BRA `(.L_x_393) ;  /* 0x0000000000300947 */ /* 0x000fea0003800000 */
[----:B------:R-:W-:Y:S01]  /*1f6f0*/  IMAD R9, R21, UR20, RZ ;  /* 0x0000001415097c24 */ /* 0x000fe2000f8e02ff */
[----:B------:R-:W-:Y:S01]  /*1f700*/  MOV R10, R6 ;  /* 0x00000006000a7202 */ /* 0x000fe20000000f00 */
[----:B------:R-:W-:Y:S01]  /*1f710*/  FMUL.FTZ R19, R24, UR16 ;  /* 0x0000001018137c20 */ /* 0x000fe20008410000 */
[----:B0-----:R-:W-:Y:S01]  /*1f720*/  MOV R11, R41 ;  /* 0x00000029000b7202 */ /* 0x001fe20000000f00 */
        /* <DEDUP_REMOVED lines=8> */
.L_x_393:
[----:B------:R-:W-:Y:S05]  /*1f7b0*/  BSYNC.RECONVERGENT B0 ;  /* 0x0000000000007941 */ /* 0x000fea0003800200 */
.L_x_392:
[----:B------:R-:W-:-:S04]  /*1f7c0*/  IADD3 R13, PT, PT, R13, 0x2, RZ ;  /* 0x000000020d0d7810 */ /* 0x000fc80007ffe0ff */
[----:B------:R-:W-:-:S13]  /*1f7d0*/  ISETP.NE.AND P0, PT, R13, 0x40, PT ;  /* 0x000000400d00780c */ /* 0x000fda0003f05270 */
[----:B------:R-:W-:Y:S05]  /*1f7e0*/  @P0 BRA `(.L_x_394) ;  /* 0xfffffff800480947 */ /* 0x000fea000383ffff */
[----:B------:R-:W2:Y:S01]  /*1f7f0*/  LDCU UR5, c[0x0][0x410] ;  /* 0x00008200ff0577ac */ /* 0x000ea20008000800 */
[----:B------:R-:W2:Y:S01]  /*1f800*/  LDCU UR6, c[0x0][0x3e0] ;  /* 0x00007c00ff0677ac */ /* 0x000ea20008000800 */
[----:B------:R-:W-:Y:S02]  /*1f810*/  UIADD3 UR8, UPT, UPT, UR9, UR8, URZ ;  /* 0x0000000809087290 */ /* 0x000fe4000fffe0ff */
[----:B------:R-:W-:Y:S02]  /*1f820*/  UIADD3 UR4, UPT, UPT, UR4, 0x1, URZ ;  /* 0x0000000104047890 */ /* 0x000fe4000fffe0ff */
[----:B--2---:R-:W-:-:S04]  /*1f830*/  UIMAD UR5, UR5, UR6, URZ ;  /* 0x00000006050572a4 */ /* 0x004fc8000f8e02ff */
[----:B------:R-:W-:-:S09]  /*1f840*/  UISETP.GE.AND UP0, UPT, UR8, UR5, UPT ;  /* 0x000000050800728c */ /* 0x000fd2000bf06270 */
[----:B------:R-:W-:Y:S05]  /*1f850*/  BRA.U !UP0, `(.L_x_395) ;  /* 0xfffffe0908587547 */ /* 0x000fea000b83ffff */
.L_x_369:
[----:B-1----:R-:W1:Y:S01]  /*1f860*/  S2R R9, SR_TID.X ;  /* 0x0000000000097919 */ /* 0x002e620000002100 */
[----:B------:R-:W2:Y:S01]  /*1f870*/  LDC R4, c[0x0][0x370] ;  /* 0x0000dc00ff047b82 */ /* 0x000ea20000000800 */
[----:B------:R-:W-:Y:S07]  /*1f880*/  BSSY.RECONVERGENT B0, `(.L_x_396) ;  /* 0x000000e000007945 */ /* 0x000fee0003800200 */
[----:B------:R-:W3:Y:S08]  /*1f890*/  LDC R7, c[0x0][0x374] ;  /* 0x0000dd00ff077b82 */ /* 0x000ef00000000800 */
[----:B------:R-:W4:Y:S01]  /*1f8a0*/  LDC.64 R2, c[0x0][0x3c8] ;  /* 0x0000f200ff027b82 */ /* 0x000f220000000a00 */
[----:B--2---:R-:W-:-:S02]  /*1f8b0*/  ISETP.NE.AND P0, PT, R4, 0x1, PT ;  /* 0x000000010400780c */ /* 0x004fc40003f05270 */
[----:B-1----:R-:W-:Y:S02]  /*1f8c0*/  ISETP.NE.AND P1, PT, R9, RZ, PT ;  /* 0x000000ff0900720c */ /* 0x002fe40003f25270 */
[----:B---3--:R-:W-:-:S04]  /*1f8d0*/  SHF.L.U32 R0, R7, 0x1, RZ ;  /* 0x0000000107007819 */ /* 0x008fc800000006ff */
        /* <DEDUP_REMOVED lines=8> */
.L_x_397:
[----:B------:R-:W-:Y:S05]  /*1f960*/  BSYNC.RECONVERGENT B0 ;  /* 0x0000000000007941 */ /* 0x000fea0003800200 */
.L_x_396:
        /* <DEDUP_REMOVED lines=11> */
.L_x_399:
[----:B------:R-:W2:Y:S04]  /*1fa20*/  LDG.E.STRONG.GPU R5, desc[UR10][R2.64] ;  /* 0x0000000a02057981 */ /* 0x000ea8000c1ef900 */
[----:B--2---:R-:W-:Y:S01]  /*1fa30*/  CCTL.IVALL ;  /* 0x00000000ff00798f */ /* 0x004fe20002000000 */
[----:B------:R-:W-:Y:S05]  /*1fa40*/  YIELD ;  /* 0x0000000000007946 */ /* 0x000fea0003800000 */
[----:B------:R-:W-:-:S13]  /*1fa50*/  ISETP.NE.AND P0, PT, R5, R0, PT ;  /* 0x000000000500720c */ /* 0x000fda0003f05270 */
[----:B------:R-:W-:Y:S05]  /*1fa60*/  @P0 BRA `(.L_x_399) ;  /* 0xfffffffc00ec0947 */ /* 0x000fea000383ffff */
.L_x_398:
        /* <DEDUP_REMOVED lines=13> */
[----:B0-----:R-:W-:-:S04]  /*1fb40*/  IADD3 R11, P1, PT, R2, 0x1e0, RZ ;  /* 0x000001e0020b7810 */ /* 0x001fc80007f3e0ff */
        /* <DEDUP_REMOVED lines=44> */
[----:B------:R-:W-:Y:S01]  /*1fe10*/  SHF.L.U32 R31, R13, 0x2, RZ ;  /* 0x000000020d1f7819 */ /* 0x000fe200000006ff */
[----:B------:R-:W-:Y:S01]  /*1fe20*/  UMOV UR4, URZ ;  /* 0x000000ff00047c82 */ /* 0x000fe20008000000 */
[----:B------:R-:W-:-:S02]  /*1fe30*/  SHF.L.U64.HI R33, R0, 0x2, R3 ;  /* 0x0000000200217819 */ /* 0x000fc40000010203 */
[----:B------:R-:W-:Y:S02]  /*1fe40*/  IADD3 R5, PT, PT, R7, UR4, RZ ;  /* 0x0000000407057c10 */ /* 0x000fe4000fffe0ff */
[----:B------:R-:W-:Y:S01]  /*1fe50*/  MOV R2, R6 ;  /* 0x0000000600027202 */ /* 0x000fe20000000f00 */
[----:B------:R-:W-:Y:S01]  /*1fe60*/  IMAD.WIDE.U32 R6, R12, 0x4, RZ ;  /* 0x000000040c067825 */ /* 0x000fe200078e00ff */
[----:B0-----:R-:W-:Y:S02]  /*1fe70*/  IADD3 R27, P1, PT, R22, UR6, RZ ;  /* 0x00000006161b7c10 */ /* 0x001fe4000ff3e0ff */
[----:B------:R-:W-:Y:S02]  /*1fe80*/  SHF.L.U64.HI R29, R28, 0x2, R35 ;  /* 0x000000021c1d7819 */ /* 0x000fe40000010223 */
[----:B-1----:R-:W-:Y:S02]  /*1fe90*/  IADD3 R24, P2, PT, R22, UR8, RZ ;  /* 0x0000000816187c10 */ /* 0x002fe4000ff5e0ff */
[----:B------:R-:W-:-:S02]  /*1fea0*/  IADD3.X R26, PT, PT, R23, UR7, RZ, P1, !PT ;  /* 0x00000007171a7c10 */ /* 0x000fc40008ffe4ff */
[C---:B------:R-:W-:Y:S02]  /*1feb0*/  IADD3.X R25, PT, PT, R23.reuse, UR9, RZ, P2, !PT ;  /* 0x0000000917197c10 */ /* 0x040fe400097fe4ff */
[----:B--2---:R-:W-:Y:S02]  /*1fec0*/  IADD3 R22, P1, PT, R22, UR12, RZ ;  /* 0x0000000c16167c10 */ /* 0x004fe4000ff3e0ff */
[----:B------:R-:W-:Y:S02]  /*1fed0*/  IADD3 R18, P2, PT, RZ, -R9, RZ ;  /* 0x80000009ff127210 */ /* 0x000fe40007f5e0ff */
[----:B------:R-:W-:Y:S02]  /*1fee0*/  IADD3.X R23, PT, PT, R23, UR13, RZ, P1, !PT ;  /* 0x0000000d17177c10 */ /* 0x000fe40008ffe4ff */
[----:B------:R-:W-:Y:S02]  /*1fef0*/  IADD3 R31, PT, PT, R7, R31, RZ ;  /* 0x0000001f071f7210 */ /* 0x000fe40007ffe0ff */
[----:B------:R-:W-:-:S07]  /*1ff00*/  IADD3.X R20, PT, PT, RZ, -0x1, RZ, P2, !PT ;  /* 0xffffffffff147810 */ /* 0x000fce00017fe4ff */
.L_x_402:
        /* <DEDUP_REMOVED lines=24> */
[----:B--2---:R-:W-:Y:S02]  /*20090*/  F2FP.BF16.F32.PACK_AB R19, R11, R4 ;  /* 0x000000040b13723e */ /* 0x004fe400000010ff */
[-C--:B------:R-:W-:Y:S02]  /*200a0*/  MOV R11, R25.reuse ;  /* 0x00000019000b7202 */ /* 0x080fe40000000f00 */
[----:B---3--:R-:W-:Y:S01]  /*200b0*/  F2FP.BF16.F32.PACK_AB R21, R17, R14 ;  /* 0x0000000e1115723e */ /* 0x008fe200000010ff */
[----:B------:R0:W-:Y:S04]  /*200c0*/  STG.E desc[UR10][R8.64], R19 ;  /* 0x0000001308007986 */ /* 0x0001e8000c10190a */
[----:B------:R0:W-:Y:S01]  /*200d0*/  STG.E desc[UR10][R10.64], R21 ;  /* 0x000000150a007986 */ /* 0x0001e2000c10190a */
[----:B------:R-:W-:Y:S01]  /*200e0*/  IADD3.X R25, PT, PT, RZ, R25, RZ, P3, !PT ;  /* 0x00000019ff197210 */ /* 0x000fe20001ffe4ff */
[----:B------:R-:W-:Y:S06]  /*200f0*/  @P1 BRA `(.L_x_402) ;  /* 0xfffffffc00841947 */ /* 0x000fec000383ffff */
.L_x_401:
[----:B------:R-:W-:Y:S05]  /*20100*/  BSYNC.RECONVERGENT B0 ;  /* 0x0000000000007941 */ /* 0x000fea0003800200 */
.L_x_400:
[----:B------:R-:W-:Y:S05]  /*20110*/  @!P0 EXIT ;  /* 0x000000000000894d */ /* 0x000fea0003800000 */
[C---:B------:R-:W-:Y:S01]  /*20120*/  SHF.L.U64.HI R13, R12.reuse, 0x2, R13 ;  /* 0x000000020c0d7819 */ /* 0x040fe2000001020d */
[----:B------:R-:W1:Y:S01]  /*20130*/  LDCU.64 UR4, c[0x0][0x3d8] ;  /* 0x00007b00ff0477ac */ /* 0x000e620008000a00 */
[----:B0-----:R-:W-:Y:S02]  /*20140*/  SHF.L.U32 R19, R12, 0x2, RZ ;  /* 0x000000020c137819 */ /* 0x001fe400000006ff */
[C---:B------:R-:W-:Y:S01]  /*20150*/  SHF.L.U64.HI R21, R28.reuse, 0x2, R35 ;  /* 0x000000021c157819 */ /* 0x040fe20000010223 */
[----:B------:R-:W0:Y:S01]  /*20160*/  LDCU.64 UR6, c[0x0][0x388] ;  /* 0x00007100ff0677ac */ /* 0x000e220008000a00 */
[----:B------:R-:W-:Y:S02]  /*20170*/  SHF.L.U32 R23, R28, 0x2, RZ ;  /* 0x000000021c177819 */ /* 0x000fe400000006ff */
[C---:B------:R-:W-:Y:S01]  /*20180*/  SHF.L.U64.HI R15, R0.reuse, 0x2, R3 ;  /* 0x00000002000f7819 */ /* 0x040fe20000010203 */
[----:B------:R-:W2:Y:S01]  /*20190*/  LDCU.64 UR8, c[0x0][0x390] ;  /* 0x00007200ff0877ac */ /* 0x000ea20008000a00 */
[----:B------:R-:W-:-:S07]  /*201a0*/  SHF.L.U32 R17, R0, 0x2, RZ ;  /* 0x0000000200117819 */ /* 0x000fce00000006ff */
.L_x_403:
[C---:B------:R-:W-:Y:S02]  /*201b0*/  SHF.L.U32 R12, R2.reuse, 0x2, RZ ;  /* 0x00000002020c7819 */ /* 0x040fe400000006ff */
[----:B------:R-:W-:Y:S02]  /*201c0*/  SHF.L.U64.HI R14, R2, 0x2, R5 ;  /* 0x00000002020e7819 */ /* 0x000fe40000010205 */
[----:B-1----:R-:W-:-:S04]  /*201d0*/  IADD3 R4, P0, PT, R12, UR4, RZ ;  /* 0x000000040c047c10 */ /* 0x002fc8000ff1e0ff */
[----:B------:R-:W-:Y:S02]  /*201e0*/  IADD3.X R5, PT, PT, R14, UR5, RZ, P0, !PT ;  /* 0x000000050e057c10 */ /* 0x000fe400087fe4ff */
[C---:B------:R-:W-:Y:S02]  /*201f0*/  IADD3 R6, P0, PT, R4.reuse, R17, RZ ;  /* 0x0000001104067210 */ /* 0x040fe40007f1e0ff */
[C---:B------:R-:W-:Y:S02]  /*20200*/  IADD3 R10, P2, PT, R4.reuse, R23, RZ ;  /* 0x00000017040a7210 */ /* 0x040fe40007f5e0ff */
[C---:B---3--:R-:W-:Y:S02]  /*20210*/  IADD3.X R7, PT, PT, R5.reuse, R15, RZ, P0, !PT ;  /* 0x0000000f05077210 */ /* 0x048fe400007fe4ff */
[----:B------:R-:W-:Y:S02]  /*20220*/  IADD3 R8, P1, PT, R4, R19, RZ ;  /* 0x0000001304087210 */ /* 0x000fe40007f3e0ff */
[C---:B------:R-:W-:Y:S01]  /*20230*/  IADD3.X R11, PT, PT, R5.reuse, R21, RZ, P2, !PT ;  /* 0x00000015050b7210 */ /* 0x040fe200017fe4ff */
[----:B------:R1:W3:Y:S01]  /*20240*/  LDG.E R4, desc[UR10][R4.64] ;  /* 0x0000000a04047981 */ /* 0x0002e2000c1e1900 */
[----:B------:R-:W-:-:S03]  /*20250*/  IADD3.X R9, PT, PT, R5, R13, RZ, P1, !PT ;  /* 0x0000000d05097210 */ /* 0x000fc60000ffe4ff */
[----:B------:R-:W3:Y:S04]  /*20260*/  LDG.E R7, desc[UR10][R6.64] ;  /* 0x0000000a06077981 */ /* 0x000ee8000c1e1900 */
[----:B------:R-:W4:Y:S04]  /*20270*/  LDG.E R8, desc[UR10][R8.64] ;  /* 0x0000000a08087981 */ /* 0x000f28000c1e1900 */
[----:B------:R-:W4:Y:S01]  /*20280*/  LDG.E R11, desc[UR10][R10.64] ;  /* 0x0000000a0a0b7981 */ /* 0x000f22000c1e1900 */
[----:B------:R-:W-:Y:S02]  /*20290*/  LOP3.LUT R16, R12, 0xfffffffc, RZ, 0xc0, !PT ;  /* 0xfffffffc0c107812 */ /* 0x000fe400078ec0ff */
[----:B------:R-:W-:-:S02]  /*202a0*/  LOP3.LUT R18, R14, 0x1, RZ, 0xc0, !PT ;  /* 0x000000010e127812 */ /* 0x000fc400078ec0ff */
[----:B0-----:R-:W-:Y:S02]  /*202b0*/  IADD3 R24, P0, PT, R16, UR6, RZ ;  /* 0x0000000610187c10 */ /* 0x001fe4000ff1e0ff */
[----:B-1----:R-:W-:Y:S02]  /*202c0*/  LOP3.LUT R5, R14, 0x3, RZ, 0xc0, !PT ;  /* 0x000000030e057812 */ /* 0x002fe400078ec0ff */
[----:B------:R-:W-:Y:S02]  /*202d0*/  IADD3.X R25, PT, PT, R18, UR7, RZ, P0, !PT ;  /* 0x0000000712197c10 */ /* 0x000fe400087fe4ff */
[----:B--2---:R-:W-:-:S04]  /*202e0*/  IADD3 R26, P0, PT, R16, UR8, RZ ;  /* 0x00000008101a7c10 */ /* 0x004fc8000ff1e0ff */
[----:B------:R-:W-:Y:S02]  /*202f0*/  IADD3.X R27, PT, PT, R18, UR9, RZ, P0, !PT ;  /* 0x00000009121b7c10 */ /* 0x000fe400087fe4ff */
[----:B---3--:R-:W-:Y:S02]  /*20300*/  F2FP.BF16.F32.PACK_AB R29, R7, R4 ;  /* 0x00000004071d723e */ /* 0x008fe400000010ff */
[----:B------:R-:W-:-:S04]  /*20310*/  IADD3 R4, P1, PT, R16, UR4, RZ ;  /* 0x0000000410047c10 */ /* 0x000fc8000ff3e0ff */
        /* <DEDUP_REMOVED lines=11> */
[----:B------:R-:W2:Y:S04]  /*203d0*/  LDG.E R33, desc[UR10][R10.64+0x780] ;  /* 0x0007800a0a217981 */ /* 0x000ea8000c1e1900 */
[----:B------:R-:W3:Y:S04]  /*203e0*/  LDG.E R18, desc[UR10][R6.64+0x780] ;  /* 0x0007800a06127981 */ /* 0x000ee8000c1e1900 */
[----:B------:R-:W3:Y:S01]  /*203f0*/  LDG.E R35, desc[UR10][R8.64+0x780] ;  /* 0x0007800a08237981 */ /* 0x000ee2000c1e1900 */
[----:B------:R-:W-:-:S04]  /*20400*/  IADD3 R28, P0, PT, R12, 0x780, RZ ;  /* 0x000007800c1c7810 */ /* 0x000fc80007f1e0ff */
[----:B------:R-:W-:Y:S02]  /*20410*/  IADD3.X R20, PT, PT, RZ, R14, RZ, P0, !PT ;  /* 0x0000000eff147210 */ /* 0x000fe400007fe4ff */
[----:B------:R-:W-:Y:S02]  /*20420*/  LOP3.LUT R28, R28, 0xfffffffc, RZ, 0xc0, !PT ;  /* 0xfffffffc1c1c7812 */ /* 0x000fe400078ec0ff */
[----:B------:R-:W-:Y:S02]  /*20430*/  LOP3.LUT R20, R20, 0x1, RZ, 0xc0, !PT ;  /* 0x0000000114147812 */ /* 0x000fe400078ec0ff */
[C---:B0-----:R-:W-:Y:S02]  /*20440*/  IADD3 R24, P0, PT, R28.reuse, UR6, RZ ;  /* 0x000000061c187c10 */ /* 0x041fe4000ff1e0ff */
        /* <DEDUP_REMOVED lines=23> */
[----:B------:R1:W4:Y:S04]  /*205c0*/  LDG.E R4, desc[UR10][R4.64+0x1680] ;  /* 0x0016800a04047981 */ /* 0x000328000c1e1900 */
[----:B------:R-:W4:Y:S04]  /*205d0*/  LDG.E R11, desc[UR10][R10.64+0x1680] ;  /* 0x0016800a0a0b7981 */ /* 0x000f28000c1e1900 */
[----:B------:R-:W5:Y:S04]  /*205e0*/  LDG.E R6, desc[UR10][R6.64+0x1680] ;  /* 0x0016800a06067981 */ /* 0x000f68000c1e1900 */
[----:B------:R-:W5:Y:S01]  /*205f0*/  LDG.E R9, desc[UR10][R8.64+0x1680] ;  /* 0x0016800a08097981 */ /* 0x000f62000c1e1900 */
[----:B------:R-:W-:-:S04]  /*20600*/  IADD3 R12, P0, PT, R12, 0x1680, RZ ;  /* 0x000016800c0c7810 */ /* 0x000fc80007f1e0ff */
[----:B------:R-:W-:Y:S02]  /*20610*/  IADD3.X R14, PT, PT, RZ, R14, RZ, P0, !PT ;  /* 0x0000000eff0e7210 */ /* 0x000fe400007fe4ff */
[----:B------:R-:W-:Y:S02]  /*20620*/  LOP3.LUT R12, R12, 0xfffffffc, RZ, 0xc0, !PT ;  /* 0xfffffffc0c0c7812 */ /* 0x000fe400078ec0ff */
[----:B------:R-:W-:Y:S02]  /*20630*/  LOP3.LUT R14, R14, 0x1, RZ, 0xc0, !PT ;  /* 0x000000010e0e7812 */ /* 0x000fe400078ec0ff */
[C---:B--2---:R-:W-:Y:S02]  /*20640*/  IADD3 R28, P0, PT, R12.reuse, UR6, RZ ;  /* 0x000000060c1c7c10 */ /* 0x044fe4000ff1e0ff */
[----:B0-----:R-:W-:Y:S02]  /*20650*/  IADD3 R26, P1, PT, R12, UR8, RZ ;  /* 0x000000080c1a7c10 */ /* 0x001fe4000ff3e0ff */
[----:B------:R-:W-:-:S02]  /*20660*/  IADD3.X R29, PT, PT, R14, UR7, RZ, P0, !PT ;  /* 0x000000070e1d7c10 */ /* 0x000fc400087fe4ff */
[----:B------:R-:W-:Y:S02]  /*20670*/  IADD3.X R27, PT, PT, R14, UR9, RZ, P1, !PT ;  /* 0x000000090e1b7c10 */ /* 0x000fe40008ffe4ff */
[----:B------:R-:W-:-:S04]  /*20680*/  IADD3 R2, PT, PT, R2, 0x780, RZ ;  /* 0x0000078002027810 */ /* 0x000fc80007ffe0ff */
[----:B------:R-:W-:-:S04]  /*20690*/  ISETP.GT.U32.AND P0, PT, R0, R2, PT ;  /* 0x000000020000720c */ /* 0x000fc80003f04070 */
[----:B------:R-:W-:Y:S01]  /*206a0*/  ISETP.GT.AND.EX P0, PT, R3, RZ, PT, P0 ;  /* 0x000000ff0300720c */ /* 0x000fe20003f04300 */
[----:B-1----:R-:W-:Y:S01]  /*206b0*/  HFMA2 R5, -RZ, RZ, 0, 0 ;  /* 0x00000000ff057431 */ /* 0x002fe200000001ff */
[----:B----4-:R-:W-:Y:S02]  /*206c0*/  F2FP.BF16.F32.PACK_AB R11, R11, R4 ;  /* 0x000000040b0b723e */ /* 0x010fe400000010ff */
[----:B-----5:R-:W-:-:S03]  /*206d0*/  F2FP.BF16.F32.PACK_AB R7, R9, R6 ;  /* 0x000000060907723e */ /* 0x020fc600000010ff */
[----:B------:R3:W-:Y:S04]  /*206e0*/  STG.E desc[UR10][R28.64], R11 ;  /* 0x0000000b1c007986 */ /* 0x0007e8000c10190a */
[----:B------:R3:W-:Y:S02]  /*206f0*/  STG.E desc[UR10][R26.64], R7 ;  /* 0x000000071a007986 */ /* 0x0007e4000c10190a */
[----:B------:R-:W-:Y:S05]  /*20700*/  @P0 BRA `(.L_x_403) ;  /* 0xfffffff800a80947 */ /* 0x000fea000383ffff */
[----:B------:R-:W-:Y:S05]  /*20710*/  EXIT ;  /* 0x000000000000794d */ /* 0x000fea0003800000 */
.L_x_404:
        /* <DEDUP_REMOVED lines=14> */
.L_x_4887:


//--------------------- .text._Z35group_norm_nhwc_bwd_one_pass_kernelI11Bf16IOFp16WLi64ELi120ELi480EEv26Group_norm_nhwc_bwd_params --------------------------
	.section	.text._Z35group_norm_nhwc_bwd_one_pass_kernelI11Bf16IOFp16WLi64ELi120ELi480EEv26Group_norm_nhwc_bwd_params,"ax",@progbits
	.align	128
        .global         _Z35group_norm_nhwc_bwd_one_pass_kernelI11Bf16IOFp16WLi64ELi120ELi480EEv26Group_norm_nhwc_bwd_params
        .type           _Z35group_norm_nhwc_bwd_one_pass_kernelI11Bf16IOFp16WLi64ELi120ELi480EEv26Group_norm_nhwc_bwd_params,@function
        .size           _Z35group_norm_nhwc_bwd_one_pass_kernelI11Bf16IOFp16WLi64ELi120ELi480EEv26Group_norm_nhwc_bwd_params,(.L_x_4888 - _Z35group_norm_nhwc_bwd_one_pass_kernelI11Bf16IOFp16WLi64ELi120ELi480EEv26Group_norm_nhwc_bwd_params)
        .other          _Z35group_norm_nhwc_bwd_one_pass_kernelI11Bf16IOFp16WLi64ELi120ELi480EEv26Group_norm_nhwc_bwd_params,@"STO_CUDA_ENTRY STV_DEFAULT"
_Z35group_norm_nhwc_bwd_one_pass_kernelI11Bf16IOFp16WLi64ELi120ELi480EEv26Group_norm_nhwc_bwd_params:
.text._Z35group_norm_nhwc_bwd_one_pass_kernelI11Bf16IOFp16WLi64ELi120ELi480EEv26Group_norm_nhwc_bwd_params:
        /* <DEDUP_REMOVED lines=39> */
.L_x_448:
        /* <DEDUP_REMOVED lines=240> */
[----:B------:R-:W-:Y:S01]  /*1170*/  PRMT R75, R53, 0x7632, R75 ;  /* 0x00007632354b7816 */ /* 0x000fe2000000004b */
[----:B--2---:R-:W-:-:S02]  /*1180*/  @P1 HADD2.F32 R55, -RZ, R40.H0_H0 ;  /* 0x20000028ff371230 */ /* 0x004fc40000004100 */
[----:B---3--:R-:W-:Y:S02]  /*1190*/  @P1 HADD2.F32 R62, -RZ, R41.H0_H0 ;  /* 0x20000029ff3e1230 */ /* 0x008fe40000004100 */
[----:B------:R-:W-:Y:S02]  /*11a0*/  HADD2.F32 R64, -RZ, R64.H0_H0 ;  /* 0x20000040ff407230 */ /* 0x000fe40000004100 */
[----:B------:R-:W-:Y:S01]  /*11b0*/  HADD2.F32 R63, -RZ, R63.H0_H0 ;  /* 0x2000003fff3f7230 */ /* 0x000fe20000004100 */
[----:B------:R-:W-:Y:S02]  /*11c0*/  PRMT R76, R56, 0x7632, R76 ;  /* 0x00007632384c7816 */ /* 0x000fe4000000004c */
[----:B------:R-:W-:Y:S02]  /*11d0*/  PRMT R77, R57, 0x7632, R77 ;  /* 0x00007632394d7816 */ /* 0x000fe4000000004d */
        /* <DEDUP_REMOVED lines=148> */
.L_x_406:
        /* <DEDUP_REMOVED lines=288> */
.L_x_407:
        /* <DEDUP_REMOVED lines=45> */
.L_x_409:
[----:B------:R-:W-:Y:S05]  /*2ff0*/  BSYNC.RECONVERGENT B0 ;  /* 0x0000000000007941 */ /* 0x000fea0003800200 */
.L_x_408:
        /* <DEDUP_REMOVED lines=40> */
.L_x_411:
[----:B------:R-:W-:Y:S05]  /*3280*/  BSYNC.RECONVERGENT B0 ;  /* 0x0000000000007941 */ /* 0x000fea0003800200 */
.L_x_410:
        /* <DEDUP_REMOVED lines=38> */
.L_x_413:
[----:B------:R-:W-:Y:S05]  /*34f0*/  BSYNC.RECONVERGENT B0 ;  /* 0x0000000000007941 */ /* 0x000fea0003800200 */
.L_x_412:
        /* <DEDUP_REMOVED lines=29> */
.L_x_415:
[----:B------:R-:W-:Y:S05]  /*36d0*/  BSYNC.RECONVERGENT B0 ;  /* 0x0000000000007941 */ /* 0x000fea0003800200 */
.L_x_414:
        /* <DEDUP_REMOVED lines=24> */
.L_x_418:
[----:B-1----:R-:W2:Y:S04]  /*3860*/  LDG.E.STRONG.GPU R30, desc[UR8][R28.64] ;  /* 0x000000081c1e7981 */ /* 0x002ea8000c1ef900 */
[----:B--2---:R-:W-:Y:S01]  /*3870*/  CCTL.IVALL ;  /* 0x00000000ff00798f */ /* 0x004fe20002000000 */
[----:B------:R-:W-:Y:S05]  /*3880*/  YIELD ;  /* 0x0000000000007946 */ /* 0x000fea0003800000 */
[----:B------:R-:W-:-:S13]  /*3890*/  ISETP.NE.AND P0, PT, R30, R35, PT ;  /* 0x000000231e00720c */ /* 0x000fda0003f05270 */
[----:B------:R-:W-:Y:S05]  /*38a0*/  @P0 BRA `(.L_x_418) ;  /* 0xfffffffc00ec0947 */ /* 0x000fea000383ffff */
.L_x_417:
        /* <DEDUP_REMOVED lines=15> */
.L_x_420:
        /* <DEDUP_REMOVED lines=60> */
.L_x_419:
        /* <DEDUP_REMOVED lines=34> */
.L_x_421:
        /* <DEDUP_REMOVED lines=18> */
.L_x_422:
        /* <DEDUP_REMOVED lines=9> */
.L_x_423:
[----:B------:R-:W-:Y:S05]  /*4130*/  BSYNC.RECONVERGENT B0 ;  /* 0x0000000000007941 */ /* 0x000fea0003800200 */
.L_x_416:
        /* <DEDUP_REMOVED lines=72> */
.L_x_424:
        /* <DEDUP_REMOVED lines=18> */
.L_x_426:
[----:B------:R-:W-:Y:S05]  /*46e0*/  BSYNC.RECONVERGENT B0 ;  /* 0x0000000000007941 */ /* 0x000fea0003800200 */
.L_x_425:
        /* <DEDUP_REMOVED lines=23> */
.L_x_427:
        /* <DEDUP_REMOVED lines=20> */
.L_x_429:
[----:B------:R-:W-:Y:S05]  /*49a0*/  BSYNC.RECONVERGENT B0 ;  /* 0x0000000000007941 */ /* 0x000fea0003800200 */
.L_x_428:
        /* <DEDUP_REMOVED lines=59> */
.L_x_430:
        /* <DEDUP_REMOVED lines=18> */
.L_x_432:
[----:B------:R-:W-:Y:S05]  /*4e80*/  BSYNC.RECONVERGENT B0 ;  /* 0x0000000000007941 */ /* 0x000fea0003800200 */
.L_x_431:
        /* <DEDUP_REMOVED lines=21> */
.L_x_433:
        /* <DEDUP_REMOVED lines=18> */
.L_x_435:
[----:B------:R-:W-:Y:S05]  /*5100*/  BSYNC.RECONVERGENT B0 ;  /* 0x0000000000007941 */ /* 0x000fea0003800200 */
.L_x_434:
        /* <DEDUP_REMOVED lines=21> */
.L_x_436:
        /* <DEDUP_REMOVED lines=18> */
.L_x_438:
[----:B------:R-:W-:Y:S05]  /*5380*/  BSYNC.RECONVERGENT B0 ;  /* 0x0000000000007941 */ /* 0x000fea0003800200 */
.L_x_437:
        /* <DEDUP_REMOVED lines=21> */
.L_x_439:
        /* <DEDUP_REMOVED lines=18> */
.L_x_441:
[----:B------:R-:W-:Y:S05]  /*5600*/  BSYNC.RECONVERGENT B0 ;  /* 0x0000000000007941 */ /* 0x000fea0003800200 */
.L_x_440:
        /* <DEDUP_REMOVED lines=21> */
.L_x_442:
        /* <DEDUP_REMOVED lines=18> */
.L_x_444:
[----:B------:R-:W-:Y:S05]  /*5880*/  BSYNC.RECONVERGENT B0 ;  /* 0x0000000000007941 */ /* 0x000fea0003800200 */
.L_x_443:
        /* <DEDUP_REMOVED lines=21> */
.L_x_445:
        /* <DEDUP_REMOVED lines=18> */
.L_x_447:
[----:B------:R-:W-:Y:S05]  /*5b00*/  BSYNC.RECONVERGENT B0 ;  /* 0x0000000000007941 */ /* 0x000fea0003800200 */
.L_x_446:
[----:B------:R-:W-:Y:S02]  /*5b10*/  IADD3 R8, PT, PT, R5, R8, RZ ;  /* 0x0000000805087210 */ /* 0x000fe40007ffe0ff */
[----:B------:R-:W-:Y:S02]  /*5b20*/  IADD3 R6, PT, PT, R6, 0x1, RZ ;  /* 0x0000000106067810 */ /* 0x000fe40007ffe0ff */
[----:B------:R-:W-:-:S13]  /*5b30*/  ISETP.GE.AND P0, PT, R8, UR4, PT ;  /* 0x0000000408007c0c */ /* 0x000fda000bf06270 */
[----:B------:R-:W-:Y:S05]  /*5b40*/  @!P0 BRA `(.L_x_448) ;  /* 0xffffffa400c88947 */ /* 0x000fea000383ffff */
.L_x_405:
        /* <DEDUP_REMOVED lines=19> */
.L_x_450:
[----:B------:R-:W-:Y:S05]  /*5c80*/  BSYNC.RECONVERGENT B0 ;  /* 0x0000000000007941 */ /* 0x000fea0003800200 */
.L_x_449:
[----:B------:R-:W-:Y:S05]  /*5c90*/  @P0 EXIT ;  /* 0x000000000000094d */ /* 0x000fea0003800000 */
[----:B------:R-:W-:Y:S05]  /*5ca0*/  @P2 BRA `(.L_x_451) ;  /* 0x0000000000202947 */ /* 0x000fea0003800000 */
[----:B------:R-:W-:-:S05]  /*5cb0*/  IMAD R0, R6, R7, RZ ;  /* 0x0000000706007224 */ /* 0x000fca00078e02ff */
[----:B------:R-:W-:-:S13]  /*5cc0*/  ISETP.NE.AND P0, PT, R0, -0x1, PT ;  /* 0xffffffff0000780c */ /* 0x000fda0003f05270 */
[----:B------:R-:W-:Y:S05]  /*5cd0*/  @!P0 BRA `(.L_x_451) ;  /* 0x0000000000148947 */ /* 0x000fea0003800000 */
.L_x_452:
[----:B0-----:R-:W4:Y:S04]  /*5ce0*/  LDG.E.STRONG.GPU R3, desc[UR8][R4.64] ;  /* 0x0000000804037981 */ /* 0x001f28000c1ef900 */
[----:B----4-:R-:W-:Y:S01]  /*5cf0*/  CCTL.IVALL ;  /* 0x00000000ff00798f */ /* 0x010fe20002000000 */
[----:B------:R-:W-:Y:S05]  /*5d00*/  YIELD ;  /* 0x0000000000007946 */ /* 0x000fea0003800000 */
[----:B------:R-:W-:-:S13]  /*5d10*/  ISETP.NE.AND P0, PT, R3, R0, PT ;  /* 0x000000000300720c */ /* 0x000fda0003f05270 */
[----:B------:R-:W-:Y:S05]  /*5d20*/  @P0 BRA `(.L_x_452) ;  /* 0xfffffffc00ec0947 */ /* 0x000fea000383ffff */
.L_x_451:
        /* <DEDUP_REMOVED lines=74> */
.L_x_455:
        /* <DEDUP_REMOVED lines=21> */
[----:B---3--:R-:W-:Y:S02]  /*6320*/  F2FP.F16.F32.PACK_AB R17, R11, R8 ;  /* 0x000000080b11723e */ /* 0x008fe400000000ff */
[----:B------:R-:W-:-:S02]  /*6330*/  MOV R8, R20 ;  /* 0x0000001400087202 */ /* 0x000fc40000000f00 */
[-C--:B------:R-:W-:Y:S02]  /*6340*/  MOV R11, R23.reuse ;  /* 0x00000017000b7202 */ /* 0x080fe40000000f00 */
[----:B-----5:R-:W-:Y:S01]  /*6350*/  F2FP.F16.F32.PACK_AB R19, R15, R12 ;  /* 0x0000000c0f13723e */ /* 0x020fe200000000ff */
[----:B------:R0:W-:Y:S04]  /*6360*/  STG.E desc[UR8][R8.64], R17 ;  /* 0x0000001108007986 */ /* 0x0001e8000c101908 */
[----:B------:R0:W-:Y:S01]  /*6370*/  STG.E desc[UR8][R10.64], R19 ;  /* 0x000000130a007986 */ /* 0x0001e2000c101908 */
[----:B------:R-:W-:Y:S02]  /*6380*/  IADD3 R20, P4, PT, R20, 0x780, RZ ;  /* 0x0000078014147810 */ /* 0x000fe40007f9e0ff */
[----:B------:R-:W-:-:S02]  /*6390*/  IADD3.X R23, PT, PT, RZ, R23, RZ, P3, !PT ;  /* 0x00000017ff177210 */ /* 0x000fc40001ffe4ff */
[----:B------:R-:W-:Y:S01]  /*63a0*/  IADD3.X R21, PT, PT, RZ, R21, RZ, P4, !PT ;  /* 0x00000015ff157210 */ /* 0x000fe200027fe4ff */
[----:B------:R-:W-:Y:S08]  /*63b0*/  @P1 BRA `(.L_x_455) ;  /* 0xfffffffc00841947 */ /* 0x000ff0000383ffff */
.L_x_454:
[----:B------:R-:W-:Y:S05]  /*63c0*/  BSYNC.RECONVERGENT B0 ;  /* 0x0000000000007941 */ /* 0x000fea0003800200 */
.L_x_453:
        /* <DEDUP_REMOVED lines=10> */
.L_x_456:
        /* <DEDUP_REMOVED lines=21> */
[----:B---3--:R-:W-:Y:S02]  /*65c0*/  F2FP.F16.F32.PACK_AB R19, R7, R4 ;  /* 0x000000040713723e */ /* 0x008fe400000000ff */
[----:B------:R-:W-:-:S04]  /*65d0*/  LOP3.LUT R4, R26, 0x3, RZ, 0xc0, !PT ;  /* 0x000000031a047812 */ /* 0x000fc800078ec0ff */
[----:B------:R-:W-:Y:S02]  /*65e0*/  IADD3.X R17, PT, PT, R4, UR5, RZ, P1, !PT ;  /* 0x0000000504117c10 */ /* 0x000fe40008ffe4ff */
[----:B----4-:R-:W-:Y:S02]  /*65f0*/  F2FP.F16.F32.PACK_AB R21, R11, R8 ;  /* 0x000000080b15723e */ /* 0x010fe400000000ff */
        /* <DEDUP_REMOVED lines=20> */
[----:B--2---:R-:W-:Y:S02]  /*6740*/  F2FP.F16.F32.PACK_AB R19, R19, R18 ;  /* 0x000000121313723e */ /* 0x004fe400000000ff */
[----:B---3--:R-:W-:-:S03]  /*6750*/  F2FP.F16.F32.PACK_AB R23, R23, R20 ;  /* 0x000000141717723e */ /* 0x008fc600000000ff */
        /* <DEDUP_REMOVED lines=14> */
[----:B---3--:R-:W-:Y:S02]  /*6840*/  F2FP.F16.F32.PACK_AB R21, R21, R18 ;  /* 0x000000121515723e */ /* 0x008fe400000000ff */
[----:B----4-:R-:W-:-:S03]  /*6850*/  F2FP.F16.F32.PACK_AB R25, R25, R20 ;  /* 0x000000141919723e */ /* 0x010fc600000000ff */
        /* <DEDUP_REMOVED lines=18> */
[----:B----4-:R-:W-:Y:S02]  /*6980*/  F2FP.F16.F32.PACK_AB R5, R5, R16 ;  /* 0x000000100505723e */ /* 0x010fe400000000ff */
[----:B-----5:R-:W-:-:S03]  /*6990*/  F2FP.F16.F32.PACK_AB R7, R9, R6 ;  /* 0x000000060907723e */ /* 0x020fc600000000ff */
[----:B------:R3:W-:Y:S04]  /*69a0*/  STG.E desc[UR8][R12.64], R5 ;  /* 0x000000050c007986 */ /* 0x0007e8000c101908 */
[----:B------:R3:W-:Y:S02]  /*69b0*/  STG.E desc[UR8][R14.64], R7 ;  /* 0x000000070e007986 */ /* 0x0007e4000c101908 */
[----:B------:R-:W-:Y:S05]  /*69c0*/  @P0 BRA `(.L_x_456) ;  /* 0xfffffff800a80947 */ /* 0x000fea000383ffff */
[----:B------:R-:W-:Y:S05]  /*69d0*/  EXIT ;  /* 0x000000000000794d */ /* 0x000fea0003800000 */
.L_x_457:
        /* <DEDUP_REMOVED lines=10> */
.L_x_4888:


//--------------------- .text._Z35group_norm_nhwc_bwd_one_pass_kernelI11Bf16IOFp16WLi128ELi120ELi480EEv26Group_norm_nhwc_bwd_params --------------------------
	.section	.text._Z35group_norm_nhwc_bwd_one_pass_kernelI11Bf16IOFp16WLi128ELi120ELi480EEv26Group_norm_nhwc_bwd_params,"ax",@progbits
	.align	128
        .global         _Z35group_norm_nhwc_bwd_one_pass_kernelI11Bf16IOFp16WLi128ELi120ELi480EEv26Group_norm_nhwc_bwd_params
        .type           _Z35group_norm_nhwc_bwd_one_pass_kernelI11Bf16IOFp16WLi128ELi120ELi480EEv26Group_norm_nhwc_bwd_params,@function
        .size           _Z35group_norm_nhwc_bwd_one_pass_kernelI11Bf16IOFp16WLi128ELi120ELi480EEv26Group_norm_nhwc_bwd_params,(.L_x_4889 - _Z35group_norm_nhwc_bwd_one_pass_kernelI11Bf16IOFp16WLi128ELi120ELi480EEv26Group_norm_nhwc_bwd_params)
        .other          _Z35group_norm_nhwc_bwd_one_pass_kernelI11Bf16IOFp16WLi128ELi120ELi480EEv26Group_norm_nhwc_bwd_params,@"STO_CUDA_ENTRY STV_DEFAULT"
_Z35group_norm_nhwc_bwd_one_pass_kernelI11Bf16IOFp16WLi128ELi120ELi480EEv26Group_norm_nhwc_bwd_params:
.text._Z35group_norm_nhwc_bwd_one_pass_kernelI11Bf16IOFp16WLi128ELi120ELi480EEv26Group_norm_nhwc_bwd_params:
        /* <DEDUP_REMOVED lines=22> */
.L_x_525:
[----:B0-----:R-:W0:Y:S01]  /*0160*/  LDC R13, c[0x0][0x410] ;  /* 0x00010400ff0d7b82 */ /* 0x001e220000000800 */
[----:B-1----:R-:W1:Y:S01]  /*0170*/  LDCU UR4, c[0x0][0x41c] ;  /* 0x00008380ff0477ac */ /* 0x002e620008000800 */
        /* <DEDUP_REMOVED lines=22> */
[----:B------:R-:W-:Y:S01]  /*02e0*/  ISETP.GE.AND P3, PT, R10, RZ, PT ;  /* 0x000000ff0a00720c */ /* 0x000fe20003f66270 */
[----:B-1----:R-:W-:-:S10]  /*02f0*/  IMAD R25, R7, UR4, R0 ;  /* 0x0000000407197c24 */ /* 0x002fd4000f8e0200 */
[-C--:B------:R-:W-:Y:S01]  /*0300*/  @!P4 IADD3 R8, PT, PT, R8, -R11.reuse, RZ ;  /* 0x8000000b0808c210 */ /* 0x080fe20007ffe0ff */
[----:B------:R-:W0:Y:S01]  /*0310*/  LDCU.U8 UR4, c[0x0][0x414] ;  /* 0x00008280ff0477ac */ /* 0x000e220008000000 */
[----:B------:R-:W-:Y:S02]  /*0320*/  @!P4 IADD3 R9, PT, PT, R9, 0x1, RZ ;  /* 0x000000010909c810 */ /* 0x000fe40007ffe0ff */
[----:B------:R-:W-:Y:S02]  /*0330*/  ISETP.GE.U32.AND P1, PT, R8, R11, PT ;  /* 0x0000000b0800720c */ /* 0x000fe40003f26070 */
[----:B--2---:R-:W-:Y:S02]  /*0340*/  ISETP.GE.U32.AND P0, PT, R25, UR8, PT ;  /* 0x0000000819007c0c */ /* 0x004fe4000bf06070 */
[----:B------:R-:W-:Y:S02]  /*0350*/  SHF.R.S32.HI R15, RZ, 0x1f, R25 ;  /* 0x0000001fff0f7819 */ /* 0x000fe40000011419 */
[----:B------:R-:W-:-:S02]  /*0360*/  ISETP.GT.U32.AND P5, PT, R11, R8, PT ;  /* 0x000000080b00720c */ /* 0x000fc40003fa4070 */
[----:B------:R-:W-:Y:S02]  /*0370*/  IADD3 R11, PT, PT, R8, -R11, RZ ;  /* 0x8000000b080b7210 */ /* 0x000fe40007ffe0ff */
[----:B------:R-:W-:Y:S02]  /*0380*/  ISETP.GE.AND.EX P0, PT, R15, UR9, PT, P0 ;  /* 0x000000090f007c0c */ /* 0x000fe4000bf06300 */
[----:B------:R-:W-:Y:S02]  /*0390*/  SEL R8, R11, R8, !P5 ;  /* 0x000000080b087207 */ /* 0x000fe40006800000 */
[----:B------:R-:W-:Y:S02]  /*03a0*/  IADD3 R17, PT, PT, R25, 0x8, RZ ;  /* 0x0000000819117810 */ /* 0x000fe40007ffe0ff */
[----:B------:R-:W-:Y:S02]  /*03b0*/  ISETP.NE.AND P4, PT, R13, RZ, PT ;  /* 0x000000ff0d00720c */ /* 0x000fe40003f85270 */
[----:B------:R-:W-:-:S02]  /*03c0*/  LOP3.LUT R11, RZ, R13, RZ, 0x33, !PT ;  /* 0x0000000dff0b7212 */ /* 0x000fc400078e33ff */
[----:B------:R-:W-:Y:S02]  /*03d0*/  @!P2 IADD3 R8, PT, PT, -R8, RZ, RZ ;  /* 0x000000ff0808a210 */ /* 0x000fe40007ffe1ff */
[----:B------:R-:W-:Y:S01]  /*03e0*/  @P1 IADD3 R9, PT, PT, R9, 0x1, RZ ;  /* 0x0000000109091810 */ /* 0x000fe20007ffe0ff */
[----:B------:R-:W1:Y:S01]  /*03f0*/  @!P0 LDC.64 R20, c[0x0][0x3f8] ;  /* 0x0000fe00ff148b82 */ /* 0x000e620000000a00 */
[----:B------:R-:W-:Y:S02]  /*0400*/  ISETP.GE.U32.AND P1, PT, R17, UR8, PT ;  /* 0x0000000811007c0c */ /* 0x000fe4000bf26070 */
[----:B------:R-:W-:Y:S02]  /*0410*/  SHF.R.S32.HI R23, RZ, 0x1f, R17 ;  /* 0x0000001fff177819 */ /* 0x000fe40000011411 */
[----:B------:R-:W-:Y:S02]  /*0420*/  SEL R113, R11, R8, !P4 ;  /* 0x000000080b717207 */ /* 0x000fe40006000000 */
[----:B------:R-:W-:Y:S01]  /*0430*/  @!P3 IADD3 R9, PT, PT, -R9, RZ, RZ ;  /* 0x000000ff0909b210 */ /* 0x000fe20007ffe1ff */
[----:B------:R-:W2:Y:S01]  /*0440*/  @!P0 LDC.64 R30, c[0x0][0x3a0] ;  /* 0x0000e800ff1e8b82 */ /* 0x000ea20000000a00 */
[----:B------:R-:W-:Y:S01]  /*0450*/  ISETP.GE.AND.EX P1, PT, R23, UR9, PT, P1 ;  /* 0x0000000917007c0c */ /* 0x000fe2000bf26310 */
[----:B------:R-:W-:Y:S01]  /*0460*/  IMAD R13, R113, 0x78, RZ ;  /* 0x00000078710d7824 */ /* 0x000fe200078e02ff */
[----:B------:R-:W-:-:S02]  /*0470*/  SEL R9, R11, R9, !P4 ;  /* 0x000000090b097207 */ /* 0x000fc40006000000 */
[----:B------:R-:W-:Y:S02]  /*0480*/  IADD3 R19, PT, PT, R25, 0x10, RZ ;  /* 0x0000001019137810 */ /* 0x000fe40007ffe0ff */
[C---:B------:R-:W-:Y:S01]  /*0490*/  IADD3 R116, P2, PT, R13.reuse, R6, RZ ;  /* 0x000000060d747210 */ /* 0x040fe20007f5e0ff */
[----:B------:R-:W4:Y:S01]  /*04a0*/  @!P0 LDC.64 R32, c[0x0][0x398] ;  /* 0x0000e600ff208b82 */ /* 0x000f220000000a00 */
[----:B------:R-:W-:Y:S02]  /*04b0*/  SHF.R.S32.HI R6, RZ, 0x1f, R9 ;  /* 0x0000001fff067819 */ /* 0x000fe40000011409 */
[----:B------:R-:W-:Y:S02]  /*04c0*/  LEA.HI.X.SX32 R117, R13, RZ, 0x1, P2 ;  /* 0x000000ff0d757211 */ /* 0x000fe400010f0eff */
[----:B------:R-:W-:Y:S01]  /*04d0*/  ISETP.GE.U32.AND P3, PT, R19, UR8, PT ;  /* 0x0000000813007c0c */ /* 0x000fe2000bf66070 */
[----:B------:R-:W-:Y:S01]  /*04e0*/  IMAD R6, R6, UR10, RZ ;  /* 0x0000000a06067c24 */ /* 0x000fe2000f8e02ff */
[----:B------:R-:W-:Y:S01]  /*04f0*/  SHF.R.S32.HI R29, RZ, 0x1f, R19 ;  /* 0x0000001fff1d7819 */ /* 0x000fe20000011413 */
[----:B------:R-:W5:Y:S01]  /*0500*/  @!P1 LDC.64 R26, c[0x0][0x3f8] ;  /* 0x0000fe00ff1a9b82 */ /* 0x000f620000000a00 */
[----:B------:R-:W-:-:S02]  /*0510*/  IMAD.WIDE.U32 R116, R9, UR10, R116 ;  /* 0x0000000a09747c25 */ /* 0x000fc4000f8e0074 */
[----:B------:R-:W-:Y:S02]  /*0520*/  ISETP.GE.AND.EX P3, PT, R29, UR9, PT, P3 ;  /* 0x000000091d007c0c */ /* 0x000fe4000bf66330 */
[----:B------:R-:W-:Y:S01]  /*0530*/  IMAD R119, R9, UR11, R6 ;  /* 0x0000000b09777c24 */ /* 0x000fe2000f8e0206 */
[----:B------:R-:W-:Y:S01]  /*0540*/  @!P0 MOV R118, R116 ;  /* 0x0000007400768202 */ /* 0x000fe20000000f00 */
[----:B-1----:R-:W-:Y:S01]  /*0550*/  @!P0 IMAD R6, R15, R20, RZ ;  /* 0x000000140f068224 */ /* 0x002fe200078e02ff */
[----:B------:R-:W1:Y:S01]  /*0560*/  @!P1 LDC.64 R34, c[0x0][0x3a0] ;  /* 0x0000e800ff229b82 */ /* 0x000e620000000a00 */
[----:B------:R-:W-:Y:S02]  /*0570*/  @!P1 MOV R14, R116 ;  /* 0x00000074000e9202 */ /* 0x000fe40000000f00 */
[----:B------:R-:W-:Y:S01]  /*0580*/  IADD3 R119, PT, PT, R117, R119, RZ ;  /* 0x0000007775777210 */ /* 0x000fe20007ffe0ff */
[C---:B------:R-:W-:Y:S01]  /*0590*/  @!P0 IMAD R11, R25.reuse, R21, R6 ;  /* 0x00000015190b8224 */ /* 0x040fe200078e0206 */
[----:B------:R-:W-:-:S02]  /*05a0*/  IADD3 R21, PT, PT, R25, 0x18, RZ ;  /* 0x0000001819157810 */ /* 0x000fc40007ffe0ff */
[----:B------:R-:W-:Y:S01]  /*05b0*/  @!P1 MOV R15, R119 ;  /* 0x00000077000f9202 */ /* 0x000fe20000000f00 */
[----:B------:R-:W-:Y:S01]  /*05c0*/  @!P0 IMAD.WIDE.U32 R8, R25, R20, R118 ;  /* 0x0000001419088225 */ /* 0x000fe200078e0076 */
[----:B------:R-:W3:Y:S01]  /*05d0*/  @!P1 LDC.64 R36, c[0x0][0x398] ;  /* 0x0000e600ff249b82 */ /* 0x000ee20000000a00 */
[----:B------:R-:W-:-:S03]  /*05e0*/  ISETP.GE.U32.AND P4, PT, R21, UR8, PT ;  /* 0x0000000815007c0c */ /* 0x000fc6000bf86070 */
[----:B------:R-:W-:Y:S02]  /*05f0*/  @!P0 IADD3 R9, PT, PT, R9, R11, RZ ;  /* 0x0000000b09098210 */ /* 0x000fe40007ffe0ff */
[C---:B------:R-:W-:Y:S01]  /*0600*/  @!P0 SHF.L.U32 R13, R8.reuse, 0x1, RZ ;  /* 0x00000001080d8819 */ /* 0x040fe200000006ff */
[----:B-----5:R-:W-:Y:S01]  /*0610*/  @!P1 IMAD.WIDE.U32 R14, R17, R26, R14 ;  /* 0x0000001a110e9225 */ /* 0x020fe200078e000e */
[----:B------:R-:W-:Y:S01]  /*0620*/  @!P0 SHF.L.U64.HI R6, R8, 0x1, R9 ;  /* 0x0000000108068819 */ /* 0x000fe20000010209 */
[----:B------:R-:W5:Y:S01]  /*0630*/  @!P3 LDC.64 R38, c[0x0][0x3f8] ;  /* 0x0000fe00ff26bb82 */ /* 0x000f620000000a00 */
[----:B--2---:R-:W-:Y:S01]  /*0640*/  @!P0 IADD3 R10, P2, PT, R13, R30, RZ ;  /* 0x0000001e0d0a8210 */ /* 0x004fe20007f5e0ff */
[----:B------:R-:W-:Y:S01]  /*0650*/  @!P1 IMAD R8, R23, R26, RZ ;  /* 0x0000001a17089224 */ /* 0x000fe200078e02ff */
[----:B----4-:R-:W-:Y:S02]  /*0660*/  @!P0 IADD3 R12, P5, PT, R13, R32, RZ ;  /* 0x000000200d0c8210 */ /* 0x010fe40007fbe0ff */
[----:B------:R-:W-:Y:S01]  /*0670*/  SHF.R.S32.HI R23, RZ, 0x1f, R21 ;  /* 0x0000001fff177819 */ /* 0x000fe20000011415 */
[----:B------:R-:W-:Y:S01]  /*0680*/  @!P1 IMAD R27, R17, R27, R8 ;  /* 0x0000001b111b9224 */ /* 0x000fe200078e0208 */
[----:B------:R-:W-:-:S02]  /*0690*/  CS2R R8, SRZ ;  /* 0x0000000000087805 */ /* 0x000fc4000001ff00 */
[C---:B------:R-:W-:Y:S01]  /*06a0*/  @!P0 IADD3.X R11, PT, PT, R6.reuse, R31, RZ, P2, !PT ;  /* 0x0000001f060b8210 */ /* 0x040fe200017fe4ff */
[----:B------:R-:W2:Y:S01]  /*06b0*/  @!P3 LDC.64 R40, c[0x0][0x3a0] ;  /* 0x0000e800ff28bb82 */ /* 0x000ea20000000a00 */
[----:B------:R-:W-:Y:S02]  /*06c0*/  ISETP.GE.AND.EX P4, PT, R23, UR9, PT, P4 ;  /* 0x0000000917007c0c */ /* 0x000fe4000bf86340 */
[----:B------:R-:W-:Y:S01]  /*06d0*/  @!P0 IADD3.X R13, PT, PT, R6, R33, RZ, P5, !PT ;  /* 0x00000021060d8210 */ /* 0x000fe20002ffe4ff */
[----:B------:R5:W4:Y:S01]  /*06e0*/  @!P0 LDG.E R8, desc[UR6][R10.64] ;  /* 0x000000060a088981 */ /* 0x000b22000c1e1900 */
[----:B------:R-:W-:Y:S02]  /*06f0*/  @!P1 IADD3 R15, PT, PT, R15, R27, RZ ;  /* 0x0000001b0f0f9210 */ /* 0x000fe40007ffe0ff */
[C---:B------:R-:W-:Y:S01]  /*0700*/  @!P1 SHF.L.U32 R17, R14.reuse, 0x1, RZ ;  /* 0x000000010e119819 */ /* 0x040fe200000006ff */
[----:B------:R0:W4:Y:S01]  /*0710*/  @!P0 LDG.E R9, desc[UR6][R12.64] ;  /* 0x000000060c098981 */ /* 0x000122000c1e1900 */
[----:B------:R-:W-:-:S02]  /*0720*/  @!P1 SHF.L.U64.HI R6, R14, 0x1, R15 ;  /* 0x000000010e069819 */ /* 0x000fc4000001020f */
[----:B-1----:R-:W-:Y:S02]  /*0730*/  @!P1 IADD3 R14, P0, PT, R17, R34, RZ ;  /* 0x00000022110e9210 */ /* 0x002fe40007f1e0ff */
[----:B------:R-:W-:Y:S01]  /*0740*/  IADD3 R27, PT, PT, R25, 0x20, RZ ;  /* 0x00000020191b7810 */ /* 0x000fe20007ffe0ff */
[----:B------:R-:W1:Y:S01]  /*0750*/  @!P4 LDC.64 R42, c[0x0][0x3f8] ;  /* 0x0000fe00ff2acb82 */ /* 0x000e620000000a00 */
[----:B---3--:R-:W-:Y:S01]  /*0760*/  @!P1 IADD3 R16, P2, PT, R17, R36, RZ ;  /* 0x0000002411109210 */ /* 0x008fe20007f5e0ff */
[----:B-----5:R-:W-:Y:S01]  /*0770*/  @!P3 IMAD R10, R29, R38, RZ ;  /* 0x000000261d0ab224 */ /* 0x020fe200078e02ff */
[----:B------:R-:W-:Y:S02]  /*0780*/  @!P1 IADD3.X R15, PT, PT, R6, R35, RZ, P0, !PT ;  /* 0x00000023060f9210 */ /* 0x000fe400007fe4ff */
[----:B------:R-:W-:Y:S01]  /*0790*/  ISETP.GE.U32.AND P0, PT, R27, UR8, PT ;  /* 0x000000081b007c0c */ /* 0x000fe2000bf06070 */
[----:B------:R-:W-:Y:S01]  /*07a0*/  @!P3 IMAD R31, R19, R39, R10 ;  /* 0x00000027131fb224 */ /* 0x000fe200078e020a */
[----:B------:R-:W-:-:S02]  /*07b0*/  SHF.R.S32.HI R33, RZ, 0x1f, R27 ;  /* 0x0000001fff217819 */ /* 0x000fc4000001141b */
[----:B------:R-:W-:Y:S02]  /*07c0*/  CS2R R10, SRZ ;  /* 0x00000000000a7805 */ /* 0x000fe4000001ff00 */
[----:B------:R-:W-:Y:S02]  /*07d0*/  @!P1 IADD3.X R17, PT, PT, R6, R37, RZ, P2, !PT ;  /* 0x0000002506119210 */ /* 0x000fe400017fe4ff */
[----:B0-----:R-:W-:Y:S01]  /*07e0*/  @!P3 MOV R12, R116 ;  /* 0x00000074000cb202 */ /* 0x001fe20000000f00 */
[----:B------:R-:W0:Y:S01]  /*07f0*/  @!P3 LDC.64 R36, c[0x0][0x398] ;  /* 0x0000e600ff24bb82 */ /* 0x000e220000000a00 */
[----:B------:R-:W-:Y:S01]  /*0800*/  @!P3 MOV R13, R119 ;  /* 0x00000077000db202 */ /* 0x000fe20000000f00 */
[----:B------:R3:W5:Y:S01]  /*0810*/  @!P1 LDG.E R10, desc[UR6][R14.64] ;  /* 0x000000060e0a9981 */ /* 0x000762000c1e1900 */
[----:B------:R-:W-:Y:S01]  /*0820*/  ISETP.GE.AND.EX P0, PT, R33, UR9, PT, P0 ;  /* 0x0000000921007c0c */ /* 0x000fe2000bf06300 */
[----:B------:R-:W-:Y:S01]  /*0830*/  @!P3 IMAD.WIDE.U32 R12, R19, R38, R12 ;  /* 0x00000026130cb225 */ /* 0x000fe200078e000c */
[----:B------:R-:W-:Y:S01]  /*0840*/  IADD3 R29, PT, PT, R25, 0x28, RZ ;  /* 0x00000028191d7810 */ /* 0x000fe20007ffe0ff */
[----:B------:R0:W5:Y:S02]  /*0850*/  @!P1 LDG.E R11, desc[UR6][R16.64] ;  /* 0x00000006100b9981 */ /* 0x000164000c1e1900 */
[----:B------:R-:W0:Y:S01]  /*0860*/  @!P4 LDC.64 R38, c[0x0][0x3a0] ;  /* 0x0000e800ff26cb82 */ /* 0x000e220000000a00 */
[----:B------:R-:W-:-:S02]  /*0870*/  @!P3 IADD3 R19, PT, PT, R13, R31, RZ ;  /* 0x0000001f0d13b210 */ /* 0x000fc40007ffe0ff */
[C---:B------:R-:W-:Y:S02]  /*0880*/  @!P3 SHF.L.U32 R13, R12.reuse, 0x1, RZ ;  /* 0x000000010c0db819 */ /* 0x040fe400000006ff */
[----:B------:R-:W-:-:S03]  /*0890*/  @!P3 SHF.L.U64.HI R6, R12, 0x1, R19 ;  /* 0x000000010c06b819 */ /* 0x000fc60000010213 */
[----:B------:R-:W0:Y:S01]  /*08a0*/  @!P0 LDC.64 R44, c[0x0][0x3f8] ;  /* 0x0000fe00ff2c8b82 */ /* 0x000e220000000a00 */
[----:B--2---:R-:W-:Y:S02]  /*08b0*/  @!P3 IADD3 R18, P1, PT, R13, R40, RZ ;  /* 0x000000280d12b210 */ /* 0x004fe40007f3e0ff */
[----:B------:R-:W-:Y:S02]  /*08c0*/  ISETP.GE.U32.AND P2, PT, R29, UR8, PT ;  /* 0x000000081d007c0c */ /* 0x000fe4000bf46070 */
[----:B------:R-:W-:Y:S02]  /*08d0*/  SHF.R.S32.HI R35, RZ, 0x1f, R29 ;  /* 0x0000001fff237819 */ /* 0x000fe4000001141d */
[----:B------:R-:W-:Y:S02]  /*08e0*/  @!P3 IADD3.X R19, PT, PT, R6, R41, RZ, P1, !PT ;  /* 0x000000290613b210 */ /* 0x000fe40000ffe4ff */
[----:B------:R-:W2:Y:S01]  /*08f0*/  @!P4 LDC.64 R40, c[0x0][0x398] ;  /* 0x0000e600ff28cb82 */ /* 0x000ea20000000a00 */
[----:B------:R-:W-:Y:S01]  /*0900*/  ISETP.GE.AND.EX P2, PT, R35, UR9, PT, P2 ;  /* 0x0000000923007c0c */ /* 0x000fe2000bf46320 */
[----:B-1----:R-:W-:Y:S01]  /*0910*/  @!P4 IMAD R12, R23, R42, RZ ;  /* 0x0000002a170cc224 */ /* 0x002fe200078e02ff */
[----:B---3--:R-:W-:-:S02]  /*0920*/  @!P4 MOV R14, R116 ;  /* 0x00000074000ec202 */ /* 0x008fc40000000f00 */
[----:B------:R-:W-:Y:S02]  /*0930*/  @!P4 MOV R15, R119 ;  /* 0x00000077000fc202 */ /* 0x000fe40000000f00 */
[----:B0-----:R-:W-:Y:S01]  /*0940*/  @!P3 IADD3 R16, P1, PT, R13, R36, RZ ;  /* 0x000000240d10b210 */ /* 0x001fe20007f3e0ff */
[----:B------:R-:W-:Y:S01]  /*0950*/  @!P4 IMAD R23, R21, R43, R12 ;  /* 0x0000002b1517c224 */ /* 0x000fe200078e020c */
[----:B------:R-:W-:Y:S01]  /*0960*/  IADD3 R31, PT, PT, R25, 0x30, RZ ;  /* 0x00000030191f7810 */ /* 0x000fe20007ffe0ff */
[----:B------:R-:W-:Y:S01]  /*0970*/  @!P4 IMAD.WIDE.U32 R14, R21, R42, R14 ;  /* 0x0000002a150ec225 */ /* 0x000fe200078e000e */
[----:B------:R-:W-:Y:S01]  /*0980*/  @!P3 IADD3.X R17, PT, PT, R6, R37, RZ, P1, !PT ;  /* 0x000000250611b210 */ /* 0x000fe20000ffe4ff */
[----:B------:R-:W0:Y:S01]  /*0990*/  @!P0 LDC.64 R42, c[0x0][0x3a0] ;  /* 0x0000e800ff2a8b82 */ /* 0x000e220000000a00 */
[----:B------:R-:W-:Y:S02]  /*09a0*/  ISETP.GE.U32.AND P1, PT, R31, UR8, PT ;  /* 0x000000081f007c0c */ /* 0x000fe4000bf26070 */
[----:B------:R-:W-:-:S02]  /*09b0*/  SHF.R.S32.HI R37, RZ, 0x1f, R31 ;  /* 0x0000001fff257819 */ /* 0x000fc4000001141f */
[----:B------:R-:W-:Y:S02]  /*09c0*/  @!P4 IADD3 R13, PT, PT, R15, R23, RZ ;  /* 0x000000170f0dc210 */ /* 0x000fe40007ffe0ff */
[----:B------:R-:W-:Y:S01]  /*09d0*/  ISETP.GE.AND.EX P1, PT, R37, UR9, PT, P1 ;  /* 0x0000000925007c0c */ /* 0x000fe2000bf26310 */
[----:B------:R-:W1:Y:S01]  /*09e0*/  @!P2 LDC.64 R46, c[0x0][0x3f8] ;  /* 0x0000fe00ff2eab82 */ /* 0x000e620000000a00 */
[C---:B------:R-:W-:Y:S02]  /*09f0*/  @!P4 SHF.L.U64.HI R6, R14.reuse, 0x1, R13 ;  /* 0x000000010e06c819 */ /* 0x040fe4000001020d */
[----:B------:R-:W-:Y:S02]  /*0a00*/  MOV R12, RZ ;  /* 0x000000ff000c7202 */ /* 0x000fe40000000f00 */
[----:B------:R-:W-:Y:S01]  /*0a10*/  @!P4 SHF.L.U32 R21, R14, 0x1, RZ ;  /* 0x000000010e15c819 */ /* 0x000fe200000006ff */
[----:B------:R-:W-:Y:S01]  /*0a20*/  @!P0 IMAD R14, R33, R44, RZ ;  /* 0x0000002c210e8224 */ /* 0x000fe200078e02ff */
[----:B------:R-:W-:-:S02]  /*0a30*/  MOV R13, RZ ;  /* 0x000000ff000d7202 */ /* 0x000fc40000000f00 */
[----:B------:R-:W-:Y:S02]  /*0a40*/  @!P0 MOV R22, R116 ;  /* 0x0000007400168202 */ /* 0x000fe40000000f00 */
[----:B------:R-:W-:Y:S01]  /*0a50*/  @!P0 MOV R23, R119 ;  /* 0x0000007700178202 */ /* 0x000fe20000000f00 */
[C---:B------:R-:W-:Y:S01]  /*0a60*/  @!P0 IMAD R15, R27.reuse, R45, R14 ;  /* 0x0000002d1b0f8224 */ /* 0x040fe200078e020e */
[----:B------:R3:W5:Y:S01]  /*0a70*/  @!P3 LDG.E R12, desc[UR6][R18.64] ;  /* 0x00000006120cb981 */ /* 0x000762000c1e1900 */
[----:B------:R-:W0:Y:S01]  /*0a80*/  @!P1 LDC.64 R48, c[0x0][0x3f8] ;  /* 0x0000fe00ff309b82 */ /* 0x000e220000000a00 */
[----:B------:R-:W-:Y:S02]  /*0a90*/  @!P0 IMAD.WIDE.U32 R22, R27, R44, R22 ;  /* 0x0000002c1b168225 */ /* 0x000fe400078e0016 */
[----:B------:R3:W5:Y:S01]  /*0aa0*/  @!P3 LDG.E R13, desc[UR6][R16.64] ;  /* 0x00000006100db981 */ /* 0x000762000c1e1900 */
[----:B--2---:R-:W-:-:S04]  /*0ab0*/  @!P4 IADD3 R20, P3, PT, R21, R40, RZ ;  /* 0x000000281514c210 */ /* 0x004fc80007f7e0ff */
[----:B------:R-:W2:Y:S01]  /*0ac0*/  @!P0 LDC.64 R44, c[0x0][0x398] ;  /* 0x0000e600ff2c8b82 */ /* 0x000ea20000000a00 */
[----:B---3--:R-:W-:Y:S02]  /*0ad0*/  @!P4 IADD3 R18, P5, PT, R21, R38, RZ ;  /* 0x000000261512c210 */ /* 0x008fe40007fbe0ff */
[----:B------:R-:W-:Y:S02]  /*0ae0*/  @!P4 IADD3.X R21, PT, PT, R6, R41, RZ, P3, !PT ;  /* 0x000000290615c210 */ /* 0x000fe40001ffe4ff */
[----:B------:R-:W-:-:S03]  /*0af0*/  MOV R14, RZ ;  /* 0x000000ff000e7202 */ /* 0x000fc60000000f00 */
[----:B------:R-:W3:Y:S01]  /*0b00*/  @!P2 LDC.64 R40, c[0x0][0x3a0] ;  /* 0x0000e800ff28ab82 */ /* 0x000ee20000000a00 */
[----:B------:R-:W-:Y:S02]  /*0b10*/  @!P4 IADD3.X R19, PT, PT, R6, R39, RZ, P5, !PT ;  /* 0x000000270613c210 */ /* 0x000fe40002ffe4ff */
[----:B------:R-:W-:Y:S02]  /*0b20*/  @!P0 IADD3 R15, PT, PT, R23, R15, RZ ;  /* 0x0000000f170f8210 */ /* 0x000fe40007ffe0ff */
[C---:B------:R-:W-:Y:S01]  /*0b30*/  @!P0 SHF.L.U32 R17, R22.reuse, 0x1, RZ ;  /* 0x0000000116118819 */ /* 0x040fe200000006ff */
[----:B------:R0:W5:Y:S01]  /*0b40*/  @!P4 LDG.E R14, desc[UR6][R18.64] ;  /* 0x00000006120ec981 */ /* 0x000162000c1e1900 */
[----:B------:R-:W-:Y:S01]  /*0b50*/  @!P0 SHF.L.U64.HI R6, R22, 0x1, R15 ;  /* 0x0000000116068819 */ /* 0x000fe2000001020f */
[----:B-1----:R-:W-:Y:S01]  /*0b60*/  @!P2 IMAD R16, R35, R46, RZ ;  /* 0x0000002e2310a224 */ /* 0x002fe200078e02ff */
[----:B------:R-:W-:Y:S02]  /*0b70*/  MOV R15, RZ ;  /* 0x000000ff000f7202 */ /* 0x000fe40000000f00 */
[----:B0-----:R-:W-:-:S02]  /*0b80*/  @!P0 IADD3 R22, P3, PT, R17, R42, RZ ;  /* 0x0000002a11168210 */ /* 0x001fc40007f7e0ff */
[----:B------:R-:W-:Y:S02]  /*0b90*/  IADD3 R33, PT, PT, R25, 0x38, RZ ;  /* 0x0000003819217810 */ /* 0x000fe40007ffe0ff */
[----:B------:R-:W-:Y:S02]  /*0ba0*/  @!P2 MOV R18, R116 ;  /* 0x000000740012a202 */ /* 0x000fe40000000f00 */
[----:B------:R-:W-:Y:S01]  /*0bb0*/  @!P2 MOV R19, R119 ;  /* 0x000000770013a202 */ /* 0x000fe20000000f00 */
[C---:B------:R-:W-:Y:S01]  /*0bc0*/  @!P2 IMAD R27, R29.reuse, R47, R16 ;  /* 0x0000002f1d1ba224 */ /* 0x040fe200078e0210 */
[----:B------:R-:W-:Y:S01]  /*0bd0*/  @!P0 IADD3.X R23, PT, PT, R6, R43, RZ, P3, !PT ;  /* 0x0000002b06178210 */ /* 0x000fe20001ffe4ff */
[----:B------:R2:W5:Y:S01]  /*0be0*/  @!P4 LDG.E R15, desc[UR6][R20.64] ;  /* 0x00000006140fc981 */ /* 0x000562000c1e1900 */
[----:B------:R-:W-:Y:S01]  /*0bf0*/  @!P2 IMAD.WIDE.U32 R18, R29, R46, R18 ;  /* 0x0000002e1d12a225 */ /* 0x000fe200078e0012 */
[----:B------:R-:W-:Y:S01]  /*0c00*/  ISETP.GE.U32.AND P3, PT, R33, UR8, PT ;  /* 0x0000000821007c0c */ /* 0x000fe2000bf66070 */
[----:B------:R-:W0:Y:S01]  /*0c10*/  @!P2 LDC.64 R42, c[0x0][0x398] ;  /* 0x0000e600ff2aab82 */ /* 0x000e220000000a00 */
[----:B------:R-:W-:Y:S01]  /*0c20*/  SHF.R.S32.HI R39, RZ, 0x1f, R33 ;  /* 0x0000001fff277819 */ /* 0x000fe20000011421 */
[----:B------:R-:W-:Y:S01]  /*0c30*/  @!P1 IMAD R24, R37, R48, RZ ;  /* 0x0000003025189224 */ /* 0x000fe200078e02ff */
[----:B------:R-:W-:-:S02]  /*0c40*/  @!P1 MOV R28, R116 ;  /* 0x00000074001c9202 */ /* 0x000fc40000000f00 */
[----:B--2---:R-:W-:Y:S02]  /*0c50*/  @!P0 IADD3 R20, P4, PT, R17, R44, RZ ;  /* 0x0000002c11148210 */ /* 0x004fe40007f9e0ff */
[----:B------:R-:W-:Y:S02]  /*0c60*/  @!P2 IADD3 R17, PT, PT, R19, R27, RZ ;  /* 0x0000001b1311a210 */ /* 0x000fe40007ffe0ff */
[----:B------:R-:W-:Y:S02]  /*0c70*/  ISETP.GE.AND.EX P3, PT, R39, UR9, PT, P3 ;  /* 0x0000000927007c0c */ /* 0x000fe4000bf66330 */
[----:B------:R-:W-:Y:S02]  /*0c80*/  @!P2 SHF.L.U32 R19, R18, 0x1, RZ ;  /* 0x000000011213a819 */ /* 0x000fe400000006ff */
[----:B------:R-:W-:Y:S02]  /*0c90*/  @!P1 MOV R29, R119 ;  /* 0x00000077001d9202 */ /* 0x000fe40000000f00 */
[----:B------:R-:W-:-:S02]  /*0ca0*/  @!P0 IADD3.X R21, PT, PT, R6, R45, RZ, P4, !PT ;  /* 0x0000002d06158210 */ /* 0x000fc400027fe4ff */
[----:B------:R-:W-:Y:S01]  /*0cb0*/  @!P2 SHF.L.U64.HI R6, R18, 0x1, R17 ;  /* 0x000000011206a819 */ /* 0x000fe20000010211 */
[----:B------:R-:W-:Y:S01]  /*0cc0*/  @!P1 IMAD R37, R31, R49, R24 ;  /* 0x000000311f259224 */ /* 0x000fe200078e0218 */
[----:B---3--:R-:W-:Y:S01]  /*0cd0*/  @!P2 IADD3 R26, P4, PT, R19, R40, RZ ;  /* 0x00000028131aa210 */ /* 0x008fe20007f9e0ff */
[----:B------:R-:W-:Y:S01]  /*0ce0*/  @!P1 IMAD.WIDE.U32 R28, R31, R48, R28 ;  /* 0x000000301f1c9225 */ /* 0x000fe200078e001c */
[----:B------:R-:W-:Y:S01]  /*0cf0*/  IADD3 R35, PT, PT, R25, 0x40, RZ ;  /* 0x0000004019237810 */ /* 0x000fe20007ffe0ff */
[----:B------:R-:W1:Y:S01]  /*0d00*/  @!P1 LDC.64 R30, c[0x0][0x3a0] ;  /* 0x0000e800ff1e9b82 */ /* 0x000e620000000a00 */
[----:B------:R-:W-:Y:S02]  /*0d10*/  @!P2 IADD3.X R27, PT, PT, R6, R41, RZ, P4, !PT ;  /* 0x00000029061ba210 */ /* 0x000fe400027fe4ff */
[----:B------:R-:W-:Y:S02]  /*0d20*/  ISETP.GE.U32.AND P4, PT, R35, UR8, PT ;  /* 0x0000000823007c0c */ /* 0x000fe4000bf86070 */
[----:B------:R-:W-:-:S03]  /*0d30*/  SHF.R.S32.HI R41, RZ, 0x1f, R35 ;  /* 0x0000001fff297819 */ /* 0x000fc60000011423 */
[----:B------:R-:W2:Y:S01]  /*0d40*/  @!P3 LDC.64 R46, c[0x0][0x3f8] ;  /* 0x0000fe00ff2ebb82 */ /* 0x000ea20000000a00 */
[----:B------:R-:W-:Y:S02]  /*0d50*/  ISETP.GE.AND.EX P4, PT, R41, UR9, PT, P4 ;  /* 0x0000000929007c0c */ /* 0x000fe4000bf86340 */
[----:B------:R-:W-:Y:S02]  /*0d60*/  MOV R16, RZ ;  /* 0x000000ff00107202 */ /* 0x000fe40000000f00 */
[----:B------:R-:W-:-:S03]  /*0d70*/  MOV R17, RZ ;  /* 0x000000ff00117202 */ /* 0x000fc60000000f00 */
[----:B------:R-:W3:Y:S01]  /*0d80*/  @!P1 LDC.64 R44, c[0x0][0x398] ;  /* 0x0000e600ff2c9b82 */ /* 0x000ee20000000a00 */
[----:B------:R0:W5:Y:S01]  /*0d90*/  @!P0 LDG.E R16, desc[UR6][R22.64] ;  /* 0x0000000616108981 */ /* 0x000162000c1e1900 */
[----:B------:R-:W-:-:S03]  /*0da0*/  MOV R18, RZ ;  /* 0x000000ff00127202 */ /* 0x000fc60000000f00 */
[----:B------:R-:W5:Y:S03]  /*0db0*/  @!P0 LDG.E R17, desc[UR6][R20.64] ;  /* 0x0000000614118981 */ /* 0x000f66000c1e1900 */
[----:B------:R-:W3:Y:S01]  /*0dc0*/  @!P4 LDC.64 R52, c[0x0][0x3f8] ;  /* 0x0000fe00ff34cb82 */ /* 0x000ee20000000a00 */
[----:B------:R1:W5:Y:S01]  /*0dd0*/  @!P2 LDG.E R18, desc[UR6][R26.64] ;  /* 0x000000061a12a981 */ /* 0x000362000c1e1900 */
[----:B0-----:R-:W-:Y:S02]  /*0de0*/  @!P2 IADD3 R22, P0, PT, R19, R42, RZ ;  /* 0x0000002a1316a210 */ /* 0x001fe40007f1e0ff */
[----:B------:R-:W-:Y:S02]  /*0df0*/  @!P1 IADD3 R19, PT, PT, R29, R37, RZ ;  /* 0x000000251d139210 */ /* 0x000fe40007ffe0ff */
[----:B------:R-:W-:Y:S02]  /*0e00*/  @!P1 SHF.L.U32 R29, R28, 0x1, RZ ;  /* 0x000000011c1d9819 */ /* 0x000fe400000006ff */
[----:B------:R-:W0:Y:S01]  /*0e10*/  @!P3 LDC.64 R48, c[0x0][0x3a0] ;  /* 0x0000e800ff30bb82 */ /* 0x000e220000000a00 */
[----:B------:R-:W-:-:S02]  /*0e20*/  @!P2 IADD3.X R23, PT, PT, R6, R43, RZ, P0, !PT ;  /* 0x0000002b0617a210 */ /* 0x000fc400007fe4ff */
[----:B------:R-:W-:Y:S02]  /*0e30*/  IADD3 R37, PT, PT, R25, 0x48, RZ ;  /* 0x0000004819257810 */ /* 0x000fe40007ffe0ff */
[----:B------:R-:W-:Y:S02]  /*0e40*/  @!P1 SHF.L.U64.HI R6, R28, 0x1, R19 ;  /* 0x000000011c069819 */ /* 0x000fe40000010213 */
[----:B-1----:R-:W-:Y:S01]  /*0e50*/  @!P1 IADD3 R26, P0, PT, R29, R30, RZ ;  /* 0x0000001e1d1a9210 */ /* 0x002fe20007f1e0ff */
[----:B------:R-:W1:Y:S01]  /*0e60*/  @!P3 LDC.64 R50, c[0x0][0x398] ;  /* 0x0000e600ff32bb82 */ /* 0x000e620000000a00 */
[----:B------:R-:W-:Y:S02]  /*0e70*/  ISETP.GE.U32.AND P5, PT, R37, UR8, PT ;  /* 0x0000000825007c0c */ /* 0x000fe4000bfa6070 */
[----:B------:R-:W-:Y:S02]  /*0e80*/  SHF.R.S32.HI R43, RZ, 0x1f, R37 ;  /* 0x0000001fff2b7819 */ /* 0x000fe40000011425 */
[----:B------:R-:W-:Y:S01]  /*0e90*/  @!P1 IADD3.X R27, PT, PT, R6, R31, RZ, P0, !PT ;  /* 0x0000001f061b9210 */ /* 0x000fe200007fe4ff */
[----:B--2---:R-:W-:Y:S01]  /*0ea0*/  @!P3 IMAD R24, R39, R46, RZ ;  /* 0x0000002e2718b224 */ /* 0x004fe200078e02ff */
[----:B------:R-:W-:-:S02]  /*0eb0*/  @!P3 MOV R30, R116 ;  /* 0x00000074001eb202 */ /* 0x000fc40000000f00 */
[----:B------:R-:W-:Y:S02]  /*0ec0*/  @!P3 MOV R31, R119 ;  /* 0x00000077001fb202 */ /* 0x000fe40000000f00 */
[----:B------:R-:W-:Y:S02]  /*0ed0*/  MOV R19, RZ ;  /* 0x000000ff00137202 */ /* 0x000fe40000000f00 */
[----:B------:R-:W-:Y:S01]  /*0ee0*/  ISETP.GE.AND.EX P5, PT, R43, UR9, PT, P5 ;  /* 0x000000092b007c0c */ /* 0x000fe2000bfa6350 */
[C---:B------:R-:W-:Y:S02]  /*0ef0*/  @!P3 IMAD R39, R33.reuse, R47, R24 ;  /* 0x0000002f2127b224 */ /* 0x040fe400078e0218 */
[----:B------:R-:W-:Y:S01]  /*0f00*/  @!P3 IMAD.WIDE.U32 R30, R33, R46, R30 ;  /* 0x0000002e211eb225 */ /* 0x000fe200078e001e */
[----:B------:R2:W5:Y:S01]  /*0f10*/  @!P2 LDG.E R19, desc[UR6][R22.64] ;  /* 0x000000061613a981 */ /* 0x000562000c1e1900 */
[----:B---3--:R-:W-:Y:S02]  /*0f20*/  @!P1 IADD3 R28, P2, PT, R29, R44, RZ ;  /* 0x0000002c1d1c9210 */ /* 0x008fe40007f5e0ff */
[----:B------:R-:W-:Y:S01]  /*0f30*/  CS2R R20, SRZ ;  /* 0x0000000000147805 */ /* 0x000fe2000001ff00 */
[----:B------:R-:W3:Y:S01]  /*0f40*/  @!P4 LDC.64 R46, c[0x0][0x3a0] ;  /* 0x0000e800ff2ecb82 */ /* 0x000ee20000000a00 */
[----:B------:R-:W-:-:S02]  /*0f50*/  @!P1 IADD3.X R29, PT, PT, R6, R45, RZ, P2, !PT ;  /* 0x0000002d061d9210 */ /* 0x000fc400017fe4ff */
[----:B------:R-:W-:Y:S02]  /*0f60*/  @!P3 SHF.L.U32 R33, R30, 0x1, RZ ;  /* 0x000000011e21b819 */ /* 0x000fe400000006ff */
[----:B------:R1:W5:Y:S01]  /*0f70*/  @!P1 LDG.E R20, desc[UR6][R26.64] ;  /* 0x000000061a149981 */ /* 0x000362000c1e1900 */
[----:B--2---:R-:W-:Y:S01]  /*0f80*/  @!P3 IADD3 R23, PT, PT, R31, R39, RZ ;  /* 0x000000271f17b210 */ /* 0x004fe20007ffe0ff */
[----:B------:R-:W-:Y:S01]  /*0f90*/  @!P4 IMAD R22, R41, R52, RZ ;  /* 0x000000342916c224 */ /* 0x000fe200078e02ff */
[----:B------:R-:W-:Y:S01]  /*0fa0*/  IADD3 R39, PT, PT, R25, 0x50, RZ ;  /* 0x0000005019277810 */ /* 0x000fe20007ffe0ff */
[----:B------:R-:W2:Y:S01]  /*0fb0*/  @!P5 LDC.64 R44, c[0x0][0x3f8] ;  /* 0x0000fe00ff2cdb82 */ /* 0x000ea20000000a00 */
[----:B------:R2:W5:Y:S02]  /*0fc0*/  @!P1 LDG.E R21, desc[UR6][R28.64] ;  /* 0x000000061c159981 */ /* 0x000564000c1e1900 */
[----:B------:R-:W-:Y:S02]  /*0fd0*/  ISETP.GE.U32.AND P2, PT, R39, UR8, PT ;  /* 0x0000000827007c0c */ /* 0x000fe4000bf46070 */
[----:B------:R-:W-:-:S02]  /*0fe0*/  SHF.R.S32.HI R41, RZ, 0x1f, R39 ;  /* 0x0000001fff297819 */ /* 0x000fc40000011427 */
[----:B------:R-:W-:Y:S02]  /*0ff0*/  @!P3 SHF.L.U64.HI R6, R30, 0x1, R23 ;  /* 0x000000011e06b819 */ /* 0x000fe40000010217 */
[----:B------:R-:W-:Y:S02]  /*1000*/  ISETP.GE.AND.EX P2, PT, R41, UR9, PT, P2 ;  /* 0x0000000929007c0c */ /* 0x000fe4000bf46320 */
[C---:B0-----:R-:W-:Y:S02]  /*1010*/  @!P3 IADD3 R30, P0, PT, R33.reuse, R48, RZ ;  /* 0x00000030211eb210 */ /* 0x041fe40007f1e0ff */
[----:B-1----:R-:W-:Y:S02]  /*1020*/  @!P3 IADD3 R32, P1, PT, R33, R50, RZ ;  /* 0x000000322120b210 */ /* 0x002fe40007f3e0ff */
[----:B------:R-:W-:Y:S02]  /*1030*/  @!P3 IADD3.X R31, PT, PT, R6, R49, RZ, P0, !PT ;  /* 0x00000031061fb210 */ /* 0x000fe400007fe4ff */
[----:B------:R-:W0:Y:S01]  /*1040*/  @!P4 LDC.64 R48, c[0x0][0x398] ;  /* 0x0000e600ff30cb82 */ /* 0x000e220000000a00 */
[----:B------:R-:W-:-:S02]  /*1050*/  @!P4 MOV R26, R116 ;  /* 0x00000074001ac202 */ /* 0x000fc40000000f00 */
[----:B------:R-:W-:Y:S02]  /*1060*/  @!P4 MOV R27, R119 ;  /* 0x00000077001bc202 */ /* 0x000fe40000000f00 */
[----:B------:R-:W-:Y:S01]  /*1070*/  @!P3 IADD3.X R33, PT, PT, R6, R51, RZ, P1, !PT ;  /* 0x000000330621b210 */ /* 0x000fe20000ffe4ff */
[C---:B------:R-:W-:Y:S02]  /*1080*/  @!P4 IMAD R23, R35.reuse, R53, R22 ;  /* 0x000000352317c224 */ /* 0x040fe400078e0216 */
[----:B------:R-:W1:Y:S01]  /*1090*/  @!P5 LDC.64 R50, c[0x0][0x3a0] ;  /* 0x0000e800ff32db82 */ /* 0x000e620000000a00 */
[----:B------:R-:W-:Y:S01]  /*10a0*/  MOV R22, RZ ;  /* 0x000000ff00167202 */ /* 0x000fe20000000f00 */
[----:B------:R-:W-:Y:S01]  /*10b0*/  @!P4 IMAD.WIDE.U32 R26, R35, R52, R26 ;  /* 0x00000034231ac225 */ /* 0x000fe200078e001a */
[----:B------:R-:W-:-:S03]  /*10c0*/  IADD3 R35, PT, PT, R25, 0x58, RZ ;  /* 0x0000005819237810 */ /* 0x000fc60007ffe0ff */
[----:B--2---:R-:W-:Y:S01]  /*10d0*/  @!P5 IMAD R24, R43, R44, RZ ;  /* 0x0000002c2b18d224 */ /* 0x004fe200078e02ff */
[----:B------:R2:W5:Y:S01]  /*10e0*/  @!P3 LDG.E R22, desc[UR6][R30.64] ;  /* 0x000000061e16b981 */ /* 0x000562000c1e1900 */
[----:B------:R-:W4:Y:S01]  /*10f0*/  @!P2 LDC.64 R54, c[0x0][0x3f8] ;  /* 0x0000fe00ff36ab82 */ /* 0x000f220000000a00 */
[----:B------:R-:W-:-:S07]  /*1100*/  @!P4 IADD3 R23, PT, PT, R27, R23, RZ ;  /* 0x000000171b17c210 */ /* 0x000fce0007ffe0ff */
[----:B------:R-:W1:Y:S01]  /*1110*/  @!P5 LDC.64 R52, c[0x0][0x398] ;  /* 0x0000e600ff34db82 */ /* 0x000e620000000a00 */
[C---:B------:R-:W-:Y:S02]  /*1120*/  @!P4 SHF.L.U32 R29, R26.reuse, 0x1, RZ ;  /* 0x000000011a1dc819 */ /* 0x040fe400000006ff */
[----:B------:R-:W-:Y:S02]  /*1130*/  ISETP.GE.U32.AND P0, PT, R35, UR8, PT ;  /* 0x0000000823007c0c */ /* 0x000fe4000bf06070 */
[----:B------:R-:W-:Y:S02]  /*1140*/  SHF.R.S32.HI R43, RZ, 0x1f, R35 ;  /* 0x0000001fff2b7819 */ /* 0x000fe40000011423 */
[----:B--2---:R-:W-:Y:S02]  /*1150*/  @!P5 MOV R30, R116 ;  /* 0x00000074001ed202 */ /* 0x004fe40000000f00 */
[----:B------:R-:W-:Y:S02]  /*1160*/  @!P5 MOV R31, R119 ;  /* 0x00000077001fd202 */ /* 0x000fe40000000f00 */
[----:B------:R-:W-:Y:S01]  /*1170*/  @!P4 SHF.L.U64.HI R6, R26, 0x1, R23 ;  /* 0x000000011a06c819 */ /* 0x000fe20000010217 */
[----:B------:R-:W-:Y:S01]  /*1180*/  @!P5 IMAD R45, R37, R45, R24 ;  /* 0x0000002d252dd224 */ /* 0x000fe200078e0218 */
[----:B---3--:R-:W-:Y:S01]  /*1190*/  @!P4 IADD3 R26, P1, PT, R29, R46, RZ ;  /* 0x0000002e1d1ac210 */ /* 0x008fe20007f3e0ff */
[----:B------:R-:W-:Y:S01]  /*11a0*/  @!P5 IMAD.WIDE.U32 R30, R37, R44, R30 ;  /* 0x0000002c251ed225 */ /* 0x000fe200078e001e */
[----:B------:R-:W-:-:S02]  /*11b0*/  ISETP.GE.AND.EX P0, PT, R43, UR9, PT, P0 ;  /* 0x000000092b007c0c */ /* 0x000fc4000bf06300 */
[----:B------:R-:W-:Y:S02]  /*11c0*/  @!P4 IADD3.X R27, PT, PT, R6, R47, RZ, P1, !PT ;  /* 0x0000002f061bc210 */ /* 0x000fe40000ffe4ff */
[----:B0-----:R-:W-:Y:S02]  /*11d0*/  @!P4 IADD3 R28, P1, PT, R29, R48, RZ ;  /* 0x000000301d1cc210 */ /* 0x001fe40007f3e0ff */
[----:B------:R-:W-:Y:S01]  /*11e0*/  MOV R23, RZ ;  /* 0x000000ff00177202 */ /* 0x000fe20000000f00 */
[----:B------:R0:W2:Y:S01]  /*11f0*/  @!P4 LDG.E R56, desc[UR6][R26.64] ;  /* 0x000000061a38c981 */ /* 0x0000a2000c1e1900 */
[----:B------:R-:W-:Y:S01]  /*1200*/  @!P5 IADD3 R37, PT, PT, R31, R45, RZ ;  /* 0x0000002d1f25d210 */ /* 0x000fe20007ffe0ff */
[----:B----4-:R-:W-:Y:S01]  /*1210*/  @!P2 IMAD R24, R41, R54, RZ ;  /* 0x000000362918a224 */ /* 0x010fe200078e02ff */
[----:B------:R-:W-:Y:S01]  /*1220*/  @!P5 SHF.L.U32 R31, R30, 0x1, RZ ;  /* 0x000000011e1fd819 */ /* 0x000fe200000006ff */
[----:B------:R-:W3:Y:S01]  /*1230*/  @!P2 LDC.64 R44, c[0x0][0x3a0] ;  /* 0x0000e800ff2cab82 */ /* 0x000ee20000000a00 */
[----:B------:R-:W-:Y:S01]  /*1240*/  @!P4 IADD3.X R29, PT, PT, R6, R49, RZ, P1, !PT ;  /* 0x00000031061dc210 */ /* 0x000fe20000ffe4ff */
[----:B------:R4:W2:Y:S01]  /*1250*/  @!P3 LDG.E R23, desc[UR6][R32.64] ;  /* 0x000000062017b981 */ /* 0x0008a2000c1e1900 */
[----:B------:R-:W-:-:S02]  /*1260*/  @!P5 SHF.L.U64.HI R6, R30, 0x1, R37 ;  /* 0x000000011e06d819 */ /* 0x000fc40000010225 */
[----:B-1----:R-:W-:Y:S02]  /*1270*/  @!P5 IADD3 R30, P1, PT, R31, R50, RZ ;  /* 0x000000321f1ed210 */ /* 0x002fe40007f3e0ff */
[----:B0-----:R-:W-:Y:S01]  /*1280*/  @!P2 MOV R26, R116 ;  /* 0x00000074001aa202 */ /* 0x001fe20000000f00 */
[----:B------:R-:W0:Y:S01]  /*1290*/  @!P0 LDC.64 R48, c[0x0][0x3f8] ;  /* 0x0000fe00ff308b82 */ /* 0x000e220000000a00 */
[----:B------:R-:W-:Y:S01]  /*12a0*/  @!P2 MOV R27, R119 ;  /* 0x00000077001ba202 */ /* 0x000fe20000000f00 */
[----:B------:R-:W-:Y:S01]  /*12b0*/  @!P2 IMAD R41, R39, R55, R24 ;  /* 0x000000372729a224 */ /* 0x000fe200078e0218 */
[----:B------:R-:W-:Y:S01]  /*12c0*/  IADD3 R37, PT, PT, R25, 0x60, RZ ;  /* 0x0000006019257810 */ /* 0x000fe20007ffe0ff */
[----:B------:R1:W2:Y:S01]  /*12d0*/  @!P4 LDG.E R57, desc[UR6][R28.64] ;  /* 0x000000061c39c981 */ /* 0x0002a2000c1e1900 */
[----:B----4-:R-:W-:Y:S01]  /*12e0*/  @!P5 IADD3 R32, P3, PT, R31, R52, RZ ;  /* 0x000000341f20d210 */ /* 0x010fe20007f7e0ff */
[----:B------:R-:W-:Y:S01]  /*12f0*/  @!P2 IMAD.WIDE.U32 R26, R39, R54, R26 ;  /* 0x00000036271aa225 */ /* 0x000fe200078e001a */
[----:B------:R-:W-:Y:S01]  /*1300*/  @!P5 IADD3.X R31, PT, PT, R6, R51, RZ, P1, !PT ;  /* 0x00000033061fd210 */ /* 0x000fe20000ffe4ff */
[----:B------:R-:W4:Y:S01]  /*1310*/  @!P2 LDC.64 R46, c[0x0][0x398] ;  /* 0x0000e600ff2eab82 */ /* 0x000f220000000a00 */
[----:B------:R-:W-:-:S02]  /*1320*/  ISETP.GE.U32.AND P1, PT, R37, UR8, PT ;  /* 0x0000000825007c0c */ /* 0x000fc4000bf26070 */
[----:B------:R-:W-:Y:S01]  /*1330*/  SHF.R.S32.HI R39, RZ, 0x1f, R37 ;  /* 0x0000001fff277819 */ /* 0x000fe20000011425 */
[----:B------:R-:W2:Y:S03]  /*1340*/  @!P5 LDG.E R58, desc[UR6][R30.64] ;  /* 0x000000061e3ad981 */ /* 0x000ea6000c1e1900 */
[----:B------:R-:W-:Y:S02]  /*1350*/  ISETP.GE.AND.EX P1, PT, R39, UR9, PT, P1 ;  /* 0x0000000927007c0c */ /* 0x000fe4000bf26310 */
[----:B------:R-:W-:-:S05]  /*1360*/  @!P5 IADD3.X R33, PT, PT, R6, R53, RZ, P3, !PT ;  /* 0x000000350621d210 */ /* 0x000fca0001ffe4ff */
[----:B------:R1:W2:Y:S01]  /*1370*/  @!P5 LDG.E R59, desc[UR6][R32.64] ;  /* 0x00000006203bd981 */ /* 0x0002a2000c1e1900 */
[----:B------:R-:W-:Y:S01]  /*1380*/  @!P2 IADD3 R27, PT, PT, R27, R41, RZ ;  /* 0x000000291b1ba210 */ /* 0x000fe20007ffe0ff */
[----:B0-----:R-:W-:-:S04]  /*1390*/  @!P0 IMAD R24, R43, R48, RZ ;  /* 0x000000302b188224 */ /* 0x001fc800078e02ff */
[----:B------:R-:W0:Y:S01]  /*13a0*/  @!P1 LDC.64 R52, c[0x0][0x3f8] ;  /* 0x0000fe00ff349b82 */ /* 0x000e220000000a00 */
[----:B-1----:R-:W-:-:S07]  /*13b0*/  @!P2 SHF.L.U32 R29, R26, 0x1, RZ ;  /* 0x000000011a1da819 */ /* 0x002fce00000006ff */
[----:B------:R-:W1:Y:S01]  /*13c0*/  @!P0 LDC.64 R32, c[0x0][0x3a0] ;  /* 0x0000e800ff208b82 */ /* 0x000e620000000a00 */
[----:B------:R-:W-:Y:S01]  /*13d0*/  @!P2 SHF.L.U64.HI R6, R26, 0x1, R27 ;  /* 0x000000011a06a819 */ /* 0x000fe2000001021b */
[----:B------:R-:W-:Y:S01]  /*13e0*/  @!P0 IMAD R41, R35, R49, R24 ;  /* 0x0000003123298224 */ /* 0x000fe200078e0218 */
[----:B------:R-:W-:Y:S02]  /*13f0*/  ISETP.NE.AND P5, PT, RZ, UR4, PT ;  /* 0x00000004ff007c0c */ /* 0x000fe4000bfa5270 */
[----:B---3--:R-:W-:-:S03]  /*1400*/  @!P2 IADD3 R26, P3, PT, R29, R44, RZ ;  /* 0x0000002c1d1aa210 */ /* 0x008fc60007f7e0ff */
[----:B------:R-:W3:Y:S01]  /*1410*/  @!P0 LDC.64 R42, c[0x0][0x398] ;  /* 0x0000e600ff2a8b82 */ /* 0x000ee20000000a00 */
[----:B----4-:R-:W-:Y:S02]  /*1420*/  @!P2 IADD3 R28, P4, PT, R29, R46, RZ ;  /* 0x0000002e1d1ca210 */ /* 0x010fe40007f9e0ff */
[----:B------:R-:W-:Y:S02]  /*1430*/  @!P0 MOV R30, R116 ;  /* 0x00000074001e8202 */ /* 0x000fe40000000f00 */
[----:B------:R-:W-:Y:S02]  /*1440*/  @!P0 MOV R31, R119 ;  /* 0x00000077001f8202 */ /* 0x000fe40000000f00 */
[----:B------:R-:W-:Y:S02]  /*1450*/  IADD3 R49, PT, PT, R25, 0x68, RZ ;  /* 0x0000006819317810 */ /* 0x000fe40007ffe0ff */
[C---:B------:R-:W-:Y:S01]  /*1460*/  @!P2 IADD3.X R27, PT, PT, R6.reuse, R45, RZ, P3, !PT ;  /* 0x0000002d061ba210 */ /* 0x040fe20001ffe4ff */
[----:B------:R-:W-:Y:S01]  /*1470*/  @!P0 IMAD.WIDE.U32 R30, R35, R48, R30 ;  /* 0x00000030231e8225 */ /* 0x000fe200078e001e */
[----:B------:R-:W-:Y:S01]  /*1480*/  @!P2 IADD3.X R29, PT, PT, R6, R47, RZ, P4, !PT ;  /* 0x0000002f061da210 */ /* 0x000fe200027fe4ff */
[----:B------:R-:W4:Y:S01]  /*1490*/  @!P1 LDC.64 R34, c[0x0][0x3a0] ;  /* 0x0000e800ff229b82 */ /* 0x000f220000000a00 */
[----:B------:R-:W-:Y:S01]  /*14a0*/  ISETP.GE.U32.AND P3, PT, R49, UR8, PT ;  /* 0x0000000831007c0c */ /* 0x000fe2000bf66070 */
[----:B------:R-:W2:Y:S01]  /*14b0*/  @!P2 LDG.E R60, desc[UR6][R26.64] ;  /* 0x000000061a3ca981 */ /* 0x000ea2000c1e1900 */
[----:B------:R-:W-:-:S02]  /*14c0*/  SHF.R.S32.HI R47, RZ, 0x1f, R49 ;  /* 0x0000001fff2f7819 */ /* 0x000fc40000011431 */
[----:B------:R-:W-:Y:S01]  /*14d0*/  @!P0 IADD3 R31, PT, PT, R31, R41, RZ ;  /* 0x000000291f1f8210 */ /* 0x000fe20007ffe0ff */
[----:B------:R0:W2:Y:S01]  /*14e0*/  @!P2 LDG.E R61, desc[UR6][R28.64] ;  /* 0x000000061c3da981 */ /* 0x0000a2000c1e1900 */
[----:B------:R-:W-:Y:S02]  /*14f0*/  ISETP.GE.AND.EX P3, PT, R47, UR9, PT, P3 ;  /* 0x000000092f007c0c */ /* 0x000fe4000bf66330 */
[C---:B------:R-:W-:Y:S02]  /*1500*/  @!P0 SHF.L.U32 R45, R30.reuse, 0x1, RZ ;  /* 0x000000011e2d8819 */ /* 0x040fe400000006ff */
[----:B------:R-:W-:Y:S02]  /*1510*/  @!P0 SHF.L.U64.HI R6, R30, 0x1, R31 ;  /* 0x000000011e068819 */ /* 0x000fe4000001021f */
[C---:B------:R-:W-:Y:S01]  /*1520*/  IADD3 R51, PT, PT, R25.reuse, 0x70, RZ ;  /* 0x0000007019337810 */ /* 0x040fe20007ffe0ff */
[----:B0-----:R-:W0:Y:S01]  /*1530*/  @P5 LDC.64 R28, c[0x0][0x3b0] ;  /* 0x0000ec00ff1c5b82 */ /* 0x001e220000000a00 */
[----:B------:R-:W-:-:S02]  /*1540*/  IADD3 R38, PT, PT, R25, 0x78, RZ ;  /* 0x0000007819267810 */ /* 0x000fc40007ffe0ff */
[----:B-1----:R-:W-:Y:S01]  /*1550*/  @!P0 IADD3 R30, P6, PT, R45, R32, RZ ;  /* 0x000000202d1e8210 */ /* 0x002fe20007fde0ff */
[----:B------:R-:W-:-:S04]  /*1560*/  @!P1 IMAD R32, R39, R52, RZ ;  /* 0x0000003427209224 */ /* 0x000fc800078e02ff */
[----:B------:R-:W1:Y:S01]  /*1570*/  @!P1 LDC.64 R24, c[0x0][0x398] ;  /* 0x0000e600ff189b82 */ /* 0x000e620000000a00 */
[----:B------:R-:W-:Y:S01]  /*1580*/  @!P0 IADD3.X R31, PT, PT, R6, R33, RZ, P6, !PT ;  /* 0x00000021061f8210 */ /* 0x000fe200037fe4ff */
[----:B------:R-:W-:Y:S01]  /*1590*/  @!P1 IMAD R39, R37, R53, R32 ;  /* 0x0000003525279224 */ /* 0x000fe200078e0220 */
[----:B------:R-:W-:Y:S02]  /*15a0*/  ISETP.GE.U32.AND P4, PT, R51, UR8, PT ;  /* 0x0000000833007c0c */ /* 0x000fe4000bf86070 */
[----:B------:R-:W-:Y:S02]  /*15b0*/  SHF.R.S32.HI R55, RZ, 0x1f, R51 ;  /* 0x0000001fff377819 */ /* 0x000fe40000011433 */
[----:B------:R-:W-:Y:S01]  /*15c0*/  @!P1 MOV R32, R116 ;  /* 0x0000007400209202 */ /* 0x000fe20000000f00 */
[----:B------:R-:W1:Y:S01]  /*15d0*/  @!P3 LDC.64 R26, c[0x0][0x3f8] ;  /* 0x0000fe00ff1abb82 */ /* 0x000e620000000a00 */
[----:B------:R-:W-:Y:S02]  /*15e0*/  @!P1 MOV R33, R119 ;  /* 0x0000007700219202 */ /* 0x000fe40000000f00 */
[----:B---3--:R-:W-:-:S02]  /*15f0*/  @!P0 IADD3 R44, P6, PT, R45, R42, RZ ;  /* 0x0000002a2d2c8210 */ /* 0x008fc40007fde0ff */
[----:B------:R-:W-:Y:S02]  /*1600*/  CS2R R62, SRZ ;  /* 0x00000000003e7805 */ /* 0x000fe4000001ff00 */
[----:B------:R-:W-:Y:S01]  /*1610*/  ISETP.GE.AND.EX P4, PT, R55, UR9, PT, P4 ;  /* 0x0000000937007c0c */ /* 0x000fe2000bf86340 */
[----:B------:R-:W-:Y:S01]  /*1620*/  @!P1 IMAD.WIDE.U32 R32, R37, R52, R32 ;  /* 0x0000003425209225 */ /* 0x000fe200078e0020 */
[----:B------:R-:W-:Y:S02]  /*1630*/  @!P0 IADD3.X R45, PT, PT, R6, R43, RZ, P6, !PT ;  /* 0x0000002b062d8210 */ /* 0x000fe400037fe4ff */
[----:B------:R-:W-:Y:S01]  /*1640*/  LOP3.LUT R6, R3, 0xffff, RZ, 0xc0, !PT ;  /* 0x0000ffff03067812 */ /* 0x000fe200078ec0ff */
[----:B------:R3:W2:Y:S01]  /*1650*/  @!P0 LDG.E R62, desc[UR6][R30.64] ;  /* 0x000000061e3e8981 */ /* 0x0006a2000c1e1900 */
[----:B------:R-:W-:-:S03]  /*1660*/  @!P1 SHF.L.U32 R37, R32, 0x1, RZ ;  /* 0x0000000120259819 */ /* 0x000fc600000006ff */
[----:B------:R-:W-:Y:S01]  /*1670*/  IMAD R53, R113, 0x78, R6 ;  /* 0x0000007871357824 */ /* 0x000fe200078e0206 */
[----:B------:R-:W-:Y:S01]  /*1680*/  ISETP.GE.U32.AND P2, PT, R38, UR8, PT ;  /* 0x0000000826007c0c */ /* 0x000fe2000bf46070 */
[----:B------:R-:W-:Y:S01]  /*1690*/  IMAD.WIDE R66, R4, 0x8, R66 ;  /* 0x0000000804427825 */ /* 0x000fe200078e0242 */
[----:B------:R-:W-:Y:S01]  /*16a0*/  SHF.R.S32.HI R41, RZ, 0x1f, R38 ;  /* 0x0000001fff297819 */ /* 0x000fe20000011426 */
[----:B------:R1:W2:Y:S01]  /*16b0*/  @!P0 LDG.E R63, desc[UR6][R44.64] ;  /* 0x000000062c3f8981 */ /* 0x0002a2000c1e1900 */
[----:B---3--:R-:W-:Y:S01]  /*16c0*/  @!P1 IADD3 R31, PT, PT, R33, R39, RZ ;  /* 0x00000027211f9210 */ /* 0x008fe20007ffe0ff */
[----:B0-----:R-:W-:Y:S01]  /*16d0*/  @P5 IMAD.WIDE R42, R53, 0x2, R28 ;  /* 0x00000002352a5825 */ /* 0x001fe200078e021c */
[----:B----4-:R-:W-:Y:S01]  /*16e0*/  @!P1 IADD3 R36, P0, PT, R37, R34, RZ ;  /* 0x0000002225249210 */ /* 0x010fe20007f1e0ff */
[----:B------:R-:W0:Y:S01]  /*16f0*/  @!P3 LDC.64 R28, c[0x0][0x3a0] ;  /* 0x0000e800ff1cbb82 */ /* 0x000e220000000a00 */
[----:B------:R-:W-:Y:S01]  /*1700*/  @!P1 SHF.L.U64.HI R48, R32, 0x1, R31 ;  /* 0x0000000120309819 */ /* 0x000fe2000001021f */
[----:B------:R-:W3:Y:S01]  /*1710*/  LDG.E.64 R66, desc[UR6][R66.64] ;  /* 0x0000000642427981 */ /* 0x000ee2000c1e1b00 */
[----:B------:R-:W-:-:S02]  /*1720*/  ISETP.GE.AND.EX P2, PT, R41, UR9, PT, P2 ;  /* 0x0000000929007c0c */ /* 0x000fc4000bf46320 */
[----:B-1----:R-:W-:Y:S02]  /*1730*/  @!P1 IADD3 R46, P6, PT, R37, R24, RZ ;  /* 0x00000018252e9210 */ /* 0x002fe40007fde0ff */
[----:B------:R-:W-:Y:S02]  /*1740*/  CS2R R64, SRZ ;  /* 0x0000000000407805 */ /* 0x000fe4000001ff00 */
[----:B------:R-:W-:Y:S01]  /*1750*/  @!P3 MOV R44, R116 ;  /* 0x00000074002cb202 */ /* 0x000fe20000000f00 */
[----:B------:R-:W1:Y:S01]  /*1760*/  @!P3 LDC.64 R30, c[0x0][0x398] ;  /* 0x0000e600ff1ebb82 */ /* 0x000e620000000a00 */
[----:B------:R-:W-:Y:S01]  /*1770*/  @!P1 IADD3.X R37, PT, PT, R48, R35, RZ, P0, !PT ;  /* 0x0000002330259210 */ /* 0x000fe200007fe4ff */
[----:B------:R-:W4:Y:S01]  /*1780*/  @P5 LDG.E.U16 R39, desc[UR6][R42.64] ;  /* 0x000000062a275981 */ /* 0x000f22000c1e1500 */
[----:B------:R-:W-:-:S03]  /*1790*/  @!P3 MOV R45, R119 ;  /* 0x00000077002db202 */ /* 0x000fc60000000f00 */
[----:B------:R0:W4:Y:S02]  /*17a0*/  @P5 LDG.E.U16 R40, desc[UR6][R42.64+0x2] ;  /* 0x000002062a285981 */ /* 0x000124000c1e1500 */
[----:B------:R-:W1:Y:S01]  /*17b0*/  @!P4 LDC.64 R32, c[0x0][0x3f8] ;  /* 0x0000fe00ff20cb82 */ /* 0x000e620000000a00 */
[----:B------:R-:W-:-:S07]  /*17c0*/  @!P3 IMAD R24, R47, R26, RZ ;  /* 0x0000001a2f18b224 */ /* 0x000fce00078e02ff */
[----:B------:R-:W5:Y:S01]  /*17d0*/  LDC.64 R34, c[0x0][0x3a8] ;  /* 0x0000ea00ff227b82 */ /* 0x000f620000000a00 */
[----:B------:R-:W-:Y:S01]  /*17e0*/  @!P1 IADD3.X R47, PT, PT, R48, R25, RZ, P6, !PT ;  /* 0x00000019302f9210 */ /* 0x000fe200037fe4ff */
[C---:B------:R-:W-:Y:S01]  /*17f0*/  @!P3 IMAD R27, R49.reuse, R27, R24 ;  /* 0x0000001b311bb224 */ /* 0x040fe200078e0218 */
[----:B------:R1:W4:Y:S01]  /*1800*/  @!P1 LDG.E R64, desc[UR6][R36.64] ;  /* 0x0000000624409981 */ /* 0x000322000c1e1900 */
[----:B------:R-:W-:-:S03]  /*1810*/  @!P3 IMAD.WIDE.U32 R44, R49, R26, R44 ;  /* 0x0000001a312cb225 */ /* 0x000fc600078e002c */
[----:B------:R5:W4:Y:S01]  /*1820*/  @!P1 LDG.E R65, desc[UR6][R46.64] ;  /* 0x000000062e419981 */ /* 0x000b22000c1e1900 */
[----:B------:R-:W5:Y:S01]  /*1830*/  @!P2 LDC.64 R24, c[0x0][0x3f8] ;  /* 0x0000fe00ff18ab82 */ /* 0x000f620000000a00 */
[----:B------:R-:W-:Y:S02]  /*1840*/  @!P3 IADD3 R45, PT, PT, R45, R27, RZ ;  /* 0x0000001b2d2db210 */ /* 0x000fe40007ffe0ff */
[C---:B0-----:R-:W-:Y:S02]  /*1850*/  @!P3 SHF.L.U32 R43, R44.reuse, 0x1, RZ ;  /* 0x000000012c2bb819 */ /* 0x041fe400000006ff */
[----:B------:R-:W-:Y:S02]  /*1860*/  @!P3 SHF.L.U64.HI R42, R44, 0x1, R45 ;  /* 0x000000012c2ab819 */ /* 0x000fe4000001022d */
[C---:B------:R-:W-:Y:S01]  /*1870*/  @!P3 IADD3 R28, P0, PT, R43.reuse, R28, RZ ;  /* 0x0000001c2b1cb210 */ /* 0x040fe20007f1e0ff */
[----:B------:R-:W0:Y:S01]  /*1880*/  @!P4 LDC.64 R26, c[0x0][0x3a0] ;  /* 0x0000e800ff1acb82 */ /* 0x000e220000000a00 */
[----:B-1----:R-:W-:Y:S01]  /*1890*/  @!P3 IADD3 R30, P1, PT, R43, R30, RZ ;  /* 0x0000001e2b1eb210 */ /* 0x002fe20007f3e0ff */
[----:B------:R-:W-:Y:S01]  /*18a0*/  @!P4 IMAD R48, R55, R32, RZ ;  /* 0x000000203730c224 */ /* 0x000fe200078e02ff */
[----:B------:R-:W-:-:S02]  /*18b0*/  @!P4 MOV R44, R116 ;  /* 0x00000074002cc202 */ /* 0x000fc40000000f00 */
[----:B------:R-:W-:Y:S01]  /*18c0*/  @!P4 MOV R45, R119 ;  /* 0x00000077002dc202 */ /* 0x000fe20000000f00 */
[C---:B------:R-:W-:Y:S01]  /*18d0*/  @!P4 IMAD R49, R51.reuse, R33, R48 ;  /* 0x000000213331c224 */ /* 0x040fe200078e0230 */
[C---:B------:R-:W-:Y:S01]  /*18e0*/  @!P3 IADD3.X R29, PT, PT, R42.reuse, R29, RZ, P0, !PT ;  /* 0x0000001d2a1db210 */ /* 0x040fe200007fe4ff */
[----:B------:R-:W1:Y:S01]  /*18f0*/  @!P2 LDC.64 R36, c[0x0][0x3a0] ;  /* 0x0000e800ff24ab82 */ /* 0x000e620000000a00 */
[----:B------:R-:W-:Y:S01]  /*1900*/  @!P3 IADD3.X R31, PT, PT, R42, R31, RZ, P1, !PT ;  /* 0x0000001f2a1fb210 */ /* 0x000fe20000ffe4ff */
[----:B------:R-:W-:-:S04]  /*1910*/  @!P4 IMAD.WIDE.U32 R44, R51, R32, R44 ;  /* 0x00000020332cc225 */ /* 0x000fc800078e002c */
[----:B-----5:R-:W-:Y:S02]  /*1920*/  IMAD.WIDE R42, R53, 0x2, R34 ;  /* 0x00000002352a7825 */ /* 0x020fe400078e0222 */
[----:B------:R-:W5:Y:S02]  /*1930*/  @!P4 LDC.64 R32, c[0x0][0x398] ;  /* 0x0000e600ff20cb82 */ /* 0x000f640000000a00 */
[----:B------:R-:W-:Y:S01]  /*1940*/  @!P2 IMAD R41, R41, R24, RZ ;  /* 0x000000182929a224 */ /* 0x000fe200078e02ff */
[----:B------:R-:W4:Y:S04]  /*1950*/  LDG.E.U16 R78, desc[UR6][R42.64] ;  /* 0x000000062a4e7981 */ /* 0x000f28000c1e1500 */
[----:B------:R0:W4:Y:S01]  /*1960*/  LDG.E.U16 R77, desc[UR6][R42.64+0x2] ;  /* 0x000002062a4d7981 */ /* 0x000122000c1e1500 */
[----:B------:R-:W1:Y:S01]  /*1970*/  @!P2 LDC.64 R34, c[0x0][0x398] ;  /* 0x0000e600ff22ab82 */ /* 0x000e620000000a00 */
[----:B------:R-:W-:Y:S01]  /*1980*/  @!P2 IMAD R41, R38, R25, R41 ;  /* 0x000000192629a224 */ /* 0x000fe200078e0229 */
[----:B------:R-:W-:-:S02]  /*1990*/  @!P4 IADD3 R47, PT, PT, R45, R49, RZ ;  /* 0x000000312d2fc210 */ /* 0x000fc40007ffe0ff */
[----:B0-----:R-:W-:Y:S02]  /*19a0*/  @!P2 MOV R42, R116 ;  /* 0x00000074002aa202 */ /* 0x001fe40000000f00 */
[----:B------:R-:W-:Y:S02]  /*19b0*/  @!P2 MOV R43, R119 ;  /* 0x00000077002ba202 */ /* 0x000fe40000000f00 */
[----:B------:R-:W-:Y:S01]  /*19c0*/  @!P4 SHF.L.U32 R45, R44, 0x1, RZ ;  /* 0x000000012c2dc819 */ /* 0x000fe200000006ff */
[----:B------:R-:W-:Y:S01]  /*19d0*/  @!P2 IMAD.WIDE.U32 R24, R38, R24, R42 ;  /* 0x000000182618a225 */ /* 0x000fe200078e002a */
[----:B------:R-:W-:Y:S02]  /*19e0*/  CS2R R68, SRZ ;  /* 0x0000000000447805 */ /* 0x000fe4000001ff00 */
[----:B------:R-:W-:Y:S02]  /*19f0*/  @!P4 SHF.L.U64.HI R44, R44, 0x1, R47 ;  /* 0x000000012c2cc819 */ /* 0x000fe4000001022f */
[----:B------:R-:W-:-:S02]  /*1a00*/  @!P4 IADD3 R26, P0, PT, R45, R26, RZ ;  /* 0x0000001a2d1ac210 */ /* 0x000fc40007f1e0ff */
[----:B------:R-:W-:Y:S01]  /*1a10*/  @!P2 IADD3 R41, PT, PT, R25, R41, RZ ;  /* 0x000000291929a210 */ /* 0x000fe20007ffe0ff */
[----:B------:R-:W4:Y:S01]  /*1a20*/  @!P3 LDG.E R68, desc[UR6][R28.64] ;  /* 0x000000061c44b981 */ /* 0x000f22000c1e1900 */
[----:B------:R-:W-:Y:S02]  /*1a30*/  @!P2 SHF.L.U32 R25, R24, 0x1, RZ ;  /* 0x000000011819a819 */ /* 0x000fe400000006ff */
[----:B------:R-:W-:Y:S01]  /*1a40*/  @!P4 IADD3.X R27, PT, PT, R44, R27, RZ, P0, !PT ;  /* 0x0000001b2c1bc210 */ /* 0x000fe200007fe4ff */
[----:B------:R-:W4:Y:S01]  /*1a50*/  @!P3 LDG.E R69, desc[UR6][R30.64] ;  /* 0x000000061e45b981 */ /* 0x000f22000c1e1900 */
[----:B-----5:R-:W-:Y:S02]  /*1a60*/  @!P4 IADD3 R32, P0, PT, R45, R32, RZ ;  /* 0x000000202d20c210 */ /* 0x020fe40007f1e0ff */
[----:B------:R-:W-:Y:S02]  /*1a70*/  @!P2 SHF.L.U64.HI R24, R24, 0x1, R41 ;  /* 0x000000011818a819 */ /* 0x000fe40000010229 */
[----:B-1----:R-:W-:-:S02]  /*1a80*/  @!P2 IADD3 R36, P1, PT, R25, R36, RZ ;  /* 0x000000241924a210 */ /* 0x002fc40007f3e0ff */
[----:B------:R-:W-:Y:S02]  /*1a90*/  @!P2 IADD3 R34, P3, PT, R25, R34, RZ ;  /* 0x000000221922a210 */ /* 0x000fe40007f7e0ff */
        /* <DEDUP_REMOVED lines=27> */
[----:B--2---:R-:W-:Y:S02]  /*1c50*/  PRMT R94, R56, 0x7632, R94 ;  /* 0x00007632385e7816 */ /* 0x004fe4000000005e */
[----:B------:R-:W-:Y:S02]  /*1c60*/  PRMT R97, R23, 0x7632, R97 ;  /* 0x0000763217617816 */ /* 0x000fe40000000061 */
[----:B------:R-:W-:-:S02]  /*1c70*/  PRMT R95, R57, 0x7632, R95 ;  /* 0x00007632395f7816 */ /* 0x000fc4000000005f */
[----:B------:R-:W-:Y:S02]  /*1c80*/  PRMT R92, R58, 0x7632, R92 ;  /* 0x000076323a5c7816 */ /* 0x000fe4000000005c */
[----:B------:R-:W-:Y:S01]  /*1c90*/  PRMT R93, R59, 0x7632, R93 ;  /* 0x000076323b5d7816 */ /* 0x000fe2000000005d */
[----:B---3--:R-:W-:-:S05]  /*1ca0*/  FFMA.FTZ R25, -R66, R66, R67 ;  /* 0x0000004242197223 */ /* 0x008fca0000010143 */
[----:B------:R-:W-:-:S13]  /*1cb0*/  FSETP.GTU.FTZ.AND P0, PT, R25, RZ, PT ;  /* 0x000000ff1900720b */ /* 0x000fda0003f1c000 */
[----:B------:R-:W0:Y:S01]  /*1cc0*/  @P0 LDC R24, c[0x0][0x3c0] ;  /* 0x0000f000ff180b82 */ /* 0x000e220000000800 */
[----:B------:R-:W-:Y:S01]  /*1cd0*/  MOV R67, RZ ;  /* 0x000000ff00437202 */ /* 0x000fe20000000f00 */
[----:B----4-:R-:W-:Y:S01]  /*1ce0*/  @P5 HADD2.F32 R67, -RZ, R39.H0_H0 ;  /* 0x20000027ff435230 */ /* 0x010fe20000004100 */
[----:B------:R-:W-:Y:S01]  /*1cf0*/  PRMT R90, R60, 0x7632, R90 ;  /* 0x000076323c5a7816 */ /* 0x000fe2000000005a */
[----:B------:R-:W-:Y:S01]  /*1d00*/  @P5 HADD2.F32 R76, -RZ, R40.H0_H0 ;  /* 0x20000028ff4c5230 */ /* 0x000fe20000004100 */
[----:B------:R-:W-:Y:S02]  /*1d10*/  PRMT R91, R61, 0x7632, R91 ;  /* 0x000076323d5b7816 */ /* 0x000fe4000000005b */
[----:B------:R-:W-:Y:S01]  /*1d20*/  PRMT R79, R62, 0x7632, R79 ;  /* 0x000076323e4f7816 */ /* 0x000fe2000000004f */
[----:B0-----:R-:W-:-:S04]  /*1d30*/  @P0 FADD.FTZ R24, R25, R24 ;  /* 0x0000001819180221 */ /* 0x001fc80000010000 */
[----:B------:R0:W1:Y:S01]  /*1d40*/  @P0 MUFU.RSQ R112, R24 ;  /* 0x0000001800700308 */ /* 0x0000620000001400 */
[----:B------:R-:W-:Y:S02]  /*1d50*/  PRMT R80, R63, 0x7632, R80 ;  /* 0x000076323f507816 */ /* 0x000fe40000000050 */
[----:B------:R-:W-:Y:S02]  /*1d60*/  PRMT R81, R64, 0x7632, R81 ;  /* 0x0000763240517816 */ /* 0x000fe40000000051 */
[----:B------:R-:W-:Y:S01]  /*1d70*/  PRMT R82, R65, 0x7632, R82 ;  /* 0x0000763241527816 */ /* 0x000fe20000000052 */
[----:B------:R-:W-:Y:S02]  /*1d80*/  HADD2.F32 R78, -RZ, R78.H0_H0 ;  /* 0x2000004eff4e7230 */ /* 0x000fe40000004100 */
[----:B------:R-:W-:Y:S01]  /*1d90*/  HADD2.F32 R77, -RZ, R77.H0_H0 ;  /* 0x2000004dff4d7230 */ /* 0x000fe20000004100 */
[----:B------:R-:W-:Y:S02]  /*1da0*/  PRMT R83, R68, 0x7632, R83 ;  /* 0x0000763244537816 */ /* 0x000fe40000000053 */
[----:B------:R-:W-:-:S02]  /*1db0*/  PRMT R84, R69, 0x7632, R84 ;  /* 0x0000763245547816 */ /* 0x000fc40000000054 */
        /* <DEDUP_REMOVED lines=294> */
.L_x_459:
        /* <DEDUP_REMOVED lines=576> */
.L_x_460:
        /* <DEDUP_REMOVED lines=46> */
.L_x_462:
[----:B------:R-:W-:Y:S05]  /*5700*/  BSYNC.RECONVERGENT B0 ;  /* 0x0000000000007941 */ /* 0x000fea0003800200 */
.L_x_461:
        /* <DEDUP_REMOVED lines=40> */
.L_x_464:
[----:B------:R-:W-:Y:S05]  /*5990*/  BSYNC.RECONVERGENT B0 ;  /* 0x0000000000007941 */ /* 0x000fea0003800200 */
.L_x_463:
        /* <DEDUP_REMOVED lines=38> */
.L_x_466:
[----:B------:R-:W-:Y:S05]  /*5c00*/  BSYNC.RECONVERGENT B0 ;  /* 0x0000000000007941 */ /* 0x000fea0003800200 */
.L_x_465:
        /* <DEDUP_REMOVED lines=28> */
.L_x_468:
[----:B------:R-:W-:Y:S05]  /*5dd0*/  BSYNC.RECONVERGENT B0 ;  /* 0x0000000000007941 */ /* 0x000fea0003800200 */
.L_x_467:
        /* <DEDUP_REMOVED lines=28> */
.L_x_471:
[----:B------:R-:W2:Y:S04]  /*5fa0*/  LDG.E.STRONG.GPU R26, desc[UR6][R24.64] ;  /* 0x00000006181a7981 */ /* 0x000ea8000c1ef900 */
[----:B--2---:R-:W-:Y:S01]  /*5fb0*/  CCTL.IVALL ;  /* 0x00000000ff00798f */ /* 0x004fe20002000000 */
[----:B------:R-:W-:Y:S05]  /*5fc0*/  YIELD ;  /* 0x0000000000007946 */ /* 0x000fea0003800000 */
[----:B------:R-:W-:-:S13]  /*5fd0*/  ISETP.NE.AND P0, PT, R26, R31, PT ;  /* 0x0000001f1a00720c */ /* 0x000fda0003f05270 */
[----:B------:R-:W-:Y:S05]  /*5fe0*/  @P0 BRA `(.L_x_471) ;  /* 0xfffffffc00ec0947 */ /* 0x000fea000383ffff */
.L_x_470:
        /* <DEDUP_REMOVED lines=16> */
.L_x_473:
        /* <DEDUP_REMOVED lines=61> */
.L_x_472:
        /* <DEDUP_REMOVED lines=36> */
.L_x_474:
        /* <DEDUP_REMOVED lines=19> */
.L_x_475:
        /* <DEDUP_REMOVED lines=9> */
.L_x_476:
[----:B------:R-:W-:Y:S05]  /*68c0*/  BSYNC.RECONVERGENT B0 ;  /* 0x0000000000007941 */ /* 0x000fea0003800200 */
.L_x_469:
        /* <DEDUP_REMOVED lines=38> */
.L_x_477:
        /* <DEDUP_REMOVED lines=33> */
.L_x_479:
[----:B------:R-:W-:Y:S05]  /*6d40*/  BSYNC.RECONVERGENT B0 ;  /* 0x0000000000007941 */ /* 0x000fea0003800200 */
.L_x_478:
        /* <DEDUP_REMOVED lines=25> */
.L_x_480:
        /* <DEDUP_REMOVED lines=21> */
.L_x_482:
[----:B------:R-:W-:Y:S05]  /*7030*/  BSYNC.RECONVERGENT B0 ;  /* 0x0000000000007941 */ /* 0x000fea0003800200 */
.L_x_481:
        /* <DEDUP_REMOVED lines=107> */
.L_x_483:
        /* <DEDUP_REMOVED lines=19> */
.L_x_485:
[----:B------:R-:W-:Y:S05]  /*7820*/  BSYNC.RECONVERGENT B0 ;  /* 0x0000000000007941 */ /* 0x000fea0003800200 */
.L_x_484:
        /* <DEDUP_REMOVED lines=23> */
.L_x_486:
        /* <DEDUP_REMOVED lines=21> */
.L_x_488:
[----:B------:R-:W-:Y:S05]  /*7af0*/  BSYNC.RECONVERGENT B0 ;  /* 0x0000000000007941 */ /* 0x000fea0003800200 */
.L_x_487:
        /* <DEDUP_REMOVED lines=23> */
.L_x_489:
        /* <DEDUP_REMOVED lines=19> */
.L_x_491:
[----:B------:R-:W-:Y:S05]  /*7da0*/  BSYNC.RECONVERGENT B0 ;  /* 0x0000000000007941 */ /* 0x000fea0003800200 */
.L_x_490:
        /* <DEDUP_REMOVED lines=23> */
.L_x_492:
        /* <DEDUP_REMOVED lines=21> */
.L_x_494:
[----:B------:R-:W-:Y:S05]  /*8070*/  BSYNC.RECONVERGENT B0 ;  /* 0x0000000000007941 */ /* 0x000fea0003800200 */
.L_x_493:
        /* <DEDUP_REMOVED lines=23> */
.L_x_495:
        /* <DEDUP_REMOVED lines=19> */
.L_x_497:
[----:B------:R-:W-:Y:S05]  /*8320*/  BSYNC.RECONVERGENT B0 ;  /* 0x0000000000007941 */ /* 0x000fea0003800200 */
.L_x_496:
        /* <DEDUP_REMOVED lines=23> */
.L_x_498:
        /* <DEDUP_REMOVED lines=21> */
.L_x_500:
[----:B------:R-:W-:Y:S05]  /*85f0*/  BSYNC.RECONVERGENT B0 ;  /* 0x0000000000007941 */ /* 0x000fea0003800200 */
.L_x_499:
        /* <DEDUP_REMOVED lines=23> */
.L_x_501:
        /* <DEDUP_REMOVED lines=18> */
.L_x_503:
[----:B------:R-:W-:Y:S05]  /*8890*/  BSYNC.RECONVERGENT B0 ;  /* 0x0000000000007941 */ /* 0x000fea0003800200 */
.L_x_502:
        /* <DEDUP_REMOVED lines=75> */
.L_x_504:
        /* <DEDUP_REMOVED lines=18> */
.L_x_506:
[----:B------:R-:W-:Y:S05]  /*8e70*/  BSYNC.RECONVERGENT B0 ;  /* 0x0000000000007941 */ /* 0x000fea0003800200 */
.L_x_505:
        /* <DEDUP_REMOVED lines=21> */
.L_x_507:
        /* <DEDUP_REMOVED lines=18> */
.L_x_509:
[----:B------:R-:W-:Y:S05]  /*90f0*/  BSYNC.RECONVERGENT B0 ;  /* 0x0000000000007941 */ /* 0x000fea0003800200 */
.L_x_508:
        /* <DEDUP_REMOVED lines=21> */
.L_x_510:
        /* <DEDUP_REMOVED lines=18> */
.L_x_512:
[----:B------:R-:W-:Y:S05]  /*9370*/  BSYNC.RECONVERGENT B0 ;  /* 0x0000000000007941 */ /* 0x000fea0003800200 */
.L_x_511:
        /* <DEDUP_REMOVED lines=21> */
.L_x_513:
        /* <DEDUP_REMOVED lines=18> */
.L_x_515:
[----:B------:R-:W-:Y:S05]  /*95f0*/  BSYNC.RECONVERGENT B0 ;  /* 0x0000000000007941 */ /* 0x000fea0003800200 */
.L_x_514:
        /* <DEDUP_REMOVED lines=21> */
.L_x_516:
        /* <DEDUP_REMOVED lines=18> */
.L_x_518:
[----:B------:R-:W-:Y:S05]  /*9870*/  BSYNC.RECONVERGENT B0 ;  /* 0x0000000000007941 */ /* 0x000fea0003800200 */
.L_x_517:
        /* <DEDUP_REMOVED lines=21> */
.L_x_519:
        /* <DEDUP_REMOVED lines=18> */
.L_x_521:
[----:B------:R-:W-:Y:S05]  /*9af0*/  BSYNC.RECONVERGENT B0 ;  /* 0x0000000000007941 */ /* 0x000fea0003800200 */
.L_x_520:
        /* <DEDUP_REMOVED lines=22> */
.L_x_522:
        /* <DEDUP_REMOVED lines=18> */
.L_x_524:
[----:B------:R-:W-:Y:S05]  /*9d80*/  BSYNC.RECONVERGENT B0 ;  /* 0x0000000000007941 */ /* 0x000fea0003800200 */
.L_x_523:
[----:B------:R-:W2:Y:S01]  /*9d90*/  LDCU UR4, c[0x0][0x410] ;  /* 0x00008200ff0477ac */ /* 0x000ea20008000800 */
[----:B------:R-:W-:Y:S02]  /*9da0*/  IADD3 R4, PT, PT, R89, R4, RZ ;  /* 0x0000000459047210 */ /* 0x000fe40007ffe0ff */
[----:B------:R-:W-:Y:S01]  /*9db0*/  IADD3 R5, PT, PT, R5, 0x1, RZ ;  /* 0x0000000105057810 */ /* 0x000fe20007ffe0ff */
[----:B------:R-:W2:Y:S02]  /*9dc0*/  LDCU UR5, c[0x0][0x3e0] ;  /* 0x00007c00ff0577ac */ /* 0x000ea40008000800 */
[----:B--2---:R-:W-:-:S06]  /*9dd0*/  UIMAD UR4, UR4, UR5, URZ ;  /* 0x00000005040472a4 */ /* 0x004fcc000f8e02ff */
[----:B------:R-:W-:-:S13]  /*9de0*/  ISETP.GE.AND P0, PT, R4, UR4, PT ;  /* 0x0000000404007c0c */ /* 0x000fda000bf06270 */
[----:B------:R-:W-:Y:S05]  /*9df0*/  @!P0 BRA `(.L_x_525) ;  /* 0xffffff6000d88947 */ /* 0x000fea000383ffff */
.L_x_458:
        /* <DEDUP_REMOVED lines=16> */
.L_x_527:
[----:B------:R-:W-:Y:S05]  /*9f00*/  BSYNC.RECONVERGENT B0 ;  /* 0x0000000000007941 */ /* 0x000fea0003800200 */
.L_x_526:
        /* <DEDUP_REMOVED lines=11> */
.L_x_529:
[----:B------:R-:W2:Y:S04]  /*9fc0*/  LDG.E.STRONG.GPU R5, desc[UR6][R2.64] ;  /* 0x0000000602057981 */ /* 0x000ea8000c1ef900 */
[----:B--2---:R-:W-:Y:S01]  /*9fd0*/  CCTL.IVALL ;  /* 0x00000000ff00798f */ /* 0x004fe20002000000 */
[----:B------:R-:W-:Y:S05]  /*9fe0*/  YIELD ;  /* 0x0000000000007946 */ /* 0x000fea0003800000 */
[----:B------:R-:W-:-:S13]  /*9ff0*/  ISETP.NE.AND P0, PT, R5, R0, PT ;  /* 0x000000000500720c */ /* 0x000fda0003f05270 */
[----:B------:R-:W-:Y:S05]  /*a000*/  @P0 BRA `(.L_x_529) ;  /* 0xfffffffc00ec0947 */ /* 0x000fea000383ffff */
.L_x_528:
        /* <DEDUP_REMOVED lines=75> */
.L_x_532:
        /* <DEDUP_REMOVED lines=21> */
[----:B--2---:R-:W-:Y:S02]  /*a610*/  F2FP.F16.F32.PACK_AB R17, R11, R8 ;  /* 0x000000080b11723e */ /* 0x004fe400000000ff */
[----:B------:R-:W-:-:S02]  /*a620*/  MOV R8, R20 ;  /* 0x0000001400087202 */ /* 0x000fc40000000f00 */
[-C--:B------:R-:W-:Y:S02]  /*a630*/  MOV R11, R23.reuse ;  /* 0x00000017000b7202 */ /* 0x080fe40000000f00 */
[----:B---3--:R-:W-:Y:S01]  /*a640*/  F2FP.F16.F32.PACK_AB R19, R15, R12 ;  /* 0x0000000c0f13723e */ /* 0x008fe200000000ff */
[----:B------:R0:W-:Y:S04]  /*a650*/  STG.E desc[UR6][R8.64], R17 ;  /* 0x0000001108007986 */ /* 0x0001e8000c101906 */
[----:B------:R0:W-:Y:S01]  /*a660*/  STG.E desc[UR6][R10.64], R19 ;  /* 0x000000130a007986 */ /* 0x0001e2000c101906 */
[----:B------:R-:W-:Y:S02]  /*a670*/  IADD3 R20, P4, PT, R20, 0x780, RZ ;  /* 0x0000078014147810 */ /* 0x000fe40007f9e0ff */
[----:B------:R-:W-:-:S02]  /*a680*/  IADD3.X R23, PT, PT, RZ, R23, RZ, P3, !PT ;  /* 0x00000017ff177210 */ /* 0x000fc40001ffe4ff */
[----:B------:R-:W-:Y:S01]  /*a690*/  IADD3.X R21, PT, PT, RZ, R21, RZ, P4, !PT ;  /* 0x00000015ff157210 */ /* 0x000fe200027fe4ff */
[----:B------:R-:W-:Y:S08]  /*a6a0*/  @P1 BRA `(.L_x_532) ;  /* 0xfffffffc00841947 */ /* 0x000ff0000383ffff */
.L_x_531:
[----:B------:R-:W-:Y:S05]  /*a6b0*/  BSYNC.RECONVERGENT B0 ;  /* 0x0000000000007941 */ /* 0x000fea0003800200 */
.L_x_530:
        /* <DEDUP_REMOVED lines=10> */
.L_x_533:
        /* <DEDUP_REMOVED lines=21> */
[----:B----4-:R-:W-:Y:S02]  /*a8b0*/  F2FP.F16.F32.PACK_AB R19, R7, R4 ;  /* 0x000000040713723e */ /* 0x010fe400000000ff */
[----:B------:R-:W-:-:S04]  /*a8c0*/  LOP3.LUT R4, R26, 0x3, RZ, 0xc0, !PT ;  /* 0x000000031a047812 */ /* 0x000fc800078ec0ff */
[----:B------:R-:W-:Y:S02]  /*a8d0*/  IADD3.X R17, PT, PT, R4, UR5, RZ, P1, !PT ;  /* 0x0000000504117c10 */ /* 0x000fe40008ffe4ff */
[----:B-----5:R-:W-:Y:S02]  /*a8e0*/  F2FP.F16.F32.PACK_AB R21, R11, R8 ;  /* 0x000000080b15723e */ /* 0x020fe400000000ff */
        /* <DEDUP_REMOVED lines=56> */
[----:B---3--:R-:W-:Y:S02]  /*ac70*/  F2FP.F16.F32.PACK_AB R5, R5, R16 ;  /* 0x000000100505723e */ /* 0x008fe400000000ff */
[----:B-----5:R-:W-:-:S03]  /*ac80*/  F2FP.F16.F32.PACK_AB R7, R9, R6 ;  /* 0x000000060907723e */ /* 0x020fc600000000ff */
[----:B------:R4:W-:Y:S04]  /*ac90*/  STG.E desc[UR6][R12.64], R5 ;  /* 0x000000050c007986 */ /* 0x0009e8000c101906 */
[----:B------:R4:W-:Y:S02]  /*aca0*/  STG.E desc[UR6][R14.64], R7 ;  /* 0x000000070e007986 */ /* 0x0009e4000c101906 */
[----:B------:R-:W-:Y:S05]  /*acb0*/  @P0 BRA `(.L_x_533) ;  /* 0xfffffff800a80947 */ /* 0x000fea000383ffff */
[----:B------:R-:W-:Y:S05]  /*acc0*/  EXIT ;  /* 0x000000000000794d */ /* 0x000fea0003800000 */
.L_x_534:
        /* <DEDUP_REMOVED lines=11> */
.L_x_4889:


//--------------------- .text._Z35group_norm_nhwc_bwd_one_pass_kernelI11Bf16IOFp16WLi256ELi120ELi480EEv26Group_norm_nhwc_bwd_params --------------------------
	.section	.text._Z35group_norm_nhwc_bwd_one_pass_kernelI11Bf16IOFp16WLi256ELi120ELi480EEv26Group_norm_nhwc_bwd_params,"ax",@progbits
	.align	128
        .global         _Z35group_norm_nhwc_bwd_one_pass_kernelI11Bf16IOFp16WLi256ELi120ELi480EEv26Group_norm_nhwc_bwd_params
        .type           _Z35group_norm_nhwc_bwd_one_pass_kernelI11Bf16IOFp16WLi256ELi120ELi480EEv26Group_norm_nhwc_bwd_params,@function
        .size           _Z35group_norm_nhwc_bwd_one_pass_kernelI11Bf16IOFp16WLi256ELi120ELi480EEv26Group_norm_nhwc_bwd_params,(.L_x_4890 - _Z35group_norm_nhwc_bwd_one_pass_kernelI11Bf16IOFp16WLi256ELi120ELi480EEv26Group_norm_nhwc_bwd_params)
        .other          _Z35group_norm_nhwc_bwd_one_pass_kernelI11Bf16IOFp16WLi256ELi120ELi480EEv26Group_norm_nhwc_bwd_params,@"STO_CUDA_ENTRY STV_DEFAULT"
_Z35group_norm_nhwc_bwd_one_pass_kernelI11Bf16IOFp16WLi256ELi120ELi480EEv26Group_norm_nhwc_bwd_params:
.text._Z35group_norm_nhwc_bwd_one_pass_kernelI11Bf16IOFp16WLi256ELi120ELi480EEv26Group_norm_nhwc_bwd_params:
        /* <DEDUP_REMOVED lines=26> */
.L_x_561:
        /* <DEDUP_REMOVED lines=1296> */
[----:B------:R2:W-:Y:S04]  /*52a0*/  STL [R1+0x60], R48 ;  /* 0x0000603001007387 */ /* 0x0005e80000100800 */
[----:B------:R3:W-:Y:S01]  /*52b0*/  STL [R1+0x64], R52 ;  /* 0x0000643401007387 */ /* 0x0007e20000100800 */
[----:B-1----:R-:W-:-:S03]  /*52c0*/  PRMT R36, RZ, 0x7610, R36 ;  /* 0x00007610ff247816 */ /* 0x002fc60000000024 */
[----:B------:R1:W-:Y:S01]  /*52d0*/  STL [R1+0xf4], R15 ;  /* 0x0000f40f01007387 */ /* 0x0003e20000100800 */
[----:B--2---:R-:W-:-:S03]  /*52e0*/  PRMT R48, RZ, 0x7610, R48 ;  /* 0x00007610ff307816 */ /* 0x004fc60000000030 */
[----:B------:R2:W-:Y:S01]  /*52f0*/  STL [R1+0xf8], R18 ;  /* 0x0000f81201007387 */ /* 0x0005e20000100800 */
[----:B---3--:R-:W-:-:S03]  /*5300*/  PRMT R52, RZ, 0x7610, R52 ;  /* 0x00007610ff347816 */ /* 0x008fc60000000034 */
[----:B------:R3:W-:Y:S01]  /*5310*/  STL [R1+0x100], R23 ;  /* 0x0001001701007387 */ /* 0x0007e20000100800 */
[----:B-1----:R-:W-:-:S03]  /*5320*/  PRMT R15, RZ, 0x7610, R15 ;  /* 0x00007610ff0f7816 */ /* 0x002fc6000000000f */
[----:B------:R1:W-:Y:S01]  /*5330*/  STL [R1+0x70], R64 ;  /* 0x0000704001007387 */ /* 0x0003e20000100800 */
[----:B--2---:R-:W-:Y:S02]  /*5340*/  PRMT R18, RZ, 0x7610, R18 ;  /* 0x00007610ff127816 */ /* 0x004fe40000000012 */
[----:B---3--:R-:W-:Y:S01]  /*5350*/  PRMT R23, RZ, 0x7610, R23 ;  /* 0x00007610ff177816 */ /* 0x008fe20000000017 */
[----:B------:R2:W-:Y:S01]  /*5360*/  STL [R1+0xd0], R34 ;  /* 0x0000d02201007387 */ /* 0x0005e20000100800 */
[C---:B------:R-:W-:Y:S01]  /*5370*/  @!P2 PRMT R18, R21.reuse, 0x7610, R18 ;  /* 0x000076101512a816 */ /* 0x040fe20000000012 */
[----:B-1----:R-:W-:Y:S02]  /*5380*/  HFMA2 R64, -RZ, RZ, 0, 0 ;  /* 0x00000000ff407431 */ /* 0x002fe400000001ff */
[----:B------:R-:W-:Y:S01]  /*5390*/  STL [R1+0x5c], R44 ;  /* 0x00005c2c01007387 */ /* 0x000fe20000100800 */
[----:B------:R-:W-:Y:S02]  /*53a0*/  @!P2 PRMT R15, R21, 0x7632, R15 ;  /* 0x00007632150fa816 */ /* 0x000fe4000000000f */
[C---:B------:R-:W-:Y:S01]  /*53b0*/  @!P4 PRMT R36, R25.reuse, 0x7610, R36 ;  /* 0x000076101924c816 */ /* 0x040fe20000000024 */
[----:B------:R1:W-:Y:S01]  /*53c0*/  STL [R1+0xe8], R9 ;  /* 0x0000e80901007387 */ /* 0x0003e20000100800 */
[----:B------:R-:W-:-:S02]  /*53d0*/  @!P4 PRMT R23, R25, 0x7632, R23 ;  /* 0x000076321917c816 */ /* 0x000fc40000000017 */
[C---:B------:R-:W-:Y:S01]  /*53e0*/  @!P5 PRMT R52, R27.reuse, 0x7610, R52 ;  /* 0x000076101b34d816 */ /* 0x040fe20000000034 */
[----:B------:R3:W-:Y:S01]  /*53f0*/  STL [R1+0x6c], R60 ;  /* 0x00006c3c01007387 */ /* 0x0007e20000100800 */
[----:B------:R-:W-:Y:S02]  /*5400*/  @!P5 PRMT R48, R27, 0x7632, R48 ;  /* 0x000076321b30d816 */ /* 0x000fe40000000030 */
[----:B------:R-:W-:Y:S01]  /*5410*/  PRMT R5, RZ, 0x7610, R5 ;  /* 0x00007610ff057816 */ /* 0x000fe20000000005 */
[----:B------:R4:W-:Y:S01]  /*5420*/  STL [R1+0xec], R11 ;  /* 0x0000ec0b01007387 */ /* 0x0009e20000100800 */
[----:B--2---:R-:W-:Y:S02]  /*5430*/  PRMT R34, RZ, 0x7610, R34 ;  /* 0x00007610ff227816 */ /* 0x004fe40000000022 */
[----:B-1----:R-:W-:Y:S01]  /*5440*/  PRMT R9, RZ, 0x7610, R9 ;  /* 0x00007610ff097816 */ /* 0x002fe20000000009 */
[----:B------:R1:W-:Y:S01]  /*5450*/  STL [R1+0xf0], R13 ;  /* 0x0000f00d01007387 */ /* 0x0003e20000100800 */
[----:B------:R-:W-:-:S02]  /*5460*/  PRMT R44, RZ, 0x7610, R44 ;  /* 0x00007610ff2c7816 */ /* 0x000fc4000000002c */
[----:B------:R-:W-:Y:S01]  /*5470*/  PRMT R56, RZ, 0x7610, R56 ;  /* 0x00007610ff387816 */ /* 0x000fe20000000038 */
[----:B------:R2:W-:Y:S01]  /*5480*/  STL [R1+0xfc], R21 ;  /* 0x0000fc1501007387 */ /* 0x0005e20000100800 */
[----:B---3--:R-:W-:Y:S02]  /*5490*/  PRMT R60, RZ, 0x7610, R60 ;  /* 0x00007610ff3c7816 */ /* 0x008fe4000000003c */
[----:B----4-:R-:W-:Y:S01]  /*54a0*/  PRMT R11, RZ, 0x7610, R11 ;  /* 0x00007610ff0b7816 */ /* 0x010fe2000000000b */
[----:B------:R3:W-:Y:S01]  /*54b0*/  STL [R1+0x104], R25 ;  /* 0x0001041901007387 */ /* 0x0007e20000100800 */
[----:B-1----:R-:W-:-:S03]  /*54c0*/  PRMT R13, RZ, 0x7610, R13 ;  /* 0x00007610ff0d7816 */ /* 0x002fc6000000000d */
[----:B------:R1:W-:Y:S01]  /*54d0*/  STL [R1+0x108], R27 ;  /* 0x0001081b01007387 */ /* 0x0003e20000100800 */
[----:B--2---:R-:W-:Y:S01]  /*54e0*/  PRMT R21, RZ, 0x7610, R21 ;  /* 0x00007610ff157816 */ /* 0x004fe20000000015 */
[----:B------:R-:W-:Y:S01]  /*54f0*/  @P0 HADD2.F32 R64, -RZ, R99.H0_H0 ;  /* 0x20000063ff400230 */ /* 0x000fe20000004100 */
[----:B---3--:R-:W-:Y:S02]  /*5500*/  PRMT R25, RZ, 0x7610, R25 ;  /* 0x00007610ff197816 */ /* 0x008fe40000000019 */
[----:B-1----:R-:W-:Y:S01]  /*5510*/  PRMT R27, RZ, 0x7610, R27 ;  /* 0x00007610ff1b7816 */ /* 0x002fe2000000001b */
[----:B------:R-:W-:Y:S01]  /*5520*/  HADD2.F32 R33, -RZ, R33.H0_H0 ;  /* 0x20000021ff217230 */ /* 0x000fe20000004100 */
[----:B------:R-:W-:Y:S01]  /*5530*/  MOV R68, RZ ;  /* 0x000000ff00447202 */ /* 0x000fe20000000f00 */
[----:B------:R-:W-:Y:S01]  /*5540*/  @P0 HADD2.F32 R68, -RZ, R32.H0_H0 ;  /* 0x20000020ff440230 */ /* 0x000fe20000004100 */
[C---:B------:R-:W-:Y:S01]  /*5550*/  @!P2 PRMT R9, R76.reuse, 0x7610, R9 ;  /* 0x000076104c09a816 */ /* 0x040fe20000000009 */
[----:B------:R-:W-:Y:S01]  /*5560*/  HADD2.F32 R99, -RZ, R6.H0_H0 ;  /* 0x20000006ff637230 */ /* 0x000fe20000004100 */
        /* <DEDUP_REMOVED lines=612> */
.L_x_536:
        /* <DEDUP_REMOVED lines=1214> */
.L_x_537:
        /* <DEDUP_REMOVED lines=48> */
.L_x_539:
[----:B------:R-:W-:Y:S05]  /*ca90*/  BSYNC.RECONVERGENT B0 ;  /* 0x0000000000007941 */ /* 0x000fea0003800200 */
.L_x_538:
        /* <DEDUP_REMOVED lines=40> */
.L_x_541:
[----:B------:R-:W-:Y:S05]  /*cd20*/  BSYNC.RECONVERGENT B0 ;  /* 0x0000000000007941 */ /* 0x000fea0003800200 */
.L_x_540:
        /* <DEDUP_REMOVED lines=38> */
.L_x_543:
[----:B------:R-:W-:Y:S05]  /*cf90*/  BSYNC.RECONVERGENT B0 ;  /* 0x0000000000007941 */ /* 0x000fea0003800200 */
.L_x_542:
        /* <DEDUP_REMOVED lines=30> */
.L_x_545:
[----:B------:R-:W-:Y:S05]  /*d180*/  BSYNC.RECONVERGENT B0 ;  /* 0x0000000000007941 */ /* 0x000fea0003800200 */
.L_x_544:
        /* <DEDUP_REMOVED lines=34> */
.L_x_549:
[----:B------:R-:W2:Y:S04]  /*d3b0*/  LDG.E.STRONG.GPU R0, desc[UR10][R10.64] ;  /* 0x0000000a0a007981 */ /* 0x000ea8000c1ef900 */
[----:B--2---:R-:W-:Y:S04]  /*d3c0*/  CCTL.IVALL ;  /* 0x00000000ff00798f */ /* 0x004fe80002000000 */
[----:B------:R0:W-:Y:S01]  /*d3d0*/  STL [R1], R0 ;  /* 0x0000000001007387 */ /* 0x0001e20000100800 */
[----:B------:R-:W-:-:S13]  /*d3e0*/  ISETP.NE.AND P0, PT, R0, UR5, PT ;  /* 0x0000000500007c0c */ /* 0x000fda000bf05270 */
[----:B0-----:R-:W-:Y:S05]  /*d3f0*/  @P0 BRA `(.L_x_549) ;  /* 0xfffffffc00ec0947 */ /* 0x001fea000383ffff */
.L_x_548:
[----:B------:R-:W-:Y:S05]  /*d400*/  BSYNC.RECONVERGENT B0 ;  /* 0x0000000000007941 */ /* 0x000fea0003800200 */
.L_x_547:
        /* <DEDUP_REMOVED lines=15> */
.L_x_551:
        /* <DEDUP_REMOVED lines=77> */
.L_x_550:
        /* <DEDUP_REMOVED lines=52> */
.L_x_552:
        /* <DEDUP_REMOVED lines=27> */
.L_x_553:
        /* <DEDUP_REMOVED lines=12> */
.L_x_554:
[----:B------:R-:W-:Y:S05]  /*df80*/  BSYNC.RECONVERGENT B0 ;  /* 0x0000000000007941 */ /* 0x000fea0003800200 */
.L_x_546:
        /* <DEDUP_REMOVED lines=17> */
.L_x_560:
        /* <DEDUP_REMOVED lines=57> */
.L_x_556:
[----:B------:R-:W-:Y:S05]  /*e430*/  BSYNC.RECONVERGENT B0 ;  /* 0x0000000000007941 */ /* 0x000fea0003800200 */
.L_x_555:
        /* <DEDUP_REMOVED lines=32> */
.L_x_557:
        /* <DEDUP_REMOVED lines=16> */
.L_x_559:
[----:B------:R-:W-:Y:S05]  /*e740*/  BSYNC.RECONVERGENT B0 ;  /* 0x0000000000007941 */ /* 0x000fea0003800200 */
.L_x_558:
        /* <DEDUP_REMOVED lines=10> */
.L_x_535:
        /* <DEDUP_REMOVED lines=16> */
.L_x_563:
[----:B------:R-:W-:Y:S05]  /*e8f0*/  BSYNC.RECONVERGENT B0 ;  /* 0x0000000000007941 */ /* 0x000fea0003800200 */
.L_x_562:
        /* <DEDUP_REMOVED lines=11> */
.L_x_565:
[----:B------:R-:W2:Y:S04]  /*e9b0*/  LDG.E.STRONG.GPU R5, desc[UR10][R2.64] ;  /* 0x0000000a02057981 */ /* 0x000ea8000c1ef900 */
[----:B--2---:R-:W-:Y:S01]  /*e9c0*/  CCTL.IVALL ;  /* 0x00000000ff00798f */ /* 0x004fe20002000000 */
[----:B------:R-:W-:Y:S05]  /*e9d0*/  YIELD ;  /* 0x0000000000007946 */ /* 0x000fea0003800000 */
[----:B------:R-:W-:-:S13]  /*e9e0*/  ISETP.NE.AND P0, PT, R5, R0, PT ;  /* 0x000000000500720c */ /* 0x000fda0003f05270 */
[----:B------:R-:W-:Y:S05]  /*e9f0*/  @P0 BRA `(.L_x_565) ;  /* 0xfffffffc00ec0947 */ /* 0x000fea000383ffff */
.L_x_564:
        /* <DEDUP_REMOVED lines=75> */
.L_x_568:
        /* <DEDUP_REMOVED lines=31> */
.L_x_567:
[----:B------:R-:W-:Y:S05]  /*f0a0*/  BSYNC.RECONVERGENT B0 ;  /* 0x0000000000007941 */ /* 0x000fea0003800200 */
.L_x_566:
        /* <DEDUP_REMOVED lines=10> */
.L_x_569:
        /* <DEDUP_REMOVED lines=87> */
.L_x_570:
        /* <DEDUP_REMOVED lines=12> */
.L_x_4890:


//--------------------- .text._Z35group_norm_nhwc_bwd_one_pass_kernelI11Bf16IOFp16WLi512ELi120ELi480EEv26Group_norm_nhwc_bwd_params --------------------------
	.section	.text._Z35group_norm_nhwc_bwd_one_pass_kernelI11Bf16IOFp16WLi512ELi120ELi480EEv26Group_norm_nhwc_bwd_params,"ax",@progbits
	.align	128
        .global         _Z35group_norm_nhwc_bwd_one_pass_kernelI11Bf16IOFp16WLi512ELi120ELi480EEv26Group_norm_nhwc_bwd_params
        .type           _Z35group_norm_nhwc_bwd_one_pass_kernelI11Bf16IOFp16WLi512ELi120ELi480EEv26Group_norm_nhwc_bwd_params,@function
        .size           _Z35group_norm_nhwc_bwd_one_pass_kernelI11Bf16IOFp16WLi512ELi120ELi480EEv26Group_norm_nhwc_bwd_params,(.L_x_4891 - _Z35group_norm_nhwc_bwd_one_pass_kernelI11Bf16IOFp16WLi512ELi120ELi480EEv26Group_norm_nhwc_bwd_params)
        .other          _Z35group_norm_nhwc_bwd_one_pass_kernelI11Bf16IOFp16WLi512ELi120ELi480EEv26Group_norm_nhwc_bwd_params,@"STO_CUDA_ENTRY STV_DEFAULT"
_Z35group_norm_nhwc_bwd_one_pass_kernelI11Bf16IOFp16WLi512ELi120ELi480EEv26Group_norm_nhwc_bwd_params:
.text._Z35group_norm_nhwc_bwd_one_pass_kernelI11Bf16IOFp16WLi512ELi120ELi480EEv26Group_norm_nhwc_bwd_params:
        /* <DEDUP_REMOVED lines=28> */
.L_x_597:
        /* <DEDUP_REMOVED lines=2975> */
[----:B------:R1:W-:Y:S04]  /*bbb0*/  STL.S16 [R1+0x6f0], R3 ;  /* 0x0006f00301007387 */ /* 0x0003e80000100600 */
        /* <DEDUP_REMOVED lines=14> */
[----:B-1----:R-:W-:Y:S01]  /*bca0*/  MOV R3, UR7 ;  /* 0x0000000700037c02 */ /* 0x002fe20008000f00 */
[----:B------:R-:W4:Y:S01]  /*bcb0*/  @!P4 LDG.E R34, desc[UR10][R44.64] ;  /* 0x0000000a2c22c981 */ /* 0x000f22000c1e1900 */
[----:B------:R-:W-:-:S02]  /*bcc0*/  PRMT R58, RZ, 0x7610, R58 ;  /* 0x00007610ff3a7816 */ /* 0x000fc4000000003a */
        /* <DEDUP_REMOVED lines=101> */
[----:B------:R-:W-:Y:S01]  /*c320*/  FSETP.GTU.FTZ.AND P1, PT, R0, RZ, PT ;  /* 0x000000ff0000720b */ /* 0x000fe20003f3c000 */
[----:B------:R-:W5:Y:S01]  /*c330*/  LDL R28, [R1+0x6d8] ;  /* 0x0006d800011c7983 */ /* 0x000f620000100800 */
[----:B------:R-:W-:Y:S02]  /*c340*/  PRMT R2, RZ, 0x7610, R2 ;  /* 0x00007610ff027816 */ /* 0x000fe40000000002 */
[----:B------:R-:W-:Y:S01]  /*c350*/  PRMT R27, RZ, 0x7610, R27 ;  /* 0x00007610ff1b7816 */ /* 0x000fe2000000001b */
[----:B------:R0:W4:Y:S08]  /*c360*/  LDG.E.U16 R8, desc[UR10][R8.64+0x2] ;  /* 0x0000020a08087981 */ /* 0x000130000c1e1500 */
[----:B------:R-:W-:-:S05]  /*c370*/  VOTEU.ANY UP0, P1 ;  /* 0x0000000000ff7886 */ /* 0x000fca0000800100 */
[----:B------:R-:W1:Y:S01]  /*c380*/  @UP0 LDCU UR5, c[0x0][0x3c0] ;  /* 0x00007800ff0507ac */ /* 0x000e620008000800 */
[----:B------:R-:W-:Y:S02]  /*c390*/  PLOP3.LUT P1, PT, PT, PT, UP0, 0x80, 0x8 ;  /* 0x000000000008781c */ /* 0x000fe40003f2f008 */
[----:B------:R-:W-:-:S05]  /*c3a0*/  @!P5 PRMT R2, R36, 0x7632, R2 ;  /* 0x000076322402d816 */ /* 0x000fca0000000002 */
[----:B------:R1:W-:Y:S06]  /*c3b0*/  STL.S16 [R1+0x734], R2 ;  /* 0x0007340201007387 */ /* 0x0003ec0000100600 */
[----:B-1----:R-:W-:Y:S01]  /*c3c0*/  @P1 FADD.FTZ R2, R0, UR5 ;  /* 0x0000000500021e21 */ /* 0x002fe20008010000 */
[----:B------:R-:W-:-:S05]  /*c3d0*/  PRMT R0, RZ, 0x7610, R0 ;  /* 0x00007610ff007816 */ /* 0x000fca0000000000 */
[----:B------:R-:W1:Y:S01]  /*c3e0*/  @P1 MUFU.RSQ R2, R2 ;  /* 0x0000000200021308 */ /* 0x000e620000001400 */
[----:B------:R-:W-:Y:S02]  /*c3f0*/  @!P6 PRMT R0, R38, 0x7610, R0 ;  /* 0x000076102600e816 */ /* 0x000fe40000000000 */
[----:B------:R-:W-:Y:S02]  /*c400*/  PRMT R3, RZ, 0x7610, R3 ;  /* 0x00007610ff037816 */ /* 0x000fe40000000003 */
[----:B------:R-:W-:Y:S01]  /*c410*/  @!P2 PRMT R59, R29, 0x7610, R59 ;  /* 0x000076101d3ba816 */ /* 0x000fe2000000003b */
[----:B------:R0:W-:Y:S01]  /*c420*/  STL.S16 [R1+0x738], R0 ;  /* 0x0007380001007387 */ /* 0x0001e20000100600 */
[----:B------:R-:W-:Y:S02]  /*c430*/  @!P6 PRMT R3, R37, 0x7632, R3 ;  /* 0x000076322503e816 */ /* 0x000fe40000000003 */
[----:B------:R-:W-:Y:S02]  /*c440*/  @!P2 PRMT R27, R29, 0x7632, R27 ;  /* 0x000076321d1ba816 */ /* 0x000fe4000000001b */
[----:B------:R-:W-:-:S02]  /*c450*/  @!P6 PRMT R5, R37, 0x7610, R5 ;  /* 0x000076102505e816 */ /* 0x000fc40000000005 */
[----:B------:R-:W-:Y:S02]  /*c460*/  PRMT R26, RZ, 0x7610, R26 ;  /* 0x00007610ff1a7816 */ /* 0x000fe4000000001a */
[----:B------:R-:W-:Y:S01]  /*c470*/  PRMT R21, RZ, 0x7610, R21 ;  /* 0x00007610ff157816 */ /* 0x000fe20000000015 */
[----:B0-----:R-:W-:Y:S01]  /*c480*/  HFMA2 R0, -RZ, RZ, 0, 0 ;  /* 0x00000000ff007431 */ /* 0x001fe200000001ff */
[----:B------:R-:W-:Y:S02]  /*c490*/  PRMT R15, RZ, 0x7610, R15 ;  /* 0x00007610ff0f7816 */ /* 0x000fe4000000000f */
[----:B------:R-:W-:Y:S02]  /*c4a0*/  PRMT R14, RZ, 0x7610, R14 ;  /* 0x00007610ff0e7816 */ /* 0x000fe4000000000e */
[----:B------:R-:W-:Y:S02]  /*c4b0*/  PRMT R13, RZ, 0x7610, R13 ;  /* 0x00007610ff0d7816 */ /* 0x000fe4000000000d */
[----:B------:R-:W-:-:S02]  /*c4c0*/  PRMT R12, RZ, 0x7610, R12 ;  /* 0x00007610ff0c7816 */ /* 0x000fc4000000000c */
[----:B------:R-:W-:Y:S02]  /*c4d0*/  PRMT R23, RZ, 0x7610, R23 ;  /* 0x00007610ff177816 */ /* 0x000fe40000000017 */
[----:B------:R-:W-:Y:S02]  /*c4e0*/  PRMT R9, RZ, 0x7610, R9 ;  /* 0x00007610ff097816 */ /* 0x000fe40000000009 */
[----:B------:R-:W-:Y:S01]  /*c4f0*/  PRMT R25, RZ, 0x7610, R25 ;  /* 0x00007610ff197816 */ /* 0x000fe20000000019 */
[----:B------:R-:W-:Y:S01]  /*c500*/  STL.S16 [R1+0x73c], R3 ;  /* 0x00073c0301007387 */ /* 0x000fe20000100600 */
[----:B-1----:R-:W-:Y:S02]  /*c510*/  @P1 R2UR UR5, R2 ;  /* 0x00000000020512ca */ /* 0x002fe400000e0000 */
[----:B------:R-:W-:Y:S01]  /*c520*/  MOV R2, RZ ;  /* 0x000000ff00027202 */ /* 0x000fe20000000f00 */
[----:B------:R-:W-:Y:S01]  /*c530*/  STL.S16 [R1+0x6ec], R61 ;  /* 0x0006ec3d01007387 */ /* 0x000fe20000100600 */
[----:B------:R-:W-:-:S02]  /*c540*/  @!P2 PRMT R26, R30, 0x7610, R26 ;  /* 0x000076101e1aa816 */ /* 0x000fc4000000001a */
[C---:B------:R-:W-:Y:S01]  /*c550*/  @!P3 PRMT R19, R31.reuse, 0x7610, R19 ;  /* 0x000076101f13b816 */ /* 0x040fe20000000013 */
[----:B------:R0:W-:Y:S01]  /*c560*/  STL.S16 [R1+0x6e8], R59 ;  /* 0x0006e83b01007387 */ /* 0x0001e20000100600 */
[----:B------:R-:W-:Y:S02]  /*c570*/  @!P3 PRMT R18, R31, 0x7632, R18 ;  /* 0x000076321f12b816 */ /* 0x000fe40000000012 */
[C---:B------:R-:W-:Y:S01]  /*c580*/  @!P3 PRMT R17, R32.reuse, 0x7610, R17 ;  /* 0x000076102011b816 */ /* 0x040fe20000000011 */
[----:B------:R1:W-:Y:S01]  /*c590*/  STL.S16 [R1+0x6fc], R27 ;  /* 0x0006fc1b01007387 */ /* 0x0003e20000100600 */
[----:B------:R-:W-:Y:S02]  /*c5a0*/  @!P3 PRMT R16, R32, 0x7632, R16 ;  /* 0x000076322010b816 */ /* 0x000fe40000000010 */
[C---:B------:R-:W-:Y:S01]  /*c5b0*/  @!P4 PRMT R21, R33.reuse, 0x7610, R21 ;  /* 0x000076102115c816 */ /* 0x040fe20000000015 */
[----:B------:R4:W-:Y:S01]  /*c5c0*/  STL.S16 [R1+0x730], R5 ;  /* 0x0007300501007387 */ /* 0x0009e20000100600 */
[----:B------:R-:W-:-:S02]  /*c5d0*/  @!P4 PRMT R15, R33, 0x7632, R15 ;  /* 0x00007632210fc816 */ /* 0x000fc4000000000f */
[C---:B------:R-:W-:Y:S01]  /*c5e0*/  @!P4 PRMT R14, R34.reuse, 0x7610, R14 ;  /* 0x00007610220ec816 */ /* 0x040fe2000000000e */
[----:B0-----:R0:W5:Y:S01]  /*c5f0*/  LDL R59, [R1+0x284] ;  /* 0x00028400013b7983 */ /* 0x0011620000100800 */
[----:B------:R-:W-:Y:S02]  /*c600*/  @!P4 PRMT R13, R34, 0x7632, R13 ;  /* 0x00007632220dc816 */ /* 0x000fe4000000000d */
[C---:B------:R-:W-:Y:S01]  /*c610*/  @!P5 PRMT R12, R35.reuse, 0x7610, R12 ;  /* 0x00007610230cd816 */ /* 0x040fe2000000000c */
[----:B------:R0:W5:Y:S01]  /*c620*/  LDL R61, [R1+0x300] ;  /* 0x00030000013d7983 */ /* 0x0001620000100800 */
[----:B------:R-:W-:Y:S02]  /*c630*/  @!P5 PRMT R23, R35, 0x7632, R23 ;  /* 0x000076322317d816 */ /* 0x000fe40000000017 */
[----:B------:R-:W-:Y:S01]  /*c640*/  @!P5 PRMT R9, R36, 0x7610, R9 ;  /* 0x000076102409d816 */ /* 0x000fe20000000009 */
[----:B------:R0:W5:Y:S01]  /*c650*/  LDL R35, [R1+0x384] ;  /* 0x0003840001237983 */ /* 0x0001620000100800 */
[----:B------:R-:W-:-:S03]  /*c660*/  @!P6 PRMT R25, R38, 0x7632, R25 ;  /* 0x000076322619e816 */ /* 0x000fc60000000019 */
        /* <DEDUP_REMOVED lines=9> */
[----:B------:R0:W5:Y:S01]  /*c700*/  LDL R38, [R1+0x654] ;  /* 0x0006540001267983 */ /* 0x0001620000100800 */
[----:B--2---:R-:W-:-:S03]  /*c710*/  @P0 HADD2.F32 R0, -RZ, R56.H0_H0 ;  /* 0x20000038ff000230 */ /* 0x004fc60000004100 */
[----:B------:R0:W5:Y:S01]  /*c720*/  LDL R56, [R1+0x730] ;  /* 0x0007300001387983 */ /* 0x0001620000100800 */
[----:B---3--:R-:W-:-:S03]  /*c730*/  @P0 HADD2.F32 R2, -RZ, R57.H0_H0 ;  /* 0x20000039ff020230 */ /* 0x008fc60000004100 */
[----:B------:R0:W5:Y:S01]  /*c740*/  LDL R57, [R1+0x73c] ;  /* 0x00073c0001397983 */ /* 0x0001620000100800 */
[----:B----4-:R-:W-:-:S03]  /*c750*/  HADD2.F32 R3, -RZ, R58.H0_H0 ;  /* 0x2000003aff037230 */ /* 0x010fc60000004100 */
        /* <DEDUP_REMOVED lines=15> */
[----:B------:R-:W-:Y:S01]  /*c850*/  HADD2.F32 R5, -RZ, R8.H0_H0 ;  /* 0x20000008ff057230 */ /* 0x000fe20000004100 */
        /* <DEDUP_REMOVED lines=1378> */
.L_x_572:
        /* <DEDUP_REMOVED lines=2969> */
.L_x_573:
        /* <DEDUP_REMOVED lines=47> */
.L_x_575:
[----:B------:R-:W-:Y:S05]  /*1db00*/  BSYNC.RECONVERGENT B0 ;  /* 0x0000000000007941 */ /* 0x000fea0003800200 */
.L_x_574:
        /* <DEDUP_REMOVED lines=40> */
.L_x_577:
[----:B------:R-:W-:Y:S05]  /*1dd90*/  BSYNC.RECONVERGENT B0 ;  /* 0x0000000000007941 */ /* 0x000fea0003800200 */
.L_x_576:
        /* <DEDUP_REMOVED lines=38> */
.L_x_579:
[----:B------:R-:W-:Y:S05]  /*1e000*/  BSYNC.RECONVERGENT B0 ;  /* 0x0000000000007941 */ /* 0x000fea0003800200 */
.L_x_578:
        /* <DEDUP_REMOVED lines=30> */
.L_x_581:
[----:B------:R-:W-:Y:S05]  /*1e1f0*/  BSYNC.RECONVERGENT B0 ;  /* 0x0000000000007941 */ /* 0x000fea0003800200 */
.L_x_580:
        /* <DEDUP_REMOVED lines=34> */
.L_x_585:
[----:B------:R-:W3:Y:S04]  /*1e420*/  LDG.E.STRONG.GPU R8, desc[UR10][R14.64] ;  /* 0x0000000a0e087981 */ /* 0x000ee8000c1ef900 */
[----:B---3--:R-:W-:Y:S04]  /*1e430*/  CCTL.IVALL ;  /* 0x00000000ff00798f */ /* 0x008fe80002000000 */
[----:B------:R0:W-:Y:S01]  /*1e440*/  STL [R1], R8 ;  /* 0x0000000801007387 */ /* 0x0001e20000100800 */
[----:B------:R-:W-:-:S13]  /*1e450*/  ISETP.NE.AND P0, PT, R8, UR5, PT ;  /* 0x0000000508007c0c */ /* 0x000fda000bf05270 */
[----:B0-----:R-:W-:Y:S05]  /*1e460*/  @P0 BRA `(.L_x_585) ;  /* 0xfffffffc00ec0947 */ /* 0x001fea000383ffff */
.L_x_584:
[----:B------:R-:W-:Y:S05]  /*1e470*/  BSYNC.RECONVERGENT B0 ;  /* 0x0000000000007941 */ /* 0x000fea0003800200 */
.L_x_583:
        /* <DEDUP_REMOVED lines=15> */
.L_x_587:
        /* <DEDUP_REMOVED lines=77> */
.L_x_586:
        /* <DEDUP_REMOVED lines=52> */
.L_x_588:
        /* <DEDUP_REMOVED lines=27> */
.L_x_589:
        /* <DEDUP_REMOVED lines=12> */
.L_x_590:
[----:B------:R-:W-:Y:S05]  /*1eff0*/  BSYNC.RECONVERGENT B0 ;  /* 0x0000000000007941 */ /* 0x000fea0003800200 */
.L_x_582:
        /* <DEDUP_REMOVED lines=17> */
.L_x_596:
        /* <DEDUP_REMOVED lines=57> */
.L_x_592:
[----:B------:R-:W-:Y:S05]  /*1f4a0*/  BSYNC.RECONVERGENT B0 ;  /* 0x0000000000007941 */ /* 0x000fea0003800200 */
.L_x_591:
        /* <DEDUP_REMOVED lines=32> */
.L_x_593:
        /* <DEDUP_REMOVED lines=16> */
.L_x_595:
[----:B------:R-:W-:Y:S05]  /*1f7b0*/  BSYNC.RECONVERGENT B0 ;  /* 0x0000000000007941 */ /* 0x000fea0003800200 */
.L_x_594:
        /* <DEDUP_REMOVED lines=10> */
.L_x_571:
        /* <DEDUP_REMOVED lines=16> */
.L_x_599:
[----:B------:R-:W-:Y:S05]  /*1f960*/  BSYNC.RECONVERGENT B0 ;  /* 0x0000000000007941 */ /* 0x000fea0003800200 */
.L_x_598:
        /* <DEDUP_REMOVED lines=11> */
.L_x_601:
[----:B------:R-:W2:Y:S04]  /*1fa20*/  LDG.E.STRONG.GPU R5, desc[UR10][R2.64] ;  /* 0x0000000a02057981 */ /* 0x000ea8000c1ef900 */
[----:B--2---:R-:W-:Y:S01]  /*1fa30*/  CCTL.IVALL ;  /* 0x00000000ff00798f */ /* 0x004fe20002000000 */
[----:B------:R-:W-:Y:S05]  /*1fa40*/  YIELD ;  /* 0x0000000000007946 */ /* 0x000fea0003800000 */
[----:B------:R-:W-:-:S13]  /*1fa50*/  ISETP.NE.AND P0, PT, R5, R0, PT ;  /* 0x000000000500720c */ /* 0x000fda0003f05270 */
[----:B------:R-:W-:Y:S05]  /*1fa60*/  @P0 BRA `(.L_x_601) ;  /* 0xfffffffc00ec0947 */ /* 0x000fea000383ffff */
.L_x_600:
        /* <DEDUP_REMOVED lines=74> */
.L_x_604:
        /* <DEDUP_REMOVED lines=24> */
[----:B--2---:R-:W-:Y:S02]  /*20090*/  F2FP.F16.F32.PACK_AB R19, R11, R4 ;  /* 0x000000040b13723e */ /* 0x004fe400000000ff */
[-C--:B------:R-:W-:Y:S02]  /*200a0*/  MOV R11, R25.reuse ;  /* 0x00000019000b7202 */ /* 0x080fe40000000f00 */
[----:B---3--:R-:W-:Y:S01]  /*200b0*/  F2FP.F16.F32.PACK_AB R21, R17, R14 ;  /* 0x0000000e1115723e */ /* 0x008fe200000000ff */
[----:B------:R0:W-:Y:S04]  /*200c0*/  STG.E desc[UR10][R8.64], R19 ;  /* 0x0000001308007986 */ /* 0x0001e8000c10190a */
[----:B------:R0:W-:Y:S01]  /*200d0*/  STG.E desc[UR10][R10.64], R21 ;  /* 0x000000150a007986 */ /* 0x0001e2000c10190a */
[----:B------:R-:W-:Y:S01]  /*200e0*/  IADD3.X R25, PT, PT, RZ, R25, RZ, P3, !PT ;  /* 0x00000019ff197210 */ /* 0x000fe20001ffe4ff */
[----:B------:R-:W-:Y:S06]  /*200f0*/  @P1 BRA `(.L_x_604) ;  /* 0xfffffffc00841947 */ /* 0x000fec000383ffff */
.L_x_603:
[----:B------:R-:W-:Y:S05]  /*20100*/  BSYNC.RECONVERGENT B0 ;  /* 0x0000000000007941 */ /* 0x000fea0003800200 */
.L_x_602:
        /* <DEDUP_REMOVED lines=10> */
.L_x_605:
        /* <DEDUP_REMOVED lines=21> */
[----:B---3--:R-:W-:Y:S02]  /*20300*/  F2FP.F16.F32.PACK_AB R29, R7, R4 ;  /* 0x00000004071d723e */ /* 0x008fe400000000ff */
[----:B------:R-:W-:-:S04]  /*20310*/  IADD3 R4, P1, PT, R16, UR4, RZ ;  /* 0x0000000410047c10 */ /* 0x000fc8000ff3e0ff */
        /* <DEDUP_REMOVED lines=58> */
[----:B----4-:R-:W-:Y:S02]  /*206c0*/  F2FP.F16.F32.PACK_AB R11, R11, R4 ;  /* 0x000000040b0b723e */ /* 0x010fe400000000ff */
[----:B-----5:R-:W-:-:S03]  /*206d0*/  F2FP.F16.F32.PACK_AB R7, R9, R6 ;  /* 0x000000060907723e */ /* 0x020fc600000000ff */
[----:B------:R3:W-:Y:S04]  /*206e0*/  STG.E desc[UR10][R28.64], R11 ;  /* 0x0000000b1c007986 */ /* 0x0007e8000c10190a */
[----:B------:R3:W-:Y:S02]  /*206f0*/  STG.E desc[UR10][R26.64], R7 ;  /* 0x000000071a007986 */ /* 0x0007e4000c10190a */
[----:B------:R-:W-:Y:S05]  /*20700*/  @P0 BRA `(.L_x_605) ;  /* 0xfffffff800a80947 */ /* 0x000fea000383ffff */
[----:B------:R-:W-:Y:S05]  /*20710*/  EXIT ;  /* 0x000000000000794d */ /* 0x000fea0003800000 */
.L_x_606:
        /* <DEDUP_REMOVED lines=14> */
.L_x_4891:


//--------------------- .text._Z35group_norm_nhwc_bwd_one_pass_kernelI11Fp16IOFp32WLi64ELi120ELi480EEv26Group_norm_nhwc_bwd_params --------------------------
	.section	.text._Z35group_norm_nhwc_bwd_one_pass_kernelI11Fp16IOFp32WLi64ELi120ELi480EEv26Group_norm_nhwc_bwd_params,"ax",@progbits
	.align	128
        .global         _Z35group_norm_nhwc_bwd_one_pass_kernelI11Fp16IOFp32WLi64ELi120ELi480EEv26Group_norm_nhwc_bwd_params
        .type           _Z35group_norm_nhwc_bwd_one_pass_kernelI11Fp16IOFp32WLi64ELi120ELi480EEv26Group_norm_nhwc_bwd_params,@function
        .size           _Z35group_norm_nhwc_bwd_one_pass_kernelI11Fp16IOFp32WLi64ELi120ELi480EEv26Group_norm_nhwc_bwd_params,(.L_x_4892 - _Z35group_norm_nhwc_bwd_one_pass_kernelI11Fp16IOFp32WLi64ELi120ELi480EEv26Group_norm_nhwc_bwd_params)
        .other          _Z35group_norm_nhwc_bwd_one_pass_kernelI11Fp16IOFp32WLi64ELi120ELi480EEv26Group_norm_nhwc_bwd_params,@"STO_CUDA_ENTRY STV_DEFAULT"
_Z35group_norm_nhwc_bwd_one_pass_kernelI11Fp16IOFp32WLi64ELi120ELi480EEv26Group_norm_nhwc_bwd_params:
.text._Z35group_norm_nhwc_bwd_one_pass_kernelI11Fp16IOFp32WLi64ELi120ELi480EEv26Group_norm_nhwc_bwd_params:
        /* <DEDUP_REMOVED lines=10> */
[----:B------:R-:W0:Y:S01]  /*00a0*/  LDC R7, c[0x0][0x41c] ;  /* 0x00010700ff077b82 */ /* 0x000e220000000800 */
[----:B------:R-:W-:Y:S01]  /*00b0*/  LOP3.LUT R4, R2, 0xffff, RZ, 0xc0, !PT ;  /* 0x0000ffff02047812 */ /* 0x000fe200078ec0ff */
[----:B------:R-:W1:Y:S01]  /*00c0*/  S2R R3, SR_LANEID ;  /* 0x0000000000037919 */ /* 0x000e620000000000 */
[----:B------:R-:W-:Y:S01]  /*00d0*/  HFMA2 R41, -RZ, RZ, 0, 0 ;  /* 0x00000000ff297431 */ /* 0x000fe200000001ff */
[----:B------:R-:W-:Y:S01]  /*00e0*/  MOV R40, R0 ;  /* 0x0000000000287202 */ /* 0x000fe20000000f00 */
[----:B------:R-:W2:Y:S01]  /*00f0*/  LDCU.U8 UR11, c[0x0][0x414] ;  /* 0x00008280ff0b77ac */ /* 0x000ea20008000000 */
[----:B------:R-:W-:Y:S02]  /*0100*/  IMAD R48, R4, 0x445, RZ ;  /* 0x0000044504307824 */ /* 0x000fe400078e02ff */
[----:B------:R-:W3:Y:S03]  /*0110*/  LDC R4, c[0x0][0x374] ;  /* 0x0000dd00ff047b82 */ /* 0x000ee60000000800 */
[----:B------:R-:W-:-:S05]  /*0120*/  SHF.R.U32.HI R48, RZ, 0x10, R48 ;  /* 0x00000010ff307819 */ /* 0x000fca0000011630 */
[----:B------:R-:W4:Y:S01]  /*0130*/  LDC R5, c[0x0][0x370] ;  /* 0x0000dc00ff057b82 */ /* 0x000f220000000800 */
[----:B0-----:R-:W-:-:S05]  /*0140*/  IMAD R42, R7, UR10, R48 ;  /* 0x0000000a072a7c24 */ /* 0x001fca000f8e0230 */
[C---:B------:R-:W-:Y:S02]  /*0150*/  IADD3 R47, PT, PT, R42.reuse, 0x8, RZ ;  /* 0x000000082a2f7810 */ /* 0x040fe40007ffe0ff */
[C---:B------:R-:W-:Y:S02]  /*0160*/  IADD3 R46, PT, PT, R42.reuse, 0x10, RZ ;  /* 0x000000102a2e7810 */ /* 0x040fe40007ffe0ff */
[C---:B------:R-:W-:Y:S02]  /*0170*/  IADD3 R45, PT, PT, R42.reuse, 0x18, RZ ;  /* 0x000000182a2d7810 */ /* 0x040fe40007ffe0ff */
[C---:B------:R-:W-:Y:S02]  /*0180*/  IADD3 R44, PT, PT, R42.reuse, 0x28, RZ ;  /* 0x000000282a2c7810 */ /* 0x040fe40007ffe0ff */
[C---:B------:R-:W-:Y:S02]  /*0190*/  IADD3 R43, PT, PT, R42.reuse, 0x30, RZ ;  /* 0x000000302a2b7810 */ /* 0x040fe40007ffe0ff */
[----:B-123--:R-:W-:-:S07]  /*01a0*/  IADD3 R42, PT, PT, R42, 0x38, RZ ;  /* 0x000000382a2a7810 */ /* 0x00efce0007ffe0ff */
.L_x_650:
[----:B0-----:R-:W0:Y:S01]  /*01b0*/  LDC R13, c[0x0][0x410] ;  /* 0x00010400ff0d7b82 */ /* 0x001e220000000800 */
[----:B-1----:R-:W1:Y:S01]  /*01c0*/  LDCU.128 UR12, c[0x0][0x400] ;  /* 0x00008000ff0c77ac */ /* 0x002e620008000c00 */
[----:B------:R-:W-:Y:S02]  /*01d0*/  ISETP.GE.AND P2, PT, R40, RZ, PT ;  /* 0x000000ff2800720c */ /* 0x000fe40003f46270 */
[----:B------:R-:W-:Y:S02]  /*01e0*/  CS2R R36, SRZ ;  /* 0x0000000000247805 */ /* 0x000fe4000001ff00 */
[----:B------:R-:W-:Y:S02]  /*01f0*/  SHF.R.S32.HI R17, RZ, 0x1f, R46 ;  /* 0x0000001fff117819 */ /* 0x000fe4000001142e */
[----:B------:R-:W-:Y:S02]  /*0200*/  SHF.R.S32.HI R23, RZ, 0x1f, R45 ;  /* 0x0000001fff177819 */ /* 0x000fe4000001142d */
[----:B------:R-:W-:Y:S01]  /*0210*/  SHF.R.S32.HI R19, RZ, 0x1f, R44 ;  /* 0x0000001fff137819 */ /* 0x000fe2000001142c */
[----:B------:R-:W2:Y:S01]  /*0220*/  LDC R25, c[0x0][0x41c] ;  /* 0x00010700ff197b82 */ /* 0x000ea20000000800 */
[----:B-1----:R-:W-:-:S04]  /*0230*/  ISETP.GE.U32.AND P1, PT, R46, UR12, PT ;  /* 0x0000000c2e007c0c */ /* 0x002fc8000bf26070 */
[----:B------:R-:W-:Y:S02]  /*0240*/  ISETP.GE.AND.EX P1, PT, R17, UR13, PT, P1 ;  /* 0x0000000d11007c0c */ /* 0x000fe4000bf26310 */
[----:B0-----:R-:W-:-:S04]  /*0250*/  IABS R9, R13 ;  /* 0x0000000d00097213 */ /* 0x001fc80000000000 */
[----:B------:R-:W0:Y:S08]  /*0260*/  I2F.RP R8, R9 ;  /* 0x0000000900087306 */ /* 0x000e300000209400 */
[----:B0-----:R-:W0:Y:S02]  /*0270*/  MUFU.RCP R8, R8 ;  /* 0x0000000800087308 */ /* 0x001e240000001000 */
[----:B0-----:R-:W-:-:S06]  /*0280*/  IADD3 R6, PT, PT, R8, 0xffffffe, RZ ;  /* 0x0ffffffe08067810 */ /* 0x001fcc0007ffe0ff */
[----:B------:R0:W1:Y:S02]  /*0290*/  F2I.FTZ.U32.TRUNC.NTZ R7, R6 ;  /* 0x0000000600077305 */ /* 0x000064000021f000 */
[----:B0-----:R-:W-:Y:S02]  /*02a0*/  MOV R6, RZ ;  /* 0x000000ff00067202 */ /* 0x001fe40000000f00 */
[----:B-1----:R-:W-:-:S05]  /*02b0*/  IADD3 R10, PT, PT, RZ, -R7, RZ ;  /* 0x80000007ff0a7210 */ /* 0x002fca0007ffe0ff */
[----:B------:R-:W-:Y:S01]  /*02c0*/  IMAD R11, R10, R9, RZ ;  /* 0x000000090a0b7224 */ /* 0x000fe200078e02ff */
[----:B------:R-:W-:-:S03]  /*02d0*/  IABS R10, R40 ;  /* 0x00000028000a7213 */ /* 0x000fc60000000000 */
[----:B------:R-:W-:Y:S01]  /*02e0*/  IMAD.HI.U32 R7, R7, R11, R6 ;  /* 0x0000000b07077227 */ /* 0x000fe200078e0006 */
[----:B------:R-:W-:-:S05]  /*02f0*/  PRMT R6, R48, 0x9910, RZ ;  /* 0x0000991030067816 */ /* 0x000fca00000000ff */
[----:B------:R-:W-:-:S04]  /*0300*/  IMAD.HI.U32 R7, R7, R10, RZ ;  /* 0x0000000a07077227 */ /* 0x000fc800078e00ff */
[----:B------:R-:W-:Y:S01]  /*0310*/  IMAD R6, R6, 0x3c, RZ ;  /* 0x0000003c06067824 */ /* 0x000fe200078e02ff */
[----:B------:R-:W-:-:S04]  /*0320*/  IADD3 R8, PT, PT, -R7, RZ, RZ ;  /* 0x000000ff07087210 */ /* 0x000fc80007ffe1ff */
[----:B------:R-:W-:Y:S01]  /*0330*/  IADD3 R6, PT, PT, RZ, -R6, RZ ;  /* 0x80000006ff067210 */ /* 0x000fe20007ffe0ff */
[C---:B------:R-:W-:Y:S01]  /*0340*/  IMAD R8, R9.reuse, R8, R10 ;  /* 0x0000000809087224 */ /* 0x040fe200078e020a */
[----:B------:R-:W-:Y:S02]  /*0350*/  LOP3.LUT R10, R40, R13, RZ, 0x3c, !PT ;  /* 0x0000000d280a7212 */ /* 0x000fe400078e3cff */
[----:B------:R-:W-:Y:S02]  /*0360*/  PRMT R11, R6, 0x7710, RZ ;  /* 0x00007710060b7816 */ /* 0x000fe400000000ff */
[----:B------:R-:W-:Y:S02]  /*0370*/  ISETP.GT.U32.AND P4, PT, R9, R8, PT ;  /* 0x000000080900720c */ /* 0x000fe40003f84070 */
[----:B------:R-:W-:Y:S02]  /*0380*/  ISETP.GE.AND P3, PT, R10, RZ, PT ;  /* 0x000000ff0a00720c */ /* 0x000fe40003f66270 */
[----:B------:R-:W-:-:S04]  /*0390*/  IADD3 R11, PT, PT, R11, R2, RZ ;  /* 0x000000020b0b7210 */ /* 0x000fc80007ffe0ff */
[----:B------:R-:W-:-:S04]  /*03a0*/  SHF.L.U32 R22, R11, 0x1, RZ ;  /* 0x000000010b167819 */ /* 0x000fc800000006ff */
[----:B------:R-:W-:Y:S02]  /*03b0*/  LOP3.LUT R22, R22, 0xffff, RZ, 0xc0, !PT ;  /* 0x0000ffff16167812 */ /* 0x000fe400078ec0ff */
[-C--:B------:R-:W-:Y:S02]  /*03c0*/  @!P4 IADD3 R8, PT, PT, R8, -R9.reuse, RZ ;  /* 0x800000090808c210 */ /* 0x080fe40007ffe0ff */
[----:B------:R-:W-:Y:S02]  /*03d0*/  @!P4 IADD3 R7, PT, PT, R7, 0x1, RZ ;  /* 0x000000010707c810 */ /* 0x000fe40007ffe0ff */
[CC--:B------:R-:W-:Y:S02]  /*03e0*/  ISETP.GE.U32.AND P0, PT, R8.reuse, R9.reuse, PT ;  /* 0x000000090800720c */ /* 0x0c0fe40003f06070 */
[----:B------:R-:W-:Y:S02]  /*03f0*/  ISETP.GT.U32.AND P5, PT, R9, R8, PT ;  /* 0x000000080900720c */ /* 0x000fe40003fa4070 */
[----:B------:R-:W-:-:S02]  /*0400*/  IADD3 R9, PT, PT, R8, -R9, RZ ;  /* 0x8000000908097210 */ /* 0x000fc40007ffe0ff */
[----:B------:R-:W-:Y:S02]  /*0410*/  ISETP.NE.AND P4, PT, R13, RZ, PT ;  /* 0x000000ff0d00720c */ /* 0x000fe40003f85270 */
[----:B------:R-:W-:Y:S02]  /*0420*/  SEL R8, R9, R8, !P5 ;  /* 0x0000000809087207 */ /* 0x000fe40006800000 */
[----:B------:R-:W-:Y:S02]  /*0430*/  LOP3.LUT R9, RZ, R13, RZ, 0x33, !PT ;  /* 0x0000000dff097212 */ /* 0x000fe400078e33ff */
[----:B------:R-:W-:Y:S01]  /*0440*/  @!P2 IADD3 R8, PT, PT, -R8, RZ, RZ ;  /* 0x000000ff0808a210 */ /* 0x000fe20007ffe1ff */
[----:B------:R-:W0:Y:S01]  /*0450*/  @!P1 LDC.64 R12, c[0x0][0x398] ;  /* 0x0000e600ff0c9b82 */ /* 0x000e220000000a00 */
[----:B------:R-:W-:Y:S02]  /*0460*/  @P0 IADD3 R7, PT, PT, R7, 0x1, RZ ;  /* 0x0000000107070810 */ /* 0x000fe40007ffe0ff */
[----:B------:R-:W-:-:S02]  /*0470*/  SEL R55, R9, R8, !P4 ;  /* 0x0000000809377207 */ /* 0x000fc40006000000 */
[----:B------:R-:W-:Y:S02]  /*0480*/  MOV R10, R7 ;  /* 0x00000007000a7202 */ /* 0x000fe40000000f00 */
[----:B------:R-:W-:Y:S01]  /*0490*/  ISETP.GE.U32.AND P0, PT, R45, UR12, PT ;  /* 0x0000000c2d007c0c */ /* 0x000fe2000bf06070 */
[----:B------:R-:W1:Y:S01]  /*04a0*/  @!P1 LDC.64 R6, c[0x0][0x3f8] ;  /* 0x0000fe00ff069b82 */ /* 0x000e620000000a00 */
[----:B------:R-:W-:Y:S01]  /*04b0*/  @!P3 IADD3 R10, PT, PT, -R10, RZ, RZ ;  /* 0x000000ff0a0ab210 */ /* 0x000fe20007ffe1ff */
[----:B------:R-:W-:Y:S01]  /*04c0*/  IMAD R11, R55, 0x78, RZ ;  /* 0x00000078370b7824 */ /* 0x000fe200078e02ff */
[----:B------:R-:W-:Y:S02]  /*04d0*/  ISETP.GE.AND.EX P0, PT, R23, UR13, PT, P0 ;  /* 0x0000000d17007c0c */ /* 0x000fe4000bf06300 */
[----:B------:R-:W-:Y:S02]  /*04e0*/  SEL R9, R9, R10, !P4 ;  /* 0x0000000a09097207 */ /* 0x000fe40006000000 */
[----:B------:R-:W-:-:S02]  /*04f0*/  IADD3 R60, P2, PT, R11, R22, RZ ;  /* 0x000000160b3c7210 */ /* 0x000fc40007f5e0ff */
[----:B------:R-:W-:Y:S02]  /*0500*/  SHF.R.S32.HI R8, RZ, 0x1f, R9 ;  /* 0x0000001fff087819 */ /* 0x000fe40000011409 */
[----:B------:R-:W-:Y:S02]  /*0510*/  LEA.HI.X.SX32 R61, R11, RZ, 0x1, P2 ;  /* 0x000000ff0b3d7211 */ /* 0x000fe400010f0eff */
[----:B------:R-:W3:Y:S01]  /*0520*/  @!P1 LDC.64 R10, c[0x0][0x3a0] ;  /* 0x0000e800ff0a9b82 */ /* 0x000ee20000000a00 */
[----:B------:R-:W-:Y:S01]  /*0530*/  IMAD R8, R8, UR14, RZ ;  /* 0x0000000e08087c24 */ /* 0x000fe2000f8e02ff */
[----:B------:R-:W-:Y:S01]  /*0540*/  ISETP.GE.U32.AND P2, PT, R44, UR12, PT ;  /* 0x0000000c2c007c0c */ /* 0x000fe2000bf46070 */
[----:B------:R-:W-:-:S03]  /*0550*/  IMAD.WIDE.U32 R60, R9, UR14, R60 ;  /* 0x0000000e093c7c25 */ /* 0x000fc6000f8e003c */
[----:B------:R-:W-:Y:S01]  /*0560*/  ISETP.GE.AND.EX P2, PT, R19, UR13, PT, P2 ;  /* 0x0000000d13007c0c */ /* 0x000fe2000bf46320 */
[----:B------:R-:W-:Y:S01]  /*0570*/  IMAD R59, R9, UR15, R8 ;  /* 0x0000000f093b7c24 */ /* 0x000fe2000f8e0208 */
[----:B------:R-:W4:Y:S01]  /*0580*/  @!P0 LDC.64 R14, c[0x0][0x3f8] ;  /* 0x0000fe00ff0e8b82 */ /* 0x000f220000000a00 */
[----:B------:R-:W-:Y:S01]  /*0590*/  @!P1 MOV R58, R60 ;  /* 0x0000003c003a9202 */ /* 0x000fe20000000f00 */
[-C--:B-1----:R-:W-:Y:S02]  /*05a0*/  @!P1 IMAD R8, R17, R6.reuse, RZ ;  /* 0x0000000611089224 */ /* 0x082fe400078e02ff */
[----:B------:R-:W-:Y:S02]  /*05b0*/  IADD3 R59, PT, PT, R61, R59, RZ ;  /* 0x0000003b3d3b7210 */ /* 0x000fe40007ffe0ff */
[C---:B------:R-:W-:Y:S02]  /*05c0*/  @!P1 IMAD R9, R46.reuse, R7, R8 ;  /* 0x000000072e099224 */ /* 0x040fe400078e0208 */
[----:B------:R-:W1:Y:S01]  /*05d0*/  @!P0 LDC.64 R16, c[0x0][0x398] ;  /* 0x0000e600ff108b82 */ /* 0x000e620000000a00 */
[----:B------:R-:W-:-:S05]  /*05e0*/  @!P1 IMAD.WIDE.U32 R6, R46, R6, R58 ;  /* 0x000000062e069225 */ /* 0x000fca00078e003a */
[----:B------:R-:W-:Y:S02]  /*05f0*/  @!P1 IADD3 R7, PT, PT, R7, R9, RZ ;  /* 0x0000000907079210 */ /* 0x000fe40007ffe0ff */
[C---:B------:R-:W-:Y:S01]  /*0600*/  @!P1 SHF.L.U32 R21, R6.reuse, 0x1, RZ ;  /* 0x0000000106159819 */ /* 0x040fe200000006ff */
[----:B------:R-:W1:Y:S01]  /*0610*/  @!P2 LDC.64 R8, c[0x0][0x3f8] ;  /* 0x0000fe00ff08ab82 */ /* 0x000e620000000a00 */
[----:B------:R-:W-:Y:S02]  /*0620*/  @!P1 SHF.L.U64.HI R18, R6, 0x1, R7 ;  /* 0x0000000106129819 */ /* 0x000fe40000010207 */
[C---:B---3--:R-:W-:Y:S02]  /*0630*/  @!P1 IADD3 R10, P3, PT, R21.reuse, R10, RZ ;  /* 0x0000000a150a9210 */ /* 0x048fe40007f7e0ff */
[----:B0-----:R-:W-:Y:S01]  /*0640*/  @!P1 IADD3 R12, P4, PT, R21, R12, RZ ;  /* 0x0000000c150c9210 */ /* 0x001fe20007f9e0ff */
[----:B----4-:R-:W-:Y:S02]  /*0650*/  @!P0 IMAD R20, R23, R14, RZ ;  /* 0x0000000e17148224 */ /* 0x010fe400078e02ff */
[----:B------:R-:W0:Y:S01]  /*0660*/  @!P0 LDC.64 R6, c[0x0][0x3a0] ;  /* 0x0000e800ff068b82 */ /* 0x000e220000000a00 */
[----:B------:R-:W-:Y:S01]  /*0670*/  @!P0 MOV R21, R59 ;  /* 0x0000003b00158202 */ /* 0x000fe20000000f00 */
[----:B------:R-:W-:Y:S01]  /*0680*/  @!P0 IMAD R23, R45, R15, R20 ;  /* 0x0000000f2d178224 */ /* 0x000fe200078e0214 */
[----:B------:R-:W-:-:S02]  /*0690*/  @!P0 MOV R20, R60 ;  /* 0x0000003c00148202 */ /* 0x000fc40000000f00 */
[C---:B------:R-:W-:Y:S02]  /*06a0*/  @!P1 IADD3.X R11, PT, PT, R18.reuse, R11, RZ, P3, !PT ;  /* 0x0000000b120b9210 */ /* 0x040fe40001ffe4ff */
[----:B------:R-:W-:Y:S01]  /*06b0*/  @!P1 IADD3.X R13, PT, PT, R18, R13, RZ, P4, !PT ;  /* 0x0000000d120d9210 */ /* 0x000fe200027fe4ff */
[----:B------:R-:W-:Y:S01]  /*06c0*/  @!P0 IMAD.WIDE.U32 R14, R45, R14, R20 ;  /* 0x0000000e2d0e8225 */ /* 0x000fe200078e0014 */
[----:B------:R-:W-:Y:S01]  /*06d0*/  SHF.R.S32.HI R27, RZ, 0x1f, R43 ;  /* 0x0000001fff1b7819 */ /* 0x000fe2000001142b */
[----:B------:R-:W5:Y:S03]  /*06e0*/  @!P1 LDG.E R37, desc[UR8][R10.64] ;  /* 0x000000080a259981 */ /* 0x000f66000c1e1900 */
[----:B------:R-:W-:Y:S01]  /*06f0*/  @!P0 IADD3 R21, PT, PT, R15, R23, RZ ;  /* 0x000000170f158210 */ /* 0x000fe20007ffe0ff */
[----:B------:R3:W5:Y:S01]  /*0700*/  @!P1 LDG.E R36, desc[UR8][R12.64] ;  /* 0x000000080c249981 */ /* 0x000762000c1e1900 */
[----:B------:R-:W-:Y:S01]  /*0710*/  ISETP.GE.U32.AND P1, PT, R43, UR12, PT ;  /* 0x0000000c2b007c0c */ /* 0x000fe2000bf26070 */
[----:B--2---:R-:W-:Y:S01]  /*0720*/  IMAD R25, R25, UR10, R48 ;  /* 0x0000000a19197c24 */ /* 0x004fe2000f8e0230 */
[----:B------:R-:W-:Y:S01]  /*0730*/  @!P0 SHF.L.U32 R15, R14, 0x1, RZ ;  /* 0x000000010e0f8819 */ /* 0x000fe200000006ff */
[----:B-1----:R-:W-:Y:S01]  /*0740*/  @!P2 IMAD R19, R19, R8, RZ ;  /* 0x000000081313a224 */ /* 0x002fe200078e02ff */
[----:B------:R-:W-:-:S02]  /*0750*/  ISETP.GE.AND.EX P1, PT, R27, UR13, PT, P1 ;  /* 0x0000000d1b007c0c */ /* 0x000fc4000bf26310 */
[----:B------:R-:W-:Y:S02]  /*0760*/  CS2R R34, SRZ ;  /* 0x0000000000227805 */ /* 0x000fe4000001ff00 */
[----:B------:R-:W-:Y:S01]  /*0770*/  @!P0 SHF.L.U64.HI R14, R14, 0x1, R21 ;  /* 0x000000010e0e8819 */ /* 0x000fe20000010215 */
[----:B------:R-:W-:Y:S01]  /*0780*/  @!P2 IMAD R19, R44, R9, R19 ;  /* 0x000000092c13a224 */ /* 0x000fe200078e0213 */
[C---:B0-----:R-:W-:Y:S01]  /*0790*/  @!P0 IADD3 R6, P3, PT, R15.reuse, R6, RZ ;  /* 0x000000060f068210 */ /* 0x041fe20007f7e0ff */
[----:B---3--:R-:W0:Y:S01]  /*07a0*/  @!P2 LDC.64 R12, c[0x0][0x3a0] ;  /* 0x0000e800ff0cab82 */ /* 0x008e220000000a00 */
[----:B------:R-:W-:Y:S02]  /*07b0*/  @!P0 IADD3 R16, P4, PT, R15, R16, RZ ;  /* 0x000000100f108210 */ /* 0x000fe40007f9e0ff */
[C---:B------:R-:W-:Y:S02]  /*07c0*/  @!P0 IADD3.X R7, PT, PT, R14.reuse, R7, RZ, P3, !PT ;  /* 0x000000070e078210 */ /* 0x040fe40001ffe4ff */
[----:B------:R-:W-:-:S02]  /*07d0*/  @!P0 IADD3.X R17, PT, PT, R14, R17, RZ, P4, !PT ;  /* 0x000000110e118210 */ /* 0x000fc400027fe4ff */
[----:B------:R-:W-:Y:S01]  /*07e0*/  ISETP.GE.U32.AND P3, PT, R25, UR12, PT ;  /* 0x0000000c19007c0c */ /* 0x000fe2000bf66070 */
[----:B------:R-:W1:Y:S01]  /*07f0*/  @!P1 LDC.64 R10, c[0x0][0x3f8] ;  /* 0x0000fe00ff0a9b82 */ /* 0x000e620000000a00 */
[----:B------:R-:W-:Y:S02]  /*0800*/  SHF.R.S32.HI R21, RZ, 0x1f, R25 ;  /* 0x0000001fff157819 */ /* 0x000fe40000011419 */
[----:B------:R-:W-:Y:S02]  /*0810*/  CS2R R32, SRZ ;  /* 0x0000000000207805 */ /* 0x000fe4000001ff00 */
[----:B------:R-:W-:Y:S01]  /*0820*/  @!P2 MOV R14, R60 ;  /* 0x0000003c000ea202 */ /* 0x000fe20000000f00 */
[----:B------:R-:W5:Y:S01]  /*0830*/  @!P0 LDG.E R34, desc[UR8][R16.64] ;  /* 0x0000000810228981 */ /* 0x000f62000c1e1900 */
[----:B------:R-:W-:Y:S02]  /*0840*/  @!P2 MOV R15, R59 ;  /* 0x0000003b000fa202 */ /* 0x000fe40000000f00 */
[----:B------:R-:W-:Y:S01]  /*0850*/  ISETP.GE.AND.EX P3, PT, R21, UR13, PT, P3 ;  /* 0x0000000d15007c0c */ /* 0x000fe2000bf66330 */
[----:B------:R2:W5:Y:S01]  /*0860*/  @!P0 LDG.E R35, desc[UR8][R6.64] ;  /* 0x0000000806238981 */ /* 0x000562000c1e1900 */
[----:B------:R-:W-:-:S02]  /*0870*/  @!P2 IMAD.WIDE.U32 R14, R44, R8, R14 ;  /* 0x000000082c0ea225 */ /* 0x000fc400078e000e */
[----:B------:R-:W3:Y:S03]  /*0880*/  @!P2 LDC.64 R8, c[0x0][0x398] ;  /* 0x0000e600ff08ab82 */ /* 0x000ee60000000a00 */
[----:B------:R-:W-:Y:S02]  /*0890*/  @!P2 IADD3 R15, PT, PT, R15, R19, RZ ;  /* 0x000000130f0fa210 */ /* 0x000fe40007ffe0ff */
[C---:B------:R-:W-:Y:S02]  /*08a0*/  @!P2 SHF.L.U32 R29, R14.reuse, 0x1, RZ ;  /* 0x000000010e1da819 */ /* 0x040fe400000006ff */
[----:B------:R-:W-:Y:S01]  /*08b0*/  @!P2 SHF.L.U64.HI R20, R14, 0x1, R15 ;  /* 0x000000010e14a819 */ /* 0x000fe2000001020f */
[----:B--2---:R-:W2:Y:S01]  /*08c0*/  @!P1 LDC.64 R6, c[0x0][0x3a0] ;  /* 0x0000e800ff069b82 */ /* 0x004ea20000000a00 */
[----:B------:R-:W-:Y:S02]  /*08d0*/  IADD3 R30, PT, PT, R25, 0x20, RZ ;  /* 0x00000020191e7810 */ /* 0x000fe40007ffe0ff */
[----:B0-----:R-:W-:-:S02]  /*08e0*/  @!P2 IADD3 R18, P6, PT, R29, R12, RZ ;  /* 0x0000000c1d12a210 */ /* 0x001fc40007fde0ff */
[----:B------:R-:W-:-:S03]  /*08f0*/  ISETP.GE.U32.AND P4, PT, R30, UR12, PT ;  /* 0x0000000c1e007c0c */ /* 0x000fc6000bf86070 */
[----:B------:R-:W0:Y:S01]  /*0900*/  @!P3 LDC.64 R14, c[0x0][0x3f8] ;  /* 0x0000fe00ff0ebb82 */ /* 0x000e220000000a00 */
[----:B------:R-:W-:Y:S02]  /*0910*/  SHF.R.S32.HI R28, RZ, 0x1f, R30 ;  /* 0x0000001fff1c7819 */ /* 0x000fe4000001141e */
[----:B------:R-:W-:Y:S02]  /*0920*/  @!P2 IADD3.X R19, PT, PT, R20, R13, RZ, P6, !PT ;  /* 0x0000000d1413a210 */ /* 0x000fe400037fe4ff */
[----:B------:R-:W-:Y:S02]  /*0930*/  ISETP.GE.AND.EX P4, PT, R28, UR13, PT, P4 ;  /* 0x0000000d1c007c0c */ /* 0x000fe4000bf86340 */
[----:B---3--:R-:W-:Y:S01]  /*0940*/  @!P2 IADD3 R16, P6, PT, R29, R8, RZ ;  /* 0x000000081d10a210 */ /* 0x008fe20007fde0ff */
[----:B-1----:R-:W-:Y:S01]  /*0950*/  @!P1 IMAD R8, R27, R10, RZ ;  /* 0x0000000a1b089224 */ /* 0x002fe200078e02ff */
[----:B------:R1:W5:Y:S01]  /*0960*/  @!P2 LDG.E R33, desc[UR8][R18.64] ;  /* 0x000000081221a981 */ /* 0x000362000c1e1900 */
[----:B------:R-:W3:Y:S01]  /*0970*/  @!P1 LDC.64 R12, c[0x0][0x398] ;  /* 0x0000e600ff0c9b82 */ /* 0x000ee20000000a00 */
[----:B------:R-:W-:Y:S01]  /*0980*/  @!P2 IADD3.X R17, PT, PT, R20, R9, RZ, P6, !PT ;  /* 0x000000091411a210 */ /* 0x000fe200037fe4ff */
[----:B------:R-:W-:Y:S01]  /*0990*/  @!P1 IMAD R27, R43, R11, R8 ;  /* 0x0000000b2b1b9224 */ /* 0x000fe200078e0208 */
[----:B------:R-:W-:-:S02]  /*09a0*/  SHF.R.S32.HI R26, RZ, 0x1f, R47 ;  /* 0x0000001fff1a7819 */ /* 0x000fc4000001142f */
[----:B------:R-:W-:Y:S01]  /*09b0*/  ISETP.GE.U32.AND P0, PT, R47, UR12, PT ;  /* 0x0000000c2f007c0c */ /* 0x000fe2000bf06070 */
[----:B------:R2:W5:Y:S02]  /*09c0*/  @!P2 LDG.E R32, desc[UR8][R16.64] ;  /* 0x000000081020a981 */ /* 0x000564000c1e1900 */
[----:B------:R-:W4:Y:S01]  /*09d0*/  @!P4 LDC.64 R8, c[0x0][0x3f8] ;  /* 0x0000fe00ff08cb82 */ /* 0x000f220000000a00 */
[----:B-1----:R-:W-:Y:S02]  /*09e0*/  @!P1 MOV R18, R60 ;  /* 0x0000003c00129202 */ /* 0x002fe40000000f00 */
[----:B------:R-:W-:-:S03]  /*09f0*/  @!P1 MOV R19, R59 ;  /* 0x0000003b00139202 */ /* 0x000fc60000000f00 */
[----:B------:R-:W-:Y:S02]  /*0a00*/  @!P1 IMAD.WIDE.U32 R18, R43, R10, R18 ;  /* 0x0000000a2b129225 */ /* 0x000fe400078e0012 */
[----:B------:R-:W1:Y:S02]  /*0a10*/  @!P3 LDC.64 R10, c[0x0][0x3a0] ;  /* 0x0000e800ff0abb82 */ /* 0x000e640000000a00 */
[----:B0-----:R-:W-:Y:S01]  /*0a20*/  @!P3 IMAD R20, R21, R14, RZ ;  /* 0x0000000e1514b224 */ /* 0x001fe200078e02ff */
[----:B------:R-:W-:-:S03]  /*0a30*/  @!P1 IADD3 R21, PT, PT, R19, R27, RZ ;  /* 0x0000001b13159210 */ /* 0x000fc60007ffe0ff */
[----:B------:R-:W-:Y:S01]  /*0a40*/  @!P3 IMAD R29, R25, R15, R20 ;  /* 0x0000000f191db224 */ /* 0x000fe200078e0214 */
[C---:B------:R-:W-:Y:S02]  /*0a50*/  @!P1 SHF.L.U64.HI R38, R18.reuse, 0x1, R21 ;  /* 0x0000000112269819 */ /* 0x040fe40000010215 */
[----:B------:R-:W0:Y:S01]  /*0a60*/  LDC.64 R20, c[0x0][0x3b8] ;  /* 0x0000ee00ff147b82 */ /* 0x000e220000000a00 */
[----:B------:R-:W-:Y:S02]  /*0a70*/  @!P1 SHF.L.U32 R27, R18, 0x1, RZ ;  /* 0x00000001121b9819 */ /* 0x000fe400000006ff */
[----:B------:R-:W-:Y:S02]  /*0a80*/  @!P3 MOV R18, R60 ;  /* 0x0000003c0012b202 */ /* 0x000fe40000000f00 */
[----:B------:R-:W-:Y:S02]  /*0a90*/  @!P3 MOV R19, R59 ;  /* 0x0000003b0013b202 */ /* 0x000fe40000000f00 */
[----:B--2---:R-:W-:Y:S01]  /*0aa0*/  @!P1 IADD3 R16, P2, PT, R27, R6, RZ ;  /* 0x000000061b109210 */ /* 0x004fe20007f5e0ff */
[----:B----4-:R-:W-:Y:S01]  /*0ab0*/  @!P4 IMAD R28, R28, R8, RZ ;  /* 0x000000081c1cc224 */ /* 0x010fe200078e02ff */
[----:B------:R-:W-:Y:S01]  /*0ac0*/  ISETP.GE.AND.EX P0, PT, R26, UR13, PT, P0 ;  /* 0x0000000d1a007c0c */ /* 0x000fe2000bf06300 */
[----:B------:R-:W-:Y:S01]  /*0ad0*/  @!P3 IMAD.WIDE.U32 R18, R25, R14, R18 ;  /* 0x0000000e1912b225 */ /* 0x000fe200078e0012 */
[----:B------:R-:W-:Y:S01]  /*0ae0*/  @!P1 IADD3.X R17, PT, PT, R38, R7, RZ, P2, !PT ;  /* 0x0000000726119210 */ /* 0x000fe200017fe4ff */
[----:B------:R-:W2:Y:S01]  /*0af0*/  @!P3 LDC.64 R14, c[0x0][0x398] ;  /* 0x0000e600ff0ebb82 */ /* 0x000ea20000000a00 */
[----:B---3--:R-:W-:Y:S01]  /*0b00*/  @!P1 IADD3 R24, P2, PT, R27, R12, RZ ;  /* 0x0000000c1b189210 */ /* 0x008fe20007f5e0ff */
[----:B------:R-:W-:Y:S01]  /*0b10*/  @!P4 IMAD R49, R30, R9, R28 ;  /* 0x000000091e31c224 */ /* 0x000fe200078e021c */
[----:B------:R-:W-:-:S02]  /*0b20*/  SHF.R.S32.HI R23, RZ, 0x1f, R42 ;  /* 0x0000001fff177819 */ /* 0x000fc4000001142a */
[----:B------:R-:W-:Y:S02]  /*0b30*/  CS2R R6, SRZ ;  /* 0x0000000000067805 */ /* 0x000fe4000001ff00 */
[----:B------:R-:W-:Y:S02]  /*0b40*/  ISETP.GE.U32.AND P5, PT, R42, UR12, PT ;  /* 0x0000000c2a007c0c */ /* 0x000fe4000bfa6070 */
[----:B------:R-:W-:Y:S02]  /*0b50*/  @!P3 IADD3 R27, PT, PT, R19, R29, RZ ;  /* 0x0000001d131bb210 */ /* 0x000fe40007ffe0ff */
[----:B------:R-:W-:Y:S01]  /*0b60*/  @!P4 MOV R28, R60 ;  /* 0x0000003c001cc202 */ /* 0x000fe20000000f00 */
[----:B------:R3:W5:Y:S01]  /*0b70*/  @!P1 LDG.E R6, desc[UR8][R16.64] ;  /* 0x0000000810069981 */ /* 0x000762000c1e1900 */
[----:B------:R-:W-:Y:S02]  /*0b80*/  @!P4 MOV R29, R59 ;  /* 0x0000003b001dc202 */ /* 0x000fe40000000f00 */
[----:B------:R-:W-:-:S02]  /*0b90*/  @!P3 SHF.L.U32 R31, R18, 0x1, RZ ;  /* 0x00000001121fb819 */ /* 0x000fc400000006ff */
[----:B------:R-:W-:Y:S01]  /*0ba0*/  ISETP.GE.AND.EX P5, PT, R23, UR13, PT, P5 ;  /* 0x0000000d17007c0c */ /* 0x000fe2000bfa6350 */
[----:B------:R-:W-:Y:S01]  /*0bb0*/  @!P4 IMAD.WIDE.U32 R28, R30, R8, R28 ;  /* 0x000000081e1cc225 */ /* 0x000fe200078e001c */
[----:B------:R-:W-:Y:S02]  /*0bc0*/  @!P1 IADD3.X R25, PT, PT, R38, R13, RZ, P2, !PT ;  /* 0x0000000d26199210 */ /* 0x000fe400017fe4ff */
[----:B------:R-:W-:Y:S01]  /*0bd0*/  @!P3 SHF.L.U64.HI R27, R18, 0x1, R27 ;  /* 0x00000001121bb819 */ /* 0x000fe2000001021b */
[----:B0-----:R-:W-:Y:S01]  /*0be0*/  IMAD.WIDE R8, R40, 0x8, R20 ;  /* 0x0000000828087825 */ /* 0x001fe200078e0214 */
[----:B-1----:R-:W-:Y:S01]  /*0bf0*/  @!P3 IADD3 R12, P2, PT, R31, R10, RZ ;  /* 0x0000000a1f0cb210 */ /* 0x002fe20007f5e0ff */
[----:B---3--:R-:W0:Y:S01]  /*0c00*/  @!P4 LDC.64 R16, c[0x0][0x3a0] ;  /* 0x0000e800ff10cb82 */ /* 0x008e220000000a00 */
[----:B------:R-:W-:Y:S01]  /*0c10*/  CS2R R38, SRZ ;  /* 0x0000000000267805 */ /* 0x000fe2000001ff00 */
[----:B------:R2:W5:Y:S01]  /*0c20*/  @!P1 LDG.E R7, desc[UR8][R24.64] ;  /* 0x0000000818079981 */ /* 0x000562000c1e1900 */
[----:B------:R-:W-:-:S03]  /*0c30*/  @!P3 IADD3.X R13, PT, PT, R27, R11, RZ, P2, !PT ;  /* 0x0000000b1b0db210 */ /* 0x000fc600017fe4ff */
[----:B------:R-:W3:Y:S02]  /*0c40*/  LDG.E.64 R8, desc[UR8][R8.64] ;  /* 0x0000000808087981 */ /* 0x000ee4000c1e1b00 */
[----:B------:R-:W1:Y:S02]  /*0c50*/  @!P0 LDC.64 R18, c[0x0][0x3f8] ;  /* 0x0000fe00ff128b82 */ /* 0x000e640000000a00 */
[----:B------:R4:W5:Y:S06]  /*0c60*/  @!P3 LDG.E R39, desc[UR8][R12.64] ;  /* 0x000000080c27b981 */ /* 0x00096c000c1e1900 */
[----:B------:R-:W1:Y:S01]  /*0c70*/  @!P4 LDC.64 R10, c[0x0][0x398] ;  /* 0x0000e600ff0acb82 */ /* 0x000e620000000a00 */
[----:B--2---:R-:W-:-:S07]  /*0c80*/  @!P3 IADD3 R24, P1, PT, R31, R14, RZ ;  /* 0x0000000e1f18b210 */ /* 0x004fce0007f3e0ff */
[----:B----4-:R-:W2:Y:S01]  /*0c90*/  @!P5 LDC.64 R12, c[0x0][0x3f8] ;  /* 0x0000fe00ff0cdb82 */ /* 0x010ea20000000a00 */
[----:B------:R-:W-:Y:S02]  /*0ca0*/  @!P3 IADD3.X R25, PT, PT, R27, R15, RZ, P1, !PT ;  /* 0x0000000f1b19b210 */ /* 0x000fe40000ffe4ff */
[----:B------:R-:W-:Y:S02]  /*0cb0*/  @!P4 IADD3 R21, PT, PT, R29, R49, RZ ;  /* 0x000000311d15c210 */ /* 0x000fe40007ffe0ff */
[C---:B------:R-:W-:Y:S01]  /*0cc0*/  @!P4 SHF.L.U32 R29, R28.reuse, 0x1, RZ ;  /* 0x000000011c1dc819 */ /* 0x040fe200000006ff */
[----:B------:R4:W5:Y:S01]  /*0cd0*/  @!P3 LDG.E R38, desc[UR8][R24.64] ;  /* 0x000000081826b981 */ /* 0x000962000c1e1900 */
[----:B------:R-:W-:Y:S01]  /*0ce0*/  @!P4 SHF.L.U64.HI R27, R28, 0x1, R21 ;  /* 0x000000011c1bc819 */ /* 0x000fe20000010215 */
[----:B------:R-:W2:Y:S01]  /*0cf0*/  @!P0 LDC.64 R14, c[0x0][0x3a0] ;  /* 0x0000e800ff0e8b82 */ /* 0x000ea20000000a00 */
[----:B0-----:R-:W-:Y:S01]  /*0d00*/  @!P4 IADD3 R20, P1, PT, R29, R16, RZ ;  /* 0x000000101d14c210 */ /* 0x001fe20007f3e0ff */
[----:B-1----:R-:W-:Y:S01]  /*0d10*/  @!P0 IMAD R26, R26, R18, RZ ;  /* 0x000000121a1a8224 */ /* 0x002fe200078e02ff */
[----:B------:R-:W-:-:S02]  /*0d20*/  ISETP.NE.AND P2, PT, RZ, UR11, PT ;  /* 0x0000000bff007c0c */ /* 0x000fc4000bf45270 */
[----:B----4-:R-:W-:Y:S02]  /*0d30*/  @!P0 MOV R24, R60 ;  /* 0x0000003c00188202 */ /* 0x010fe40000000f00 */
[----:B------:R-:W-:Y:S01]  /*0d40*/  @!P0 MOV R25, R59 ;  /* 0x0000003b00198202 */ /* 0x000fe20000000f00 */
[----:B------:R-:W-:Y:S01]  /*0d50*/  @!P0 IMAD R31, R47, R19, R26 ;  /* 0x000000132f1f8224 */ /* 0x000fe200078e021a */
[----:B------:R-:W-:Y:S02]  /*0d60*/  @!P4 IADD3.X R21, PT, PT, R27, R17, RZ, P1, !PT ;  /* 0x000000111b15c210 */ /* 0x000fe40000ffe4ff */
[----:B------:R-:W-:Y:S01]  /*0d70*/  MOV R49, RZ ;  /* 0x000000ff00317202 */ /* 0x000fe20000000f00 */
[----:B------:R-:W0:Y:S01]  /*0d80*/  @!P0 LDC.64 R16, c[0x0][0x398] ;  /* 0x0000e600ff108b82 */ /* 0x000e220000000a00 */
[----:B------:R-:W-:Y:S01]  /*0d90*/  @!P0 IMAD.WIDE.U32 R24, R47, R18, R24 ;  /* 0x000000122f188225 */ /* 0x000fe200078e0018 */
[----:B------:R-:W-:-:S03]  /*0da0*/  @!P4 IADD3 R26, P1, PT, R29, R10, RZ ;  /* 0x0000000a1d1ac210 */ /* 0x000fc60007f3e0ff */
[----:B--2---:R-:W-:Y:S01]  /*0db0*/  @!P5 IMAD R10, R23, R12, RZ ;  /* 0x0000000c170ad224 */ /* 0x004fe200078e02ff */
[----:B------:R1:W5:Y:S01]  /*0dc0*/  @!P4 LDG.E R49, desc[UR8][R20.64] ;  /* 0x000000081431c981 */ /* 0x000362000c1e1900 */
[----:B------:R-:W-:Y:S01]  /*0dd0*/  @!P0 IADD3 R25, PT, PT, R25, R31, RZ ;  /* 0x0000001f19198210 */ /* 0x000fe20007ffe0ff */
[----:B------:R-:W2:Y:S01]  /*0de0*/  @!P5 LDC.64 R18, c[0x0][0x3a0] ;  /* 0x0000e800ff12db82 */ /* 0x000ea20000000a00 */
[----:B------:R-:W-:Y:S01]  /*0df0*/  @!P4 IADD3.X R27, PT, PT, R27, R11, RZ, P1, !PT ;  /* 0x0000000b1b1bc210 */ /* 0x000fe20000ffe4ff */
[----:B------:R-:W-:Y:S01]  /*0e00*/  @!P5 IMAD R31, R42, R13, R10 ;  /* 0x0000000d2a1fd224 */ /* 0x000fe200078e020a */
[----:B------:R-:W-:-:S05]  /*0e10*/  @!P0 SHF.L.U32 R23, R24, 0x1, RZ ;  /* 0x0000000118178819 */ /* 0x000fca00000006ff */
[----:B-1----:R-:W1:Y:S01]  /*0e20*/  @!P5 LDC.64 R20, c[0x0][0x398] ;  /* 0x0000e600ff14db82 */ /* 0x002e620000000a00 */
[----:B------:R-:W-:Y:S02]  /*0e30*/  @!P0 SHF.L.U64.HI R30, R24, 0x1, R25 ;  /* 0x00000001181e8819 */ /* 0x000fe40000010219 */
[----:B------:R-:W-:-:S05]  /*0e40*/  @!P5 MOV R28, R60 ;  /* 0x0000003c001cd202 */ /* 0x000fca0000000f00 */
[----:B------:R-:W4:Y:S01]  /*0e50*/  @P2 LDC.64 R10, c[0x0][0x3b0] ;  /* 0x0000ec00ff0a2b82 */ /* 0x000f220000000a00 */
[----:B------:R-:W-:-:S07]  /*0e60*/  @!P5 MOV R29, R59 ;  /* 0x0000003b001dd202 */ /* 0x000fce0000000f00 */
[----:B------:R-:W4:Y:S01]  /*0e70*/  LDC.64 R24, c[0x0][0x3a8] ;  /* 0x0000ea00ff187b82 */ /* 0x000f220000000a00 */
[----:B------:R-:W-:Y:S01]  /*0e80*/  @!P0 IADD3 R14, P1, PT, R23, R14, RZ ;  /* 0x0000000e170e8210 */ /* 0x000fe20007f3e0ff */
[----:B------:R-:W-:-:S03]  /*0e90*/  @!P5 IMAD.WIDE.U32 R12, R42, R12, R28 ;  /* 0x0000000c2a0cd225 */ /* 0x000fc600078e001c */
[----:B------:R-:W-:Y:S02]  /*0ea0*/  @!P0 IADD3.X R15, PT, PT, R30, R15, RZ, P1, !PT ;  /* 0x0000000f1e0f8210 */ /* 0x000fe40000ffe4ff */
[----:B0-----:R-:W-:Y:S02]  /*0eb0*/  @!P0 IADD3 R16, P1, PT, R23, R16, RZ ;  /* 0x0000001017108210 */ /* 0x001fe40007f3e0ff */
[----:B------:R-:W-:Y:S02]  /*0ec0*/  @!P5 IADD3 R23, PT, PT, R13, R31, RZ ;  /* 0x0000001f0d17d210 */ /* 0x000fe40007ffe0ff */
[----:B------:R-:W-:Y:S02]  /*0ed0*/  CS2R R50, SRZ ;  /* 0x0000000000327805 */ /* 0x000fe4000001ff00 */
[----:B------:R-:W-:Y:S02]  /*0ee0*/  @!P5 SHF.L.U32 R13, R12, 0x1, RZ ;  /* 0x000000010c0dd819 */ /* 0x000fe400000006ff */
[----:B------:R-:W-:-:S02]  /*0ef0*/  @!P0 IADD3.X R17, PT, PT, R30, R17, RZ, P1, !PT ;  /* 0x000000111e118210 */ /* 0x000fc40000ffe4ff */
[----:B------:R-:W-:Y:S01]  /*0f00*/  @!P5 SHF.L.U64.HI R12, R12, 0x1, R23 ;  /* 0x000000010c0cd819 */ /* 0x000fe20000010217 */
[----:B------:R-:W-:Y:S01]  /*0f10*/  IMAD R23, R55, 0x78, R22 ;  /* 0x0000007837177824 */ /* 0x000fe200078e0216 */
[C---:B--2---:R-:W-:Y:S01]  /*0f20*/  @!P5 IADD3 R18, P1, PT, R13.reuse, R18, RZ ;  /* 0x000000120d12d210 */ /* 0x044fe20007f3e0ff */
[----:B------:R0:W5:Y:S01]  /*0f30*/  @!P0 LDG.E R51, desc[UR8][R14.64] ;  /* 0x000000080e338981 */ /* 0x000162000c1e1900 */
[----:B-1----:R-:W-:Y:S02]  /*0f40*/  @!P5 IADD3 R20, P3, PT, R13, R20, RZ ;  /* 0x000000140d14d210 */ /* 0x002fe40007f7e0ff */
[----:B------:R-:W-:Y:S02]  /*0f50*/  CS2R R52, SRZ ;  /* 0x0000000000347805 */ /* 0x000fe4000001ff00 */
[C---:B------:R-:W-:Y:S01]  /*0f60*/  @!P5 IADD3.X R19, PT, PT, R12.reuse, R19, RZ, P1, !PT ;  /* 0x000000130c13d210 */ /* 0x040fe20000ffe4ff */
[----:B------:R-:W5:Y:S01]  /*0f70*/  @!P4 LDG.E R50, desc[UR8][R26.64] ;  /* 0x000000081a32c981 */ /* 0x000f62000c1e1900 */
[----:B------:R-:W-:Y:S01]  /*0f80*/  @!P5 IADD3.X R21, PT, PT, R12, R21, RZ, P3, !PT ;  /* 0x000000150c15d210 */ /* 0x000fe20001ffe4ff */
[C---:B----4-:R-:W-:Y:S01]  /*0f90*/  IMAD.WIDE R12, R23.reuse, 0x4, R24 ;  /* 0x00000004170c7825 */ /* 0x050fe200078e0218 */
[----:B------:R-:W-:Y:S01]  /*0fa0*/  MOV R54, RZ ;  /* 0x000000ff00367202 */ /* 0x000fe20000000f00 */
[----:B------:R1:W5:Y:S02]  /*0fb0*/  @!P0 LDG.E R52, desc[UR8][R16.64] ;  /* 0x0000000810348981 */ /* 0x000364000c1e1900 */
[----:B0-----:R-:W-:Y:S01]  /*0fc0*/  @P2 IMAD.WIDE R14, R23, 0x4, R10 ;  /* 0x00000004170e2825 */ /* 0x001fe200078e020a */
[----:B------:R-:W-:Y:S01]  /*0fd0*/  CS2R R10, SRZ ;  /* 0x00000000000a7805 */ /* 0x000fe2000001ff00 */
[----:B------:R0:W5:Y:S04]  /*0fe0*/  @!P5 LDG.E R53, desc[UR8][R20.64] ;  /* 0x000000081435d981 */ /* 0x000168000c1e1900 */
[----:B------:R0:W5:Y:S04]  /*0ff0*/  @!P5 LDG.E R54, desc[UR8][R18.64] ;  /* 0x000000081236d981 */ /* 0x000168000c1e1900 */
[----:B------:R0:W5:Y:S04]  /*1000*/  @P2 LDG.E.64 R10, desc[UR8][R14.64] ;  /* 0x000000080e0a2981 */ /* 0x000168000c1e1b00 */
[----:B------:R-:W5:Y:S01]  /*1010*/  LDG.E.64 R12, desc[UR8][R12.64] ;  /* 0x000000080c0c7981 */ /* 0x000f62000c1e1b00 */
[----:B------:R-:W-:Y:S01]  /*1020*/  UISETP.NE.AND UP0, UPT, UR11, URZ, UPT ;  /* 0x000000ff0b00728c */ /* 0x000fe2000bf05270 */
[----:B---3--:R-:W-:-:S05]  /*1030*/  FFMA.FTZ R9, -R8, R8, R9 ;  /* 0x0000000808097223 */ /* 0x008fca0000010109 */
[----:B------:R-:W-:-:S13]  /*1040*/  FSETP.GTU.FTZ.AND P1, PT, R9, RZ, PT ;  /* 0x000000ff0900720b */ /* 0x000fda0003f3c000 */
[----:B-1----:R-:W1:Y:S02]  /*1050*/  @P1 LDC R16, c[0x0][0x3c0] ;  /* 0x0000f000ff101b82 */ /* 0x002e640000000800 */
[----:B-1----:R-:W-:Y:S01]  /*1060*/  @P1 FADD.FTZ R16, R9, R16 ;  /* 0x0000001009101221 */ /* 0x002fe20000010000 */
[----:B------:R-:W-:-:S06]  /*1070*/  MOV R9, 0x3f800000 ;  /* 0x3f80000000097802 */ /* 0x000fcc0000000f00 */
[----:B------:R0:W1:Y:S01]  /*1080*/  @P1 MUFU.RSQ R9, R16 ;  /* 0x0000001000091308 */ /* 0x0000620000001400 */
[----:B------:R-:W-:Y:S05]  /*1090*/  BRA.U UP0, `(.L_x_608) ;  /* 0x0000000900447547 */ /* 0x000fea000b800000 */
[--C-:B-----5:R-:W-:Y:S02]  /*10a0*/  HADD2.F32 R17, -RZ, R39.reuse.H0_H0 ;  /* 0x20000027ff117230 */ /* 0x120fe40000004100 */
[----:B0-----:R-:W-:Y:S02]  /*10b0*/  HADD2.F32 R21, -RZ, R39.H1_H1 ;  /* 0x30000027ff157230 */ /* 0x001fe40000004100 */
[--C-:B------:R-:W-:Y:S02]  /*10c0*/  HADD2.F32 R15, -RZ, R38.reuse.H0_H0 ;  /* 0x20000026ff0f7230 */ /* 0x100fe40000004100 */
[C---:B------:R-:W-:Y:S01]  /*10d0*/  FADD.FTZ R16, -R8.reuse, R17 ;  /* 0x0000001108107221 */ /* 0x040fe20000010100 */
[----:B------:R-:W-:Y:S02]  /*10e0*/  HADD2.F32 R23, -RZ, R51.H0_H0 ;  /* 0x20000033ff177230 */ /* 0x000fe40000004100 */
[----:B------:R-:W-:Y:S01]  /*10f0*/  FADD.FTZ R18, -R8, R21 ;  /* 0x0000001508127221 */ /* 0x000fe20000010100 */
[----:B------:R-:W-:-:S02]  /*1100*/  HADD2.F32 R14, -RZ, R38.H1_H1 ;  /* 0x30000026ff0e7230 */ /* 0x000fc40000004100 */
[----:B------:R-:W-:Y:S01]  /*1110*/  FMUL.FTZ R21, R12, R15 ;  /* 0x0000000f0c157220 */ /* 0x000fe20000410000 */
[-C--:B-1----:R-:W-:Y:S01]  /*1120*/  FMUL.FTZ R16, R16, R9.reuse ;  /* 0x0000000910107220 */ /* 0x082fe20000410000 */
[----:B------:R-:W-:Y:S01]  /*1130*/  FADD.FTZ R22, -R8, R23 ;  /* 0x0000001708167221 */ /* 0x000fe20000010100 */
[----:B------:R-:W-:Y:S02]  /*1140*/  HADD2.F32 R19, -RZ, R52.H0_H0 ;  /* 0x20000034ff137230 */ /* 0x000fe40000004100 */
[----:B------:R-:W-:Y:S01]  /*1150*/  FMUL.FTZ R20, R13, R14 ;  /* 0x0000000e0d147220 */ /* 0x000fe20000410000 */
[----:B------:R-:W-:Y:S01]  /*1160*/  FMUL.FTZ R17, R18, R9 ;  /* 0x0000000912117220 */ /* 0x000fe20000410000 */
[----:B------:R-:W-:Y:S01]  /*1170*/  FADD.FTZ R23, RZ, R21 ;  /* 0x00000015ff177221 */ /* 0x000fe20000010000 */
[----:B------:R-:W-:Y:S01]  /*1180*/  FFMA.FTZ R18, R16, R21, RZ ;  /* 0x0000001510127223 */ /* 0x000fe200000100ff */
[----:B------:R-:W-:Y:S01]  /*1190*/  FFMA.FTZ R24, R15, R16, RZ ;  /* 0x000000100f187223 */ /* 0x000fe200000100ff */
[----:B------:R-:W-:Y:S01]  /*11a0*/  FMUL.FTZ R25, R22, R9 ;  /* 0x0000000916197220 */ /* 0x000fe20000410000 */
[----:B------:R-:W-:Y:S01]  /*11b0*/  FADD.FTZ R16, R20, R23 ;  /* 0x0000001714107221 */ /* 0x000fe20000010000 */
[----:B------:R-:W-:Y:S01]  /*11c0*/  FFMA.FTZ R18, R17, R20, R18 ;  /* 0x0000001411127223 */ /* 0x000fe20000010012 */
[----:B------:R-:W-:Y:S01]  /*11d0*/  FMUL.FTZ R23, R12, R19 ;  /* 0x000000130c177220 */ /* 0x000fe20000410000 */
[----:B------:R-:W-:Y:S01]  /*11e0*/  FADD.FTZ R26, RZ, R15 ;  /* 0x0000000fff1a7221 */ /* 0x000fe20000010000 */
[----:B------:R-:W-:-:S02]  /*11f0*/  HADD2.F32 R21, -RZ, R51.H1_H1 ;  /* 0x30000033ff157230 */ /* 0x000fc40000004100 */
[----:B------:R-:W-:Y:S01]  /*1200*/  FFMA.FTZ R17, R14, R17, RZ ;  /* 0x000000110e117223 */ /* 0x000fe200000100ff */
[----:B------:R-:W-:Y:S01]  /*1210*/  FADD.FTZ R16, R16, R23 ;  /* 0x0000001710107221 */ /* 0x000fe20000010000 */
[----:B------:R-:W-:Y:S01]  /*1220*/  FFMA.FTZ R18, R25, R23, R18 ;  /* 0x0000001719127223 */ /* 0x000fe20000010012 */
[----:B------:R-:W-:Y:S02]  /*1230*/  HADD2.F32 R23, -RZ, R37.H0_H0 ;  /* 0x20000025ff177230 */ /* 0x000fe40000004100 */
[C---:B------:R-:W-:Y:S01]  /*1240*/  FADD.FTZ R15, R19.reuse, R26 ;  /* 0x0000001a130f7221 */ /* 0x040fe20000010000 */
[----:B------:R-:W-:Y:S01]  /*1250*/  FFMA.FTZ R19, R19, R25, R24 ;  /* 0x0000001913137223 */ /* 0x000fe20000010018 */
[----:B------:R-:W-:Y:S02]  /*1260*/  HADD2.F32 R22, -RZ, R52.H1_H1 ;  /* 0x30000034ff167230 */ /* 0x000fe40000004100 */
[C---:B------:R-:W-:Y:S01]  /*1270*/  FADD.FTZ R24, -R8.reuse, R21 ;  /* 0x0000001508187221 */ /* 0x040fe20000010100 */
[----:B------:R-:W-:Y:S01]  /*1280*/  FADD.FTZ R21, RZ, R14 ;  /* 0x0000000eff157221 */ /* 0x000fe20000010000 */
[----:B------:R-:W-:Y:S01]  /*1290*/  FADD.FTZ R26, -R8, R23 ;  /* 0x00000017081a7221 */ /* 0x000fe20000010100 */
[----:B------:R-:W-:-:S02]  /*12a0*/  HADD2.F32 R20, -RZ, R36.H0_H0 ;  /* 0x20000024ff147230 */ /* 0x000fc40000004100 */
[----:B------:R-:W-:Y:S01]  /*12b0*/  FMUL.FTZ R25, R13, R22 ;  /* 0x000000160d197220 */ /* 0x000fe20000410000 */
[----:B------:R-:W-:Y:S01]  /*12c0*/  FADD.FTZ R14, R22, R21 ;  /* 0x00000015160e7221 */ /* 0x000fe20000010000 */
[-C--:B------:R-:W-:Y:S01]  /*12d0*/  FMUL.FTZ R21, R26, R9.reuse ;  /* 0x000000091a157220 */ /* 0x080fe20000410000 */
[----:B------:R-:W-:Y:S01]  /*12e0*/  FMUL.FTZ R23, R24, R9 ;  /* 0x0000000918177220 */ /* 0x000fe20000410000 */
[----:B------:R-:W-:Y:S02]  /*12f0*/  HADD2.F32 R27, -RZ, R37.H1_H1 ;  /* 0x30000025ff1b7230 */ /* 0x000fe40000004100 */
[----:B------:R-:W-:Y:S01]  /*1300*/  FADD.FTZ R15, R15, R20 ;  /* 0x000000140f0f7221 */ /* 0x000fe20000010000 */
[----:B------:R-:W-:Y:S01]  /*1310*/  FFMA.FTZ R19, R20, R21, R19 ;  /* 0x0000001514137223 */ /* 0x000fe20000010013 */
[----:B------:R-:W-:Y:S01]  /*1320*/  FMUL.FTZ R29, R12, R20 ;  /* 0x000000140c1d7220 */ /* 0x000fe20000410000 */
[----:B------:R-:W-:Y:S01]  /*1330*/  FADD.FTZ R16, R25, R16 ;  /* 0x0000001019107221 */ /* 0x000fe20000010000 */
[----:B------:R-:W-:Y:S01]  /*1340*/  FFMA.FTZ R17, R22, R23, R17 ;  /* 0x0000001716117223 */ /* 0x000fe20000010011 */
[----:B------:R-:W-:Y:S01]  /*1350*/  FFMA.FTZ R18, R23, R25, R18 ;  /* 0x0000001917127223 */ /* 0x000fe20000010012 */
[----:B------:R-:W-:-:S02]  /*1360*/  HADD2.F32 R20, -RZ, R36.H1_H1 ;  /* 0x30000024ff147230 */ /* 0x000fc40000004100 */
[----:B------:R-:W-:Y:S01]  /*1370*/  FADD.FTZ R22, -R8, R27 ;  /* 0x0000001b08167221 */ /* 0x000fe20000010100 */
[----:B------:R-:W-:Y:S01]  /*1380*/  FADD.FTZ R16, R16, R29 ;  /* 0x0000001d10107221 */ /* 0x000fe20000010000 */
[----:B------:R-:W-:Y:S01]  /*1390*/  FFMA.FTZ R29, R21, R29, R18 ;  /* 0x0000001d151d7223 */ /* 0x000fe20000010012 */
[--C-:B------:R-:W-:Y:S02]  /*13a0*/  HADD2.F32 R23, -RZ, R35.reuse.H0_H0 ;  /* 0x20000023ff177230 */ /* 0x100fe40000004100 */
[----:B------:R-:W-:Y:S01]  /*13b0*/  FMUL.FTZ R22, R22, R9 ;  /* 0x0000000916167220 */ /* 0x000fe20000410000 */
[----:B------:R-:W-:Y:S01]  /*13c0*/  FMUL.FTZ R21, R13, R20 ;  /* 0x000000140d157220 */ /* 0x000fe20000410000 */
[----:B------:R-:W-:Y:S02]  /*13d0*/  HADD2.F32 R25, -RZ, R35.H1_H1 ;  /* 0x30000023ff197230 */ /* 0x000fe40000004100 */
[----:B------:R-:W-:Y:S01]  /*13e0*/  FADD.FTZ R14, R14, R20 ;  /* 0x000000140e0e7221 */ /* 0x000fe20000010000 */
[----:B------:R-:W-:Y:S01]  /*13f0*/  FFMA.FTZ R17, R20, R22, R17 ;  /* 0x0000001614117223 */ /* 0x000fe20000010011 */
[----:B------:R-:W-:Y:S01]  /*1400*/  FFMA.FTZ R18, R22, R21, R29 ;  /* 0x0000001516127223 */ /* 0x000fe2000001001d */
[----:B------:R-:W-:Y:S01]  /*1410*/  FADD.FTZ R20, -R8, R23 ;  /* 0x0000001708147221 */ /* 0x000fe20000010100 */
[----:B------:R-:W-:-:S02]  /*1420*/  HADD2.F32 R22, -RZ, R34.H0_H0 ;  /* 0x20000022ff167230 */ /* 0x000fc40000004100 */
[----:B------:R-:W-:Y:S01]  /*1430*/  FADD.FTZ R16, R21, R16 ;  /* 0x0000001015107221 */ /* 0x000fe20000010000 */
[----:B------:R-:W-:Y:S01]  /*1440*/  FADD.FTZ R26, -R8, R25 ;  /* 0x00000019081a7221 */ /* 0x000fe20000010100 */
[----:B------:R-:W-:Y:S02]  /*1450*/  HADD2.F32 R24, -RZ, R34.H1_H1 ;  /* 0x30000022ff187230 */ /* 0x000fe40000004100 */
[-C--:B------:R-:W-:Y:S01]  /*1460*/  FMUL.FTZ R21, R20, R9.reuse ;  /* 0x0000000914157220 */ /* 0x080fe20000410000 */
[----:B------:R-:W-:Y:S01]  /*1470*/  FMUL.FTZ R23, R12, R22 ;  /* 0x000000160c177220 */ /* 0x000fe20000410000 */
[----:B------:R-:W-:Y:S02]  /*1480*/  HADD2.F32 R27, -RZ, R49.H0_H0 ;  /* 0x20000031ff1b7230 */ /* 0x000fe40000004100 */
[----:B------:R-:W-:Y:S01]  /*1490*/  FMUL.FTZ R20, R26, R9 ;  /* 0x000000091a147220 */ /* 0x000fe20000410000 */
[----:B------:R-:W-:Y:S01]  /*14a0*/  FFMA.FTZ R19, R22, R21, R19 ;  /* 0x0000001516137223 */ /* 0x000fe20000010013 */
[----:B------:R-:W-:Y:S01]  /*14b0*/  FMUL.FTZ R25, R13, R24 ;  /* 0x000000180d197220 */ /* 0x000fe20000410000 */
[----:B------:R-:W-:Y:S01]  /*14c0*/  FFMA.FTZ R21, R21, R23, R18 ;  /* 0x0000001715157223 */ /* 0x000fe20000010012 */
[----:B------:R-:W-:Y:S01]  /*14d0*/  FADD.FTZ R14, R14, R24 ;  /* 0x000000180e0e7221 */ /* 0x000fe20000010000 */
[----:B------:R-:W-:Y:S01]  /*14e0*/  FFMA.FTZ R17, R24, R20, R17 ;  /* 0x0000001418117223 */ /* 0x000fe20000010011 */
[----:B------:R-:W-:Y:S01]  /*14f0*/  FADD.FTZ R15, R15, R22 ;  /* 0x000000160f0f7221 */ /* 0x000fe20000010000 */
[----:B------:R-:W-:Y:S01]  /*1500*/  FADD.FTZ R24, -R8, R27 ;  /* 0x0000001b08187221 */ /* 0x000fe20000010100 */
[----:B------:R-:W-:Y:S01]  /*1510*/  FADD.FTZ R16, R16, R23 ;  /* 0x0000001710107221 */ /* 0x000fe20000010000 */
[----:B------:R-:W-:-:S02]  /*1520*/  HADD2.F32 R22, -RZ, R50.H0_H0 ;  /* 0x20000032ff167230 */ /* 0x000fc40000004100 */
[----:B------:R-:W-:Y:S01]  /*1530*/  FFMA.FTZ R18, R20, R25, R21 ;  /* 0x0000001914127223 */ /* 0x000fe20000010015 */
[----:B------:R-:W-:Y:S02]  /*1540*/  HADD2.F32 R21, -RZ, R49.H1_H1 ;  /* 0x30000031ff157230 */ /* 0x000fe40000004100 */
[----:B------:R-:W-:Y:S01]  /*1550*/  FMUL.FTZ R23, R24, R9 ;  /* 0x0000000918177220 */ /* 0x000fe20000410000 */
[----:B------:R-:W-:Y:S01]  /*1560*/  FADD.FTZ R16, R25, R16 ;  /* 0x0000001019107221 */ /* 0x000fe20000010000 */
[----:B------:R-:W-:Y:S02]  /*1570*/  HADD2.F32 R27, -RZ, R33.H0_H0 ;  /* 0x20000021ff1b7230 */ /* 0x000fe40000004100 */
[----:B------:R-:W-:Y:S01]  /*1580*/  FMUL.FTZ R25, R12, R22 ;  /* 0x000000160c197220 */ /* 0x000fe20000410000 */
[----:B------:R-:W-:Y:S01]  /*1590*/  FADD.FTZ R20, -R8, R21 ;  /* 0x0000001508147221 */ /* 0x000fe20000010100 */
[----:B------:R-:W-:Y:S01]  /*15a0*/  FADD.FTZ R15, R15, R22 ;  /* 0x000000160f0f7221 */ /* 0x000fe20000010000 */
[----:B------:R-:W-:Y:S01]  /*15b0*/  FFMA.FTZ R19, R22, R23, R19 ;  /* 0x0000001716137223 */ /* 0x000fe20000010013 */
[----:B------:R-:W-:-:S02]  /*15c0*/  HADD2.F32 R22, -RZ, R50.H1_H1 ;  /* 0x30000032ff167230 */ /* 0x000fc40000004100 */
[----:B------:R-:W-:Y:S01]  /*15d0*/  FFMA.FTZ R18, R23, R25, R18 ;  /* 0x0000001917127223 */ /* 0x000fe20000010012 */
[----:B------:R-:W-:Y:S01]  /*15e0*/  FADD.FTZ R26, -R8, R27 ;  /* 0x0000001b081a7221 */ /* 0x000fe20000010100 */
[----:B------:R-:W-:Y:S01]  /*15f0*/  FMUL.FTZ R23, R20, R9 ;  /* 0x0000000914177220 */ /* 0x000fe20000410000 */
[----:B------:R-:W-:Y:S02]  /*1600*/  HADD2.F32 R27, -RZ, R33.H1_H1 ;  /* 0x30000021ff1b7230 */ /* 0x000fe40000004100 */
[----:B------:R-:W-:Y:S01]  /*1610*/  FADD.FTZ R16, R16, R25 ;  /* 0x0000001910107221 */ /* 0x000fe20000010000 */
[--C-:B------:R-:W-:Y:S02]  /*1620*/  HADD2.F32 R24, -RZ, R32.reuse.H0_H0 ;  /* 0x20000020ff187230 */ /* 0x100fe40000004100 */
[----:B------:R-:W-:Y:S01]  /*1630*/  FMUL.FTZ R25, R13, R22 ;  /* 0x000000160d197220 */ /* 0x000fe20000410000 */
[----:B------:R-:W-:Y:S01]  /*1640*/  FADD.FTZ R21, R14, R22 ;  /* 0x000000160e157221 */ /* 0x000fe20000010000 */
[----:B------:R-:W-:Y:S01]  /*1650*/  FFMA.FTZ R17, R22, R23, R17 ;  /* 0x0000001716117223 */ /* 0x000fe20000010011 */
[----:B------:R-:W-:Y:S01]  /*1660*/  FADD.FTZ R22, -R8, R27 ;  /* 0x0000001b08167221 */ /* 0x000fe20000010100 */
[----:B------:R-:W-:Y:S01]  /*1670*/  FMUL.FTZ R20, R26, R9 ;  /* 0x000000091a147220 */ /* 0x000fe20000410000 */
[----:B------:R-:W-:Y:S01]  /*1680*/  FADD.FTZ R14, R15, R24 ;  /* 0x000000180f0e7221 */ /* 0x000fe20000010000 */
[----:B------:R-:W-:Y:S01]  /*1690*/  FFMA.FTZ R23, R23, R25, R18 ;  /* 0x0000001917177223 */ /* 0x000fe20000010012 */
[----:B------:R-:W-:Y:S01]  /*16a0*/  FMUL.FTZ R15, R12, R24 ;  /* 0x000000180c0f7220 */ /* 0x000fe20000410000 */
[----:B------:R-:W-:Y:S01]  /*16b0*/  FADD.FTZ R16, R25, R16 ;  /* 0x0000001019107221 */ /* 0x000fe20000010000 */
[----:B------:R-:W-:-:S02]  /*16c0*/  HADD2.F32 R18, -RZ, R32.H1_H1 ;  /* 0x30000020ff127230 */ /* 0x000fc40000004100 */
[----:B------:R-:W-:Y:S01]  /*16d0*/  FMUL.FTZ R22, R22, R9 ;  /* 0x0000000916167220 */ /* 0x000fe20000410000 */
[--C-:B------:R-:W-:Y:S02]  /*16e0*/  HADD2.F32 R25, -RZ, R6.reuse.H0_H0 ;  /* 0x20000006ff197230 */ /* 0x100fe40000004100 */
[----:B------:R-:W-:Y:S01]  /*16f0*/  FFMA.FTZ R19, R24, R20, R19 ;  /* 0x0000001418137223 */ /* 0x000fe20000010013 */
[----:B------:R-:W-:Y:S01]  /*1700*/  FADD.FTZ R24, R16, R15 ;  /* 0x0000000f10187221 */ /* 0x000fe20000010000 */
[----:B------:R-:W-:Y:S01]  /*1710*/  FFMA.FTZ R23, R20, R15, R23 ;  /* 0x0000000f14177223 */ /* 0x000fe20000010017 */
[----:B------:R-:W-:Y:S01]  /*1720*/  FADD.FTZ R21, R21, R18 ;  /* 0x0000001215157221 */ /* 0x000fe20000010000 */
[----:B------:R-:W-:Y:S01]  /*1730*/  FFMA.FTZ R17, R18, R22, R17 ;  /* 0x0000001612117223 */ /* 0x000fe20000010011 */
[----:B------:R-:W-:Y:S01]  /*1740*/  FMUL.FTZ R15, R13, R18 ;  /* 0x000000120d0f7220 */ /* 0x000fe20000410000 */
[----:B------:R-:W-:Y:S02]  /*1750*/  HADD2.F32 R16, -RZ, R7.H0_H0 ;  /* 0x20000007ff107230 */ /* 0x000fe40000004100 */
[----:B------:R-:W-:Y:S01]  /*1760*/  FADD.FTZ R18, -R8, R25 ;  /* 0x0000001908127221 */ /* 0x000fe20000010100 */
[----:B------:R-:W-:-:S02]  /*1770*/  HADD2.F32 R27, -RZ, R6.H1_H1 ;  /* 0x30000006ff1b7230 */ /* 0x000fc40000004100 */
[----:B------:R-:W-:Y:S01]  /*1780*/  FFMA.FTZ R23, R22, R15, R23 ;  /* 0x0000000f16177223 */ /* 0x000fe20000010017 */
[----:B------:R-:W-:Y:S01]  /*1790*/  FADD.FTZ R24, R15, R24 ;  /* 0x000000180f187221 */ /* 0x000fe20000010000 */
[----:B------:R-:W-:Y:S01]  /*17a0*/  FMUL.FTZ R22, R18, R9 ;  /* 0x0000000912167220 */ /* 0x000fe20000410000 */
[----:B------:R-:W-:Y:S01]  /*17b0*/  FMUL.FTZ R15, R12, R16 ;  /* 0x000000100c0f7220 */ /* 0x000fe20000410000 */
[----:B------:R-:W-:Y:S02]  /*17c0*/  HADD2.F32 R18, -RZ, R7.H1_H1 ;  /* 0x30000007ff127230 */ /* 0x000fe40000004100 */
[----:B------:R-:W-:Y:S01]  /*17d0*/  FADD.FTZ R20, -R8, R27 ;  /* 0x0000001b08147221 */ /* 0x000fe20000010100 */
[----:B------:R-:W-:Y:S01]  /*17e0*/  FFMA.FTZ R19, R16, R22, R19 ;  /* 0x0000001610137223 */ /* 0x000fe20000010013 */
[----:B------:R-:W-:Y:S01]  /*17f0*/  FADD.FTZ R25, R24, R15 ;  /* 0x0000000f18197221 */ /* 0x000fe20000010000 */
[----:B------:R-:W-:Y:S01]  /*1800*/  FFMA.FTZ R26, R22, R15, R23 ;  /* 0x0000000f161a7223 */ /* 0x000fe20000010017 */
[----:B------:R-:W-:Y:S01]  /*1810*/  FMUL.FTZ R24, R13, R18 ;  /* 0x000000120d187220 */ /* 0x000fe20000410000 */
[----:B------:R-:W-:Y:S01]  /*1820*/  FMUL.FTZ R15, R20, R9 ;  /* 0x00000009140f7220 */ /* 0x000fe20000410000 */
[----:B------:R-:W-:-:S02]  /*1830*/  HADD2.F32 R23, -RZ, R54.H0_H0 ;  /* 0x20000036ff177230 */ /* 0x000fc40000004100 */
[----:B------:R-:W-:Y:S01]  /*1840*/  FADD.FTZ R21, R21, R18 ;  /* 0x0000001215157221 */ /* 0x000fe20000010000 */
[--C-:B------:R-:W-:Y:S02]  /*1850*/  HADD2.F32 R20, -RZ, R53.reuse.H0_H0 ;  /* 0x20000035ff147230 */ /* 0x100fe40000004100 */
[----:B------:R-:W-:Y:S01]  /*1860*/  FADD.FTZ R22, R24, R25 ;  /* 0x0000001918167221 */ /* 0x000fe20000010000 */
[----:B------:R-:W-:Y:S01]  /*1870*/  FFMA.FTZ R26, R15, R24, R26 ;  /* 0x000000180f1a7223 */ /* 0x000fe2000001001a */
[----:B------:R-:W-:Y:S02]  /*1880*/  HADD2.F32 R27, -RZ, R54.H1_H1 ;  /* 0x30000036ff1b7230 */ /* 0x000fe40000004100 */
[----:B------:R-:W-:Y:S01]  /*1890*/  FADD.FTZ R28, -R8, R23 ;  /* 0x00000017081c7221 */ /* 0x000fe20000010100 */
[----:B------:R-:W-:Y:S02]  /*18a0*/  HADD2.F32 R24, -RZ, R53.H1_H1 ;  /* 0x30000035ff187230 */ /* 0x000fe40000004100 */
[----:B------:R-:W-:Y:S01]  /*18b0*/  FMUL.FTZ R29, R12, R20 ;  /* 0x000000140c1d7220 */ /* 0x000fe20000410000 */
[----:B------:R-:W-:Y:S01]  /*18c0*/  FADD.FTZ R25, R14, R16 ;  /* 0x000000100e197221 */ /* 0x000fe20000010000 */
[----:B------:R-:W-:Y:S01]  /*18d0*/  FADD.FTZ R14, -R8, R27 ;  /* 0x0000001b080e7221 */ /* 0x000fe20000010100 */
[-C--:B------:R-:W-:Y:S01]  /*18e0*/  FMUL.FTZ R23, R28, R9.reuse ;  /* 0x000000091c177220 */ /* 0x080fe20000410000 */
[----:B------:R-:W-:Y:S01]  /*18f0*/  FADD.FTZ R22, R22, R29 ;  /* 0x0000001d16167221 */ /* 0x000fe20000010000 */
[----:B------:R-:W-:Y:S01]  /*1900*/  FMUL.FTZ R27, R13, R24 ;  /* 0x000000180d1b7220 */ /* 0x000fe20000410000 */
[----:B------:R-:W-:Y:S01]  /*1910*/  FMUL.FTZ R16, R14, R9 ;  /* 0x000000090e107220 */ /* 0x000fe20000410000 */
[----:B------:R-:W-:Y:S01]  /*1920*/  FFMA.FTZ R29, R23, R29, R26 ;  /* 0x0000001d171d7223 */ /* 0x000fe2000001001a */
        /* <DEDUP_REMOVED lines=8> */
.L_x_608:
[--C-:B0----5:R-:W-:Y:S02]  /*19b0*/  HADD2.F32 R15, -RZ, R39.reuse.H0_H0 ;  /* 0x20000027ff0f7230 */ /* 0x121fe40000004100 */
[----:B------:R-:W-:Y:S02]  /*19c0*/  HADD2.F32 R17, -RZ, R39.H1_H1 ;  /* 0x30000027ff117230 */ /* 0x000fe40000004100 */
[--C-:B------:R-:W-:Y:S02]  /*19d0*/  HADD2.F32 R19, -RZ, R51.reuse.H0_H0 ;  /* 0x20000033ff137230 */ /* 0x100fe40000004100 */
[----:B------:R-:W-:Y:S01]  /*19e0*/  FADD.FTZ R14, -R8, R15 ;  /* 0x0000000f080e7221 */ /* 0x000fe20000010100 */
[----:B------:R-:W-:Y:S02]  /*19f0*/  HADD2.F32 R23, -RZ, R51.H1_H1 ;  /* 0x30000033ff177230 */ /* 0x000fe40000004100 */
[----:B------:R-:W-:Y:S02]  /*1a00*/  HADD2.F32 R28, -RZ, R38.H0_H0 ;  /* 0x20000026ff1c7230 */ /* 0x000fe40000004100 */
[----:B-1----:R-:W-:Y:S01]  /*1a10*/  FMUL.FTZ R15, R14, R9 ;  /* 0x000000090e0f7220 */ /* 0x002fe20000410000 */
[C---:B------:R-:W-:Y:S01]  /*1a20*/  FADD.FTZ R14, -R8.reuse, R17 ;  /* 0x00000011080e7221 */ /* 0x040fe20000010100 */
[C---:B------:R-:W-:Y:S01]  /*1a30*/  FADD.FTZ R16, -R8.reuse, R19 ;  /* 0x0000001308107221 */ /* 0x040fe20000010100 */
[----:B------:R-:W-:Y:S01]  /*1a40*/  FADD.FTZ R24, -R8, R23 ;  /* 0x0000001708187221 */ /* 0x000fe20000010100 */
[----:B------:R-:W-:Y:S01]  /*1a50*/  FFMA.FTZ R17, R12, R15, R10 ;  /* 0x0000000f0c117223 */ /* 0x000fe2000001000a */
[-C--:B------:R-:W-:Y:S01]  /*1a60*/  FMUL.FTZ R14, R14, R9.reuse ;  /* 0x000000090e0e7220 */ /* 0x080fe20000410000 */
[----:B------:R-:W-:Y:S01]  /*1a70*/  FMUL.FTZ R29, R16, R9 ;  /* 0x00000009101d7220 */ /* 0x000fe20000410000 */
[----:B------:R-:W-:-:S02]  /*1a80*/  HADD2.F32 R23, -RZ, R37.H0_H0 ;  /* 0x20000025ff177230 */ /* 0x000fc40000004100 */
[----:B------:R-:W-:Y:S01]  /*1a90*/  FMUL.FTZ R18, R17, -1.4426950216293334961 ;  /* 0xbfb8aa3b11127820 */ /* 0x000fe20000410000 */
[----:B------:R-:W-:Y:S01]  /*1aa0*/  FFMA.FTZ R19, R13, R14, R11 ;  /* 0x0000000e0d137223 */ /* 0x000fe2000001000b */
[----:B------:R-:W-:Y:S01]  /*1ab0*/  FFMA.FTZ R16, R12, R29, R10 ;  /* 0x0000001d0c107223 */ /* 0x000fe2000001000a */
[-C--:B------:R-:W-:Y:S01]  /*1ac0*/  FMUL.FTZ R24, R24, R9.reuse ;  /* 0x0000000918187220 */ /* 0x080fe20000410000 */
[----:B------:R-:W-:Y:S01]  /*1ad0*/  FADD.FTZ R30, -R8, R23 ;  /* 0x00000017081e7221 */ /* 0x000fe20000010100 */
[----:B------:R-:W-:Y:S01]  /*1ae0*/  FMUL.FTZ R20, R19, -1.4426950216293334961 ;  /* 0xbfb8aa3b13147820 */ /* 0x000fe20000410000 */
[----:B------:R-:W0:Y:S01]  /*1af0*/  MUFU.EX2 R18, R18 ;  /* 0x0000001200127308 */ /* 0x000e220000000800 */
[----:B------:R-:W-:Y:S01]  /*1b00*/  FMUL.FTZ R21, R16, -1.4426950216293334961 ;  /* 0xbfb8aa3b10157820 */ /* 0x000fe20000410000 */
[----:B------:R-:W-:Y:S01]  /*1b10*/  FMUL.FTZ R23, R30, R9 ;  /* 0x000000091e177220 */ /* 0x000fe20000410000 */
[----:B------:R-:W-:Y:S02]  /*1b20*/  HADD2.F32 R27, -RZ, R38.H1_H1 ;  /* 0x30000026ff1b7230 */ /* 0x000fe40000004100 */
[----:B------:R-:W-:-:S03]  /*1b30*/  HADD2.F32 R57, -RZ, R37.H1_H1 ;  /* 0x30000025ff397230 */ /* 0x000fc60000004100 */
[----:B------:R-:W1:Y:S08]  /*1b40*/  MUFU.EX2 R20, R20 ;  /* 0x0000001400147308 */ /* 0x000e700000000800 */
        /* <DEDUP_REMOVED lines=9> */
[----:B0-----:R-:W-:Y:S01]  /*1be0*/  FADD.FTZ R26, -R25, 1 ;  /* 0x3f800000191a7421 */ /* 0x001fe20000010100 */
[----:B------:R-:W-:-:S03]  /*1bf0*/  FMUL.FTZ R25, R28, R25 ;  /* 0x000000191c197220 */ /* 0x000fc60000410000 */
[----:B------:R-:W-:Y:S01]  /*1c00*/  FFMA.FTZ R26, R17, R26, 1 ;  /* 0x3f800000111a7423 */ /* 0x000fe2000001001a */
[----:B------:R-:W-:Y:S02]  /*1c10*/  FFMA.FTZ R17, R12, R23, R10 ;  /* 0x000000170c117223 */ /* 0x000fe4000001000a */
[----:B------:R-:W0:Y:S01]  /*1c20*/  MUFU.RCP R21, R21 ;  /* 0x0000001500157308 */ /* 0x000e220000001000 */
[----:B-1----:R-:W-:Y:S01]  /*1c30*/  FADD.FTZ R28, -R22, 1 ;  /* 0x3f800000161c7421 */ /* 0x002fe20000010100 */
[----:B------:R-:W-:Y:S01]  /*1c40*/  FMUL.FTZ R27, R27, R22 ;  /* 0x000000161b1b7220 */ /* 0x000fe20000410000 */
[----:B------:R-:W-:Y:S01]  /*1c50*/  FMUL.FTZ R25, R25, R26 ;  /* 0x0000001a19197220 */ /* 0x000fe20000410000 */
[----:B------:R-:W-:Y:S02]  /*1c60*/  HADD2.F32 R26, -RZ, R52.H0_H0 ;  /* 0x20000034ff1a7230 */ /* 0x000fe40000004100 */
[----:B------:R-:W-:Y:S01]  /*1c70*/  FFMA.FTZ R28, R19, R28, 1 ;  /* 0x3f800000131c7423 */ /* 0x000fe2000001001c */
[----:B------:R-:W-:Y:S01]  /*1c80*/  FMUL.FTZ R19, R17, -1.4426950216293334961 ;  /* 0xbfb8aa3b11137820 */ /* 0x000fe20000410000 */
[----:B--2---:R-:W-:Y:S01]  /*1c90*/  FADD.FTZ R22, R20, 1 ;  /* 0x3f80000014167421 */ /* 0x004fe20000010000 */
[----:B------:R-:W-:Y:S01]  /*1ca0*/  FADD.FTZ R20, -R8, R57 ;  /* 0x0000003908147221 */ /* 0x000fe20000010100 */
[----:B------:R-:W-:-:S03]  /*1cb0*/  FMUL.FTZ R27, R27, R28 ;  /* 0x0000001c1b1b7220 */ /* 0x000fc60000410000 */
[----:B------:R-:W1:Y:S01]  /*1cc0*/  MUFU.EX2 R19, R19 ;  /* 0x0000001300137308 */ /* 0x000e620000000800 */
[----:B------:R-:W-:Y:S01]  /*1cd0*/  FMUL.FTZ R20, R20, R9 ;  /* 0x0000000914147220 */ /* 0x000fe20000410000 */
[----:B0-----:R-:W-:-:S06]  /*1ce0*/  FADD.FTZ R31, -R21, 1 ;  /* 0x3f800000151f7421 */ /* 0x001fcc0000010100 */
[----:B------:R-:W0:Y:S01]  /*1cf0*/  MUFU.RCP R22, R22 ;  /* 0x0000001600167308 */ /* 0x000e220000001000 */
[----:B------:R-:W-:Y:S01]  /*1d00*/  FFMA.FTZ R16, R16, R31, 1 ;  /* 0x3f80000010107423 */ /* 0x000fe2000001001f */
[----:B------:R-:W-:Y:S02]  /*1d10*/  HADD2.F32 R31, -RZ, R52.H1_H1 ;  /* 0x30000034ff1f7230 */ /* 0x000fe40000004100 */
[----:B-1----:R-:W-:Y:S01]  /*1d20*/  FADD.FTZ R28, R19, 1 ;  /* 0x3f800000131c7421 */ /* 0x002fe20000010000 */
[----:B------:R-:W-:Y:S01]  /*1d30*/  FMUL.FTZ R19, R26, R21 ;  /* 0x000000151a137220 */ /* 0x000fe20000410000 */
[----:B------:R-:W-:-:S03]  /*1d40*/  FFMA.FTZ R21, R13, R20, R11 ;  /* 0x000000140d157223 */ /* 0x000fc6000001000b */
[----:B------:R-:W-:Y:S01]  /*1d50*/  FMUL.FTZ R16, R19, R16 ;  /* 0x0000001013107220 */ /* 0x000fe20000410000 */
[----:B------:R-:W1:Y:S01]  /*1d60*/  MUFU.RCP R28, R28 ;  /* 0x0000001c001c7308 */ /* 0x000e620000001000 */
[----:B------:R-:W-:Y:S01]  /*1d70*/  FMUL.FTZ R30, R21, -1.4426950216293334961 ;  /* 0xbfb8aa3b151e7820 */ /* 0x000fe20000410000 */
[----:B0-----:R-:W-:Y:S01]  /*1d80*/  FADD.FTZ R19, -R22, 1 ;  /* 0x3f80000016137421 */ /* 0x001fe20000010100 */
[----:B------:R-:W-:Y:S01]  /*1d90*/  FMUL.FTZ R22, R31, R22 ;  /* 0x000000161f167220 */ /* 0x000fe20000410000 */
[----:B------:R-:W-:Y:S02]  /*1da0*/  HADD2.F32 R31, -RZ, R35.H0_H0 ;  /* 0x20000023ff1f7230 */ /* 0x000fe40000004100 */
[----:B------:R-:W-:Y:S02]  /*1db0*/  FFMA.FTZ R19, R18, R19, 1 ;  /* 0x3f80000012137423 */ /* 0x000fe40000010013 */
[----:B------:R-:W0:Y:S01]  /*1dc0*/  MUFU.EX2 R30, R30 ;  /* 0x0000001e001e7308 */ /* 0x000e220000000800 */
[----:B------:R-:W-:Y:S01]  /*1dd0*/  FADD.FTZ R18, -R8, R31 ;  /* 0x0000001f08127221 */ /* 0x000fe20000010100 */
[----:B------:R-:W-:-:S02]  /*1de0*/  HADD2.F32 R31, -RZ, R36.H0_H0 ;  /* 0x20000024ff1f7230 */ /* 0x000fc40000004100 */
[----:B------:R-:W-:Y:S01]  /*1df0*/  FMUL.FTZ R19, R22, R19 ;  /* 0x0000001316137220 */ /* 0x000fe20000410000 */
[----:B-1----:R-:W-:Y:S02]  /*1e00*/  FADD.FTZ R26, -R28, 1 ;  /* 0x3f8000001c1a7421 */ /* 0x002fe40000010100 */
[----:B------:R-:W-:Y:S02]  /*1e10*/  FMUL.FTZ R31, R31, R28 ;  /* 0x0000001c1f1f7220 */ /* 0x000fe40000410000 */
[----:B------:R-:W-:Y:S01]  /*1e20*/  FFMA.FTZ R26, R17, R26, 1 ;  /* 0x3f800000111a7423 */ /* 0x000fe2000001001a */
[----:B------:R-:W-:Y:S01]  /*1e30*/  FMUL.FTZ R17, R18, R9 ;  /* 0x0000000912117220 */ /* 0x000fe20000410000 */
[----:B0-----:R-:W-:-:S03]  /*1e40*/  FADD.FTZ R56, R30, 1 ;  /* 0x3f8000001e387421 */ /* 0x001fc60000010000 */
[----:B------:R-:W-:Y:S01]  /*1e50*/  FFMA.FTZ R18, R12, R17, R10 ;  /* 0x000000110c127223 */ /* 0x000fe2000001000a */
[----:B------:R-:W-:Y:S01]  /*1e60*/  FMUL.FTZ R22, R31, R26 ;  /* 0x0000001a1f167220 */ /* 0x000fe20000410000 */
[----:B------:R-:W-:Y:S01]  /*1e70*/  HADD2.F32 R31, -RZ, R36.H1_H1 ;  /* 0x30000024ff1f7230 */ /* 0x000fe20000004100 */
[----:B------:R-:W0:Y:S01]  /*1e80*/  MUFU.RCP R30, R56 ;  /* 0x00000038001e7308 */ /* 0x000e220000001000 */
[----:B------:R-:W-:-:S07]  /*1e90*/  FMUL.FTZ R57, R18, -1.4426950216293334961 ;  /* 0xbfb8aa3b12397820 */ /* 0x000fce0000410000 */
[----:B------:R-:W1:Y:S01]  /*1ea0*/  MUFU.EX2 R28, R57 ;  /* 0x00000039001c7308 */ /* 0x000e620000000800 */
[----:B0-----:R-:W-:-:S04]  /*1eb0*/  FADD.FTZ R26, -R30, 1 ;  /* 0x3f8000001e1a7421 */ /* 0x001fc80000010100 */
[----:B------:R-:W-:Y:S01]  /*1ec0*/  FFMA.FTZ R26, R21, R26, 1 ;  /* 0x3f800000151a7423 */ /* 0x000fe2000001001a */
[----:B------:R-:W-:Y:S01]  /*1ed0*/  FMUL.FTZ R21, R31, R30 ;  /* 0x0000001e1f157220 */ /* 0x000fe20000410000 */
[----:B------:R-:W-:Y:S01]  /*1ee0*/  FMUL.FTZ R31, R13, R27 ;  /* 0x0000001b0d1f7220 */ /* 0x000fe20000410000 */
[----:B-1----:R-:W-:Y:S02]  /*1ef0*/  FADD.FTZ R30, R28, 1 ;  /* 0x3f8000001c1e7421 */ /* 0x002fe40000010000 */
[----:B------:R-:W-:Y:S01]  /*1f00*/  FMUL.FTZ R21, R21, R26 ;  /* 0x0000001a15157220 */ /* 0x000fe20000410000 */
[----:B------:R-:W-:Y:S01]  /*1f10*/  FMUL.FTZ R28, R12, R25 ;  /* 0x000000190c1c7220 */ /* 0x000fe20000410000 */
[----:B------:R0:W1:Y:S03]  /*1f20*/  MUFU.RCP R26, R30 ;  /* 0x0000001e001a7308 */ /* 0x0000660000001000 */
[----:B------:R-:W-:Y:S01]  /*1f30*/  FFMA.FTZ R57, R15, R28, RZ ;  /* 0x0000001c0f397223 */ /* 0x000fe200000100ff */
[----:B------:R-:W-:-:S04]  /*1f40*/  FADD.FTZ R28, RZ, R28 ;  /* 0x0000001cff1c7221 */ /* 0x000fc80000010000 */
[----:B------:R-:W-:Y:S01]  /*1f50*/  FADD.FTZ R28, R31, R28 ;  /* 0x0000001c1f1c7221 */ /* 0x000fe20000010000 */
[----:B0-----:R-:W-:Y:S01]  /*1f60*/  FFMA.FTZ R30, R14, R31, R57 ;  /* 0x0000001f0e1e7223 */ /* 0x001fe20000010039 */
[----:B------:R-:W-:-:S05]  /*1f70*/  HADD2.F32 R31, -RZ, R34.H0_H0 ;  /* 0x20000022ff1f7230 */ /* 0x000fca0000004100 */
[----:B-1----:R-:W-:Y:S01]  /*1f80*/  FMUL.FTZ R31, R31, R26 ;  /* 0x0000001a1f1f7220 */ /* 0x002fe20000410000 */
[----:B------:R-:W-:Y:S01]  /*1f90*/  FADD.FTZ R57, -R26, 1 ;  /* 0x3f8000001a397421 */ /* 0x000fe20000010100 */
[----:B------:R-:W-:Y:S01]  /*1fa0*/  FFMA.FTZ R26, R15, R25, RZ ;  /* 0x000000190f1a7223 */ /* 0x000fe200000100ff */
[----:B------:R-:W-:Y:S02]  /*1fb0*/  HADD2.F32 R15, -RZ, R35.H1_H1 ;  /* 0x30000023ff0f7230 */ /* 0x000fe40000004100 */
[----:B------:R-:W-:Y:S01]  /*1fc0*/  FADD.FTZ R25, RZ, R25 ;  /* 0x00000019ff197221 */ /* 0x000fe20000010000 */
[----:B------:R-:W-:Y:S01]  /*1fd0*/  FFMA.FTZ R18, R18, R57, 1 ;  /* 0x3f80000012127423 */ /* 0x000fe20000010039 */
[-C--:B------:R-:W-:Y:S01]  /*1fe0*/  FFMA.FTZ R26, R29, R16.reuse, R26 ;  /* 0x000000101d1a7223 */ /* 0x080fe2000001001a */
[----:B------:R-:W-:Y:S01]  /*1ff0*/  FADD.FTZ R56, -R8, R15 ;  /* 0x0000000f08387221 */ /* 0x000fe20000010100 */
[----:B------:R-:W-:Y:S01]  /*2000*/  FADD.FTZ R25, R25, R16 ;  /* 0x0000001019197221 */ /* 0x000fe20000010000 */
[----:B------:R-:W-:Y:S01]  /*2010*/  FMUL.FTZ R15, R12, R16 ;  /* 0x000000100c0f7220 */ /* 0x000fe20000410000 */
[----:B------:R-:W-:Y:S01]  /*2020*/  FMUL.FTZ R18, R31, R18 ;  /* 0x000000121f127220 */ /* 0x000fe20000410000 */
[----:B------:R-:W-:Y:S01]  /*2030*/  FMUL.FTZ R16, R56, R9 ;  /* 0x0000000938107220 */ /* 0x000fe20000410000 */
[----:B------:R-:W-:Y:S01]  /*2040*/  FFMA.FTZ R26, R23, R22, R26 ;  /* 0x00000016171a7223 */ /* 0x000fe2000001001a */
[----:B------:R-:W-:Y:S01]  /*2050*/  FFMA.FTZ R29, R29, R15, R30 ;  /* 0x0000000f1d1d7223 */ /* 0x000fe2000001001e */
[----:B------:R-:W-:Y:S01]  /*2060*/  FADD.FTZ R30, R28, R15 ;  /* 0x0000000f1c1e7221 */ /* 0x000fe20000010000 */
[----:B------:R-:W-:Y:S01]  /*2070*/  FFMA.FTZ R31, R13, R16, R11 ;  /* 0x000000100d1f7223 */ /* 0x000fe2000001000b */
[----:B------:R-:W-:-:S02]  /*2080*/  HADD2.F32 R15, -RZ, R34.H1_H1 ;  /* 0x30000022ff0f7230 */ /* 0x000fc40000004100 */
[----:B------:R-:W-:Y:S01]  /*2090*/  FFMA.FTZ R26, R17, R18, R26 ;  /* 0x00000012111a7223 */ /* 0x000fe2000001001a */
[----:B------:R-:W-:-:S06]  /*20a0*/  FMUL.FTZ R57, R31, -1.4426950216293334961 ;  /* 0xbfb8aa3b1f397820 */ /* 0x000fcc0000410000 */
[----:B------:R-:W0:Y:S02]  /*20b0*/  MUFU.EX2 R57, R57 ;  /* 0x0000003900397308 */ /* 0x000e240000000800 */
[----:B0-----:R-:W-:-:S06]  /*20c0*/  FADD.FTZ R56, R57, 1 ;  /* 0x3f80000039387421 */ /* 0x001fcc0000010000 */
[----:B------:R-:W0:Y:S02]  /*20d0*/  MUFU.RCP R56, R56 ;  /* 0x0000003800387308 */ /* 0x000e240000001000 */
[----:B0-----:R-:W-:Y:S01]  /*20e0*/  FADD.FTZ R28, -R56, 1 ;  /* 0x3f800000381c7421 */ /* 0x001fe20000010100 */
[----:B------:R-:W-:-:S03]  /*20f0*/  FMUL.FTZ R15, R15, R56 ;  /* 0x000000380f0f7220 */ /* 0x000fc60000410000 */
[----:B------:R-:W-:Y:S01]  /*2100*/  FFMA.FTZ R28, R31, R28, 1 ;  /* 0x3f8000001f1c7423 */ /* 0x000fe2000001001c */
[----:B------:R-:W-:Y:S01]  /*2110*/  FFMA.FTZ R31, R14, R27, RZ ;  /* 0x0000001b0e1f7223 */ /* 0x000fe200000100ff */
[----:B------:R-:W-:Y:S02]  /*2120*/  HADD2.F32 R14, -RZ, R49.H0_H0 ;  /* 0x20000031ff0e7230 */ /* 0x000fe40000004100 */
[----:B------:R-:W-:Y:S01]  /*2130*/  FMUL.FTZ R15, R15, R28 ;  /* 0x0000001c0f0f7220 */ /* 0x000fe20000410000 */
[----:B------:R-:W-:Y:S01]  /*2140*/  FADD.FTZ R28, RZ, R27 ;  /* 0x0000001bff1c7221 */ /* 0x000fe20000010000 */
[-C--:B------:R-:W-:Y:S01]  /*2150*/  FFMA.FTZ R27, R24, R19.reuse, R31 ;  /* 0x00000013181b7223 */ /* 0x080fe2000001001f */
[----:B------:R-:W-:Y:S01]  /*2160*/  FADD.FTZ R57, -R8, R14 ;  /* 0x0000000e08397221 */ /* 0x000fe20000010100 */
[----:B------:R-:W-:Y:S01]  /*2170*/  FMUL.FTZ R14, R13, R19 ;  /* 0x000000130d0e7220 */ /* 0x000fe20000410000 */
[----:B------:R-:W-:Y:S02]  /*2180*/  FADD.FTZ R28, R28, R19 ;  /* 0x000000131c1c7221 */ /* 0x000fe40000010000 */
[----:B------:R-:W-:Y:S01]  /*2190*/  FMUL.FTZ R19, R57, R9 ;  /* 0x0000000939137220 */ /* 0x000fe20000410000 */
[----:B------:R-:W-:Y:S01]  /*21a0*/  FFMA.FTZ R24, R24, R14, R29 ;  /* 0x0000000e18187223 */ /* 0x000fe2000001001d */
[----:B------:R-:W-:Y:S01]  /*21b0*/  FADD.FTZ R30, R14, R30 ;  /* 0x0000001e0e1e7221 */ /* 0x000fe20000010000 */
[----:B------:R-:W-:-:S02]  /*21c0*/  HADD2.F32 R14, -RZ, R50.H0_H0 ;  /* 0x20000032ff0e7230 */ /* 0x000fc40000004100 */
        /* <DEDUP_REMOVED lines=8> */
[----:B------:R-:W-:-:S03]  /*2250*/  HADD2.F32 R29, -RZ, R49.H1_H1 ;  /* 0x30000031ff1d7230 */ /* 0x000fc60000004100 */
[----:B------:R-:W-:Y:S02]  /*2260*/  FMUL.FTZ R14, R14, R57 ;  /* 0x000000390e0e7220 */ /* 0x000fe40000410000 */
[----:B------:R-:W-:Y:S01]  /*2270*/  FADD.FTZ R57, -R8, R29 ;  /* 0x0000001d08397221 */ /* 0x000fe20000010100 */
[----:B------:R-:W-:Y:S01]  /*2280*/  FADD.FTZ R29, R25, R22 ;  /* 0x00000016191d7221 */ /* 0x000fe20000010000 */
[----:B------:R-:W-:Y:S01]  /*2290*/  FMUL.FTZ R25, R12, R22 ;  /* 0x000000160c197220 */ /* 0x000fe20000410000 */
[----:B------:R-:W-:Y:S01]  /*22a0*/  FFMA.FTZ R26, R19, R14, R26 ;  /* 0x0000000e131a7223 */ /* 0x000fe2000001001a */
[----:B------:R-:W-:Y:S02]  /*22b0*/  FMUL.FTZ R22, R57, R9 ;  /* 0x0000000939167220 */ /* 0x000fe40000410000 */
[----:B------:R-:W-:Y:S01]  /*22c0*/  FFMA.FTZ R31, R23, R25, R24 ;  /* 0x00000019171f7223 */ /* 0x000fe20000010018 */
[----:B------:R-:W-:Y:S01]  /*22d0*/  FADD.FTZ R30, R30, R25 ;  /* 0x000000191e1e7221 */ /* 0x000fe20000010000 */
[----:B------:R-:W-:Y:S01]  /*22e0*/  FFMA.FTZ R23, R13, R22, R11 ;  /* 0x000000160d177223 */ /* 0x000fe2000001000b */
[----:B------:R-:W-:-:S03]  /*22f0*/  HADD2.F32 R25, -RZ, R50.H1_H1 ;  /* 0x30000032ff197230 */ /* 0x000fc60000004100 */
[----:B------:R-:W-:-:S06]  /*2300*/  FMUL.FTZ R56, R23, -1.4426950216293334961 ;  /* 0xbfb8aa3b17387820 */ /* 0x000fcc0000410000 */
[----:B------:R-:W0:Y:S02]  /*2310*/  MUFU.EX2 R56, R56 ;  /* 0x0000003800387308 */ /* 0x000e240000000800 */
[----:B0-----:R-:W-:Y:S01]  /*2320*/  FADD.FTZ R57, R56, 1 ;  /* 0x3f80000038397421 */ /* 0x001fe20000010000 */
[----:B------:R-:W-:-:S05]  /*2330*/  FMUL.FTZ R56, R13, R21 ;  /* 0x000000150d387220 */ /* 0x000fca0000410000 */
[----:B------:R-:W0:Y:S01]  /*2340*/  MUFU.RCP R24, R57 ;  /* 0x0000003900187308 */ /* 0x000e220000001000 */
[----:B------:R-:W-:Y:S01]  /*2350*/  FADD.FTZ R30, R56, R30 ;  /* 0x0000001e381e7221 */ /* 0x000fe20000010000 */
[----:B0-----:R-:W-:Y:S01]  /*2360*/  FMUL.FTZ R25, R25, R24 ;  /* 0x0000001819197220 */ /* 0x001fe20000410000 */
[----:B------:R-:W-:-:S04]  /*2370*/  FADD.FTZ R24, -R24, 1 ;  /* 0x3f80000018187421 */ /* 0x000fc80000010100 */
[----:B------:R-:W-:-:S04]  /*2380*/  FFMA.FTZ R24, R23, R24, 1 ;  /* 0x3f80000017187423 */ /* 0x000fc80000010018 */
[----:B------:R-:W-:Y:S01]  /*2390*/  FMUL.FTZ R23, R25, R24 ;  /* 0x0000001819177220 */ /* 0x000fe20000410000 */
[----:B------:R-:W-:Y:S02]  /*23a0*/  HADD2.F32 R25, -RZ, R33.H0_H0 ;  /* 0x20000021ff197230 */ /* 0x000fe40000004100 */
[----:B------:R-:W-:Y:S01]  /*23b0*/  FADD.FTZ R24, R28, R21 ;  /* 0x000000151c187221 */ /* 0x000fe20000010000 */
[----:B------:R-:W-:Y:S01]  /*23c0*/  FFMA.FTZ R28, R20, R56, R31 ;  /* 0x00000038141c7223 */ /* 0x000fe2000001001f */
[----:B------:R-:W-:Y:S02]  /*23d0*/  HADD2.F32 R56, -RZ, R32.H0_H0 ;  /* 0x20000020ff387230 */ /* 0x000fe40000004100 */
[----:B------:R-:W-:Y:S01]  /*23e0*/  FADD.FTZ R57, -R8, R25 ;  /* 0x0000001908397221 */ /* 0x000fe20000010100 */
[----:B------:R-:W-:Y:S01]  /*23f0*/  FFMA.FTZ R25, R20, R21, R27 ;  /* 0x0000001514197223 */ /* 0x000fe2000001001b */
[----:B------:R-:W-:Y:S02]  /*2400*/  FADD.FTZ R24, R24, R15 ;  /* 0x0000000f18187221 */ /* 0x000fe40000010000 */
[----:B------:R-:W-:Y:S01]  /*2410*/  FMUL.FTZ R21, R57, R9 ;  /* 0x0000000939157220 */ /* 0x000fe20000410000 */
[----:B------:R-:W-:Y:S01]  /*2420*/  FFMA.FTZ R25, R16, R15, R25 ;  /* 0x0000000f10197223 */ /* 0x000fe20000010019 */
[----:B------:R-:W-:-:S02]  /*2430*/  FADD.FTZ R24, R24, R23 ;  /* 0x0000001718187221 */ /* 0x000fc40000010000 */
[----:B------:R-:W-:Y:S01]  /*2440*/  FFMA.FTZ R20, R12, R21, R10 ;  /* 0x000000150c147223 */ /* 0x000fe2000001000a */
[----:B------:R-:W-:-:S03]  /*2450*/  FFMA.FTZ R25, R22, R23, R25 ;  /* 0x0000001716197223 */ /* 0x000fc60000010019 */
        /* <DEDUP_REMOVED lines=10> */
[----:B------:R-:W-:-:S05]  /*2500*/  HADD2.F32 R27, -RZ, R33.H1_H1 ;  /* 0x30000021ff1b7230 */ /* 0x000fca0000004100 */
[----:B------:R-:W-:Y:S01]  /*2510*/  FADD.FTZ R56, -R8, R27 ;  /* 0x0000001b08387221 */ /* 0x000fe20000010100 */
[----:B------:R-:W-:Y:S01]  /*2520*/  FADD.FTZ R27, R29, R18 ;  /* 0x000000121d1b7221 */ /* 0x000fe20000010000 */
[----:B------:R-:W-:Y:S01]  /*2530*/  FFMA.FTZ R29, R17, R31, R28 ;  /* 0x0000001f111d7223 */ /* 0x000fe2000001001c */
[----:B------:R-:W-:Y:S02]  /*2540*/  HADD2.F32 R31, -RZ, R32.H1_H1 ;  /* 0x30000020ff1f7230 */ /* 0x000fe40000004100 */
[----:B------:R-:W-:Y:S01]  /*2550*/  FMUL.FTZ R18, R56, R9 ;  /* 0x0000000938127220 */ /* 0x000fe20000410000 */
[----:B------:R-:W-:-:S03]  /*2560*/  FADD.FTZ R27, R27, R14 ;  /* 0x0000000e1b1b7221 */ /* 0x000fc60000010000 */
[----:B------:R-:W-:Y:S01]  /*2570*/  FFMA.FTZ R17, R13, R18, R11 ;  /* 0x000000120d117223 */ /* 0x000fe2000001000b */
[----:B------:R-:W-:-:S03]  /*2580*/  FADD.FTZ R27, R27, R20 ;  /* 0x000000141b1b7221 */ /* 0x000fc60000010000 */
[----:B------:R-:W-:-:S06]  /*2590*/  FMUL.FTZ R56, R17, -1.4426950216293334961 ;  /* 0xbfb8aa3b11387820 */ /* 0x000fcc0000410000 */
[----:B------:R-:W0:Y:S02]  /*25a0*/  MUFU.EX2 R56, R56 ;  /* 0x0000003800387308 */ /* 0x000e240000000800 */
[----:B0-----:R-:W-:Y:S01]  /*25b0*/  FADD.FTZ R28, R56, 1 ;  /* 0x3f800000381c7421 */ /* 0x001fe20000010000 */
[----:B------:R-:W-:-:S04]  /*25c0*/  FMUL.FTZ R56, R13, R15 ;  /* 0x0000000f0d387220 */ /* 0x000fc80000410000 */
[----:B------:R-:W-:Y:S01]  /*25d0*/  FADD.FTZ R30, R56, R30 ;  /* 0x0000001e381e7221 */ /* 0x000fe20000010000 */
[----:B------:R-:W0:Y:S02]  /*25e0*/  MUFU.RCP R28, R28 ;  /* 0x0000001c001c7308 */ /* 0x000e240000001000 */
[----:B0-----:R-:W-:Y:S01]  /*25f0*/  FADD.FTZ R57, -R28, 1 ;  /* 0x3f8000001c397421 */ /* 0x001fe20000010100 */
[----:B------:R-:W-:Y:S01]  /*2600*/  FMUL.FTZ R31, R31, R28 ;  /* 0x0000001c1f1f7220 */ /* 0x000fe20000410000 */
[----:B------:R-:W-:Y:S01]  /*2610*/  FFMA.FTZ R28, R16, R56, R29 ;  /* 0x00000038101c7223 */ /* 0x000fe2000001001d */
[----:B------:R-:W-:Y:S02]  /*2620*/  HADD2.F32 R56, -RZ, R7.H0_H0 ;  /* 0x20000007ff387230 */ /* 0x000fe40000004100 */
[----:B------:R-:W-:-:S04]  /*2630*/  FFMA.FTZ R17, R17, R57, 1 ;  /* 0x3f80000011117423 */ /* 0x000fc80000010039 */
[----:B------:R-:W-:Y:S01]  /*2640*/  FMUL.FTZ R17, R31, R17 ;  /* 0x000000111f117220 */ /* 0x000fe20000410000 */
[----:B------:R-:W-:-:S03]  /*2650*/  HADD2.F32 R31, -RZ, R6.H0_H0 ;  /* 0x20000006ff1f7230 */ /* 0x000fc60000004100 */
[----:B------:R-:W-:Y:S01]  /*2660*/  FFMA.FTZ R25, R18, R17, R25 ;  /* 0x0000001112197223 */ /* 0x000fe20000010019 */
[----:B------:R-:W-:Y:S01]  /*2670*/  FADD.FTZ R24, R24, R17 ;  /* 0x0000001118187221 */ /* 0x000fe20000010000 */
[----:B------:R-:W-:-:S04]  /*2680*/  FADD.FTZ R31, -R8, R31 ;  /* 0x0000001f081f7221 */ /* 0x000fc80000010100 */
[----:B------:R-:W-:-:S04]  /*2690*/  FMUL.FTZ R15, R31, R9 ;  /* 0x000000091f0f7220 */ /* 0x000fc80000410000 */
[----:B------:R-:W-:-:S04]  /*26a0*/  FFMA.FTZ R16, R12, R15, R10 ;  /* 0x0000000f0c107223 */ /* 0x000fc8000001000a */
        /* <DEDUP_REMOVED lines=9> */
[----:B------:R-:W-:Y:S02]  /*2740*/  HADD2.F32 R31, -RZ, R7.H1_H1 ;  /* 0x30000007ff1f7230 */ /* 0x000fe40000004100 */
[----:B------:R-:W-:-:S04]  /*2750*/  FFMA.FTZ R57, R16, R57, 1 ;  /* 0x3f80000010397423 */ /* 0x000fc80000010039 */
[----:B------:R-:W-:Y:S01]  /*2760*/  FMUL.FTZ R16, R56, R57 ;  /* 0x0000003938107220 */ /* 0x000fe20000410000 */
[----:B------:R-:W-:-:S03]  /*2770*/  HADD2.F32 R57, -RZ, R6.H1_H1 ;  /* 0x30000006ff397230 */ /* 0x000fc60000004100 */
[----:B------:R-:W-:Y:S02]  /*2780*/  FADD.FTZ R27, R27, R16 ;  /* 0x000000101b1b7221 */ /* 0x000fe40000010000 */
        /* <DEDUP_REMOVED lines=33> */
[C---:B------:R-:W-:Y:S01]  /*29a0*/  FFMA.FTZ R29, R21.reuse, R20, R26 ;  /* 0x00000014151d7223 */ /* 0x040fe2000001001a */
[----:B------:R-:W-:Y:S01]  /*29b0*/  FFMA.FTZ R21, R21, R31, R28 ;  /* 0x0000001f15157223 */ /* 0x000fe2000001001c */
[----:B------:R-:W-:Y:S02]  /*29c0*/  HADD2.F32 R31, -RZ, R53.H1_H1 ;  /* 0x30000035ff1f7230 */ /* 0x000fe40000004100 */
        /* <DEDUP_REMOVED lines=9> */
[----:B------:R-:W-:-:S03]  /*2a60*/  FMUL.FTZ R28, R13, R17 ;  /* 0x000000110d1c7220 */ /* 0x000fc60000410000 */
[----:B------:R-:W-:Y:S01]  /*2a70*/  FMUL.FTZ R17, R20, R31 ;  /* 0x0000001f14117220 */ /* 0x000fe20000410000 */
[----:B------:R-:W-:Y:S01]  /*2a80*/  FFMA.FTZ R18, R18, R28, R21 ;  /* 0x0000001c12127223 */ /* 0x000fe20000010015 */
[----:B------:R-:W-:Y:S01]  /*2a90*/  FADD.FTZ R30, R28, R30 ;  /* 0x0000001e1c1e7221 */ /* 0x000fe20000010000 */
[-C--:B------:R-:W-:Y:S01]  /*2aa0*/  FMUL.FTZ R21, R12, R16.reuse ;  /* 0x000000100c157220 */ /* 0x080fe20000410000 */
[----:B------:R-:W-:-:S03]  /*2ab0*/  FFMA.FTZ R20, R15, R16, R29 ;  /* 0x000000100f147223 */ /* 0x000fc6000001001d */
[----:B------:R-:W-:Y:S01]  /*2ac0*/  FFMA.FTZ R31, R15, R21, R18 ;  /* 0x000000150f1f7223 */ /* 0x000fe20000010012 */
[----:B------:R-:W-:Y:S01]  /*2ad0*/  FADD.FTZ R30, R30, R21 ;  /* 0x000000151e1e7221 */ /* 0x000fe20000010000 */
[----:B------:R-:W-:Y:S01]  /*2ae0*/  FMUL.FTZ R21, R13, R19 ;  /* 0x000000130d157220 */ /* 0x000fe20000410000 */
[-C--:B------:R-:W-:Y:S01]  /*2af0*/  FMUL.FTZ R15, R12, R22.reuse ;  /* 0x000000160c0f7220 */ /* 0x080fe20000410000 */
[----:B------:R-:W-:Y:S01]  /*2b00*/  FFMA.FTZ R20, R23, R22, R20 ;  /* 0x0000001617147223 */ /* 0x000fe20000010014 */
[----:B------:R-:W-:Y:S01]  /*2b10*/  FADD.FTZ R22, R27, R22 ;  /* 0x000000161b167221 */ /* 0x000fe20000010000 */
[----:B------:R-:W-:Y:S01]  /*2b20*/  FFMA.FTZ R18, R14, R21, R31 ;  /* 0x000000150e127223 */ /* 0x000fe2000001001f */
[----:B------:R-:W-:Y:S01]  /*2b30*/  FADD.FTZ R30, R21, R30 ;  /* 0x0000001e151e7221 */ /* 0x000fe20000010000 */
[----:B------:R-:W-:Y:S02]  /*2b40*/  FMUL.FTZ R21, R13, R17 ;  /* 0x000000110d157220 */ /* 0x000fe40000410000 */
[----:B------:R-:W-:Y:S01]  /*2b50*/  FFMA.FTZ R29, R23, R15, R18 ;  /* 0x0000000f171d7223 */ /* 0x000fe20000010012 */
[----:B------:R-:W-:Y:S01]  /*2b60*/  FADD.FTZ R30, R30, R15 ;  /* 0x0000000f1e1e7221 */ /* 0x000fe20000010000 */
[----:B------:R-:W-:-:S02]  /*2b70*/  FADD.FTZ R23, R24, R17 ;  /* 0x0000001118177221 */ /* 0x000fc40000010000 */
[C---:B------:R-:W-:Y:S01]  /*2b80*/  FFMA.FTZ R15, R26.reuse, R21, R29 ;  /* 0x000000151a0f7223 */ /* 0x040fe2000001001d */
[----:B------:R-:W-:Y:S01]  /*2b90*/  FADD.FTZ R14, R21, R30 ;  /* 0x0000001e150e7221 */ /* 0x000fe20000010000 */
[----:B------:R-:W-:-:S07]  /*2ba0*/  FFMA.FTZ R21, R26, R17, R25 ;  /* 0x000000111a157223 */ /* 0x000fce0000010019 */
.L_x_609:
[----:B------:R-:W-:Y:S01]  /*2bb0*/  MOV R17, R15 ;  /* 0x0000000f00117202 */ /* 0x000fe20000000f00 */
[----:B------:R-:W0:Y:S01]  /*2bc0*/  S2UR UR7, SR_CgaCtaId ;  /* 0x00000000000779c3 */ /* 0x000e220000008800 */
[----:B------:R-:W-:Y:S01]  /*2bd0*/  MOV R16, R14 ;  /* 0x0000000e00107202 */ /* 0x000fe20000000f00 */
[----:B------:R-:W-:Y:S01]  /*2be0*/  UMOV UR6, 0x400 ;  /* 0x0000040000067882 */ /* 0x000fe20000000000 */
[C---:B------:R-:W-:Y:S01]  /*2bf0*/  ISETP.GT.AND P1, PT, R3.reuse, 0x1e, PT ;  /* 0x0000001e0300780c */ /* 0x040fe20003f24270 */
[----:B------:R-:W1:Y:S01]  /*2c00*/  SHFL.DOWN PT, R14, R17, 0x1, 0x1f ;  /* 0x08201f00110e7f89 */ /* 0x000e6200000e0000 */
[----:B------:R-:W-:Y:S01]  /*2c10*/  UIADD3 UR5, UPT, UPT, UR6, 0xa0, URZ ;  /* 0x000000a006057890 */ /* 0x000fe2000fffe0ff */
[C---:B------:R-:W-:Y:S01]  /*2c20*/  ISETP.GT.AND P6, PT, R3.reuse, 0xf, PT ;  /* 0x0000000f0300780c */ /* 0x040fe20003fc4270 */
[----:B------:R-:W-:Y:S01]  /*2c30*/  BSSY.RECONVERGENT B0, `(.L_x_610) ;  /* 0x0000026000007945 */ /* 0x000fe20003800200 */
[----:B------:R-:W2:Y:S01]  /*2c40*/  SHFL.DOWN PT, R15, R16, 0x1, 0x1f ;  /* 0x08201f00100f7f89 */ /* 0x000ea200000e0000 */
[----:B------:R-:W-:-:S02]  /*2c50*/  ISETP.GT.AND P5, PT, R3, 0x17, PT ;  /* 0x000000170300780c */ /* 0x000fc40003fa4270 */
[----:B------:R-:W-:Y:S02]  /*2c60*/  ISETP.NE.AND P3, PT, R2, RZ, PT ;  /* 0x000000ff0200720c */ /* 0x000fe40003f65270 */
[----:B------:R-:W-:Y:S01]  /*2c70*/  ISETP.GE.U32.AND P4, PT, R5, 0x2, PT ;  /* 0x000000020500780c */ /* 0x000fe20003f86070 */
[----:B0-----:R-:W-:Y:S02]  /*2c80*/  ULEA UR5, UR7, UR5, 0x18 ;  /* 0x0000000507057291 */ /* 0x001fe4000f8ec0ff */
[----:B-1----:R-:W-:-:S04]  /*2c90*/  @!P1 FADD.FTZ R17, R14, R17 ;  /* 0x000000110e119221 */ /* 0x002fc80000010000 */
[----:B------:R-:W-:Y:S01]  /*2ca0*/  LEA R56, R2, UR5, 0x4 ;  /* 0x0000000502387c11 */ /* 0x000fe2000f8e20ff */
[----:B--2---:R-:W-:Y:S01]  /*2cb0*/  @!P1 FADD.FTZ R16, R15, R16 ;  /* 0x000000100f109221 */ /* 0x004fe20000010000 */
[----:B------:R-:W0:Y:S01]  /*2cc0*/  SHFL.DOWN PT, R14, R17, 0x2, 0x1f ;  /* 0x08401f00110e7f89 */ /* 0x000e2200000e0000 */
[----:B------:R-:W-:-:S03]  /*2cd0*/  ISETP.GT.AND P1, PT, R3, 0x1d, PT ;  /* 0x0000001d0300780c */ /* 0x000fc60003f24270 */
        /* <DEDUP_REMOVED lines=27> */
.L_x_611:
[----:B------:R-:W-:Y:S05]  /*2e90*/  BSYNC.RECONVERGENT B0 ;  /* 0x0000000000007941 */ /* 0x000fea0003800200 */
.L_x_610:
[----:B------:R-:W-:Y:S06]  /*2ea0*/  BAR.SYNC.DEFER_BLOCKING 0x0 ;  /* 0x0000000000007b1d */ /* 0x000fec0000010000 */
[----:B------:R-:W-:Y:S04]  /*2eb0*/  BSSY.RECONVERGENT B0, `(.L_x_612) ;  /* 0x0000027000007945 */ /* 0x000fe80003800200 */
[----:B------:R-:W-:Y:S05]  /*2ec0*/  @P3 BRA `(.L_x_613) ;  /* 0x0000000000943947 */ /* 0x000fea0003800000 */
[----:B------:R-:W-:-:S09]  /*2ed0*/  ULEA UR5, UR7, UR6, 0x18 ;  /* 0x0000000607057291 */ /* 0x000fd2000f8ec0ff */
[----:B------:R-:W4:Y:S04]  /*2ee0*/  LDS.64 R28, [UR5+0x18] ;  /* 0x00001805ff1c7984 */ /* 0x000f280008000a00 */
[----:B-1-3--:R-:W1:Y:S04]  /*2ef0*/  LDS.128 R16, [UR5+0x20] ;  /* 0x00002005ff107984 */ /* 0x00ae680008000c00 */
[----:B--2---:R-:W2:Y:S01]  /*2f00*/  LDS.128 R24, [UR5+0x30] ;  /* 0x00003005ff187984 */ /* 0x004ea20008000c00 */
[----:B----4-:R-:W-:Y:S01]  /*2f10*/  FADD.FTZ R31, R14, R28 ;  /* 0x0000001c0e1f7221 */ /* 0x010fe20000010000 */
[----:B0-----:R-:W-:-:S03]  /*2f20*/  FADD.FTZ R14, R15, R29 ;  /* 0x0000001d0f0e7221 */ /* 0x001fc60000010000 */
[----:B-1----:R-:W-:Y:S01]  /*2f30*/  FADD.FTZ R15, R31, R16 ;  /* 0x000000101f0f7221 */ /* 0x002fe20000010000 */
[----:B------:R-:W-:Y:S01]  /*2f40*/  FADD.FTZ R14, R14, R17 ;  /* 0x000000110e0e7221 */ /* 0x000fe20000010000 */
[----:B------:R-:W0:Y:S02]  /*2f50*/  LDS.128 R28, [UR5+0x40] ;  /* 0x00004005ff1c7984 */ /* 0x000e240008000c00 */
[----:B------:R-:W-:Y:S01]  /*2f60*/  FADD.FTZ R15, R15, R18 ;  /* 0x000000120f0f7221 */ /* 0x000fe20000010000 */
[----:B------:R-:W-:Y:S02]  /*2f70*/  FADD.FTZ R14, R14, R19 ;  /* 0x000000130e0e7221 */ /* 0x000fe40000010000 */
[----:B------:R-:W1:Y:S01]  /*2f80*/  LDS.128 R16, [UR5+0x50] ;  /* 0x00005005ff107984 */ /* 0x000e620008000c00 */
[----:B--2---:R-:W-:Y:S01]  /*2f90*/  FADD.FTZ R15, R15, R24 ;  /* 0x000000180f0f7221 */ /* 0x004fe20000010000 */
[----:B------:R-:W-:-:S03]  /*2fa0*/  FADD.FTZ R14, R14, R25 ;  /* 0x000000190e0e7221 */ /* 0x000fc60000010000 */
[----:B------:R-:W-:Y:S01]  /*2fb0*/  FADD.FTZ R15, R15, R26 ;  /* 0x0000001a0f0f7221 */ /* 0x000fe20000010000 */
[----:B------:R-:W-:Y:S02]  /*2fc0*/  FADD.FTZ R14, R14, R27 ;  /* 0x0000001b0e0e7221 */ /* 0x000fe40000010000 */
[----:B------:R-:W2:Y:S01]  /*2fd0*/  LDS.128 R24, [UR5+0x60] ;  /* 0x00006005ff187984 */ /* 0x000ea20008000c00 */
[----:B0-----:R-:W-:Y:S01]  /*2fe0*/  FADD.FTZ R15, R15, R28 ;  /* 0x0000001c0f0f7221 */ /* 0x001fe20000010000 */
[----:B------:R-:W-:-:S03]  /*2ff0*/  FADD.FTZ R14, R14, R29 ;  /* 0x0000001d0e0e7221 */ /* 0x000fc60000010000 */
[----:B------:R-:W-:Y:S01]  /*3000*/  FADD.FTZ R15, R15, R30 ;  /* 0x0000001e0f0f7221 */ /* 0x000fe20000010000 */
[----:B------:R-:W-:Y:S02]  /*3010*/  FADD.FTZ R14, R14, R31 ;  /* 0x0000001f0e0e7221 */ /* 0x000fe40000010000 */
[----:B------:R-:W0:Y:S01]  /*3020*/  LDS.128 R28, [UR5+0x70] ;  /* 0x00007005ff1c7984 */ /* 0x000e220008000c00 */
[----:B-1----:R-:W-:Y:S01]  /*3030*/  FADD.FTZ R15, R15, R16 ;  /* 0x000000100f0f7221 */ /* 0x002fe20000010000 */
[----:B------:R-:W-:-:S03]  /*3040*/  FADD.FTZ R16, R14, R17 ;  /* 0x000000110e107221 */ /* 0x000fc60000010000 */
[----:B------:R-:W-:Y:S01]  /*3050*/  FADD.FTZ R17, R15, R18 ;  /* 0x000000120f117221 */ /* 0x000fe20000010000 */
[----:B------:R-:W-:Y:S01]  /*3060*/  FADD.FTZ R16, R16, R19 ;  /* 0x0000001310107221 */ /* 0x000fe20000010000 */
[----:B------:R-:W1:Y:S02]  /*3070*/  LDS.64 R14, [UR5+0x80] ;  /* 0x00008005ff0e7984 */ /* 0x000e640008000a00 */
[----:B--2---:R-:W-:Y:S01]  /*3080*/  FADD.FTZ R17, R17, R24 ;  /* 0x0000001811117221 */ /* 0x004fe20000010000 */
[----:B------:R-:W-:-:S03]  /*3090*/  FADD.FTZ R16, R16, R25 ;  /* 0x0000001910107221 */ /* 0x000fc60000010000 */
[----:B------:R-:W-:Y:S01]  /*30a0*/  FADD.FTZ R17, R17, R26 ;  /* 0x0000001a11117221 */ /* 0x000fe20000010000 */
[----:B------:R-:W-:-:S03]  /*30b0*/  FADD.FTZ R16, R16, R27 ;  /* 0x0000001b10107221 */ /* 0x000fc60000010000 */
[----:B0-----:R-:W-:Y:S01]  /*30c0*/  FADD.FTZ R17, R17, R28 ;  /* 0x0000001c11117221 */ /* 0x001fe20000010000 */
[----:B------:R-:W-:-:S03]  /*30d0*/  FADD.FTZ R16, R16, R29 ;  /* 0x0000001d10107221 */ /* 0x000fc60000010000 */
[----:B------:R-:W-:Y:S01]  /*30e0*/  FADD.FTZ R17, R17, R30 ;  /* 0x0000001e11117221 */ /* 0x000fe20000010000 */
[----:B------:R-:W-:-:S03]  /*30f0*/  FADD.FTZ R16, R16, R31 ;  /* 0x0000001f10107221 */ /* 0x000fc60000010000 */
[----:B-1----:R-:W-:Y:S01]  /*3100*/  FADD.FTZ R14, R17, R14 ;  /* 0x0000000e110e7221 */ /* 0x002fe20000010000 */
[----:B------:R-:W-:-:S07]  /*3110*/  FADD.FTZ R15, R16, R15 ;  /* 0x0000000f100f7221 */ /* 0x000fce0000010000 */
.L_x_613:
[----:B------:R-:W-:Y:S05]  /*3120*/  BSYNC.RECONVERGENT B0 ;  /* 0x0000000000007941 */ /* 0x000fea0003800200 */
.L_x_612:
[----:B------:R-:W-:Y:S06]  /*3130*/  BAR.SYNC.DEFER_BLOCKING 0x0 ;  /* 0x0000000000007b1d */ /* 0x000fec0000010000 */
[----:B------:R-:W-:Y:S04]  /*3140*/  BSSY.RECONVERGENT B0, `(.L_x_614) ;  /* 0x0000025000007945 */ /* 0x000fe80003800200 */
[----:B------:R-:W-:Y:S05]  /*3150*/  @P1 BRA `(.L_x_615) ;  /* 0x00000000008c1947 */ /* 0x000fea0003800000 */
[----:B--2---:R-:W2:Y:S04]  /*3160*/  LDS.128 R24, [R56+0x3c0] ;  /* 0x0003c00038187984 */ /* 0x004ea80000000c00 */
[----:B-1-3--:R-:W1:Y:S01]  /*3170*/  LDS.128 R16, [R56+0x780] ;  /* 0x0007800038107984 */ /* 0x00ae620000000c00 */
[----:B--2---:R-:W-:Y:S01]  /*3180*/  FADD.FTZ R31, R20, R24 ;  /* 0x00000018141f7221 */ /* 0x004fe20000010000 */
[----:B------:R-:W-:Y:S01]  /*3190*/  FADD.FTZ R28, R21, R25 ;  /* 0x00000019151c7221 */ /* 0x000fe20000010000 */
[----:B------:R-:W-:Y:S01]  /*31a0*/  FADD.FTZ R29, R22, R26 ;  /* 0x0000001a161d7221 */ /* 0x000fe20000010000 */
[----:B------:R-:W-:Y:S01]  /*31b0*/  FADD.FTZ R30, R23, R27 ;  /* 0x0000001b171e7221 */ /* 0x000fe20000010000 */
[----:B-1----:R-:W-:Y:S01]  /*31c0*/  FADD.FTZ R31, R31, R16 ;  /* 0x000000101f1f7221 */ /* 0x002fe20000010000 */
[----:B------:R-:W1:Y:S01]  /*31d0*/  LDS.128 R24, [R56+0xb40] ;  /* 0x000b400038187984 */ /* 0x000e620000000c00 */
[----:B------:R-:W-:Y:S01]  /*31e0*/  FADD.FTZ R28, R28, R17 ;  /* 0x000000111c1c7221 */ /* 0x000fe20000010000 */
[----:B------:R-:W-:Y:S01]  /*31f0*/  FADD.FTZ R29, R29, R18 ;  /* 0x000000121d1d7221 */ /* 0x000fe20000010000 */
[----:B------:R-:W-:Y:S01]  /*3200*/  FADD.FTZ R30, R30, R19 ;  /* 0x000000131e1e7221 */ /* 0x000fe20000010000 */
[----:B------:R-:W2:Y:S04]  /*3210*/  LDS.128 R20, [R56+0xf00] ;  /* 0x000f000038147984 */ /* 0x000ea80000000c00 */
[----:B------:R-:W3:Y:S01]  /*3220*/  LDS.128 R16, [R56+0x12c0] ;  /* 0x0012c00038107984 */ /* 0x000ee20000000c00 */
        /* <DEDUP_REMOVED lines=8> */
[----:B------:R-:W-:Y:S01]  /*32b0*/  LDS.128 R24, [R56+0x1a40] ;  /* 0x001a400038187984 */ /* 0x000fe20000000c00 */
[----:B---3--:R-:W-:Y:S01]  /*32c0*/  FADD.FTZ R29, R29, R16 ;  /* 0x000000101d1d7221 */ /* 0x008fe20000010000 */
[----:B------:R-:W-:Y:S01]  /*32d0*/  FADD.FTZ R28, R28, R17 ;  /* 0x000000111c1c7221 */ /* 0x000fe20000010000 */
[----:B------:R-:W-:Y:S01]  /*32e0*/  FADD.FTZ R31, R31, R18 ;  /* 0x000000121f1f7221 */ /* 0x000fe20000010000 */
[----:B------:R-:W1:Y:S01]  /*32f0*/  LDS.128 R20, [R56+0x1680] ;  /* 0x0016800038147984 */ /* 0x000e620000000c00 */
[----:B------:R-:W-:Y:S01]  /*3300*/  FADD.FTZ R30, R30, R19 ;  /* 0x000000131e1e7221 */ /* 0x000fe20000010000 */
[----:B-1----:R-:W-:Y:S01]  /*3310*/  FADD.FTZ R29, R29, R20 ;  /* 0x000000141d1d7221 */ /* 0x002fe20000010000 */
[----:B------:R-:W-:Y:S01]  /*3320*/  FADD.FTZ R28, R28, R21 ;  /* 0x000000151c1c7221 */ /* 0x000fe20000010000 */
[----:B------:R-:W-:Y:S01]  /*3330*/  FADD.FTZ R31, R31, R22 ;  /* 0x000000161f1f7221 */ /* 0x000fe20000010000 */
[----:B------:R-:W-:Y:S01]  /*3340*/  FADD.FTZ R30, R30, R23 ;  /* 0x000000171e1e7221 */ /* 0x000fe20000010000 */
[----:B------:R-:W-:Y:S01]  /*3350*/  FADD.FTZ R20, R29, R24 ;  /* 0x000000181d147221 */ /* 0x000fe20000010000 */
[----:B------:R-:W-:Y:S01]  /*3360*/  FADD.FTZ R21, R28, R25 ;  /* 0x000000191c157221 */ /* 0x000fe20000010000 */
[----:B------:R-:W-:Y:S01]  /*3370*/  FADD.FTZ R22, R31, R26 ;  /* 0x0000001a1f167221 */ /* 0x000fe20000010000 */
[----:B------:R-:W-:-:S07]  /*3380*/  FADD.FTZ R23, R30, R27 ;  /* 0x0000001b1e177221 */ /* 0x000fce0000010000 */
.L_x_615:
[----:B------:R-:W-:Y:S05]  /*3390*/  BSYNC.RECONVERGENT B0 ;  /* 0x0000000000007941 */ /* 0x000fea0003800200 */
.L_x_614:
[----:B------:R-:W-:Y:S04]  /*33a0*/  BSSY.RECONVERGENT B0, `(.L_x_616) ;  /* 0x000001d000007945 */ /* 0x000fe80003800200 */
[----:B------:R-:W-:Y:S05]  /*33b0*/  @P1 BRA `(.L_x_617) ;  /* 0x00000000006c1947 */ /* 0x000fea0003800000 */
[----:B-1-3--:R-:W2:Y:S01]  /*33c0*/  LDC.64 R16, c[0x0][0x3f8] ;  /* 0x0000fe00ff107b82 */ /* 0x00aea20000000a00 */
[----:B------:R-:W-:-:S07]  /*33d0*/  IMAD R55, R55, 0x3c, R2 ;  /* 0x0000003c37377824 */ /* 0x000fce00078e0202 */
[----:B------:R-:W1:Y:S01]  /*33e0*/  LDC.64 R18, c[0x0][0x3d8] ;  /* 0x0000f600ff127b82 */ /* 0x000e620000000a00 */
[----:B--2---:R-:W-:Y:S01]  /*33f0*/  IMAD.WIDE.U32 R24, R16, 0x3, RZ ;  /* 0x0000000310187825 */ /* 0x004fe200078e00ff */
[C---:B------:R-:W-:Y:S02]  /*3400*/  LEA R29, R17.reuse, R17, 0x1 ;  /* 0x00000011111d7211 */ /* 0x040fe400078e08ff */
[----:B------:R-:W-:Y:S02]  /*3410*/  LEA.HI R27, P1, R17, R16, RZ, 0x1 ;  /* 0x00000010111b7211 */ /* 0x000fe400078308ff */
[----:B------:R-:W-:Y:S02]  /*3420*/  IADD3 R25, PT, PT, R25, R29, RZ ;  /* 0x0000001d19197210 */ /* 0x000fe40007ffe0ff */
[----:B------:R-:W-:Y:S01]  /*3430*/  IADD3.X R26, PT, PT, RZ, R17, RZ, P1, !PT ;  /* 0x00000011ff1a7210 */ /* 0x000fe20000ffe4ff */
[----:B-1----:R-:W-:Y:S01]  /*3440*/  IMAD.WIDE R18, R55, 0x4, R18 ;  /* 0x0000000437127825 */ /* 0x002fe200078e0212 */
        /* <DEDUP_REMOVED lines=18> */
.L_x_617:
[----:B------:R-:W-:Y:S05]  /*3570*/  BSYNC.RECONVERGENT B0 ;  /* 0x0000000000007941 */ /* 0x000fea0003800200 */
.L_x_616:
[----:B------:R-:W-:Y:S05]  /*3580*/  @!P4 BRA `(.L_x_618) ;  /* 0x000000080090c947 */ /* 0x000fea0003800000 */
[----:B------:R-:W5:Y:S01]  /*3590*/  LDC.64 R56, c[0x0][0x3d0] ;  /* 0x0000f400ff387b82 */ /* 0x000f620000000a00 */
[----:B-1--4-:R-:W-:Y:S02]  /*35a0*/  LOP3.LUT R17, R41, 0x1, RZ, 0xc0, !PT ;  /* 0x0000000129117812 */ /* 0x012fe400078ec0ff */
[----:B------:R-:W-:-:S03]  /*35b0*/  ISETP.GE.U32.AND P4, PT, R5, 0x8, PT ;  /* 0x000000080500780c */ /* 0x000fc60003f86070 */
[----:B------:R-:W-:-:S04]  /*35c0*/  IMAD R19, R17, R4, RZ ;  /* 0x0000000411137224 */ /* 0x000fc800078e02ff */
[----:B---3--:R-:W-:-:S05]  /*35d0*/  IMAD R16, R19, R5, RZ ;  /* 0x0000000513107224 */ /* 0x008fca00078e02ff */
[----:B------:R-:W-:-:S05]  /*35e0*/  SHF.L.U32 R17, R16, 0x1, RZ ;  /* 0x0000000110117819 */ /* 0x000fca00000006ff */
[----:B-----5:R-:W-:Y:S01]  /*35f0*/  IMAD.WIDE R56, R17, 0x4, R56 ;  /* 0x0000000411387825 */ /* 0x020fe200078e0238 */
        /* <DEDUP_REMOVED lines=16> */
.L_x_620:
[----:B-1----:R-:W3:Y:S04]  /*3700*/  LDG.E.STRONG.GPU R18, desc[UR8][R16.64] ;  /* 0x0000000810127981 */ /* 0x002ee8000c1ef900 */
[----:B---3--:R-:W-:Y:S01]  /*3710*/  CCTL.IVALL ;  /* 0x00000000ff00798f */ /* 0x008fe20002000000 */
[----:B------:R-:W-:Y:S05]  /*3720*/  YIELD ;  /* 0x0000000000007946 */ /* 0x000fea0003800000 */
[----:B------:R-:W-:-:S13]  /*3730*/  ISETP.NE.AND P1, PT, R18, R23, PT ;  /* 0x000000171200720c */ /* 0x000fda0003f25270 */
[----:B------:R-:W-:Y:S05]  /*3740*/  @P1 BRA `(.L_x_620) ;  /* 0xfffffffc00ec1947 */ /* 0x000fea000383ffff */
.L_x_619:
[----:B------:R-:W-:Y:S05]  /*3750*/  WARPSYNC.ALL ;  /* 0x0000000000007948 */ /* 0x000fea0003800000 */
[----:B------:R-:W-:Y:S01]  /*3760*/  BAR.SYNC.DEFER_BLOCKING 0x0 ;  /* 0x0000000000007b1d */ /* 0x000fe20000010000 */
[----:B--2---:R-:W-:-:S05]  /*3770*/  HFMA2 R24, -RZ, RZ, 0, 0 ;  /* 0x00000000ff187431 */ /* 0x004fca00000001ff */
[----:B------:R-:W-:Y:S05]  /*3780*/  @!P4 BRA `(.L_x_621) ;  /* 0x000000040018c947 */ /* 0x000fea0003800000 */
[C-C-:B------:R-:W-:Y:S01]  /*3790*/  IMAD R31, R4.reuse, 0x7, R0.reuse ;  /* 0x00000007041f7824 */ /* 0x140fe200078e0200 */
[CC--:B------:R-:W-:Y:S01]  /*37a0*/  LEA R29, R4.reuse, R0.reuse, 0x1 ;  /* 0x00000000041d7211 */ /* 0x0c0fe200078e08ff */
[C-C-:B------:R-:W-:Y:S01]  /*37b0*/  IMAD R30, R4.reuse, 0x3, R0.reuse ;  /* 0x00000003041e7824 */ /* 0x140fe200078e0200 */
[C---:B------:R-:W-:Y:S01]  /*37c0*/  LEA R27, R4.reuse, R0, 0x2 ;  /* 0x00000000041b7211 */ /* 0x040fe200078e10ff */
[--C-:B------:R-:W-:Y:S01]  /*37d0*/  IMAD R28, R4, 0x6, R0.reuse ;  /* 0x00000006041c7824 */ /* 0x100fe200078e0200 */
[----:B------:R-:W-:Y:S01]  /*37e0*/  IADD3 R25, PT, PT, R0, R4, RZ ;  /* 0x0000000400197210 */ /* 0x000fe20007ffe0ff */
[----:B------:R-:W-:Y:S01]  /*37f0*/  IMAD R26, R4, 0x5, R0 ;  /* 0x00000005041a7824 */ /* 0x000fe200078e0200 */
[----:B------:R-:W-:Y:S01]  /*3800*/  MOV R22, RZ ;  /* 0x000000ff00167202 */ /* 0x000fe20000000f00 */
[----:B------:R-:W-:Y:S01]  /*3810*/  UIADD3 UR5, UPT, UPT, -UR10, URZ, URZ ;  /* 0x000000ff0a057290 */ /* 0x000fe2000fffe1ff */
[----:B------:R-:W-:Y:S02]  /*3820*/  MOV R23, R0 ;  /* 0x0000000000177202 */ /* 0x000fe40000000f00 */
[----:B------:R-:W-:-:S09]  /*3830*/  LOP3.LUT R24, R5, 0x7ffffff8, RZ, 0xc0, !PT ;  /* 0x7ffffff805187812 */ /* 0x000fd200078ec0ff */
.L_x_622:
[----:B------:R-:W-:Y:S02]  /*3840*/  ISETP.EQ.OR P5, PT, RZ, UR5, P3 ;  /* 0x00000005ff007c0c */ /* 0x000fe40009fa2670 */
[----:B-1----:R-:W-:-:S04]  /*3850*/  IADD3 R16, PT, PT, R22, 0x1, RZ ;  /* 0x0000000116107810 */ /* 0x002fc80007ffe0ff */
[----:B------:R-:W-:-:S07]  /*3860*/  ISETP.EQ.OR P6, PT, R16, UR10, P3 ;  /* 0x0000000a10007c0c */ /* 0x000fce0009fc2670 */
[----:B------:R-:W-:-:S06]  /*3870*/  @!P5 IMAD.WIDE.U32 R16, R23, 0x8, R56 ;  /* 0x000000081710d825 */ /* 0x000fcc00078e0038 */
[----:B------:R-:W0:Y:S01]  /*3880*/  @!P5 LDG.E.64 R16, desc[UR8][R16.64] ;  /* 0x000000081010d981 */ /* 0x000e22000c1e1b00 */
[----:B------:R-:W-:Y:S01]  /*3890*/  @!P6 IMAD.WIDE.U32 R18, R25, 0x8, R56 ;  /* 0x000000081912e825 */ /* 0x000fe200078e0038 */
[----:B------:R-:W-:-:S04]  /*38a0*/  IADD3 R20, PT, PT, R22, 0x2, RZ ;  /* 0x0000000216147810 */ /* 0x000fc80007ffe0ff */
[----:B------:R-:W-:Y:S01]  /*38b0*/  ISETP.EQ.OR P1, PT, R20, UR10, P3 ;  /* 0x0000000a14007c0c */ /* 0x000fe20009f22670 */
[----:B------:R-:W2:Y:S01]  /*38c0*/  @!P6 LDG.E.64 R18, desc[UR8][R18.64] ;  /* 0x000000081212e981 */ /* 0x000ea2000c1e1b00 */
[----:B------:R-:W-:-:S04]  /*38d0*/  IADD3 R20, PT, PT, R22, 0x3, RZ ;  /* 0x0000000316147810 */ /* 0x000fc80007ffe0ff */
[----:B------:R-:W-:-:S07]  /*38e0*/  ISETP.EQ.OR P4, PT, R20, UR10, P3 ;  /* 0x0000000a14007c0c */ /* 0x000fce0009f82670 */
[----:B------:R-:W-:-:S06]  /*38f0*/  @!P1 IMAD.WIDE.U32 R20, R29, 0x8, R56 ;  /* 0x000000081d149825 */ /* 0x000fcc00078e0038 */
[----:B------:R-:W3:Y:S01]  /*3900*/  @!P1 LDG.E.64 R20, desc[UR8][R20.64] ;  /* 0x0000000814149981 */ /* 0x000ee2000c1e1b00 */
[----:B0-----:R-:W-:Y:S01]  /*3910*/  @!P5 FADD.FTZ R14, R14, R16 ;  /* 0x000000100e0ed221 */ /* 0x001fe20000010000 */
[----:B------:R-:W-:Y:S01]  /*3920*/  @!P5 FADD.FTZ R15, R15, R17 ;  /* 0x000000110f0fd221 */ /* 0x000fe20000010000 */
[----:B------:R-:W-:-:S04]  /*3930*/  @!P4 IMAD.WIDE.U32 R16, R30, 0x8, R56 ;  /* 0x000000081e10c825 */ /* 0x000fc800078e0038 */
[----:B--2---:R-:W-:Y:S02]  /*3940*/  @!P6 FADD.FTZ R14, R14, R18 ;  /* 0x000000120e0ee221 */ /* 0x004fe40000010000 */
[----:B------:R-:W2:Y:S01]  /*3950*/  @!P4 LDG.E.64 R16, desc[UR8][R16.64] ;  /* 0x000000081010c981 */ /* 0x000ea2000c1e1b00 */
[----:B------:R-:W-:-:S04]  /*3960*/  IADD3 R18, PT, PT, R22, 0x4, RZ ;  /* 0x0000000416127810 */ /* 0x000fc80007ffe0ff */
[----:B------:R-:W-:Y:S01]  /*3970*/  ISETP.EQ.OR P5, PT, R18, UR10, P3 ;  /* 0x0000000a12007c0c */ /* 0x000fe20009fa2670 */
[----:B------:R-:W-:Y:S01]  /*3980*/  @!P6 FADD.FTZ R15, R15, R19 ;  /* 0x000000130f0fe221 */ /* 0x000fe20000010000 */
[----:B---3--:R-:W-:-:S03]  /*3990*/  @!P1 FADD.FTZ R14, R14, R20 ;  /* 0x000000140e0e9221 */ /* 0x008fc60000010000 */
[----:B------:R-:W-:-:S08]  /*39a0*/  @!P1 FADD.FTZ R15, R15, R21 ;  /* 0x000000150f0f9221 */ /* 0x000fd00000010000 */
[----:B------:R-:W-:-:S06]  /*39b0*/  @!P5 IMAD.WIDE.U32 R20, R27, 0x8, R56 ;  /* 0x000000081b14d825 */ /* 0x000fcc00078e0038 */
[----:B------:R-:W3:Y:S01]  /*39c0*/  @!P5 LDG.E.64 R20, desc[UR8][R20.64] ;  /* 0x000000081414d981 */ /* 0x000ee2000c1e1b00 */
[----:B------:R-:W-:-:S04]  /*39d0*/  IADD3 R18, PT, PT, R22, 0x5, RZ ;  /* 0x0000000516127810 */ /* 0x000fc80007ffe0ff */
[----:B------:R-:W-:-:S13]  /*39e0*/  ISETP.EQ.OR P6, PT, R18, UR10, P3 ;  /* 0x0000000a12007c0c */ /* 0x000fda0009fc2670 */
[----:B------:R-:W-:-:S06]  /*39f0*/  @!P6 IMAD.WIDE.U32 R18, R26, 0x8, R56 ;  /* 0x000000081a12e825 */ /* 0x000fcc00078e0038 */
[----:B------:R-:W4:Y:S01]  /*3a00*/  @!P6 LDG.E.64 R18, desc[UR8][R18.64] ;  /* 0x000000081212e981 */ /* 0x000f22000c1e1b00 */
[----:B--2---:R-:W-:Y:S01]  /*3a10*/  @!P4 FADD.FTZ R14, R14, R16 ;  /* 0x000000100e0ec221 */ /* 0x004fe20000010000 */
[----:B------:R-:W-:-:S04]  /*3a20*/  IADD3 R16, PT, PT, R22, 0x6, RZ ;  /* 0x0000000616107810 */ /* 0x000fc80007ffe0ff */
[----:B------:R-:W-:Y:S02]  /*3a30*/  ISETP.EQ.OR P1, PT, R16, UR10, P3 ;  /* 0x0000000a10007c0c */ /* 0x000fe40009f22670 */
[----:B------:R-:W-:Y:S01]  /*3a40*/  IADD3 R16, PT, PT, R22, 0x7, RZ ;  /* 0x0000000716107810 */ /* 0x000fe20007ffe0ff */
[----:B------:R-:W-:-:S03]  /*3a50*/  @!P4 FADD.FTZ R15, R15, R17 ;  /* 0x000000110f0fc221 */ /* 0x000fc60000010000 */
[----:B------:R-:W-:-:S07]  /*3a60*/  ISETP.EQ.OR P4, PT, R16, UR10, P3 ;  /* 0x0000000a10007c0c */ /* 0x000fce0009f82670 */
[----:B------:R-:W-:-:S06]  /*3a70*/  @!P1 IMAD.WIDE.U32 R16, R28, 0x8, R56 ;  /* 0x000000081c109825 */ /* 0x000fcc00078e0038 */
[----:B------:R-:W2:Y:S01]  /*3a80*/  @!P1 LDG.E.64 R16, desc[UR8][R16.64] ;  /* 0x0000000810109981 */ /* 0x000ea2000c1e1b00 */
[----:B---3--:R-:W-:Y:S01]  /*3a90*/  @!P5 FADD.FTZ R14, R14, R20 ;  /* 0x000000140e0ed221 */ /* 0x008fe20000010000 */
[----:B------:R-:W-:Y:S01]  /*3aa0*/  @!P5 FADD.FTZ R15, R15, R21 ;  /* 0x000000150f0fd221 */ /* 0x000fe20000010000 */
[----:B------:R-:W-:-:S06]  /*3ab0*/  @!P4 IMAD.WIDE.U32 R20, R31, 0x8, R56 ;  /* 0x000000081f14c825 */ /* 0x000fcc00078e0038 */
[----:B------:R-:W3:Y:S01]  /*3ac0*/  @!P4 LDG.E.64 R20, desc[UR8][R20.64] ;  /* 0x000000081414c981 */ /* 0x000ee2000c1e1b00 */
[----:B------:R-:W-:Y:S01]  /*3ad0*/  IADD3 R22, PT, PT, R22, 0x8, RZ ;  /* 0x0000000816167810 */ /* 0x000fe20007ffe0ff */
[----:B----4-:R-:W-:Y:S01]  /*3ae0*/  @!P6 FADD.FTZ R14, R14, R18 ;  /* 0x000000120e0ee221 */ /* 0x010fe20000010000 */
[----:B------:R-:W-:Y:S01]  /*3af0*/  @!P6 FADD.FTZ R15, R15, R19 ;  /* 0x000000130f0fe221 */ /* 0x000fe20000010000 */
[----:B------:R-:W-:Y:S01]  /*3b00*/  UIADD3 UR5, UPT, UPT, UR5, 0x8, URZ ;  /* 0x0000000805057890 */ /* 0x000fe2000fffe0ff */
        /* <DEDUP_REMOVED lines=8> */
[----:B--2---:R-:W-:Y:S01]  /*3b90*/  @!P1 FADD.FTZ R14, R14, R16 ;  /* 0x000000100e0e9221 */ /* 0x004fe20000010000 */
[----:B------:R-:W-:Y:S01]  /*3ba0*/  @!P1 FADD.FTZ R15, R15, R17 ;  /* 0x000000110f0f9221 */ /* 0x000fe20000010000 */
[----:B------:R-:W-:Y:S02]  /*3bb0*/  ISETP.NE.AND P1, PT, R22, R24, PT ;  /* 0x000000181600720c */ /* 0x000fe40003f25270 */
[----:B---3--:R-:W-:Y:S01]  /*3bc0*/  @!P4 FADD.FTZ R14, R14, R20 ;  /* 0x000000140e0ec221 */ /* 0x008fe20000010000 */
[----:B------:R-:W-:-:S10]  /*3bd0*/  @!P4 FADD.FTZ R15, R15, R21 ;  /* 0x000000150f0fc221 */ /* 0x000fd40000010000 */
[----:B------:R-:W-:Y:S05]  /*3be0*/  @P1 BRA `(.L_x_622) ;  /* 0xfffffffc00141947 */ /* 0x000fea000383ffff */
.L_x_621:
        /* <DEDUP_REMOVED lines=34> */
.L_x_623:
        /* <DEDUP_REMOVED lines=18> */
.L_x_624:
        /* <DEDUP_REMOVED lines=9> */
.L_x_625:
[----:B------:R-:W-:Y:S05]  /*3fc0*/  BSYNC.RECONVERGENT B0 ;  /* 0x0000000000007941 */ /* 0x000fea0003800200 */
.L_x_618:
[----:B------:R-:W5:Y:S01]  /*3fd0*/  S2UR UR6, SR_CgaCtaId ;  /* 0x00000000000679c3 */ /* 0x000f620000008800 */
[----:B------:R-:W-:Y:S01]  /*3fe0*/  UMOV UR5, 0x400 ;  /* 0x0000040000057882 */ /* 0x000fe20000000000 */
[----:B------:R-:W0:Y:S01]  /*3ff0*/  LDCU.64 UR12, c[0x0][0x400] ;  /* 0x00008000ff0c77ac */ /* 0x000e220008000a00 */
[--C-:B------:R-:W-:Y:S02]  /*4000*/  HADD2.F32 R29, -RZ, R39.reuse.H0_H0 ;  /* 0x20000027ff1d7230 */ /* 0x100fe40000004100 */
[----:B------:R-:W-:Y:S02]  /*4010*/  HADD2.F32 R31, -RZ, R39.H1_H1 ;  /* 0x30000027ff1f7230 */ /* 0x000fe40000004100 */
[--C-:B------:R-:W-:Y:S01]  /*4020*/  HADD2.F32 R57, -RZ, R37.reuse.H0_H0 ;  /* 0x20000025ff397230 */ /* 0x100fe20000004100 */
[----:B----4-:R-:W4:Y:S01]  /*4030*/  LDC R21, c[0x0][0x41c] ;  /* 0x00010700ff157b82 */ /* 0x010f220000000800 */
[----:B------:R-:W-:Y:S02]  /*4040*/  HADD2.F32 R30, -RZ, R37.H1_H1 ;  /* 0x30000025ff1e7230 */ /* 0x000fe40000004100 */
[----:B------:R-:W-:Y:S01]  /*4050*/  FADD.FTZ R18, -R8, R29 ;  /* 0x0000001d08127221 */ /* 0x000fe20000010100 */
[----:B------:R-:W-:-:S02]  /*4060*/  HADD2.F32 R37, -RZ, R35.H0_H0 ;  /* 0x20000023ff257230 */ /* 0x000fc40000004100 */
[C---:B------:R-:W-:Y:S01]  /*4070*/  FADD.FTZ R31, -R8.reuse, R31 ;  /* 0x0000001f081f7221 */ /* 0x040fe20000010100 */
[----:B------:R-:W-:Y:S02]  /*4080*/  HADD2.F32 R39, -RZ, R35.H1_H1 ;  /* 0x30000023ff277230 */ /* 0x000fe40000004100 */
[C---:B------:R-:W-:Y:S01]  /*4090*/  FADD.FTZ R30, -R8.reuse, R30 ;  /* 0x0000001e081e7221 */ /* 0x040fe20000010100 */
[--C-:B------:R-:W-:Y:S02]  /*40a0*/  HADD2.F32 R25, -RZ, R33.reuse.H0_H0 ;  /* 0x20000021ff197230 */ /* 0x100fe40000004100 */
[----:B------:R-:W-:Y:S01]  /*40b0*/  FMUL.FTZ R31, R31, R9 ;  /* 0x000000091f1f7220 */ /* 0x000fe20000410000 */
[----:B------:R-:W-:Y:S02]  /*40c0*/  HADD2.F32 R35, -RZ, R33.H1_H1 ;  /* 0x30000021ff237230 */ /* 0x000fe40000004100 */
[----:B------:R-:W-:Y:S01]  /*40d0*/  FADD.FTZ R20, -R8, R39 ;  /* 0x0000002708147221 */ /* 0x000fe20000010100 */
[----:B------:R-:W-:-:S02]  /*40e0*/  HADD2.F32 R27, -RZ, R6.H0_H0 ;  /* 0x20000006ff1b7230 */ /* 0x000fc40000004100 */
[C---:B--2---:R-:W-:Y:S01]  /*40f0*/  FADD.FTZ R24, -R8.reuse, R25 ;  /* 0x0000001908187221 */ /* 0x044fe20000010100 */
[----:B------:R-:W-:Y:S02]  /*4100*/  HADD2.F32 R33, -RZ, R6.H1_H1 ;  /* 0x30000006ff217230 */ /* 0x000fe40000004100 */
[C---:B------:R-:W-:Y:S01]  /*4110*/  FADD.FTZ R6, -R8.reuse, R37 ;  /* 0x0000002508067221 */ /* 0x040fe20000010100 */
[----:B------:R-:W-:Y:S01]  /*4120*/  HADD2.F32 R55, -RZ, R51.H0_H0 ;  /* 0x20000033ff377230 */ /* 0x000fe20000004100 */
[----:B-----5:R-:W-:Y:S01]  /*4130*/  ULEA UR5, UR6, UR5, 0x18 ;  /* 0x0000000506057291 */ /* 0x020fe2000f8ec0ff */
[----:B------:R-:W-:Y:S02]  /*4140*/  HADD2.F32 R23, -RZ, R49.H0_H0 ;  /* 0x20000031ff177230 */ /* 0x000fe40000004100 */
[C---:B------:R-:W-:Y:S01]  /*4150*/  FADD.FTZ R26, -R8.reuse, R27 ;  /* 0x0000001b081a7221 */ /* 0x040fe20000010100 */
[----:B------:R-:W-:Y:S02]  /*4160*/  HADD2.F32 R51, -RZ, R51.H1_H1 ;  /* 0x30000033ff337230 */ /* 0x000fe40000004100 */
[----:B------:R-:W-:Y:S01]  /*4170*/  FADD.FTZ R27, -R8, R33 ;  /* 0x00000021081b7221 */ /* 0x000fe20000010100 */
[----:B------:R-:W-:-:S02]  /*4180*/  HADD2.F32 R49, -RZ, R49.H1_H1 ;  /* 0x30000031ff317230 */ /* 0x000fc40000004100 */
[----:B------:R-:W-:Y:S01]  /*4190*/  FADD.FTZ R22, -R8, R23 ;  /* 0x0000001708167221 */ /* 0x000fe20000010100 */
[--C-:B-1----:R-:W-:Y:S02]  /*41a0*/  HADD2.F32 R17, -RZ, R54.reuse.H0_H0 ;  /* 0x20000036ff117230 */ /* 0x102fe40000004100 */
[----:B------:R-:W-:Y:S01]  /*41b0*/  FMUL.FTZ R33, R18, R9 ;  /* 0x0000000912217220 */ /* 0x000fe20000410000 */
[----:B------:R-:W-:Y:S01]  /*41c0*/  @!P3 STS.64 [UR5+0x90], R14 ;  /* 0x0000900eff00b988 */ /* 0x000fe20008000a05 */
[----:B----4-:R-:W-:Y:S02]  /*41d0*/  IMAD R21, R21, UR10, R48 ;  /* 0x0000000a15157c24 */ /* 0x010fe4000f8e0230 */
[C---:B------:R-:W-:Y:S01]  /*41e0*/  FADD.FTZ R29, -R8.reuse, R55 ;  /* 0x00000037081d7221 */ /* 0x040fe20000010100 */
[----:B------:R-:W-:Y:S01]  /*41f0*/  HADD2.F32 R19, -RZ, R54.H1_H1 ;  /* 0x30000036ff137230 */ /* 0x000fe20000004100 */
[----:B------:R-:W-:Y:S01]  /*4200*/  BAR.SYNC.DEFER_BLOCKING 0x0 ;  /* 0x0000000000007b1d */ /* 0x000fe20000010000 */
[C---:B------:R-:W-:Y:S01]  /*4210*/  FADD.FTZ R56, -R8.reuse, R51 ;  /* 0x0000003308387221 */ /* 0x040fe20000010100 */
[----:B0-----:R-:W-:Y:S01]  /*4220*/  ISETP.GE.U32.AND P1, PT, R21, UR12, PT ;  /* 0x0000000c15007c0c */ /* 0x001fe2000bf26070 */
[C---:B------:R-:W-:Y:S01]  /*4230*/  FADD.FTZ R54, -R8.reuse, R57 ;  /* 0x0000003908367221 */ /* 0x040fe20000010100 */
[----:B---3--:R-:W-:Y:S01]  /*4240*/  SHF.R.S32.HI R16, RZ, 0x1f, R21 ;  /* 0x0000001fff107819 */ /* 0x008fe20000011415 */
[C---:B------:R-:W-:Y:S01]  /*4250*/  FADD.FTZ R23, -R8.reuse, R49 ;  /* 0x0000003108177221 */ /* 0x040fe20000010100 */
[C---:B------:R-:W-:Y:S01]  /*4260*/  FADD.FTZ R25, -R8.reuse, R35 ;  /* 0x0000002308197221 */ /* 0x040fe20000010100 */
[C---:B------:R-:W-:Y:S01]  /*4270*/  FADD.FTZ R28, -R8.reuse, R17 ;  /* 0x00000011081c7221 */ /* 0x040fe20000010100 */
[----:B------:R-:W-:Y:S01]  /*4280*/  FADD.FTZ R8, -R8, R19 ;  /* 0x0000001308087221 */ /* 0x000fe20000010100 */
[--C-:B------:R-:W-:Y:S01]  /*4290*/  HADD2.F32 R19, -RZ, R38.reuse.H0_H0 ;  /* 0x20000026ff137230 */ /* 0x100fe20000004100 */
[----:B------:R-:W-:Y:S01]  /*42a0*/  ISETP.GE.U32.AND P3, PT, R46, UR12, PT ;  /* 0x0000000c2e007c0c */ /* 0x000fe2000bf66070 */
[----:B------:R-:W-:Y:S01]  /*42b0*/  HADD2.F32 R38, -RZ, R38.H1_H1 ;  /* 0x30000026ff267230 */ /* 0x000fe20000004100 */
[----:B------:R-:W-:Y:S01]  /*42c0*/  ISETP.GE.AND.EX P1, PT, R16, UR13, PT, P1 ;  /* 0x0000000d10007c0c */ /* 0x000fe2000bf26310 */
        /* <DEDUP_REMOVED lines=18> */
[----:B------:R-:W-:Y:S01]  /*43f0*/  FMUL.FTZ R19, R19, R37 ;  /* 0x0000002513137220 */ /* 0x000fe20000410000 */
[----:B-1----:R-:W-:Y:S01]  /*4400*/  FADD.FTZ R57, -R49, 1 ;  /* 0x3f80000031397421 */ /* 0x002fe20000010100 */
[----:B------:R-:W-:Y:S01]  /*4410*/  FMUL.FTZ R55, R38, R49 ;  /* 0x0000003126377220 */ /* 0x000fe20000410000 */
[----:B------:R-:W-:Y:S02]  /*4420*/  FFMA.FTZ R38, R33, R51, 1 ;  /* 0x3f80000021267423 */ /* 0x000fe40000010033 */
[----:B------:R-:W-:Y:S02]  /*4430*/  FFMA.FTZ R57, R31, R57, 1 ;  /* 0x3f8000001f397423 */ /* 0x000fe40000010039 */
[----:B------:R-:W-:Y:S02]  /*4440*/  FMUL.FTZ R19, R19, R38 ;  /* 0x0000002613137220 */ /* 0x000fe40000410000 */
[----:B------:R-:W-:-:S07]  /*4450*/  FMUL.FTZ R38, R55, R57 ;  /* 0x0000003937267220 */ /* 0x000fce0000410000 */
.L_x_626:
[----:B------:R-:W-:Y:S01]  /*4460*/  BSSY.RECONVERGENT B0, `(.L_x_627) ;  /* 0x0000012000007945 */ /* 0x000fe20003800200 */
[----:B------:R-:W-:Y:S01]  /*4470*/  FFMA.FTZ R19, R12, R19, -R17 ;  /* 0x000000130c137223 */ /* 0x000fe20000010811 */
[----:B------:R-:W-:Y:S02]  /*4480*/  FFMA.FTZ R18, R13, R38, -R18 ;  /* 0x000000260d127223 */ /* 0x000fe40000010812 */
[----:B------:R-:W-:Y:S05]  /*4490*/  @P1 BRA `(.L_x_628) ;  /* 0x0000000000381947 */ /* 0x000fea0003800000 */
[----:B------:R-:W0:Y:S01]  /*44a0*/  LDCU.64 UR14, c[0x0][0x3f8] ;  /* 0x00007f00ff0e77ac */ /* 0x000e220008000a00 */
[----:B------:R-:W-:Y:S01]  /*44b0*/  MOV R17, R59 ;  /* 0x0000003b00117202 */ /* 0x000fe20000000f00 */
[----:B------:R-:W-:Y:S01]  /*44c0*/  FMUL.FTZ R31, R18, R9 ;  /* 0x00000009121f7220 */ /* 0x000fe20000410000 */
[----:B------:R-:W1:Y:S01]  /*44d0*/  LDCU.64 UR6, c[0x0][0x380] ;  /* 0x00007000ff0677ac */ /* 0x000e620008000a00 */
[----:B0-----:R-:W-:Y:S01]  /*44e0*/  IMAD R38, R16, UR14, RZ ;  /* 0x0000000e10267c24 */ /* 0x001fe2000f8e02ff */
[----:B------:R-:W-:-:S03]  /*44f0*/  MOV R16, R60 ;  /* 0x0000003c00107202 */ /* 0x000fc60000000f00 */
[----:B------:R-:W-:Y:S02]  /*4500*/  IMAD R33, R21, UR15, R38 ;  /* 0x0000000f15217c24 */ /* 0x000fe4000f8e0226 */
[----:B------:R-:W-:Y:S01]  /*4510*/  FMUL.FTZ R38, R19, R9 ;  /* 0x0000000913267220 */ /* 0x000fe20000410000 */
[----:B------:R-:W-:-:S04]  /*4520*/  IMAD.WIDE.U32 R16, R21, UR14, R16 ;  /* 0x0000000e15107c25 */ /* 0x000fc8000f8e0010 */
[----:B------:R-:W-:Y:S02]  /*4530*/  F2FP.F16.F32.PACK_AB R31, R31, R38 ;  /* 0x000000261f1f723e */ /* 0x000fe400000000ff */
[----:B-1----:R-:W-:Y:S02]  /*4540*/  LEA R18, P1, R16, UR6, 0x1 ;  /* 0x0000000610127c11 */ /* 0x002fe4000f8208ff */
[----:B------:R-:W-:-:S04]  /*4550*/  IADD3 R33, PT, PT, R17, R33, RZ ;  /* 0x0000002111217210 */ /* 0x000fc80007ffe0ff */
[----:B------:R-:W-:-:S05]  /*4560*/  LEA.HI.X R19, R16, UR7, R33, 0x1, P1 ;  /* 0x0000000710137c11 */ /* 0x000fca00088f0c21 */
[----:B------:R0:W-:Y:S02]  /*4570*/  STG.E desc[UR8][R18.64], R31 ;  /* 0x0000001f12007986 */ /* 0x0001e4000c101908 */
.L_x_628:
[----:B------:R-:W-:Y:S05]  /*4580*/  BSYNC.RECONVERGENT B0 ;  /* 0x0000000000007941 */ /* 0x000fea0003800200 */
.L_x_627:
[--C-:B------:R-:W-:Y:S01]  /*4590*/  HADD2.F32 R17, -RZ, R52.reuse.H0_H0 ;  /* 0x20000034ff117230 */ /* 0x100fe20000004100 */
[----:B0-----:R-:W-:Y:S01]  /*45a0*/  SHF.R.S32.HI R31, RZ, 0x1f, R46 ;  /* 0x0000001fff1f7819 */ /* 0x001fe2000001142e */
[----:B------:R-:W-:Y:S02]  /*45b0*/  HADD2.F32 R52, -RZ, R52.H1_H1 ;  /* 0x30000034ff347230 */ /* 0x000fe40000004100 */
[-C--:B------:R-:W-:Y:S01]  /*45c0*/  FMUL.FTZ R29, R29, R9.reuse ;  /* 0x000000091d1d7220 */ /* 0x080fe20000410000 */
[----:B------:R-:W-:Y:S01]  /*45d0*/  FMUL.FTZ R56, R56, R9 ;  /* 0x0000000938387220 */ /* 0x000fe20000410000 */
        /* <DEDUP_REMOVED lines=19> */
.L_x_629:
[----:B------:R-:W-:Y:S04]  /*4710*/  BSSY.RECONVERGENT B0, `(.L_x_630) ;  /* 0x0000015000007945 */ /* 0x000fe80003800200 */
[----:B------:R-:W-:Y:S05]  /*4720*/  @P0 BRA `(.L_x_631) ;  /* 0x00000000004c0947 */ /* 0x000fea0003800000 */
[----:B------:R-:W0:Y:S01]  /*4730*/  LDCU.64 UR6, c[0x0][0x3f8] ;  /* 0x00007f00ff0677ac */ /* 0x000e220008000a00 */
[C---:B------:R-:W-:Y:S01]  /*4740*/  FFMA.FTZ R29, R14.reuse, R29, R15 ;  /* 0x0000001d0e1d7223 */ /* 0x040fe2000001000f */
[----:B------:R-:W-:Y:S01]  /*4750*/  SHF.R.S32.HI R38, RZ, 0x1f, R47 ;  /* 0x0000001fff267819 */ /* 0x000fe2000001142f */
[----:B------:R-:W-:Y:S01]  /*4760*/  FFMA.FTZ R56, R14, R56, R15 ;  /* 0x000000380e387223 */ /* 0x000fe2000001000f */
[----:B------:R-:W1:Y:S01]  /*4770*/  LDCU.64 UR14, c[0x0][0x380] ;  /* 0x00007000ff0e77ac */ /* 0x000e620008000a00 */
[----:B------:R-:W-:Y:S01]  /*4780*/  FFMA.FTZ R18, R12, R17, -R29 ;  /* 0x000000110c127223 */ /* 0x000fe2000001081d */
[----:B------:R-:W-:Y:S01]  /*4790*/  MOV R16, R60 ;  /* 0x0000003c00107202 */ /* 0x000fe20000000f00 */
[----:B------:R-:W-:Y:S01]  /*47a0*/  FFMA.FTZ R56, R13, R52, -R56 ;  /* 0x000000340d387223 */ /* 0x000fe20000010838 */
[----:B------:R-:W-:-:S03]  /*47b0*/  MOV R17, R59 ;  /* 0x0000003b00117202 */ /* 0x000fc60000000f00 */
[----:B------:R-:W-:Y:S01]  /*47c0*/  FMUL.FTZ R29, R56, R9 ;  /* 0x00000009381d7220 */ /* 0x000fe20000410000 */
[----:B0-----:R-:W-:Y:S02]  /*47d0*/  IMAD R38, R38, UR6, RZ ;  /* 0x0000000626267c24 */ /* 0x001fe4000f8e02ff */
[----:B------:R-:W-:-:S04]  /*47e0*/  IMAD.WIDE.U32 R16, R47, UR6, R16 ;  /* 0x000000062f107c25 */ /* 0x000fc8000f8e0010 */
[----:B------:R-:W-:Y:S02]  /*47f0*/  IMAD R19, R47, UR7, R38 ;  /* 0x000000072f137c24 */ /* 0x000fe4000f8e0226 */
[----:B------:R-:W-:Y:S01]  /*4800*/  FMUL.FTZ R38, R18, R9 ;  /* 0x0000000912267220 */ /* 0x000fe20000410000 */
[C---:B-1----:R-:W-:Y:S02]  /*4810*/  LEA R18, P0, R16.reuse, UR14, 0x1 ;  /* 0x0000000e10127c11 */ /* 0x042fe4000f8008ff */
[----:B------:R-:W-:Y:S02]  /*4820*/  IADD3 R19, PT, PT, R17, R19, RZ ;  /* 0x0000001311137210 */ /* 0x000fe40007ffe0ff */
[----:B------:R-:W-:Y:S02]  /*4830*/  F2FP.F16.F32.PACK_AB R29, R29, R38 ;  /* 0x000000261d1d723e */ /* 0x000fe400000000ff */
[----:B------:R-:W-:-:S05]  /*4840*/  LEA.HI.X R19, R16, UR15, R19, 0x1, P0 ;  /* 0x0000000f10137c11 */ /* 0x000fca00080f0c13 */
[----:B------:R0:W-:Y:S02]  /*4850*/  STG.E desc[UR8][R18.64], R29 ;  /* 0x0000001d12007986 */ /* 0x0001e4000c101908 */
.L_x_631:
[----:B------:R-:W-:Y:S05]  /*4860*/  BSYNC.RECONVERGENT B0 ;  /* 0x0000000000007941 */ /* 0x000fea0003800200 */
.L_x_630:
[----:B------:R-:W-:Y:S01]  /*4870*/  UISETP.NE.AND UP0, UPT, UR11, URZ, UPT ;  /* 0x000000ff0b00728c */ /* 0x000fe2000bf05270 */
[-C--:B0-----:R-:W-:Y:S01]  /*4880*/  FMUL.FTZ R19, R54, R9.reuse ;  /* 0x0000000936137220 */ /* 0x081fe20000410000 */
[----:B------:R-:W-:Y:S01]  /*4890*/  FMUL.FTZ R38, R30, R9 ;  /* 0x000000091e267220 */ /* 0x000fe20000410000 */
[--C-:B------:R-:W-:Y:S01]  /*48a0*/  HADD2.F32 R18, -RZ, R36.reuse.H0_H0 ;  /* 0x20000024ff127230 */ /* 0x100fe20000004100 */
[----:B------:R-:W-:Y:S01]  /*48b0*/  ISETP.GE.AND.EX P3, PT, R31, UR13, PT, P3 ;  /* 0x0000000d1f007c0c */ /* 0x000fe2000bf66330 */
[C-C-:B------:R-:W-:Y:S01]  /*48c0*/  FFMA.FTZ R17, R14.reuse, R19, R15.reuse ;  /* 0x000000130e117223 */ /* 0x140fe2000001000f */
[----:B------:R-:W-:Y:S01]  /*48d0*/  FFMA.FTZ R16, R14, R38, R15 ;  /* 0x000000260e107223 */ /* 0x000fe2000001000f */
[----:B------:R-:W-:Y:S02]  /*48e0*/  HADD2.F32 R36, -RZ, R36.H1_H1 ;  /* 0x30000024ff247230 */ /* 0x000fe40000004100 */
        /* <DEDUP_REMOVED lines=19> */
.L_x_632:
        /* <DEDUP_REMOVED lines=10> */
[----:B------:R-:W-:Y:S01]  /*4ac0*/  F2FP.F16.F32.PACK_AB R29, R29, R30 ;  /* 0x0000001e1d1d723e */ /* 0x000fe200000000ff */
[----:B0-----:R-:W-:Y:S02]  /*4ad0*/  IMAD R31, R31, UR6, RZ ;  /* 0x000000061f1f7c24 */ /* 0x001fe4000f8e02ff */
[----:B------:R-:W-:-:S04]  /*4ae0*/  IMAD.WIDE.U32 R16, R46, UR6, R16 ;  /* 0x000000062e107c25 */ /* 0x000fc8000f8e0010 */
[----:B------:R-:W-:Y:S01]  /*4af0*/  IMAD R31, R46, UR7, R31 ;  /* 0x000000072e1f7c24 */ /* 0x000fe2000f8e021f */
[----:B-1----:R-:W-:-:S04]  /*4b00*/  LEA R18, P0, R16, UR14, 0x1 ;  /* 0x0000000e10127c11 */ /* 0x002fc8000f8008ff */
[----:B------:R-:W-:-:S04]  /*4b10*/  IADD3 R31, PT, PT, R17, R31, RZ ;  /* 0x0000001f111f7210 */ /* 0x000fc80007ffe0ff */
[----:B------:R-:W-:-:S05]  /*4b20*/  LEA.HI.X R19, R16, UR15, R31, 0x1, P0 ;  /* 0x0000000f10137c11 */ /* 0x000fca00080f0c1f */
[----:B------:R0:W-:Y:S02]  /*4b30*/  STG.E desc[UR8][R18.64], R29 ;  /* 0x0000001d12007986 */ /* 0x0001e4000c101908 */
.L_x_634:
[----:B------:R-:W-:Y:S05]  /*4b40*/  BSYNC.RECONVERGENT B0 ;  /* 0x0000000000007941 */ /* 0x000fea0003800200 */
.L_x_633:
[-C--:B0-----:R-:W-:Y:S01]  /*4b50*/  FMUL.FTZ R29, R22, R9.reuse ;  /* 0x00000009161d7220 */ /* 0x081fe20000410000 */
        /* <DEDUP_REMOVED lines=8> */
[-C--:B------:R-:W-:Y:S01]  /*4be0*/  FMUL.FTZ R28, R28, R9.reuse ;  /* 0x000000091c1c7220 */ /* 0x080fe20000410000 */
[----:B------:R-:W-:Y:S01]  /*4bf0*/  FMUL.FTZ R8, R8, R9 ;  /* 0x0000000908087220 */ /* 0x000fe20000410000 */
[----:B------:R-:W-:Y:S01]  /*4c00*/  SHF.R.S32.HI R18, RZ, 0x1f, R45 ;  /* 0x0000001fff127819 */ /* 0x000fe2000001142d */
[C-C-:B------:R-:W-:Y:S01]  /*4c10*/  FFMA.FTZ R35, R14.reuse, R19, R15.reuse ;  /* 0x000000130e237223 */ /* 0x140fe2000001000f */
[----:B------:R-:W-:Y:S01]  /*4c20*/  SHF.R.S32.HI R17, RZ, 0x1f, R44 ;  /* 0x0000001fff117819 */ /* 0x000fe2000001142c */
[C---:B------:R-:W-:Y:S01]  /*4c30*/  FFMA.FTZ R56, R14.reuse, R52, R15 ;  /* 0x000000340e387223 */ /* 0x040fe2000001000f */
[----:B------:R-:W-:Y:S01]  /*4c40*/  SHF.R.S32.HI R16, RZ, 0x1f, R43 ;  /* 0x0000001fff107819 */ /* 0x000fe2000001142b */
        /* <DEDUP_REMOVED lines=11> */
[C-C-:B------:R-:W-:Y:S01]  /*4d00*/  FFMA.FTZ R23, R14.reuse, R28, R15.reuse ;  /* 0x0000001c0e177223 */ /* 0x140fe2000001000f */
[----:B------:R-:W-:Y:S01]  /*4d10*/  FFMA.FTZ R30, R14, R8, R15 ;  /* 0x000000080e1e7223 */ /* 0x000fe2000001000f */
[--C-:B------:R-:W-:Y:S01]  /*4d20*/  HADD2.F32 R14, -RZ, R34.reuse.H0_H0 ;  /* 0x20000022ff0e7230 */ /* 0x100fe20000004100 */
[----:B------:R-:W-:Y:S01]  /*4d30*/  ISETP.GE.U32.AND P0, PT, R42, UR12, PT ;  /* 0x0000000c2a007c0c */ /* 0x000fe2000bf06070 */
[----:B------:R-:W-:Y:S01]  /*4d40*/  HADD2.F32 R34, -RZ, R34.H1_H1 ;  /* 0x30000022ff227230 */ /* 0x000fe20000004100 */
[----:B------:R-:W-:-:S02]  /*4d50*/  ISETP.GE.AND.EX P1, PT, R18, UR13, PT, P1 ;  /* 0x0000000d12007c0c */ /* 0x000fc4000bf26310 */
[----:B------:R-:W-:Y:S02]  /*4d60*/  ISETP.GE.AND.EX P2, PT, R17, UR13, PT, P2 ;  /* 0x0000000d11007c0c */ /* 0x000fe4000bf46320 */
[----:B------:R-:W-:Y:S02]  /*4d70*/  ISETP.GE.AND.EX P3, PT, R16, UR13, PT, P3 ;  /* 0x0000000d10007c0c */ /* 0x000fe4000bf66330 */
[----:B------:R-:W-:Y:S01]  /*4d80*/  ISETP.GE.AND.EX P4, PT, R31, UR13, PT, P4 ;  /* 0x0000000d1f007c0c */ /* 0x000fe2000bf86340 */
[----:B------:R-:W-:-:S12]  /*4d90*/  BRA.U !UP0, `(.L_x_635) ;  /* 0x0000000108487547 */ /* 0x000fd8000b800000 */
        /* <DEDUP_REMOVED lines=18> */
.L_x_635:
        /* <DEDUP_REMOVED lines=15> */
[----:B------:R-:W-:Y:S02]  /*4fb0*/  F2FP.F16.F32.PACK_AB R15, R34, R35 ;  /* 0x00000023220f723e */ /* 0x000fe400000000ff */
[----:B------:R-:W-:-:S05]  /*4fc0*/  LEA.HI.X R19, R14, UR15, R19, 0x1, P1 ;  /* 0x0000000f0e137c11 */ /* 0x000fca00088f0c13 */
[----:B------:R0:W-:Y:S02]  /*4fd0*/  STG.E desc[UR8][R18.64], R15 ;  /* 0x0000000f12007986 */ /* 0x0001e4000c101908 */
.L_x_637:
[----:B------:R-:W-:Y:S05]  /*4fe0*/  BSYNC.RECONVERGENT B0 ;  /* 0x0000000000007941 */ /* 0x000fea0003800200 */
.L_x_636:
[--C-:B------:R-:W-:Y:S02]  /*4ff0*/  HADD2.F32 R14, -RZ, R50.reuse.H0_H0 ;  /* 0x20000032ff0e7230 */ /* 0x100fe40000004100 */
[----:B------:R-:W-:Y:S01]  /*5000*/  HADD2.F32 R50, -RZ, R50.H1_H1 ;  /* 0x30000032ff327230 */ /* 0x000fe20000004100 */
        /* <DEDUP_REMOVED lines=19> */
.L_x_638:
[----:B------:R-:W-:Y:S01]  /*5140*/  BSSY.RECONVERGENT B0, `(.L_x_639) ;  /* 0x0000012000007945 */ /* 0x000fe20003800200 */
[----:B0-----:R-:W-:Y:S01]  /*5150*/  FFMA.FTZ R18, R12, R14, -R33 ;  /* 0x0000000e0c127223 */ /* 0x001fe20000010821 */
[----:B------:R-:W-:Y:S02]  /*5160*/  FFMA.FTZ R54, R13, R50, -R54 ;  /* 0x000000320d367223 */ /* 0x000fe40000010836 */
        /* <DEDUP_REMOVED lines=12> */
[----:B------:R-:W-:Y:S02]  /*5230*/  F2FP.F16.F32.PACK_AB R25, R25, R34 ;  /* 0x000000221919723e */ /* 0x000fe400000000ff */
[----:B------:R-:W-:-:S05]  /*5240*/  LEA.HI.X R19, R14, UR15, R19, 0x1, P1 ;  /* 0x0000000f0e137c11 */ /* 0x000fca00088f0c13 */
[----:B------:R0:W-:Y:S02]  /*5250*/  STG.E desc[UR8][R18.64], R25 ;  /* 0x0000001912007986 */ /* 0x0001e4000c101908 */
.L_x_640:
[----:B------:R-:W-:Y:S05]  /*5260*/  BSYNC.RECONVERGENT B0 ;  /* 0x0000000000007941 */ /* 0x000fea0003800200 */
.L_x_639:
[--C-:B------:R-:W-:Y:S02]  /*5270*/  HADD2.F32 R14, -RZ, R32.reuse.H0_H0 ;  /* 0x20000020ff0e7230 */ /* 0x100fe40000004100 */
[----:B------:R-:W-:Y:S01]  /*5280*/  HADD2.F32 R32, -RZ, R32.H1_H1 ;  /* 0x30000020ff207230 */ /* 0x000fe20000004100 */
        /* <DEDUP_REMOVED lines=19> */
.L_x_641:
        /* <DEDUP_REMOVED lines=18> */
.L_x_643:
[----:B------:R-:W-:Y:S05]  /*54e0*/  BSYNC.RECONVERGENT B0 ;  /* 0x0000000000007941 */ /* 0x000fea0003800200 */
.L_x_642:
        /* <DEDUP_REMOVED lines=21> */
.L_x_644:
[----:B------:R-:W-:Y:S01]  /*5640*/  BSSY.RECONVERGENT B0, `(.L_x_645) ;  /* 0x0000012000007945 */ /* 0x000fe20003800200 */
[----:B------:R-:W-:Y:S01]  /*5650*/  FFMA.FTZ R14, R12, R14, -R21 ;  /* 0x0000000e0c0e7223 */ /* 0x000fe20000010815 */
[----:B------:R-:W-:Y:S02]  /*5660*/  FFMA.FTZ R20, R13, R7, -R20 ;  /* 0x000000070d147223 */ /* 0x000fe40000010814 */
[----:B------:R-:W-:Y:S05]  /*5670*/  @P3 BRA `(.L_x_646) ;  /* 0x0000000000383947 */ /* 0x000fea0003800000 */
[----:B------:R-:W1:Y:S01]  /*5680*/  LDCU.64 UR6, c[0x0][0x3f8] ;  /* 0x00007f00ff0677ac */ /* 0x000e620008000a00 */
[----:B------:R-:W-:Y:S01]  /*5690*/  MOV R6, R60 ;  /* 0x0000003c00067202 */ /* 0x000fe20000000f00 */
[----:B0-----:R-:W-:Y:S01]  /*56a0*/  FMUL.FTZ R17, R14, R9 ;  /* 0x000000090e117220 */ /* 0x001fe20000410000 */
[----:B------:R-:W-:Y:S01]  /*56b0*/  MOV R7, R59 ;  /* 0x0000003b00077202 */ /* 0x000fe20000000f00 */
[----:B------:R-:W0:Y:S01]  /*56c0*/  LDCU.64 UR14, c[0x0][0x380] ;  /* 0x00007000ff0e77ac */ /* 0x000e220008000a00 */
[----:B-1----:R-:W-:Y:S02]  /*56d0*/  IMAD R16, R16, UR6, RZ ;  /* 0x0000000610107c24 */ /* 0x002fe4000f8e02ff */
[----:B------:R-:W-:-:S04]  /*56e0*/  IMAD.WIDE.U32 R6, R43, UR6, R6 ;  /* 0x000000062b067c25 */ /* 0x000fc8000f8e0006 */
[----:B------:R-:W-:Y:S02]  /*56f0*/  IMAD R15, R43, UR7, R16 ;  /* 0x000000072b0f7c24 */ /* 0x000fe4000f8e0210 */
[----:B------:R-:W-:Y:S01]  /*5700*/  FMUL.FTZ R16, R20, R9 ;  /* 0x0000000914107220 */ /* 0x000fe20000410000 */
[----:B0-----:R-:W-:Y:S02]  /*5710*/  LEA R14, P1, R6, UR14, 0x1 ;  /* 0x0000000e060e7c11 */ /* 0x001fe4000f8208ff */
[----:B------:R-:W-:Y:S02]  /*5720*/  IADD3 R15, PT, PT, R7, R15, RZ ;  /* 0x0000000f070f7210 */ /* 0x000fe40007ffe0ff */
[----:B------:R-:W-:Y:S02]  /*5730*/  F2FP.F16.F32.PACK_AB R7, R16, R17 ;  /* 0x000000111007723e */ /* 0x000fe400000000ff */
[----:B------:R-:W-:-:S05]  /*5740*/  LEA.HI.X R15, R6, UR15, R15, 0x1, P1 ;  /* 0x0000000f060f7c11 */ /* 0x000fca00088f0c0f */
[----:B------:R1:W-:Y:S02]  /*5750*/  STG.E desc[UR8][R14.64], R7 ;  /* 0x000000070e007986 */ /* 0x0003e4000c101908 */
.L_x_646:
[----:B------:R-:W-:Y:S05]  /*5760*/  BSYNC.RECONVERGENT B0 ;  /* 0x0000000000007941 */ /* 0x000fea0003800200 */
.L_x_645:
[--C-:B------:R-:W-:Y:S01]  /*5770*/  HADD2.F32 R6, -RZ, R53.reuse.H0_H0 ;  /* 0x20000035ff067230 */ /* 0x100fe20000004100 */
[----:B0-----:R-:W-:Y:S01]  /*5780*/  SHF.R.S32.HI R18, RZ, 0x1f, R42 ;  /* 0x0000001fff127819 */ /* 0x001fe2000001142a */
[----:B------:R-:W-:Y:S01]  /*5790*/  HADD2.F32 R53, -RZ, R53.H1_H1 ;  /* 0x30000035ff357230 */ /* 0x000fe20000004100 */
[----:B------:R-:W-:Y:S06]  /*57a0*/  BRA.U !UP0, `(.L_x_647) ;  /* 0x0000000108487547 */ /* 0x000fec000b800000 */
        /* <DEDUP_REMOVED lines=18> */
.L_x_647:
        /* <DEDUP_REMOVED lines=8> */
[----:B------:R-:W-:Y:S02]  /*5950*/  MOV R58, R60 ;  /* 0x0000003c003a7202 */ /* 0x000fe40000000f00 */
[----:B------:R-:W-:Y:S01]  /*5960*/  F2FP.F16.F32.PACK_AB R9, R9, R8 ;  /* 0x000000080909723e */ /* 0x000fe200000000ff */
[----:B------:R-:W0:Y:S01]  /*5970*/  LDCU.64 UR12, c[0x0][0x380] ;  /* 0x00007000ff0c77ac */ /* 0x000e220008000a00 */
[----:B-1----:R-:W-:Y:S02]  /*5980*/  IMAD R7, R18, UR6, RZ ;  /* 0x0000000612077c24 */ /* 0x002fe4000f8e02ff */
[----:B------:R-:W-:-:S04]  /*5990*/  IMAD.WIDE.U32 R58, R42, UR6, R58 ;  /* 0x000000062a3a7c25 */ /* 0x000fc8000f8e003a */
[----:B------:R-:W-:Y:S01]  /*59a0*/  IMAD R7, R42, UR7, R7 ;  /* 0x000000072a077c24 */ /* 0x000fe2000f8e0207 */
[----:B0-----:R-:W-:-:S04]  /*59b0*/  LEA R6, P0, R58, UR12, 0x1 ;  /* 0x0000000c3a067c11 */ /* 0x001fc8000f8008ff */
[----:B------:R-:W-:-:S04]  /*59c0*/  IADD3 R7, PT, PT, R59, R7, RZ ;  /* 0x000000073b077210 */ /* 0x000fc80007ffe0ff */
[----:B------:R-:W-:-:S05]  /*59d0*/  LEA.HI.X R7, R58, UR13, R7, 0x1, P0 ;  /* 0x0000000d3a077c11 */ /* 0x000fca00080f0c07 */
[----:B------:R0:W-:Y:S02]  /*59e0*/  STG.E desc[UR8][R6.64], R9 ;  /* 0x0000000906007986 */ /* 0x0001e4000c101908 */
.L_x_649:
[----:B------:R-:W-:Y:S05]  /*59f0*/  BSYNC.RECONVERGENT B0 ;  /* 0x0000000000007941 */ /* 0x000fea0003800200 */
.L_x_648:
[----:B------:R-:W-:Y:S02]  /*5a00*/  IADD3 R40, PT, PT, R4, R40, RZ ;  /* 0x0000002804287210 */ /* 0x000fe40007ffe0ff */
[----:B------:R-:W-:Y:S02]  /*5a10*/  IADD3 R41, PT, PT, R41, 0x1, RZ ;  /* 0x0000000129297810 */ /* 0x000fe40007ffe0ff */
[----:B------:R-:W-:-:S13]  /*5a20*/  ISETP.GE.AND P0, PT, R40, UR4, PT ;  /* 0x0000000428007c0c */ /* 0x000fda000bf06270 */
[----:B------:R-:W-:Y:S05]  /*5a30*/  @!P0 BRA `(.L_x_650) ;  /* 0xffffffa400dc8947 */ /* 0x000fea000383ffff */
.L_x_607:
[----:B0-----:R-:W0:Y:S01]  /*5a40*/  LDC R6, c[0x0][0x370] ;  /* 0x0000dc00ff067b82 */ /* 0x001e220000000800 */
[----:B------:R-:W-:Y:S01]  /*5a50*/  ISETP.NE.AND P2, PT, R2, RZ, PT ;  /* 0x000000ff0200720c */ /* 0x000fe20003f45270 */
[----:B------:R-:W-:Y:S06]  /*5a60*/  BSSY.RECONVERGENT B0, `(.L_x_651) ;  /* 0x0000011000007945 */ /* 0x000fec0003800200 */
[----:B-1----:R-:W1:Y:S08]  /*5a70*/  LDC R7, c[0x0][0x374] ;  /* 0x0000dd00ff077b82 */ /* 0x002e700000000800 */
[----:B------:R-:W2:Y:S01]  /*5a80*/  LDC.64 R4, c[0x0][0x3c8] ;  /* 0x0000f200ff047b82 */ /* 0x000ea20000000a00 */
[----:B0-----:R-:W-:-:S02]  /*5a90*/  ISETP.NE.AND P1, PT, R6, 0x1, PT ;  /* 0x000000010600780c */ /* 0x001fc40003f25270 */
[----:B------:R-:W-:Y:S02]  /*5aa0*/  IADD3 R8, PT, PT, R6, -0x1, RZ ;  /* 0xffffffff06087810 */ /* 0x000fe40007ffe0ff */
[----:B-1----:R-:W-:-:S04]  /*5ab0*/  IADD3 R3, PT, PT, R7, -0x1, RZ ;  /* 0xffffffff07037810 */ /* 0x002fc80007ffe0ff */
[----:B------:R-:W-:Y:S02]  /*5ac0*/  ISETP.NE.AND P0, PT, R0, R3, PT ;  /* 0x000000030000720c */ /* 0x000fe40003f05270 */
[----:B------:R-:W-:Y:S02]  /*5ad0*/  SHF.L.U32 R0, R7, 0x1, RZ ;  /* 0x0000000107007819 */ /* 0x000fe400000006ff */
[----:B------:R-:W-:Y:S02]  /*5ae0*/  ISETP.NE.OR P0, PT, R8, UR10, P0 ;  /* 0x0000000a08007c0c */ /* 0x000fe40008705670 */
[----:B------:R-:W-:-:S05]  /*5af0*/  SEL R3, R0, RZ, P1 ;  /* 0x000000ff00037207 */ /* 0x000fca0000800000 */
[----:B--2---:R-:W-:Y:S01]  /*5b00*/  IMAD.WIDE.U32 R4, R3, 0x4, R4 ;  /* 0x0000000403047825 */ /* 0x004fe200078e0004 */
[----:B------:R-:W-:Y:S06]  /*5b10*/  @P2 BRA `(.L_x_652) ;  /* 0x0000000000142947 */ /* 0x000fec0003800000 */
[----:B------:R-:W-:Y:S01]  /*5b20*/  HFMA2 R3, -RZ, RZ, 0, 5.9604644775390625e-08 ;  /* 0x00000001ff037431 */ /* 0x000fe200000001ff */
[----:B------:R-:W-:Y:S06]  /*5b30*/  MEMBAR.ALL.GPU ;  /* 0x0000000000007992 */ /* 0x000fec000000a000 */
[----:B------:R-:W-:-:S00]  /*5b40*/  ERRBAR ;  /* 0x00000000000079ab */ /* 0x000fc00000000000 */
[----:B------:R-:W-:Y:S06]  /*5b50*/  CGAERRBAR ;  /* 0x00000000000075ab */ /* 0x000fec0000000000 */
[----:B------:R0:W-:Y:S02]  /*5b60*/  REDG.E.ADD.S32.STRONG.GPU desc[UR8][R4.64], R3 ;  /* 0x000000030400798e */ /* 0x0001e4000c12e308 */
.L_x_652:
[----:B------:R-:W-:Y:S05]  /*5b70*/  BSYNC.RECONVERGENT B0 ;  /* 0x0000000000007941 */ /* 0x000fea0003800200 */
.L_x_651:
[----:B------:R-:W-:Y:S05]  /*5b80*/  @P0 EXIT ;  /* 0x000000000000094d */ /* 0x000fea0003800000 */
[----:B------:R-:W-:Y:S05]  /*5b90*/  @P2 BRA `(.L_x_653) ;  /* 0x0000000000202947 */ /* 0x000fea0003800000 */
[----:B------:R-:W-:-:S05]  /*5ba0*/  IMAD R0, R6, R7, RZ ;  /* 0x0000000706007224 */ /* 0x000fca00078e02ff */
[----:B------:R-:W-:-:S13]  /*5bb0*/  ISETP.NE.AND P0, PT, R0, -0x1, PT ;  /* 0xffffffff0000780c */ /* 0x000fda0003f05270 */
[----:B------:R-:W-:Y:S05]  /*5bc0*/  @!P0 BRA `(.L_x_653) ;  /* 0x0000000000148947 */ /* 0x000fea0003800000 */
.L_x_654:
[----:B0-----:R-:W2:Y:S04]  /*5bd0*/  LDG.E.STRONG.GPU R3, desc[UR8][R4.64] ;  /* 0x0000000804037981 */ /* 0x001ea8000c1ef900 */
[----:B--2---:R-:W-:Y:S01]  /*5be0*/  CCTL.IVALL ;  /* 0x00000000ff00798f */ /* 0x004fe20002000000 */
[----:B------:R-:W-:Y:S05]  /*5bf0*/  YIELD ;  /* 0x0000000000007946 */ /* 0x000fea0003800000 */
[----:B------:R-:W-:-:S13]  /*5c00*/  ISETP.NE.AND P0, PT, R3, R0, PT ;  /* 0x000000000300720c */ /* 0x000fda0003f05270 */
[----:B------:R-:W-:Y:S05]  /*5c10*/  @P0 BRA `(.L_x_654) ;  /* 0xfffffffc00ec0947 */ /* 0x000fea000383ffff */
.L_x_653:
        /* <DEDUP_REMOVED lines=73> */
.L_x_657:
        /* <DEDUP_REMOVED lines=29> */
.L_x_656:
[----:B------:R-:W-:Y:S05]  /*6280*/  BSYNC.RECONVERGENT B0 ;  /* 0x0000000000007941 */ /* 0x000fea0003800200 */
.L_x_655:
        /* <DEDUP_REMOVED lines=10> */
.L_x_658:
        /* <DEDUP_REMOVED lines=82> */
.L_x_659:
        /* <DEDUP_REMOVED lines=11> */
.L_x_4892:


//--------------------- .text._Z35group_norm_nhwc_bwd_one_pass_kernelI11Fp16IOFp32WLi128ELi120ELi480EEv26Group_norm_nhwc_bwd_params --------------------------
	.section	.text._Z35group_norm_nhwc_bwd_one_pass_kernelI11Fp16IOFp32WLi128ELi120ELi480EEv26Group_norm_nhwc_bwd_params,"ax",@progbits
	.align	128
        .global         _Z35group_norm_nhwc_bwd_one_pass_kernelI11Fp16IOFp32WLi128ELi120ELi480EEv26Group_norm_nhwc_bwd_params
        .type           _Z35group_norm_nhwc_bwd_one_pass_kernelI11Fp16IOFp32WLi128ELi120ELi480EEv26Group_norm_nhwc_bwd_params,@function
        .size           _Z35group_norm_nhwc_bwd_one_pass_kernelI11Fp16IOFp32WLi128ELi120ELi480EEv26Group_norm_nhwc_bwd_params,(.L_x_4893 - _Z35group_norm_nhwc_bwd_one_pass_kernelI11Fp16IOFp32WLi128ELi120ELi480EEv26Group_norm_nhwc_bwd_params)
        .other          _Z35group_norm_nhwc_bwd_one_pass_kernelI11Fp16IOFp32WLi128ELi120ELi480EEv26Group_norm_nhwc_bwd_params,@"STO_CUDA_ENTRY STV_DEFAULT"
_Z35group_norm_nhwc_bwd_one_pass_kernelI11Fp16IOFp32WLi128ELi120ELi480EEv26Group_norm_nhwc_bwd_params:
.text._Z35group_norm_nhwc_bwd_one_pass_kernelI11Fp16IOFp32WLi128ELi120ELi480EEv26Group_norm_nhwc_bwd_params:
        /* <DEDUP_REMOVED lines=9> */
[----:B------:R-:W-:Y:S01]  /*0090*/  UMOV UR4, URZ ;  /* 0x000000ff00047c82 */ /* 0x000fe20008000000 */
[----:B0-----:R-:W-:-:S05]  /*00a0*/  LOP3.LUT R0, R3, 0xffff, RZ, 0xc0, !PT ;  /* 0x0000ffff03007812 */ /* 0x001fca00078ec0ff */
[----:B------:R-:W-:-:S05]  /*00b0*/  IMAD R0, R0, 0x445, RZ ;  /* 0x0000044500007824 */ /* 0x000fca00078e02ff */
[----:B------:R-:W-:Y:S02]  /*00c0*/  SHF.R.U32.HI R45, RZ, 0x10, R0 ;  /* 0x00000010ff2d7819 */ /* 0x000fe40000011600 */
[----:B------:R-:W0:Y:S02]  /*00d0*/  S2R R0, SR_LANEID ;  /* 0x0000000000007919 */ /* 0x000e240000000000 */
[----:B------:R-:W-:-:S05]  /*00e0*/  PRMT R2, R45, 0x9910, RZ ;  /* 0x000099102d027816 */ /* 0x000fca00000000ff */
[----:B------:R-:W-:-:S05]  /*00f0*/  IMAD R2, R2, 0x3c, RZ ;  /* 0x0000003c02027824 */ /* 0x000fca00078e02ff */
[----:B------:R-:W-:-:S04]  /*0100*/  IADD3 R2, PT, PT, RZ, -R2, RZ ;  /* 0x80000002ff027210 */ /* 0x000fc80007ffe0ff */
[----:B------:R-:W-:-:S04]  /*0110*/  PRMT R44, R2, 0x7710, RZ ;  /* 0x00007710022c7816 */ /* 0x000fc800000000ff */
[----:B------:R-:W-:-:S04]  /*0120*/  IADD3 R44, PT, PT, R44, R3, RZ ;  /* 0x000000032c2c7210 */ /* 0x000fc80007ffe0ff */
[----:B------:R-:W-:-:S04]  /*0130*/  SHF.L.U32 R44, R44, 0x1, RZ ;  /* 0x000000012c2c7819 */ /* 0x000fc800000006ff */
[----:B------:R-:W-:-:S07]  /*0140*/  LOP3.LUT R52, R44, 0xffff, RZ, 0xc0, !PT ;  /* 0x0000ffff2c347812 */ /* 0x000fce00078ec0ff */
.L_x_727:
[----:B------:R-:W1:Y:S01]  /*0150*/  LDC R8, c[0x0][0x410] ;  /* 0x00010400ff087b82 */ /* 0x000e620000000800 */
[----:B------:R-:W-:Y:S01]  /*0160*/  IABS R9, UR6 ;  /* 0x0000000600097c13 */ /* 0x000fe20008000000 */
[----:B0-----:R-:W2:Y:S01]  /*0170*/  S2R R2, SR_CTAID.X ;  /* 0x0000000000027919 */ /* 0x001ea20000002500 */
[----:B------:R-:W2:Y:S01]  /*0180*/  LDCU UR5, c[0x0][0x41c] ;  /* 0x00008380ff0577ac */ /* 0x000ea20008000800 */
[----:B------:R-:W-:Y:S02]  /*0190*/  ISETP.LE.AND P3, PT, RZ, UR6, PT ;  /* 0x00000006ff007c0c */ /* 0x000fe4000bf63270 */
[----:B------:R-:W-:Y:S01]  /*01a0*/  CS2R R42, SRZ ;  /* 0x00000000002a7805 */ /* 0x000fe2000001ff00 */
[----:B------:R-:W3:Y:S01]  /*01b0*/  LDCU.128 UR12, c[0x0][0x400] ;  /* 0x00008000ff0c77ac */ /* 0x000ee20008000c00 */
[----:B------:R-:W-:Y:S02]  /*01c0*/  CS2R R40, SRZ ;  /* 0x0000000000287805 */ /* 0x000fe4000001ff00 */
[----:B------:R-:W-:-:S02]  /*01d0*/  CS2R R38, SRZ ;  /* 0x0000000000267805 */ /* 0x000fc4000001ff00 */
[----:B------:R-:W-:Y:S02]  /*01e0*/  CS2R R36, SRZ ;  /* 0x0000000000247805 */ /* 0x000fe4000001ff00 */
[----:B------:R-:W-:Y:S01]  /*01f0*/  CS2R R34, SRZ ;  /* 0x0000000000227805 */ /* 0x000fe2000001ff00 */
[----:B------:R-:W4:Y:S01]  /*0200*/  LDCU.64 UR8, c[0x0][0x3b8] ;  /* 0x00007700ff0877ac */ /* 0x000f220008000a00 */
[----:B------:R-:W0:Y:S01]  /*0210*/  LDCU.U8 UR7, c[0x0][0x414] ;  /* 0x00008280ff0777ac */ /* 0x000e220008000000 */
[----:B-1----:R-:W-:-:S04]  /*0220*/  IABS R6, R8 ;  /* 0x0000000800067213 */ /* 0x002fc80000000000 */
[----:B------:R-:W1:Y:S01]  /*0230*/  I2F.RP R3, R6 ;  /* 0x0000000600037306 */ /* 0x000e620000209400 */
[----:B--2---:R-:W-:-:S05]  /*0240*/  IMAD R25, R2, UR5, R45 ;  /* 0x0000000502197c24 */ /* 0x004fca000f8e022d */
[C---:B---3--:R-:W-:Y:S02]  /*0250*/  ISETP.GE.U32.AND P0, PT, R25.reuse, UR12, PT ;  /* 0x0000000c19007c0c */ /* 0x048fe4000bf06070 */
[C---:B------:R-:W-:Y:S01]  /*0260*/  IADD3 R19, PT, PT, R25.reuse, 0x8, RZ ;  /* 0x0000000819137810 */ /* 0x040fe20007ffe0ff */
[----:B-1----:R-:W1:Y:S01]  /*0270*/  MUFU.RCP R3, R3 ;  /* 0x0000000300037308 */ /* 0x002e620000001000 */
[----:B------:R-:W-:Y:S02]  /*0280*/  IADD3 R18, PT, PT, R25, 0x10, RZ ;  /* 0x0000001019127810 */ /* 0x000fe40007ffe0ff */
[----:B------:R-:W-:Y:S02]  /*0290*/  SHF.R.S32.HI R11, RZ, 0x1f, R19 ;  /* 0x0000001fff0b7819 */ /* 0x000fe40000011413 */
[----:B------:R-:W-:Y:S02]  /*02a0*/  SHF.R.S32.HI R29, RZ, 0x1f, R18 ;  /* 0x0000001fff1d7819 */ /* 0x000fe40000011412 */
[----:B-1----:R-:W-:-:S04]  /*02b0*/  IADD3 R4, PT, PT, R3, 0xffffffe, RZ ;  /* 0x0ffffffe03047810 */ /* 0x002fc80007ffe0ff */
[----:B------:R1:W2:Y:S02]  /*02c0*/  F2I.FTZ.U32.TRUNC.NTZ R5, R4 ;  /* 0x0000000400057305 */ /* 0x0002a4000021f000 */
[----:B-1----:R-:W-:Y:S01]  /*02d0*/  HFMA2 R4, -RZ, RZ, 0, 0 ;  /* 0x00000000ff047431 */ /* 0x002fe200000001ff */
[----:B--2---:R-:W-:-:S05]  /*02e0*/  IADD3 R7, PT, PT, RZ, -R5, RZ ;  /* 0x80000005ff077210 */ /* 0x004fca0007ffe0ff */
[----:B------:R-:W-:-:S04]  /*02f0*/  IMAD R7, R7, R6, RZ ;  /* 0x0000000607077224 */ /* 0x000fc800078e02ff */
[----:B------:R-:W-:Y:S01]  /*0300*/  IMAD.HI.U32 R5, R5, R7, R4 ;  /* 0x0000000705057227 */ /* 0x000fe200078e0004 */
[----:B------:R-:W-:Y:S02]  /*0310*/  MOV R7, R9 ;  /* 0x0000000900077202 */ /* 0x000fe40000000f00 */
[----:B------:R-:W-:-:S03]  /*0320*/  SHF.R.S32.HI R9, RZ, 0x1f, R25 ;  /* 0x0000001fff097819 */ /* 0x000fc60000011419 */
[----:B------:R-:W-:Y:S01]  /*0330*/  IMAD.HI.U32 R5, R5, R7, RZ ;  /* 0x0000000705057227 */ /* 0x000fe200078e00ff */
[----:B------:R-:W-:-:S04]  /*0340*/  ISETP.GE.AND.EX P0, PT, R9, UR13, PT, P0 ;  /* 0x0000000d09007c0c */ /* 0x000fc8000bf06300 */
[----:B------:R-:W-:-:S05]  /*0350*/  IADD3 R3, PT, PT, -R5, RZ, RZ ;  /* 0x000000ff05037210 */ /* 0x000fca0007ffe1ff */
[----:B------:R-:W-:Y:S01]  /*0360*/  IMAD R3, R6, R3, R7 ;  /* 0x0000000306037224 */ /* 0x000fe200078e0207 */
[----:B------:R-:W-:-:S03]  /*0370*/  LOP3.LUT R7, R8, UR6, RZ, 0x3c, !PT ;  /* 0x0000000608077c12 */ /* 0x000fc6000f8e3cff */
[----:B------:R-:W1:Y:S01]  /*0380*/  @!P0 LDC.64 R14, c[0x0][0x3f8] ;  /* 0x0000fe00ff0e8b82 */ /* 0x000e620000000a00 */
[----:B------:R-:W-:Y:S02]  /*0390*/  ISETP.GT.U32.AND P4, PT, R6, R3, PT ;  /* 0x000000030600720c */ /* 0x000fe40003f84070 */
[----:B------:R-:W-:-:S05]  /*03a0*/  ISETP.GE.AND P1, PT, R7, RZ, PT ;  /* 0x000000ff0700720c */ /* 0x000fca0003f26270 */
[----:B------:R-:W2:Y:S06]  /*03b0*/  @!P0 LDC.64 R12, c[0x0][0x398] ;  /* 0x0000e600ff0c8b82 */ /* 0x000eac0000000a00 */
[-C--:B------:R-:W-:Y:S02]  /*03c0*/  @!P4 IADD3 R3, PT, PT, R3, -R6.reuse, RZ ;  /* 0x800000060303c210 */ /* 0x080fe40007ffe0ff */
[----:B------:R-:W-:Y:S02]  /*03d0*/  @!P4 IADD3 R5, PT, PT, R5, 0x1, RZ ;  /* 0x000000010505c810 */ /* 0x000fe40007ffe0ff */
[----:B------:R-:W-:-:S02]  /*03e0*/  ISETP.GE.U32.AND P2, PT, R3, R6, PT ;  /* 0x000000060300720c */ /* 0x000fc40003f46070 */
[-C--:B------:R-:W-:Y:S02]  /*03f0*/  ISETP.GT.U32.AND P5, PT, R6, R3.reuse, PT ;  /* 0x000000030600720c */ /* 0x080fe40003fa4070 */
[----:B------:R-:W-:Y:S02]  /*0400*/  IADD3 R4, PT, PT, R3, -R6, RZ ;  /* 0x8000000603047210 */ /* 0x000fe40007ffe0ff */
[----:B------:R-:W-:Y:S02]  /*0410*/  ISETP.NE.AND P4, PT, R8, RZ, PT ;  /* 0x000000ff0800720c */ /* 0x000fe40003f85270 */
[----:B------:R-:W-:Y:S02]  /*0420*/  SEL R3, R4, R3, !P5 ;  /* 0x0000000304037207 */ /* 0x000fe40006800000 */
[----:B------:R-:W-:Y:S02]  /*0430*/  LOP3.LUT R4, RZ, R8, RZ, 0x33, !PT ;  /* 0x00000008ff047212 */ /* 0x000fe400078e33ff */
[----:B------:R-:W-:-:S02]  /*0440*/  @!P3 IADD3 R3, PT, PT, -R3, RZ, RZ ;  /* 0x000000ff0303b210 */ /* 0x000fc40007ffe1ff */
[----:B------:R-:W-:Y:S02]  /*0450*/  @P2 IADD3 R5, PT, PT, R5, 0x1, RZ ;  /* 0x0000000105052810 */ /* 0x000fe40007ffe0ff */
[----:B------:R-:W-:Y:S02]  /*0460*/  ISETP.GE.U32.AND P3, PT, R19, UR12, PT ;  /* 0x0000000c13007c0c */ /* 0x000fe4000bf66070 */
[C---:B------:R-:W-:Y:S02]  /*0470*/  SEL R23, R4.reuse, R3, !P4 ;  /* 0x0000000304177207 */ /* 0x040fe40006000000 */
[----:B------:R-:W-:Y:S02]  /*0480*/  @!P1 IADD3 R5, PT, PT, -R5, RZ, RZ ;  /* 0x000000ff05059210 */ /* 0x000fe40007ffe1ff */
[----:B------:R-:W-:Y:S01]  /*0490*/  ISETP.GE.AND.EX P3, PT, R11, UR13, PT, P3 ;  /* 0x0000000d0b007c0c */ /* 0x000fe2000bf66330 */
[----:B------:R-:W-:Y:S01]  /*04a0*/  IMAD R7, R23, 0x78, RZ ;  /* 0x0000007817077824 */ /* 0x000fe200078e02ff */
[----:B------:R-:W-:-:S02]  /*04b0*/  SEL R3, R4, R5, !P4 ;  /* 0x0000000504037207 */ /* 0x000fc40006000000 */
[----:B------:R-:W-:Y:S02]  /*04c0*/  ISETP.GE.U32.AND P2, PT, R18, UR12, PT ;  /* 0x0000000c12007c0c */ /* 0x000fe4000bf46070 */
[C---:B------:R-:W-:Y:S02]  /*04d0*/  IADD3 R58, P1, PT, R7.reuse, R52, RZ ;  /* 0x00000034073a7210 */ /* 0x040fe40007f3e0ff */
[----:B------:R-:W-:Y:S02]  /*04e0*/  SHF.R.S32.HI R4, RZ, 0x1f, R3 ;  /* 0x0000001fff047819 */ /* 0x000fe40000011403 */
[----:B------:R-:W-:Y:S02]  /*04f0*/  LEA.HI.X.SX32 R59, R7, RZ, 0x1, P1 ;  /* 0x000000ff073b7211 */ /* 0x000fe400008f0eff */
[----:B------:R-:W3:Y:S01]  /*0500*/  @!P0 LDC.64 R6, c[0x0][0x3a0] ;  /* 0x0000e800ff068b82 */ /* 0x000ee20000000a00 */
[----:B------:R-:W-:Y:S01]  /*0510*/  IMAD R8, R4, UR14, RZ ;  /* 0x0000000e04087c24 */ /* 0x000fe2000f8e02ff */
[----:B------:R-:W-:Y:S01]  /*0520*/  ISETP.GE.AND.EX P2, PT, R29, UR13, PT, P2 ;  /* 0x0000000d1d007c0c */ /* 0x000fe2000bf46320 */
[----:B------:R-:W-:-:S04]  /*0530*/  IMAD.WIDE.U32 R58, R3, UR14, R58 ;  /* 0x0000000e033a7c25 */ /* 0x000fc8000f8e003a */
[----:B------:R-:W-:Y:S01]  /*0540*/  IMAD R61, R3, UR15, R8 ;  /* 0x0000000f033d7c24 */ /* 0x000fe2000f8e0208 */
[----:B------:R-:W4:Y:S01]  /*0550*/  @!P3 LDC.64 R4, c[0x0][0x3f8] ;  /* 0x0000fe00ff04bb82 */ /* 0x000f220000000a00 */
[----:B-1----:R-:W-:Y:S01]  /*0560*/  @!P0 IMAD R8, R9, R14, RZ ;  /* 0x0000000e09088224 */ /* 0x002fe200078e02ff */
[----:B------:R-:W-:Y:S02]  /*0570*/  @!P0 MOV R60, R58 ;  /* 0x0000003a003c8202 */ /* 0x000fe40000000f00 */
[----:B------:R-:W-:Y:S01]  /*0580*/  IADD3 R61, PT, PT, R59, R61, RZ ;  /* 0x0000003d3b3d7210 */ /* 0x000fe20007ffe0ff */
[C---:B------:R-:W-:Y:S01]  /*0590*/  @!P0 IMAD R3, R25.reuse, R15, R8 ;  /* 0x0000000f19038224 */ /* 0x040fe200078e0208 */
[C---:B------:R-:W-:Y:S02]  /*05a0*/  IADD3 R15, PT, PT, R25.reuse, 0x18, RZ ;  /* 0x00000018190f7810 */ /* 0x040fe40007ffe0ff */
[----:B------:R-:W1:Y:S01]  /*05b0*/  @!P2 LDC.64 R16, c[0x0][0x3f8] ;  /* 0x0000fe00ff10ab82 */ /* 0x000e620000000a00 */
[----:B------:R-:W-:Y:S01]  /*05c0*/  @!P0 IMAD.WIDE.U32 R8, R25, R14, R60 ;  /* 0x0000000e19088225 */ /* 0x000fe200078e003c */
[----:B------:R-:W-:-:S02]  /*05d0*/  SHF.R.S32.HI R21, RZ, 0x1f, R15 ;  /* 0x0000001fff157819 */ /* 0x000fc4000001140f */
[----:B------:R-:W-:Y:S02]  /*05e0*/  IADD3 R14, PT, PT, R25, 0x20, RZ ;  /* 0x00000020190e7810 */ /* 0x000fe40007ffe0ff */
[----:B------:R-:W-:Y:S02]  /*05f0*/  @!P0 IADD3 R9, PT, PT, R9, R3, RZ ;  /* 0x0000000309098210 */ /* 0x000fe40007ffe0ff */
[C---:B------:R-:W-:Y:S02]  /*0600*/  @!P0 SHF.L.U32 R3, R8.reuse, 0x1, RZ ;  /* 0x0000000108038819 */ /* 0x040fe400000006ff */
[----:B------:R-:W-:Y:S02]  /*0610*/  @!P0 SHF.L.U64.HI R20, R8, 0x1, R9 ;  /* 0x0000000108148819 */ /* 0x000fe40000010209 */
[C---:B---3--:R-:W-:Y:S02]  /*0620*/  @!P0 IADD3 R26, P1, PT, R3.reuse, R6, RZ ;  /* 0x00000006031a8210 */ /* 0x048fe40007f3e0ff */
[----:B--2---:R-:W-:Y:S01]  /*0630*/  @!P0 IADD3 R12, P4, PT, R3, R12, RZ ;  /* 0x0000000c030c8210 */ /* 0x004fe20007f9e0ff */
[----:B----4-:R-:W-:Y:S01]  /*0640*/  @!P3 IMAD R10, R11, R4, RZ ;  /* 0x000000040b0ab224 */ /* 0x010fe200078e02ff */
[----:B------:R-:W-:-:S02]  /*0650*/  @!P0 IADD3.X R27, PT, PT, R20, R7, RZ, P1, !PT ;  /* 0x00000007141b8210 */ /* 0x000fc40000ffe4ff */
[----:B------:R-:W2:Y:S01]  /*0660*/  @!P3 LDC.64 R6, c[0x0][0x3a0] ;  /* 0x0000e800ff06bb82 */ /* 0x000ea20000000a00 */
[----:B------:R-:W-:Y:S01]  /*0670*/  @!P3 IMAD R3, R19, R5, R10 ;  /* 0x000000051303b224 */ /* 0x000fe200078e020a */
[----:B------:R-:W-:Y:S01]  /*0680*/  ISETP.GE.U32.AND P1, PT, R15, UR12, PT ;  /* 0x0000000c0f007c0c */ /* 0x000fe2000bf26070 */
[----:B------:R3:W5:Y:S01]  /*0690*/  @!P0 LDG.E R43, desc[UR10][R26.64] ;  /* 0x0000000a1a2b8981 */ /* 0x000762000c1e1900 */
[----:B------:R-:W-:Y:S02]  /*06a0*/  @!P3 MOV R8, R58 ;  /* 0x0000003a0008b202 */ /* 0x000fe40000000f00 */
[----:B------:R-:W-:Y:S02]  /*06b0*/  @!P3 MOV R9, R61 ;  /* 0x0000003d0009b202 */ /* 0x000fe40000000f00 */
[----:B------:R-:W4:Y:S01]  /*06c0*/  @!P3 LDC.64 R10, c[0x0][0x398] ;  /* 0x0000e600ff0abb82 */ /* 0x000f220000000a00 */
[----:B------:R-:W-:Y:S01]  /*06d0*/  ISETP.GE.AND.EX P1, PT, R21, UR13, PT, P1 ;  /* 0x0000000d15007c0c */ /* 0x000fe2000bf26310 */
[----:B------:R-:W-:Y:S01]  /*06e0*/  @!P3 IMAD.WIDE.U32 R4, R19, R4, R8 ;  /* 0x000000041304b225 */ /* 0x000fe200078e0008 */
[----:B------:R-:W-:-:S05]  /*06f0*/  @!P0 IADD3.X R13, PT, PT, R20, R13, RZ, P4, !PT ;  /* 0x0000000d140d8210 */ /* 0x000fca00027fe4ff */
[----:B------:R-:W0:Y:S01]  /*0700*/  @!P2 LDC.64 R8, c[0x0][0x3a0] ;  /* 0x0000e800ff08ab82 */ /* 0x000e220000000a00 */
[----:B------:R-:W-:Y:S01]  /*0710*/  @!P3 IADD3 R5, PT, PT, R5, R3, RZ ;  /* 0x000000030505b210 */ /* 0x000fe20007ffe0ff */
[----:B-1----:R-:W-:Y:S01]  /*0720*/  @!P2 IMAD R29, R29, R16, RZ ;  /* 0x000000101d1da224 */ /* 0x002fe200078e02ff */
[----:B------:R-:W-:Y:S01]  /*0730*/  ISETP.GE.U32.AND P4, PT, R14, UR12, PT ;  /* 0x0000000c0e007c0c */ /* 0x000fe2000bf86070 */
[----:B------:R1:W5:Y:S01]  /*0740*/  @!P0 LDG.E R42, desc[UR10][R12.64] ;  /* 0x0000000a0c2a8981 */ /* 0x000362000c1e1900 */
[----:B------:R-:W-:Y:S02]  /*0750*/  SHF.R.S32.HI R3, RZ, 0x1f, R14 ;  /* 0x0000001fff037819 */ /* 0x000fe4000001140e */
[----:B---3--:R-:W-:Y:S02]  /*0760*/  @!P2 MOV R26, R58 ;  /* 0x0000003a001aa202 */ /* 0x008fe40000000f00 */
[----:B------:R-:W-:Y:S02]  /*0770*/  @!P2 MOV R27, R61 ;  /* 0x0000003d001ba202 */ /* 0x000fe40000000f00 */
[----:B------:R-:W-:-:S02]  /*0780*/  ISETP.GE.AND.EX P4, PT, R3, UR13, PT, P4 ;  /* 0x0000000d03007c0c */ /* 0x000fc4000bf86340 */
[C---:B------:R-:W-:Y:S02]  /*0790*/  @!P3 SHF.L.U32 R19, R4.reuse, 0x1, RZ ;  /* 0x000000010413b819 */ /* 0x040fe400000006ff */
[----:B------:R-:W-:Y:S01]  /*07a0*/  @!P3 SHF.L.U64.HI R20, R4, 0x1, R5 ;  /* 0x000000010414b819 */ /* 0x000fe20000010205 */
[C---:B------:R-:W-:Y:S01]  /*07b0*/  @!P2 IMAD R29, R18.reuse, R17, R29 ;  /* 0x00000011121da224 */ /* 0x040fe200078e021d */
[----:B------:R-:W3:Y:S01]  /*07c0*/  @!P1 LDC.64 R4, c[0x0][0x3f8] ;  /* 0x0000fe00ff049b82 */ /* 0x000ee20000000a00 */
[----:B------:R-:W-:Y:S01]  /*07d0*/  @!P2 IMAD.WIDE.U32 R16, R18, R16, R26 ;  /* 0x000000101210a225 */ /* 0x000fe200078e001a */
[C---:B--2---:R-:W-:Y:S02]  /*07e0*/  @!P3 IADD3 R18, P5, PT, R19.reuse, R6, RZ ;  /* 0x000000061312b210 */ /* 0x044fe40007fbe0ff */
[----:B----4-:R-:W-:Y:S02]  /*07f0*/  @!P3 IADD3 R26, P0, PT, R19, R10, RZ ;  /* 0x0000000a131ab210 */ /* 0x010fe40007f1e0ff */
[----:B------:R-:W-:-:S02]  /*0800*/  @!P3 IADD3.X R19, PT, PT, R20, R7, RZ, P5, !PT ;  /* 0x000000071413b210 */ /* 0x000fc40002ffe4ff */
[----:B------:R-:W2:Y:S01]  /*0810*/  @!P2 LDC.64 R6, c[0x0][0x398] ;  /* 0x0000e600ff06ab82 */ /* 0x000ea20000000a00 */
[----:B------:R-:W-:Y:S02]  /*0820*/  @!P3 IADD3.X R27, PT, PT, R20, R11, RZ, P0, !PT ;  /* 0x0000000b141bb210 */ /* 0x000fe400007fe4ff */
[----:B------:R-:W-:Y:S01]  /*0830*/  @!P2 IADD3 R17, PT, PT, R17, R29, RZ ;  /* 0x0000001d1111a210 */ /* 0x000fe20007ffe0ff */
[----:B------:R2:W5:Y:S01]  /*0840*/  @!P3 LDG.E R41, desc[UR10][R18.64] ;  /* 0x0000000a1229b981 */ /* 0x000562000c1e1900 */
[----:B------:R-:W-:-:S03]  /*0850*/  @!P2 SHF.L.U32 R31, R16, 0x1, RZ ;  /* 0x00000001101fa819 */ /* 0x000fc600000006ff */
[----:B------:R-:W4:Y:S01]  /*0860*/  @!P4 LDC.64 R10, c[0x0][0x3f8] ;  /* 0x0000fe00ff0acb82 */ /* 0x000f220000000a00 */
[----:B------:R-:W-:Y:S01]  /*0870*/  @!P2 SHF.L.U64.HI R22, R16, 0x1, R17 ;  /* 0x000000011016a819 */ /* 0x000fe20000010211 */
[----:B------:R-:W5:Y:S01]  /*0880*/  @!P3 LDG.E R40, desc[UR10][R26.64] ;  /* 0x0000000a1a28b981 */ /* 0x000f62000c1e1900 */
[----:B0-----:R-:W-:Y:S02]  /*0890*/  @!P2 IADD3 R28, P0, PT, R31, R8, RZ ;  /* 0x000000081f1ca210 */ /* 0x001fe40007f1e0ff */
[----:B------:R-:W-:Y:S02]  /*08a0*/  IADD3 R16, PT, PT, R25, 0x28, RZ ;  /* 0x0000002819107810 */ /* 0x000fe40007ffe0ff */
[----:B------:R-:W-:Y:S01]  /*08b0*/  @!P2 IADD3.X R29, PT, PT, R22, R9, RZ, P0, !PT ;  /* 0x00000009161da210 */ /* 0x000fe200007fe4ff */
[----:B-1----:R-:W0:Y:S01]  /*08c0*/  @!P1 LDC.64 R12, c[0x0][0x3a0] ;  /* 0x0000e800ff0c9b82 */ /* 0x002e220000000a00 */
[----:B------:R-:W-:Y:S02]  /*08d0*/  ISETP.GE.U32.AND P0, PT, R16, UR12, PT ;  /* 0x0000000c10007c0c */ /* 0x000fe4000bf06070 */
[----:B------:R-:W-:Y:S01]  /*08e0*/  SHF.R.S32.HI R17, RZ, 0x1f, R16 ;  /* 0x0000001fff117819 */ /* 0x000fe20000011410 */
[----:B---3--:R-:W-:Y:S01]  /*08f0*/  @!P1 IMAD R8, R21, R4, RZ ;  /* 0x0000000415089224 */ /* 0x008fe200078e02ff */
[----:B------:R-:W-:Y:S01]  /*0900*/  @!P1 MOV R20, R58 ;  /* 0x0000003a00149202 */ /* 0x000fe20000000f00 */
[----:B------:R1:W5:Y:S01]  /*0910*/  @!P2 LDG.E R39, desc[UR10][R28.64] ;  /* 0x0000000a1c27a981 */ /* 0x000362000c1e1900 */
[----:B------:R-:W-:-:S02]  /*0920*/  ISETP.GE.AND.EX P0, PT, R17, UR13, PT, P0 ;  /* 0x0000000d11007c0c */ /* 0x000fc4000bf06300 */
[----:B------:R-:W-:Y:S01]  /*0930*/  @!P1 MOV R21, R61 ;  /* 0x0000003d00159202 */ /* 0x000fe20000000f00 */
[----:B------:R-:W-:Y:S02]  /*0940*/  @!P1 IMAD R33, R15, R5, R8 ;  /* 0x000000050f219224 */ /* 0x000fe400078e0208 */
[----:B------:R-:W3:Y:S01]  /*0950*/  @!P1 LDC.64 R8, c[0x0][0x398] ;  /* 0x0000e600ff089b82 */ /* 0x000ee20000000a00 */
[----:B--2---:R-:W-:Y:S01]  /*0960*/  @!P2 IADD3 R18, P3, PT, R31, R6, RZ ;  /* 0x000000061f12a210 */ /* 0x004fe20007f7e0ff */
[----:B------:R-:W-:Y:S01]  /*0970*/  @!P1 IMAD.WIDE.U32 R20, R15, R4, R20 ;  /* 0x000000040f149225 */ /* 0x000fe200078e0014 */
[----:B-1----:R-:W-:Y:S02]  /*0980*/  @!P4 MOV R28, R58 ;  /* 0x0000003a001cc202 */ /* 0x002fe40000000f00 */
[----:B------:R-:W-:-:S03]  /*0990*/  @!P4 MOV R29, R61 ;  /* 0x0000003d001dc202 */ /* 0x000fc60000000f00 */
[----:B------:R-:W1:Y:S01]  /*09a0*/  @!P4 LDC.64 R4, c[0x0][0x3a0] ;  /* 0x0000e800ff04cb82 */ /* 0x000e620000000a00 */
[-C--:B----4-:R-:W-:Y:S01]  /*09b0*/  @!P4 IMAD R3, R3, R10.reuse, RZ ;  /* 0x0000000a0303c224 */ /* 0x090fe200078e02ff */
[----:B------:R-:W-:Y:S01]  /*09c0*/  @!P2 IADD3.X R19, PT, PT, R22, R7, RZ, P3, !PT ;  /* 0x000000071613a210 */ /* 0x000fe20001ffe4ff */
[----:B------:R-:W-:Y:S01]  /*09d0*/  @!P4 IMAD.WIDE.U32 R28, R14, R10, R28 ;  /* 0x0000000a0e1cc225 */ /* 0x000fe200078e001c */
[----:B------:R-:W-:-:S03]  /*09e0*/  @!P1 IADD3 R21, PT, PT, R21, R33, RZ ;  /* 0x0000002115159210 */ /* 0x000fc60007ffe0ff */
[----:B------:R-:W-:Y:S01]  /*09f0*/  @!P4 IMAD R31, R14, R11, R3 ;  /* 0x0000000b0e1fc224 */ /* 0x000fe200078e0203 */
[----:B------:R-:W2:Y:S01]  /*0a00*/  @!P0 LDC.64 R6, c[0x0][0x3f8] ;  /* 0x0000fe00ff068b82 */ /* 0x000ea20000000a00 */
[----:B------:R-:W-:Y:S01]  /*0a10*/  IADD3 R3, PT, PT, R25, 0x30, RZ ;  /* 0x0000003019037810 */ /* 0x000fe20007ffe0ff */
[----:B------:R4:W5:Y:S01]  /*0a20*/  @!P2 LDG.E R38, desc[UR10][R18.64] ;  /* 0x0000000a1226a981 */ /* 0x000962000c1e1900 */
[C---:B------:R-:W-:Y:S02]  /*0a30*/  @!P1 SHF.L.U32 R15, R20.reuse, 0x1, RZ ;  /* 0x00000001140f9819 */ /* 0x040fe400000006ff */
[----:B------:R-:W-:-:S03]  /*0a40*/  @!P1 SHF.L.U64.HI R20, R20, 0x1, R21 ;  /* 0x0000000114149819 */ /* 0x000fc60000010215 */
[----:B------:R-:W4:Y:S01]  /*0a50*/  @!P4 LDC.64 R10, c[0x0][0x398] ;  /* 0x0000e600ff0acb82 */ /* 0x000f220000000a00 */
[----:B------:R-:W-:Y:S02]  /*0a60*/  ISETP.GE.U32.AND P3, PT, R3, UR12, PT ;  /* 0x0000000c03007c0c */ /* 0x000fe4000bf66070 */
[----:B------:R-:W-:Y:S02]  /*0a70*/  SHF.R.S32.HI R21, RZ, 0x1f, R3 ;  /* 0x0000001fff157819 */ /* 0x000fe40000011403 */
[----:B0-----:R-:W-:Y:S02]  /*0a80*/  @!P1 IADD3 R26, P5, PT, R15, R12, RZ ;  /* 0x0000000c0f1a9210 */ /* 0x001fe40007fbe0ff */
[----:B------:R-:W-:Y:S02]  /*0a90*/  ISETP.GE.AND.EX P3, PT, R21, UR13, PT, P3 ;  /* 0x0000000d15007c0c */ /* 0x000fe4000bf66330 */
[----:B------:R-:W-:Y:S02]  /*0aa0*/  @!P1 IADD3.X R27, PT, PT, R20, R13, RZ, P5, !PT ;  /* 0x0000000d141b9210 */ /* 0x000fe40002ffe4ff */
[----:B------:R-:W-:-:S02]  /*0ab0*/  @!P4 IADD3 R13, PT, PT, R29, R31, RZ ;  /* 0x0000001f1d0dc210 */ /* 0x000fc40007ffe0ff */
[C---:B------:R-:W-:Y:S01]  /*0ac0*/  @!P4 SHF.L.U32 R29, R28.reuse, 0x1, RZ ;  /* 0x000000011c1dc819 */ /* 0x040fe200000006ff */
[----:B------:R0:W5:Y:S01]  /*0ad0*/  @!P1 LDG.E R37, desc[UR10][R26.64] ;  /* 0x0000000a1a259981 */ /* 0x000162000c1e1900 */
[----:B---3--:R-:W-:Y:S02]  /*0ae0*/  @!P1 IADD3 R14, P2, PT, R15, R8, RZ ;  /* 0x000000080f0e9210 */ /* 0x008fe40007f5e0ff */
[----:B------:R-:W-:Y:S02]  /*0af0*/  @!P4 SHF.L.U64.HI R28, R28, 0x1, R13 ;  /* 0x000000011c1cc819 */ /* 0x000fe4000001020d */
[----:B-1----:R-:W-:Y:S02]  /*0b00*/  @!P4 IADD3 R12, P5, PT, R29, R4, RZ ;  /* 0x000000041d0cc210 */ /* 0x002fe40007fbe0ff */
[----:B------:R-:W-:Y:S01]  /*0b10*/  @!P1 IADD3.X R15, PT, PT, R20, R9, RZ, P2, !PT ;  /* 0x00000009140f9210 */ /* 0x000fe200017fe4ff */
[----:B--2---:R-:W-:Y:S01]  /*0b20*/  @!P0 IMAD R17, R17, R6, RZ ;  /* 0x0000000611118224 */ /* 0x004fe200078e02ff */
[----:B------:R-:W-:Y:S01]  /*0b30*/  @!P4 IADD3.X R13, PT, PT, R28, R5, RZ, P5, !PT ;  /* 0x000000051c0dc210 */ /* 0x000fe20002ffe4ff */
[----:B------:R-:W1:Y:S02]  /*0b40*/  @!P0 LDC.64 R8, c[0x0][0x3a0] ;  /* 0x0000e800ff088b82 */ /* 0x000e640000000a00 */
[----:B------:R-:W5:Y:S01]  /*0b50*/  @!P1 LDG.E R36, desc[UR10][R14.64] ;  /* 0x0000000a0e249981 */ /* 0x000f62000c1e1900 */
[----:B----4-:R-:W-:Y:S01]  /*0b60*/  @!P4 IADD3 R10, P1, PT, R29, R10, RZ ;  /* 0x0000000a1d0ac210 */ /* 0x010fe20007f3e0ff */
[----:B------:R-:W-:-:S04]  /*0b70*/  @!P0 IMAD R19, R16, R7, R17 ;  /* 0x0000000710138224 */ /* 0x000fc800078e0211 */
[----:B------:R-:W2:Y:S01]  /*0b80*/  @!P3 LDC.64 R4, c[0x0][0x3f8] ;  /* 0x0000fe00ff04bb82 */ /* 0x000ea20000000a00 */
[----:B------:R-:W-:Y:S01]  /*0b90*/  IADD3 R17, PT, PT, R25, 0x38, RZ ;  /* 0x0000003819117810 */ /* 0x000fe20007ffe0ff */
[----:B------:R3:W5:Y:S01]  /*0ba0*/  @!P4 LDG.E R35, desc[UR10][R12.64] ;  /* 0x0000000a0c23c981 */ /* 0x000762000c1e1900 */
[----:B------:R-:W-:Y:S02]  /*0bb0*/  @!P4 IADD3.X R11, PT, PT, R28, R11, RZ, P1, !PT ;  /* 0x0000000b1c0bc210 */ /* 0x000fe40000ffe4ff */
[----:B------:R-:W-:Y:S02]  /*0bc0*/  ISETP.GE.U32.AND P1, PT, R17, UR12, PT ;  /* 0x0000000c11007c0c */ /* 0x000fe4000bf26070 */
[----:B------:R-:W-:Y:S01]  /*0bd0*/  SHF.R.S32.HI R49, RZ, 0x1f, R17 ;  /* 0x0000001fff317819 */ /* 0x000fe20000011411 */
[----:B------:R4:W5:Y:S01]  /*0be0*/  @!P4 LDG.E R34, desc[UR10][R10.64] ;  /* 0x0000000a0a22c981 */ /* 0x000962000c1e1900 */
[----:B0-----:R-:W0:Y:S01]  /*0bf0*/  @!P0 LDC.64 R26, c[0x0][0x398] ;  /* 0x0000e600ff1a8b82 */ /* 0x001e220000000a00 */
[----:B---3--:R-:W-:-:S02]  /*0c00*/  @!P0 MOV R12, R58 ;  /* 0x0000003a000c8202 */ /* 0x008fc40000000f00 */
[----:B------:R-:W-:Y:S02]  /*0c10*/  @!P0 MOV R13, R61 ;  /* 0x0000003d000d8202 */ /* 0x000fe40000000f00 */
[----:B------:R-:W-:Y:S01]  /*0c20*/  ISETP.GE.AND.EX P4, PT, R49, UR13, PT, P1 ;  /* 0x0000000d31007c0c */ /* 0x000fe2000bf86310 */
[----:B------:R-:W-:-:S05]  /*0c30*/  @!P0 IMAD.WIDE.U32 R6, R16, R6, R12 ;  /* 0x0000000610068225 */ /* 0x000fca00078e000c */
[----:B------:R-:W-:Y:S02]  /*0c40*/  @!P0 IADD3 R7, PT, PT, R7, R19, RZ ;  /* 0x0000001307078210 */ /* 0x000fe40007ffe0ff */
[C---:B------:R-:W-:Y:S01]  /*0c50*/  @!P0 SHF.L.U32 R15, R6.reuse, 0x1, RZ ;  /* 0x00000001060f8819 */ /* 0x040fe200000006ff */
[----:B------:R-:W3:Y:S01]  /*0c60*/  @!P3 LDC.64 R18, c[0x0][0x3a0] ;  /* 0x0000e800ff12bb82 */ /* 0x000ee20000000a00 */
[----:B------:R-:W-:Y:S01]  /*0c70*/  @!P0 SHF.L.U64.HI R14, R6, 0x1, R7 ;  /* 0x00000001060e8819 */ /* 0x000fe20000010207 */
[----:B--2---:R-:W-:Y:S01]  /*0c80*/  @!P3 IMAD R6, R21, R4, RZ ;  /* 0x000000041506b224 */ /* 0x004fe200078e02ff */
[----:B------:R-:W-:Y:S02]  /*0c90*/  IADD3 R29, PT, PT, R25, 0x40, RZ ;  /* 0x00000040191d7810 */ /* 0x000fe40007ffe0ff */
[----:B------:R-:W-:Y:S01]  /*0ca0*/  @!P3 MOV R7, R61 ;  /* 0x0000003d0007b202 */ /* 0x000fe20000000f00 */
[----:B------:R-:W-:Y:S02]  /*0cb0*/  @!P3 IMAD R21, R3, R5, R6 ;  /* 0x000000050315b224 */ /* 0x000fe400078e0206 */
[----:B------:R-:W2:Y:S01]  /*0cc0*/  @!P4 LDC.64 R12, c[0x0][0x3f8] ;  /* 0x0000fe00ff0ccb82 */ /* 0x000ea20000000a00 */
[----:B------:R-:W-:-:S02]  /*0cd0*/  ISETP.GE.U32.AND P2, PT, R29, UR12, PT ;  /* 0x0000000c1d007c0c */ /* 0x000fc4000bf46070 */
[----:B------:R-:W-:Y:S02]  /*0ce0*/  SHF.R.S32.HI R47, RZ, 0x1f, R29 ;  /* 0x0000001fff2f7819 */ /* 0x000fe4000001141d */
[----:B------:R-:W-:Y:S02]  /*0cf0*/  @!P3 MOV R6, R58 ;  /* 0x0000003a0006b202 */ /* 0x000fe40000000f00 */
[----:B------:R-:W-:Y:S02]  /*0d00*/  ISETP.GE.AND.EX P2, PT, R47, UR13, PT, P2 ;  /* 0x0000000d2f007c0c */ /* 0x000fe4000bf46320 */
[----:B------:R-:W-:Y:S02]  /*0d10*/  CS2R R32, SRZ ;  /* 0x0000000000207805 */ /* 0x000fe4000001ff00 */
[----:B-1----:R-:W-:Y:S01]  /*0d20*/  @!P0 IADD3 R8, P1, PT, R15, R8, RZ ;  /* 0x000000080f088210 */ /* 0x002fe20007f3e0ff */
[----:B------:R-:W-:Y:S01]  /*0d30*/  @!P3 IMAD.WIDE.U32 R6, R3, R4, R6 ;  /* 0x000000040306b225 */ /* 0x000fe200078e0006 */
[----:B----4-:R-:W1:Y:S02]  /*0d40*/  @!P4 LDC.64 R10, c[0x0][0x3a0] ;  /* 0x0000e800ff0acb82 */ /* 0x010e640000000a00 */
[----:B------:R-:W-:-:S02]  /*0d50*/  @!P0 IADD3.X R9, PT, PT, R14, R9, RZ, P1, !PT ;  /* 0x000000090e098210 */ /* 0x000fc40000ffe4ff */
[----:B0-----:R-:W-:-:S04]  /*0d60*/  @!P0 IADD3 R26, P1, PT, R15, R26, RZ ;  /* 0x0000001a0f1a8210 */ /* 0x001fc80007f3e0ff */
[----:B------:R-:W0:Y:S01]  /*0d70*/  @!P3 LDC.64 R4, c[0x0][0x398] ;  /* 0x0000e600ff04bb82 */ /* 0x000e220000000a00 */
[----:B------:R-:W-:Y:S01]  /*0d80*/  @!P3 IADD3 R3, PT, PT, R7, R21, RZ ;  /* 0x000000150703b210 */ /* 0x000fe20007ffe0ff */
[----:B------:R2:W5:Y:S01]  /*0d90*/  @!P0 LDG.E R33, desc[UR10][R8.64] ;  /* 0x0000000a08218981 */ /* 0x000562000c1e1900 */
[----:B------:R-:W-:Y:S02]  /*0da0*/  IADD3 R21, PT, PT, R25, 0x48, RZ ;  /* 0x0000004819157810 */ /* 0x000fe40007ffe0ff */
[----:B------:R-:W-:Y:S02]  /*0db0*/  @!P0 IADD3.X R27, PT, PT, R14, R27, RZ, P1, !PT ;  /* 0x0000001b0e1b8210 */ /* 0x000fe40000ffe4ff */
[----:B------:R-:W-:Y:S01]  /*0dc0*/  @!P3 SHF.L.U64.HI R16, R6, 0x1, R3 ;  /* 0x000000010610b819 */ /* 0x000fe20000010203 */
[----:B------:R-:W4:Y:S01]  /*0dd0*/  @!P4 LDC.64 R14, c[0x0][0x398] ;  /* 0x0000e600ff0ecb82 */ /* 0x000f220000000a00 */
[----:B------:R-:W-:Y:S01]  /*0de0*/  ISETP.GE.U32.AND P1, PT, R21, UR12, PT ;  /* 0x0000000c15007c0c */ /* 0x000fe2000bf26070 */
[----:B------:R0:W5:Y:S01]  /*0df0*/  @!P0 LDG.E R32, desc[UR10][R26.64] ;  /* 0x0000000a1a208981 */ /* 0x000162000c1e1900 */
[----:B------:R-:W-:-:S02]  /*0e00*/  SHF.R.S32.HI R3, RZ, 0x1f, R21 ;  /* 0x0000001fff037819 */ /* 0x000fc40000011415 */
[----:B------:R-:W-:-:S03]  /*0e10*/  @!P3 SHF.L.U32 R51, R6, 0x1, RZ ;  /* 0x000000010633b819 */ /* 0x000fc600000006ff */
[----:B------:R-:W4:Y:S01]  /*0e20*/  @!P2 LDC.64 R6, c[0x0][0x3f8] ;  /* 0x0000fe00ff06ab82 */ /* 0x000f220000000a00 */
[----:B------:R-:W-:Y:S01]  /*0e30*/  ISETP.GE.AND.EX P1, PT, R3, UR13, PT, P1 ;  /* 0x0000000d03007c0c */ /* 0x000fe2000bf26310 */
[----:B--2---:R-:W-:Y:S01]  /*0e40*/  @!P4 IMAD R8, R49, R12, RZ ;  /* 0x0000000c3108c224 */ /* 0x004fe200078e02ff */
[----:B------:R-:W-:-:S03]  /*0e50*/  @!P4 MOV R9, R61 ;  /* 0x0000003d0009c202 */ /* 0x000fc60000000f00 */
[----:B------:R-:W-:Y:S01]  /*0e60*/  @!P4 IMAD R49, R17, R13, R8 ;  /* 0x0000000d1131c224 */ /* 0x000fe200078e0208 */
[----:B------:R-:W-:Y:S02]  /*0e70*/  @!P4 MOV R8, R58 ;  /* 0x0000003a0008c202 */ /* 0x000fe40000000f00 */
[C---:B---3--:R-:W-:Y:S02]  /*0e80*/  @!P3 IADD3 R18, P5, PT, R51.reuse, R18, RZ ;  /* 0x000000123312b210 */ /* 0x048fe40007fbe0ff */
[----:B0-----:R-:W-:Y:S01]  /*0e90*/  @!P3 IADD3 R4, P0, PT, R51, R4, RZ ;  /* 0x000000043304b210 */ /* 0x001fe20007f1e0ff */
[----:B------:R-:W-:Y:S02]  /*0ea0*/  @!P4 IMAD.WIDE.U32 R12, R17, R12, R8 ;  /* 0x0000000c110cc225 */ /* 0x000fe400078e0008 */
[----:B------:R-:W0:Y:S01]  /*0eb0*/  @!P1 LDC.64 R8, c[0x0][0x3f8] ;  /* 0x0000fe00ff089b82 */ /* 0x000e220000000a00 */
[----:B------:R-:W-:Y:S02]  /*0ec0*/  CS2R R30, SRZ ;  /* 0x00000000001e7805 */ /* 0x000fe4000001ff00 */
[----:B------:R-:W-:-:S02]  /*0ed0*/  @!P3 IADD3.X R19, PT, PT, R16, R19, RZ, P5, !PT ;  /* 0x000000131013b210 */ /* 0x000fc40002ffe4ff */
[----:B------:R-:W-:Y:S02]  /*0ee0*/  @!P3 IADD3.X R5, PT, PT, R16, R5, RZ, P0, !PT ;  /* 0x000000051005b210 */ /* 0x000fe400007fe4ff */
[----:B------:R-:W-:Y:S01]  /*0ef0*/  @!P4 IADD3 R27, PT, PT, R13, R49, RZ ;  /* 0x000000310d1bc210 */ /* 0x000fe20007ffe0ff */
[----:B------:R2:W5:Y:S01]  /*0f00*/  @!P3 LDG.E R31, desc[UR10][R18.64] ;  /* 0x0000000a121fb981 */ /* 0x000562000c1e1900 */
[----:B------:R-:W-:Y:S01]  /*0f10*/  @!P4 SHF.L.U32 R13, R12, 0x1, RZ ;  /* 0x000000010c0dc819 */ /* 0x000fe200000006ff */
[----:B------:R-:W3:Y:S02]  /*0f20*/  @!P2 LDC.64 R16, c[0x0][0x3a0] ;  /* 0x0000e800ff10ab82 */ /* 0x000ee40000000a00 */
[----:B------:R2:W5:Y:S01]  /*0f30*/  @!P3 LDG.E R30, desc[UR10][R4.64] ;  /* 0x0000000a041eb981 */ /* 0x000562000c1e1900 */
[C---:B-1----:R-:W-:Y:S02]  /*0f40*/  @!P4 IADD3 R10, P0, PT, R13.reuse, R10, RZ ;  /* 0x0000000a0d0ac210 */ /* 0x042fe40007f1e0ff */
[----:B----4-:R-:W-:Y:S01]  /*0f50*/  @!P4 IADD3 R14, P3, PT, R13, R14, RZ ;  /* 0x0000000e0d0ec210 */ /* 0x010fe20007f7e0ff */
[----:B--2---:R-:W-:Y:S01]  /*0f60*/  @!P2 IMAD R18, R47, R6, RZ ;  /* 0x000000062f12a224 */ /* 0x004fe200078e02ff */
[----:B------:R-:W-:-:S02]  /*0f70*/  IADD3 R19, PT, PT, R25, 0x50, RZ ;  /* 0x0000005019137810 */ /* 0x000fc40007ffe0ff */
[----:B------:R-:W-:Y:S02]  /*0f80*/  @!P2 MOV R4, R58 ;  /* 0x0000003a0004a202 */ /* 0x000fe40000000f00 */
[----:B------:R-:W-:Y:S01]  /*0f90*/  @!P2 MOV R5, R61 ;  /* 0x0000003d0005a202 */ /* 0x000fe20000000f00 */
[----:B------:R-:W-:Y:S01]  /*0fa0*/  @!P2 IMAD R13, R29, R7, R18 ;  /* 0x000000071d0da224 */ /* 0x000fe200078e0212 */
[----:B------:R-:W-:Y:S02]  /*0fb0*/  ISETP.GE.U32.AND P5, PT, R19, UR12, PT ;  /* 0x0000000c13007c0c */ /* 0x000fe4000bfa6070 */
[----:B------:R-:W-:Y:S01]  /*0fc0*/  SHF.R.S32.HI R47, RZ, 0x1f, R19 ;  /* 0x0000001fff2f7819 */ /* 0x000fe20000011413 */
[----:B------:R-:W-:Y:S02]  /*0fd0*/  @!P2 IMAD.WIDE.U32 R6, R29, R6, R4 ;  /* 0x000000061d06a225 */ /* 0x000fe400078e0004 */
[----:B------:R-:W1:Y:S01]  /*0fe0*/  @!P2 LDC.64 R4, c[0x0][0x398] ;  /* 0x0000e600ff04ab82 */ /* 0x000e620000000a00 */
[----:B------:R-:W-:-:S02]  /*0ff0*/  ISETP.GE.AND.EX P5, PT, R47, UR13, PT, P5 ;  /* 0x0000000d2f007c0c */ /* 0x000fc4000bfa6350 */
[----:B------:R-:W-:Y:S02]  /*1000*/  @!P2 IADD3 R7, PT, PT, R7, R13, RZ ;  /* 0x0000000d0707a210 */ /* 0x000fe40007ffe0ff */
[----:B------:R-:W-:Y:S02]  /*1010*/  @!P4 SHF.L.U64.HI R12, R12, 0x1, R27 ;  /* 0x000000010c0cc819 */ /* 0x000fe4000001021b */
[C---:B------:R-:W-:Y:S02]  /*1020*/  @!P2 SHF.L.U32 R49, R6.reuse, 0x1, RZ ;  /* 0x000000010631a819 */ /* 0x040fe400000006ff */
[----:B------:R-:W-:Y:S01]  /*1030*/  @!P2 SHF.L.U64.HI R18, R6, 0x1, R7 ;  /* 0x000000010612a819 */ /* 0x000fe20000010207 */
[----:B0-----:R-:W-:Y:S01]  /*1040*/  @!P1 IMAD R6, R3, R8, RZ ;  /* 0x0000000803069224 */ /* 0x001fe200078e02ff */
[----:B------:R-:W-:Y:S02]  /*1050*/  @!P4 IADD3.X R11, PT, PT, R12, R11, RZ, P0, !PT ;  /* 0x0000000b0c0bc210 */ /* 0x000fe400007fe4ff */
[----:B------:R-:W-:-:S02]  /*1060*/  CS2R R28, SRZ ;  /* 0x00000000001c7805 */ /* 0x000fc4000001ff00 */
[----:B------:R-:W-:Y:S01]  /*1070*/  @!P4 IADD3.X R15, PT, PT, R12, R15, RZ, P3, !PT ;  /* 0x0000000f0c0fc210 */ /* 0x000fe20001ffe4ff */
[----:B------:R-:W-:Y:S01]  /*1080*/  @!P1 IMAD R51, R21, R9, R6 ;  /* 0x0000000915339224 */ /* 0x000fe200078e0206 */
[----:B------:R-:W0:Y:S01]  /*1090*/  @!P1 LDC.64 R12, c[0x0][0x3a0] ;  /* 0x0000e800ff0c9b82 */ /* 0x000e220000000a00 */
[----:B------:R-:W-:Y:S02]  /*10a0*/  IADD3 R20, PT, PT, R25, 0x58, RZ ;  /* 0x0000005819147810 */ /* 0x000fe40007ffe0ff */
[----:B------:R2:W5:Y:S01]  /*10b0*/  @!P4 LDG.E R28, desc[UR10][R14.64] ;  /* 0x0000000a0e1cc981 */ /* 0x000562000c1e1900 */
[----:B---3--:R-:W-:-:S03]  /*10c0*/  @!P2 IADD3 R16, P0, PT, R49, R16, RZ ;  /* 0x000000103110a210 */ /* 0x008fc60007f1e0ff */
[----:B------:R3:W5:Y:S01]  /*10d0*/  @!P4 LDG.E R29, desc[UR10][R10.64] ;  /* 0x0000000a0a1dc981 */ /* 0x000762000c1e1900 */
[----:B------:R-:W4:Y:S01]  /*10e0*/  @!P5 LDC.64 R6, c[0x0][0x3f8] ;  /* 0x0000fe00ff06db82 */ /* 0x000f220000000a00 */
[----:B------:R-:W-:Y:S02]  /*10f0*/  ISETP.GE.U32.AND P3, PT, R20, UR12, PT ;  /* 0x0000000c14007c0c */ /* 0x000fe4000bf66070 */
[----:B------:R-:W-:Y:S02]  /*1100*/  SHF.R.S32.HI R27, RZ, 0x1f, R20 ;  /* 0x0000001fff1b7819 */ /* 0x000fe40000011414 */
[----:B--2---:R-:W-:Y:S02]  /*1110*/  @!P1 MOV R14, R58 ;  /* 0x0000003a000e9202 */ /* 0x004fe40000000f00 */
[----:B------:R-:W-:Y:S01]  /*1120*/  @!P1 MOV R15, R61 ;  /* 0x0000003d000f9202 */ /* 0x000fe20000000f00 */
[----:B---3--:R-:W2:Y:S01]  /*1130*/  @!P1 LDC.64 R10, c[0x0][0x398] ;  /* 0x0000e600ff0a9b82 */ /* 0x008ea20000000a00 */
[----:B------:R-:W-:Y:S01]  /*1140*/  ISETP.GE.AND.EX P3, PT, R27, UR13, PT, P3 ;  /* 0x0000000d1b007c0c */ /* 0x000fe2000bf66330 */
[----:B------:R-:W-:Y:S01]  /*1150*/  @!P1 IMAD.WIDE.U32 R8, R21, R8, R14 ;  /* 0x0000000815089225 */ /* 0x000fe200078e000e */
[----:B------:R-:W-:-:S03]  /*1160*/  @!P2 IADD3.X R17, PT, PT, R18, R17, RZ, P0, !PT ;  /* 0x000000111211a210 */ /* 0x000fc600007fe4ff */
[----:B------:R-:W-:Y:S01]  /*1170*/  HFMA2 R3, -RZ, RZ, 0, 0 ;  /* 0x00000000ff037431 */ /* 0x000fe200000001ff */
[----:B-1----:R-:W-:Y:S02]  /*1180*/  @!P2 IADD3 R48, P0, PT, R49, R4, RZ ;  /* 0x000000043130a210 */ /* 0x002fe40007f1e0ff */
[----:B------:R-:W-:Y:S01]  /*1190*/  @!P1 IADD3 R9, PT, PT, R9, R51, RZ ;  /* 0x0000003309099210 */ /* 0x000fe20007ffe0ff */
[----:B------:R-:W1:Y:S01]  /*11a0*/  @!P5 LDC.64 R14, c[0x0][0x398] ;  /* 0x0000e600ff0edb82 */ /* 0x000e620000000a00 */
[----:B------:R-:W-:Y:S02]  /*11b0*/  @!P2 IADD3.X R49, PT, PT, R18, R5, RZ, P0, !PT ;  /* 0x000000051231a210 */ /* 0x000fe400007fe4ff */
[C---:B------:R-:W-:Y:S02]  /*11c0*/  @!P1 SHF.L.U32 R5, R8.reuse, 0x1, RZ ;  /* 0x0000000108059819 */ /* 0x040fe400000006ff */
[----:B------:R-:W-:Y:S01]  /*11d0*/  @!P1 SHF.L.U64.HI R22, R8, 0x1, R9 ;  /* 0x0000000108169819 */ /* 0x000fe20000010209 */
[----:B------:R3:W5:Y:S01]  /*11e0*/  @!P2 LDG.E R3, desc[UR10][R16.64] ;  /* 0x0000000a1003a981 */ /* 0x000762000c1e1900 */
[----:B------:R-:W-:Y:S01]  /*11f0*/  IADD3 R46, PT, PT, R25, 0x60, RZ ;  /* 0x00000060192e7810 */ /* 0x000fe20007ffe0ff */
[----:B------:R-:W1:Y:S01]  /*1200*/  @!P5 LDC.64 R8, c[0x0][0x3a0] ;  /* 0x0000e800ff08db82 */ /* 0x000e620000000a00 */
[----:B0-----:R-:W-:Y:S01]  /*1210*/  @!P1 IADD3 R50, P4, PT, R5, R12, RZ ;  /* 0x0000000c05329210 */ /* 0x001fe20007f9e0ff */
[----:B----4-:R-:W-:-:S02]  /*1220*/  @!P5 IMAD R12, R47, R6, RZ ;  /* 0x000000062f0cd224 */ /* 0x010fc400078e02ff */
[----:B------:R-:W-:Y:S01]  /*1230*/  HFMA2 R4, -RZ, RZ, 0, 0 ;  /* 0x00000000ff047431 */ /* 0x000fe200000001ff */
[----:B------:R-:W-:Y:S02]  /*1240*/  ISETP.GE.U32.AND P0, PT, R46, UR12, PT ;  /* 0x0000000c2e007c0c */ /* 0x000fe4000bf06070 */
[----:B------:R-:W-:Y:S01]  /*1250*/  SHF.R.S32.HI R21, RZ, 0x1f, R46 ;  /* 0x0000001fff157819 */ /* 0x000fe2000001142e */
[----:B---3--:R-:W0:Y:S01]  /*1260*/  @!P3 LDC.64 R16, c[0x0][0x3f8] ;  /* 0x0000fe00ff10bb82 */ /* 0x008e220000000a00 */
[----:B------:R-:W-:Y:S01]  /*1270*/  @!P1 IADD3.X R51, PT, PT, R22, R13, RZ, P4, !PT ;  /* 0x0000000d16339210 */ /* 0x000fe200027fe4ff */
[----:B------:R-:W-:Y:S01]  /*1280*/  @!P5 IMAD R7, R19, R7, R12 ;  /* 0x000000071307d224 */ /* 0x000fe200078e020c */
[----:B------:R-:W-:Y:S02]  /*1290*/  @!P5 MOV R12, R58 ;  /* 0x0000003a000cd202 */ /* 0x000fe40000000f00 */
[----:B------:R-:W-:Y:S01]  /*12a0*/  @!P5 MOV R13, R61 ;  /* 0x0000003d000dd202 */ /* 0x000fe20000000f00 */
[----:B------:R3:W5:Y:S01]  /*12b0*/  @!P2 LDG.E R4, desc[UR10][R48.64] ;  /* 0x0000000a3004a981 */ /* 0x000762000c1e1900 */
[----:B------:R-:W-:Y:S01]  /*12c0*/  ISETP.GE.AND.EX P0, PT, R21, UR13, PT, P0 ;  /* 0x0000000d15007c0c */ /* 0x000fe2000bf06300 */
[----:B------:R-:W-:-:S04]  /*12d0*/  @!P5 IMAD.WIDE.U32 R12, R19, R6, R12 ;  /* 0x00000006130cd225 */ /* 0x000fc800078e000c */
[----:B------:R-:W-:Y:S01]  /*12e0*/  HFMA2 R6, -RZ, RZ, 0, 0 ;  /* 0x00000000ff067431 */ /* 0x000fe200000001ff */
[----:B--2---:R-:W-:Y:S02]  /*12f0*/  @!P1 IADD3 R18, P2, PT, R5, R10, RZ ;  /* 0x0000000a05129210 */ /* 0x004fe40007f5e0ff */
[----:B------:R-:W-:Y:S02]  /*1300*/  MOV R5, RZ ;  /* 0x000000ff00057202 */ /* 0x000fe40000000f00 */
[----:B------:R-:W-:Y:S02]  /*1310*/  @!P1 IADD3.X R19, PT, PT, R22, R11, RZ, P2, !PT ;  /* 0x0000000b16139210 */ /* 0x000fe400017fe4ff */
[----:B------:R-:W-:Y:S02]  /*1320*/  @!P5 IADD3 R13, PT, PT, R13, R7, RZ ;  /* 0x000000070d0dd210 */ /* 0x000fe40007ffe0ff */
[C---:B------:R-:W-:Y:S01]  /*1330*/  @!P5 SHF.L.U32 R7, R12.reuse, 0x1, RZ ;  /* 0x000000010c07d819 */ /* 0x040fe200000006ff */
[----:B------:R-:W2:Y:S01]  /*1340*/  @!P0 LDC.64 R10, c[0x0][0x3f8] ;  /* 0x0000fe00ff0a8b82 */ /* 0x000ea20000000a00 */
[----:B------:R-:W5:Y:S01]  /*1350*/  @!P1 LDG.E R5, desc[UR10][R50.64] ;  /* 0x0000000a32059981 */ /* 0x000f62000c1e1900 */
[----:B------:R-:W-:-:S03]  /*1360*/  @!P5 SHF.L.U64.HI R22, R12, 0x1, R13 ;  /* 0x000000010c16d819 */ /* 0x000fc6000001020d */
[----:B------:R4:W5:Y:S01]  /*1370*/  @!P1 LDG.E R6, desc[UR10][R18.64] ;  /* 0x0000000a12069981 */ /* 0x000962000c1e1900 */
[----:B-1----:R-:W-:Y:S02]  /*1380*/  @!P5 IADD3 R26, P1, PT, R7, R8, RZ ;  /* 0x00000008071ad210 */ /* 0x002fe40007f3e0ff */
[----:B---3--:R-:W-:Y:S01]  /*1390*/  IADD3 R48, PT, PT, R25, 0x68, RZ ;  /* 0x0000006819307810 */ /* 0x008fe20007ffe0ff */
[----:B------:R-:W1:Y:S01]  /*13a0*/  @!P3 LDC.64 R12, c[0x0][0x3a0] ;  /* 0x0000e800ff0cbb82 */ /* 0x000e620000000a00 */
[----:B------:R-:W-:Y:S01]  /*13b0*/  @!P5 IADD3 R14, P2, PT, R7, R14, RZ ;  /* 0x0000000e070ed210 */ /* 0x000fe20007f5e0ff */
[----:B0-----:R-:W-:Y:S01]  /*13c0*/  @!P3 IMAD R7, R27, R16, RZ ;  /* 0x000000101b07b224 */ /* 0x001fe200078e02ff */
[----:B------:R-:W-:Y:S02]  /*13d0*/  @!P5 IADD3.X R27, PT, PT, R22, R9, RZ, P1, !PT ;  /* 0x00000009161bd210 */ /* 0x000fe40000ffe4ff */
[----:B------:R-:W-:Y:S02]  /*13e0*/  ISETP.GE.U32.AND P1, PT, R48, UR12, PT ;  /* 0x0000000c30007c0c */ /* 0x000fe4000bf26070 */
[----:B------:R-:W-:Y:S01]  /*13f0*/  SHF.R.S32.HI R49, RZ, 0x1f, R48 ;  /* 0x0000001fff317819 */ /* 0x000fe20000011430 */
[----:B----4-:R-:W0:Y:S01]  /*1400*/  @!P3 LDC.64 R18, c[0x0][0x398] ;  /* 0x0000e600ff12bb82 */ /* 0x010e220000000a00 */
[----:B------:R-:W-:-:S02]  /*1410*/  @!P3 MOV R8, R58 ;  /* 0x0000003a0008b202 */ /* 0x000fc40000000f00 */
[----:B------:R-:W-:Y:S02]  /*1420*/  ISETP.GE.AND.EX P1, PT, R49, UR13, PT, P1 ;  /* 0x0000000d31007c0c */ /* 0x000fe4000bf26310 */
[----:B------:R-:W-:Y:S01]  /*1430*/  @!P3 MOV R9, R61 ;  /* 0x0000003d0009b202 */ /* 0x000fe20000000f00 */
[----:B------:R-:W-:Y:S01]  /*1440*/  @!P3 IMAD R47, R20, R17, R7 ;  /* 0x00000011142fb224 */ /* 0x000fe200078e0207 */
[----:B------:R-:W-:Y:S01]  /*1450*/  @!P5 IADD3.X R15, PT, PT, R22, R15, RZ, P2, !PT ;  /* 0x0000000f160fd210 */ /* 0x000fe200017fe4ff */
[----:B------:R-:W-:Y:S01]  /*1460*/  @!P3 IMAD.WIDE.U32 R16, R20, R16, R8 ;  /* 0x000000101410b225 */ /* 0x000fe200078e0008 */
[----:B------:R-:W-:Y:S01]  /*1470*/  MOV R8, RZ ;  /* 0x000000ff00087202 */ /* 0x000fe20000000f00 */
[----:B------:R-:W-:Y:S02]  /*1480*/  UIMAD.WIDE UR8, UR6, 0x8, UR8 ;  /* 0x00000008060878a5 */ /* 0x000fe4000f8e0208 */
[----:B--2---:R-:W-:-:S04]  /*1490*/  @!P0 IMAD R51, R21, R10, RZ ;  /* 0x0000000a15338224 */ /* 0x004fc800078e02ff */
[----:B------:R-:W2:Y:S01]  /*14a0*/  @!P1 LDC.64 R20, c[0x0][0x3f8] ;  /* 0x0000fe00ff149b82 */ /* 0x000ea20000000a00 */
[----:B------:R3:W5:Y:S01]  /*14b0*/  @!P5 LDG.E R8, desc[UR10][R14.64] ;  /* 0x0000000a0e08d981 */ /* 0x000762000c1e1900 */
[----:B------:R-:W-:Y:S01]  /*14c0*/  HFMA2 R7, -RZ, RZ, 0, 0 ;  /* 0x00000000ff077431 */ /* 0x000fe200000001ff */
[----:B------:R-:W-:Y:S01]  /*14d0*/  @!P3 IADD3 R9, PT, PT, R17, R47, RZ ;  /* 0x0000002f1109b210 */ /* 0x000fe20007ffe0ff */
[----:B------:R-:W-:Y:S01]  /*14e0*/  @!P0 IMAD R51, R46, R11, R51 ;  /* 0x0000000b2e338224 */ /* 0x000fe200078e0233 */
[C---:B------:R-:W-:Y:S02]  /*14f0*/  @!P3 SHF.L.U32 R57, R16.reuse, 0x1, RZ ;  /* 0x000000011039b819 */ /* 0x040fe400000006ff */
[----:B---3--:R-:W-:Y:S01]  /*1500*/  @!P0 MOV R14, R58 ;  /* 0x0000003a000e8202 */ /* 0x008fe20000000f00 */
[----:B------:R3:W5:Y:S01]  /*1510*/  @!P5 LDG.E R7, desc[UR10][R26.64] ;  /* 0x0000000a1a07d981 */ /* 0x000762000c1e1900 */
[----:B------:R-:W-:Y:S02]  /*1520*/  @!P0 MOV R15, R61 ;  /* 0x0000003d000f8202 */ /* 0x000fe40000000f00 */
[----:B------:R-:W-:-:S02]  /*1530*/  @!P3 SHF.L.U64.HI R24, R16, 0x1, R9 ;  /* 0x000000011018b819 */ /* 0x000fc40000010209 */
[----:B-1----:R-:W-:Y:S01]  /*1540*/  @!P3 IADD3 R52, P2, PT, R57, R12, RZ ;  /* 0x0000000c3934b210 */ /* 0x002fe20007f5e0ff */
[----:B------:R-:W-:Y:S01]  /*1550*/  @!P0 IMAD.WIDE.U32 R46, R46, R10, R14 ;  /* 0x0000000a2e2e8225 */ /* 0x000fe200078e000e */
[----:B------:R-:W-:Y:S01]  /*1560*/  MOV R14, UR8 ;  /* 0x00000008000e7c02 */ /* 0x000fe20008000f00 */
[----:B------:R-:W1:Y:S01]  /*1570*/  @!P0 LDC.64 R16, c[0x0][0x398] ;  /* 0x0000e600ff108b82 */ /* 0x000e620000000a00 */
[----:B------:R-:W-:Y:S02]  /*1580*/  MOV R15, UR9 ;  /* 0x00000009000f7c02 */ /* 0x000fe40008000f00 */
[----:B------:R-:W-:Y:S02]  /*1590*/  IADD3 R22, PT, PT, R25, 0x70, RZ ;  /* 0x0000007019167810 */ /* 0x000fe40007ffe0ff */
[----:B------:R-:W-:Y:S02]  /*15a0*/  @!P3 IADD3.X R53, PT, PT, R24, R13, RZ, P2, !PT ;  /* 0x0000000d1835b210 */ /* 0x000fe400017fe4ff */
[----:B------:R-:W4:Y:S01]  /*15b0*/  LDG.E.64 R14, desc[UR10][R14.64] ;  /* 0x0000000a0e0e7981 */ /* 0x000f22000c1e1b00 */
[----:B------:R-:W-:Y:S01]  /*15c0*/  ISETP.GE.U32.AND P2, PT, R22, UR12, PT ;  /* 0x0000000c16007c0c */ /* 0x000fe2000bf46070 */
[----:B------:R-:W1:Y:S01]  /*15d0*/  @!P0 LDC.64 R12, c[0x0][0x3a0] ;  /* 0x0000e800ff0c8b82 */ /* 0x000e620000000a00 */
[----:B---3--:R-:W-:-:S02]  /*15e0*/  SHF.R.S32.HI R27, RZ, 0x1f, R22 ;  /* 0x0000001fff1b7819 */ /* 0x008fc40000011416 */
[----:B0-----:R-:W-:Y:S02]  /*15f0*/  @!P3 IADD3 R56, P5, PT, R57, R18, RZ ;  /* 0x000000123938b210 */ /* 0x001fe40007fbe0ff */
[----:B------:R-:W-:Y:S01]  /*1600*/  ISETP.GE.AND.EX P2, PT, R27, UR13, PT, P2 ;  /* 0x0000000d1b007c0c */ /* 0x000fe2000bf46320 */
[----:B--2---:R-:W-:Y:S01]  /*1610*/  @!P1 IMAD R49, R49, R20, RZ ;  /* 0x0000001431319224 */ /* 0x004fe200078e02ff */
[----:B------:R-:W-:Y:S01]  /*1620*/  @!P0 IADD3 R47, PT, PT, R47, R51, RZ ;  /* 0x000000332f2f8210 */ /* 0x000fe20007ffe0ff */
[----:B------:R-:W0:Y:S01]  /*1630*/  @!P1 LDC.64 R10, c[0x0][0x3a0] ;  /* 0x0000e800ff0a9b82 */ /* 0x000e220000000a00 */
[----:B------:R-:W-:Y:S02]  /*1640*/  @!P3 IADD3.X R57, PT, PT, R24, R19, RZ, P5, !PT ;  /* 0x000000131839b210 */ /* 0x000fe40002ffe4ff */
[----:B------:R-:W-:Y:S02]  /*1650*/  @!P1 MOV R18, R58 ;  /* 0x0000003a00129202 */ /* 0x000fe40000000f00 */
[----:B------:R-:W-:-:S02]  /*1660*/  @!P1 MOV R19, R61 ;  /* 0x0000003d00139202 */ /* 0x000fc40000000f00 */
[----:B------:R-:W-:Y:S02]  /*1670*/  IADD3 R54, PT, PT, R25, 0x78, RZ ;  /* 0x0000007819367810 */ /* 0x000fe40007ffe0ff */
[----:B------:R-:W-:Y:S01]  /*1680*/  @!P0 SHF.L.U64.HI R24, R46, 0x1, R47 ;  /* 0x000000012e188819 */ /* 0x000fe2000001022f */
[----:B------:R-:W-:Y:S01]  /*1690*/  @!P1 IMAD R47, R48, R21, R49 ;  /* 0x00000015302f9224 */ /* 0x000fe200078e0231 */
[----:B------:R-:W-:Y:S01]  /*16a0*/  ISETP.GE.U32.AND P4, PT, R54, UR12, PT ;  /* 0x0000000c36007c0c */ /* 0x000fe2000bf86070 */
[----:B------:R-:W-:Y:S01]  /*16b0*/  @!P1 IMAD.WIDE.U32 R48, R48, R20, R18 ;  /* 0x0000001430309225 */ /* 0x000fe200078e0012 */
[----:B------:R-:W-:Y:S01]  /*16c0*/  SHF.R.S32.HI R25, RZ, 0x1f, R54 ;  /* 0x0000001fff197819 */ /* 0x000fe20000011436 */
[----:B------:R-:W2:Y:S03]  /*16d0*/  @!P1 LDC.64 R18, c[0x0][0x398] ;  /* 0x0000e600ff129b82 */ /* 0x000ea60000000a00 */
[----:B------:R-:W-:-:S05]  /*16e0*/  ISETP.GE.AND.EX P4, PT, R25, UR13, PT, P4 ;  /* 0x0000000d19007c0c */ /* 0x000fca000bf86340 */
[----:B------:R-:W3:Y:S01]  /*16f0*/  @!P2 LDC.64 R20, c[0x0][0x3f8] ;  /* 0x0000fe00ff14ab82 */ /* 0x000ee20000000a00 */
[----:B------:R-:W-:Y:S02]  /*1700*/  @!P0 SHF.L.U32 R51, R46, 0x1, RZ ;  /* 0x000000012e338819 */ /* 0x000fe400000006ff */
[----:B------:R-:W-:Y:S02]  /*1710*/  @!P1 IADD3 R47, PT, PT, R49, R47, RZ ;  /* 0x0000002f312f9210 */ /* 0x000fe40007ffe0ff */
[C---:B-1----:R-:W-:Y:S02]  /*1720*/  @!P0 IADD3 R50, P5, PT, R51.reuse, R12, RZ ;  /* 0x0000000c33328210 */ /* 0x042fe40007fbe0ff */
[----:B------:R-:W-:Y:S02]  /*1730*/  @!P0 IADD3 R16, P6, PT, R51, R16, RZ ;  /* 0x0000001033108210 */ /* 0x000fe40007fde0ff */
[C---:B------:R-:W-:Y:S02]  /*1740*/  @!P0 IADD3.X R51, PT, PT, R24.reuse, R13, RZ, P5, !PT ;  /* 0x0000000d18338210 */ /* 0x040fe40002ffe4ff */
[----:B------:R-:W-:Y:S01]  /*1750*/  @!P0 IADD3.X R17, PT, PT, R24, R17, RZ, P6, !PT ;  /* 0x0000001118118210 */ /* 0x000fe200037fe4ff */
[----:B------:R-:W1:Y:S01]  /*1760*/  @!P4 LDC.64 R12, c[0x0][0x3f8] ;  /* 0x0000fe00ff0ccb82 */ /* 0x000e620000000a00 */
[----:B------:R-:W-:-:S02]  /*1770*/  @!P1 SHF.L.U32 R55, R48, 0x1, RZ ;  /* 0x0000000130379819 */ /* 0x000fc400000006ff */
[----:B------:R-:W-:Y:S02]  /*1780*/  @!P1 SHF.L.U64.HI R24, R48, 0x1, R47 ;  /* 0x0000000130189819 */ /* 0x000fe4000001022f */
[----:B------:R-:W-:Y:S02]  /*1790*/  CS2R R48, SRZ ;  /* 0x0000000000307805 */ /* 0x000fe4000001ff00 */
[----:B------:R-:W-:Y:S01]  /*17a0*/  MOV R47, RZ ;  /* 0x000000ff002f7202 */ /* 0x000fe20000000f00 */
[----:B------:R-:W-:Y:S02]  /*17b0*/  HFMA2 R9, -RZ, RZ, 0, 0 ;  /* 0x00000000ff097431 */ /* 0x000fe400000001ff */
[----:B------:R-:W-:Y:S01]  /*17c0*/  HFMA2 R46, -RZ, RZ, 0, 0 ;  /* 0x00000000ff2e7431 */ /* 0x000fe200000001ff */
[----:B------:R-:W5:Y:S04]  /*17d0*/  @!P0 LDG.E R48, desc[UR10][R50.64] ;  /* 0x0000000a32308981 */ /* 0x000f68000c1e1900 */
[----:B------:R0:W5:Y:S01]  /*17e0*/  @!P0 LDG.E R47, desc[UR10][R16.64] ;  /* 0x0000000a102f8981 */ /* 0x000162000c1e1900 */
[----:B--2---:R-:W-:Y:S01]  /*17f0*/  @!P1 IADD3 R26, P0, PT, R55, R18, RZ ;  /* 0x00000012371a9210 */ /* 0x004fe20007f1e0ff */
[----:B---3--:R-:W-:-:S02]  /*1800*/  @!P2 IMAD R18, R27, R20, RZ ;  /* 0x000000141b12a224 */ /* 0x008fc400078e02ff */
[----:B------:R2:W5:Y:S01]  /*1810*/  @!P3 LDG.E R9, desc[UR10][R52.64] ;  /* 0x0000000a3409b981 */ /* 0x000562000c1e1900 */
[----:B------:R-:W-:Y:S01]  /*1820*/  @!P1 IADD3.X R27, PT, PT, R24, R19, RZ, P0, !PT ;  /* 0x00000013181b9210 */ /* 0x000fe200007fe4ff */
[C---:B------:R-:W-:Y:S02]  /*1830*/  @!P2 IMAD R19, R22.reuse, R21, R18 ;  /* 0x000000151613a224 */ /* 0x040fe400078e0212 */
[----:B------:R-:W5:Y:S01]  /*1840*/  @!P3 LDG.E R46, desc[UR10][R56.64] ;  /* 0x0000000a382eb981 */ /* 0x000f62000c1e1900 */
[----:B0-----:R-:W-:Y:S02]  /*1850*/  @!P2 MOV R16, R58 ;  /* 0x0000003a0010a202 */ /* 0x001fe40000000f00 */
[----:B------:R-:W-:Y:S02]  /*1860*/  @!P2 MOV R17, R61 ;  /* 0x0000003d0011a202 */ /* 0x000fe40000000f00 */
[----:B--2---:R-:W-:Y:S01]  /*1870*/  @!P1 IADD3 R52, P3, PT, R55, R10, RZ ;  /* 0x0000000a37349210 */ /* 0x004fe20007f7e0ff */
[----:B------:R-:W-:-:S03]  /*1880*/  @!P2 IMAD.WIDE.U32 R20, R22, R20, R16 ;  /* 0x000000141614a225 */ /* 0x000fc600078e0010 */
[----:B------:R-:W-:Y:S02]  /*1890*/  @!P1 IADD3.X R53, PT, PT, R24, R11, RZ, P3, !PT ;  /* 0x0000000b18359210 */ /* 0x000fe40001ffe4ff */
[----:B------:R-:W-:Y:S01]  /*18a0*/  CS2R R50, SRZ ;  /* 0x0000000000327805 */ /* 0x000fe2000001ff00 */
[----:B------:R-:W0:Y:S01]  /*18b0*/  @!P2 LDC.64 R10, c[0x0][0x3a0] ;  /* 0x0000e800ff0aab82 */ /* 0x000e220000000a00 */
[----:B------:R-:W-:Y:S01]  /*18c0*/  @!P2 IADD3 R19, PT, PT, R21, R19, RZ ;  /* 0x000000131513a210 */ /* 0x000fe20007ffe0ff */
[----:B-1----:R-:W-:Y:S01]  /*18d0*/  @!P4 IMAD R25, R25, R12, RZ ;  /* 0x0000000c1919c224 */ /* 0x002fe200078e02ff */
[----:B------:R-:W-:Y:S02]  /*18e0*/  @!P4 MOV R18, R58 ;  /* 0x0000003a0012c202 */ /* 0x000fe40000000f00 */
[----:B------:R1:W5:Y:S01]  /*18f0*/  @!P1 LDG.E R50, desc[UR10][R26.64] ;  /* 0x0000000a1a329981 */ /* 0x000362000c1e1900 */
[----:B------:R-:W-:Y:S02]  /*1900*/  @!P2 SHF.L.U64.HI R22, R20, 0x1, R19 ;  /* 0x000000011416a819 */ /* 0x000fe40000010213 */
[----:B------:R-:W2:Y:S01]  /*1910*/  @!P2 LDC.64 R16, c[0x0][0x398] ;  /* 0x0000e600ff10ab82 */ /* 0x000ea20000000a00 */
[----:B------:R-:W-:Y:S01]  /*1920*/  @!P4 MOV R19, R61 ;  /* 0x0000003d0013c202 */ /* 0x000fe20000000f00 */
[----:B------:R3:W5:Y:S01]  /*1930*/  @!P1 LDG.E R49, desc[UR10][R52.64] ;  /* 0x0000000a34319981 */ /* 0x000762000c1e1900 */
[----:B-1----:R-:W-:-:S02]  /*1940*/  @!P4 IMAD R27, R54, R13, R25 ;  /* 0x0000000d361bc224 */ /* 0x002fc400078e0219 */
[----:B------:R-:W-:-:S03]  /*1950*/  @!P4 IMAD.WIDE.U32 R54, R54, R12, R18 ;  /* 0x0000000c3636c225 */ /* 0x000fc600078e0012 */
[----:B------:R-:W1:Y:S08]  /*1960*/  LDC.64 R24, c[0x0][0x3a8] ;  /* 0x0000ea00ff187b82 */ /* 0x000e700000000a00 */
[----:B------:R-:W1:Y:S08]  /*1970*/  @!P4 LDC.64 R12, c[0x0][0x3a0] ;  /* 0x0000e800ff0ccb82 */ /* 0x000e700000000a00 */
[----:B------:R-:W1:Y:S01]  /*1980*/  @!P4 LDC.64 R18, c[0x0][0x398] ;  /* 0x0000e600ff12cb82 */ /* 0x000e620000000a00 */
[----:B---3--:R-:W-:-:S04]  /*1990*/  @!P2 SHF.L.U32 R53, R20, 0x1, RZ ;  /* 0x000000011435a819 */ /* 0x008fc800000006ff */
[----:B0-----:R-:W-:-:S04]  /*19a0*/  @!P2 IADD3 R56, P1, PT, R53, R10, RZ ;  /* 0x0000000a3538a210 */ /* 0x001fc80007f3e0ff */
[----:B------:R-:W-:Y:S02]  /*19b0*/  @!P2 IADD3.X R57, PT, PT, R22, R11, RZ, P1, !PT ;  /* 0x0000000b1639a210 */ /* 0x000fe40000ffe4ff */
[----:B--2---:R-:W-:Y:S02]  /*19c0*/  @!P2 IADD3 R26, P1, PT, R53, R16, RZ ;  /* 0x00000010351aa210 */ /* 0x004fe40007f3e0ff */
[----:B------:R-:W-:Y:S01]  /*19d0*/  @!P4 IADD3 R53, PT, PT, R55, R27, RZ ;  /* 0x0000001b3735c210 */ /* 0x000fe20007ffe0ff */
[----:B------:R0:W5:Y:S01]  /*19e0*/  @!P2 LDG.E R51, desc[UR10][R56.64] ;  /* 0x0000000a3833a981 */ /* 0x000162000c1e1900 */
[----:B------:R-:W-:Y:S02]  /*19f0*/  LOP3.LUT R52, R44, 0xffff, RZ, 0xc0, !PT ;  /* 0x0000ffff2c347812 */ /* 0x000fe400078ec0ff */
[C---:B------:R-:W-:Y:S02]  /*1a00*/  @!P4 SHF.L.U32 R55, R54.reuse, 0x1, RZ ;  /* 0x000000013637c819 */ /* 0x040fe400000006ff */
[----:B------:R-:W-:Y:S01]  /*1a10*/  @!P4 SHF.L.U64.HI R10, R54, 0x1, R53 ;  /* 0x00000001360ac819 */ /* 0x000fe20000010235 */
[----:B------:R-:W-:Y:S01]  /*1a20*/  HFMA2 R53, -RZ, RZ, 0, 0 ;  /* 0x00000000ff357431 */ /* 0x000fe200000001ff */
[----:B------:R-:W-:Y:S01]  /*1a30*/  @!P2 IADD3.X R27, PT, PT, R22, R17, RZ, P1, !PT ;  /* 0x00000011161ba210 */ /* 0x000fe20000ffe4ff */
[----:B------:R-:W-:Y:S01]  /*1a40*/  IMAD R11, R23, 0x78, R52 ;  /* 0x00000078170b7824 */ /* 0x000fe200078e0234 */
[----:B-1----:R-:W-:-:S02]  /*1a50*/  @!P4 IADD3 R16, P1, PT, R55, R12, RZ ;  /* 0x0000000c3710c210 */ /* 0x002fc40007f3e0ff */
[----:B------:R-:W-:Y:S02]  /*1a60*/  @!P4 IADD3 R18, P3, PT, R55, R18, RZ ;  /* 0x000000123712c210 */ /* 0x000fe40007f7e0ff */
[----:B------:R-:W-:Y:S01]  /*1a70*/  CS2R R54, SRZ ;  /* 0x0000000000367805 */ /* 0x000fe2000001ff00 */
[----:B------:R-:W-:Y:S01]  /*1a80*/  IMAD.WIDE R24, R11, 0x4, R24 ;  /* 0x000000040b187825 */ /* 0x000fe200078e0218 */
[C---:B------:R-:W-:Y:S02]  /*1a90*/  @!P4 IADD3.X R17, PT, PT, R10.reuse, R13, RZ, P1, !PT ;  /* 0x0000000d0a11c210 */ /* 0x040fe40000ffe4ff */
[----:B------:R-:W-:Y:S01]  /*1aa0*/  @!P4 IADD3.X R19, PT, PT, R10, R19, RZ, P3, !PT ;  /* 0x000000130a13c210 */ /* 0x000fe20001ffe4ff */
[----:B------:R0:W5:Y:S04]  /*1ab0*/  @!P2 LDG.E R53, desc[UR10][R26.64] ;  /* 0x0000000a1a35a981 */ /* 0x000168000c1e1900 */
[----:B------:R0:W5:Y:S04]  /*1ac0*/  @!P4 LDG.E R55, desc[UR10][R16.64] ;  /* 0x0000000a1037c981 */ /* 0x000168000c1e1900 */
[----:B------:R0:W5:Y:S04]  /*1ad0*/  @!P4 LDG.E R54, desc[UR10][R18.64] ;  /* 0x0000000a1236c981 */ /* 0x000168000c1e1900 */
[----:B------:R0:W5:Y:S01]  /*1ae0*/  LDG.E.64 R12, desc[UR10][R24.64] ;  /* 0x0000000a180c7981 */ /* 0x000162000c1e1b00 */
[----:B------:R-:W-:-:S13]  /*1af0*/  ISETP.NE.AND P0, PT, RZ, UR7, PT ;  /* 0x00000007ff007c0c */ /* 0x000fda000bf05270 */
[----:B------:R-:W1:Y:S02]  /*1b00*/  @P0 LDC.64 R20, c[0x0][0x3b0] ;  /* 0x0000ec00ff140b82 */ /* 0x000e640000000a00 */
[----:B-1----:R-:W-:Y:S01]  /*1b10*/  @P0 IMAD.WIDE R20, R11, 0x4, R20 ;  /* 0x000000040b140825 */ /* 0x002fe200078e0214 */
[----:B------:R-:W-:-:S06]  /*1b20*/  CS2R R10, SRZ ;  /* 0x00000000000a7805 */ /* 0x000fcc000001ff00 */
[----:B------:R0:W5:Y:S01]  /*1b30*/  @P0 LDG.E.64 R10, desc[UR10][R20.64] ;  /* 0x0000000a140a0981 */ /* 0x000162000c1e1b00 */
[----:B------:R-:W-:Y:S01]  /*1b40*/  UISETP.NE.AND UP1, UPT, UR7, URZ, UPT ;  /* 0x000000ff0700728c */ /* 0x000fe2000bf25270 */
[----:B------:R-:W-:Y:S01]  /*1b50*/  UMOV UR12, 0x3f800000 ;  /* 0x3f800000000c7882 */ /* 0x000fe20000000000 */
[----:B----4-:R-:W-:-:S13]  /*1b60*/  R2UR UR9, R14 ;  /* 0x000000000e0972ca */ /* 0x010fda00000e0000 */
[----:B------:R-:W-:-:S05]  /*1b70*/  MOV R14, UR9 ;  /* 0x00000009000e7c02 */ /* 0x000fca0008000f00 */
[----:B------:R-:W-:-:S05]  /*1b80*/  FFMA.FTZ R15, -R14, UR9, R15 ;  /* 0x000000090e0f7c23 */ /* 0x000fca000801010f */
[----:B------:R-:W-:-:S13]  /*1b90*/  FSETP.GTU.FTZ.AND P0, PT, R15, RZ, PT ;  /* 0x000000ff0f00720b */ /* 0x000fda0003f1c000 */
[----:B------:R-:W-:-:S05]  /*1ba0*/  VOTEU.ANY UP0, P0 ;  /* 0x0000000000ff7886 */ /* 0x000fca0000000100 */
[----:B------:R-:W1:Y:S01]  /*1bb0*/  @UP0 LDCU UR5, c[0x0][0x3c0] ;  /* 0x00007800ff0507ac */ /* 0x000e620008000800 */
[----:B------:R-:W-:-:S13]  /*1bc0*/  PLOP3.LUT P0, PT, PT, PT, UP0, 0x80, 0x8 ;  /* 0x000000000008781c */ /* 0x000fda0003f0f008 */
[----:B-1----:R-:W-:-:S06]  /*1bd0*/  @P0 FADD.FTZ R14, R15, UR5 ;  /* 0x000000050f0e0e21 */ /* 0x002fcc0008010000 */
[----:B------:R-:W1:Y:S02]  /*1be0*/  @P0 MUFU.RSQ R14, R14 ;  /* 0x0000000e000e0308 */ /* 0x000e640000001400 */
[----:B-1----:R-:W-:-:S13]  /*1bf0*/  @P0 R2UR UR5, R14 ;  /* 0x000000000e0502ca */ /* 0x002fda00000e0000 */
[----:B------:R-:W-:Y:S01]  /*1c00*/  @UP0 UMOV UR12, UR5 ;  /* 0x00000005000c0c82 */ /* 0x000fe20008000000 */
[----:B0-----:R-:W-:Y:S05]  /*1c10*/  BRA.U UP1, `(.L_x_661) ;  /* 0x0000001101847547 */ /* 0x001fea000b800000 */
[--C-:B-----5:R-:W-:Y:S02]  /*1c20*/  HADD2.F32 R16, -RZ, R43.reuse.H0_H0 ;  /* 0x2000002bff107230 */ /* 0x120fe40000004100 */
[----:B------:R-:W-:Y:S02]  /*1c30*/  HADD2.F32 R17, -RZ, R43.H1_H1 ;  /* 0x3000002bff117230 */ /* 0x000fe40000004100 */
[--C-:B------:R-:W-:Y:S02]  /*1c40*/  HADD2.F32 R15, -RZ, R42.reuse.H0_H0 ;  /* 0x2000002aff0f7230 */ /* 0x100fe40000004100 */
[----:B------:R-:W-:Y:S01]  /*1c50*/  FADD.FTZ R16, R16, -UR9 ;  /* 0x8000000910107e21 */ /* 0x000fe20008010000 */
[----:B------:R-:W-:Y:S02]  /*1c60*/  HADD2.F32 R14, -RZ, R42.H1_H1 ;  /* 0x3000002aff0e7230 */ /* 0x000fe40000004100 */
[----:B------:R-:W-:Y:S01]  /*1c70*/  FADD.FTZ R17, R17, -UR9 ;  /* 0x8000000911117e21 */ /* 0x000fe20008010000 */
[----:B------:R-:W-:-:S02]  /*1c80*/  HADD2.F32 R22, -RZ, R41.H0_H0 ;  /* 0x20000029ff167230 */ /* 0x000fc40000004100 */
[----:B------:R-:W-:Y:S01]  /*1c90*/  FMUL.FTZ R21, R12, R15 ;  /* 0x0000000f0c157220 */ /* 0x000fe20000410000 */
[----:B------:R-:W-:Y:S01]  /*1ca0*/  FMUL.FTZ R16, R16, UR12 ;  /* 0x0000000c10107c20 */ /* 0x000fe20008410000 */
[----:B------:R-:W-:Y:S01]  /*1cb0*/  FMUL.FTZ R19, R17, UR12 ;  /* 0x0000000c11137c20 */ /* 0x000fe20008410000 */
[----:B------:R-:W-:Y:S01]  /*1cc0*/  FMUL.FTZ R18, R13, R14 ;  /* 0x0000000e0d127220 */ /* 0x000fe20000410000 */
[----:B------:R-:W-:Y:S01]  /*1cd0*/  FADD.FTZ R17, RZ, R21 ;  /* 0x00000015ff117221 */ /* 0x000fe20000010000 */
[----:B------:R-:W-:Y:S01]  /*1ce0*/  FFMA.FTZ R20, R16, R21, RZ ;  /* 0x0000001510147223 */ /* 0x000fe200000100ff */
[--C-:B------:R-:W-:Y:S02]  /*1cf0*/  HADD2.F32 R21, -RZ, R40.reuse.H0_H0 ;  /* 0x20000028ff157230 */ /* 0x100fe40000004100 */
[----:B------:R-:W-:Y:S01]  /*1d00*/  FADD.FTZ R22, R22, -UR9 ;  /* 0x8000000916167e21 */ /* 0x000fe20008010000 */
[----:B------:R-:W-:Y:S02]  /*1d10*/  HADD2.F32 R24, -RZ, R41.H1_H1 ;  /* 0x30000029ff187230 */ /* 0x000fe40000004100 */
[----:B------:R-:W-:Y:S01]  /*1d20*/  FFMA.FTZ R25, R19, R18, R20 ;  /* 0x0000001213197223 */ /* 0x000fe20000010014 */
[----:B------:R-:W-:Y:S01]  /*1d30*/  FADD.FTZ R17, R18, R17 ;  /* 0x0000001112117221 */ /* 0x000fe20000010000 */
[----:B------:R-:W-:Y:S01]  /*1d40*/  FFMA.FTZ R20, R15, R16, RZ ;  /* 0x000000100f147223 */ /* 0x000fe200000100ff */
[----:B------:R-:W-:Y:S01]  /*1d50*/  FMUL.FTZ R22, R22, UR12 ;  /* 0x0000000c16167c20 */ /* 0x000fe20008410000 */
[----:B------:R-:W-:Y:S01]  /*1d60*/  FADD.FTZ R16, RZ, R15 ;  /* 0x0000000fff107221 */ /* 0x000fe20000010000 */
[----:B------:R-:W-:Y:S01]  /*1d70*/  FMUL.FTZ R18, R12, R21 ;  /* 0x000000150c127220 */ /* 0x000fe20000410000 */
[----:B------:R-:W-:Y:S01]  /*1d80*/  FADD.FTZ R24, R24, -UR9 ;  /* 0x8000000918187e21 */ /* 0x000fe20008010000 */
[C---:B------:R-:W-:Y:S01]  /*1d90*/  FFMA.FTZ R15, R21.reuse, R22, R20 ;  /* 0x00000016150f7223 */ /* 0x040fe20000010014 */
[----:B------:R-:W-:Y:S01]  /*1da0*/  FADD.FTZ R16, R21, R16 ;  /* 0x0000001015107221 */ /* 0x000fe20000010000 */
[----:B------:R-:W-:Y:S01]  /*1db0*/  FFMA.FTZ R20, R22, R18, R25 ;  /* 0x0000001216147223 */ /* 0x000fe20000010019 */
[----:B------:R-:W-:-:S02]  /*1dc0*/  HADD2.F32 R22, -RZ, R40.H1_H1 ;  /* 0x30000028ff167230 */ /* 0x000fc40000004100 */
[----:B------:R-:W-:Y:S01]  /*1dd0*/  FFMA.FTZ R25, R14, R19, RZ ;  /* 0x000000130e197223 */ /* 0x000fe200000100ff */
[----:B------:R-:W-:Y:S01]  /*1de0*/  FMUL.FTZ R21, R24, UR12 ;  /* 0x0000000c18157c20 */ /* 0x000fe20008410000 */
[----:B------:R-:W-:Y:S01]  /*1df0*/  FADD.FTZ R19, RZ, R14 ;  /* 0x0000000eff137221 */ /* 0x000fe20000010000 */
[----:B------:R-:W-:Y:S02]  /*1e00*/  HADD2.F32 R24, -RZ, R39.H0_H0 ;  /* 0x20000027ff187230 */ /* 0x000fe40000004100 */
[----:B------:R-:W-:Y:S01]  /*1e10*/  FADD.FTZ R17, R17, R18 ;  /* 0x0000001211117221 */ /* 0x000fe20000010000 */
[C---:B------:R-:W-:Y:S01]  /*1e20*/  FFMA.FTZ R14, R22.reuse, R21, R25 ;  /* 0x00000015160e7223 */ /* 0x040fe20000010019 */
[----:B------:R-:W-:Y:S01]  /*1e30*/  FADD.FTZ R19, R22, R19 ;  /* 0x0000001316137221 */ /* 0x000fe20000010000 */
[----:B------:R-:W-:Y:S01]  /*1e40*/  FMUL.FTZ R22, R13, R22 ;  /* 0x000000160d167220 */ /* 0x000fe20000410000 */
[----:B------:R-:W-:Y:S01]  /*1e50*/  FADD.FTZ R24, R24, -UR9 ;  /* 0x8000000918187e21 */ /* 0x000fe20008010000 */
[----:B------:R-:W-:-:S02]  /*1e60*/  HADD2.F32 R18, -RZ, R38.H0_H0 ;  /* 0x20000026ff127230 */ /* 0x000fc40000004100 */
[----:B------:R-:W-:Y:S01]  /*1e70*/  FFMA.FTZ R20, R21, R22, R20 ;  /* 0x0000001615147223 */ /* 0x000fe20000010014 */
[----:B------:R-:W-:Y:S01]  /*1e80*/  FMUL.FTZ R25, R24, UR12 ;  /* 0x0000000c18197c20 */ /* 0x000fe20008410000 */
[----:B------:R-:W-:Y:S02]  /*1e90*/  HADD2.F32 R21, -RZ, R39.H1_H1 ;  /* 0x30000027ff157230 */ /* 0x000fe40000004100 */
[----:B------:R-:W-:Y:S01]  /*1ea0*/  FADD.FTZ R16, R16, R18 ;  /* 0x0000001210107221 */ /* 0x000fe20000010000 */
[----:B------:R-:W-:Y:S01]  /*1eb0*/  FADD.FTZ R17, R22, R17 ;  /* 0x0000001116117221 */ /* 0x000fe20000010000 */
[----:B------:R-:W-:Y:S01]  /*1ec0*/  FFMA.FTZ R15, R18, R25, R15 ;  /* 0x00000019120f7223 */ /* 0x000fe2000001000f */
[----:B------:R-:W-:Y:S01]  /*1ed0*/  FMUL.FTZ R18, R12, R18 ;  /* 0x000000120c127220 */ /* 0x000fe20000410000 */
[----:B------:R-:W-:Y:S01]  /*1ee0*/  FADD.FTZ R22, R21, -UR9 ;  /* 0x8000000915167e21 */ /* 0x000fe20008010000 */
[----:B------:R-:W-:Y:S02]  /*1ef0*/  HADD2.F32 R21, -RZ, R38.H1_H1 ;  /* 0x30000026ff157230 */ /* 0x000fe40000004100 */
[----:B------:R-:W-:Y:S01]  /*1f00*/  FFMA.FTZ R20, R25, R18, R20 ;  /* 0x0000001219147223 */ /* 0x000fe20000010014 */
[----:B------:R-:W-:Y:S01]  /*1f10*/  FMUL.FTZ R25, R22, UR12 ;  /* 0x0000000c16197c20 */ /* 0x000fe20008410000 */
[----:B------:R-:W-:-:S02]  /*1f20*/  HADD2.F32 R22, -RZ, R37.H0_H0 ;  /* 0x20000025ff167230 */ /* 0x000fc40000004100 */
[----:B------:R-:W-:Y:S01]  /*1f30*/  FADD.FTZ R19, R19, R21 ;  /* 0x0000001513137221 */ /* 0x000fe20000010000 */
[----:B------:R-:W-:Y:S01]  /*1f40*/  FADD.FTZ R18, R17, R18 ;  /* 0x0000001211127221 */ /* 0x000fe20000010000 */
[----:B------:R-:W-:Y:S01]  /*1f50*/  FFMA.FTZ R14, R21, R25, R14 ;  /* 0x00000019150e7223 */ /* 0x000fe2000001000e */
[----:B------:R-:W-:Y:S01]  /*1f60*/  FMUL.FTZ R21, R13, R21 ;  /* 0x000000150d157220 */ /* 0x000fe20000410000 */
[----:B------:R-:W-:Y:S01]  /*1f70*/  FADD.FTZ R24, R22, -UR9 ;  /* 0x8000000916187e21 */ /* 0x000fe20008010000 */
[----:B------:R-:W-:Y:S02]  /*1f80*/  HADD2.F32 R22, -RZ, R36.H0_H0 ;  /* 0x20000024ff167230 */ /* 0x000fe40000004100 */
[----:B------:R-:W-:Y:S01]  /*1f90*/  FFMA.FTZ R20, R25, R21, R20 ;  /* 0x0000001519147223 */ /* 0x000fe20000010014 */
[----:B------:R-:W-:Y:S01]  /*1fa0*/  FADD.FTZ R17, R21, R18 ;  /* 0x0000001215117221 */ /* 0x000fe20000010000 */
[----:B------:R-:W-:Y:S01]  /*1fb0*/  FMUL.FTZ R25, R24, UR12 ;  /* 0x0000000c18197c20 */ /* 0x000fe20008410000 */
[----:B------:R-:W-:-:S02]  /*1fc0*/  HADD2.F32 R21, -RZ, R37.H1_H1 ;  /* 0x30000025ff157230 */ /* 0x000fc40000004100 */
[----:B------:R-:W-:Y:S01]  /*1fd0*/  FADD.FTZ R16, R16, R22 ;  /* 0x0000001610107221 */ /* 0x000fe20000010000 */
[----:B------:R-:W-:Y:S01]  /*1fe0*/  FMUL.FTZ R18, R12, R22 ;  /* 0x000000160c127220 */ /* 0x000fe20000410000 */
[----:B------:R-:W-:Y:S01]  /*1ff0*/  FFMA.FTZ R15, R22, R25, R15 ;  /* 0x00000019160f7223 */ /* 0x000fe2000001000f */
[----:B------:R-:W-:Y:S01]  /*2000*/  FADD.FTZ R22, R21, -UR9 ;  /* 0x8000000915167e21 */ /* 0x000fe20008010000 */
[----:B------:R-:W-:Y:S02]  /*2010*/  HADD2.F32 R21, -RZ, R36.H1_H1 ;  /* 0x30000024ff157230 */ /* 0x000fe40000004100 */
[----:B------:R-:W-:Y:S01]  /*2020*/  FFMA.FTZ R20, R25, R18, R20 ;  /* 0x0000001219147223 */ /* 0x000fe20000010014 */
[----:B------:R-:W-:Y:S01]  /*2030*/  FADD.FTZ R18, R17, R18 ;  /* 0x0000001211127221 */ /* 0x000fe20000010000 */
[----:B------:R-:W-:Y:S01]  /*2040*/  FMUL.FTZ R25, R22, UR12 ;  /* 0x0000000c16197c20 */ /* 0x000fe20008410000 */
[----:B------:R-:W-:Y:S02]  /*2050*/  HADD2.F32 R22, -RZ, R35.H0_H0 ;  /* 0x20000023ff167230 */ /* 0x000fe40000004100 */
[----:B------:R-:W-:Y:S01]  /*2060*/  FADD.FTZ R19, R19, R21 ;  /* 0x0000001513137221 */ /* 0x000fe20000010000 */
[----:B------:R-:W-:Y:S01]  /*2070*/  FFMA.FTZ R14, R21, R25, R14 ;  /* 0x00000019150e7223 */ /* 0x000fe2000001000e */
[----:B------:R-:W-:Y:S01]  /*2080*/  FMUL.FTZ R21, R13, R21 ;  /* 0x000000150d157220 */ /* 0x000fe20000410000 */
[----:B------:R-:W-:Y:S01]  /*2090*/  FADD.FTZ R24, R22, -UR9 ;  /* 0x8000000916187e21 */ /* 0x000fe20008010000 */
[----:B------:R-:W-:-:S02]  /*20a0*/  HADD2.F32 R22, -RZ, R34.H0_H0 ;  /* 0x20000022ff167230 */ /* 0x000fc40000004100 */
[----:B------:R-:W-:Y:S01]  /*20b0*/  FFMA.FTZ R20, R25, R21, R20 ;  /* 0x0000001519147223 */ /* 0x000fe20000010014 */
[----:B------:R-:W-:Y:S01]  /*20c0*/  FADD.FTZ R17, R21, R18 ;  /* 0x0000001215117221 */ /* 0x000fe20000010000 */
[----:B------:R-:W-:Y:S01]  /*20d0*/  FMUL.FTZ R25, R24, UR12 ;  /* 0x0000000c18197c20 */ /* 0x000fe20008410000 */
[----:B------:R-:W-:Y:S02]  /*20e0*/  HADD2.F32 R21, -RZ, R35.H1_H1 ;  /* 0x30000023ff157230 */ /* 0x000fe40000004100 */
        /* <DEDUP_REMOVED lines=8> */
[----:B------:R-:W-:-:S02]  /*2170*/  HADD2.F32 R22, -RZ, R33.H0_H0 ;  /* 0x20000021ff167230 */ /* 0x000fc40000004100 */
[----:B------:R-:W-:Y:S01]  /*2180*/  FADD.FTZ R19, R19, R21 ;  /* 0x0000001513137221 */ /* 0x000fe20000010000 */
[----:B------:R-:W-:Y:S01]  /*2190*/  FFMA.FTZ R14, R21, R25, R14 ;  /* 0x00000019150e7223 */ /* 0x000fe2000001000e */
[----:B------:R-:W-:Y:S01]  /*21a0*/  FMUL.FTZ R21, R13, R21 ;  /* 0x000000150d157220 */ /* 0x000fe20000410000 */
[----:B------:R-:W-:Y:S01]  /*21b0*/  FADD.FTZ R24, R22, -UR9 ;  /* 0x8000000916187e21 */ /* 0x000fe20008010000 */
[--C-:B------:R-:W-:Y:S02]  /*21c0*/  HADD2.F32 R22, -RZ, R32.reuse.H0_H0 ;  /* 0x20000020ff167230 */ /* 0x100fe40000004100 */
        /* <DEDUP_REMOVED lines=8> */
[----:B------:R-:W-:-:S02]  /*2250*/  HADD2.F32 R21, -RZ, R32.H1_H1 ;  /* 0x30000020ff157230 */ /* 0x000fc40000004100 */
[----:B------:R-:W-:Y:S01]  /*2260*/  FFMA.FTZ R20, R25, R18, R20 ;  /* 0x0000001219147223 */ /* 0x000fe20000010014 */
[----:B------:R-:W-:Y:S01]  /*2270*/  FADD.FTZ R18, R17, R18 ;  /* 0x0000001211127221 */ /* 0x000fe20000010000 */
[----:B------:R-:W-:Y:S01]  /*2280*/  FMUL.FTZ R25, R22, UR12 ;  /* 0x0000000c16197c20 */ /* 0x000fe20008410000 */
[--C-:B------:R-:W-:Y:S02]  /*2290*/  HADD2.F32 R22, -RZ, R31.reuse.H0_H0 ;  /* 0x2000001fff167230 */ /* 0x100fe40000004100 */
        /* <DEDUP_REMOVED lines=136> */
[----:B------:R-:W-:Y:S02]  /*2b20*/  HADD2.F32 R21, -RZ, R50.H1_H1 ;  /* 0x30000032ff157230 */ /* 0x000fe40000004100 */
[----:B------:R-:W-:Y:S01]  /*2b30*/  FFMA.FTZ R15, R22, R25, R15 ;  /* 0x00000019160f7223 */ /* 0x000fe2000001000f */
[----:B------:R-:W-:Y:S01]  /*2b40*/  FMUL.FTZ R22, R12, R22 ;  /* 0x000000160c167220 */ /* 0x000fe20000410000 */
[----:B------:R-:W-:Y:S01]  /*2b50*/  FADD.FTZ R18, R18, -UR9 ;  /* 0x8000000912127e21 */ /* 0x000fe20008010000 */
[----:B------:R-:W-:-:S02]  /*2b60*/  FADD.FTZ R19, R19, R21 ;  /* 0x0000001513137221 */ /* 0x000fc40000010000 */
[----:B------:R-:W-:Y:S01]  /*2b70*/  FFMA.FTZ R20, R25, R22, R20 ;  /* 0x0000001619147223 */ /* 0x000fe20000010014 */
[----:B------:R-:W-:Y:S01]  /*2b80*/  FADD.FTZ R17, R17, R22 ;  /* 0x0000001611117221 */ /* 0x000fe20000010000 */
[----:B------:R-:W-:Y:S01]  /*2b90*/  FMUL.FTZ R25, R18, UR12 ;  /* 0x0000000c12197c20 */ /* 0x000fe20008410000 */
[----:B------:R-:W-:Y:S02]  /*2ba0*/  HADD2.F32 R22, -RZ, R51.H0_H0 ;  /* 0x20000033ff167230 */ /* 0x000fe40000004100 */
[----:B------:R-:W-:Y:S01]  /*2bb0*/  FMUL.FTZ R18, R13, R21 ;  /* 0x000000150d127220 */ /* 0x000fe20000410000 */
[----:B------:R-:W-:-:S03]  /*2bc0*/  FFMA.FTZ R14, R21, R25, R14 ;  /* 0x00000019150e7223 */ /* 0x000fc6000001000e */
[----:B------:R-:W-:Y:S01]  /*2bd0*/  FADD.FTZ R17, R18, R17 ;  /* 0x0000001112117221 */ /* 0x000fe20000010000 */
[----:B------:R-:W-:Y:S01]  /*2be0*/  FFMA.FTZ R20, R25, R18, R20 ;  /* 0x0000001219147223 */ /* 0x000fe20000010014 */
[----:B------:R-:W-:Y:S01]  /*2bf0*/  FADD.FTZ R21, R22, -UR9 ;  /* 0x8000000916157e21 */ /* 0x000fe20008010000 */
[----:B------:R-:W-:Y:S02]  /*2c00*/  HADD2.F32 R18, -RZ, R51.H1_H1 ;  /* 0x30000033ff127230 */ /* 0x000fe40000004100 */
[--C-:B------:R-:W-:Y:S02]  /*2c10*/  HADD2.F32 R22, -RZ, R53.reuse.H0_H0 ;  /* 0x20000035ff167230 */ /* 0x100fe40000004100 */
[----:B------:R-:W-:Y:S01]  /*2c20*/  FMUL.FTZ R25, R21, UR12 ;  /* 0x0000000c15197c20 */ /* 0x000fe20008410000 */
[----:B------:R-:W-:Y:S02]  /*2c30*/  HADD2.F32 R21, -RZ, R53.H1_H1 ;  /* 0x30000035ff157230 */ /* 0x000fe40000004100 */
        /* <DEDUP_REMOVED lines=8> */
[----:B------:R-:W-:Y:S01]  /*2cc0*/  FMUL.FTZ R20, R13, R21 ;  /* 0x000000150d147220 */ /* 0x000fe20000410000 */
[----:B------:R-:W-:Y:S01]  /*2cd0*/  FADD.FTZ R21, R17, R22 ;  /* 0x0000001611157221 */ /* 0x000fe20000010000 */
[--C-:B------:R-:W-:Y:S02]  /*2ce0*/  HADD2.F32 R22, -RZ, R55.reuse.H0_H0 ;  /* 0x20000037ff167230 */ /* 0x100fe40000004100 */
[----:B------:R-:W-:Y:S02]  /*2cf0*/  HADD2.F32 R17, -RZ, R54.H0_H0 ;  /* 0x20000036ff117230 */ /* 0x000fe40000004100 */
[----:B------:R-:W-:Y:S01]  /*2d00*/  FFMA.FTZ R24, R15, R20, R24 ;  /* 0x000000140f187223 */ /* 0x000fe20000010018 */
[----:B------:R-:W-:Y:S01]  /*2d10*/  FADD.FTZ R20, R20, R21 ;  /* 0x0000001514147221 */ /* 0x000fe20000010000 */
[----:B------:R-:W-:Y:S01]  /*2d20*/  FADD.FTZ R22, R22, -UR9 ;  /* 0x8000000916167e21 */ /* 0x000fe20008010000 */
[----:B------:R-:W-:-:S02]  /*2d30*/  HADD2.F32 R15, -RZ, R55.H1_H1 ;  /* 0x30000037ff0f7230 */ /* 0x000fc40000004100 */
[----:B------:R-:W-:Y:S01]  /*2d40*/  FMUL.FTZ R25, R12, R17 ;  /* 0x000000110c197220 */ /* 0x000fe20000410000 */
[----:B------:R-:W-:Y:S01]  /*2d50*/  FADD.FTZ R18, R18, R17 ;  /* 0x0000001112127221 */ /* 0x000fe20000010000 */
[----:B------:R-:W-:Y:S02]  /*2d60*/  FMUL.FTZ R21, R22, UR12 ;  /* 0x0000000c16157c20 */ /* 0x000fe40008410000 */
[----:B------:R-:W-:Y:S01]  /*2d70*/  FADD.FTZ R20, R20, R25 ;  /* 0x0000001914147221 */ /* 0x000fe20000010000 */
[----:B------:R-:W-:Y:S01]  /*2d80*/  FADD.FTZ R15, R15, -UR9 ;  /* 0x800000090f0f7e21 */ /* 0x000fe20008010000 */
[----:B------:R-:W-:Y:S01]  /*2d90*/  FFMA.FTZ R27, R21, R25, R24 ;  /* 0x00000019151b7223 */ /* 0x000fe20000010018 */
[----:B------:R-:W-:Y:S02]  /*2da0*/  HADD2.F32 R25, -RZ, R54.H1_H1 ;  /* 0x30000036ff197230 */ /* 0x000fe40000004100 */
[----:B------:R-:W-:Y:S01]  /*2db0*/  FFMA.FTZ R16, R17, R21, R16 ;  /* 0x0000001511107223 */ /* 0x000fe20000010010 */
[----:B------:R-:W-:-:S02]  /*2dc0*/  FMUL.FTZ R22, R15, UR12 ;  /* 0x0000000c0f167c20 */ /* 0x000fc40008410000 */
[----:B------:R-:W-:Y:S01]  /*2dd0*/  FMUL.FTZ R15, R13, R25 ;  /* 0x000000190d0f7220 */ /* 0x000fe20000410000 */
[----:B------:R-:W-:Y:S01]  /*2de0*/  FADD.FTZ R19, R19, R25 ;  /* 0x0000001913137221 */ /* 0x000fe20000010000 */
[----:B------:R-:W-:Y:S02]  /*2df0*/  FFMA.FTZ R17, R25, R22, R14 ;  /* 0x0000001619117223 */ /* 0x000fe4000001000e */
[----:B------:R-:W-:Y:S01]  /*2e00*/  FADD.FTZ R20, R15, R20 ;  /* 0x000000140f147221 */ /* 0x000fe20000010000 */
[----:B------:R-:W-:Y:S01]  /*2e10*/  FFMA.FTZ R15, R22, R15, R27 ;  /* 0x0000000f160f7223 */ /* 0x000fe2000001001b */
[----:B------:R-:W-:Y:S06]  /*2e20*/  BRA `(.L_x_662) ;  /* 0x0000002400007947 */ /* 0x000fec0003800000 */
.L_x_661:
[----:B-----5:R-:W-:Y:S02]  /*2e30*/  HADD2.F32 R14, -RZ, R43.H0_H0 ;  /* 0x2000002bff0e7230 */ /* 0x020fe40000004100 */
[--C-:B------:R-:W-:Y:S02]  /*2e40*/  HADD2.F32 R18, -RZ, R41.reuse.H0_H0 ;  /* 0x20000029ff127230 */ /* 0x100fe40000004100 */
[----:B------:R-:W-:Y:S02]  /*2e50*/  HADD2.F32 R20, -RZ, R41.H1_H1 ;  /* 0x30000029ff147230 */ /* 0x000fe40000004100 */
[----:B------:R-:W-:Y:S01]  /*2e60*/  FADD.FTZ R15, R14, -UR9 ;  /* 0x800000090e0f7e21 */ /* 0x000fe20008010000 */
[----:B------:R-:W-:Y:S02]  /*2e70*/  HADD2.F32 R14, -RZ, R43.H1_H1 ;  /* 0x3000002bff0e7230 */ /* 0x000fe40000004100 */
[----:B------:R-:W-:Y:S01]  /*2e80*/  FADD.FTZ R18, R18, -UR9 ;  /* 0x8000000912127e21 */ /* 0x000fe20008010000 */
[----:B------:R-:W-:-:S02]  /*2e90*/  HADD2.F32 R27, -RZ, R42.H0_H0 ;  /* 0x2000002aff1b7230 */ /* 0x000fc40000004100 */
[----:B------:R-:W-:Y:S01]  /*2ea0*/  FMUL.FTZ R15, R15, UR12 ;  /* 0x0000000c0f0f7c20 */ /* 0x000fe20008410000 */
[----:B------:R-:W-:Y:S01]  /*2eb0*/  FADD.FTZ R22, R20, -UR9 ;  /* 0x8000000914167e21 */ /* 0x000fe20008010000 */
[----:B------:R-:W-:Y:S01]  /*2ec0*/  FADD.FTZ R14, R14, -UR9 ;  /* 0x800000090e0e7e21 */ /* 0x000fe20008010000 */
[----:B------:R-:W-:Y:S01]  /*2ed0*/  FMUL.FTZ R57, R18, UR12 ;  /* 0x0000000c12397c20 */ /* 0x000fe20008410000 */
[--C-:B------:R-:W-:Y:S01]  /*2ee0*/  FFMA.FTZ R17, R12, R15, R10.reuse ;  /* 0x0000000f0c117223 */ /* 0x100fe2000001000a */
[----:B------:R-:W-:Y:S01]  /*2ef0*/  FMUL.FTZ R22, R22, UR12 ;  /* 0x0000000c16167c20 */ /* 0x000fe20008410000 */
[----:B------:R-:W-:Y:S01]  /*2f00*/  FMUL.FTZ R14, R14, UR12 ;  /* 0x0000000c0e0e7c20 */ /* 0x000fe20008410000 */
[----:B------:R-:W-:Y:S01]  /*2f10*/  FFMA.FTZ R19, R12, R57, R10 ;  /* 0x000000390c137223 */ /* 0x000fe2000001000a */
[----:B------:R-:W-:Y:S02]  /*2f20*/  FMUL.FTZ R16, R17, -1.4426950216293334961 ;  /* 0xbfb8aa3b11107820 */ /* 0x000fe40000410000 */
[----:B------:R-:W-:Y:S01]  /*2f30*/  FFMA.FTZ R25, R13, R14, R11 ;  /* 0x0000000e0d197223 */ /* 0x000fe2000001000b */
[----:B------:R-:W-:-:S03]  /*2f40*/  FMUL.FTZ R18, R19, -1.4426950216293334961 ;  /* 0xbfb8aa3b13127820 */ /* 0x000fc60000410000 */
[----:B------:R-:W-:Y:S01]  /*2f50*/  FMUL.FTZ R21, R25, -1.4426950216293334961 ;  /* 0xbfb8aa3b19157820 */ /* 0x000fe20000410000 */
[----:B------:R-:W0:Y:S08]  /*2f60*/  MUFU.EX2 R16, R16 ;  /* 0x0000001000107308 */ /* 0x000e300000000800 */
        /* <DEDUP_REMOVED lines=14> */
[----:B-1----:R-:W-:-:S07]  /*3050*/  FADD.FTZ R27, R21, 1 ;  /* 0x3f800000151b7421 */ /* 0x002fce0000010000 */
[----:B------:R-:W1:Y:S01]  /*3060*/  MUFU.RCP R21, R27 ;  /* 0x0000001b00157308 */ /* 0x000e620000001000 */
[----:B--2---:R-:W-:-:S04]  /*3070*/  FADD.FTZ R26, -R20, 1 ;  /* 0x3f800000141a7421 */ /* 0x004fc80000010100 */
[----:B------:R-:W-:Y:S01]  /*3080*/  FFMA.FTZ R25, R25, R26, 1 ;  /* 0x3f80000019197423 */ /* 0x000fe2000001001a */
[----:B------:R-:W-:Y:S02]  /*3090*/  HADD2.F32 R26, -RZ, R42.H1_H1 ;  /* 0x3000002aff1a7230 */ /* 0x000fe40000004100 */
[----:B0-----:R-:W-:-:S03]  /*30a0*/  FADD.FTZ R56, -R24, 1 ;  /* 0x3f80000018387421 */ /* 0x001fc60000010100 */
[----:B------:R-:W-:Y:S01]  /*30b0*/  FMUL.FTZ R20, R26, R20 ;  /* 0x000000141a147220 */ /* 0x000fe20000410000 */
[--C-:B------:R-:W-:Y:S02]  /*30c0*/  HADD2.F32 R26, -RZ, R40.reuse.H1_H1 ;  /* 0x30000028ff1a7230 */ /* 0x100fe40000004100 */
[----:B------:R-:W-:Y:S01]  /*30d0*/  FFMA.FTZ R56, R19, R56, 1 ;  /* 0x3f80000013387423 */ /* 0x000fe20000010038 */
[----:B------:R-:W-:Y:S02]  /*30e0*/  HADD2.F32 R19, -RZ, R40.H0_H0 ;  /* 0x20000028ff137230 */ /* 0x000fe40000004100 */
[----:B------:R-:W-:Y:S01]  /*30f0*/  FMUL.FTZ R25, R20, R25 ;  /* 0x0000001914197220 */ /* 0x000fe20000410000 */
[----:B-1----:R-:W-:Y:S01]  /*3100*/  FMUL.FTZ R26, R26, R21 ;  /* 0x000000151a1a7220 */ /* 0x002fe20000410000 */
[----:B------:R-:W-:Y:S01]  /*3110*/  FADD.FTZ R21, -R21, 1 ;  /* 0x3f80000015157421 */ /* 0x000fe20000010100 */
[----:B------:R-:W-:-:S03]  /*3120*/  FMUL.FTZ R19, R19, R24 ;  /* 0x0000001813137220 */ /* 0x000fc60000410000 */
[----:B------:R-:W-:Y:S01]  /*3130*/  FFMA.FTZ R21, R16, R21, 1 ;  /* 0x3f80000010157423 */ /* 0x000fe20000010015 */
[----:B------:R-:W-:Y:S01]  /*3140*/  FMUL.FTZ R16, R18, R17 ;  /* 0x0000001112107220 */ /* 0x000fe20000410000 */
[----:B------:R-:W-:Y:S02]  /*3150*/  HADD2.F32 R17, -RZ, R39.H0_H0 ;  /* 0x20000027ff117230 */ /* 0x000fe40000004100 */
[----:B------:R-:W-:Y:S01]  /*3160*/  FMUL.FTZ R56, R19, R56 ;  /* 0x0000003813387220 */ /* 0x000fe20000410000 */
[----:B------:R-:W-:Y:S01]  /*3170*/  FMUL.FTZ R26, R26, R21 ;  /* 0x000000151a1a7220 */ /* 0x000fe20000410000 */
[----:B------:R-:W-:Y:S01]  /*3180*/  FMUL.FTZ R18, R12, R16 ;  /* 0x000000100c127220 */ /* 0x000fe20000410000 */
[----:B------:R-:W-:Y:S01]  /*3190*/  FMUL.FTZ R21, R13, R25 ;  /* 0x000000190d157220 */ /* 0x000fe20000410000 */
[----:B------:R-:W-:Y:S02]  /*31a0*/  FADD.FTZ R17, R17, -UR9 ;  /* 0x8000000911117e21 */ /* 0x000fe40008010000 */
[----:B------:R-:W-:Y:S01]  /*31b0*/  FFMA.FTZ R27, R15, R18, RZ ;  /* 0x000000120f1b7223 */ /* 0x000fe200000100ff */
[----:B------:R-:W-:Y:S01]  /*31c0*/  FADD.FTZ R18, RZ, R18 ;  /* 0x00000012ff127221 */ /* 0x000fe20000010000 */
[----:B------:R-:W-:-:S02]  /*31d0*/  FMUL.FTZ R19, R17, UR12 ;  /* 0x0000000c11137c20 */ /* 0x000fc40008410000 */
[----:B------:R-:W-:Y:S01]  /*31e0*/  FFMA.FTZ R27, R14, R21, R27 ;  /* 0x000000150e1b7223 */ /* 0x000fe2000001001b */
[----:B------:R-:W-:Y:S01]  /*31f0*/  FADD.FTZ R21, R21, R18 ;  /* 0x0000001215157221 */ /* 0x000fe20000010000 */
[C---:B------:R-:W-:Y:S01]  /*3200*/  FFMA.FTZ R17, R12.reuse, R19, R10 ;  /* 0x000000130c117223 */ /* 0x040fe2000001000a */
[----:B------:R-:W-:Y:S01]  /*3210*/  FFMA.FTZ R18, R15, R16, RZ ;  /* 0x000000100f127223 */ /* 0x000fe200000100ff */
[----:B------:R-:W-:Y:S02]  /*3220*/  FADD.FTZ R15, RZ, R16 ;  /* 0x00000010ff0f7221 */ /* 0x000fe40000010000 */
[----:B------:R-:W-:Y:S01]  /*3230*/  FMUL.FTZ R20, R17, -1.4426950216293334961 ;  /* 0xbfb8aa3b11147820 */ /* 0x000fe20000410000 */
[-C--:B------:R-:W-:Y:S01]  /*3240*/  FFMA.FTZ R18, R57, R56.reuse, R18 ;  /* 0x0000003839127223 */ /* 0x080fe20000010012 */
[----:B------:R-:W-:Y:S01]  /*3250*/  FADD.FTZ R16, R15, R56 ;  /* 0x000000380f107221 */ /* 0x000fe20000010000 */
[--C-:B------:R-:W-:Y:S02]  /*3260*/  HADD2.F32 R15, -RZ, R38.reuse.H0_H0 ;  /* 0x20000026ff0f7230 */ /* 0x100fe40000004100 */
[----:B------:R-:W-:Y:S01]  /*3270*/  FMUL.FTZ R56, R12, R56 ;  /* 0x000000380c387220 */ /* 0x000fe20000410000 */
[----:B------:R-:W0:Y:S03]  /*3280*/  MUFU.EX2 R20, R20 ;  /* 0x0000001400147308 */ /* 0x000e260000000800 */
[----:B------:R-:W-:Y:S01]  /*3290*/  FFMA.FTZ R57, R57, R56, R27 ;  /* 0x0000003839397223 */ /* 0x000fe2000001001b */
[----:B------:R-:W-:Y:S01]  /*32a0*/  FADD.FTZ R21, R21, R56 ;  /* 0x0000003815157221 */ /* 0x000fe20000010000 */
[----:B------:R-:W-:Y:S01]  /*32b0*/  FFMA.FTZ R27, R14, R25, RZ ;  /* 0x000000190e1b7223 */ /* 0x000fe200000100ff */
[----:B------:R-:W-:-:S02]  /*32c0*/  HADD2.F32 R14, -RZ, R38.H1_H1 ;  /* 0x30000026ff0e7230 */ /* 0x000fc40000004100 */
[----:B------:R-:W-:Y:S01]  /*32d0*/  FADD.FTZ R25, RZ, R25 ;  /* 0x00000019ff197221 */ /* 0x000fe20000010000 */
[----:B------:R-:W-:-:S03]  /*32e0*/  FFMA.FTZ R27, R22, R26, R27 ;  /* 0x0000001a161b7223 */ /* 0x000fc6000001001b */
[----:B------:R-:W-:Y:S01]  /*32f0*/  FADD.FTZ R25, R25, R26 ;  /* 0x0000001a19197221 */ /* 0x000fe20000010000 */
[----:B------:R-:W-:-:S04]  /*3300*/  FMUL.FTZ R26, R13, R26 ;  /* 0x0000001a0d1a7220 */ /* 0x000fc80000410000 */
[----:B------:R-:W-:Y:S01]  /*3310*/  FFMA.FTZ R22, R22, R26, R57 ;  /* 0x0000001a16167223 */ /* 0x000fe20000010039 */
[----:B------:R-:W-:Y:S01]  /*3320*/  FADD.FTZ R21, R26, R21 ;  /* 0x000000151a157221 */ /* 0x000fe20000010000 */
[----:B0-----:R-:W-:Y:S01]  /*3330*/  FADD.FTZ R20, R20, 1 ;  /* 0x3f80000014147421 */ /* 0x001fe20000010000 */
[----:B------:R-:W-:-:S05]  /*3340*/  HADD2.F32 R26, -RZ, R36.H0_H0 ;  /* 0x20000024ff1a7230 */ /* 0x000fca0000004100 */
[----:B------:R-:W0:Y:S02]  /*3350*/  MUFU.RCP R20, R20 ;  /* 0x0000001400147308 */ /* 0x000e240000001000 */
[----:B0-----:R-:W-:Y:S01]  /*3360*/  FMUL.FTZ R24, R15, R20 ;  /* 0x000000140f187220 */ /* 0x001fe20000410000 */
[----:B------:R-:W-:-:S04]  /*3370*/  FADD.FTZ R15, -R20, 1 ;  /* 0x3f800000140f7421 */ /* 0x000fc80000010100 */
[----:B------:R-:W-:Y:S01]  /*3380*/  FFMA.FTZ R15, R17, R15, 1 ;  /* 0x3f800000110f7423 */ /* 0x000fe2000001000f */
[----:B------:R-:W-:-:S03]  /*3390*/  HADD2.F32 R17, -RZ, R39.H1_H1 ;  /* 0x30000027ff117230 */ /* 0x000fc60000004100 */
[----:B------:R-:W-:Y:S02]  /*33a0*/  FMUL.FTZ R24, R24, R15 ;  /* 0x0000000f18187220 */ /* 0x000fe40000410000 */
[----:B------:R-:W-:Y:S02]  /*33b0*/  FADD.FTZ R17, R17, -UR9 ;  /* 0x8000000911117e21 */ /* 0x000fe40008010000 */
[----:B------:R-:W-:Y:S01]  /*33c0*/  FADD.FTZ R16, R16, R24 ;  /* 0x0000001810107221 */ /* 0x000fe20000010000 */
[-C--:B------:R-:W-:Y:S01]  /*33d0*/  FFMA.FTZ R18, R19, R24.reuse, R18 ;  /* 0x0000001813127223 */ /* 0x080fe20000010012 */
[----:B------:R-:W-:Y:S01]  /*33e0*/  FMUL.FTZ R20, R17, UR12 ;  /* 0x0000000c11147c20 */ /* 0x000fe20008410000 */
[----:B------:R-:W-:-:S03]  /*33f0*/  FMUL.FTZ R24, R12, R24 ;  /* 0x000000180c187220 */ /* 0x000fc60000410000 */
[----:B------:R-:W-:Y:S01]  /*3400*/  FFMA.FTZ R15, R13, R20, R11 ;  /* 0x000000140d0f7223 */ /* 0x000fe2000001000b */
[----:B------:R-:W-:Y:S01]  /*3410*/  FFMA.FTZ R19, R19, R24, R22 ;  /* 0x0000001813137223 */ /* 0x000fe20000010016 */
[----:B------:R-:W-:Y:S02]  /*3420*/  FADD.FTZ R21, R21, R24 ;  /* 0x0000001815157221 */ /* 0x000fe40000010000 */
[----:B------:R-:W-:-:S06]  /*3430*/  FMUL.FTZ R56, R15, -1.4426950216293334961 ;  /* 0xbfb8aa3b0f387820 */ /* 0x000fcc0000410000 */
[----:B------:R-:W0:Y:S02]  /*3440*/  MUFU.EX2 R56, R56 ;  /* 0x0000003800387308 */ /* 0x000e240000000800 */
[----:B0-----:R-:W-:-:S06]  /*3450*/  FADD.FTZ R17, R56, 1 ;  /* 0x3f80000038117421 */ /* 0x001fcc0000010000 */
[----:B------:R-:W0:Y:S02]  /*3460*/  MUFU.RCP R17, R17 ;  /* 0x0000001100117308 */ /* 0x000e240000001000 */
[----:B0-----:R-:W-:Y:S01]  /*3470*/  FMUL.FTZ R14, R14, R17 ;  /* 0x000000110e0e7220 */ /* 0x001fe20000410000 */
[----:B------:R-:W-:Y:S01]  /*3480*/  FADD.FTZ R56, -R17, 1 ;  /* 0x3f80000011387421 */ /* 0x000fe20000010100 */
[----:B------:R-:W-:-:S03]  /*3490*/  HADD2.F32 R17, -RZ, R37.H0_H0 ;  /* 0x20000025ff117230 */ /* 0x000fc60000004100 */
[----:B------:R-:W-:Y:S02]  /*34a0*/  FFMA.FTZ R15, R15, R56, 1 ;  /* 0x3f8000000f0f7423 */ /* 0x000fe40000010038 */
[----:B------:R-:W-:Y:S02]  /*34b0*/  FADD.FTZ R17, R17, -UR9 ;  /* 0x8000000911117e21 */ /* 0x000fe40008010000 */
[----:B------:R-:W-:Y:S02]  /*34c0*/  FMUL.FTZ R14, R14, R15 ;  /* 0x0000000f0e0e7220 */ /* 0x000fe40000410000 */
[----:B------:R-:W-:Y:S02]  /*34d0*/  FMUL.FTZ R57, R17, UR12 ;  /* 0x0000000c11397c20 */ /* 0x000fe40008410000 */
[----:B------:R-:W-:Y:S01]  /*34e0*/  FADD.FTZ R25, R25, R14 ;  /* 0x0000000e19197221 */ /* 0x000fe20000010000 */
[-C--:B------:R-:W-:Y:S01]  /*34f0*/  FFMA.FTZ R27, R20, R14.reuse, R27 ;  /* 0x0000000e141b7223 */ /* 0x080fe2000001001b */
[----:B------:R-:W-:Y:S01]  /*3500*/  FFMA.FTZ R15, R12, R57, R10 ;  /* 0x000000390c0f7223 */ /* 0x000fe2000001000a */
[----:B------:R-:W-:-:S03]  /*3510*/  FMUL.FTZ R14, R13, R14 ;  /* 0x0000000e0d0e7220 */ /* 0x000fc60000410000 */
[----:B------:R-:W-:Y:S01]  /*3520*/  FMUL.FTZ R56, R15, -1.4426950216293334961 ;  /* 0xbfb8aa3b0f387820 */ /* 0x000fe20000410000 */
[----:B------:R-:W-:Y:S01]  /*3530*/  FFMA.FTZ R19, R20, R14, R19 ;  /* 0x0000000e14137223 */ /* 0x000fe20000010013 */
[----:B------:R-:W-:Y:S02]  /*3540*/  HADD2.F32 R20, -RZ, R36.H1_H1 ;  /* 0x30000024ff147230 */ /* 0x000fe40000004100 */
[----:B------:R-:W-:Y:S02]  /*3550*/  FADD.FTZ R21, R14, R21 ;  /* 0x000000150e157221 */ /* 0x000fe40000010000 */
        /* <DEDUP_REMOVED lines=15> */
[----:B------:R-:W-:Y:S01]  /*3650*/  FADD.FTZ R21, R21, R26 ;  /* 0x0000001a15157221 */ /* 0x000fe20000010000 */
[----:B------:R-:W-:Y:S02]  /*3660*/  HADD2.F32 R26, -RZ, R34.H1_H1 ;  /* 0x30000022ff1a7230 */ /* 0x000fe40000004100 */
[----:B------:R-:W-:-:S06]  /*3670*/  FMUL.FTZ R24, R15, -1.4426950216293334961 ;  /* 0xbfb8aa3b0f187820 */ /* 0x000fcc0000410000 */
[----:B------:R-:W0:Y:S02]  /*3680*/  MUFU.EX2 R24, R24 ;  /* 0x0000001800187308 */ /* 0x000e240000000800 */
[----:B0-----:R-:W-:Y:S01]  /*3690*/  FADD.FTZ R17, R24, 1 ;  /* 0x3f80000018117421 */ /* 0x001fe20000010000 */
[----:B------:R-:W-:-:S05]  /*36a0*/  HADD2.F32 R24, -RZ, R35.H0_H0 ;  /* 0x20000023ff187230 */ /* 0x000fca0000004100 */
[----:B------:R-:W0:Y:S01]  /*36b0*/  MUFU.RCP R17, R17 ;  /* 0x0000001100117308 */ /* 0x000e220000001000 */
[----:B------:R-:W-:Y:S01]  /*36c0*/  FADD.FTZ R24, R24, -UR9 ;  /* 0x8000000918187e21 */ /* 0x000fe20008010000 */
[----:B0-----:R-:W-:Y:S01]  /*36d0*/  FMUL.FTZ R20, R20, R17 ;  /* 0x0000001114147220 */ /* 0x001fe20000410000 */
[----:B------:R-:W-:Y:S02]  /*36e0*/  FADD.FTZ R56, -R17, 1 ;  /* 0x3f80000011387421 */ /* 0x000fe40000010100 */
[----:B------:R-:W-:Y:S02]  /*36f0*/  FMUL.FTZ R17, R24, UR12 ;  /* 0x0000000c18117c20 */ /* 0x000fe40008410000 */
[----:B------:R-:W-:Y:S02]  /*3700*/  FFMA.FTZ R15, R15, R56, 1 ;  /* 0x3f8000000f0f7423 */ /* 0x000fe40000010038 */
[----:B------:R-:W-:Y:S01]  /*3710*/  FFMA.FTZ R14, R12, R17, R10 ;  /* 0x000000110c0e7223 */ /* 0x000fe2000001000a */
[----:B------:R-:W-:-:S02]  /*3720*/  HADD2.F32 R56, -RZ, R34.H0_H0 ;  /* 0x20000022ff387230 */ /* 0x000fc40000004100 */
[----:B------:R-:W-:Y:S01]  /*3730*/  FMUL.FTZ R20, R20, R15 ;  /* 0x0000000f14147220 */ /* 0x000fe20000410000 */
[----:B------:R-:W-:-:S03]  /*3740*/  FMUL.FTZ R24, R14, -1.4426950216293334961 ;  /* 0xbfb8aa3b0e187820 */ /* 0x000fc60000410000 */
[----:B------:R-:W-:Y:S01]  /*3750*/  FADD.FTZ R25, R25, R20 ;  /* 0x0000001419197221 */ /* 0x000fe20000010000 */
[CC--:B------:R-:W-:Y:S01]  /*3760*/  FFMA.FTZ R27, R22.reuse, R20.reuse, R27 ;  /* 0x00000014161b7223 */ /* 0x0c0fe2000001001b */
[----:B------:R-:W-:Y:S01]  /*3770*/  FMUL.FTZ R20, R13, R20 ;  /* 0x000000140d147220 */ /* 0x000fe20000410000 */
[----:B------:R-:W0:Y:S03]  /*3780*/  MUFU.EX2 R24, R24 ;  /* 0x0000001800187308 */ /* 0x000e260000000800 */
[----:B------:R-:W-:Y:S01]  /*3790*/  FFMA.FTZ R57, R22, R20, R57 ;  /* 0x0000001416397223 */ /* 0x000fe20000010039 */
[----:B------:R-:W-:Y:S01]  /*37a0*/  FADD.FTZ R21, R20, R21 ;  /* 0x0000001514157221 */ /* 0x000fe20000010000 */
[----:B0-----:R-:W-:Y:S01]  /*37b0*/  FADD.FTZ R15, R24, 1 ;  /* 0x3f800000180f7421 */ /* 0x001fe20000010000 */
[----:B------:R-:W-:-:S05]  /*37c0*/  HADD2.F32 R24, -RZ, R35.H1_H1 ;  /* 0x30000023ff187230 */ /* 0x000fca0000004100 */
[----:B------:R-:W0:Y:S01]  /*37d0*/  MUFU.RCP R15, R15 ;  /* 0x0000000f000f7308 */ /* 0x000e220000001000 */
[----:B------:R-:W-:-:S04]  /*37e0*/  FADD.FTZ R24, R24, -UR9 ;  /* 0x8000000918187e21 */ /* 0x000fc80008010000 */
[----:B------:R-:W-:Y:S01]  /*37f0*/  FMUL.FTZ R24, R24, UR12 ;  /* 0x0000000c18187c20 */ /* 0x000fe20008410000 */
[----:B0-----:R-:W-:Y:S01]  /*3800*/  FMUL.FTZ R19, R56, R15 ;  /* 0x0000000f38137220 */ /* 0x001fe20000410000 */
[----:B------:R-:W-:Y:S02]  /*3810*/  FADD.FTZ R56, -R15, 1 ;  /* 0x3f8000000f387421 */ /* 0x000fe40000010100 */
[----:B------:R-:W-:Y:S02]  /*3820*/  FFMA.FTZ R15, R13, R24, R11 ;  /* 0x000000180d0f7223 */ /* 0x000fe4000001000b */
[----:B------:R-:W-:Y:S02]  /*3830*/  FFMA.FTZ R14, R14, R56, 1 ;  /* 0x3f8000000e0e7423 */ /* 0x000fe40000010038 */
[----:B------:R-:W-:Y:S02]  /*3840*/  FMUL.FTZ R56, R15, -1.4426950216293334961 ;  /* 0xbfb8aa3b0f387820 */ /* 0x000fe40000410000 */
[----:B------:R-:W-:-:S04]  /*3850*/  FMUL.FTZ R14, R19, R14 ;  /* 0x0000000e130e7220 */ /* 0x000fc80000410000 */
[----:B------:R-:W0:Y:S01]  /*3860*/  MUFU.EX2 R56, R56 ;  /* 0x0000003800387308 */ /* 0x000e220000000800 */
[----:B------:R-:W-:Y:S01]  /*3870*/  FADD.FTZ R16, R16, R14 ;  /* 0x0000000e10107221 */ /* 0x000fe20000010000 */
[-C--:B------:R-:W-:Y:S01]  /*3880*/  FFMA.FTZ R18, R17, R14.reuse, R18 ;  /* 0x0000000e11127223 */ /* 0x080fe20000010012 */
[----:B------:R-:W-:-:S04]  /*3890*/  FMUL.FTZ R14, R12, R14 ;  /* 0x0000000e0c0e7220 */ /* 0x000fc80000410000 */
[----:B------:R-:W-:Y:S01]  /*38a0*/  FFMA.FTZ R17, R17, R14, R57 ;  /* 0x0000000e11117223 */ /* 0x000fe20000010039 */
[----:B------:R-:W-:Y:S02]  /*38b0*/  HADD2.F32 R57, -RZ, R32.H0_H0 ;  /* 0x20000020ff397230 */ /* 0x000fe40000004100 */
[----:B------:R-:W-:Y:S01]  /*38c0*/  FADD.FTZ R21, R21, R14 ;  /* 0x0000000e15157221 */ /* 0x000fe20000010000 */
[----:B0-----:R-:W-:-:S06]  /*38d0*/  FADD.FTZ R19, R56, 1 ;  /* 0x3f80000038137421 */ /* 0x001fcc0000010000 */
[----:B------:R-:W0:Y:S02]  /*38e0*/  MUFU.RCP R19, R19 ;  /* 0x0000001300137308 */ /* 0x000e240000001000 */
[----:B0-----:R-:W-:Y:S01]  /*38f0*/  FADD.FTZ R22, -R19, 1 ;  /* 0x3f80000013167421 */ /* 0x001fe20000010100 */
[----:B------:R-:W-:-:S03]  /*3900*/  FMUL.FTZ R26, R26, R19 ;  /* 0x000000131a1a7220 */ /* 0x000fc60000410000 */
[----:B------:R-:W-:Y:S01]  /*3910*/  FFMA.FTZ R15, R15, R22, 1 ;  /* 0x3f8000000f0f7423 */ /* 0x000fe20000010016 */
[----:B------:R-:W-:-:S03]  /*3920*/  HADD2.F32 R22, -RZ, R33.H0_H0 ;  /* 0x20000021ff167230 */ /* 0x000fc60000004100 */
        /* <DEDUP_REMOVED lines=8> */
[----:B------:R-:W-:Y:S02]  /*39b0*/  HADD2.F32 R17, -RZ, R32.H1_H1 ;  /* 0x30000020ff117230 */ /* 0x000fe40000004100 */
[----:B------:R-:W-:Y:S01]  /*39c0*/  FADD.FTZ R21, R26, R21 ;  /* 0x000000151a157221 */ /* 0x000fe20000010000 */
[----:B------:R-:W-:Y:S01]  /*39d0*/  FMUL.FTZ R56, R15, -1.4426950216293334961 ;  /* 0xbfb8aa3b0f387820 */ /* 0x000fe20000410000 */
[----:B------:R-:W-:-:S05]  /*39e0*/  HADD2.F32 R26, -RZ, R30.H0_H0 ;  /* 0x2000001eff1a7230 */ /* 0x000fca0000004100 */
[----:B------:R-:W0:Y:S02]  /*39f0*/  MUFU.EX2 R56, R56 ;  /* 0x0000003800387308 */ /* 0x000e240000000800 */
[----:B0-----:R-:W-:-:S06]  /*3a00*/  FADD.FTZ R20, R56, 1 ;  /* 0x3f80000038147421 */ /* 0x001fcc0000010000 */
        /* <DEDUP_REMOVED lines=16> */
[----:B0-----:R-:W-:Y:S01]  /*3b10*/  FADD.FTZ R15, R56, 1 ;  /* 0x3f800000380f7421 */ /* 0x001fe20000010000 */
[----:B------:R-:W-:-:S05]  /*3b20*/  HADD2.F32 R56, -RZ, R31.H0_H0 ;  /* 0x2000001fff387230 */ /* 0x000fca0000004100 */
[----:B------:R-:W0:Y:S01]  /*3b30*/  MUFU.RCP R15, R15 ;  /* 0x0000000f000f7308 */ /* 0x000e220000001000 */
[----:B------:R-:W-:Y:S01]  /*3b40*/  FADD.FTZ R56, R56, -UR9 ;  /* 0x8000000938387e21 */ /* 0x000fe20008010000 */
[----:B0-----:R-:W-:Y:S01]  /*3b50*/  FADD.FTZ R57, -R15, 1 ;  /* 0x3f8000000f397421 */ /* 0x001fe20000010100 */
[----:B------:R-:W-:-:S03]  /*3b60*/  FMUL.FTZ R17, R17, R15 ;  /* 0x0000000f11117220 */ /* 0x000fc60000410000 */
[----:B------:R-:W-:Y:S01]  /*3b70*/  FFMA.FTZ R14, R14, R57, 1 ;  /* 0x3f8000000e0e7423 */ /* 0x000fe20000010039 */
[----:B------:R-:W-:-:S03]  /*3b80*/  FMUL.FTZ R57, R56, UR12 ;  /* 0x0000000c38397c20 */ /* 0x000fc60008410000 */
[----:B------:R-:W-:Y:S01]  /*3b90*/  FMUL.FTZ R14, R17, R14 ;  /* 0x0000000e110e7220 */ /* 0x000fe20000410000 */
[----:B------:R-:W-:-:S03]  /*3ba0*/  FFMA.FTZ R15, R12, R57, R10 ;  /* 0x000000390c0f7223 */ /* 0x000fc6000001000a */
[----:B------:R-:W-:Y:S01]  /*3bb0*/  FADD.FTZ R25, R25, R14 ;  /* 0x0000000e19197221 */ /* 0x000fe20000010000 */
[----:B------:R-:W-:Y:S01]  /*3bc0*/  FMUL.FTZ R56, R15, -1.4426950216293334961 ;  /* 0xbfb8aa3b0f387820 */ /* 0x000fe20000410000 */
[-C--:B------:R-:W-:Y:S01]  /*3bd0*/  FFMA.FTZ R27, R20, R14.reuse, R27 ;  /* 0x0000000e141b7223 */ /* 0x080fe2000001001b */
[----:B------:R-:W-:-:S04]  /*3be0*/  FMUL.FTZ R14, R13, R14 ;  /* 0x0000000e0d0e7220 */ /* 0x000fc80000410000 */
[----:B------:R-:W0:Y:S01]  /*3bf0*/  MUFU.EX2 R56, R56 ;  /* 0x0000003800387308 */ /* 0x000e220000000800 */
[----:B------:R-:W-:Y:S01]  /*3c00*/  FFMA.FTZ R19, R20, R14, R19 ;  /* 0x0000000e14137223 */ /* 0x000fe20000010013 */
[----:B------:R-:W-:Y:S02]  /*3c10*/  HADD2.F32 R20, -RZ, R30.H1_H1 ;  /* 0x3000001eff147230 */ /* 0x000fe40000004100 */
[----:B------:R-:W-:Y:S01]  /*3c20*/  FADD.FTZ R21, R14, R21 ;  /* 0x000000150e157221 */ /* 0x000fe20000010000 */
        /* <DEDUP_REMOVED lines=24> */
[----:B------:R-:W-:Y:S01]  /*3db0*/  FMUL.FTZ R17, R22, UR12 ;  /* 0x0000000c16117c20 */ /* 0x000fe20008410000 */
[----:B------:R-:W-:Y:S02]  /*3dc0*/  HADD2.F32 R22, -RZ, R28.H0_H0 ;  /* 0x2000001cff167230 */ /* 0x000fe40000004100 */
[----:B------:R-:W-:Y:S01]  /*3dd0*/  FFMA.FTZ R15, R15, R56, 1 ;  /* 0x3f8000000f0f7423 */ /* 0x000fe20000010038 */
[----:B------:R-:W-:-:S03]  /*3de0*/  FFMA.FTZ R14, R12, R17, R10 ;  /* 0x000000110c0e7223 */ /* 0x000fc6000001000a */
        /* <DEDUP_REMOVED lines=22> */
[----:B------:R-:W-:Y:S02]  /*3f50*/  HADD2.F32 R57, -RZ, R4.H0_H0 ;  /* 0x20000004ff397230 */ /* 0x000fe40000004100 */
[----:B------:R-:W-:Y:S01]  /*3f60*/  FADD.FTZ R21, R21, R22 ;  /* 0x0000001615157221 */ /* 0x000fe20000010000 */
[----:B------:R-:W-:-:S06]  /*3f70*/  FMUL.FTZ R56, R15, -1.4426950216293334961 ;  /* 0xbfb8aa3b0f387820 */ /* 0x000fcc0000410000 */
[----:B------:R-:W0:Y:S02]  /*3f80*/  MUFU.EX2 R56, R56 ;  /* 0x0000003800387308 */ /* 0x000e240000000800 */
        /* <DEDUP_REMOVED lines=16> */
[----:B------:R-:W-:-:S06]  /*4090*/  FMUL.FTZ R56, R19, -1.4426950216293334961 ;  /* 0xbfb8aa3b13387820 */ /* 0x000fcc0000410000 */
[----:B------:R-:W0:Y:S02]  /*40a0*/  MUFU.EX2 R56, R56 ;  /* 0x0000003800387308 */ /* 0x000e240000000800 */
[----:B0-----:R-:W-:Y:S01]  /*40b0*/  FADD.FTZ R20, R56, 1 ;  /* 0x3f80000038147421 */ /* 0x001fe20000010000 */
[----:B------:R-:W-:-:S05]  /*40c0*/  HADD2.F32 R56, -RZ, R3.H1_H1 ;  /* 0x30000003ff387230 */ /* 0x000fca0000004100 */
[----:B------:R-:W0:Y:S01]  /*40d0*/  MUFU.RCP R20, R20 ;  /* 0x0000001400147308 */ /* 0x000e220000001000 */
[----:B------:R-:W-:Y:S01]  /*40e0*/  FADD.FTZ R56, R56, -UR9 ;  /* 0x8000000938387e21 */ /* 0x000fe20008010000 */
[----:B0-----:R-:W-:Y:S01]  /*40f0*/  FMUL.FTZ R24, R57, R20 ;  /* 0x0000001439187220 */ /* 0x001fe20000410000 */
[----:B------:R-:W-:Y:S02]  /*4100*/  FADD.FTZ R57, -R20, 1 ;  /* 0x3f80000014397421 */ /* 0x000fe40000010100 */
[----:B------:R-:W-:Y:S02]  /*4110*/  FMUL.FTZ R20, R56, UR12 ;  /* 0x0000000c38147c20 */ /* 0x000fe40008410000 */
[----:B------:R-:W-:Y:S02]  /*4120*/  FFMA.FTZ R19, R19, R57, 1 ;  /* 0x3f80000013137423 */ /* 0x000fe40000010039 */
[----:B------:R-:W-:Y:S02]  /*4130*/  FFMA.FTZ R22, R13, R20, R11 ;  /* 0x000000140d167223 */ /* 0x000fe4000001000b */
[----:B------:R-:W-:-:S02]  /*4140*/  FMUL.FTZ R19, R24, R19 ;  /* 0x0000001318137220 */ /* 0x000fc40000410000 */
[----:B------:R-:W-:Y:S02]  /*4150*/  FMUL.FTZ R56, R22, -1.4426950216293334961 ;  /* 0xbfb8aa3b16387820 */ /* 0x000fe40000410000 */
[----:B------:R-:W-:Y:S01]  /*4160*/  FADD.FTZ R16, R16, R19 ;  /* 0x0000001310107221 */ /* 0x000fe20000010000 */
[CC--:B------:R-:W-:Y:S01]  /*4170*/  FFMA.FTZ R18, R15.reuse, R19.reuse, R18 ;  /* 0x000000130f127223 */ /* 0x0c0fe20000010012 */
[----:B------:R-:W-:Y:S02]  /*4180*/  FMUL.FTZ R19, R12, R19 ;  /* 0x000000130c137220 */ /* 0x000fe40000410000 */
[----:B------:R-:W0:Y:S02]  /*4190*/  MUFU.EX2 R56, R56 ;  /* 0x0000003800387308 */ /* 0x000e240000000800 */
[----:B------:R-:W-:Y:S01]  /*41a0*/  FFMA.FTZ R15, R15, R19, R14 ;  /* 0x000000130f0f7223 */ /* 0x000fe2000001000e */
[----:B------:R-:W-:Y:S02]  /*41b0*/  HADD2.F32 R14, -RZ, R6.H0_H0 ;  /* 0x20000006ff0e7230 */ /* 0x000fe40000004100 */
[----:B------:R-:W-:Y:S01]  /*41c0*/  FADD.FTZ R26, R26, R19 ;  /* 0x000000131a1a7221 */ /* 0x000fe20000010000 */
[----:B0-----:R-:W-:Y:S01]  /*41d0*/  FADD.FTZ R24, R56, 1 ;  /* 0x3f80000038187421 */ /* 0x001fe20000010000 */
[----:B------:R-:W-:-:S05]  /*41e0*/  HADD2.F32 R56, -RZ, R5.H0_H0 ;  /* 0x20000005ff387230 */ /* 0x000fca0000004100 */
[----:B------:R-:W0:Y:S01]  /*41f0*/  MUFU.RCP R24, R24 ;  /* 0x0000001800187308 */ /* 0x000e220000001000 */
[----:B------:R-:W-:Y:S01]  /*4200*/  FADD.FTZ R56, R56, -UR9 ;  /* 0x8000000938387e21 */ /* 0x000fe20008010000 */
[----:B0-----:R-:W-:Y:S01]  /*4210*/  FADD.FTZ R57, -R24, 1 ;  /* 0x3f80000018397421 */ /* 0x001fe20000010100 */
[----:B------:R-:W-:-:S03]  /*4220*/  FMUL.FTZ R17, R17, R24 ;  /* 0x0000001811117220 */ /* 0x000fc60000410000 */
[----:B------:R-:W-:-:S04]  /*4230*/  FFMA.FTZ R22, R22, R57, 1 ;  /* 0x3f80000016167423 */ /* 0x000fc80000010039 */
[----:B------:R-:W-:Y:S01]  /*4240*/  FMUL.FTZ R22, R17, R22 ;  /* 0x0000001611167220 */ /* 0x000fe20000410000 */
[----:B------:R-:W-:-:S03]  /*4250*/  FMUL.FTZ R17, R56, UR12 ;  /* 0x0000000c38117c20 */ /* 0x000fc60008410000 */
[----:B------:R-:W-:Y:S01]  /*4260*/  FADD.FTZ R25, R25, R22 ;  /* 0x0000001619197221 */ /* 0x000fe20000010000 */
[----:B------:R-:W-:Y:S01]  /*4270*/  FFMA.FTZ R24, R12, R17, R10 ;  /* 0x000000110c187223 */ /* 0x000fe2000001000a */
[-C--:B------:R-:W-:Y:S01]  /*4280*/  FFMA.FTZ R27, R20, R22.reuse, R27 ;  /* 0x00000016141b7223 */ /* 0x080fe2000001001b */
[----:B------:R-:W-:Y:S02]  /*4290*/  FMUL.FTZ R22, R13, R22 ;  /* 0x000000160d167220 */ /* 0x000fe40000410000 */
[----:B------:R-:W-:Y:S02]  /*42a0*/  FMUL.FTZ R56, R24, -1.4426950216293334961 ;  /* 0xbfb8aa3b18387820 */ /* 0x000fe40000410000 */
[----:B------:R-:W-:Y:S01]  /*42b0*/  FFMA.FTZ R20, R20, R22, R15 ;  /* 0x0000001614147223 */ /* 0x000fe2000001000f */
[----:B------:R-:W-:Y:S02]  /*42c0*/  HADD2.F32 R15, -RZ, R6.H1_H1 ;  /* 0x30000006ff0f7230 */ /* 0x000fe40000004100 */
[----:B------:R-:W-:Y:S01]  /*42d0*/  FADD.FTZ R26, R22, R26 ;  /* 0x0000001a161a7221 */ /* 0x000fe20000010000 */
        /* <DEDUP_REMOVED lines=188> */
[----:B------:R-:W-:Y:S02]  /*4ea0*/  FFMA.FTZ R18, R15, R19, R18 ;  /* 0x000000130f127223 */ /* 0x000fe40000010012 */
[----:B------:R-:W-:-:S04]  /*4eb0*/  FMUL.FTZ R20, R22, UR12 ;  /* 0x0000000c16147c20 */ /* 0x000fc80008410000 */
[----:B------:R-:W-:-:S04]  /*4ec0*/  FFMA.FTZ R22, R13, R20, R11 ;  /* 0x000000140d167223 */ /* 0x000fc8000001000b */
        /* <DEDUP_REMOVED lines=10> */
[----:B------:R-:W-:Y:S01]  /*4f70*/  FMUL.FTZ R17, R56, UR12 ;  /* 0x0000000c38117c20 */ /* 0x000fe20008410000 */
[----:B------:R-:W-:Y:S01]  /*4f80*/  FADD.FTZ R56, R24, R26 ;  /* 0x0000001a18387221 */ /* 0x000fe20000010000 */
[----:B------:R-:W-:Y:S01]  /*4f90*/  FADD.FTZ R24, R16, R19 ;  /* 0x0000001310187221 */ /* 0x000fe20000010000 */
[C---:B------:R-:W-:Y:S01]  /*4fa0*/  FMUL.FTZ R19, R12.reuse, R19 ;  /* 0x000000130c137220 */ /* 0x040fe20000410000 */
[----:B------:R-:W-:Y:S01]  /*4fb0*/  FFMA.FTZ R26, R12, R17, R10 ;  /* 0x000000110c1a7223 */ /* 0x000fe2000001000a */
[----:B------:R-:W-:Y:S01]  /*4fc0*/  FADD.FTZ R25, R25, R22 ;  /* 0x0000001619197221 */ /* 0x000fe20000010000 */
[----:B------:R-:W-:Y:S01]  /*4fd0*/  FFMA.FTZ R27, R20, R22, R27 ;  /* 0x00000016141b7223 */ /* 0x000fe2000001001b */
[----:B------:R-:W-:Y:S01]  /*4fe0*/  FFMA.FTZ R15, R15, R19, R14 ;  /* 0x000000130f0f7223 */ /* 0x000fe2000001000e */
[----:B------:R-:W-:Y:S01]  /*4ff0*/  FMUL.FTZ R57, R26, -1.4426950216293334961 ;  /* 0xbfb8aa3b1a397820 */ /* 0x000fe20000410000 */
[----:B------:R-:W-:-:S02]  /*5000*/  HADD2.F32 R14, -RZ, R54.H0_H0 ;  /* 0x20000036ff0e7230 */ /* 0x000fc40000004100 */
[----:B------:R-:W-:-:S03]  /*5010*/  FADD.FTZ R56, R56, R19 ;  /* 0x0000001338387221 */ /* 0x000fc60000010000 */
        /* <DEDUP_REMOVED lines=8> */
[----:B------:R-:W-:-:S04]  /*50a0*/  FADD.FTZ R26, R26, -UR9 ;  /* 0x800000091a1a7e21 */ /* 0x000fc80008010000 */
[----:B------:R-:W-:Y:S01]  /*50b0*/  FMUL.FTZ R14, R26, UR12 ;  /* 0x0000000c1a0e7c20 */ /* 0x000fe20008410000 */
[C---:B------:R-:W-:Y:S01]  /*50c0*/  FMUL.FTZ R26, R13.reuse, R22 ;  /* 0x000000160d1a7220 */ /* 0x040fe20000410000 */
[----:B------:R-:W-:Y:S02]  /*50d0*/  HADD2.F32 R22, -RZ, R54.H1_H1 ;  /* 0x30000036ff167230 */ /* 0x000fe40000004100 */
[----:B------:R-:W-:Y:S01]  /*50e0*/  FFMA.FTZ R16, R13, R14, R11 ;  /* 0x0000000e0d107223 */ /* 0x000fe2000001000b */
[----:B------:R-:W-:Y:S01]  /*50f0*/  FFMA.FTZ R20, R20, R26, R15 ;  /* 0x0000001a14147223 */ /* 0x000fe2000001000f */
[----:B------:R-:W-:Y:S02]  /*5100*/  FADD.FTZ R56, R26, R56 ;  /* 0x000000381a387221 */ /* 0x000fe40000010000 */
[----:B------:R-:W-:-:S06]  /*5110*/  FMUL.FTZ R57, R16, -1.4426950216293334961 ;  /* 0xbfb8aa3b10397820 */ /* 0x000fcc0000410000 */
[----:B------:R-:W0:Y:S02]  /*5120*/  MUFU.EX2 R57, R57 ;  /* 0x0000003900397308 */ /* 0x000e240000000800 */
[----:B0-----:R-:W-:-:S06]  /*5130*/  FADD.FTZ R19, R57, 1 ;  /* 0x3f80000039137421 */ /* 0x001fcc0000010000 */
[----:B------:R-:W0:Y:S02]  /*5140*/  MUFU.RCP R19, R19 ;  /* 0x0000001300137308 */ /* 0x000e240000001000 */
[----:B0-----:R-:W-:Y:S01]  /*5150*/  FADD.FTZ R15, -R19, 1 ;  /* 0x3f800000130f7421 */ /* 0x001fe20000010100 */
[----:B------:R-:W-:-:S03]  /*5160*/  FMUL.FTZ R22, R22, R19 ;  /* 0x0000001316167220 */ /* 0x000fc60000410000 */
[----:B------:R-:W-:Y:S01]  /*5170*/  FFMA.FTZ R15, R16, R15, 1 ;  /* 0x3f800000100f7423 */ /* 0x000fe2000001000f */
[----:B------:R-:W-:Y:S01]  /*5180*/  FFMA.FTZ R16, R17, R21, R18 ;  /* 0x0000001511107223 */ /* 0x000fe20000010012 */
[----:B------:R-:W-:Y:S02]  /*5190*/  FADD.FTZ R18, R24, R21 ;  /* 0x0000001518127221 */ /* 0x000fe40000010000 */
[----:B------:R-:W-:Y:S01]  /*51a0*/  FMUL.FTZ R22, R22, R15 ;  /* 0x0000000f16167220 */ /* 0x000fe20000410000 */
[----:B------:R-:W-:-:S03]  /*51b0*/  FMUL.FTZ R15, R12, R21 ;  /* 0x000000150c0f7220 */ /* 0x000fc60000410000 */
[-C--:B------:R-:W-:Y:S01]  /*51c0*/  FMUL.FTZ R19, R13, R22.reuse ;  /* 0x000000160d137220 */ /* 0x080fe20000410000 */
[----:B------:R-:W-:Y:S01]  /*51d0*/  FFMA.FTZ R57, R17, R15, R20 ;  /* 0x0000000f11397223 */ /* 0x000fe20000010014 */
[----:B------:R-:W-:Y:S01]  /*51e0*/  FADD.FTZ R56, R56, R15 ;  /* 0x0000000f38387221 */ /* 0x000fe20000010000 */
[C---:B------:R-:W-:Y:S02]  /*51f0*/  FFMA.FTZ R17, R14.reuse, R22, R27 ;  /* 0x000000160e117223 */ /* 0x040fe4000001001b */
[----:B------:R-:W-:Y:S01]  /*5200*/  FFMA.FTZ R15, R14, R19, R57 ;  /* 0x000000130e0f7223 */ /* 0x000fe20000010039 */
[----:B------:R-:W-:Y:S01]  /*5210*/  FADD.FTZ R20, R19, R56 ;  /* 0x0000003813147221 */ /* 0x000fe20000010000 */
[----:B------:R-:W-:-:S07]  /*5220*/  FADD.FTZ R19, R25, R22 ;  /* 0x0000001619137221 */ /* 0x000fce0000010000 */
.L_x_662:
        /* <DEDUP_REMOVED lines=8> */
[----:B------:R-:W3:Y:S06]  /*52b0*/  S2R R56, SR_TID.X ;  /* 0x0000000000387919 */ /* 0x000eec0000002100 */
[----:B0-----:R-:W-:Y:S01]  /*52c0*/  @!P0 FADD.FTZ R15, R14, R15 ;  /* 0x0000000f0e0f8221 */ /* 0x001fe20000010000 */
[----:B-1----:R-:W-:Y:S01]  /*52d0*/  ULEA UR5, UR13, UR5, 0x18 ;  /* 0x000000050d057291 */ /* 0x002fe2000f8ec0ff */
[----:B--2---:R-:W-:-:S03]  /*52e0*/  @!P0 FADD.FTZ R20, R21, R20 ;  /* 0x0000001415148221 */ /* 0x004fc60000010000 */
[----:B------:R-:W0:Y:S01]  /*52f0*/  SHFL.DOWN PT, R14, R15, 0x2, 0x1f ;  /* 0x08401f000f0e7f89 */ /* 0x000e2200000e0000 */
[----:B------:R-:W-:-:S03]  /*5300*/  ISETP.GT.AND P0, PT, R0, 0x1d, PT ;  /* 0x0000001d0000780c */ /* 0x000fc60003f04270 */
[----:B------:R-:W1:Y:S01]  /*5310*/  SHFL.DOWN PT, R21, R20, 0x2, 0x1f ;  /* 0x08401f0014157f89 */ /* 0x000e6200000e0000 */
[----:B---3--:R-:W-:-:S05]  /*5320*/  LEA R57, R56, UR5, 0x4 ;  /* 0x0000000538397c11 */ /* 0x008fca000f8e20ff */
        /* <DEDUP_REMOVED lines=26> */
.L_x_664:
[----:B------:R-:W-:Y:S05]  /*54d0*/  BSYNC.RECONVERGENT B0 ;  /* 0x0000000000007941 */ /* 0x000fea0003800200 */
.L_x_663:
[----:B------:R-:W-:Y:S01]  /*54e0*/  BAR.SYNC.DEFER_BLOCKING 0x0 ;  /* 0x0000000000007b1d */ /* 0x000fe20000010000 */
[C---:B------:R-:W-:Y:S02]  /*54f0*/  ISETP.NE.AND P1, PT, R56.reuse, RZ, PT ;  /* 0x000000ff3800720c */ /* 0x040fe40003f25270 */
[----:B------:R-:W-:Y:S01]  /*5500*/  ISETP.GT.U32.AND P0, PT, R56, 0x3b, PT ;  /* 0x0000003b3800780c */ /* 0x000fe20003f04070 */
[----:B------:R-:W-:Y:S02]  /*5510*/  IMAD R56, R23, 0x3c, R56 ;  /* 0x0000003c17387824 */ /* 0x000fe400078e0238 */
[----:B------:R-:W4:Y:S01]  /*5520*/  LDCU UR7, c[0x0][0x374] ;  /* 0x00006e80ff0777ac */ /* 0x000f220008000800 */
[----:B------:R-:W-:Y:S07]  /*5530*/  BSSY.RECONVERGENT B0, `(.L_x_665) ;  /* 0x0000027000007945 */ /* 0x000fee0003800200 */
[----:B------:R-:W-:Y:S05]  /*5540*/  @P1 BRA `(.L_x_666) ;  /* 0x0000000000941947 */ /* 0x000fea0003800000 */
[----:B------:R-:W-:-:S09]  /*5550*/  ULEA UR5, UR13, UR8, 0x18 ;  /* 0x000000080d057291 */ /* 0x000fd2000f8ec0ff */
[----:B-12---:R-:W1:Y:S04]  /*5560*/  LDS.64 R24, [UR5+0x18] ;  /* 0x00001805ff187984 */ /* 0x006e680008000a00 */
[----:B---3--:R-:W2:Y:S01]  /*5570*/  LDS.128 R20, [UR5+0x20] ;  /* 0x00002005ff147984 */ /* 0x008ea20008000c00 */
[----:B-1----:R-:W-:Y:S01]  /*5580*/  FADD.FTZ R27, R14, R24 ;  /* 0x000000180e1b7221 */ /* 0x002fe20000010000 */
[----:B0-----:R-:W-:-:S03]  /*5590*/  FADD.FTZ R14, R15, R25 ;  /* 0x000000190f0e7221 */ /* 0x001fc60000010000 */
[----:B--2---:R-:W-:Y:S01]  /*55a0*/  FADD.FTZ R15, R27, R20 ;  /* 0x000000141b0f7221 */ /* 0x004fe20000010000 */
[----:B------:R-:W-:Y:S01]  /*55b0*/  FADD.FTZ R14, R14, R21 ;  /* 0x000000150e0e7221 */ /* 0x000fe20000010000 */
[----:B------:R-:W0:Y:S02]  /*55c0*/  LDS.128 R24, [UR5+0x30] ;  /* 0x00003005ff187984 */ /* 0x000e240008000c00 */
[----:B------:R-:W-:Y:S01]  /*55d0*/  FADD.FTZ R15, R15, R22 ;  /* 0x000000160f0f7221 */ /* 0x000fe20000010000 */
[----:B------:R-:W-:Y:S02]  /*55e0*/  FADD.FTZ R14, R14, R23 ;  /* 0x000000170e0e7221 */ /* 0x000fe40000010000 */
[----:B------:R-:W1:Y:S01]  /*55f0*/  LDS.128 R20, [UR5+0x40] ;  /* 0x00004005ff147984 */ /* 0x000e620008000c00 */
        /* <DEDUP_REMOVED lines=19> */
[----:B------:R-:W1:Y:S01]  /*5730*/  LDS.64 R14, [UR5+0x80] ;  /* 0x00008005ff0e7984 */ /* 0x000e620008000a00 */
[----:B0-----:R-:W-:Y:S01]  /*5740*/  FADD.FTZ R21, R21, R24 ;  /* 0x0000001815157221 */ /* 0x001fe20000010000 */
[----:B------:R-:W-:-:S03]  /*5750*/  FADD.FTZ R20, R20, R25 ;  /* 0x0000001914147221 */ /* 0x000fc60000010000 */
[----:B------:R-:W-:Y:S01]  /*5760*/  FADD.FTZ R21, R21, R26 ;  /* 0x0000001a15157221 */ /* 0x000fe20000010000 */
[----:B------:R-:W-:-:S03]  /*5770*/  FADD.FTZ R20, R20, R27 ;  /* 0x0000001b14147221 */ /* 0x000fc60000010000 */
[----:B-1----:R-:W-:Y:S01]  /*5780*/  FADD.FTZ R14, R21, R14 ;  /* 0x0000000e150e7221 */ /* 0x002fe20000010000 */
[----:B------:R-:W-:-:S07]  /*5790*/  FADD.FTZ R15, R20, R15 ;  /* 0x0000000f140f7221 */ /* 0x000fce0000010000 */
.L_x_666:
[----:B----4-:R-:W-:Y:S05]  /*57a0*/  BSYNC.RECONVERGENT B0 ;  /* 0x0000000000007941 */ /* 0x010fea0003800200 */
.L_x_665:
[----:B------:R-:W-:Y:S06]  /*57b0*/  BAR.SYNC.DEFER_BLOCKING 0x0 ;  /* 0x0000000000007b1d */ /* 0x000fec0000010000 */
[----:B------:R-:W-:Y:S04]  /*57c0*/  BSSY.RECONVERGENT B0, `(.L_x_667) ;  /* 0x0000025000007945 */ /* 0x000fe80003800200 */
[----:B------:R-:W-:Y:S05]  /*57d0*/  @P0 BRA `(.L_x_668) ;  /* 0x00000000008c0947 */ /* 0x000fea0003800000 */
[----:B---3--:R-:W3:Y:S04]  /*57e0*/  LDS.128 R20, [R57+0x3c0] ;  /* 0x0003c00039147984 */ /* 0x008ee80000000c00 */
[----:B-12---:R-:W1:Y:S01]  /*57f0*/  LDS.128 R24, [R57+0x780] ;  /* 0x0007800039187984 */ /* 0x006e620000000c00 */
[----:B---3--:R-:W-:Y:S01]  /*5800*/  FADD.FTZ R16, R16, R20 ;  /* 0x0000001410107221 */ /* 0x008fe20000010000 */
[----:B------:R-:W-:Y:S01]  /*5810*/  FADD.FTZ R17, R17, R21 ;  /* 0x0000001511117221 */ /* 0x000fe20000010000 */
[----:B------:R-:W-:Y:S01]  /*5820*/  FADD.FTZ R20, R19, R23 ;  /* 0x0000001713147221 */ /* 0x000fe20000010000 */
[----:B------:R-:W-:Y:S01]  /*5830*/  FADD.FTZ R21, R18, R22 ;  /* 0x0000001612157221 */ /* 0x000fe20000010000 */
[----:B-1----:R-:W-:Y:S01]  /*5840*/  FADD.FTZ R23, R16, R24 ;  /* 0x0000001810177221 */ /* 0x002fe20000010000 */
[----:B------:R-:W-:-:S02]  /*5850*/  FADD.FTZ R24, R17, R25 ;  /* 0x0000001911187221 */ /* 0x000fc40000010000 */
[----:B------:R-:W1:Y:S01]  /*5860*/  LDS.128 R16, [R57+0xb40] ;  /* 0x000b400039107984 */ /* 0x000e620000000c00 */
[----:B------:R-:W-:Y:S01]  /*5870*/  FADD.FTZ R25, R21, R26 ;  /* 0x0000001a15197221 */ /* 0x000fe20000010000 */
[----:B------:R-:W-:Y:S01]  /*5880*/  FADD.FTZ R26, R20, R27 ;  /* 0x0000001b141a7221 */ /* 0x000fe20000010000 */
[----:B-1----:R-:W-:Y:S01]  /*5890*/  FADD.FTZ R27, R23, R16 ;  /* 0x00000010171b7221 */ /* 0x002fe20000010000 */
[----:B------:R-:W-:Y:S01]  /*58a0*/  FADD.FTZ R24, R24, R17 ;  /* 0x0000001118187221 */ /* 0x000fe20000010000 */
[----:B------:R-:W1:Y:S01]  /*58b0*/  LDS.128 R20, [R57+0xf00] ;  /* 0x000f000039147984 */ /* 0x000e620000000c00 */
[----:B------:R-:W-:Y:S01]  /*58c0*/  FADD.FTZ R25, R25, R18 ;  /* 0x0000001219197221 */ /* 0x000fe20000010000 */
[----:B------:R-:W-:Y:S02]  /*58d0*/  FADD.FTZ R26, R26, R19 ;  /* 0x000000131a1a7221 */ /* 0x000fe40000010000 */
[----:B------:R-:W2:Y:S01]  /*58e0*/  LDS.128 R16, [R57+0x12c0] ;  /* 0x0012c00039107984 */ /* 0x000ea20000000c00 */
[----:B-1----:R-:W-:Y:S01]  /*58f0*/  FADD.FTZ R27, R27, R20 ;  /* 0x000000141b1b7221 */ /* 0x002fe20000010000 */
[----:B------:R-:W-:Y:S01]  /*5900*/  FADD.FTZ R24, R24, R21 ;  /* 0x0000001518187221 */ /* 0x000fe20000010000 */
[----:B------:R-:W-:Y:S01]  /*5910*/  FADD.FTZ R25, R25, R22 ;  /* 0x0000001619197221 */ /* 0x000fe20000010000 */
[----:B------:R-:W-:Y:S01]  /*5920*/  FADD.FTZ R26, R26, R23 ;  /* 0x000000171a1a7221 */ /* 0x000fe20000010000 */
[----:B--2---:R-:W-:Y:S01]  /*5930*/  FADD.FTZ R27, R27, R16 ;  /* 0x000000101b1b7221 */ /* 0x004fe20000010000 */
[----:B------:R-:W1:Y:S01]  /*5940*/  LDS.128 R20, [R57+0x1680] ;  /* 0x0016800039147984 */ /* 0x000e620000000c00 */
[----:B------:R-:W-:Y:S01]  /*5950*/  FADD.FTZ R24, R24, R17 ;  /* 0x0000001118187221 */ /* 0x000fe20000010000 */
[----:B------:R-:W-:Y:S01]  /*5960*/  FADD.FTZ R25, R25, R18 ;  /* 0x0000001219197221 */ /* 0x000fe20000010000 */
[----:B------:R-:W-:-:S02]  /*5970*/  FADD.FTZ R26, R26, R19 ;  /* 0x000000131a1a7221 */ /* 0x000fc40000010000 */
[----:B------:R-:W2:Y:S01]  /*5980*/  LDS.128 R16, [R57+0x1a40] ;  /* 0x001a400039107984 */ /* 0x000ea20000000c00 */
[----:B-1----:R-:W-:Y:S01]  /*5990*/  FADD.FTZ R27, R27, R20 ;  /* 0x000000141b1b7221 */ /* 0x002fe20000010000 */
[----:B------:R-:W-:Y:S01]  /*59a0*/  FADD.FTZ R24, R24, R21 ;  /* 0x0000001518187221 */ /* 0x000fe20000010000 */
[----:B------:R-:W-:Y:S01]  /*59b0*/  FADD.FTZ R25, R25, R22 ;  /* 0x0000001619197221 */ /* 0x000fe20000010000 */
[----:B------:R-:W-:Y:S01]  /*59c0*/  FADD.FTZ R26, R26, R23 ;  /* 0x000000171a1a7221 */ /* 0x000fe20000010000 */
[----:B--2---:R-:W-:Y:S01]  /*59d0*/  FADD.FTZ R16, R27, R16 ;  /* 0x000000101b107221 */ /* 0x004fe20000010000 */
[----:B------:R-:W-:Y:S01]  /*59e0*/  FADD.FTZ R17, R24, R17 ;  /* 0x0000001118117221 */ /* 0x000fe20000010000 */
[----:B------:R-:W-:Y:S01]  /*59f0*/  FADD.FTZ R18, R25, R18 ;  /* 0x0000001219127221 */ /* 0x000fe20000010000 */
[----:B------:R-:W-:-:S07]  /*5a00*/  FADD.FTZ R19, R26, R19 ;  /* 0x000000131a137221 */ /* 0x000fce0000010000 */
.L_x_668:
[----:B------:R-:W-:Y:S05]  /*5a10*/  BSYNC.RECONVERGENT B0 ;  /* 0x0000000000007941 */ /* 0x000fea0003800200 */
.L_x_667:
[----:B------:R-:W-:Y:S04]  /*5a20*/  BSSY.RECONVERGENT B0, `(.L_x_669) ;  /* 0x000001c000007945 */ /* 0x000fe80003800200 */
[----:B------:R-:W-:Y:S05]  /*5a30*/  @P0 BRA `(.L_x_670) ;  /* 0x0000000000680947 */ /* 0x000fea0003800000 */
[----:B------:R-:W4:Y:S08]  /*5a40*/  LDC.64 R22, c[0x0][0x3d8] ;  /* 0x0000f600ff167b82 */ /* 0x000f300000000a00 */
[----:B---3--:R-:W3:Y:S01]  /*5a50*/  LDC.64 R20, c[0x0][0x3f8] ;  /* 0x0000fe00ff147b82 */ /* 0x008ee20000000a00 */
[----:B----4-:R-:W-:-:S05]  /*5a60*/  IMAD.WIDE R56, R56, 0x4, R22 ;  /* 0x0000000438387825 */ /* 0x010fca00078e0216 */
[----:B------:R4:W-:Y:S01]  /*5a70*/  REDG.E.ADD.F32.FTZ.RN.STRONG.GPU desc[UR10][R56.64], R16 ;  /* 0x00000010380079a6 */ /* 0x0009e2000c12f30a */
[----:B---3--:R-:W-:Y:S01]  /*5a80*/  IMAD.WIDE.U32 R22, R20, 0x3, RZ ;  /* 0x0000000314167825 */ /* 0x008fe200078e00ff */
[----:B-1----:R-:W-:-:S04]  /*5a90*/  LEA R25, R21, R21, 0x1 ;  /* 0x0000001515197211 */ /* 0x002fc800078e08ff */
[----:B------:R-:W-:Y:S02]  /*5aa0*/  IADD3 R25, PT, PT, R23, R25, RZ ;  /* 0x0000001917197210 */ /* 0x000fe40007ffe0ff */
[----:B------:R-:W-:Y:S02]  /*5ab0*/  LEA.HI R26, P0, R21, R20, RZ, 0x1 ;  /* 0x00000014151a7211 */ /* 0x000fe400078108ff */
[----:B--2---:R-:W-:Y:S02]  /*5ac0*/  LEA.HI R24, P3, R25, R22, RZ, 0x1 ;  /* 0x0000001619187211 */ /* 0x004fe400078708ff */
[----:B------:R-:W-:-:S04]  /*5ad0*/  LEA R22, P2, R20, R56, 0x2 ;  /* 0x0000003814167211 */ /* 0x000fc800078410ff */
[----:B------:R-:W-:Y:S02]  /*5ae0*/  LEA.HI.X R23, R20, R57, R21, 0x2, P2 ;  /* 0x0000003914177211 */ /* 0x000fe400010f1415 */
[----:B------:R-:W-:Y:S02]  /*5af0*/  SHF.L.U32 R20, R26, 0x1, RZ ;  /* 0x000000011a147819 */ /* 0x000fe400000006ff */
[----:B------:R-:W-:Y:S02]  /*5b00*/  IADD3.X R21, PT, PT, RZ, R21, RZ, P0, !PT ;  /* 0x00000015ff157210 */ /* 0x000fe400007fe4ff */
[----:B------:R-:W-:Y:S02]  /*5b10*/  LOP3.LUT R20, R20, 0xfffffffc, RZ, 0xc0, !PT ;  /* 0xfffffffc14147812 */ /* 0x000fe400078ec0ff */
[----:B------:R-:W-:Y:S02]  /*5b20*/  SHF.L.U32 R27, R24, 0x1, RZ ;  /* 0x00000001181b7819 */ /* 0x000fe400000006ff */
[----:B------:R-:W-:-:S02]  /*5b30*/  SHF.L.U64.HI R21, R26, 0x1, R21 ;  /* 0x000000011a157819 */ /* 0x000fc40000010215 */
[----:B------:R-:W-:Y:S02]  /*5b40*/  IADD3.X R25, PT, PT, RZ, R25, RZ, P3, !PT ;  /* 0x00000019ff197210 */ /* 0x000fe40001ffe4ff */
[----:B------:R-:W-:Y:S02]  /*5b50*/  IADD3 R20, P0, PT, R56, R20, RZ ;  /* 0x0000001438147210 */ /* 0x000fe40007f1e0ff */
[----:B------:R-:W-:Y:S02]  /*5b60*/  LOP3.LUT R27, R27, 0xfffffffc, RZ, 0xc0, !PT ;  /* 0xfffffffc1b1b7812 */ /* 0x000fe400078ec0ff */
[----:B------:R-:W-:Y:S02]  /*5b70*/  SHF.L.U64.HI R25, R24, 0x1, R25 ;  /* 0x0000000118197819 */ /* 0x000fe40000010219 */
[----:B------:R-:W-:Y:S02]  /*5b80*/  IADD3.X R21, PT, PT, R57, R21, RZ, P0, !PT ;  /* 0x0000001539157210 */ /* 0x000fe400007fe4ff */
[----:B------:R-:W-:-:S03]  /*5b90*/  IADD3 R24, P0, PT, R56, R27, RZ ;  /* 0x0000001b38187210 */ /* 0x000fc60007f1e0ff */
[----:B------:R4:W-:Y:S01]  /*5ba0*/  REDG.E.ADD.F32.FTZ.RN.STRONG.GPU desc[UR10][R20.64], R17 ;  /* 0x00000011140079a6 */ /* 0x0009e2000c12f30a */
[----:B------:R-:W-:-:S03]  /*5bb0*/  IADD3.X R25, PT, PT, R57, R25, RZ, P0, !PT ;  /* 0x0000001939197210 */ /* 0x000fc600007fe4ff */
[----:B------:R4:W-:Y:S04]  /*5bc0*/  REDG.E.ADD.F32.FTZ.RN.STRONG.GPU desc[UR10][R22.64], R18 ;  /* 0x00000012160079a6 */ /* 0x0009e8000c12f30a */
[----:B------:R4:W-:Y:S02]  /*5bd0*/  REDG.E.ADD.F32.FTZ.RN.STRONG.GPU desc[UR10][R24.64], R19 ;  /* 0x00000013180079a6 */ /* 0x0009e4000c12f30a */
.L_x_670:
[----:B------:R-:W-:Y:S05]  /*5be0*/  BSYNC.RECONVERGENT B0 ;  /* 0x0000000000007941 */ /* 0x000fea0003800200 */
.L_x_669:
[----:B------:R-:W5:Y:S02]  /*5bf0*/  LDCU UR5, c[0x0][0x370] ;  /* 0x00006e00ff0577ac */ /* 0x000f640008000800 */
[----:B-----5:R-:W-:-:S09]  /*5c00*/  UISETP.GE.U32.AND UP0, UPT, UR5, 0x2, UPT ;  /* 0x000000020500788c */ /* 0x020fd2000bf06070 */
[----:B------:R-:W-:Y:S05]  /*5c10*/  BRA.U !UP0, `(.L_x_671) ;  /* 0x0000000908dc7547 */ /* 0x000fea000b800000 */
[----:B----4-:R-:W4:Y:S01]  /*5c20*/  LDC R16, c[0x0][0x370] ;  /* 0x0000dc00ff107b82 */ /* 0x010f220000000800 */
[----:B------:R-:W-:Y:S01]  /*5c30*/  ULOP3.LUT UR5, UR4, 0x1, URZ, 0xc0, !UPT ;  /* 0x0000000104057892 */ /* 0x000fe2000f8ec0ff */
[----:B-1----:R-:W1:Y:S05]  /*5c40*/  S2R R25, SR_CTAID.Y ;  /* 0x0000000000197919 */ /* 0x002e6a0000002600 */
[----:B------:R-:W-:Y:S01]  /*5c50*/  MOV R19, UR5 ;  /* 0x0000000500137c02 */ /* 0x000fe20008000f00 */
[----:B------:R-:W5:Y:S04]  /*5c60*/  LDC.64 R56, c[0x0][0x3d0] ;  /* 0x0000f400ff387b82 */ /* 0x000f680000000a00 */
[----:B------:R-:W-:-:S04]  /*5c70*/  IMAD R19, R19, UR7, RZ ;  /* 0x0000000713137c24 */ /* 0x000fc8000f8e02ff */
[----:B----4-:R-:W-:-:S05]  /*5c80*/  IMAD R16, R19, R16, RZ ;  /* 0x0000001013107224 */ /* 0x010fca00078e02ff */
[----:B------:R-:W-:-:S05]  /*5c90*/  SHF.L.U32 R17, R16, 0x1, RZ ;  /* 0x0000000110117819 */ /* 0x000fca00000006ff */
[----:B-----5:R-:W-:Y:S01]  /*5ca0*/  IMAD.WIDE R56, R17, 0x4, R56 ;  /* 0x0000000411387825 */ /* 0x020fe200078e0238 */
[----:B-1----:R-:W-:Y:S06]  /*5cb0*/  @P1 BRA `(.L_x_672) ;  /* 0x00000000005c1947 */ /* 0x002fec0003800000 */
[----:B------:R-:W1:Y:S01]  /*5cc0*/  LDC.64 R16, c[0x0][0x3c8] ;  /* 0x0000f200ff107b82 */ /* 0x000e620000000a00 */
[----:B------:R-:W-:Y:S01]  /*5cd0*/  ULOP3.LUT UP0, UR5, UR4, 0x2, URZ, 0xc0, !UPT ;  /* 0x0000000204057892 */ /* 0x000fe2000f80c0ff */
[----:B------:R-:W-:Y:S01]  /*5ce0*/  IADD3 R19, PT, PT, R19, R25, RZ ;  /* 0x0000001913137210 */ /* 0x000fe20007ffe0ff */
[----:B------:R-:W-:Y:S02]  /*5cf0*/  IMAD R21, R2, UR7, R25 ;  /* 0x0000000702157c24 */ /* 0x000fe4000f8e0219 */
[----:B------:R-:W-:-:S03]  /*5d00*/  UIADD3 UR5, UPT, UPT, -UR5, 0x1, URZ ;  /* 0x0000000105057890 */ /* 0x000fc6000fffe1ff */
[----:B---3--:R-:W3:Y:S01]  /*5d10*/  LDC R20, c[0x0][0x370] ;  /* 0x0000dc00ff147b82 */ /* 0x008ee20000000800 */
[----:B------:R-:W-:Y:S02]  /*5d20*/  PLOP3.LUT P0, PT, PT, PT, UP0, 0x80, 0x8 ;  /* 0x000000000008781c */ /* 0x000fe40003f0f008 */
[----:B------:R-:W-:Y:S01]  /*5d30*/  MOV R23, UR5 ;  /* 0x0000000500177c02 */ /* 0x000fe20008000f00 */
[----:B-1----:R-:W-:-:S04]  /*5d40*/  IMAD.WIDE.U32 R16, R19, 0x4, R16 ;  /* 0x0000000413107825 */ /* 0x002fc800078e0010 */
[----:B------:R-:W-:Y:S01]  /*5d50*/  IMAD.WIDE.U32 R18, R21, 0x8, R56 ;  /* 0x0000000815127825 */ /* 0x000fe200078e0038 */
[----:B---3--:R-:W-:-:S04]  /*5d60*/  SEL R21, R20, RZ, !P0 ;  /* 0x000000ff14157207 */ /* 0x008fc80004000000 */
[----:B------:R1:W-:Y:S01]  /*5d70*/  STG.E.64 desc[UR10][R18.64], R14 ;  /* 0x0000000e12007986 */ /* 0x0003e2000c101b0a */
[----:B------:R-:W-:Y:S01]  /*5d80*/  ISETP.NE.AND P0, PT, R21, -0x1, PT ;  /* 0xffffffff1500780c */ /* 0x000fe20003f05270 */
[----:B------:R-:W-:Y:S06]  /*5d90*/  MEMBAR.ALL.GPU ;  /* 0x0000000000007992 */ /* 0x000fec000000a000 */
[----:B------:R-:W-:-:S00]  /*5da0*/  ERRBAR ;  /* 0x00000000000079ab */ /* 0x000fc00000000000 */
[----:B------:R-:W-:Y:S06]  /*5db0*/  CGAERRBAR ;  /* 0x00000000000075ab */ /* 0x000fec0000000000 */
[----:B------:R1:W-:Y:S01]  /*5dc0*/  REDG.E.ADD.S32.STRONG.GPU desc[UR10][R16.64], R23 ;  /* 0x000000171000798e */ /* 0x0003e2000c12e30a */
[----:B------:R-:W-:Y:S05]  /*5dd0*/  @!P0 BRA `(.L_x_672) ;  /* 0x0000000000148947 */ /* 0x000fea0003800000 */
.L_x_673:
[----:B-1----:R-:W3:Y:S04]  /*5de0*/  LDG.E.STRONG.GPU R18, desc[UR10][R16.64] ;  /* 0x0000000a10127981 */ /* 0x002ee8000c1ef900 */
[----:B---3--:R-:W-:Y:S01]  /*5df0*/  CCTL.IVALL ;  /* 0x00000000ff00798f */ /* 0x008fe20002000000 */
[----:B------:R-:W-:Y:S05]  /*5e00*/  YIELD ;  /* 0x0000000000007946 */ /* 0x000fea0003800000 */
[----:B------:R-:W-:-:S13]  /*5e10*/  ISETP.NE.AND P0, PT, R18, R21, PT ;  /* 0x000000151200720c */ /* 0x000fda0003f05270 */
[----:B------:R-:W-:Y:S05]  /*5e20*/  @P0 BRA `(.L_x_673) ;  /* 0xfffffffc00ec0947 */ /* 0x000fea000383ffff */
.L_x_672:
[----:B-1----:R-:W1:Y:S01]  /*5e30*/  LDC R16, c[0x0][0x370] ;  /* 0x0000dc00ff107b82 */ /* 0x002e620000000800 */
[----:B------:R-:W-:Y:S05]  /*5e40*/  WARPSYNC.ALL ;  /* 0x0000000000007948 */ /* 0x000fea0003800000 */
[----:B-1----:R-:W-:Y:S02]  /*5e50*/  ISETP.GE.U32.AND P0, PT, R16, 0x8, PT ;  /* 0x000000081000780c */ /* 0x002fe40003f06070 */
[----:B------:R-:W-:Y:S01]  /*5e60*/  BAR.SYNC.DEFER_BLOCKING 0x0 ;  /* 0x0000000000007b1d */ /* 0x000fe20000010000 */
[----:B--2---:R-:W-:-:S10]  /*5e70*/  HFMA2 R24, -RZ, RZ, 0, 0 ;  /* 0x00000000ff187431 */ /* 0x004fd400000001ff */
[----:B------:R-:W-:Y:S05]  /*5e80*/  @!P0 BRA `(.L_x_674) ;  /* 0x00000004003c8947 */ /* 0x000fea0003800000 */
[----:B------:R-:W-:Y:S01]  /*5e90*/  MOV R18, UR7 ;  /* 0x0000000700127c02 */ /* 0x000fe20008000f00 */
[----:B------:R-:W-:Y:S01]  /*5ea0*/  UMOV UR5, URZ ;  /* 0x000000ff00057c82 */ /* 0x000fe20008000000 */
[----:B------:R-:W-:Y:S02]  /*5eb0*/  MOV R16, UR7 ;  /* 0x0000000700107c02 */ /* 0x000fe40008000f00 */
[----:B------:R-:W-:Y:S01]  /*5ec0*/  MOV R24, UR7 ;  /* 0x0000000700187c02 */ /* 0x000fe20008000f00 */
[--C-:B------:R-:W-:Y:S01]  /*5ed0*/  IMAD R23, R18, 0x7, R25.reuse ;  /* 0x0000000712177824 */ /* 0x100fe200078e0219 */
[----:B------:R-:W-:Y:S01]  /*5ee0*/  MOV R22, UR7 ;  /* 0x0000000700167c02 */ /* 0x000fe20008000f00 */
[--C-:B------:R-:W-:Y:S01]  /*5ef0*/  IMAD R27, R16, 0x3, R25.reuse ;  /* 0x00000003101b7824 */ /* 0x100fe200078e0219 */
[----:B------:R-:W-:Y:S01]  /*5f00*/  MOV R26, UR7 ;  /* 0x00000007001a7c02 */ /* 0x000fe20008000f00 */
[--C-:B------:R-:W-:Y:S01]  /*5f10*/  IMAD R24, R24, 0x5, R25.reuse ;  /* 0x0000000518187824 */ /* 0x100fe200078e0219 */
[-C--:B------:R-:W-:Y:S01]  /*5f20*/  LEA R21, R16, R25.reuse, 0x2 ;  /* 0x0000001910157211 */ /* 0x080fe200078e10ff */
[----:B------:R-:W-:Y:S01]  /*5f30*/  IMAD R22, R22, 0x6, R25 ;  /* 0x0000000616167824 */ /* 0x000fe200078e0219 */
[----:B------:R-:W-:-:S02]  /*5f40*/  LEA R26, R26, R25, 0x1 ;  /* 0x000000191a1a7211 */ /* 0x000fc400078e08ff */
[----:B---3--:R-:W-:Y:S02]  /*5f50*/  IADD3 R20, PT, PT, R25, UR7, RZ ;  /* 0x0000000719147c10 */ /* 0x008fe4000fffe0ff */
[----:B------:R-:W-:Y:S02]  /*5f60*/  IADD3 R19, PT, PT, -R2, RZ, RZ ;  /* 0x000000ff02137210 */ /* 0x000fe40007ffe1ff */
[----:B------:R-:W-:-:S07]  /*5f70*/  MOV R18, R25 ;  /* 0x0000001900127202 */ /* 0x000fce0000000f00 */
.L_x_675:
[----:B------:R-:W-:-:S13]  /*5f80*/  ISETP.EQ.OR P0, PT, R19, RZ, P1 ;  /* 0x000000ff1300720c */ /* 0x000fda0000f02670 */
[----:B------:R-:W-:-:S06]  /*5f90*/  @!P0 IMAD.WIDE.U32 R16, R18, 0x8, R56 ;  /* 0x0000000812108825 */ /* 0x000fcc00078e0038 */
[----:B------:R-:W0:Y:S01]  /*5fa0*/  @!P0 LDG.E.64 R16, desc[UR10][R16.64] ;  /* 0x0000000a10108981 */ /* 0x000e22000c1e1b00 */
[----:B------:R-:W-:Y:S01]  /*5fb0*/  UIADD3 UR8, UPT, UPT, UR5, 0x1, URZ ;  /* 0x0000000105087890 */ /* 0x000fe2000fffe0ff */
[----:B0-----:R-:W-:Y:S01]  /*5fc0*/  @!P0 FADD.FTZ R14, R14, R16 ;  /* 0x000000100e0e8221 */ /* 0x001fe20000010000 */
[----:B------:R-:W-:-:S04]  /*5fd0*/  @!P0 FADD.FTZ R15, R15, R17 ;  /* 0x000000110f0f8221 */ /* 0x000fc80000010000 */
[----:B------:R-:W-:-:S13]  /*5fe0*/  ISETP.EQ.OR P0, PT, R2, UR8, P1 ;  /* 0x0000000802007c0c */ /* 0x000fda0008f02670 */
[----:B------:R-:W-:-:S06]  /*5ff0*/  @!P0 IMAD.WIDE.U32 R16, R20, 0x8, R56 ;  /* 0x0000000814108825 */ /* 0x000fcc00078e0038 */
[----:B------:R-:W2:Y:S01]  /*6000*/  @!P0 LDG.E.64 R16, desc[UR10][R16.64] ;  /* 0x0000000a10108981 */ /* 0x000ea2000c1e1b00 */
[----:B------:R-:W-:Y:S01]  /*6010*/  UIADD3 UR8, UPT, UPT, UR5, 0x2, URZ ;  /* 0x0000000205087890 */ /* 0x000fe2000fffe0ff */
[----:B--2---:R-:W-:Y:S01]  /*6020*/  @!P0 FADD.FTZ R14, R14, R16 ;  /* 0x000000100e0e8221 */ /* 0x004fe20000010000 */
        /* <DEDUP_REMOVED lines=35> */
[----:B------:R-:W-:Y:S01]  /*6260*/  IADD3 R19, PT, PT, R19, 0x8, RZ ;  /* 0x0000000813137810 */ /* 0x000fe20007ffe0ff */
[----:B--2---:R-:W-:Y:S01]  /*6270*/  @!P0 FADD.FTZ R14, R14, R16 ;  /* 0x000000100e0e8221 */ /* 0x004fe20000010000 */
[----:B------:R-:W-:Y:S01]  /*6280*/  MOV R16, UR7 ;  /* 0x0000000700107c02 */ /* 0x000fe20008000f00 */
[----:B------:R-:W-:Y:S01]  /*6290*/  @!P0 FADD.FTZ R15, R15, R17 ;  /* 0x000000110f0f8221 */ /* 0x000fe20000010000 */
[----:B------:R-:W-:Y:S02]  /*62a0*/  MOV R17, UR7 ;  /* 0x0000000700117c02 */ /* 0x000fe40008000f00 */
[C---:B------:R-:W-:Y:S02]  /*62b0*/  LEA R23, R16.reuse, R23, 0x3 ;  /* 0x0000001710177211 */ /* 0x040fe400078e18ff */
[----:B------:R-:W-:-:S02]  /*62c0*/  LEA R21, R16, R21, 0x3 ;  /* 0x0000001510157211 */ /* 0x000fc400078e18ff */
[----:B------:R-:W-:Y:S02]  /*62d0*/  LEA R27, R16, R27, 0x3 ;  /* 0x0000001b101b7211 */ /* 0x000fe400078e18ff */
[----:B------:R-:W0:Y:S01]  /*62e0*/  LDC R16, c[0x0][0x370] ;  /* 0x0000dc00ff107b82 */ /* 0x000e220000000800 */
[C---:B------:R-:W-:Y:S02]  /*62f0*/  LEA R22, R17.reuse, R22, 0x3 ;  /* 0x0000001611167211 */ /* 0x040fe400078e18ff */
[C---:B------:R-:W-:Y:S02]  /*6300*/  LEA R24, R17.reuse, R24, 0x3 ;  /* 0x0000001811187211 */ /* 0x040fe400078e18ff */
[C---:B------:R-:W-:Y:S02]  /*6310*/  LEA R26, R17.reuse, R26, 0x3 ;  /* 0x0000001a111a7211 */ /* 0x040fe400078e18ff */
[C---:B------:R-:W-:Y:S02]  /*6320*/  LEA R20, R17.reuse, R20, 0x3 ;  /* 0x0000001411147211 */ /* 0x040fe400078e18ff */
[----:B------:R-:W-:-:S02]  /*6330*/  LEA R18, R17, R18, 0x3 ;  /* 0x0000001211127211 */ /* 0x000fc400078e18ff */
[----:B0-----:R-:W-:-:S04]  /*6340*/  LOP3.LUT R16, R16, 0x7ffffff8, RZ, 0xc0, !PT ;  /* 0x7ffffff810107812 */ /* 0x001fc800078ec0ff */
[----:B------:R-:W-:-:S13]  /*6350*/  ISETP.NE.AND P0, PT, R16, UR5, PT ;  /* 0x0000000510007c0c */ /* 0x000fda000bf05270 */
[----:B------:R-:W-:Y:S05]  /*6360*/  @P0 BRA `(.L_x_675) ;  /* 0xfffffffc00040947 */ /* 0x000fea000383ffff */
[----:B------:R-:W-:-:S07]  /*6370*/  MOV R24, R16 ;  /* 0x0000001000187202 */ /* 0x000fce0000000f00 */
.L_x_674:
[----:B------:R-:W1:Y:S02]  /*6380*/  LDCU UR5, c[0x0][0x370] ;  /* 0x00006e00ff0577ac */ /* 0x000e640008000800 */
[----:B-1----:R-:W-:-:S09]  /*6390*/  ULOP3.LUT UP0, UR5, UR5, 0x7, URZ, 0xc0, !UPT ;  /* 0x0000000705057892 */ /* 0x002fd2000f80c0ff */
[----:B------:R-:W-:Y:S05]  /*63a0*/  BRA.U !UP0, `(.L_x_671) ;  /* 0x0000000108f87547 */ /* 0x000fea000b800000 */
[----:B------:R-:W1:Y:S01]  /*63b0*/  LDCU UR8, c[0x0][0x370] ;  /* 0x00006e00ff0877ac */ /* 0x000e620008000800 */
[----:B------:R-:W-:-:S04]  /*63c0*/  UIADD3 UR5, UPT, UPT, UR5, -0x1, URZ ;  /* 0xffffffff05057890 */ /* 0x000fc8000fffe0ff */
[----:B------:R-:W-:Y:S02]  /*63d0*/  UISETP.GE.U32.AND UP0, UPT, UR5, 0x3, UPT ;  /* 0x000000030500788c */ /* 0x000fe4000bf06070 */
[----:B-1----:R-:W-:-:S07]  /*63e0*/  ULOP3.LUT UP1, UR8, UR8, 0x3, URZ, 0xc0, !UPT ;  /* 0x0000000308087892 */ /* 0x002fce000f82c0ff */
[----:B------:R-:W-:Y:S05]  /*63f0*/  BRA.U !UP0, `(.L_x_676) ;  /* 0x0000000108707547 */ /* 0x000fea000b800000 */
[CC--:B------:R-:W-:Y:S02]  /*6400*/  ISETP.EQ.OR P0, PT, R24.reuse, R2.reuse, P1 ;  /* 0x000000021800720c */ /* 0x0c0fe40000f02670 */
[C---:B------:R-:W-:Y:S02]  /*6410*/  IADD3 R19, PT, PT, R24.reuse, 0x1, RZ ;  /* 0x0000000118137810 */ /* 0x040fe40007ffe0ff */
[C---:B------:R-:W-:Y:S02]  /*6420*/  IADD3 R21, PT, PT, R24.reuse, 0x2, RZ ;  /* 0x0000000218157810 */ /* 0x040fe40007ffe0ff */
[-C--:B------:R-:W-:Y:S02]  /*6430*/  ISETP.EQ.OR P2, PT, R19, R2.reuse, P1 ;  /* 0x000000021300720c */ /* 0x080fe40000f42670 */
[----:B------:R-:W-:Y:S02]  /*6440*/  ISETP.EQ.OR P3, PT, R21, R2, P1 ;  /* 0x000000021500720c */ /* 0x000fe40000f62670 */
[----:B------:R-:W-:-:S03]  /*6450*/  IADD3 R23, PT, PT, R24, 0x3, RZ ;  /* 0x0000000318177810 */ /* 0x000fc60007ffe0ff */
[----:B------:R-:W-:Y:S01]  /*6460*/  @!P0 IMAD R17, R24, UR7, R25 ;  /* 0x0000000718118c24 */ /* 0x000fe2000f8e0219 */
[----:B------:R-:W-:-:S03]  /*6470*/  ISETP.EQ.OR P4, PT, R23, R2, P1 ;  /* 0x000000021700720c */ /* 0x000fc60000f82670 */
[----:B------:R-:W-:-:S04]  /*6480*/  @!P0 IMAD.WIDE.U32 R16, R17, 0x8, R56 ;  /* 0x0000000811108825 */ /* 0x000fc800078e0038 */
[--C-:B------:R-:W-:Y:S02]  /*6490*/  @!P2 IMAD R19, R19, UR7, R25.reuse ;  /* 0x000000071313ac24 */ /* 0x100fe4000f8e0219 */
[----:B------:R-:W-:Y:S01]  /*64a0*/  @!P3 IMAD R21, R21, UR7, R25 ;  /* 0x000000071515bc24 */ /* 0x000fe2000f8e0219 */
[----:B------:R-:W0:Y:S01]  /*64b0*/  @!P0 LDG.E.64 R16, desc[UR10][R16.64] ;  /* 0x0000000a10108981 */ /* 0x000e22000c1e1b00 */
[----:B------:R-:W-:-:S04]  /*64c0*/  @!P2 IMAD.WIDE.U32 R18, R19, 0x8, R56 ;  /* 0x000000081312a825 */ /* 0x000fc800078e0038 */
[----:B---3--:R-:W-:Y:S02]  /*64d0*/  @!P3 IMAD.WIDE.U32 R20, R21, 0x8, R56 ;  /* 0x000000081514b825 */ /* 0x008fe400078e0038 */
[----:B------:R-:W2:Y:S02]  /*64e0*/  @!P2 LDG.E.64 R18, desc[UR10][R18.64] ;  /* 0x0000000a1212a981 */ /* 0x000ea4000c1e1b00 */
[----:B------:R-:W-:Y:S02]  /*64f0*/  @!P4 IMAD R23, R23, UR7, R25 ;  /* 0x000000071717cc24 */ /* 0x000fe4000f8e0219 */
[----:B------:R-:W3:Y:S02]  /*6500*/  @!P3 LDG.E.64 R20, desc[UR10][R20.64] ;  /* 0x0000000a1414b981 */ /* 0x000ee4000c1e1b00 */
[----:B------:R-:W-:-:S06]  /*6510*/  @!P4 IMAD.WIDE.U32 R22, R23, 0x8, R56 ;  /* 0x000000081716c825 */ /* 0x000fcc00078e0038 */
[----:B------:R-:W4:Y:S01]  /*6520*/  @!P4 LDG.E.64 R22, desc[UR10][R22.64] ;  /* 0x0000000a1616c981 */ /* 0x000f22000c1e1b00 */
[----:B------:R-:W-:Y:S01]  /*6530*/  IADD3 R24, PT, PT, R24, 0x4, RZ ;  /* 0x0000000418187810 */ /* 0x000fe20007ffe0ff */
[----:B0-----:R-:W-:Y:S01]  /*6540*/  @!P0 FADD.FTZ R14, R14, R16 ;  /* 0x000000100e0e8221 */ /* 0x001fe20000010000 */
[----:B------:R-:W-:-:S03]  /*6550*/  @!P0 FADD.FTZ R15, R15, R17 ;  /* 0x000000110f0f8221 */ /* 0x000fc60000010000 */
[----:B--2---:R-:W-:Y:S01]  /*6560*/  @!P2 FADD.FTZ R14, R14, R18 ;  /* 0x000000120e0ea221 */ /* 0x004fe20000010000 */
[----:B------:R-:W-:-:S03]  /*6570*/  @!P2 FADD.FTZ R15, R15, R19 ;  /* 0x000000130f0fa221 */ /* 0x000fc60000010000 */
[----:B---3--:R-:W-:Y:S01]  /*6580*/  @!P3 FADD.FTZ R14, R14, R20 ;  /* 0x000000140e0eb221 */ /* 0x008fe20000010000 */
[----:B------:R-:W-:-:S03]  /*6590*/  @!P3 FADD.FTZ R15, R15, R21 ;  /* 0x000000150f0fb221 */ /* 0x000fc60000010000 */
[----:B----4-:R-:W-:Y:S01]  /*65a0*/  @!P4 FADD.FTZ R14, R14, R22 ;  /* 0x000000160e0ec221 */ /* 0x010fe20000010000 */
[----:B------:R-:W-:-:S07]  /*65b0*/  @!P4 FADD.FTZ R15, R15, R23 ;  /* 0x000000170f0fc221 */ /* 0x000fce0000010000 */
.L_x_676:
[----:B------:R-:W-:Y:S05]  /*65c0*/  BRA.U !UP1, `(.L_x_671) ;  /* 0x0000000109707547 */ /* 0x000fea000b800000 */
[----:B---3--:R-:W1:Y:S01]  /*65d0*/  LDC R20, c[0x0][0x370] ;  /* 0x0000dc00ff147b82 */ /* 0x008e620000000800 */
[----:B------:R-:W-:Y:S01]  /*65e0*/  UISETP.NE.AND UP0, UPT, UR8, 0x1, UPT ;  /* 0x000000010800788c */ /* 0x000fe2000bf05270 */
[----:B-1----:R-:W-:-:S08]  /*65f0*/  LOP3.LUT R20, R20, 0x1, RZ, 0xc0, !PT ;  /* 0x0000000114147812 */ /* 0x002fd000078ec0ff */
[----:B------:R-:W-:Y:S05]  /*6600*/  BRA.U !UP0, `(.L_x_677) ;  /* 0x0000000108387547 */ /* 0x000fea000b800000 */
[C---:B------:R-:W-:Y:S02]  /*6610*/  IADD3 R19, PT, PT, R24.reuse, 0x1, RZ ;  /* 0x0000000118137810 */ /* 0x040fe40007ffe0ff */
[-C--:B------:R-:W-:Y:S02]  /*6620*/  ISETP.EQ.OR P2, PT, R24, R2.reuse, P1 ;  /* 0x000000021800720c */ /* 0x080fe40000f42670 */
[----:B------:R-:W-:-:S11]  /*6630*/  ISETP.EQ.OR P0, PT, R19, R2, P1 ;  /* 0x000000021300720c */ /* 0x000fd60000f02670 */
[--C-:B------:R-:W-:Y:S02]  /*6640*/  @!P2 IMAD R17, R24, UR7, R25.reuse ;  /* 0x000000071811ac24 */ /* 0x100fe4000f8e0219 */
[----:B------:R-:W-:Y:S02]  /*6650*/  @!P0 IMAD R19, R19, UR7, R25 ;  /* 0x0000000713138c24 */ /* 0x000fe4000f8e0219 */
        /* <DEDUP_REMOVED lines=9> */
.L_x_677:
[----:B------:R-:W-:Y:S01]  /*66f0*/  ISETP.EQ.OR P0, PT, R24, R2, P1 ;  /* 0x000000021800720c */ /* 0x000fe20000f02670 */
[----:B------:R-:W-:Y:S03]  /*6700*/  BSSY.RECONVERGENT B0, `(.L_x_671) ;  /* 0x0000008000007945 */ /* 0x000fe60003800200 */
[----:B------:R-:W-:-:S13]  /*6710*/  ISETP.NE.U32.OR P0, PT, R20, 0x1, P0 ;  /* 0x000000011400780c */ /* 0x000fda0000705470 */
[----:B------:R-:W-:Y:S05]  /*6720*/  @P0 BRA `(.L_x_678) ;  /* 0x0000000000140947 */ /* 0x000fea0003800000 */
[----:B------:R-:W-:-:S04]  /*6730*/  IMAD R17, R24, UR7, R25 ;  /* 0x0000000718117c24 */ /* 0x000fc8000f8e0219 */
[----:B------:R-:W-:-:S06]  /*6740*/  IMAD.WIDE.U32 R16, R17, 0x8, R56 ;  /* 0x0000000811107825 */ /* 0x000fcc00078e0038 */
[----:B------:R-:W0:Y:S02]  /*6750*/  LDG.E.64 R16, desc[UR10][R16.64] ;  /* 0x0000000a10107981 */ /* 0x000e24000c1e1b00 */
[----:B0-----:R-:W-:Y:S01]  /*6760*/  FADD.FTZ R14, R14, R16 ;  /* 0x000000100e0e7221 */ /* 0x001fe20000010000 */
[----:B------:R-:W-:-:S07]  /*6770*/  FADD.FTZ R15, R15, R17 ;  /* 0x000000110f0f7221 */ /* 0x000fce0000010000 */
.L_x_678:
[----:B------:R-:W-:Y:S05]  /*6780*/  BSYNC.RECONVERGENT B0 ;  /* 0x0000000000007941 */ /* 0x000fea0003800200 */
.L_x_671:
[----:B------:R-:W5:Y:S01]  /*6790*/  S2UR UR8, SR_CgaCtaId ;  /* 0x00000000000879c3 */ /* 0x000f620000008800 */
[----:B------:R-:W-:Y:S01]  /*67a0*/  UMOV UR5, 0x400 ;  /* 0x0000040000057882 */ /* 0x000fe20000000000 */
[--C-:B----4-:R-:W-:Y:S02]  /*67b0*/  HADD2.F32 R19, -RZ, R43.reuse.H0_H0 ;  /* 0x2000002bff137230 */ /* 0x110fe40000004100 */
[----:B------:R-:W-:-:S03]  /*67c0*/  HADD2.F32 R43, -RZ, R43.H1_H1 ;  /* 0x3000002bff2b7230 */ /* 0x000fc60000004100 */
[----:B------:R-:W-:-:S04]  /*67d0*/  FADD.FTZ R19, R19, -UR9 ;  /* 0x8000000913137e21 */ /* 0x000fc80008010000 */
[----:B------:R-:W-:Y:S01]  /*67e0*/  FMUL.FTZ R21, R19, UR12 ;  /* 0x0000000c13157c20 */ /* 0x000fe20008410000 */
[----:B-----5:R-:W-:Y:S01]  /*67f0*/  ULEA UR5, UR8, UR5, 0x18 ;  /* 0x0000000508057291 */ /* 0x020fe2000f8ec0ff */
[----:B------:R-:W4:Y:S08]  /*6800*/  LDCU.U8 UR8, c[0x0][0x414] ;  /* 0x00008280ff0877ac */ /* 0x000f300008000000 */
[----:B------:R0:W-:Y:S01]  /*6810*/  @!P1 STS.64 [UR5+0x90], R14 ;  /* 0x0000900eff009988 */ /* 0x0001e20008000a05 */
[----:B------:R-:W-:Y:S01]  /*6820*/  BAR.SYNC.DEFER_BLOCKING 0x0 ;  /* 0x0000000000007b1d */ /* 0x000fe20000010000 */
[--C-:B0--3--:R-:W-:Y:S01]  /*6830*/  HADD2.F32 R15, -RZ, R42.reuse.H0_H0 ;  /* 0x2000002aff0f7230 */ /* 0x109fe20000004100 */
[----:B----4-:R-:W-:Y:S01]  /*6840*/  UISETP.NE.AND UP0, UPT, UR8, URZ, UPT ;  /* 0x000000ff0800728c */ /* 0x010fe2000bf05270 */
[----:B------:R-:W-:-:S03]  /*6850*/  HADD2.F32 R42, -RZ, R42.H1_H1 ;  /* 0x3000002aff2a7230 */ /* 0x000fc60000004100 */
[----:B------:R-:W0:Y:S01]  /*6860*/  LDS.64 R16, [UR5+0x90] ;  /* 0x00009005ff107984 */ /* 0x000e220008000a00 */
[----:B------:R-:W0:Y:S02]  /*6870*/  LDCU UR5, c[0x0][0x42c] ;  /* 0x00008580ff0577ac */ /* 0x000e240008000800 */
[----:B0-----:R-:W-:Y:S01]  /*6880*/  FMUL.FTZ R18, R17, UR5 ;  /* 0x0000000511127c20 */ /* 0x001fe20008410000 */
[----:B------:R-:W-:Y:S01]  /*6890*/  FADD.FTZ R17, R43, -UR9 ;  /* 0x800000092b117e21 */ /* 0x000fe20008010000 */
[----:B------:R-:W-:-:S03]  /*68a0*/  FMUL.FTZ R16, R16, UR5 ;  /* 0x0000000510107c20 */ /* 0x000fc60008410000 */
[----:B------:R-:W-:Y:S01]  /*68b0*/  FMUL.FTZ R17, R17, UR12 ;  /* 0x0000000c11117c20 */ /* 0x000fe20008410000 */
[----:B------:R-:W-:Y:S06]  /*68c0*/  BRA.U !UP0, `(.L_x_679) ;  /* 0x0000000108487547 */ /* 0x000fec000b800000 */
[----:B------:R-:W-:Y:S01]  /*68d0*/  FFMA.FTZ R19, R12, R21, R10 ;  /* 0x000000150c137223 */ /* 0x000fe2000001000a */
[----:B------:R-:W-:-:S03]  /*68e0*/  FFMA.FTZ R14, R13, R17, R11 ;  /* 0x000000110d0e7223 */ /* 0x000fc6000001000b */
[----:B------:R-:W-:Y:S01]  /*68f0*/  FMUL.FTZ R20, R19, -1.4426950216293334961 ;  /* 0xbfb8aa3b13147820 */ /* 0x000fe20000410000 */
[----:B------:R-:W-:-:S05]  /*6900*/  FMUL.FTZ R23, R14, -1.4426950216293334961 ;  /* 0xbfb8aa3b0e177820 */ /* 0x000fca0000410000 */
[----:B------:R-:W0:Y:S08]  /*6910*/  MUFU.EX2 R20, R20 ;  /* 0x0000001400147308 */ /* 0x000e300000000800 */
[----:B------:R-:W2:Y:S01]  /*6920*/  MUFU.EX2 R23, R23 ;  /* 0x0000001700177308 */ /* 0x000ea20000000800 */
[----:B0-----:R-:W-:-:S07]  /*6930*/  FADD.FTZ R22, R20, 1 ;  /* 0x3f80000014167421 */ /* 0x001fce0000010000 */
[----:B------:R-:W0:Y:S01]  /*6940*/  MUFU.RCP R22, R22 ;  /* 0x0000001600167308 */ /* 0x000e220000001000 */
[----:B--2---:R-:W-:-:S07]  /*6950*/  FADD.FTZ R24, R23, 1 ;  /* 0x3f80000017187421 */ /* 0x004fce0000010000 */
[----:B-1----:R-:W1:Y:S01]  /*6960*/  MUFU.RCP R25, R24 ;  /* 0x0000001800197308 */ /* 0x002e620000001000 */
        /* <DEDUP_REMOVED lines=8> */
.L_x_679:
[----:B------:R-:W0:Y:S01]  /*69f0*/  LDCU UR8, c[0x0][0x41c] ;  /* 0x00008380ff0877ac */ /* 0x000e220008000800 */
[----:B------:R-:W-:Y:S01]  /*6a00*/  R2UR UR5, R16 ;  /* 0x00000000100572ca */ /* 0x000fe200000e0000 */
[--C-:B------:R-:W-:Y:S01]  /*6a10*/  HADD2.F32 R20, -RZ, R41.reuse.H0_H0 ;  /* 0x20000029ff147230 */ /* 0x100fe20000004100 */
[----:B------:R-:W-:Y:S01]  /*6a20*/  BSSY.RECONVERGENT B0, `(.L_x_680) ;  /* 0x000001f000007945 */ /* 0x000fe20003800200 */
[----:B------:R-:W3:Y:S01]  /*6a30*/  LDCU.64 UR14, c[0x0][0x400] ;  /* 0x00008000ff0e77ac */ /* 0x000ee20008000a00 */
[----:B------:R-:W-:Y:S02]  /*6a40*/  HADD2.F32 R41, -RZ, R41.H1_H1 ;  /* 0x30000029ff297230 */ /* 0x000fe40000004100 */
[----:B------:R-:W-:-:S07]  /*6a50*/  FADD.FTZ R20, R20, -UR9 ;  /* 0x8000000914147e21 */ /* 0x000fce0008010000 */
[--C-:B------:R-:W-:Y:S01]  /*6a60*/  FFMA.FTZ R21, R21, UR5, R18.reuse ;  /* 0x0000000515157c23 */ /* 0x100fe20008010012 */
[----:B------:R-:W-:Y:S01]  /*6a70*/  FFMA.FTZ R14, R17, UR5, R18 ;  /* 0x00000005110e7c23 */ /* 0x000fe20008010012 */
[----:B0-----:R-:W-:Y:S02]  /*6a80*/  IMAD R19, R2, UR8, R45 ;  /* 0x0000000802137c24 */ /* 0x001fe4000f8e022d */
[----:B------:R-:W-:Y:S01]  /*6a90*/  FFMA.FTZ R21, R12, R15, -R21 ;  /* 0x0000000f0c157223 */ /* 0x000fe20000010815 */
[----:B------:R-:W-:Y:S02]  /*6aa0*/  FFMA.FTZ R42, R13, R42, -R14 ;  /* 0x0000002a0d2a7223 */ /* 0x000fe4000001080e */
[C---:B---3--:R-:W-:Y:S02]  /*6ab0*/  ISETP.GE.U32.AND P0, PT, R19.reuse, UR14, PT ;  /* 0x0000000e13007c0c */ /* 0x048fe4000bf06070 */
[----:B------:R-:W-:Y:S02]  /*6ac0*/  SHF.R.S32.HI R16, RZ, 0x1f, R19 ;  /* 0x0000001fff107819 */ /* 0x000fe40000011413 */
[----:B------:R-:W-:-:S02]  /*6ad0*/  IADD3 R23, PT, PT, R19, 0x8, RZ ;  /* 0x0000000813177810 */ /* 0x000fc40007ffe0ff */
[----:B------:R-:W-:Y:S02]  /*6ae0*/  ISETP.GE.AND.EX P0, PT, R16, UR15, PT, P0 ;  /* 0x0000000f10007c0c */ /* 0x000fe4000bf06300 */
[----:B------:R-:W-:Y:S02]  /*6af0*/  ISETP.GE.U32.AND P1, PT, R23, UR14, PT ;  /* 0x0000000e17007c0c */ /* 0x000fe4000bf26070 */
[----:B------:R-:W-:-:S04]  /*6b00*/  SHF.R.S32.HI R2, RZ, 0x1f, R23 ;  /* 0x0000001fff027819 */ /* 0x000fc80000011417 */
[----:B------:R-:W-:-:S05]  /*6b10*/  ISETP.GE.AND.EX P1, PT, R2, UR15, PT, P1 ;  /* 0x0000000f02007c0c */ /* 0x000fca000bf26310 */
[----:B------:R-:W-:Y:S08]  /*6b20*/  @P0 BRA `(.L_x_681) ;  /* 0x0000000000380947 */ /* 0x000ff00003800000 */
[----:B------:R-:W0:Y:S01]  /*6b30*/  LDCU.64 UR18, c[0x0][0x3f8] ;  /* 0x00007f00ff1277ac */ /* 0x000e220008000a00 */
[----:B------:R-:W-:Y:S01]  /*6b40*/  MOV R14, R58 ;  /* 0x0000003a000e7202 */ /* 0x000fe20000000f00 */
[----:B------:R-:W-:Y:S01]  /*6b50*/  FMUL.FTZ R22, R21, UR12 ;  /* 0x0000000c15167c20 */ /* 0x000fe20008410000 */
[----:B------:R-:W-:Y:S01]  /*6b60*/  MOV R15, R61 ;  /* 0x0000003d000f7202 */ /* 0x000fe20000000f00 */
[----:B------:R-:W3:Y:S01]  /*6b70*/  LDCU.64 UR16, c[0x0][0x380] ;  /* 0x00007000ff1077ac */ /* 0x000ee20008000a00 */
[----:B------:R-:W-:-:S05]  /*6b80*/  FMUL.FTZ R21, R42, UR12 ;  /* 0x0000000c2a157c20 */ /* 0x000fca0008410000 */
[----:B------:R-:W-:Y:S01]  /*6b90*/  F2FP.F16.F32.PACK_AB R21, R21, R22 ;  /* 0x000000161515723e */ /* 0x000fe200000000ff */
[----:B0-----:R-:W-:Y:S02]  /*6ba0*/  IMAD R16, R16, UR18, RZ ;  /* 0x0000001210107c24 */ /* 0x001fe4000f8e02ff */
[----:B------:R-:W-:-:S04]  /*6bb0*/  IMAD.WIDE.U32 R14, R19, UR18, R14 ;  /* 0x00000012130e7c25 */ /* 0x000fc8000f8e000e */
[----:B------:R-:W-:Y:S01]  /*6bc0*/  IMAD R17, R19, UR19, R16 ;  /* 0x0000001313117c24 */ /* 0x000fe2000f8e0210 */
[----:B---3--:R-:W-:-:S04]  /*6bd0*/  LEA R16, P0, R14, UR16, 0x1 ;  /* 0x000000100e107c11 */ /* 0x008fc8000f8008ff */
[----:B------:R-:W-:-:S04]  /*6be0*/  IADD3 R17, PT, PT, R15, R17, RZ ;  /* 0x000000110f117210 */ /* 0x000fc80007ffe0ff */
[----:B------:R-:W-:-:S05]  /*6bf0*/  LEA.HI.X R17, R14, UR17, R17, 0x1, P0 ;  /* 0x000000110e117c11 */ /* 0x000fca00080f0c11 */
[----:B------:R0:W-:Y:S02]  /*6c00*/  STG.E desc[UR10][R16.64], R21 ;  /* 0x0000001510007986 */ /* 0x0001e4000c10190a */
.L_x_681:
[----:B------:R-:W-:Y:S05]  /*6c10*/  BSYNC.RECONVERGENT B0 ;  /* 0x0000000000007941 */ /* 0x000fea0003800200 */
.L_x_680:
[----:B0-----:R-:W-:Y:S01]  /*6c20*/  FMUL.FTZ R21, R20, UR12 ;  /* 0x0000000c14157c20 */ /* 0x001fe20008410000 */
[----:B------:R-:W-:Y:S01]  /*6c30*/  FADD.FTZ R15, R41, -UR9 ;  /* 0x80000009290f7e21 */ /* 0x000fe20008010000 */
[--C-:B------:R-:W-:Y:S02]  /*6c40*/  HADD2.F32 R20, -RZ, R40.reuse.H0_H0 ;  /* 0x20000028ff147230 */ /* 0x100fe40000004100 */
[----:B------:R-:W-:Y:S02]  /*6c50*/  HADD2.F32 R40, -RZ, R40.H1_H1 ;  /* 0x30000028ff287230 */ /* 0x000fe40000004100 */
[----:B------:R-:W-:Y:S01]  /*6c60*/  FFMA.FTZ R17, R21, UR5, R18 ;  /* 0x0000000515117c23 */ /* 0x000fe20008010012 */
[----:B------:R-:W-:Y:S01]  /*6c70*/  FMUL.FTZ R15, R15, UR12 ;  /* 0x0000000c0f0f7c20 */ /* 0x000fe20008410000 */
[----:B------:R-:W-:Y:S06]  /*6c80*/  BRA.U !UP0, `(.L_x_682) ;  /* 0x0000000108487547 */ /* 0x000fec000b800000 */
[----:B------:R-:W-:Y:S01]  /*6c90*/  FFMA.FTZ R16, R12, R21, R10 ;  /* 0x000000150c107223 */ /* 0x000fe2000001000a */
[----:B------:R-:W-:-:S03]  /*6ca0*/  FFMA.FTZ R14, R13, R15, R11 ;  /* 0x0000000f0d0e7223 */ /* 0x000fc6000001000b */
[----:B------:R-:W-:Y:S01]  /*6cb0*/  FMUL.FTZ R21, R16, -1.4426950216293334961 ;  /* 0xbfb8aa3b10157820 */ /* 0x000fe20000410000 */
[----:B--2---:R-:W-:-:S05]  /*6cc0*/  FMUL.FTZ R24, R14, -1.4426950216293334961 ;  /* 0xbfb8aa3b0e187820 */ /* 0x004fca0000410000 */
        /* <DEDUP_REMOVED lines=14> */
.L_x_682:
[----:B------:R-:W-:Y:S01]  /*6db0*/  FFMA.FTZ R14, R15, UR5, R18 ;  /* 0x000000050f0e7c23 */ /* 0x000fe20008010012 */
[----:B------:R-:W-:Y:S01]  /*6dc0*/  BSSY.RECONVERGENT B0, `(.L_x_683) ;  /* 0x0000014000007945 */ /* 0x000fe20003800200 */
[----:B------:R-:W-:Y:S01]  /*6dd0*/  FFMA.FTZ R17, R12, R20, -R17 ;  /* 0x000000140c117223 */ /* 0x000fe20000010811 */
[----:B-1----:R-:W-:Y:S01]  /*6de0*/  IADD3 R25, PT, PT, R19, 0x10, RZ ;  /* 0x0000001013197810 */ /* 0x002fe20007ffe0ff */
[----:B------:R-:W-:Y:S01]  /*6df0*/  FFMA.FTZ R40, R13, R40, -R14 ;  /* 0x000000280d287223 */ /* 0x000fe2000001080e */
[----:B------:R-:W-:Y:S01]  /*6e00*/  IADD3 R21, PT, PT, R19, 0x18, RZ ;  /* 0x0000001813157810 */ /* 0x000fe20007ffe0ff */
[----:B------:R-:W-:Y:S06]  /*6e10*/  @P1 BRA `(.L_x_684) ;  /* 0x0000000000381947 */ /* 0x000fec0003800000 */
[----:B------:R-:W0:Y:S01]  /*6e20*/  LDCU.64 UR16, c[0x0][0x3f8] ;  /* 0x00007f00ff1077ac */ /* 0x000e220008000a00 */
[----:B------:R-:W-:Y:S02]  /*6e30*/  MOV R14, R58 ;  /* 0x0000003a000e7202 */ /* 0x000fe40000000f00 */
[----:B------:R-:W-:Y:S01]  /*6e40*/  MOV R15, R61 ;  /* 0x0000003d000f7202 */ /* 0x000fe20000000f00 */
[----:B------:R-:W1:Y:S01]  /*6e50*/  LDCU.64 UR18, c[0x0][0x380] ;  /* 0x00007000ff1277ac */ /* 0x000e620008000a00 */
[----:B0-----:R-:W-:Y:S02]  /*6e60*/  IMAD R2, R2, UR16, RZ ;  /* 0x0000001002027c24 */ /* 0x001fe4000f8e02ff */
[----:B------:R-:W-:-:S04]  /*6e70*/  IMAD.WIDE.U32 R14, R23, UR16, R14 ;  /* 0x00000010170e7c25 */ /* 0x000fc8000f8e000e */
[----:B------:R-:W-:Y:S02]  /*6e80*/  IMAD R27, R23, UR17, R2 ;  /* 0x00000011171b7c24 */ /* 0x000fe4000f8e0202 */
[----:B------:R-:W-:Y:S01]  /*6e90*/  FMUL.FTZ R23, R17, UR12 ;  /* 0x0000000c11177c20 */ /* 0x000fe20008410000 */
[----:B------:R-:W-:Y:S01]  /*6ea0*/  FMUL.FTZ R2, R40, UR12 ;  /* 0x0000000c28027c20 */ /* 0x000fe20008410000 */
[----:B-1----:R-:W-:Y:S02]  /*6eb0*/  LEA R16, P0, R14, UR18, 0x1 ;  /* 0x000000120e107c11 */ /* 0x002fe4000f8008ff */
[----:B------:R-:W-:Y:S02]  /*6ec0*/  IADD3 R27, PT, PT, R15, R27, RZ ;  /* 0x0000001b0f1b7210 */ /* 0x000fe40007ffe0ff */
[----:B------:R-:W-:Y:S02]  /*6ed0*/  F2FP.F16.F32.PACK_AB R15, R2, R23 ;  /* 0x00000017020f723e */ /* 0x000fe400000000ff */
[----:B------:R-:W-:-:S05]  /*6ee0*/  LEA.HI.X R17, R14, UR19, R27, 0x1, P0 ;  /* 0x000000130e117c11 */ /* 0x000fca00080f0c1b */
[----:B------:R0:W-:Y:S02]  /*6ef0*/  STG.E desc[UR10][R16.64], R15 ;  /* 0x0000000f10007986 */ /* 0x0001e4000c10190a */
.L_x_684:
[----:B------:R-:W-:Y:S05]  /*6f00*/  BSYNC.RECONVERGENT B0 ;  /* 0x0000000000007941 */ /* 0x000fea0003800200 */
.L_x_683:
[--C-:B0-----:R-:W-:Y:S01]  /*6f10*/  HADD2.F32 R15, -RZ, R39.reuse.H0_H0 ;  /* 0x20000027ff0f7230 */ /* 0x101fe20000004100 */
[----:B------:R-:W-:Y:S01]  /*6f20*/  ISETP.GE.U32.AND P0, PT, R25, UR14, PT ;  /* 0x0000000e19007c0c */ /* 0x000fe2000bf06070 */
[----:B------:R-:W-:Y:S01]  /*6f30*/  HADD2.F32 R39, -RZ, R39.H1_H1 ;  /* 0x30000027ff277230 */ /* 0x000fe20000004100 */
[----:B------:R-:W-:Y:S01]  /*6f40*/  ISETP.GE.U32.AND P1, PT, R21, UR14, PT ;  /* 0x0000000e15007c0c */ /* 0x000fe2000bf26070 */
[--C-:B------:R-:W-:Y:S02]  /*6f50*/  HADD2.F32 R20, -RZ, R38.reuse.H0_H0 ;  /* 0x20000026ff147230 */ /* 0x100fe40000004100 */
[----:B------:R-:W-:Y:S01]  /*6f60*/  FADD.FTZ R15, R15, -UR9 ;  /* 0x800000090f0f7e21 */ /* 0x000fe20008010000 */
[----:B------:R-:W-:Y:S01]  /*6f70*/  SHF.R.S32.HI R14, RZ, 0x1f, R25 ;  /* 0x0000001fff0e7819 */ /* 0x000fe20000011419 */
[----:B------:R-:W-:Y:S01]  /*6f80*/  FADD.FTZ R17, R39, -UR9 ;  /* 0x8000000927117e21 */ /* 0x000fe20008010000 */
[----:B------:R-:W-:Y:S01]  /*6f90*/  SHF.R.S32.HI R2, RZ, 0x1f, R21 ;  /* 0x0000001fff027819 */ /* 0x000fe20000011415 */
[----:B------:R-:W-:Y:S01]  /*6fa0*/  FMUL.FTZ R27, R15, UR12 ;  /* 0x0000000c0f1b7c20 */ /* 0x000fe20008410000 */
[----:B------:R-:W-:Y:S01]  /*6fb0*/  ISETP.GE.AND.EX P0, PT, R14, UR15, PT, P0 ;  /* 0x0000000f0e007c0c */ /* 0x000fe2000bf06300 */
[----:B------:R-:W-:Y:S01]  /*6fc0*/  HADD2.F32 R38, -RZ, R38.H1_H1 ;  /* 0x30000026ff267230 */ /* 0x000fe20000004100 */
[----:B------:R-:W-:Y:S01]  /*6fd0*/  ISETP.GE.AND.EX P1, PT, R2, UR15, PT, P1 ;  /* 0x0000000f02007c0c */ /* 0x000fe2000bf26310 */
[----:B------:R-:W-:-:S02]  /*6fe0*/  HADD2.F32 R15, -RZ, R37.H0_H0 ;  /* 0x20000025ff0f7230 */ /* 0x000fc40000004100 */
[----:B------:R-:W-:Y:S01]  /*6ff0*/  FFMA.FTZ R23, R27, UR5, R18 ;  /* 0x000000051b177c23 */ /* 0x000fe20008010012 */
[----:B------:R-:W-:Y:S01]  /*7000*/  FMUL.FTZ R17, R17, UR12 ;  /* 0x0000000c11117c20 */ /* 0x000fe20008410000 */
[----:B------:R-:W-:Y:S08]  /*7010*/  BRA.U !UP0, `(.L_x_685) ;  /* 0x0000000108487547 */ /* 0x000ff0000b800000 */
[----:B------:R-:W-:Y:S01]  /*7020*/  FFMA.FTZ R22, R12, R27, R10 ;  /* 0x0000001b0c167223 */ /* 0x000fe2000001000a */
[----:B------:R-:W-:-:S03]  /*7030*/  FFMA.FTZ R16, R13, R17, R11 ;  /* 0x000000110d107223 */ /* 0x000fc6000001000b */
[----:B--2---:R-:W-:Y:S01]  /*7040*/  FMUL.FTZ R24, R22, -1.4426950216293334961 ;  /* 0xbfb8aa3b16187820 */ /* 0x004fe20000410000 */
        /* <DEDUP_REMOVED lines=15> */
.L_x_685:
[----:B------:R-:W-:Y:S01]  /*7140*/  FFMA.FTZ R16, R17, UR5, R18 ;  /* 0x0000000511107c23 */ /* 0x000fe20008010012 */
[----:B------:R-:W-:Y:S01]  /*7150*/  BSSY.RECONVERGENT B0, `(.L_x_686) ;  /* 0x0000014000007945 */ /* 0x000fe20003800200 */
[----:B------:R-:W-:Y:S01]  /*7160*/  FFMA.FTZ R23, R12, R20, -R23 ;  /* 0x000000140c177223 */ /* 0x000fe20000010817 */
[----:B------:R-:W-:Y:S02]  /*7170*/  HADD2.F32 R37, -RZ, R37.H1_H1 ;  /* 0x30000025ff257230 */ /* 0x000fe40000004100 */
[----:B------:R-:W-:Y:S01]  /*7180*/  FADD.FTZ R22, R15, -UR9 ;  /* 0x800000090f167e21 */ /* 0x000fe20008010000 */
[----:B------:R-:W-:Y:S01]  /*7190*/  FFMA.FTZ R16, R13, R38, -R16 ;  /* 0x000000260d107223 */ /* 0x000fe20000010810 */
[----:B------:R-:W-:Y:S06]  /*71a0*/  @P0 BRA `(.L_x_687) ;  /* 0x0000000000380947 */ /* 0x000fec0003800000 */
[----:B------:R-:W0:Y:S01]  /*71b0*/  LDCU.64 UR16, c[0x0][0x3f8] ;  /* 0x00007f00ff1077ac */ /* 0x000e220008000a00 */
[----:B------:R-:W-:Y:S01]  /*71c0*/  MOV R15, R61 ;  /* 0x0000003d000f7202 */ /* 0x000fe20000000f00 */
[----:B------:R-:W-:Y:S01]  /*71d0*/  FMUL.FTZ R23, R23, UR12 ;  /* 0x0000000c17177c20 */ /* 0x000fe20008410000 */
[----:B------:R-:W1:Y:S01]  /*71e0*/  LDCU.64 UR18, c[0x0][0x380] ;  /* 0x00007000ff1277ac */ /* 0x000e620008000a00 */
[----:B0-----:R-:W-:Y:S01]  /*71f0*/  IMAD R20, R14, UR16, RZ ;  /* 0x000000100e147c24 */ /* 0x001fe2000f8e02ff */
[----:B------:R-:W-:-:S05]  /*7200*/  MOV R14, R58 ;  /* 0x0000003a000e7202 */ /* 0x000fca0000000f00 */
[----:B------:R-:W-:-:S04]  /*7210*/  IMAD.WIDE.U32 R14, R25, UR16, R14 ;  /* 0x00000010190e7c25 */ /* 0x000fc8000f8e000e */
[----:B------:R-:W-:Y:S02]  /*7220*/  IMAD R25, R25, UR17, R20 ;  /* 0x0000001119197c24 */ /* 0x000fe4000f8e0214 */
[----:B------:R-:W-:Y:S01]  /*7230*/  FMUL.FTZ R20, R16, UR12 ;  /* 0x0000000c10147c20 */ /* 0x000fe20008410000 */
[----:B-1----:R-:W-:Y:S02]  /*7240*/  LEA R16, P0, R14, UR18, 0x1 ;  /* 0x000000120e107c11 */ /* 0x002fe4000f8008ff */
[----:B------:R-:W-:Y:S02]  /*7250*/  IADD3 R25, PT, PT, R15, R25, RZ ;  /* 0x000000190f197210 */ /* 0x000fe40007ffe0ff */
[----:B------:R-:W-:Y:S02]  /*7260*/  F2FP.F16.F32.PACK_AB R15, R20, R23 ;  /* 0x00000017140f723e */ /* 0x000fe400000000ff */
[----:B------:R-:W-:-:S05]  /*7270*/  LEA.HI.X R17, R14, UR19, R25, 0x1, P0 ;  /* 0x000000130e117c11 */ /* 0x000fca00080f0c19 */
[----:B------:R0:W-:Y:S02]  /*7280*/  STG.E desc[UR10][R16.64], R15 ;  /* 0x0000000f10007986 */ /* 0x0001e4000c10190a */
.L_x_687:
[----:B------:R-:W-:Y:S05]  /*7290*/  BSYNC.RECONVERGENT B0 ;  /* 0x0000000000007941 */ /* 0x000fea0003800200 */
.L_x_686:
        /* <DEDUP_REMOVED lines=25> */
.L_x_688:
[----:B------:R-:W-:Y:S01]  /*7430*/  FFMA.FTZ R20, R37, UR5, R18 ;  /* 0x0000000525147c23 */ /* 0x000fe20008010012 */
[----:B------:R-:W-:Y:S01]  /*7440*/  BSSY.RECONVERGENT B0, `(.L_x_689) ;  /* 0x0000014000007945 */ /* 0x000fe20003800200 */
[----:B------:R-:W-:Y:S01]  /*7450*/  FFMA.FTZ R16, R12, R14, -R15 ;  /* 0x0000000e0c107223 */ /* 0x000fe2000001080f */
[----:B------:R-:W-:Y:S01]  /*7460*/  IADD3 R25, PT, PT, R19, 0x20, RZ ;  /* 0x0000002013197810 */ /* 0x000fe20007ffe0ff */
        /* <DEDUP_REMOVED lines=17> */
.L_x_690:
[----:B------:R-:W-:Y:S05]  /*7580*/  BSYNC.RECONVERGENT B0 ;  /* 0x0000000000007941 */ /* 0x000fea0003800200 */
.L_x_689:
        /* <DEDUP_REMOVED lines=35> */
.L_x_691:
        /* <DEDUP_REMOVED lines=10> */
[----:B------:R-:W-:Y:S01]  /*7860*/  FMUL.FTZ R20, R20, UR12 ;  /* 0x0000000c14147c20 */ /* 0x000fe20008410000 */
[----:B------:R-:W1:Y:S01]  /*7870*/  LDCU.64 UR18, c[0x0][0x380] ;  /* 0x00007000ff1277ac */ /* 0x000e620008000a00 */
[----:B0-----:R-:W-:Y:S01]  /*7880*/  IMAD R16, R14, UR16, RZ ;  /* 0x000000100e107c24 */ /* 0x001fe2000f8e02ff */
[----:B------:R-:W-:-:S05]  /*7890*/  MOV R14, R58 ;  /* 0x0000003a000e7202 */ /* 0x000fca0000000f00 */
[----:B------:R-:W-:-:S04]  /*78a0*/  IMAD.WIDE.U32 R14, R25, UR16, R14 ;  /* 0x00000010190e7c25 */ /* 0x000fc8000f8e000e */
[----:B------:R-:W-:Y:S01]  /*78b0*/  IMAD R25, R25, UR17, R16 ;  /* 0x0000001119197c24 */ /* 0x000fe2000f8e0210 */
[----:B-1----:R-:W-:-:S04]  /*78c0*/  LEA R16, P0, R14, UR18, 0x1 ;  /* 0x000000120e107c11 */ /* 0x002fc8000f8008ff */
[----:B------:R-:W-:Y:S02]  /*78d0*/  IADD3 R25, PT, PT, R15, R25, RZ ;  /* 0x000000190f197210 */ /* 0x000fe40007ffe0ff */
[----:B------:R-:W-:Y:S02]  /*78e0*/  F2FP.F16.F32.PACK_AB R15, R20, R21 ;  /* 0x00000015140f723e */ /* 0x000fe400000000ff */
[----:B------:R-:W-:-:S05]  /*78f0*/  LEA.HI.X R17, R14, UR19, R25, 0x1, P0 ;  /* 0x000000130e117c11 */ /* 0x000fca00080f0c19 */
[----:B------:R0:W-:Y:S02]  /*7900*/  STG.E desc[UR10][R16.64], R15 ;  /* 0x0000000f10007986 */ /* 0x0001e4000c10190a */
.L_x_693:
[----:B------:R-:W-:Y:S05]  /*7910*/  BSYNC.RECONVERGENT B0 ;  /* 0x0000000000007941 */ /* 0x000fea0003800200 */
.L_x_692:
        /* <DEDUP_REMOVED lines=25> */
.L_x_694:
        /* <DEDUP_REMOVED lines=8> */
[----:B------:R-:W-:Y:S01]  /*7b30*/  MOV R14, R58 ;  /* 0x0000003a000e7202 */ /* 0x000fe20000000f00 */
[----:B------:R-:W-:Y:S01]  /*7b40*/  FMUL.FTZ R35, R35, UR12 ;  /* 0x0000000c23237c20 */ /* 0x000fe20008410000 */
[----:B------:R-:W-:Y:S01]  /*7b50*/  MOV R15, R61 ;  /* 0x0000003d000f7202 */ /* 0x000fe20000000f00 */
[----:B------:R-:W1:Y:S01]  /*7b60*/  LDCU.64 UR18, c[0x0][0x380] ;  /* 0x00007000ff1277ac */ /* 0x000e620008000a00 */
[----:B0-----:R-:W-:Y:S02]  /*7b70*/  IMAD R2, R2, UR16, RZ ;  /* 0x0000001002027c24 */ /* 0x001fe4000f8e02ff */
        /* <DEDUP_REMOVED lines=8> */
.L_x_696:
[----:B------:R-:W-:Y:S05]  /*7c00*/  BSYNC.RECONVERGENT B0 ;  /* 0x0000000000007941 */ /* 0x000fea0003800200 */
.L_x_695:
        /* <DEDUP_REMOVED lines=19> */
[----:B------:R-:W-:Y:S01]  /*7d40*/  FMUL.FTZ R23, R16, -1.4426950216293334961 ;  /* 0xbfb8aa3b10177820 */ /* 0x000fe20000410000 */
[----:B------:R-:W-:-:S05]  /*7d50*/  FMUL.FTZ R25, R22, -1.4426950216293334961 ;  /* 0xbfb8aa3b16197820 */ /* 0x000fca0000410000 */
[----:B------:R-:W2:Y:S08]  /*7d60*/  MUFU.EX2 R23, R23 ;  /* 0x0000001700177308 */ /* 0x000eb00000000800 */
[----:B------:R-:W0:Y:S01]  /*7d70*/  MUFU.EX2 R25, R25 ;  /* 0x0000001900197308 */ /* 0x000e220000000800 */
[----:B--2---:R-:W-:-:S07]  /*7d80*/  FADD.FTZ R24, R23, 1 ;  /* 0x3f80000017187421 */ /* 0x004fce0000010000 */
[----:B------:R-:W1:Y:S01]  /*7d90*/  MUFU.RCP R24, R24 ;  /* 0x0000001800187308 */ /* 0x000e620000001000 */
[----:B0-----:R-:W-:-:S07]  /*7da0*/  FADD.FTZ R26, R25, 1 ;  /* 0x3f800000191a7421 */ /* 0x001fce0000010000 */
[----:B------:R-:W0:Y:S01]  /*7db0*/  MUFU.RCP R27, R26 ;  /* 0x0000001a001b7308 */ /* 0x000e220000001000 */
[----:B-1----:R-:W-:Y:S01]  /*7dc0*/  FADD.FTZ R31, -R24, 1 ;  /* 0x3f800000181f7421 */ /* 0x002fe20000010100 */
[----:B------:R-:W-:-:S03]  /*7dd0*/  FMUL.FTZ R17, R17, R24 ;  /* 0x0000001811117220 */ /* 0x000fc60000410000 */
[----:B------:R-:W-:Y:S01]  /*7de0*/  FFMA.FTZ R16, R16, R31, 1 ;  /* 0x3f80000010107423 */ /* 0x000fe2000001001f */
[----:B0-----:R-:W-:Y:S01]  /*7df0*/  FADD.FTZ R33, -R27, 1 ;  /* 0x3f8000001b217421 */ /* 0x001fe20000010100 */
[----:B------:R-:W-:Y:S02]  /*7e00*/  FMUL.FTZ R30, R30, R27 ;  /* 0x0000001b1e1e7220 */ /* 0x000fe40000410000 */
[----:B------:R-:W-:Y:S01]  /*7e10*/  FMUL.FTZ R17, R17, R16 ;  /* 0x0000001011117220 */ /* 0x000fe20000410000 */
[----:B------:R-:W-:-:S04]  /*7e20*/  FFMA.FTZ R33, R22, R33, 1 ;  /* 0x3f80000016217423 */ /* 0x000fc80000010021 */
[----:B------:R-:W-:-:S07]  /*7e30*/  FMUL.FTZ R30, R30, R33 ;  /* 0x000000211e1e7220 */ /* 0x000fce0000410000 */
.L_x_697:
        /* <DEDUP_REMOVED lines=9> */
[----:B------:R-:W1:Y:S01]  /*7ed0*/  LDCU.64 UR18, c[0x0][0x380] ;  /* 0x00007000ff1277ac */ /* 0x000e620008000a00 */
[----:B0-----:R-:W-:Y:S01]  /*7ee0*/  IMAD R22, R14, UR16, RZ ;  /* 0x000000100e167c24 */ /* 0x001fe2000f8e02ff */
[----:B------:R-:W-:-:S03]  /*7ef0*/  MOV R14, R58 ;  /* 0x0000003a000e7202 */ /* 0x000fc60000000f00 */
[----:B------:R-:W-:Y:S02]  /*7f00*/  IMAD R17, R21, UR17, R22 ;  /* 0x0000001115117c24 */ /* 0x000fe4000f8e0216 */
[----:B------:R-:W-:Y:S01]  /*7f10*/  FMUL.FTZ R22, R35, UR12 ;  /* 0x0000000c23167c20 */ /* 0x000fe20008410000 */
[----:B------:R-:W-:-:S04]  /*7f20*/  IMAD.WIDE.U32 R14, R21, UR16, R14 ;  /* 0x00000010150e7c25 */ /* 0x000fc8000f8e000e */
[----:B------:R-:W-:Y:S01]  /*7f30*/  FMUL.FTZ R21, R16, UR12 ;  /* 0x0000000c10157c20 */ /* 0x000fe20008410000 */
[C---:B-1----:R-:W-:Y:S02]  /*7f40*/  LEA R16, P0, R14.reuse, UR18, 0x1 ;  /* 0x000000120e107c11 */ /* 0x042fe4000f8008ff */
[----:B------:R-:W-:Y:S02]  /*7f50*/  IADD3 R17, PT, PT, R15, R17, RZ ;  /* 0x000000110f117210 */ /* 0x000fe40007ffe0ff */
[----:B------:R-:W-:Y:S02]  /*7f60*/  F2FP.F16.F32.PACK_AB R21, R21, R22 ;  /* 0x000000161515723e */ /* 0x000fe400000000ff */
[----:B------:R-:W-:-:S05]  /*7f70*/  LEA.HI.X R17, R14, UR19, R17, 0x1, P0 ;  /* 0x000000130e117c11 */ /* 0x000fca00080f0c11 */
[----:B------:R0:W-:Y:S02]  /*7f80*/  STG.E desc[UR10][R16.64], R21 ;  /* 0x0000001510007986 */ /* 0x0001e4000c10190a */
.L_x_699:
[----:B------:R-:W-:Y:S05]  /*7f90*/  BSYNC.RECONVERGENT B0 ;  /* 0x0000000000007941 */ /* 0x000fea0003800200 */
.L_x_698:
[----:B------:R-:W-:Y:S01]  /*7fa0*/  FMUL.FTZ R23, R23, UR12 ;  /* 0x0000000c17177c20 */ /* 0x000fe20008410000 */
[----:B------:R-:W-:Y:S01]  /*7fb0*/  FADD.FTZ R29, R29, -UR9 ;  /* 0x800000091d1d7e21 */ /* 0x000fe20008010000 */
[--C-:B------:R-:W-:Y:S02]  /*7fc0*/  HADD2.F32 R15, -RZ, R28.reuse.H0_H0 ;  /* 0x2000001cff0f7230 */ /* 0x100fe40000004100 */
[----:B------:R-:W-:Y:S02]  /*7fd0*/  HADD2.F32 R28, -RZ, R28.H1_H1 ;  /* 0x3000001cff1c7230 */ /* 0x000fe40000004100 */
[----:B------:R-:W-:Y:S01]  /*7fe0*/  FFMA.FTZ R31, R23, UR5, R18 ;  /* 0x00000005171f7c23 */ /* 0x000fe20008010012 */
[----:B------:R-:W-:Y:S01]  /*7ff0*/  FMUL.FTZ R33, R29, UR12 ;  /* 0x0000000c1d217c20 */ /* 0x000fe20008410000 */
        /* <DEDUP_REMOVED lines=19> */
.L_x_700:
[----:B------:R-:W-:Y:S01]  /*8130*/  FFMA.FTZ R14, R33, UR5, R18 ;  /* 0x00000005210e7c23 */ /* 0x000fe20008010012 */
[----:B------:R-:W-:Y:S01]  /*8140*/  BSSY.RECONVERGENT B0, `(.L_x_701) ;  /* 0x0000014000007945 */ /* 0x000fe20003800200 */
[----:B------:R-:W-:Y:S01]  /*8150*/  FFMA.FTZ R31, R12, R15, -R31 ;  /* 0x0000000f0c1f7223 */ /* 0x000fe2000001081f */
[----:B------:R-:W-:Y:S01]  /*8160*/  IADD3 R22, PT, PT, R19, 0x40, RZ ;  /* 0x0000004013167810 */ /* 0x000fe20007ffe0ff */
[----:B------:R-:W-:Y:S01]  /*8170*/  FFMA.FTZ R28, R13, R28, -R14 ;  /* 0x0000001c0d1c7223 */ /* 0x000fe2000001080e */
[----:B0-----:R-:W-:Y:S01]  /*8180*/  IADD3 R21, PT, PT, R19, 0x48, RZ ;  /* 0x0000004813157810 */ /* 0x001fe20007ffe0ff */
[----:B------:R-:W-:Y:S06]  /*8190*/  @P1 BRA `(.L_x_702) ;  /* 0x0000000000381947 */ /* 0x000fec0003800000 */
[----:B------:R-:W0:Y:S01]  /*81a0*/  LDCU.64 UR16, c[0x0][0x3f8] ;  /* 0x00007f00ff1077ac */ /* 0x000e220008000a00 */
[----:B------:R-:W-:Y:S01]  /*81b0*/  MOV R14, R58 ;  /* 0x0000003a000e7202 */ /* 0x000fe20000000f00 */
[----:B------:R-:W-:Y:S01]  /*81c0*/  FMUL.FTZ R31, R31, UR12 ;  /* 0x0000000c1f1f7c20 */ /* 0x000fe20008410000 */
[----:B------:R-:W-:Y:S01]  /*81d0*/  MOV R15, R61 ;  /* 0x0000003d000f7202 */ /* 0x000fe20000000f00 */
[----:B------:R-:W1:Y:S01]  /*81e0*/  LDCU.64 UR18, c[0x0][0x380] ;  /* 0x00007000ff1277ac */ /* 0x000e620008000a00 */
[----:B0-----:R-:W-:Y:S02]  /*81f0*/  IMAD R17, R2, UR16, RZ ;  /* 0x0000001002117c24 */ /* 0x001fe4000f8e02ff */
[----:B------:R-:W-:Y:S01]  /*8200*/  FMUL.FTZ R2, R28, UR12 ;  /* 0x0000000c1c027c20 */ /* 0x000fe20008410000 */
[----:B------:R-:W-:-:S04]  /*8210*/  IMAD.WIDE.U32 R14, R20, UR16, R14 ;  /* 0x00000010140e7c25 */ /* 0x000fc8000f8e000e */
[----:B------:R-:W-:Y:S01]  /*8220*/  IMAD R17, R20, UR17, R17 ;  /* 0x0000001114117c24 */ /* 0x000fe2000f8e0211 */
[----:B-1----:R-:W-:-:S04]  /*8230*/  LEA R16, P0, R14, UR18, 0x1 ;  /* 0x000000120e107c11 */ /* 0x002fc8000f8008ff */
[----:B------:R-:W-:Y:S02]  /*8240*/  IADD3 R17, PT, PT, R15, R17, RZ ;  /* 0x000000110f117210 */ /* 0x000fe40007ffe0ff */
[----:B------:R-:W-:Y:S02]  /*8250*/  F2FP.F16.F32.PACK_AB R15, R2, R31 ;  /* 0x0000001f020f723e */ /* 0x000fe400000000ff */
[----:B------:R-:W-:-:S05]  /*8260*/  LEA.HI.X R17, R14, UR19, R17, 0x1, P0 ;  /* 0x000000130e117c11 */ /* 0x000fca00080f0c11 */
[----:B------:R0:W-:Y:S02]  /*8270*/  STG.E desc[UR10][R16.64], R15 ;  /* 0x0000000f10007986 */ /* 0x0001e4000c10190a */
.L_x_702:
[----:B------:R-:W-:Y:S05]  /*8280*/  BSYNC.RECONVERGENT B0 ;  /* 0x0000000000007941 */ /* 0x000fea0003800200 */
.L_x_701:
        /* <DEDUP_REMOVED lines=35> */
.L_x_703:
        /* <DEDUP_REMOVED lines=10> */
[----:B------:R-:W-:Y:S01]  /*8560*/  MOV R5, R61 ;  /* 0x0000003d00057202 */ /* 0x000fe20000000f00 */
[----:B------:R-:W1:Y:S01]  /*8570*/  LDCU.64 UR18, c[0x0][0x380] ;  /* 0x00007000ff1277ac */ /* 0x000e620008000a00 */
[----:B------:R-:W-:-:S05]  /*8580*/  FMUL.FTZ R3, R3, UR12 ;  /* 0x0000000c03037c20 */ /* 0x000fca0008410000 */
        /* <DEDUP_REMOVED lines=8> */
.L_x_705:
[----:B------:R-:W-:Y:S05]  /*8610*/  BSYNC.RECONVERGENT B0 ;  /* 0x0000000000007941 */ /* 0x000fea0003800200 */
.L_x_704:
[----:B------:R-:W-:Y:S01]  /*8620*/  FMUL.FTZ R5, R28, UR12 ;  /* 0x0000000c1c057c20 */ /* 0x000fe20008410000 */
[----:B------:R-:W-:Y:S01]  /*8630*/  FADD.FTZ R17, R17, -UR9 ;  /* 0x8000000911117e21 */ /* 0x000fe20008010000 */
[--C-:B0-----:R-:W-:Y:S02]  /*8640*/  HADD2.F32 R3, -RZ, R6.reuse.H0_H0 ;  /* 0x20000006ff037230 */ /* 0x101fe40000004100 */
        /* <DEDUP_REMOVED lines=22> */
.L_x_706:
        /* <DEDUP_REMOVED lines=21> */
.L_x_708:
[----:B------:R-:W-:Y:S05]  /*8900*/  BSYNC.RECONVERGENT B0 ;  /* 0x0000000000007941 */ /* 0x000fea0003800200 */
.L_x_707:
[--C-:B0-----:R-:W-:Y:S01]  /*8910*/  HADD2.F32 R5, -RZ, R7.reuse.H0_H0 ;  /* 0x20000007ff057230 */ /* 0x101fe20000004100 */
[----:B------:R-:W-:Y:S01]  /*8920*/  ISETP.GE.U32.AND P0, PT, R4, UR14, PT ;  /* 0x0000000e04007c0c */ /* 0x000fe2000bf06070 */
[----:B------:R-:W-:Y:S01]  /*8930*/  HADD2.F32 R7, -RZ, R7.H1_H1 ;  /* 0x30000007ff077230 */ /* 0x000fe20000004100 */
[----:B------:R-:W-:Y:S01]  /*8940*/  ISETP.GE.U32.AND P1, PT, R3, UR14, PT ;  /* 0x0000000e03007c0c */ /* 0x000fe2000bf26070 */
[----:B------:R-:W-:Y:S02]  /*8950*/  HADD2.F32 R26, -RZ, R9.H0_H0 ;  /* 0x20000009ff1a7230 */ /* 0x000fe40000004100 */
[----:B------:R-:W-:Y:S01]  /*8960*/  FADD.FTZ R6, R5, -UR9 ;  /* 0x8000000905067e21 */ /* 0x000fe20008010000 */
[----:B--2---:R-:W-:Y:S01]  /*8970*/  SHF.R.S32.HI R24, RZ, 0x1f, R4 ;  /* 0x0000001fff187819 */ /* 0x004fe20000011404 */
[----:B------:R-:W-:Y:S01]  /*8980*/  FADD.FTZ R7, R7, -UR9 ;  /* 0x8000000907077e21 */ /* 0x000fe20008010000 */
[----:B------:R-:W-:Y:S01]  /*8990*/  SHF.R.S32.HI R2, RZ, 0x1f, R3 ;  /* 0x0000001fff027819 */ /* 0x000fe20000011403 */
[----:B------:R-:W-:Y:S01]  /*89a0*/  FMUL.FTZ R15, R6, UR12 ;  /* 0x0000000c060f7c20 */ /* 0x000fe20008410000 */
[--C-:B------:R-:W-:Y:S01]  /*89b0*/  HADD2.F32 R5, -RZ, R8.reuse.H0_H0 ;  /* 0x20000008ff057230 */ /* 0x100fe20000004100 */
[----:B------:R-:W-:Y:S01]  /*89c0*/  ISETP.GE.AND.EX P0, PT, R24, UR15, PT, P0 ;  /* 0x0000000f18007c0c */ /* 0x000fe2000bf06300 */
[----:B------:R-:W-:Y:S01]  /*89d0*/  HADD2.F32 R8, -RZ, R8.H1_H1 ;  /* 0x30000008ff087230 */ /* 0x000fe20000004100 */
[----:B------:R-:W-:Y:S01]  /*89e0*/  ISETP.GE.AND.EX P1, PT, R2, UR15, PT, P1 ;  /* 0x0000000f02007c0c */ /* 0x000fe2000bf26310 */
[----:B------:R-:W-:Y:S01]  /*89f0*/  FFMA.FTZ R25, R15, UR5, R18 ;  /* 0x000000050f197c23 */ /* 0x000fe20008010012 */
[----:B------:R-:W-:Y:S01]  /*8a00*/  FMUL.FTZ R27, R7, UR12 ;  /* 0x0000000c071b7c20 */ /* 0x000fe20008410000 */
[----:B------:R-:W-:Y:S10]  /*8a10*/  BRA.U !UP0, `(.L_x_709) ;  /* 0x0000000108487547 */ /* 0x000ff4000b800000 */
        /* <DEDUP_REMOVED lines=18> */
.L_x_709:
        /* <DEDUP_REMOVED lines=12> */
[----:B------:R-:W-:Y:S01]  /*8c00*/  FMUL.FTZ R8, R8, UR12 ;  /* 0x0000000c08087c20 */ /* 0x000fe20008410000 */
        /* <DEDUP_REMOVED lines=8> */
.L_x_711:
[----:B------:R-:W-:Y:S05]  /*8c90*/  BSYNC.RECONVERGENT B0 ;  /* 0x0000000000007941 */ /* 0x000fea0003800200 */
.L_x_710:
        /* <DEDUP_REMOVED lines=25> */
.L_x_712:
        /* <DEDUP_REMOVED lines=21> */
.L_x_714:
[----:B------:R-:W-:Y:S05]  /*8f80*/  BSYNC.RECONVERGENT B0 ;  /* 0x0000000000007941 */ /* 0x000fea0003800200 */
.L_x_713:
[--C-:B0-----:R-:W-:Y:S01]  /*8f90*/  HADD2.F32 R3, -RZ, R48.reuse.H0_H0 ;  /* 0x20000030ff037230 */ /* 0x101fe20000004100 */
[----:B------:R-:W-:Y:S01]  /*8fa0*/  ISETP.GE.U32.AND P0, PT, R5, UR14, PT ;  /* 0x0000000e05007c0c */ /* 0x000fe2000bf06070 */
[----:B------:R-:W-:Y:S01]  /*8fb0*/  HADD2.F32 R48, -RZ, R48.H1_H1 ;  /* 0x30000030ff307230 */ /* 0x000fe20000004100 */
[----:B------:R-:W-:Y:S01]  /*8fc0*/  ISETP.GE.U32.AND P1, PT, R4, UR14, PT ;  /* 0x0000000e04007c0c */ /* 0x000fe2000bf26070 */
[----:B------:R-:W-:Y:S02]  /*8fd0*/  HADD2.F32 R24, -RZ, R49.H0_H0 ;  /* 0x20000031ff187230 */ /* 0x000fe40000004100 */
[----:B------:R-:W-:Y:S01]  /*8fe0*/  FADD.FTZ R6, R3, -UR9 ;  /* 0x8000000903067e21 */ /* 0x000fe20008010000 */
[----:B------:R-:W-:Y:S01]  /*8ff0*/  SHF.R.S32.HI R22, RZ, 0x1f, R5 ;  /* 0x0000001fff167819 */ /* 0x000fe20000011405 */
[----:B------:R-:W-:Y:S01]  /*9000*/  FADD.FTZ R48, R48, -UR9 ;  /* 0x8000000930307e21 */ /* 0x000fe20008010000 */
[----:B------:R-:W-:Y:S01]  /*9010*/  SHF.R.S32.HI R2, RZ, 0x1f, R4 ;  /* 0x0000001fff027819 */ /* 0x000fe20000011404 */
[----:B------:R-:W-:Y:S01]  /*9020*/  FMUL.FTZ R7, R6, UR12 ;  /* 0x0000000c06077c20 */ /* 0x000fe20008410000 */
[----:B------:R-:W-:Y:S01]  /*9030*/  ISETP.GE.AND.EX P0, PT, R22, UR15, PT, P0 ;  /* 0x0000000f16007c0c */ /* 0x000fe2000bf06300 */
[--C-:B------:R-:W-:Y:S01]  /*9040*/  HADD2.F32 R3, -RZ, R47.reuse.H0_H0 ;  /* 0x2000002fff037230 */ /* 0x100fe20000004100 */
[----:B------:R-:W-:Y:S01]  /*9050*/  ISETP.GE.AND.EX P1, PT, R2, UR15, PT, P1 ;  /* 0x0000000f02007c0c */ /* 0x000fe2000bf26310 */
[----:B------:R-:W-:-:S02]  /*9060*/  HADD2.F32 R6, -RZ, R47.H1_H1 ;  /* 0x3000002fff067230 */ /* 0x000fc40000004100 */
        /* <DEDUP_REMOVED lines=21> */
.L_x_715:
        /* <DEDUP_REMOVED lines=21> */
.L_x_717:
[----:B------:R-:W-:Y:S05]  /*9310*/  BSYNC.RECONVERGENT B0 ;  /* 0x0000000000007941 */ /* 0x000fea0003800200 */
.L_x_716:
        /* <DEDUP_REMOVED lines=25> */
.L_x_718:
[----:B------:R-:W-:Y:S01]  /*94b0*/  FFMA.FTZ R6, R49, UR5, R18 ;  /* 0x0000000531067c23 */ /* 0x000fe20008010012 */
[----:B------:R-:W-:Y:S01]  /*94c0*/  BSSY.RECONVERGENT B0, `(.L_x_719) ;  /* 0x0000014000007945 */ /* 0x000fe20003800200 */
[--C-:B------:R-:W-:Y:S02]  /*94d0*/  HADD2.F32 R8, -RZ, R51.reuse.H0_H0 ;  /* 0x20000033ff087230 */ /* 0x100fe40000004100 */
[----:B------:R-:W-:Y:S01]  /*94e0*/  FFMA.FTZ R21, R12, R3, -R21 ;  /* 0x000000030c157223 */ /* 0x000fe20000010815 */
[----:B------:R-:W-:Y:S02]  /*94f0*/  HADD2.F32 R51, -RZ, R51.H1_H1 ;  /* 0x30000033ff337230 */ /* 0x000fe40000004100 */
[----:B------:R-:W-:Y:S01]  /*9500*/  FFMA.FTZ R50, R13, R50, -R6 ;  /* 0x000000320d327223 */ /* 0x000fe20000010806 */
[----:B------:R-:W-:Y:S06]  /*9510*/  @P1 BRA `(.L_x_720) ;  /* 0x0000000000381947 */ /* 0x000fec0003800000 */
[----:B------:R-:W0:Y:S01]  /*9520*/  LDCU.64 UR16, c[0x0][0x3f8] ;  /* 0x00007f00ff1077ac */ /* 0x000e220008000a00 */
[----:B------:R-:W-:Y:S01]  /*9530*/  MOV R3, R61 ;  /* 0x0000003d00037202 */ /* 0x000fe20000000f00 */
[----:B------:R-:W1:Y:S01]  /*9540*/  LDCU.64 UR18, c[0x0][0x380] ;  /* 0x00007000ff1277ac */ /* 0x000e620008000a00 */
[----:B0-----:R-:W-:Y:S01]  /*9550*/  IMAD R5, R2, UR16, RZ ;  /* 0x0000001002057c24 */ /* 0x001fe2000f8e02ff */
[----:B------:R-:W-:-:S05]  /*9560*/  MOV R2, R58 ;  /* 0x0000003a00027202 */ /* 0x000fca0000000f00 */
        /* <DEDUP_REMOVED lines=9> */
.L_x_720:
[----:B------:R-:W-:Y:S05]  /*9600*/  BSYNC.RECONVERGENT B0 ;  /* 0x0000000000007941 */ /* 0x000fea0003800200 */
.L_x_719:
[----:B------:R-:W-:Y:S01]  /*9610*/  IADD3 R23, PT, PT, R19, 0x70, RZ ;  /* 0x0000007013177810 */ /* 0x000fe20007ffe0ff */
[----:B------:R-:W-:Y:S01]  /*9620*/  FADD.FTZ R8, R8, -UR9 ;  /* 0x8000000908087e21 */ /* 0x000fe20008010000 */
[----:B------:R-:W-:Y:S01]  /*9630*/  FADD.FTZ R51, R51, -UR9 ;  /* 0x8000000933337e21 */ /* 0x000fe20008010000 */
[----:B------:R-:W-:Y:S01]  /*9640*/  HADD2.F32 R22, -RZ, R55.H0_H0 ;  /* 0x20000037ff167230 */ /* 0x000fe20000004100 */
[----:B------:R-:W-:Y:S01]  /*9650*/  ISETP.GE.U32.AND P0, PT, R23, UR14, PT ;  /* 0x0000000e17007c0c */ /* 0x000fe2000bf06070 */
[--C-:B0-----:R-:W-:Y:S02]  /*9660*/  HADD2.F32 R3, -RZ, R53.reuse.H0_H0 ;  /* 0x20000035ff037230 */ /* 0x101fe40000004100 */
[----:B------:R-:W-:Y:S01]  /*9670*/  FMUL.FTZ R21, R8, UR12 ;  /* 0x0000000c08157c20 */ /* 0x000fe20008410000 */
[----:B------:R-:W-:Y:S01]  /*9680*/  HADD2.F32 R2, -RZ, R53.H1_H1 ;  /* 0x30000035ff027230 */ /* 0x000fe20000004100 */
[----:B------:R-:W-:Y:S01]  /*9690*/  IADD3 R19, PT, PT, R19, 0x78, RZ ;  /* 0x0000007813137810 */ /* 0x000fe20007ffe0ff */
[----:B------:R-:W-:Y:S01]  /*96a0*/  HADD2.F32 R55, -RZ, R55.H1_H1 ;  /* 0x30000037ff377230 */ /* 0x000fe20000004100 */
[----:B------:R-:W-:Y:S01]  /*96b0*/  SHF.R.S32.HI R20, RZ, 0x1f, R23 ;  /* 0x0000001fff147819 */ /* 0x000fe20000011417 */
        /* <DEDUP_REMOVED lines=20> */
.L_x_721:
[----:B------:R-:W-:Y:S01]  /*9800*/  ISETP.GE.AND.EX P0, PT, R20, UR15, PT, P0 ;  /* 0x0000000f14007c0c */ /* 0x000fe2000bf06300 */
[--C-:B------:R-:W-:Y:S01]  /*9810*/  FFMA.FTZ R5, R21, UR5, R18.reuse ;  /* 0x0000000515057c23 */ /* 0x100fe20008010012 */
[----:B------:R-:W-:Y:S01]  /*9820*/  FADD.FTZ R22, R22, -UR9 ;  /* 0x8000000916167e21 */ /* 0x000fe20008010000 */
[----:B------:R-:W-:Y:S01]  /*9830*/  FADD.FTZ R55, R55, -UR9 ;  /* 0x8000000937377e21 */ /* 0x000fe20008010000 */
[----:B------:R-:W-:Y:S01]  /*9840*/  FFMA.FTZ R4, R51, UR5, R18 ;  /* 0x0000000533047c23 */ /* 0x000fe20008010012 */
[----:B------:R-:W-:Y:S01]  /*9850*/  BSSY.RECONVERGENT B0, `(.L_x_722) ;  /* 0x0000015000007945 */ /* 0x000fe20003800200 */
[----:B------:R-:W-:Y:S01]  /*9860*/  ISETP.GE.U32.AND P1, PT, R19, UR14, PT ;  /* 0x0000000e13007c0c */ /* 0x000fe2000bf26070 */
[----:B------:R-:W-:Y:S01]  /*9870*/  FFMA.FTZ R6, R12, R3, -R5 ;  /* 0x000000030c067223 */ /* 0x000fe20000010805 */
[----:B------:R-:W-:Y:S01]  /*9880*/  FMUL.FTZ R9, R22, UR12 ;  /* 0x0000000c16097c20 */ /* 0x000fe20008410000 */
[----:B------:R-:W-:Y:S01]  /*9890*/  FMUL.FTZ R55, R55, UR12 ;  /* 0x0000000c37377c20 */ /* 0x000fe20008410000 */
[----:B------:R-:W-:-:S03]  /*98a0*/  FFMA.FTZ R8, R13, R2, -R4 ;  /* 0x000000020d087223 */ /* 0x000fc60000010804 */
        /* <DEDUP_REMOVED lines=15> */
.L_x_723:
[----:B------:R-:W-:Y:S05]  /*99a0*/  BSYNC.RECONVERGENT B0 ;  /* 0x0000000000007941 */ /* 0x000fea0003800200 */
.L_x_722:
[--C-:B0-----:R-:W-:Y:S02]  /*99b0*/  HADD2.F32 R3, -RZ, R54.reuse.H0_H0 ;  /* 0x20000036ff037230 */ /* 0x101fe40000004100 */
[--C-:B------:R-:W-:Y:S01]  /*99c0*/  FFMA.FTZ R15, R9, UR5, R18.reuse ;  /* 0x00000005090f7c23 */ /* 0x100fe20008010012 */
[----:B------:R-:W-:Y:S01]  /*99d0*/  FFMA.FTZ R18, R55, UR5, R18 ;  /* 0x0000000537127c23 */ /* 0x000fe20008010012 */
[----:B------:R-:W-:Y:S01]  /*99e0*/  SHF.R.S32.HI R14, RZ, 0x1f, R19 ;  /* 0x0000001fff0e7819 */ /* 0x000fe20000011413 */
[----:B------:R-:W-:Y:S01]  /*99f0*/  HADD2.F32 R54, -RZ, R54.H1_H1 ;  /* 0x30000036ff367230 */ /* 0x000fe20000004100 */
        /* <DEDUP_REMOVED lines=19> */
.L_x_724:
[----:B------:R-:W-:Y:S01]  /*9b30*/  ISETP.GE.AND.EX P1, PT, R14, UR15, PT, P1 ;  /* 0x0000000f0e007c0c */ /* 0x000fe2000bf26310 */
[----:B------:R-:W-:Y:S01]  /*9b40*/  FFMA.FTZ R15, R12, R3, -R15 ;  /* 0x000000030c0f7223 */ /* 0x000fe2000001080f */
[----:B------:R-:W-:Y:S01]  /*9b50*/  FFMA.FTZ R18, R13, R54, -R18 ;  /* 0x000000360d127223 */ /* 0x000fe20000010812 */
[----:B------:R-:W-:Y:S02]  /*9b60*/  BSSY.RECONVERGENT B0, `(.L_x_725) ;  /* 0x000000f000007945 */ /* 0x000fe40003800200 */
[----:B------:R-:W-:Y:S01]  /*9b70*/  FMUL.FTZ R5, R15, UR12 ;  /* 0x0000000c0f057c20 */ /* 0x000fe20008410000 */
[----:B------:R-:W-:-:S07]  /*9b80*/  FMUL.FTZ R18, R18, UR12 ;  /* 0x0000000c12127c20 */ /* 0x000fce0008410000 */
[----:B------:R-:W-:Y:S05]  /*9b90*/  @P1 BRA `(.L_x_726) ;  /* 0x00000000002c1947 */ /* 0x000fea0003800000 */
[----:B------:R-:W0:Y:S01]  /*9ba0*/  LDCU.64 UR8, c[0x0][0x3f8] ;  /* 0x00007f00ff0877ac */ /* 0x000e220008000a00 */
[----:B------:R-:W-:Y:S02]  /*9bb0*/  MOV R59, R61 ;  /* 0x0000003d003b7202 */ /* 0x000fe40000000f00 */
[----:B------:R-:W-:Y:S01]  /*9bc0*/  F2FP.F16.F32.PACK_AB R5, R18, R5 ;  /* 0x000000051205723e */ /* 0x000fe200000000ff */
[----:B------:R-:W1:Y:S01]  /*9bd0*/  LDCU.64 UR12, c[0x0][0x380] ;  /* 0x00007000ff0c77ac */ /* 0x000e620008000a00 */
[----:B0-----:R-:W-:Y:S02]  /*9be0*/  IMAD R14, R14, UR8, RZ ;  /* 0x000000080e0e7c24 */ /* 0x001fe4000f8e02ff */
[----:B------:R-:W-:-:S04]  /*9bf0*/  IMAD.WIDE.U32 R58, R19, UR8, R58 ;  /* 0x00000008133a7c25 */ /* 0x000fc8000f8e003a */
[----:B------:R-:W-:Y:S01]  /*9c00*/  IMAD R19, R19, UR9, R14 ;  /* 0x0000000913137c24 */ /* 0x000fe2000f8e020e */
[----:B-1----:R-:W-:-:S04]  /*9c10*/  LEA R2, P0, R58, UR12, 0x1 ;  /* 0x0000000c3a027c11 */ /* 0x002fc8000f8008ff */
[----:B------:R-:W-:-:S04]  /*9c20*/  IADD3 R19, PT, PT, R59, R19, RZ ;  /* 0x000000133b137210 */ /* 0x000fc80007ffe0ff */
[----:B------:R-:W-:-:S05]  /*9c30*/  LEA.HI.X R3, R58, UR13, R19, 0x1, P0 ;  /* 0x0000000d3a037c11 */ /* 0x000fca00080f0c13 */
[----:B------:R0:W-:Y:S02]  /*9c40*/  STG.E desc[UR10][R2.64], R5 ;  /* 0x0000000502007986 */ /* 0x0001e4000c10190a */
.L_x_726:
[----:B------:R-:W-:Y:S05]  /*9c50*/  BSYNC.RECONVERGENT B0 ;  /* 0x0000000000007941 */ /* 0x000fea0003800200 */
.L_x_725:
[----:B------:R-:W1:Y:S01]  /*9c60*/  LDCU UR5, c[0x0][0x410] ;  /* 0x00008200ff0577ac */ /* 0x000e620008000800 */
[----:B------:R-:W1:Y:S01]  /*9c70*/  LDCU UR8, c[0x0][0x3e0] ;  /* 0x00007c00ff0877ac */ /* 0x000e620008000800 */
[----:B------:R-:W-:Y:S02]  /*9c80*/  UIADD3 UR6, UPT, UPT, UR7, UR6, URZ ;  /* 0x0000000607067290 */ /* 0x000fe4000fffe0ff */
[----:B------:R-:W-:Y:S02]  /*9c90*/  UIADD3 UR4, UPT, UPT, UR4, 0x1, URZ ;  /* 0x0000000104047890 */ /* 0x000fe4000fffe0ff */
[----:B-1----:R-:W-:-:S04]  /*9ca0*/  UIMAD UR5, UR5, UR8, URZ ;  /* 0x00000008050572a4 */ /* 0x002fc8000f8e02ff */
[----:B------:R-:W-:-:S09]  /*9cb0*/  UISETP.GE.AND UP0, UPT, UR6, UR5, UPT ;  /* 0x000000050600728c */ /* 0x000fd2000bf06270 */
[----:B------:R-:W-:Y:S05]  /*9cc0*/  BRA.U !UP0, `(.L_x_727) ;  /* 0xffffff6508207547 */ /* 0x000fea000b83ffff */
.L_x_660:
[----:B------:R-:W1:Y:S01]  /*9cd0*/  S2R R9, SR_TID.X ;  /* 0x0000000000097919 */ /* 0x000e620000002100 */
[----:B------:R-:W2:Y:S01]  /*9ce0*/  LDC R4, c[0x0][0x370] ;  /* 0x0000dc00ff047b82 */ /* 0x000ea20000000800 */
[----:B------:R-:W-:Y:S07]  /*9cf0*/  BSSY.RECONVERGENT B0, `(.L_x_728) ;  /* 0x000000e000007945 */ /* 0x000fee0003800200 */
[----:B------:R-:W3:Y:S08]  /*9d00*/  LDC R7, c[0x0][0x374] ;  /* 0x0000dd00ff077b82 */ /* 0x000ef00000000800 */
[----:B0-----:R-:W0:Y:S01]  /*9d10*/  LDC.64 R2, c[0x0][0x3c8] ;  /* 0x0000f200ff027b82 */ /* 0x001e220000000a00 */
[----:B--2---:R-:W-:-:S02]  /*9d20*/  ISETP.NE.AND P0, PT, R4, 0x1, PT ;  /* 0x000000010400780c */ /* 0x004fc40003f05270 */
[----:B-1----:R-:W-:Y:S02]  /*9d30*/  ISETP.NE.AND P1, PT, R9, RZ, PT ;  /* 0x000000ff0900720c */ /* 0x002fe40003f25270 */
[----:B---3--:R-:W-:-:S04]  /*9d40*/  SHF.L.U32 R0, R7, 0x1, RZ ;  /* 0x0000000107007819 */ /* 0x008fc800000006ff */
[----:B------:R-:W-:-:S05]  /*9d50*/  SEL R5, R0, RZ, P0 ;  /* 0x000000ff00057207 */ /* 0x000fca0000000000 */
[----:B0-----:R-:W-:Y:S02]  /*9d60*/  IMAD.WIDE.U32 R2, R5, 0x4, R2 ;  /* 0x0000000405027825 */ /* 0x001fe400078e0002 */
[----:B------:R-:W-:Y:S05]  /*9d70*/  @P1 BRA `(.L_x_729) ;  /* 0x0000000000141947 */ /* 0x000fea0003800000 */
[----:B------:R-:W-:Y:S01]  /*9d80*/  HFMA2 R5, -RZ, RZ, 0, 5.9604644775390625e-08 ;  /* 0x00000001ff057431 */ /* 0x000fe200000001ff */
[----:B------:R-:W-:Y:S06]  /*9d90*/  MEMBAR.ALL.GPU ;  /* 0x0000000000007992 */ /* 0x000fec000000a000 */
[----:B------:R-:W-:-:S00]  /*9da0*/  ERRBAR ;  /* 0x00000000000079ab */ /* 0x000fc00000000000 */
[----:B------:R-:W-:Y:S06]  /*9db0*/  CGAERRBAR ;  /* 0x00000000000075ab */ /* 0x000fec0000000000 */
[----:B------:R0:W-:Y:S02]  /*9dc0*/  REDG.E.ADD.S32.STRONG.GPU desc[UR10][R2.64], R5 ;  /* 0x000000050200798e */ /* 0x0001e4000c12e30a */
.L_x_729:
[----:B------:R-:W-:Y:S05]  /*9dd0*/  BSYNC.RECONVERGENT B0 ;  /* 0x0000000000007941 */ /* 0x000fea0003800200 */
.L_x_728:
        /* <DEDUP_REMOVED lines=11> */
.L_x_731:
[----:B------:R-:W2:Y:S04]  /*9e90*/  LDG.E.STRONG.GPU R5, desc[UR10][R2.64] ;  /* 0x0000000a02057981 */ /* 0x000ea8000c1ef900 */
[----:B--2---:R-:W-:Y:S01]  /*9ea0*/  CCTL.IVALL ;  /* 0x00000000ff00798f */ /* 0x004fe20002000000 */
[----:B------:R-:W-:Y:S05]  /*9eb0*/  YIELD ;  /* 0x0000000000007946 */ /* 0x000fea0003800000 */
[----:B------:R-:W-:-:S13]  /*9ec0*/  ISETP.NE.AND P0, PT, R5, R0, PT ;  /* 0x000000000500720c */ /* 0x000fda0003f05270 */
[----:B------:R-:W-:Y:S05]  /*9ed0*/  @P0 BRA `(.L_x_731) ;  /* 0xfffffffc00ec0947 */ /* 0x000fea000383ffff */
.L_x_730:
        /* <DEDUP_REMOVED lines=74> */
.L_x_734:
        /* <DEDUP_REMOVED lines=29> */
.L_x_733:
[----:B------:R-:W-:Y:S05]  /*a550*/  BSYNC.RECONVERGENT B0 ;  /* 0x0000000000007941 */ /* 0x000fea0003800200 */
.L_x_732:
        /* <DEDUP_REMOVED lines=10> */
.L_x_735:
        /* <DEDUP_REMOVED lines=82> */
.L_x_736:
        /* <DEDUP_REMOVED lines=14> */
.L_x_4893:


//--------------------- .text._Z35group_norm_nhwc_bwd_one_pass_kernelI11Fp16IOFp32WLi256ELi120ELi480EEv26Group_norm_nhwc_bwd_params --------------------------
	.section	.text._Z35group_norm_nhwc_bwd_one_pass_kernelI11Fp16IOFp32WLi256ELi120ELi480EEv26Group_norm_nhwc_bwd_params,"ax",@progbits
	.align	128
        .global         _Z35group_norm_nhwc_bwd_one_pass_kernelI11Fp16IOFp32WLi256ELi120ELi480EEv26Group_norm_nhwc_bwd_params
        .type           _Z35group_norm_nhwc_bwd_one_pass_kernelI11Fp16IOFp32WLi256ELi120ELi480EEv26Group_norm_nhwc_bwd_params,@function
        .size           _Z35group_norm_nhwc_bwd_one_pass_kernelI11Fp16IOFp32WLi256ELi120ELi480EEv26Group_norm_nhwc_bwd_params,(.L_x_4894 - _Z35group_norm_nhwc_bwd_one_pass_kernelI11Fp16IOFp32WLi256ELi120ELi480EEv26Group_norm_nhwc_bwd_params)
        .other          _Z35group_norm_nhwc_bwd_one_pass_kernelI11Fp16IOFp32WLi256ELi120ELi480EEv26Group_norm_nhwc_bwd_params,@"STO_CUDA_ENTRY STV_DEFAULT"
_Z35group_norm_nhwc_bwd_one_pass_kernelI11Fp16IOFp32WLi256ELi120ELi480EEv26Group_norm_nhwc_bwd_params:
.text._Z35group_norm_nhwc_bwd_one_pass_kernelI11Fp16IOFp32WLi256ELi120ELi480EEv26Group_norm_nhwc_bwd_params:
        /* <DEDUP_REMOVED lines=24> */
[----:B------:R-:W-:-:S07]  /*0180*/  LOP3.LUT R0, R0, 0xffff, RZ, 0xc0, !PT ;  /* 0x0000ffff00007812 */ /* 0x000fce00078ec0ff */
.L_x_763:
[----:B0-----:R-:W0:Y:S01]  /*0190*/  LDCU UR14, c[0x0][0x410] ;  /* 0x00008200ff0e77ac */ /* 0x001e220008000800 */
[----:B------:R-:W-:Y:S01]  /*01a0*/  IABS R4, UR8 ;  /* 0x0000000800047c13 */ /* 0x000fe20008000000 */
[----:B------:R-:W-:Y:S01]  /*01b0*/  HFMA2 R82, -RZ, RZ, 0, 0 ;  /* 0x00000000ff527431 */ /* 0x000fe200000001ff */
[----:B------:R-:W-:Y:S01]  /*01c0*/  SHF.R.S32.HI R9, RZ, 0x1f, R52 ;  /* 0x0000001fff097819 */ /* 0x000fe20000011434 */
[----:B------:R-:W-:Y:S01]  /*01d0*/  UMOV UR6, URZ ;  /* 0x000000ff00067c82 */ /* 0x000fe20008000000 */
[----:B------:R-:W-:Y:S01]  /*01e0*/  R2UR UR9, R4 ;  /* 0x00000000040972ca */ /* 0x000fe200000e0000 */
[----:B------:R-:W1:Y:S01]  /*01f0*/  LDCU.128 UR16, c[0x0][0x400] ;  /* 0x00008000ff1077ac */ /* 0x000e620008000c00 */
[C---:B------:R-:W-:Y:S02]  /*0200*/  IADD3 R5, PT, PT, R52.reuse, 0x8, RZ ;  /* 0x0000000834057810 */ /* 0x040fe40007ffe0ff */
[----:B------:R-:W-:Y:S01]  /*0210*/  IADD3 R7, PT, PT, R52, 0x10, RZ ;  /* 0x0000001034077810 */ /* 0x000fe20007ffe0ff */
[----:B------:R-:W-:Y:S01]  /*0220*/  UISETP.GE.AND UP4, UPT, UR8, URZ, UPT ;  /* 0x000000ff0800728c */ /* 0x000fe2000bf86270 */
[----:B------:R-:W-:-:S02]  /*0230*/  SHF.R.S32.HI R11, RZ, 0x1f, R5 ;  /* 0x0000001fff0b7819 */ /* 0x000fc40000011405 */
[----:B------:R-:W-:Y:S02]  /*0240*/  LOP3.LUT R14, R14, 0xfeffffff, RZ, 0xc0, !PT ;  /* 0xfeffffff0e0e7812 */ /* 0x000fe400078ec0ff */
[----:B0-----:R-:W-:Y:S01]  /*0250*/  MOV R2, UR14 ;  /* 0x0000000e00027c02 */ /* 0x001fe20008000f00 */
[----:B------:R-:W-:Y:S02]  /*0260*/  ULOP3.LUT UR12, UR8, UR14, URZ, 0x3c, !UPT ;  /* 0x0000000e080c7292 */ /* 0x000fe4000f8e3cff */
[----:B------:R-:W-:Y:S01]  /*0270*/  UISETP.NE.AND UP0, UPT, UR14, URZ, UPT ;  /* 0x000000ff0e00728c */ /* 0x000fe2000bf05270 */
[----:B------:R-:W-:Y:S02]  /*0280*/  IABS R2, R2 ;  /* 0x0000000200027213 */ /* 0x000fe40000000000 */
[----:B-1----:R-:W-:Y:S02]  /*0290*/  ISETP.GE.U32.AND P0, PT, R52, UR16, PT ;  /* 0x0000001034007c0c */ /* 0x002fe4000bf06070 */
[----:B------:R-:W-:-:S02]  /*02a0*/  R2UR UR13, R2 ;  /* 0x00000000020d72ca */ /* 0x000fc400000e0000 */
[----:B------:R-:W-:Y:S02]  /*02b0*/  ISETP.GE.AND.EX P3, PT, R9, UR17, PT, P0 ;  /* 0x0000001109007c0c */ /* 0x000fe4000bf66300 */
[----:B------:R-:W-:Y:S02]  /*02c0*/  ISETP.GE.U32.AND P0, PT, R5, UR16, PT ;  /* 0x0000001005007c0c */ /* 0x000fe4000bf06070 */
[----:B------:R-:W-:Y:S02]  /*02d0*/  MOV R13, UR18 ;  /* 0x00000012000d7c02 */ /* 0x000fe40008000f00 */
[----:B------:R-:W-:Y:S02]  /*02e0*/  ISETP.GE.AND.EX P4, PT, R11, UR17, PT, P0 ;  /* 0x000000110b007c0c */ /* 0x000fe4000bf86300 */
[----:B------:R-:W-:-:S03]  /*02f0*/  ISETP.GE.U32.AND P0, PT, R7, UR16, PT ;  /* 0x0000001007007c0c */ /* 0x000fc6000bf06070 */
[----:B------:R-:W0:Y:S02]  /*0300*/  I2F.RP R2, UR13 ;  /* 0x0000000d00027d06 */ /* 0x000e240008209400 */
[----:B------:R-:W1:Y:S01]  /*0310*/  @!P3 LDC.64 R16, c[0x0][0x398] ;  /* 0x0000e600ff10bb82 */ /* 0x000e620000000a00 */
[----:B------:R-:W-:-:S04]  /*0320*/  @P3 LOP3.LUT R14, R14, 0x1000000, RZ, 0xfc, !PT ;  /* 0x010000000e0e3812 */ /* 0x000fc800078efcff */
[----:B------:R-:W-:-:S03]  /*0330*/  LOP3.LUT R14, R14, 0xff7fffff, RZ, 0xc0, !PT ;  /* 0xff7fffff0e0e7812 */ /* 0x000fc600078ec0ff */
[----:B------:R-:W2:Y:S01]  /*0340*/  @!P3 LDC.64 R70, c[0x0][0x3a0] ;  /* 0x0000e800ff46bb82 */ /* 0x000ea20000000a00 */
[----:B------:R-:W-:Y:S01]  /*0350*/  @P4 LOP3.LUT R14, R14, 0x800000, RZ, 0xfc, !PT ;  /* 0x008000000e0e4812 */ /* 0x000fe200078efcff */
[----:B0-----:R-:W0:Y:S03]  /*0360*/  MUFU.RCP R2, R2 ;  /* 0x0000000200027308 */ /* 0x001e260000001000 */
[----:B------:R-:W-:-:S03]  /*0370*/  LOP3.LUT R14, R14, 0xffbfffff, RZ, 0xc0, !PT ;  /* 0xffbfffff0e0e7812 */ /* 0x000fc600078ec0ff */
[----:B------:R-:W3:Y:S08]  /*0380*/  @!P4 LDC.64 R18, c[0x0][0x3f8] ;  /* 0x0000fe00ff12cb82 */ /* 0x000ef00000000a00 */
[----:B------:R-:W4:Y:S01]  /*0390*/  @!P4 LDC.64 R68, c[0x0][0x3a0] ;  /* 0x0000e800ff44cb82 */ /* 0x000f220000000a00 */
[----:B0-----:R-:W-:-:S06]  /*03a0*/  IADD3 R3, PT, PT, R2, 0xffffffe, RZ ;  /* 0x0ffffffe02037810 */ /* 0x001fcc0007ffe0ff */
[----:B------:R-:W0:Y:S02]  /*03b0*/  F2I.FTZ.U32.TRUNC.NTZ R3, R3 ;  /* 0x0000000300037305 */ /* 0x000e24000021f000 */
[----:B0-----:R-:W-:Y:S02]  /*03c0*/  R2UR UR7, R3 ;  /* 0x00000000030772ca */ /* 0x001fe400000e0000 */
[----:B------:R-:W0:Y:S11]  /*03d0*/  @!P3 LDC.64 R2, c[0x0][0x3f8] ;  /* 0x0000fe00ff02bb82 */ /* 0x000e360000000a00 */
        /* <DEDUP_REMOVED lines=21> */
[----:B------:R-:W-:Y:S01]  /*0530*/  IADD3 R38, P1, PT, R0, UR5, RZ ;  /* 0x0000000500267c10 */ /* 0x000fe2000ff3e0ff */
[----:B------:R-:W4:Y:S01]  /*0540*/  LDCU.U8 UR9, c[0x0][0x414] ;  /* 0x00008280ff0977ac */ /* 0x000f220008000000 */
[----:B------:R-:W-:Y:S01]  /*0550*/  MOV R0, UR5 ;  /* 0x0000000500007c02 */ /* 0x000fe20008000f00 */
[----:B------:R-:W-:-:S03]  /*0560*/  USHF.R.S32.HI UR5, URZ, 0x1f, UR7 ;  /* 0x0000001fff057899 */ /* 0x000fc60008011407 */
[----:B------:R-:W-:Y:S01]  /*0570*/  LEA.HI.X.SX32 R39, R0, RZ, 0x1, P1 ;  /* 0x000000ff00277211 */ /* 0x000fe200008f0eff */
[----:B0-----:R-:W-:Y:S01]  /*0580*/  @!P3 IMAD R0, R9, R2, RZ ;  /* 0x000000020900b224 */ /* 0x001fe200078e02ff */
[C---:B------:R-:W-:Y:S01]  /*0590*/  IADD3 R9, PT, PT, R52.reuse, 0x18, RZ ;  /* 0x0000001834097810 */ /* 0x040fe20007ffe0ff */
[----:B------:R-:W-:Y:S01]  /*05a0*/  UIMAD UR5, UR5, UR18, URZ ;  /* 0x00000012050572a4 */ /* 0x000fe2000f8e02ff */
[----:B------:R-:W-:Y:S01]  /*05b0*/  IMAD.WIDE.U32 R38, R13, UR7, R38 ;  /* 0x000000070d267c25 */ /* 0x000fe2000f8e0026 */
[----:B------:R-:W-:Y:S02]  /*05c0*/  SHF.R.S32.HI R13, RZ, 0x1f, R7 ;  /* 0x0000001fff0d7819 */ /* 0x000fe40000011407 */
[----:B------:R-:W-:Y:S01]  /*05d0*/  UIMAD UR5, UR7, UR19, UR5 ;  /* 0x00000013070572a4 */ /* 0x000fe2000f8e0205 */
[----:B------:R-:W-:Y:S01]  /*05e0*/  @!P3 IMAD R15, R52, R3, R0 ;  /* 0x00000003340fb224 */ /* 0x000fe200078e0200 */
[----:B------:R-:W-:Y:S01]  /*05f0*/  @!P3 MOV R36, R38 ;  /* 0x000000260024b202 */ /* 0x000fe20000000f00 */
[----:B---3--:R-:W-:Y:S01]  /*0600*/  @!P4 IMAD R0, R11, R18, RZ ;  /* 0x000000120b00c224 */ /* 0x008fe200078e02ff */
[----:B------:R-:W-:Y:S01]  /*0610*/  ISETP.GE.AND.EX P6, PT, R13, UR17, PT, P0 ;  /* 0x000000110d007c0c */ /* 0x000fe2000bfc6300 */
[----:B------:R-:W0:Y:S01]  /*0620*/  LDCU.64 UR6, c[0x0][0x3b8] ;  /* 0x00007700ff0677ac */ /* 0x000e220008000a00 */
[----:B------:R-:W-:-:S02]  /*0630*/  IADD3 R37, PT, PT, R39, UR5, RZ ;  /* 0x0000000527257c10 */ /* 0x000fc4000fffe0ff */
[----:B------:R-:W-:Y:S02]  /*0640*/  ISETP.GE.U32.AND P0, PT, R9, UR16, PT ;  /* 0x0000001009007c0c */ /* 0x000fe4000bf06070 */
[C---:B------:R-:W-:Y:S01]  /*0650*/  IADD3 R11, PT, PT, R52.reuse, 0x20, RZ ;  /* 0x00000020340b7810 */ /* 0x040fe20007ffe0ff */
[----:B------:R-:W-:-:S05]  /*0660*/  @!P3 IMAD.WIDE.U32 R2, R52, R2, R36 ;  /* 0x000000023402b225 */ /* 0x000fca00078e0024 */
[----:B------:R-:W-:Y:S01]  /*0670*/  @!P3 IADD3 R3, PT, PT, R3, R15, RZ ;  /* 0x0000000f0303b210 */ /* 0x000fe20007ffe0ff */
[----:B------:R-:W3:Y:S01]  /*0680*/  @!P6 LDC.64 R22, c[0x0][0x3f8] ;  /* 0x0000fe00ff16eb82 */ /* 0x000ee20000000a00 */
[C---:B------:R-:W-:Y:S02]  /*0690*/  @!P3 SHF.L.U32 R65, R2.reuse, 0x1, RZ ;  /* 0x000000010241b819 */ /* 0x040fe400000006ff */
[----:B------:R-:W-:Y:S02]  /*06a0*/  @!P3 SHF.L.U64.HI R2, R2, 0x1, R3 ;  /* 0x000000010202b819 */ /* 0x000fe40000010203 */
[C---:B-1----:R-:W-:Y:S02]  /*06b0*/  @!P3 IADD3 R64, P2, PT, R65.reuse, R16, RZ ;  /* 0x000000104140b210 */ /* 0x042fe40007f5e0ff */
[----:B------:R-:W-:Y:S01]  /*06c0*/  @P6 LOP3.LUT R14, R14, 0x400000, RZ, 0xfc, !PT ;  /* 0x004000000e0e6812 */ /* 0x000fe200078efcff */
[----:B------:R-:W1:Y:S01]  /*06d0*/  @!P6 LDC.64 R66, c[0x0][0x3a0] ;  /* 0x0000e800ff42eb82 */ /* 0x000e620000000a00 */
[----:B--2---:R-:W-:-:S02]  /*06e0*/  @!P3 IADD3 R70, P1, PT, R65, R70, RZ ;  /* 0x000000464146b210 */ /* 0x004fc40007f3e0ff */
[----:B------:R-:W-:Y:S02]  /*06f0*/  @!P3 IADD3.X R65, PT, PT, R2, R17, RZ, P2, !PT ;  /* 0x000000110241b210 */ /* 0x000fe400017fe4ff */
[----:B------:R-:W-:Y:S02]  /*0700*/  LOP3.LUT P2, RZ, R14, 0x800000, RZ, 0xc0, !PT ;  /* 0x008000000eff7812 */ /* 0x000fe4000784c0ff */
[----:B------:R-:W-:Y:S01]  /*0710*/  SHF.R.S32.HI R15, RZ, 0x1f, R9 ;  /* 0x0000001fff0f7819 */ /* 0x000fe20000011409 */
[----:B------:R-:W2:Y:S01]  /*0720*/  @!P6 LDC.64 R24, c[0x0][0x398] ;  /* 0x0000e600ff18eb82 */ /* 0x000ea20000000a00 */
[----:B------:R-:W-:Y:S02]  /*0730*/  @!P3 IADD3.X R71, PT, PT, R2, R71, RZ, P1, !PT ;  /* 0x000000470247b210 */ /* 0x000fe40000ffe4ff */
[----:B------:R-:W-:Y:S02]  /*0740*/  ISETP.GE.AND.EX P5, PT, R15, UR17, PT, P0 ;  /* 0x000000110f007c0c */ /* 0x000fe4000bfa6300 */
[----:B------:R-:W-:-:S02]  /*0750*/  ISETP.GE.U32.AND P0, PT, R11, UR16, PT ;  /* 0x000000100b007c0c */ /* 0x000fc4000bf06070 */
[----:B------:R-:W-:Y:S01]  /*0760*/  SHF.R.S32.HI R17, RZ, 0x1f, R11 ;  /* 0x0000001fff117819 */ /* 0x000fe2000001140b */
[----:B---3--:R-:W-:Y:S01]  /*0770*/  @!P6 IMAD R4, R13, R22, RZ ;  /* 0x000000160d04e224 */ /* 0x008fe200078e02ff */
[----:B------:R-:W-:Y:S01]  /*0780*/  LOP3.LUT R14, R14, 0xffdfffff, RZ, 0xc0, !PT ;  /* 0xffdfffff0e0e7812 */ /* 0x000fe200078ec0ff */
[----:B------:R-:W3:Y:S01]  /*0790*/  @!P2 LDC.64 R20, c[0x0][0x398] ;  /* 0x0000e600ff14ab82 */ /* 0x000ee20000000a00 */
[----:B------:R-:W-:Y:S01]  /*07a0*/  @!P2 MOV R2, R38 ;  /* 0x000000260002a202 */ /* 0x000fe20000000f00 */
[----:B------:R-:W-:Y:S01]  /*07b0*/  @!P2 IMAD R19, R5, R19, R0 ;  /* 0x000000130513a224 */ /* 0x000fe200078e0200 */
[----:B------:R-:W-:Y:S02]  /*07c0*/  @!P2 MOV R3, R37 ;  /* 0x000000250003a202 */ /* 0x000fe40000000f00 */
[----:B------:R-:W-:Y:S02]  /*07d0*/  ISETP.GE.AND.EX P4, PT, R17, UR17, PT, P0 ;  /* 0x0000001111007c0c */ /* 0x000fe4000bf86300 */
[----:B------:R-:W-:Y:S01]  /*07e0*/  @P5 LOP3.LUT R14, R14, 0x200000, RZ, 0xfc, !PT ;  /* 0x002000000e0e5812 */ /* 0x000fe200078efcff */
[----:B------:R-:W-:Y:S01]  /*07f0*/  @!P2 IMAD.WIDE.U32 R2, R5, R18, R2 ;  /* 0x000000120502a225 */ /* 0x000fe200078e0002 */
[----:B------:R-:W0:Y:S01]  /*0800*/  @!P5 LDC.64 R26, c[0x0][0x3f8] ;  /* 0x0000fe00ff1adb82 */ /* 0x000e220000000a00 */
[----:B------:R-:W-:-:S02]  /*0810*/  IADD3 R5, PT, PT, R52, 0x28, RZ ;  /* 0x0000002834057810 */ /* 0x000fc40007ffe0ff */
[----:B------:R-:W-:Y:S02]  /*0820*/  LOP3.LUT R14, R14, 0xffefffff, RZ, 0xc0, !PT ;  /* 0xffefffff0e0e7812 */ /* 0x000fe400078ec0ff */
[----:B------:R-:W-:Y:S01]  /*0830*/  @!P2 IADD3 R3, PT, PT, R3, R19, RZ ;  /* 0x000000130303a210 */ /* 0x000fe20007ffe0ff */
[----:B------:R-:W-:Y:S01]  /*0840*/  @!P6 IMAD R19, R7, R23, R4 ;  /* 0x000000170713e224 */ /* 0x000fe200078e0204 */
[C---:B------:R-:W-:Y:S01]  /*0850*/  @!P2 SHF.L.U32 R63, R2.reuse, 0x1, RZ ;  /* 0x00000001023fa819 */ /* 0x040fe200000006ff */
[----:B------:R-:W2:Y:S01]  /*0860*/  @!P5 LDC.64 R46, c[0x0][0x3a0] ;  /* 0x0000e800ff2edb82 */ /* 0x000ea20000000a00 */
[----:B------:R-:W-:Y:S02]  /*0870*/  @!P2 SHF.L.U64.HI R0, R2, 0x1, R3 ;  /* 0x000000010200a819 */ /* 0x000fe40000010203 */
[----:B------:R-:W-:Y:S02]  /*0880*/  @!P6 MOV R2, R38 ;  /* 0x000000260002e202 */ /* 0x000fe40000000f00 */
[----:B------:R-:W-:-:S02]  /*0890*/  @!P6 MOV R3, R37 ;  /* 0x000000250003e202 */ /* 0x000fc40000000f00 */
[----:B----4-:R-:W-:Y:S01]  /*08a0*/  @!P2 IADD3 R68, P0, PT, R63, R68, RZ ;  /* 0x000000443f44a210 */ /* 0x010fe20007f1e0ff */
[----:B------:R-:W4:Y:S01]  /*08b0*/  @!P4 LDC.64 R58, c[0x0][0x3a0] ;  /* 0x0000e800ff3acb82 */ /* 0x000f220000000a00 */
[----:B------:R-:W-:Y:S01]  /*08c0*/  ISETP.GE.U32.AND P1, PT, R5, UR16, PT ;  /* 0x0000001005007c0c */ /* 0x000fe2000bf26070 */
[----:B------:R-:W-:Y:S01]  /*08d0*/  @!P6 IMAD.WIDE.U32 R2, R7, R22, R2 ;  /* 0x000000160702e225 */ /* 0x000fe200078e0002 */
[----:B------:R-:W-:Y:S02]  /*08e0*/  @!P2 IADD3.X R69, PT, PT, R0, R69, RZ, P0, !PT ;  /* 0x000000450045a210 */ /* 0x000fe400007fe4ff */
[----:B---3--:R-:W-:Y:S02]  /*08f0*/  @!P2 IADD3 R62, P0, PT, R63, R20, RZ ;  /* 0x000000143f3ea210 */ /* 0x008fe40007f1e0ff */
[----:B------:R-:W-:Y:S01]  /*0900*/  SHF.R.S32.HI R13, RZ, 0x1f, R5 ;  /* 0x0000001fff0d7819 */ /* 0x000fe20000011405 */
[----:B------:R-:W3:Y:S01]  /*0910*/  @!P4 LDC.64 R22, c[0x0][0x3f8] ;  /* 0x0000fe00ff16cb82 */ /* 0x000ee20000000a00 */
[----:B------:R-:W-:-:S02]  /*0920*/  @!P6 IADD3 R3, PT, PT, R3, R19, RZ ;  /* 0x000000130303e210 */ /* 0x000fc40007ffe0ff */
[----:B------:R-:W-:Y:S02]  /*0930*/  @!P2 IADD3.X R63, PT, PT, R0, R21, RZ, P0, !PT ;  /* 0x00000015003fa210 */ /* 0x000fe400007fe4ff */
[----:B------:R-:W-:Y:S02]  /*0940*/  ISETP.GE.AND.EX P3, PT, R13, UR17, PT, P1 ;  /* 0x000000110d007c0c */ /* 0x000fe4000bf66310 */
[C---:B------:R-:W-:Y:S01]  /*0950*/  @!P6 SHF.L.U32 R61, R2.reuse, 0x1, RZ ;  /* 0x00000001023de819 */ /* 0x040fe200000006ff */
[----:B------:R-:W4:Y:S01]  /*0960*/  @!P5 LDC.64 R18, c[0x0][0x398] ;  /* 0x0000e600ff12db82 */ /* 0x000f220000000a00 */
[----:B------:R-:W-:Y:S01]  /*0970*/  @!P6 SHF.L.U64.HI R0, R2, 0x1, R3 ;  /* 0x000000010200e819 */ /* 0x000fe20000010203 */
[----:B0-----:R-:W-:Y:S01]  /*0980*/  @!P5 IMAD R2, R15, R26, RZ ;  /* 0x0000001a0f02d224 */ /* 0x001fe200078e02ff */
[----:B------:R-:W-:Y:S02]  /*0990*/  @!P5 MOV R3, R37 ;  /* 0x000000250003d202 */ /* 0x000fe40000000f00 */
[----:B-1----:R-:W-:Y:S01]  /*09a0*/  @!P6 IADD3 R66, P0, PT, R61, R66, RZ ;  /* 0x000000423d42e210 */ /* 0x002fe20007f1e0ff */
[----:B------:R-:W-:Y:S01]  /*09b0*/  @!P5 IMAD R7, R9, R27, R2 ;  /* 0x0000001b0907d224 */ /* 0x000fe200078e0202 */
[----:B------:R-:W-:-:S02]  /*09c0*/  @!P5 MOV R2, R38 ;  /* 0x000000260002d202 */ /* 0x000fc40000000f00 */
[----:B------:R-:W-:Y:S01]  /*09d0*/  @!P6 IADD3.X R67, PT, PT, R0, R67, RZ, P0, !PT ;  /* 0x000000430043e210 */ /* 0x000fe200007fe4ff */
[----:B------:R-:W0:Y:S01]  /*09e0*/  @!P3 LDC.64 R20, c[0x0][0x3f8] ;  /* 0x0000fe00ff14bb82 */ /* 0x000e220000000a00 */
[----:B--2---:R-:W-:Y:S01]  /*09f0*/  @!P6 IADD3 R60, P0, PT, R61, R24, RZ ;  /* 0x000000183d3ce210 */ /* 0x004fe20007f1e0ff */
[----:B------:R-:W-:Y:S01]  /*0a00*/  @!P5 IMAD.WIDE.U32 R2, R9, R26, R2 ;  /* 0x0000001a0902d225 */ /* 0x000fe200078e0002 */
[----:B------:R-:W-:Y:S02]  /*0a10*/  @P4 LOP3.LUT R14, R14, 0x100000, RZ, 0xfc, !PT ;  /* 0x001000000e0e4812 */ /* 0x000fe400078efcff */
[----:B------:R-:W-:Y:S01]  /*0a20*/  @!P6 IADD3.X R61, PT, PT, R0, R25, RZ, P0, !PT ;  /* 0x00000019003de210 */ /* 0x000fe200007fe4ff */
[----:B---3--:R-:W-:Y:S01]  /*0a30*/  @!P4 IMAD R4, R17, R22, RZ ;  /* 0x000000161104c224 */ /* 0x008fe200078e02ff */
[----:B------:R-:W-:Y:S01]  /*0a40*/  @!P5 IADD3 R3, PT, PT, R3, R7, RZ ;  /* 0x000000070303d210 */ /* 0x000fe20007ffe0ff */
[----:B------:R-:W1:Y:S01]  /*0a50*/  @!P4 LDC.64 R16, c[0x0][0x398] ;  /* 0x0000e600ff10cb82 */ /* 0x000e620000000a00 */
[C---:B------:R-:W-:Y:S01]  /*0a60*/  @!P5 SHF.L.U32 R35, R2.reuse, 0x1, RZ ;  /* 0x000000010223d819 */ /* 0x040fe200000006ff */
[----:B------:R-:W-:Y:S01]  /*0a70*/  @!P4 IMAD R7, R11, R23, R4 ;  /* 0x000000170b07c224 */ /* 0x000fe200078e0204 */
[----:B------:R-:W-:-:S02]  /*0a80*/  @!P5 SHF.L.U64.HI R0, R2, 0x1, R3 ;  /* 0x000000010200d819 */ /* 0x000fc40000010203 */
[----:B------:R-:W-:Y:S02]  /*0a90*/  @!P4 MOV R2, R38 ;  /* 0x000000260002c202 */ /* 0x000fe40000000f00 */
[----:B------:R-:W-:Y:S01]  /*0aa0*/  @!P4 MOV R3, R37 ;  /* 0x000000250003c202 */ /* 0x000fe20000000f00 */
[----:B------:R-:W2:Y:S01]  /*0ab0*/  @!P3 LDC.64 R56, c[0x0][0x3a0] ;  /* 0x0000e800ff38bb82 */ /* 0x000ea20000000a00 */
[----:B------:R-:W-:Y:S02]  /*0ac0*/  @!P5 IADD3 R46, P0, PT, R35, R46, RZ ;  /* 0x0000002e232ed210 */ /* 0x000fe40007f1e0ff */
[----:B------:R-:W-:Y:S01]  /*0ad0*/  LOP3.LUT R14, R14, 0xfff7ffff, RZ, 0xc0, !PT ;  /* 0xfff7ffff0e0e7812 */ /* 0x000fe200078ec0ff */
[----:B------:R-:W-:Y:S01]  /*0ae0*/  @!P4 IMAD.WIDE.U32 R2, R11, R22, R2 ;  /* 0x000000160b02c225 */ /* 0x000fe200078e0002 */
[C---:B------:R-:W-:Y:S02]  /*0af0*/  @!P5 IADD3.X R47, PT, PT, R0.reuse, R47, RZ, P0, !PT ;  /* 0x0000002f002fd210 */ /* 0x040fe400007fe4ff */
[----:B----4-:R-:W-:Y:S01]  /*0b00*/  @!P5 IADD3 R34, P0, PT, R35, R18, RZ ;  /* 0x000000122322d210 */ /* 0x010fe20007f1e0ff */
[----:B------:R-:W3:Y:S01]  /*0b10*/  @!P3 LDC.64 R10, c[0x0][0x398] ;  /* 0x0000e600ff0abb82 */ /* 0x000ee20000000a00 */
[----:B------:R-:W-:Y:S01]  /*0b20*/  @!P4 IADD3 R3, PT, PT, R3, R7, RZ ;  /* 0x000000070303c210 */ /* 0x000fe20007ffe0ff */
[----:B0-----:R-:W-:Y:S01]  /*0b30*/  @!P3 IMAD R4, R13, R20, RZ ;  /* 0x000000140d04b224 */ /* 0x001fe200078e02ff */
[----:B------:R-:W-:-:S02]  /*0b40*/  @!P5 IADD3.X R35, PT, PT, R0, R19, RZ, P0, !PT ;  /* 0x000000130023d210 */ /* 0x000fc400007fe4ff */
[C---:B------:R-:W-:Y:S01]  /*0b50*/  @!P4 SHF.L.U32 R9, R2.reuse, 0x1, RZ ;  /* 0x000000010209c819 */ /* 0x040fe200000006ff */
[----:B------:R-:W-:Y:S01]  /*0b60*/  @!P3 IMAD R7, R5, R21, R4 ;  /* 0x000000150507b224 */ /* 0x000fe200078e0204 */
[----:B------:R-:W-:Y:S02]  /*0b70*/  @!P4 SHF.L.U64.HI R0, R2, 0x1, R3 ;  /* 0x000000010200c819 */ /* 0x000fe40000010203 */
[----:B------:R-:W-:Y:S02]  /*0b80*/  @!P3 MOV R2, R38 ;  /* 0x000000260002b202 */ /* 0x000fe40000000f00 */
[----:B------:R-:W-:Y:S02]  /*0b90*/  @!P3 MOV R3, R37 ;  /* 0x000000250003b202 */ /* 0x000fe40000000f00 */
[----:B------:R-:W-:Y:S02]  /*0ba0*/  @!P4 IADD3 R58, P0, PT, R9, R58, RZ ;  /* 0x0000003a093ac210 */ /* 0x000fe40007f1e0ff */
[----:B------:R-:W-:Y:S01]  /*0bb0*/  @P3 LOP3.LUT R14, R14, 0x80000, RZ, 0xfc, !PT ;  /* 0x000800000e0e3812 */ /* 0x000fe200078efcff */
[----:B------:R-:W-:Y:S01]  /*0bc0*/  @!P3 IMAD.WIDE.U32 R2, R5, R20, R2 ;  /* 0x000000140502b225 */ /* 0x000fe200078e0002 */
[----:B------:R-:W-:-:S02]  /*0bd0*/  @!P4 IADD3.X R59, PT, PT, R0, R59, RZ, P0, !PT ;  /* 0x0000003b003bc210 */ /* 0x000fc400007fe4ff */
[----:B-1----:R-:W-:Y:S02]  /*0be0*/  @!P4 IADD3 R8, P0, PT, R9, R16, RZ ;  /* 0x000000100908c210 */ /* 0x002fe40007f1e0ff */
[----:B------:R-:W-:Y:S02]  /*0bf0*/  @!P3 IADD3 R3, PT, PT, R3, R7, RZ ;  /* 0x000000070303b210 */ /* 0x000fe40007ffe0ff */
[----:B------:R-:W-:Y:S02]  /*0c00*/  @!P3 SHF.L.U32 R33, R2, 0x1, RZ ;  /* 0x000000010221b819 */ /* 0x000fe400000006ff */
[----:B------:R-:W-:Y:S02]  /*0c10*/  @!P4 IADD3.X R9, PT, PT, R0, R17, RZ, P0, !PT ;  /* 0x000000110009c210 */ /* 0x000fe400007fe4ff */
[----:B------:R-:W-:Y:S02]  /*0c20*/  @!P3 SHF.L.U64.HI R2, R2, 0x1, R3 ;  /* 0x000000010202b819 */ /* 0x000fe40000010203 */
[----:B--2---:R-:W-:-:S02]  /*0c30*/  @!P3 IADD3 R56, P0, PT, R33, R56, RZ ;  /* 0x000000382138b210 */ /* 0x004fc40007f1e0ff */
[----:B------:R-:W-:Y:S02]  /*0c40*/  IADD3 R5, PT, PT, R52, 0x30, RZ ;  /* 0x0000003034057810 */ /* 0x000fe40007ffe0ff */
[C---:B------:R-:W-:Y:S02]  /*0c50*/  @!P3 IADD3.X R57, PT, PT, R2.reuse, R57, RZ, P0, !PT ;  /* 0x000000390239b210 */ /* 0x040fe400007fe4ff */
[----:B---3--:R-:W-:Y:S02]  /*0c60*/  @!P3 IADD3 R32, P0, PT, R33, R10, RZ ;  /* 0x0000000a2120b210 */ /* 0x008fe40007f1e0ff */
[----:B------:R-:W-:Y:S02]  /*0c70*/  SHF.R.S32.HI R3, RZ, 0x1f, R5 ;  /* 0x0000001fff037819 */ /* 0x000fe40000011405 */
[----:B------:R-:W-:Y:S02]  /*0c80*/  @!P3 IADD3.X R33, PT, PT, R2, R11, RZ, P0, !PT ;  /* 0x0000000b0221b210 */ /* 0x000fe400007fe4ff */
[----:B------:R-:W-:-:S02]  /*0c90*/  ISETP.GE.U32.AND P0, PT, R5, UR16, PT ;  /* 0x0000001005007c0c */ /* 0x000fc4000bf06070 */
        /* <DEDUP_REMOVED lines=72> */
[C---:B------:R-:W-:Y:S01]  /*1120*/  @!P1 IMAD R7, R5.reuse, R7, R0 ;  /* 0x0000000705079224 */ /* 0x040fe200078e0200 */
[----:B------:R-:W-:Y:S01]  /*1130*/  P2R R0, PR, RZ, 0x2 ;  /* 0x00000002ff007803 */ /* 0x000fe20000000000 */
        /* <DEDUP_REMOVED lines=14> */
[----:B------:R-:W-:-:S04]  /*1220*/  @P2 LOP3.LUT R14, R14, 0x4000, RZ, 0xfc, !PT ;  /* 0x000040000e0e2812 */ /* 0x000fc800078efcff */
[----:B------:R-:W-:-:S03]  /*1230*/  LOP3.LUT R14, R14, 0xffffdfff, RZ, 0xc0, !PT ;  /* 0xffffdfff0e0e7812 */ /* 0x000fc600078ec0ff */
[----:B------:R-:W1:Y:S01]  /*1240*/  @!P2 LDC.64 R48, c[0x0][0x3a0] ;  /* 0x0000e800ff30ab82 */ /* 0x000e620000000a00 */
[----:B0-----:R-:W-:Y:S01]  /*1250*/  @!P2 IMAD R2, R3, R6, RZ ;  /* 0x000000060302a224 */ /* 0x001fe200078e02ff */
[----:B------:R-:W-:-:S03]  /*1260*/  @!P2 MOV R3, R37 ;  /* 0x000000250003a202 */ /* 0x000fc60000000f00 */
[----:B------:R-:W-:Y:S01]  /*1270*/  @!P2 IMAD R7, R5, R7, R2 ;  /* 0x000000070507a224 */ /* 0x000fe200078e0202 */
[----:B------:R-:W-:-:S05]  /*1280*/  @!P2 MOV R2, R38 ;  /* 0x000000260002a202 */ /* 0x000fca0000000f00 */
[----:B------:R-:W-:Y:S02]  /*1290*/  @!P2 IMAD.WIDE.U32 R2, R5, R6, R2 ;  /* 0x000000060502a225 */ /* 0x000fe400078e0002 */
[----:B------:R-:W0:Y:S03]  /*12a0*/  @!P2 LDC.64 R4, c[0x0][0x398] ;  /* 0x0000e600ff04ab82 */ /* 0x000e260000000a00 */
[----:B------:R-:W-:Y:S02]  /*12b0*/  @!P2 IADD3 R3, PT, PT, R3, R7, RZ ;  /* 0x000000070303a210 */ /* 0x000fe40007ffe0ff */
        /* <DEDUP_REMOVED lines=9> */
[----:B------:R-:W-:-:S04]  /*1350*/  ISETP.GE.AND.EX P2, PT, R3, UR17, PT, P0 ;  /* 0x0000001103007c0c */ /* 0x000fc8000bf46300 */
[----:B------:R-:W-:-:S09]  /*1360*/  P2R R15, PR, RZ, 0x4 ;  /* 0x00000004ff0f7803 */ /* 0x000fd20000000000 */
        /* <DEDUP_REMOVED lines=108> */
[----:B------:R-:W-:-:S07]  /*1a30*/  @P1 LOP3.LUT R14, R14, 0x100, RZ, 0xfc, !PT ;  /* 0x000001000e0e1812 */ /* 0x000fce00078efcff */
        /* <DEDUP_REMOVED lines=14> */
[----:B------:R-:W-:Y:S02]  /*1b20*/  IADD3 R45, PT, PT, R52, 0x88, RZ ;  /* 0x00000088342d7810 */ /* 0x000fe40007ffe0ff */
[C---:B------:R-:W-:Y:S02]  /*1b30*/  LOP3.LUT P1, RZ, R14.reuse, 0x1000000, RZ, 0xc0, !PT ;  /* 0x010000000eff7812 */ /* 0x040fe4000782c0ff */
[----:B------:R-:W-:Y:S02]  /*1b40*/  SHF.R.S32.HI R3, RZ, 0x1f, R45 ;  /* 0x0000001fff037819 */ /* 0x000fe4000001142d */
[----:B------:R-:W-:Y:S02]  /*1b50*/  ISETP.GE.U32.AND P0, PT, R45, UR16, PT ;  /* 0x000000102d007c0c */ /* 0x000fe4000bf06070 */
[----:B------:R-:W-:-:S02]  /*1b60*/  LOP3.LUT R14, R14, 0xffffff7f, RZ, 0xc0, !PT ;  /* 0xffffff7f0e0e7812 */ /* 0x000fc400078ec0ff */
[----:B------:R-:W-:-:S05]  /*1b70*/  ISETP.GE.AND.EX P5, PT, R3, UR17, PT, P0 ;  /* 0x0000001103007c0c */ /* 0x000fca000bfa6300 */
[----:B------:R-:W2:Y:S08]  /*1b80*/  @!P1 LDG.E R82, desc[UR10][R70.64] ;  /* 0x0000000a46529981 */ /* 0x000eb0000c1e1900 */
        /* <DEDUP_REMOVED lines=44> */
[----:B------:R-:W-:-:S03]  /*1e50*/  LOP3.LUT P3, RZ, R14, 0x400000, RZ, 0xc0, !PT ;  /* 0x004000000eff7812 */ /* 0x000fc6000786c0ff */
[----:B------:R-:W1:Y:S01]  /*1e60*/  @!P2 LDC.64 R78, c[0x0][0x3a0] ;  /* 0x0000e800ff4eab82 */ /* 0x000e620000000a00 */
[----:B0-----:R-:W-:Y:S01]  /*1e70*/  @!P2 IMAD R44, R45, R72, RZ ;  /* 0x000000482d2ca224 */ /* 0x001fe200078e02ff */
[----:B------:R-:W-:-:S03]  /*1e80*/  @!P2 MOV R45, R37 ;  /* 0x00000025002da202 */ /* 0x000fc60000000f00 */
[----:B------:R-:W-:Y:S01]  /*1e90*/  @!P2 IMAD R73, R55, R73, R44 ;  /* 0x000000493749a224 */ /* 0x000fe200078e022c */
[----:B------:R-:W-:-:S05]  /*1ea0*/  @!P2 MOV R44, R38 ;  /* 0x00000026002ca202 */ /* 0x000fca0000000f00 */
[----:B------:R-:W-:-:S05]  /*1eb0*/  @!P2 IMAD.WIDE.U32 R44, R55, R72, R44 ;  /* 0x00000048372ca225 */ /* 0x000fca00078e002c */
[----:B------:R-:W-:Y:S02]  /*1ec0*/  @!P2 IADD3 R55, PT, PT, R45, R73, RZ ;  /* 0x000000492d37a210 */ /* 0x000fe40007ffe0ff */
[C---:B------:R-:W-:Y:S02]  /*1ed0*/  @!P2 SHF.L.U32 R45, R44.reuse, 0x1, RZ ;  /* 0x000000012c2da819 */ /* 0x040fe400000006ff */
[----:B------:R-:W-:Y:S02]  /*1ee0*/  @!P2 SHF.L.U64.HI R72, R44, 0x1, R55 ;  /* 0x000000012c48a819 */ /* 0x000fe40000010237 */
[----:B-1----:R-:W-:-:S04]  /*1ef0*/  @!P2 IADD3 R54, P0, PT, R45, R78, RZ ;  /* 0x0000004e2d36a210 */ /* 0x002fc80007f1e0ff */
[----:B------:R-:W-:Y:S02]  /*1f00*/  @!P2 IADD3.X R55, PT, PT, R72, R79, RZ, P0, !PT ;  /* 0x0000004f4837a210 */ /* 0x000fe400007fe4ff */
[----:B------:R-:W0:Y:S02]  /*1f10*/  @!P2 LDC.64 R78, c[0x0][0x398] ;  /* 0x0000e600ff4eab82 */ /* 0x000e240000000a00 */
[----:B0-----:R-:W-:-:S04]  /*1f20*/  @!P2 IADD3 R44, P0, PT, R45, R78, RZ ;  /* 0x0000004e2d2ca210 */ /* 0x001fc80007f1e0ff */
[----:B------:R-:W-:Y:S02]  /*1f30*/  @!P2 IADD3.X R45, PT, PT, R72, R79, RZ, P0, !PT ;  /* 0x0000004f482da210 */ /* 0x000fe400007fe4ff */
[----:B------:R-:W-:Y:S02]  /*1f40*/  IADD3 R79, PT, PT, R52, 0xa0, RZ ;  /* 0x000000a0344f7810 */ /* 0x000fe40007ffe0ff */
[C---:B------:R-:W-:Y:S02]  /*1f50*/  LOP3.LUT P2, RZ, R14.reuse, 0x800000, RZ, 0xc0, !PT ;  /* 0x008000000eff7812 */ /* 0x040fe4000784c0ff */
[----:B------:R-:W-:Y:S02]  /*1f60*/  SHF.R.S32.HI R73, RZ, 0x1f, R79 ;  /* 0x0000001fff497819 */ /* 0x000fe4000001144f */
[----:B------:R-:W-:Y:S02]  /*1f70*/  ISETP.GE.U32.AND P0, PT, R79, UR16, PT ;  /* 0x000000104f007c0c */ /* 0x000fe4000bf06070 */
[----:B------:R-:W-:-:S02]  /*1f80*/  LOP3.LUT R14, R14, 0xffffffef, RZ, 0xc0, !PT ;  /* 0xffffffef0e0e7812 */ /* 0x000fc400078ec0ff */
[----:B------:R-:W-:-:S13]  /*1f90*/  ISETP.GE.AND.EX P4, PT, R73, UR17, PT, P0 ;  /* 0x0000001149007c0c */ /* 0x000fda000bf86300 */
[----:B------:R-:W0:Y:S01]  /*1fa0*/  @!P4 LDC.64 R80, c[0x0][0x3f8] ;  /* 0x0000fe00ff50cb82 */ /* 0x000e220000000a00 */
[----:B------:R-:W-:-:S07]  /*1fb0*/  @P4 LOP3.LUT R14, R14, 0x10, RZ, 0xfc, !PT ;  /* 0x000000100e0e4812 */ /* 0x000fce00078efcff */
[----:B------:R-:W1:Y:S08]  /*1fc0*/  @!P4 LDC.64 R86, c[0x0][0x3a0] ;  /* 0x0000e800ff56cb82 */ /* 0x000e700000000a00 */
[----:B------:R-:W3:Y:S01]  /*1fd0*/  @!P4 LDC.64 R84, c[0x0][0x398] ;  /* 0x0000e600ff54cb82 */ /* 0x000ee20000000a00 */
[----:B0-----:R-:W-:Y:S01]  /*1fe0*/  @!P4 IMAD R72, R73, R80, RZ ;  /* 0x000000504948c224 */ /* 0x001fe200078e02ff */
[----:B------:R-:W-:-:S03]  /*1ff0*/  @!P4 MOV R73, R37 ;  /* 0x000000250049c202 */ /* 0x000fc60000000f00 */
[----:B------:R-:W-:Y:S01]  /*2000*/  @!P4 IMAD R81, R79, R81, R72 ;  /* 0x000000514f51c224 */ /* 0x000fe200078e0248 */
[----:B------:R-:W-:-:S05]  /*2010*/  @!P4 MOV R72, R38 ;  /* 0x000000260048c202 */ /* 0x000fca0000000f00 */
[----:B------:R-:W-:-:S05]  /*2020*/  @!P4 IMAD.WIDE.U32 R72, R79, R80, R72 ;  /* 0x000000504f48c225 */ /* 0x000fca00078e0048 */
[----:B------:R-:W-:-:S04]  /*2030*/  @!P4 IADD3 R73, PT, PT, R73, R81, RZ ;  /* 0x000000514949c210 */ /* 0x000fc80007ffe0ff */
[C---:B------:R-:W-:Y:S02]  /*2040*/  @!P4 SHF.L.U64.HI R76, R72.reuse, 0x1, R73 ;  /* 0x00000001484cc819 */ /* 0x040fe40000010249 */
[----:B------:R-:W-:-:S04]  /*2050*/  @!P4 SHF.L.U32 R73, R72, 0x1, RZ ;  /* 0x000000014849c819 */ /* 0x000fc800000006ff */
[----:B-1----:R-:W-:-:S04]  /*2060*/  @!P4 IADD3 R86, P0, PT, R73, R86, RZ ;  /* 0x000000564956c210 */ /* 0x002fc80007f1e0ff */
[----:B------:R-:W-:Y:S02]  /*2070*/  @!P4 IADD3.X R87, PT, PT, R76, R87, RZ, P0, !PT ;  /* 0x000000574c57c210 */ /* 0x000fe400007fe4ff */
[----:B---3--:R-:W-:Y:S02]  /*2080*/  @!P4 IADD3 R84, P0, PT, R73, R84, RZ ;  /* 0x000000544954c210 */ /* 0x008fe40007f1e0ff */
[----:B------:R-:W-:Y:S02]  /*2090*/  IADD3 R73, PT, PT, R52, 0xa8, RZ ;  /* 0x000000a834497810 */ /* 0x000fe40007ffe0ff */
[----:B------:R-:W-:Y:S02]  /*20a0*/  @!P4 IADD3.X R85, PT, PT, R76, R85, RZ, P0, !PT ;  /* 0x000000554c55c210 */ /* 0x000fe400007fe4ff */
[----:B------:R-:W-:Y:S02]  /*20b0*/  SHF.R.S32.HI R79, RZ, 0x1f, R73 ;  /* 0x0000001fff4f7819 */ /* 0x000fe40000011449 */
[----:B------:R-:W-:-:S04]  /*20c0*/  ISETP.GE.U32.AND P0, PT, R73, UR16, PT ;  /* 0x0000001049007c0c */ /* 0x000fc8000bf06070 */
[----:B------:R-:W-:-:S13]  /*20d0*/  ISETP.GE.AND.EX P4, PT, R79, UR17, PT, P0 ;  /* 0x000000114f007c0c */ /* 0x000fda000bf86300 */
[----:B------:R-:W0:Y:S01]  /*20e0*/  @!P4 LDC.64 R104, c[0x0][0x3f8] ;  /* 0x0000fe00ff68cb82 */ /* 0x000e220000000a00 */
[----:B------:R-:W-:Y:S02]  /*20f0*/  MOV R76, RZ ;  /* 0x000000ff004c7202 */ /* 0x000fe40000000f00 */
[----:B------:R-:W-:-:S04]  /*2100*/  CS2R R80, SRZ ;  /* 0x0000000000507805 */ /* 0x000fc8000001ff00 */
[----:B------:R1:W3:Y:S04]  /*2110*/  @!P1 LDG.E R76, desc[UR10][R64.64] ;  /* 0x0000000a404c9981 */ /* 0x0002e8000c1e1900 */
[----:B------:R4:W3:Y:S04]  /*2120*/  @!P2 LDG.E R80, desc[UR10][R62.64] ;  /* 0x0000000a3e50a981 */ /* 0x0008e8000c1e1900 */
[----:B------:R2:W3:Y:S01]  /*2130*/  @!P2 LDG.E R81, desc[UR10][R68.64] ;  /* 0x0000000a4451a981 */ /* 0x0004e2000c1e1900 */
[----:B-1----:R-:W-:Y:S02]  /*2140*/  @!P4 MOV R64, R38 ;  /* 0x000000260040c202 */ /* 0x002fe40000000f00 */
[----:B------:R-:W-:Y:S01]  /*2150*/  @!P4 MOV R65, R37 ;  /* 0x000000250041c202 */ /* 0x000fe20000000f00 */
[----:B----4-:R-:W1:Y:S01]  /*2160*/  @!P4 LDC.64 R62, c[0x0][0x398] ;  /* 0x0000e600ff3ecb82 */ /* 0x010e620000000a00 */
[----:B0-----:R-:W-:-:S02]  /*2170*/  @!P4 IMAD R70, R79, R104, RZ ;  /* 0x000000684f46c224 */ /* 0x001fc400078e02ff */
[----:B------:R-:W-:-:S04]  /*2180*/  @!P4 IMAD.WIDE.U32 R64, R73, R104, R64 ;  /* 0x000000684940c225 */ /* 0x000fc800078e0040 */
[----:B------:R-:W-:Y:S02]  /*2190*/  @!P4 IMAD R71, R73, R105, R70 ;  /* 0x000000694947c224 */ /* 0x000fe400078e0246 */
[----:B------:R-:W0:Y:S01]  /*21a0*/  @!P4 LDC.64 R72, c[0x0][0x3a0] ;  /* 0x0000e800ff48cb82 */ /* 0x000e220000000a00 */
[----:B--2---:R-:W-:Y:S02]  /*21b0*/  @!P4 SHF.L.U32 R69, R64, 0x1, RZ ;  /* 0x000000014045c819 */ /* 0x004fe400000006ff */
[----:B------:R-:W-:-:S04]  /*21c0*/  @!P4 IADD3 R65, PT, PT, R65, R71, RZ ;  /* 0x000000474141c210 */ /* 0x000fc80007ffe0ff */
[----:B------:R-:W-:Y:S02]  /*21d0*/  @!P4 SHF.L.U64.HI R70, R64, 0x1, R65 ;  /* 0x000000014046c819 */ /* 0x000fe40000010241 */
[----:B------:R-:W-:-:S06]  /*21e0*/  CS2R R78, SRZ ;  /* 0x00000000004e7805 */ /* 0x000fcc000001ff00 */
[----:B------:R2:W4:Y:S01]  /*21f0*/  @!P3 LDG.E R79, desc[UR10][R60.64] ;  /* 0x0000000a3c4fb981 */ /* 0x000522000c1e1900 */
[----:B0-----:R-:W-:-:S04]  /*2200*/  @!P4 IADD3 R64, P0, PT, R69, R72, RZ ;  /* 0x000000484540c210 */ /* 0x001fc80007f1e0ff */
[----:B------:R-:W-:Y:S02]  /*2210*/  @!P4 IADD3.X R65, PT, PT, R70, R73, RZ, P0, !PT ;  /* 0x000000494641c210 */ /* 0x000fe400007fe4ff */
[----:B-1----:R-:W-:-:S04]  /*2220*/  @!P4 IADD3 R62, P0, PT, R69, R62, RZ ;  /* 0x0000003e453ec210 */ /* 0x002fc80007f1e0ff */
[----:B------:R-:W-:Y:S01]  /*2230*/  @!P4 IADD3.X R63, PT, PT, R70, R63, RZ, P0, !PT ;  /* 0x0000003f463fc210 */ /* 0x000fe200007fe4ff */
[----:B------:R-:W-:Y:S01]  /*2240*/  HFMA2 R70, -RZ, RZ, 0, 0 ;  /* 0x00000000ff467431 */ /* 0x000fe200000001ff */
[----:B------:R-:W-:-:S04]  /*2250*/  IADD3 R69, PT, PT, R52, 0xb0, RZ ;  /* 0x000000b034457810 */ /* 0x000fc80007ffe0ff */
[----:B------:R-:W-:Y:S02]  /*2260*/  SHF.R.S32.HI R71, RZ, 0x1f, R69 ;  /* 0x0000001fff477819 */ /* 0x000fe40000011445 */
[----:B------:R-:W-:Y:S01]  /*2270*/  ISETP.GE.U32.AND P0, PT, R69, UR16, PT ;  /* 0x0000001045007c0c */ /* 0x000fe2000bf06070 */
[----:B------:R0:W4:Y:S03]  /*2280*/  @!P3 LDG.E R70, desc[UR10][R66.64] ;  /* 0x0000000a4246b981 */ /* 0x000126000c1e1900 */
[----:B------:R-:W-:-:S13]  /*2290*/  ISETP.GE.AND.EX P3, PT, R71, UR17, PT, P0 ;  /* 0x0000001147007c0c */ /* 0x000fda000bf66300 */
[----:B------:R-:W0:Y:S01]  /*22a0*/  @!P3 LDC.64 R72, c[0x0][0x3f8] ;  /* 0x0000fe00ff48bb82 */ /* 0x000e220000000a00 */
[C---:B------:R-:W-:Y:S02]  /*22b0*/  LOP3.LUT P1, RZ, R14.reuse, 0x200000, RZ, 0xc0, !PT ;  /* 0x002000000eff7812 */ /* 0x040fe4000782c0ff */
[----:B------:R-:W-:Y:S02]  /*22c0*/  LOP3.LUT R14, R14, 0xfffffff7, RZ, 0xc0, !PT ;  /* 0xfffffff70e0e7812 */ /* 0x000fe400078ec0ff */
[----:B--2---:R-:W-:Y:S02]  /*22d0*/  @!P3 MOV R60, R38 ;  /* 0x00000026003cb202 */ /* 0x004fe40000000f00 */
[----:B------:R-:W-:Y:S02]  /*22e0*/  @!P3 MOV R61, R37 ;  /* 0x00000025003db202 */ /* 0x000fe40000000f00 */
[----:B------:R-:W-:Y:S02]  /*22f0*/  @P4 LOP3.LUT R14, R14, 0x8, RZ, 0xfc, !PT ;  /* 0x000000080e0e4812 */ /* 0x000fe400078efcff */
[----:B------:R-:W-:-:S02]  /*2300*/  ISETP.NE.AND P4, PT, R77, RZ, PT ;  /* 0x000000ff4d00720c */ /* 0x000fc40003f85270 */
[----:B------:R-:W-:Y:S01]  /*2310*/  MOV R77, RZ ;  /* 0x000000ff004d7202 */ /* 0x000fe20000000f00 */
[----:B------:R-:W2:Y:S05]  /*2320*/  @!P1 LDG.E R78, desc[UR10][R46.64] ;  /* 0x0000000a2e4e9981 */ /* 0x000eaa000c1e1900 */
[----:B------:R1:W4:Y:S01]  /*2330*/  @!P1 LDG.E R77, desc[UR10][R34.64] ;  /* 0x0000000a224d9981 */ /* 0x000322000c1e1900 */
[-C--:B0-----:R-:W-:Y:S02]  /*2340*/  @!P3 IMAD R66, R71, R72.reuse, RZ ;  /* 0x000000484742b224 */ /* 0x081fe400078e02ff */
[C---:B------:R-:W-:Y:S01]  /*2350*/  @!P3 IMAD.WIDE.U32 R60, R69.reuse, R72, R60 ;  /* 0x00000048453cb225 */ /* 0x040fe200078e003c */
[----:B-1----:R-:W0:Y:S03]  /*2360*/  @!P3 LDC.64 R34, c[0x0][0x398] ;  /* 0x0000e600ff22bb82 */ /* 0x002e260000000a00 */
[----:B------:R-:W-:-:S05]  /*2370*/  @!P3 IMAD R67, R69, R73, R66 ;  /* 0x000000494543b224 */ /* 0x000fca00078e0242 */
[----:B------:R-:W1:Y:S01]  /*2380*/  @!P3 LDC.64 R68, c[0x0][0x3a0] ;  /* 0x0000e800ff44bb82 */ /* 0x000e620000000a00 */
[----:B------:R-:W-:-:S04]  /*2390*/  @!P3 IADD3 R61, PT, PT, R61, R67, RZ ;  /* 0x000000433d3db210 */ /* 0x000fc80007ffe0ff */
[C---:B------:R-:W-:Y:S02]  /*23a0*/  @!P3 SHF.L.U64.HI R66, R60.reuse, 0x1, R61 ;  /* 0x000000013c42b819 */ /* 0x040fe4000001023d */
[----:B------:R-:W-:Y:S02]  /*23b0*/  @!P3 SHF.L.U32 R61, R60, 0x1, RZ ;  /* 0x000000013c3db819 */ /* 0x000fe400000006ff */
[C---:B------:R-:W-:Y:S02]  /*23c0*/  LOP3.LUT P2, RZ, R14.reuse, 0x100000, RZ, 0xc0, !PT ;  /* 0x001000000eff7812 */ /* 0x040fe4000784c0ff */
[----:B------:R-:W-:Y:S01]  /*23d0*/  LOP3.LUT R14, R14, 0xfffffffb, RZ, 0xc0, !PT ;  /* 0xfffffffb0e0e7812 */ /* 0x000fe200078ec0ff */
[----:B------:R-:W-:-:S03]  /*23e0*/  HFMA2 R71, -RZ, RZ, 0, 0 ;  /* 0x00000000ff477431 */ /* 0x000fc600000001ff */
[----:B------:R-:W-:Y:S02]  /*23f0*/  @P3 LOP3.LUT R14, R14, 0x4, RZ, 0xfc, !PT ;  /* 0x000000040e0e3812 */ /* 0x000fe400078efcff */
[----:B------:R-:W-:-:S05]  /*2400*/  CS2R R72, SRZ ;  /* 0x0000000000487805 */ /* 0x000fca000001ff00 */
[----:B------:R-:W2:Y:S01]  /*2410*/  @!P2 LDG.E R71, desc[UR10][R58.64] ;  /* 0x0000000a3a47a981 */ /* 0x000ea2000c1e1900 */
[----:B-1----:R-:W-:-:S03]  /*2420*/  @!P3 IADD3 R46, P0, PT, R61, R68, RZ ;  /* 0x000000443d2eb210 */ /* 0x002fc60007f1e0ff */
[----:B------:R1:W2:Y:S01]  /*2430*/  @!P2 LDG.E R72, desc[UR10][R8.64] ;  /* 0x0000000a0848a981 */ /* 0x0002a2000c1e1900 */
[----:B------:R-:W-:Y:S02]  /*2440*/  @!P3 IADD3.X R47, PT, PT, R66, R69, RZ, P0, !PT ;  /* 0x00000045422fb210 */ /* 0x000fe400007fe4ff */
[----:B0-----:R-:W-:-:S04]  /*2450*/  @!P3 IADD3 R34, P0, PT, R61, R34, RZ ;  /* 0x000000223d22b210 */ /* 0x001fc80007f1e0ff */
[----:B------:R-:W-:Y:S02]  /*2460*/  @!P3 IADD3.X R35, PT, PT, R66, R35, RZ, P0, !PT ;  /* 0x000000234223b210 */ /* 0x000fe400007fe4ff */
[----:B------:R-:W-:Y:S02]  /*2470*/  ISETP.NE.AND P3, PT, R53, RZ, PT ;  /* 0x000000ff3500720c */ /* 0x000fe40003f65270 */
[----:B------:R-:W-:-:S04]  /*2480*/  IADD3 R53, PT, PT, R52, 0xb8, RZ ;  /* 0x000000b834357810 */ /* 0x000fc80007ffe0ff */
[----:B------:R-:W-:Y:S02]  /*2490*/  SHF.R.S32.HI R61, RZ, 0x1f, R53 ;  /* 0x0000001fff3d7819 */ /* 0x000fe40000011435 */
[----:B------:R-:W-:-:S04]  /*24a0*/  ISETP.GE.U32.AND P0, PT, R53, UR16, PT ;  /* 0x0000001035007c0c */ /* 0x000fc8000bf06070 */
[----:B------:R-:W-:-:S13]  /*24b0*/  ISETP.GE.AND.EX P2, PT, R61, UR17, PT, P0 ;  /* 0x000000113d007c0c */ /* 0x000fda000bf46300 */
[----:B------:R-:W0:Y:S01]  /*24c0*/  @!P2 LDC.64 R104, c[0x0][0x3f8] ;  /* 0x0000fe00ff68ab82 */ /* 0x000e220000000a00 */
[----:B------:R-:W-:Y:S02]  /*24d0*/  LOP3.LUT P0, RZ, R14, 0x80000, RZ, 0xc0, !PT ;  /* 0x000800000eff7812 */ /* 0x000fe4000780c0ff */
[----:B------:R-:W-:Y:S02]  /*24e0*/  CS2R R66, SRZ ;  /* 0x0000000000427805 */ /* 0x000fe4000001ff00 */
[----:B-1----:R-:W-:Y:S02]  /*24f0*/  @!P2 MOV R8, R38 ;  /* 0x000000260008a202 */ /* 0x002fe40000000f00 */
[----:B------:R-:W-:-:S07]  /*2500*/  @!P2 MOV R9, R37 ;  /* 0x000000250009a202 */ /* 0x000fce0000000f00 */
[----:B------:R1:W2:Y:S01]  /*2510*/  @!P0 LDG.E R67, desc[UR10][R32.64] ;  /* 0x0000000a20438981 */ /* 0x0002a2000c1e1900 */
[----:B0-----:R-:W-:Y:S01]  /*2520*/  @!P2 IMAD R58, R61, R104, RZ ;  /* 0x000000683d3aa224 */ /* 0x001fe200078e02ff */
[----:B-1----:R-:W0:Y:S08]  /*2530*/  @!P2 LDC.64 R32, c[0x0][0x398] ;  /* 0x0000e600ff20ab82 */ /* 0x002e300000000a00 */
[----:B------:R-:W1:Y:S01]  /*2540*/  @!P2 LDC.64 R60, c[0x0][0x3a0] ;  /* 0x0000e800ff3cab82 */ /* 0x000e620000000a00 */
[----:B------:R-:W-:-:S02]  /*2550*/  @!P2 IMAD R59, R53, R105, R58 ;  /* 0x00000069353ba224 */ /* 0x000fc400078e023a */
[----:B------:R-:W-:Y:S01]  /*2560*/  @!P2 IMAD.WIDE.U32 R8, R53, R104, R8 ;  /* 0x000000683508a225 */ /* 0x000fe200078e0008 */
[----:B------:R-:W-:-:S04]  /*2570*/  CS2R R68, SRZ ;  /* 0x0000000000447805 */ /* 0x000fc8000001ff00 */
[----:B------:R-:W-:Y:S02]  /*2580*/  @!P2 IADD3 R9, PT, PT, R9, R59, RZ ;  /* 0x0000003b0909a210 */ /* 0x000fe40007ffe0ff */
[C---:B------:R-:W-:Y:S01]  /*2590*/  @!P2 SHF.L.U32 R53, R8.reuse, 0x1, RZ ;  /* 0x000000010835a819 */ /* 0x040fe200000006ff */
[----:B------:R-:W2:Y:S01]  /*25a0*/  @!P0 LDG.E R68, desc[UR10][R56.64] ;  /* 0x0000000a38448981 */ /* 0x000ea2000c1e1900 */
[----:B------:R-:W-:Y:S02]  /*25b0*/  @!P2 SHF.L.U64.HI R58, R8, 0x1, R9 ;  /* 0x00000001083aa819 */ /* 0x000fe40000010209 */
[C---:B------:R-:W-:Y:S02]  /*25c0*/  LOP3.LUT P1, RZ, R14.reuse, 0x40000, RZ, 0xc0, !PT ;  /* 0x000400000eff7812 */ /* 0x040fe4000782c0ff */
[----:B------:R-:W-:Y:S02]  /*25d0*/  LOP3.LUT R14, R14, 0xfffffffd, RZ, 0xc0, !PT ;  /* 0xfffffffd0e0e7812 */ /* 0x000fe400078ec0ff */
[----:B-1----:R-:W-:-:S09]  /*25e0*/  @!P2 IADD3 R8, P0, PT, R53, R60, RZ ;  /* 0x0000003c3508a210 */ /* 0x002fd20007f1e0ff */
[----:B------:R-:W2:Y:S01]  /*25f0*/  @!P1 LDG.E R66, desc[UR10][R42.64] ;  /* 0x0000000a2a429981 */ /* 0x000ea2000c1e1900 */
[----:B------:R-:W-:Y:S02]  /*2600*/  @!P2 IADD3.X R9, PT, PT, R58, R61, RZ, P0, !PT ;  /* 0x0000003d3a09a210 */ /* 0x000fe400007fe4ff */
[----:B0-----:R-:W-:Y:S02]  /*2610*/  @!P2 IADD3 R32, P0, PT, R53, R32, RZ ;  /* 0x000000203520a210 */ /* 0x001fe40007f1e0ff */
[----:B------:R-:W-:Y:S02]  /*2620*/  @P2 LOP3.LUT R14, R14, 0x2, RZ, 0xfc, !PT ;  /* 0x000000020e0e2812 */ /* 0x000fe400078efcff */
[----:B------:R-:W-:Y:S02]  /*2630*/  @!P2 IADD3.X R33, PT, PT, R58, R33, RZ, P0, !PT ;  /* 0x000000213a21a210 */ /* 0x000fe400007fe4ff */
[----:B------:R-:W-:Y:S02]  /*2640*/  ISETP.NE.AND P2, PT, R15, RZ, PT ;  /* 0x000000ff0f00720c */ /* 0x000fe40003f45270 */
[----:B------:R-:W-:-:S02]  /*2650*/  CS2R R60, SRZ ;  /* 0x00000000003c7805 */ /* 0x000fc4000001ff00 */
[----:B------:R-:W-:-:S04]  /*2660*/  IADD3 R15, PT, PT, R52, 0xc0, RZ ;  /* 0x000000c0340f7810 */ /* 0x000fc80007ffe0ff */
[----:B------:R-:W-:Y:S01]  /*2670*/  SHF.R.S32.HI R53, RZ, 0x1f, R15 ;  /* 0x0000001fff357819 */ /* 0x000fe2000001140f */
[----:B------:R0:W2:Y:S01]  /*2680*/  @!P1 LDG.E R61, desc[UR10][R40.64] ;  /* 0x0000000a283d9981 */ /* 0x0000a2000c1e1900 */
[----:B------:R-:W-:-:S04]  /*2690*/  ISETP.GE.U32.AND P0, PT, R15, UR16, PT ;  /* 0x000000100f007c0c */ /* 0x000fc8000bf06070 */
[----:B------:R-:W-:-:S13]  /*26a0*/  ISETP.GE.AND.EX P1, PT, R53, UR17, PT, P0 ;  /* 0x0000001135007c0c */ /* 0x000fda000bf26300 */
[----:B------:R-:W1:Y:S01]  /*26b0*/  @!P1 LDC.64 R58, c[0x0][0x3f8] ;  /* 0x0000fe00ff3a9b82 */ /* 0x000e620000000a00 */
[----:B0-----:R-:W-:Y:S02]  /*26c0*/  @!P1 MOV R40, R38 ;  /* 0x0000002600289202 */ /* 0x001fe40000000f00 */
[----:B------:R-:W-:Y:S02]  /*26d0*/  @!P1 MOV R41, R37 ;  /* 0x0000002500299202 */ /* 0x000fe40000000f00 */
[----:B------:R-:W-:Y:S01]  /*26e0*/  LOP3.LUT P0, RZ, R14, 0x20000, RZ, 0xc0, !PT ;  /* 0x000200000eff7812 */ /* 0x000fe2000780c0ff */
[----:B------:R-:W-:-:S12]  /*26f0*/  HFMA2 R56, -RZ, RZ, 0, 0 ;  /* 0x00000000ff387431 */ /* 0x000fd800000001ff */
[----:B------:R0:W2:Y:S04]  /*2700*/  @!P0 LDG.E R60, desc[UR10][R30.64] ;  /* 0x0000000a1e3c8981 */ /* 0x0000a8000c1e1900 */
[----:B------:R-:W2:Y:S01]  /*2710*/  @!P0 LDG.E R56, desc[UR10][R28.64] ;  /* 0x0000000a1c388981 */ /* 0x000ea2000c1e1900 */
[-C--:B-1----:R-:W-:Y:S02]  /*2720*/  @!P1 IMAD R42, R53, R58.reuse, RZ ;  /* 0x0000003a352a9224 */ /* 0x082fe400078e02ff */
[----:B------:R-:W-:-:S04]  /*2730*/  @!P1 IMAD.WIDE.U32 R40, R15, R58, R40 ;  /* 0x0000003a0f289225 */ /* 0x000fc800078e0028 */
[----:B------:R-:W-:Y:S02]  /*2740*/  @!P1 IMAD R43, R15, R59, R42 ;  /* 0x0000003b0f2b9224 */ /* 0x000fe400078e022a */
[----:B------:R-:W0:Y:S03]  /*2750*/  @!P1 LDC.64 R58, c[0x0][0x3a0] ;  /* 0x0000e800ff3a9b82 */ /* 0x000e260000000a00 */
[----:B------:R-:W-:Y:S02]  /*2760*/  @!P1 IADD3 R15, PT, PT, R41, R43, RZ ;  /* 0x0000002b290f9210 */ /* 0x000fe40007ffe0ff */
[C---:B------:R-:W-:Y:S02]  /*2770*/  @!P1 SHF.L.U32 R41, R40.reuse, 0x1, RZ ;  /* 0x0000000128299819 */ /* 0x040fe400000006ff */
[----:B------:R-:W-:Y:S02]  /*2780*/  @!P1 SHF.L.U64.HI R42, R40, 0x1, R15 ;  /* 0x00000001282a9819 */ /* 0x000fe4000001020f */
[----:B0-----:R-:W-:-:S04]  /*2790*/  @!P1 IADD3 R30, P0, PT, R41, R58, RZ ;  /* 0x0000003a291e9210 */ /* 0x001fc80007f1e0ff */
[----:B------:R-:W-:Y:S02]  /*27a0*/  @!P1 IADD3.X R31, PT, PT, R42, R59, RZ, P0, !PT ;  /* 0x0000003b2a1f9210 */ /* 0x000fe400007fe4ff */
[----:B------:R-:W0:Y:S01]  /*27b0*/  @!P1 LDC.64 R58, c[0x0][0x398] ;  /* 0x0000e600ff3a9b82 */ /* 0x000e220000000a00 */
[----:B------:R-:W-:-:S04]  /*27c0*/  LOP3.LUT R14, R14, 0xfffffffe, RZ, 0xc0, !PT ;  /* 0xfffffffe0e0e7812 */ /* 0x000fc800078ec0ff */
[----:B------:R-:W-:Y:S01]  /*27d0*/  @P1 LOP3.LUT R14, R14, 0x1, RZ, 0xfc, !PT ;  /* 0x000000010e0e1812 */ /* 0x000fe200078efcff */
[----:B------:R-:W-:Y:S01]  /*27e0*/  HFMA2 R43, -RZ, RZ, 0, 0 ;  /* 0x00000000ff2b7431 */ /* 0x000fe200000001ff */
[----:B------:R-:W-:Y:S02]  /*27f0*/  IADD3 R15, PT, PT, R52, 0xc8, RZ ;  /* 0x000000c8340f7810 */ /* 0x000fe40007ffe0ff */
[----:B0-----:R-:W-:-:S04]  /*2800*/  @!P1 IADD3 R58, P0, PT, R41, R58, RZ ;  /* 0x0000003a293a9210 */ /* 0x001fc80007f1e0ff */
[----:B------:R-:W-:Y:S02]  /*2810*/  @!P1 IADD3.X R59, PT, PT, R42, R59, RZ, P0, !PT ;  /* 0x0000003b2a3b9210 */ /* 0x000fe400007fe4ff */
[----:B------:R-:W-:Y:S02]  /*2820*/  LOP3.LUT P0, RZ, R14, 0x10000, RZ, 0xc0, !PT ;  /* 0x000100000eff7812 */ /* 0x000fe4000780c0ff */
[----:B------:R-:W-:Y:S02]  /*2830*/  CS2R R40, SRZ ;  /* 0x0000000000287805 */ /* 0x000fe4000001ff00 */
[----:B------:R-:W-:-:S09]  /*2840*/  SHF.R.S32.HI R53, RZ, 0x1f, R15 ;  /* 0x0000001fff357819 */ /* 0x000fd2000001140f */
[----:B------:R0:W2:Y:S04]  /*2850*/  @!P0 LDG.E R43, desc[UR10][R26.64] ;  /* 0x0000000a1a2b8981 */ /* 0x0000a8000c1e1900 */
[----:B------:R1:W2:Y:S01]  /*2860*/  @!P0 LDG.E R40, desc[UR10][R24.64] ;  /* 0x0000000a18288981 */ /* 0x0002a2000c1e1900 */
[----:B------:R-:W-:-:S04]  /*2870*/  ISETP.GE.U32.AND P0, PT, R15, UR16, PT ;  /* 0x000000100f007c0c */ /* 0x000fc8000bf06070 */
[----:B------:R-:W-:-:S13]  /*2880*/  ISETP.GE.AND.EX P0, PT, R53, UR17, PT, P0 ;  /* 0x0000001135007c0c */ /* 0x000fda000bf06300 */
[----:B0-----:R-:W0:Y:S08]  /*2890*/  @!P0 LDC.64 R26, c[0x0][0x3f8] ;  /* 0x0000fe00ff1a8b82 */ /* 0x001e300000000a00 */
[----:B------:R-:W3:Y:S01]  /*28a0*/  @!P0 LDC.64 R104, c[0x0][0x3a0] ;  /* 0x0000e800ff688b82 */ /* 0x000ee20000000a00 */
[----:B------:R-:W-:Y:S02]  /*28b0*/  ISETP.NE.AND P1, PT, R0, RZ, PT ;  /* 0x000000ff0000720c */ /* 0x000fe40003f25270 */
[----:B-1----:R-:W-:-:S05]  /*28c0*/  @!P0 MOV R24, R38 ;  /* 0x0000002600188202 */ /* 0x002fca0000000f00 */
[----:B------:R-:W1:Y:S01]  /*28d0*/  @!P0 LDC.64 R112, c[0x0][0x398] ;  /* 0x0000e600ff708b82 */ /* 0x000e620000000a00 */
[----:B------:R-:W-:Y:S02]  /*28e0*/  @!P0 MOV R25, R37 ;  /* 0x0000002500198202 */ /* 0x000fe40000000f00 */
[----:B------:R-:W-:-:S03]  /*28f0*/  MOV R29, RZ ;  /* 0x000000ff001d7202 */ /* 0x000fc60000000f00 */
[----:B------:R4:W2:Y:S01]  /*2900*/  @!P1 LDG.E R41, desc[UR10][R22.64] ;  /* 0x0000000a16299981 */ /* 0x0008a2000c1e1900 */
[-C--:B0-----:R-:W-:Y:S02]  /*2910*/  @!P0 IMAD R0, R53, R26.reuse, RZ ;  /* 0x0000001a35008224 */ /* 0x081fe400078e02ff */
[C---:B------:R-:W-:Y:S01]  /*2920*/  @!P0 IMAD.WIDE.U32 R24, R15.reuse, R26, R24 ;  /* 0x0000001a0f188225 */ /* 0x040fe200078e0018 */
[----:B------:R0:W2:Y:S03]  /*2930*/  @!P1 LDG.E R29, desc[UR10][R20.64] ;  /* 0x0000000a141d9981 */ /* 0x0000a6000c1e1900 */
[----:B------:R-:W-:-:S05]  /*2940*/  @!P0 IMAD R27, R15, R27, R0 ;  /* 0x0000001b0f1b8224 */ /* 0x000fca00078e0200 */
[----:B------:R-:W-:Y:S02]  /*2950*/  @!P0 IADD3 R15, PT, PT, R25, R27, RZ ;  /* 0x0000001b190f8210 */ /* 0x000fe40007ffe0ff */
[C---:B------:R-:W-:Y:S02]  /*2960*/  @!P0 SHF.L.U32 R25, R24.reuse, 0x1, RZ ;  /* 0x0000000118198819 */ /* 0x040fe400000006ff */
[----:B------:R-:W-:Y:S02]  /*2970*/  @!P0 SHF.L.U64.HI R0, R24, 0x1, R15 ;  /* 0x0000000118008819 */ /* 0x000fe4000001020f */
[----:B---3--:R-:W-:-:S04]  /*2980*/  @!P0 IADD3 R26, P1, PT, R25, R104, RZ ;  /* 0x00000068191a8210 */ /* 0x008fc80007f3e0ff */
[----:B------:R-:W-:Y:S02]  /*2990*/  @!P0 IADD3.X R27, PT, PT, R0, R105, RZ, P1, !PT ;  /* 0x00000069001b8210 */ /* 0x000fe40000ffe4ff */
[----:B-1----:R-:W-:-:S04]  /*29a0*/  @!P0 IADD3 R112, P1, PT, R25, R112, RZ ;  /* 0x0000007019708210 */ /* 0x002fc80007f3e0ff */
[----:B------:R-:W-:Y:S02]  /*29b0*/  @!P0 IADD3.X R113, PT, PT, R0, R113, RZ, P1, !PT ;  /* 0x0000007100718210 */ /* 0x000fe40000ffe4ff */
[----:B------:R-:W-:Y:S02]  /*29c0*/  LOP3.LUT P1, RZ, R14, 0x4000, RZ, 0xc0, !PT ;  /* 0x000040000eff7812 */ /* 0x000fe4000782c0ff */
[----:B----4-:R-:W-:Y:S02]  /*29d0*/  CS2R R22, SRZ ;  /* 0x0000000000167805 */ /* 0x010fe4000001ff00 */
[----:B0-----:R-:W-:Y:S02]  /*29e0*/  CS2R R20, SRZ ;  /* 0x0000000000147805 */ /* 0x001fe4000001ff00 */
[----:B------:R-:W-:-:S04]  /*29f0*/  IADD3 R15, PT, PT, R52, 0xd0, RZ ;  /* 0x000000d0340f7810 */ /* 0x000fc80007ffe0ff */
[----:B------:R-:W-:Y:S01]  /*2a00*/  SHF.R.S32.HI R53, RZ, 0x1f, R15 ;  /* 0x0000001fff357819 */ /* 0x000fe2000001140f */
[----:B------:R-:W3:Y:S04]  /*2a10*/  @!P2 LDG.E R20, desc[UR10][R12.64] ;  /* 0x0000000a0c14a981 */ /* 0x000ee8000c1e1900 */
[----:B------:R0:W4:Y:S04]  /*2a20*/  @!P1 LDG.E R23, desc[UR10][R48.64] ;  /* 0x0000000a30179981 */ /* 0x000128000c1e1900 */
[----:B------:R1:W4:Y:S01]  /*2a30*/  @!P1 LDG.E R21, desc[UR10][R18.64] ;  /* 0x0000000a12159981 */ /* 0x000322000c1e1900 */
[----:B------:R-:W-:-:S04]  /*2a40*/  ISETP.GE.U32.AND P1, PT, R15, UR16, PT ;  /* 0x000000100f007c0c */ /* 0x000fc8000bf26070 */
[----:B------:R-:W-:-:S13]  /*2a50*/  ISETP.GE.AND.EX P1, PT, R53, UR17, PT, P1 ;  /* 0x0000001135007c0c */ /* 0x000fda000bf26310 */
[----:B0-----:R-:W0:Y:S01]  /*2a60*/  @!P1 LDC.64 R48, c[0x0][0x3f8] ;  /* 0x0000fe00ff309b82 */ /* 0x001e220000000a00 */
[----:B------:R-:W-:Y:S02]  /*2a70*/  @!P1 MOV R12, R38 ;  /* 0x00000026000c9202 */ /* 0x000fe40000000f00 */
[----:B------:R-:W-:-:S05]  /*2a80*/  @!P1 MOV R13, R37 ;  /* 0x00000025000d9202 */ /* 0x000fca0000000f00 */
[----:B------:R-:W1:Y:S01]  /*2a90*/  @!P1 LDC.64 R110, c[0x0][0x3a0] ;  /* 0x0000e800ff6e9b82 */ /* 0x000e620000000a00 */
[----:B------:R-:W-:-:S06]  /*2aa0*/  HFMA2 R25, -RZ, RZ, 0, 0 ;  /* 0x00000000ff197431 */ /* 0x000fcc00000001ff */
[----:B------:R1:W4:Y:S01]  /*2ab0*/  @!P2 LDG.E R25, desc[UR10][R16.64] ;  /* 0x0000000a1019a981 */ /* 0x000322000c1e1900 */
[----:B0-----:R-:W-:-:S04]  /*2ac0*/  @!P1 IMAD R0, R53, R48, RZ ;  /* 0x0000003035009224 */ /* 0x001fc800078e02ff */
[C---:B-1----:R-:W-:Y:S02]  /*2ad0*/  @!P1 IMAD R19, R15.reuse, R49, R0 ;  /* 0x000000310f139224 */ /* 0x042fe400078e0200 */
[----:B------:R-:W-:Y:S02]  /*2ae0*/  @!P1 IMAD.WIDE.U32 R48, R15, R48, R12 ;  /* 0x000000300f309225 */ /* 0x000fe400078e000c */
[----:B------:R-:W0:Y:S03]  /*2af0*/  @!P1 LDC.64 R12, c[0x0][0x398] ;  /* 0x0000e600ff0c9b82 */ /* 0x000e260000000a00 */
[----:B------:R-:W-:Y:S02]  /*2b00*/  @!P1 IADD3 R15, PT, PT, R49, R19, RZ ;  /* 0x00000013310f9210 */ /* 0x000fe40007ffe0ff */
[C---:B------:R-:W-:Y:S02]  /*2b10*/  @!P1 SHF.L.U32 R49, R48.reuse, 0x1, RZ ;  /* 0x0000000130319819 */ /* 0x040fe400000006ff */
[----:B------:R-:W-:-:S02]  /*2b20*/  @!P1 SHF.L.U64.HI R0, R48, 0x1, R15 ;  /* 0x0000000130009819 */ /* 0x000fc4000001020f */
[C---:B------:R-:W-:Y:S02]  /*2b30*/  @!P1 IADD3 R110, P2, PT, R49.reuse, R110, RZ ;  /* 0x0000006e316e9210 */ /* 0x040fe40007f5e0ff */
[----:B------:R-:W-:Y:S02]  /*2b40*/  IADD3 R15, PT, PT, R52, 0xd8, RZ ;  /* 0x000000d8340f7810 */ /* 0x000fe40007ffe0ff */
[----:B------:R-:W-:Y:S02]  /*2b50*/  @!P1 IADD3.X R111, PT, PT, R0, R111, RZ, P2, !PT ;  /* 0x0000006f006f9210 */ /* 0x000fe400017fe4ff */
[----:B------:R-:W-:Y:S02]  /*2b60*/  SHF.R.S32.HI R17, RZ, 0x1f, R15 ;  /* 0x0000001fff117819 */ /* 0x000fe4000001140f */
[----:B0-----:R-:W-:-:S04]  /*2b70*/  @!P1 IADD3 R48, P2, PT, R49, R12, RZ ;  /* 0x0000000c31309210 */ /* 0x001fc80007f5e0ff */
[----:B------:R-:W-:Y:S02]  /*2b80*/  @!P1 IADD3.X R49, PT, PT, R0, R13, RZ, P2, !PT ;  /* 0x0000000d00319210 */ /* 0x000fe400017fe4ff */
[----:B------:R-:W-:Y:S01]  /*2b90*/  ISETP.GE.U32.AND P2, PT, R15, UR16, PT ;  /* 0x000000100f007c0c */ /* 0x000fe2000bf46070 */
[----:B------:R-:W-:-:S03]  /*2ba0*/  HFMA2 R18, -RZ, RZ, 0, 0 ;  /* 0x00000000ff127431 */ /* 0x000fc600000001ff */
[----:B------:R-:W-:-:S03]  /*2bb0*/  ISETP.GE.AND.EX P2, PT, R17, UR17, PT, P2 ;  /* 0x0000001111007c0c */ /* 0x000fc6000bf46320 */
[----:B------:R0:W4:Y:S01]  /*2bc0*/  @!P3 LDG.E R18, desc[UR10][R10.64] ;  /* 0x0000000a0a12b981 */ /* 0x000122000c1e1900 */
[----:B------:R-:W-:-:S09]  /*2bd0*/  MOV R16, RZ ;  /* 0x000000ff00107202 */ /* 0x000fd20000000f00 */
[----:B------:R-:W1:Y:S01]  /*2be0*/  @!P2 LDC.64 R108, c[0x0][0x3a0] ;  /* 0x0000e800ff6cab82 */ /* 0x000e620000000a00 */
[----:B------:R0:W4:Y:S07]  /*2bf0*/  @!P3 LDG.E R16, desc[UR10][R100.64] ;  /* 0x0000000a6410b981 */ /* 0x00012e000c1e1900 */
[----:B0-----:R-:W0:Y:S01]  /*2c00*/  @!P2 LDC.64 R10, c[0x0][0x3f8] ;  /* 0x0000fe00ff0aab82 */ /* 0x001e220000000a00 */
[----:B------:R-:W-:-:S07]  /*2c10*/  @!P2 MOV R100, R38 ;  /* 0x000000260064a202 */ /* 0x000fce0000000f00 */
[----:B------:R-:W1:Y:S01]  /*2c20*/  @!P2 LDC.64 R106, c[0x0][0x398] ;  /* 0x0000e600ff6aab82 */ /* 0x000e620000000a00 */
[----:B------:R-:W-:Y:S01]  /*2c30*/  @!P2 MOV R101, R37 ;  /* 0x000000250065a202 */ /* 0x000fe20000000f00 */
[-C--:B0-----:R-:W-:Y:S02]  /*2c40*/  @!P2 IMAD R0, R17, R10.reuse, RZ ;  /* 0x0000000a1100a224 */ /* 0x081fe400078e02ff */
[----:B------:R-:W-:-:S04]  /*2c50*/  @!P2 IMAD.WIDE.U32 R100, R15, R10, R100 ;  /* 0x0000000a0f64a225 */ /* 0x000fc800078e0064 */
[----:B------:R-:W-:-:S05]  /*2c60*/  @!P2 IMAD R11, R15, R11, R0 ;  /* 0x0000000b0f0ba224 */ /* 0x000fca00078e0200 */
[----:B------:R-:W-:Y:S02]  /*2c70*/  @!P2 IADD3 R11, PT, PT, R101, R11, RZ ;  /* 0x0000000b650ba210 */ /* 0x000fe40007ffe0ff */
[C---:B------:R-:W-:Y:S02]  /*2c80*/  @!P2 SHF.L.U32 R101, R100.reuse, 0x1, RZ ;  /* 0x000000016465a819 */ /* 0x040fe400000006ff */
[----:B------:R-:W-:Y:S02]  /*2c90*/  @!P2 SHF.L.U64.HI R0, R100, 0x1, R11 ;  /* 0x000000016400a819 */ /* 0x000fe4000001020b */
[----:B-1----:R-:W-:Y:S02]  /*2ca0*/  @!P2 IADD3 R108, P3, PT, R101, R108, RZ ;  /* 0x0000006c656ca210 */ /* 0x002fe40007f7e0ff */
[----:B------:R-:W-:Y:S02]  /*2cb0*/  IADD3 R17, PT, PT, R52, 0xe0, RZ ;  /* 0x000000e034117810 */ /* 0x000fe40007ffe0ff */
[----:B------:R-:W-:-:S02]  /*2cc0*/  @!P2 IADD3.X R109, PT, PT, R0, R109, RZ, P3, !PT ;  /* 0x0000006d006da210 */ /* 0x000fc40001ffe4ff */
[----:B------:R-:W-:Y:S02]  /*2cd0*/  @!P2 IADD3 R106, P3, PT, R101, R106, RZ ;  /* 0x0000006a656aa210 */ /* 0x000fe40007f7e0ff */
[----:B------:R-:W-:Y:S02]  /*2ce0*/  SHF.R.S32.HI R19, RZ, 0x1f, R17 ;  /* 0x0000001fff137819 */ /* 0x000fe40000011411 */
[----:B------:R-:W-:Y:S02]  /*2cf0*/  @!P2 IADD3.X R107, PT, PT, R0, R107, RZ, P3, !PT ;  /* 0x0000006b006ba210 */ /* 0x000fe40001ffe4ff */
[----:B------:R-:W-:-:S04]  /*2d00*/  ISETP.GE.U32.AND P3, PT, R17, UR16, PT ;  /* 0x0000001011007c0c */ /* 0x000fc8000bf66070 */
[----:B------:R-:W-:Y:S02]  /*2d10*/  ISETP.GE.AND.EX P3, PT, R19, UR17, PT, P3 ;  /* 0x0000001113007c0c */ /* 0x000fe4000bf66330 */
[----:B------:R-:W-:Y:S02]  /*2d20*/  CS2R R12, SRZ ;  /* 0x00000000000c7805 */ /* 0x000fe4000001ff00 */
[----:B------:R-:W-:-:S04]  /*2d30*/  P2R R28, PR, RZ, 0x1 ;  /* 0x00000001ff1c7803 */ /* 0x000fc80000000000 */
[----:B------:R0:W4:Y:S01]  /*2d40*/  @!P4 LDG.E R12, desc[UR10][R4.64] ;  /* 0x0000000a040cc981 */ /* 0x000122000c1e1900 */
[----:B------:R-:W-:Y:S01]  /*2d50*/  LOP3.LUT P0, RZ, R14, 0x800, RZ, 0xc0, !PT ;  /* 0x000008000eff7812 */ /* 0x000fe2000780c0ff */
[----:B------:R-:W-:-:S03]  /*2d60*/  HFMA2 R15, -RZ, RZ, 0, 0 ;  /* 0x00000000ff0f7431 */ /* 0x000fc600000001ff */
[----:B------:R-:W1:Y:S03]  /*2d70*/  @!P3 LDC.64 R104, c[0x0][0x3a0] ;  /* 0x0000e800ff68bb82 */ /* 0x000e660000000a00 */
[----:B------:R2:W4:Y:S05]  /*2d80*/  @!P4 LDG.E R15, desc[UR10][R94.64] ;  /* 0x0000000a5e0fc981 */ /* 0x00052a000c1e1900 */
[----:B0-----:R-:W0:Y:S01]  /*2d90*/  @!P3 LDC.64 R4, c[0x0][0x3f8] ;  /* 0x0000fe00ff04bb82 */ /* 0x001e220000000a00 */
[----:B------:R2:W4:Y:S01]  /*2da0*/  @!P0 LDG.E R22, desc[UR10][R102.64] ;  /* 0x0000000a66168981 */ /* 0x000522000c1e1900 */
[----:B------:R-:W-:-:S02]  /*2db0*/  P2R R24, PR, RZ, 0x4 ;  /* 0x00000004ff187803 */ /* 0x000fc40000000000 */
[----:B------:R-:W-:Y:S02]  /*2dc0*/  P2R R42, PR, RZ, 0x2 ;  /* 0x00000002ff2a7803 */ /* 0x000fe40000000000 */
[----:B------:R-:W-:Y:S01]  /*2dd0*/  CS2R R10, SRZ ;  /* 0x00000000000a7805 */ /* 0x000fe2000001ff00 */
[----:B------:R-:W4:Y:S01]  /*2de0*/  @!P0 LDG.E R13, desc[UR10][R50.64] ;  /* 0x0000000a320d8981 */ /* 0x000f22000c1e1900 */
[----:B--2---:R-:W-:Y:S01]  /*2df0*/  @!P3 MOV R94, R38 ;  /* 0x00000026005eb202 */ /* 0x004fe20000000f00 */
[----:B------:R-:W2:Y:S01]  /*2e00*/  @!P3 LDC.64 R102, c[0x0][0x398] ;  /* 0x0000e600ff66bb82 */ /* 0x000ea20000000a00 */
        /* <DEDUP_REMOVED lines=10> */
[----:B--2---:R-:W-:Y:S02]  /*2eb0*/  @!P3 IADD3 R102, P4, PT, R95, R102, RZ ;  /* 0x000000665f66b210 */ /* 0x004fe40007f9e0ff */
[----:B------:R-:W-:Y:S02]  /*2ec0*/  SHF.R.S32.HI R17, RZ, 0x1f, R5 ;  /* 0x0000001fff117819 */ /* 0x000fe40000011405 */
[----:B------:R-:W-:Y:S02]  /*2ed0*/  @!P3 IADD3.X R103, PT, PT, R0, R103, RZ, P4, !PT ;  /* 0x000000670067b210 */ /* 0x000fe400027fe4ff */
[----:B------:R-:W-:-:S04]  /*2ee0*/  ISETP.GE.U32.AND P4, PT, R5, UR16, PT ;  /* 0x0000001005007c0c */ /* 0x000fc8000bf86070 */
[----:B------:R-:W-:Y:S02]  /*2ef0*/  ISETP.GE.AND.EX P4, PT, R17, UR17, PT, P4 ;  /* 0x0000001111007c0c */ /* 0x000fe4000bf86340 */
[----:B------:R-:W-:Y:S02]  /*2f00*/  MOV R4, RZ ;  /* 0x000000ff00047202 */ /* 0x000fe40000000f00 */
[----:B------:R-:W-:-:S04]  /*2f10*/  LOP3.LUT P2, RZ, R14, 0x100, RZ, 0xc0, !PT ;  /* 0x000001000eff7812 */ /* 0x000fc8000784c0ff */
[----:B------:R0:W2:Y:S01]  /*2f20*/  @!P5 LDG.E R4, desc[UR10][R2.64] ;  /* 0x0000000a0204d981 */ /* 0x0000a2000c1e1900 */
[----:B------:R-:W-:Y:S01]  /*2f30*/  LOP3.LUT P1, RZ, R14, 0x400, RZ, 0xc0, !PT ;  /* 0x000004000eff7812 */ /* 0x000fe2000782c0ff */
[----:B------:R-:W-:-:S03]  /*2f40*/  HFMA2 R0, -RZ, RZ, 0, 0 ;  /* 0x00000000ff007431 */ /* 0x000fc600000001ff */
[----:B------:R-:W1:Y:S04]  /*2f50*/  @!P4 LDC.64 R100, c[0x0][0x3a0] ;  /* 0x0000e800ff64cb82 */ /* 0x000e680000000a00 */
[----:B------:R3:W2:Y:S04]  /*2f60*/  @!P2 LDG.E R0, desc[UR10][R6.64] ;  /* 0x0000000a0600a981 */ /* 0x0006a8000c1e1900 */
[----:B0-----:R-:W0:Y:S01]  /*2f70*/  @!P4 LDC.64 R2, c[0x0][0x3f8] ;  /* 0x0000fe00ff02cb82 */ /* 0x001e220000000a00 */
[----:B------:R3:W2:Y:S01]  /*2f80*/  @!P1 LDG.E R11, desc[UR10][R98.64] ;  /* 0x0000000a620b9981 */ /* 0x0006a2000c1e1900 */
[----:B------:R-:W-:-:S03]  /*2f90*/  P2R R19, PR, RZ, 0x8 ;  /* 0x00000008ff137803 */ /* 0x000fc60000000000 */
[----:B------:R-:W2:Y:S01]  /*2fa0*/  @!P1 LDG.E R10, desc[UR10][R96.64] ;  /* 0x0000000a600a9981 */ /* 0x000ea2000c1e1900 */
[----:B---3--:R-:W-:Y:S02]  /*2fb0*/  CS2R R6, SRZ ;  /* 0x0000000000067805 */ /* 0x008fe4000001ff00 */
[----:B------:R-:W3:Y:S04]  /*2fc0*/  @!P4 LDC.64 R98, c[0x0][0x398] ;  /* 0x0000e600ff62cb82 */ /* 0x000ee80000000a00 */
[----:B------:R0:W2:Y:S04]  /*2fd0*/  @!P5 LDG.E R6, desc[UR10][R90.64] ;  /* 0x0000000a5a06d981 */ /* 0x0000a8000c1e1900 */
[----:B------:R1:W2:Y:S01]  /*2fe0*/  @!P2 LDG.E R7, desc[UR10][R92.64] ;  /* 0x0000000a5c07a981 */ /* 0x0002a2000c1e1900 */
[----:B0-----:R-:W-:Y:S01]  /*2ff0*/  @!P4 IMAD R94, R17, R2, RZ ;  /* 0x00000002115ec224 */ /* 0x001fe200078e02ff */
[----:B------:R-:W-:-:S02]  /*3000*/  @!P4 MOV R90, R38 ;  /* 0x00000026005ac202 */ /* 0x000fc40000000f00 */
[----:B------:R-:W-:Y:S01]  /*3010*/  @!P4 MOV R91, R37 ;  /* 0x00000025005bc202 */ /* 0x000fe20000000f00 */
[C---:B------:R-:W-:Y:S02]  /*3020*/  @!P4 IMAD R17, R5.reuse, R3, R94 ;  /* 0x000000030511c224 */ /* 0x040fe400078e025e */
[----:B------:R-:W-:-:S05]  /*3030*/  @!P4 IMAD.WIDE.U32 R90, R5, R2, R90 ;  /* 0x00000002055ac225 */ /* 0x000fca00078e005a */
[----:B------:R-:W-:Y:S02]  /*3040*/  @!P4 IADD3 R5, PT, PT, R91, R17, RZ ;  /* 0x000000115b05c210 */ /* 0x000fe40007ffe0ff */
[C---:B------:R-:W-:Y:S02]  /*3050*/  @!P4 SHF.L.U32 R91, R90.reuse, 0x1, RZ ;  /* 0x000000015a5bc819 */ /* 0x040fe400000006ff */
[----:B-1----:R-:W-:Y:S02]  /*3060*/  @!P4 SHF.L.U64.HI R92, R90, 0x1, R5 ;  /* 0x000000015a5cc819 */ /* 0x002fe40000010205 */
[----:B------:R-:W-:Y:S02]  /*3070*/  @!P4 IADD3 R100, P5, PT, R91, R100, RZ ;  /* 0x000000645b64c210 */ /* 0x000fe40007fbe0ff */
[----:B------:R-:W-:Y:S02]  /*3080*/  IADD3 R5, PT, PT, R52, 0xf0, RZ ;  /* 0x000000f034057810 */ /* 0x000fe40007ffe0ff */
[----:B------:R-:W-:-:S02]  /*3090*/  @!P4 IADD3.X R101, PT, PT, R92, R101, RZ, P5, !PT ;  /* 0x000000655c65c210 */ /* 0x000fc40002ffe4ff */
[----:B---3--:R-:W-:Y:S02]  /*30a0*/  @!P4 IADD3 R98, P5, PT, R91, R98, RZ ;  /* 0x000000625b62c210 */ /* 0x008fe40007fbe0ff */
[----:B------:R-:W-:Y:S02]  /*30b0*/  SHF.R.S32.HI R51, RZ, 0x1f, R5 ;  /* 0x0000001fff337819 */ /* 0x000fe40000011405 */
[----:B------:R-:W-:Y:S02]  /*30c0*/  @!P4 IADD3.X R99, PT, PT, R92, R99, RZ, P5, !PT ;  /* 0x000000635c63c210 */ /* 0x000fe40002ffe4ff */
[----:B------:R-:W-:Y:S02]  /*30d0*/  ISETP.GE.U32.AND P5, PT, R5, UR16, PT ;  /* 0x0000001005007c0c */ /* 0x000fe4000bfa6070 */
[----:B------:R-:W-:Y:S02]  /*30e0*/  CS2R R2, SRZ ;  /* 0x0000000000027805 */ /* 0x000fe4000001ff00 */
[----:B------:R-:W-:-:S02]  /*30f0*/  LOP3.LUT P3, RZ, R14, 0x20, RZ, 0xc0, !PT ;  /* 0x000000200eff7812 */ /* 0x000fc4000786c0ff */
[----:B------:R-:W-:Y:S02]  /*3100*/  ISETP.GE.AND.EX P5, PT, R51, UR17, PT, P5 ;  /* 0x0000001133007c0c */ /* 0x000fe4000bfa6350 */
[----:B------:R0:W3:Y:S04]  /*3110*/  @!P6 LDG.E R3, desc[UR10][R74.64] ;  /* 0x0000000a4a03e981 */ /* 0x0000e8000c1e1900 */
[----:B------:R-:W3:Y:S01]  /*3120*/  @!P6 LDG.E R2, desc[UR10][R88.64] ;  /* 0x0000000a5802e981 */ /* 0x000ee2000c1e1900 */
[----:B0-----:R-:W-:-:S06]  /*3130*/  CS2R R74, SRZ ;  /* 0x00000000004a7805 */ /* 0x001fcc000001ff00 */
[----:B------:R-:W0:Y:S01]  /*3140*/  @!P5 LDC.64 R96, c[0x0][0x398] ;  /* 0x0000e600ff60db82 */ /* 0x000e220000000a00 */
[----:B------:R1:W3:Y:S04]  /*3150*/  @!P3 LDG.E R74, desc[UR10][R44.64] ;  /* 0x0000000a2c4ab981 */ /* 0x0002e8000c1e1900 */
[----:B------:R1:W3:Y:S03]  /*3160*/  @!P3 LDG.E R75, desc[UR10][R54.64] ;  /* 0x0000000a364bb981 */ /* 0x0002e6000c1e1900 */
[----:B-1----:R-:W1:Y:S01]  /*3170*/  @!P5 LDC.64 R44, c[0x0][0x3f8] ;  /* 0x0000fe00ff2cdb82 */ /* 0x002e620000000a00 */
[----:B------:R-:W-:Y:S02]  /*3180*/  @!P5 MOV R54, R38 ;  /* 0x000000260036d202 */ /* 0x000fe40000000f00 */
[----:B------:R-:W-:Y:S01]  /*3190*/  @!P5 MOV R55, R37 ;  /* 0x000000250037d202 */ /* 0x000fe20000000f00 */
[----:B-1----:R-:W-:-:S04]  /*31a0*/  @!P5 IMAD R88, R51, R44, RZ ;  /* 0x0000002c3358d224 */ /* 0x002fc800078e02ff */
[C---:B------:R-:W-:Y:S02]  /*31b0*/  @!P5 IMAD R51, R5.reuse, R45, R88 ;  /* 0x0000002d0533d224 */ /* 0x040fe400078e0258 */
[----:B------:R-:W-:Y:S02]  /*31c0*/  @!P5 IMAD.WIDE.U32 R44, R5, R44, R54 ;  /* 0x0000002c052cd225 */ /* 0x000fe400078e0036 */
[----:B------:R-:W1:Y:S03]  /*31d0*/  @!P5 LDC.64 R54, c[0x0][0x3a0] ;  /* 0x0000e800ff36db82 */ /* 0x000e660000000a00 */
[----:B------:R-:W-:-:S04]  /*31e0*/  @!P5 IADD3 R5, PT, PT, R45, R51, RZ ;  /* 0x000000332d05d210 */ /* 0x000fc80007ffe0ff */
[C---:B------:R-:W-:Y:S02]  /*31f0*/  @!P5 SHF.L.U64.HI R88, R44.reuse, 0x1, R5 ;  /* 0x000000012c58d819 */ /* 0x040fe40000010205 */
[----:B------:R-:W-:Y:S02]  /*3200*/  @!P5 SHF.L.U32 R5, R44, 0x1, RZ ;  /* 0x000000012c05d819 */ /* 0x000fe400000006ff */
[----:B------:R-:W-:Y:S02]  /*3210*/  P2R R17, PR, RZ, 0x10 ;  /* 0x00000010ff117803 */ /* 0x000fe40000000000 */
[----:B-1----:R-:W-:-:S04]  /*3220*/  @!P5 IADD3 R54, P6, PT, R5, R54, RZ ;  /* 0x000000360536d210 */ /* 0x002fc80007fde0ff */
[----:B------:R-:W-:Y:S02]  /*3230*/  @!P5 IADD3.X R55, PT, PT, R88, R55, RZ, P6, !PT ;  /* 0x000000375837d210 */ /* 0x000fe400037fe4ff */
[----:B0-----:R-:W-:Y:S02]  /*3240*/  @!P5 IADD3 R96, P6, PT, R5, R96, RZ ;  /* 0x000000600560d210 */ /* 0x001fe40007fde0ff */
[----:B------:R-:W-:Y:S02]  /*3250*/  IADD3 R5, PT, PT, R52, 0xf8, RZ ;  /* 0x000000f834057810 */ /* 0x000fe40007ffe0ff */
[----:B------:R-:W-:Y:S02]  /*3260*/  @!P5 IADD3.X R97, PT, PT, R88, R97, RZ, P6, !PT ;  /* 0x000000615861d210 */ /* 0x000fe400037fe4ff */
[----:B------:R-:W-:Y:S02]  /*3270*/  SHF.R.S32.HI R83, RZ, 0x1f, R5 ;  /* 0x0000001fff537819 */ /* 0x000fe40000011405 */
[----:B------:R-:W-:-:S02]  /*3280*/  ISETP.GE.U32.AND P6, PT, R5, UR16, PT ;  /* 0x0000001005007c0c */ /* 0x000fc4000bfc6070 */
[----:B------:R-:W-:Y:S02]  /*3290*/  LOP3.LUT P4, RZ, R14, 0x8, RZ, 0xc0, !PT ;  /* 0x000000080eff7812 */ /* 0x000fe4000788c0ff */
[----:B------:R-:W-:Y:S02]  /*32a0*/  ISETP.GE.AND.EX P6, PT, R83, UR17, PT, P6 ;  /* 0x0000001153007c0c */ /* 0x000fe4000bfc6360 */
[----:B------:R-:W-:-:S09]  /*32b0*/  CS2R R44, SRZ ;  /* 0x00000000002c7805 */ /* 0x000fd2000001ff00 */
[----:B------:R0:W3:Y:S01]  /*32c0*/  @!P4 LDG.E R44, desc[UR10][R62.64] ;  /* 0x0000000a3e2cc981 */ /* 0x0000e2000c1e1900 */
[----:B------:R-:W-:Y:S01]  /*32d0*/  LOP3.LUT P1, RZ, R14, 0x10, RZ, 0xc0, !PT ;  /* 0x000000100eff7812 */ /* 0x000fe2000782c0ff */
[----:B------:R-:W1:Y:S02]  /*32e0*/  @!P6 LDC.64 R94, c[0x0][0x3a0] ;  /* 0x0000e800ff5eeb82 */ /* 0x000e640000000a00 */
[----:B------:R4:W3:Y:S06]  /*32f0*/  @!P4 LDG.E R45, desc[UR10][R64.64] ;  /* 0x0000000a402dc981 */ /* 0x0008ec000c1e1900 */
[----:B0-----:R-:W0:Y:S04]  /*3300*/  @!P6 LDC.64 R62, c[0x0][0x3f8] ;  /* 0x0000fe00ff3eeb82 */ /* 0x001e280000000a00 */
[----:B------:R0:W3:Y:S04]  /*3310*/  @!P1 LDG.E R73, desc[UR10][R86.64] ;  /* 0x0000000a56499981 */ /* 0x0000e8000c1e1900 */
[----:B------:R-:W1:Y:S01]  /*3320*/  @!P6 LDC.64 R88, c[0x0][0x398] ;  /* 0x0000e600ff58eb82 */ /* 0x000e620000000a00 */
[----:B----4-:R-:W-:Y:S01]  /*3330*/  @!P6 MOV R64, R38 ;  /* 0x000000260040e202 */ /* 0x010fe20000000f00 */
[----:B------:R4:W3:Y:S01]  /*3340*/  @!P1 LDG.E R69, desc[UR10][R84.64] ;  /* 0x0000000a54459981 */ /* 0x0008e2000c1e1900 */
[----:B------:R-:W-:Y:S01]  /*3350*/  @!P6 MOV R65, R37 ;  /* 0x000000250041e202 */ /* 0x000fe20000000f00 */
[----:B0-----:R-:W-:-:S02]  /*3360*/  @!P6 IMAD R86, R83, R62, RZ ;  /* 0x0000003e5356e224 */ /* 0x001fc400078e02ff */
[----:B------:R-:W-:-:S04]  /*3370*/  @!P6 IMAD.WIDE.U32 R64, R5, R62, R64 ;  /* 0x0000003e0540e225 */ /* 0x000fc800078e0040 */
[----:B------:R-:W-:Y:S01]  /*3380*/  @!P6 IMAD R83, R5, R63, R86 ;  /* 0x0000003f0553e224 */ /* 0x000fe200078e0256 */
[----:B------:R-:W-:-:S04]  /*3390*/  P2R R57, PR, RZ, 0x4 ;  /* 0x00000004ff397803 */ /* 0x000fc80000000000 */
[----:B------:R-:W-:Y:S02]  /*33a0*/  @!P6 IADD3 R5, PT, PT, R65, R83, RZ ;  /* 0x000000534105e210 */ /* 0x000fe40007ffe0ff */
[----:B------:R-:W-:Y:S02]  /*33b0*/  @!P6 SHF.L.U32 R65, R64, 0x1, RZ ;  /* 0x000000014041e819 */ /* 0x000fe400000006ff */
[----:B------:R-:W-:Y:S02]  /*33c0*/  LOP3.LUT P2, RZ, R14, 0x1000000, RZ, 0xc0, !PT ;  /* 0x010000000eff7812 */ /* 0x000fe4000784c0ff */
[----:B----4-:R-:W-:Y:S02]  /*33d0*/  @!P6 SHF.L.U64.HI R84, R64, 0x1, R5 ;  /* 0x000000014054e819 */ /* 0x010fe40000010205 */
[----:B-1----:R-:W-:-:S04]  /*33e0*/  @!P6 IADD3 R94, P1, PT, R65, R94, RZ ;  /* 0x0000005e415ee210 */ /* 0x002fc80007f3e0ff */
[----:B------:R-:W-:Y:S02]  /*33f0*/  @!P6 IADD3.X R95, PT, PT, R84, R95, RZ, P1, !PT ;  /* 0x0000005f545fe210 */ /* 0x000fe40000ffe4ff */
[----:B------:R-:W-:Y:S02]  /*3400*/  @!P6 IADD3 R88, P1, PT, R65, R88, RZ ;  /* 0x000000584158e210 */ /* 0x000fe40007f3e0ff */
[----:B------:R-:W-:Y:S02]  /*3410*/  P2R R53, PR, RZ, 0x20 ;  /* 0x00000020ff357803 */ /* 0x000fe40000000000 */
[----:B------:R-:W-:Y:S02]  /*3420*/  LOP3.LUT P5, RZ, R14, 0x800000, RZ, 0xc0, !PT ;  /* 0x008000000eff7812 */ /* 0x000fe400078ac0ff */
[----:B------:R-:W-:Y:S02]  /*3430*/  @!P6 IADD3.X R89, PT, PT, R84, R89, RZ, P1, !PT ;  /* 0x000000595459e210 */ /* 0x000fe40000ffe4ff */
[----:B------:R-:W-:-:S02]  /*3440*/  PRMT R114, RZ, 0x5410, RZ ;  /* 0x00005410ff727816 */ /* 0x000fc400000000ff */
[----:B------:R-:W-:Y:S02]  /*3450*/  LOP3.LUT P1, RZ, R14, 0x200000, RZ, 0xc0, !PT ;  /* 0x002000000eff7812 */ /* 0x000fe4000782c0ff */
[----:B------:R-:W-:Y:S02]  /*3460*/  @!P2 PRMT R114, R114, 0x5410, R82 ;  /* 0x000054107272a816 */ /* 0x000fe40000000052 */
[----:B------:R-:W-:Y:S02]  /*3470*/  PRMT R93, R93, 0x5410, RZ ;  /* 0x000054105d5d7816 */ /* 0x000fe400000000ff */
[----:B------:R-:W-:Y:S01]  /*3480*/  PRMT R84, R84, 0x5410, RZ ;  /* 0x0000541054547816 */ /* 0x000fe200000000ff */
[----:B------:R0:W-:Y:S01]  /*3490*/  STL [R1+0x90], R76 ;  /* 0x0000904c01007387 */ /* 0x0001e20000100800 */
[----:B------:R-:W-:Y:S02]  /*34a0*/  @!P2 PRMT R114, R82, 0x7632, R114 ;  /* 0x000076325272a816 */ /* 0x000fe40000000072 */
[----:B------:R-:W-:-:S02]  /*34b0*/  @!P2 PRMT R93, R93, 0x5410, R76 ;  /* 0x000054105d5da816 */ /* 0x000fc4000000004c */
[----:B------:R-:W-:Y:S02]  /*34c0*/  @!P2 PRMT R84, R84, 0x7610, R76 ;  /* 0x000076105454a816 */ /* 0x000fe4000000004c */
[----:B------:R-:W-:Y:S02]  /*34d0*/  LOP3.LUT P2, RZ, R14, 0x100000, RZ, 0xc0, !PT ;  /* 0x001000000eff7812 */ /* 0x000fe4000784c0ff */
[----:B------:R-:W-:Y:S02]  /*34e0*/  PRMT R62, R62, 0x5410, RZ ;  /* 0x000054103e3e7816 */ /* 0x000fe400000000ff */
[----:B0-----:R-:W-:Y:S02]  /*34f0*/  PRMT R76, RZ, 0x5410, RZ ;  /* 0x00005410ff4c7816 */ /* 0x001fe400000000ff */
[----:B------:R-:W-:Y:S02]  /*3500*/  PRMT R83, RZ, 0x5410, RZ ;  /* 0x00005410ff537816 */ /* 0x000fe400000000ff */
[----:B------:R-:W-:-:S02]  /*3510*/  @!P5 PRMT R76, R76, 0x5410, R81 ;  /* 0x000054104c4cd816 */ /* 0x000fc40000000051 */
[----:B------:R-:W-:Y:S01]  /*3520*/  @!P1 PRMT R62, R62, 0x5410, R77 ;  /* 0x000054103e3e9816 */ /* 0x000fe2000000004d */
[----:B------:R0:W-:Y:S01]  /*3530*/  STL [R1+0x14], R81 ;  /* 0x0000145101007387 */ /* 0x0001e20000100800 */
[----:B------:R-:W-:Y:S02]  /*3540*/  @!P5 PRMT R76, R81, 0x7632, R76 ;  /* 0x00007632514cd816 */ /* 0x000fe4000000004c */
[----:B------:R-:W-:Y:S02]  /*3550*/  @!P5 PRMT R83, R83, 0x5410, R80 ;  /* 0x000054105353d816 */ /* 0x000fe40000000050 */
[----:B------:R-:W-:Y:S01]  /*3560*/  PRMT R62, RZ, 0x7610, R62 ;  /* 0x00007610ff3e7816 */ /* 0x000fe2000000003e */
[----:B------:R1:W-:Y:S01]  /*3570*/  STL [R1+0x20], R71 ;  /* 0x0000204701007387 */ /* 0x0003e20000100800 */
[----:B------:R-:W-:Y:S02]  /*3580*/  @!P5 PRMT R83, R80, 0x7632, R83 ;  /* 0x000076325053d816 */ /* 0x000fe40000000053 */
[----:B0-----:R-:W-:-:S02]  /*3590*/  PRMT R81, RZ, 0x7610, R81 ;  /* 0x00007610ff517816 */ /* 0x001fc40000000051 */
[----:B------:R-:W-:Y:S02]  /*35a0*/  LOP3.LUT P5, RZ, R14, 0x80000, RZ, 0xc0, !PT ;  /* 0x000800000eff7812 */ /* 0x000fe400078ac0ff */
[C---:B------:R-:W-:Y:S02]  /*35b0*/  @!P2 PRMT R62, R71.reuse, 0x7610, R62 ;  /* 0x00007610473ea816 */ /* 0x040fe4000000003e */
[C---:B------:R-:W-:Y:S02]  /*35c0*/  @!P2 PRMT R81, R71.reuse, 0x7632, R81 ;  /* 0x000076324751a816 */ /* 0x040fe40000000051 */
[----:B-1----:R-:W-:Y:S02]  /*35d0*/  PRMT R71, R71, 0x5410, RZ ;  /* 0x0000541047477816 */ /* 0x002fe400000000ff */
[----:B------:R-:W-:Y:S02]  /*35e0*/  PRMT R81, R81, 0x5410, RZ ;  /* 0x0000541051517816 */ /* 0x000fe400000000ff */
[--C-:B------:R-:W-:Y:S01]  /*35f0*/  @!P2 PRMT R71, R71, 0x7610, R72.reuse ;  /* 0x000076104747a816 */ /* 0x100fe20000000048 */
[----:B------:R0:W-:Y:S01]  /*3600*/  STL [R1+0xa0], R72 ;  /* 0x0000a04801007387 */ /* 0x0001e20000100800 */
[----:B------:R-:W-:-:S02]  /*3610*/  @!P2 PRMT R81, R81, 0x5410, R72 ;  /* 0x000054105151a816 */ /* 0x000fc40000000048 */
[----:B------:R-:W-:Y:S02]  /*3620*/  PRMT R71, RZ, 0x7610, R71 ;  /* 0x00007610ff477816 */ /* 0x000fe40000000047 */
[----:B------:R-:W-:Y:S01]  /*3630*/  LOP3.LUT P2, RZ, R14, 0x4, RZ, 0xc0, !PT ;  /* 0x000000040eff7812 */ /* 0x000fe2000784c0ff */
[----:B------:R1:W-:Y:S01]  /*3640*/  STL [R1+0x24], R68 ;  /* 0x0000244401007387 */ /* 0x0003e20000100800 */
[----:B0-----:R-:W-:Y:S02]  /*3650*/  PRMT R72, R72, 0x5410, RZ ;  /* 0x0000541048487816 */ /* 0x001fe400000000ff */
[----:B------:R-:W-:Y:S02]  /*3660*/  @!P5 PRMT R71, R68, 0x7610, R71 ;  /* 0x000076104447d816 */ /* 0x000fe40000000047 */
[----:B------:R-:W-:Y:S01]  /*3670*/  @!P5 PRMT R72, R72, 0x7610, R68 ;  /* 0x000076104848d816 */ /* 0x000fe20000000044 */
[----:B-1----:R-:W-:Y:S01]  /*3680*/  HFMA2 R68, -RZ, RZ, 0, 0 ;  /* 0x00000000ff447431 */ /* 0x002fe200000001ff */
[----:B------:R-:W-:-:S02]  /*3690*/  P2R R5, PR, RZ, 0x40 ;  /* 0x00000040ff057803 */ /* 0x000fc40000000000 */
[----:B------:R-:W-:-:S03]  /*36a0*/  LOP3.LUT P6, RZ, R14, 0x1, RZ, 0xc0, !PT ;  /* 0x000000010eff7812 */ /* 0x000fc600078cc0ff */
[----:B------:R0:W4:Y:S02]  /*36b0*/  @!P2 LDG.E R68, desc[UR10][R46.64] ;  /* 0x0000000a2e44a981 */ /* 0x000124000c1e1900 */
[----:B0-----:R-:W-:-:S08]  /*36c0*/  CS2R R46, SRZ ;  /* 0x00000000002e7805 */ /* 0x001fd0000001ff00 */
[----:B------:R0:W4:Y:S04]  /*36d0*/  @!P6 LDG.E R46, desc[UR10][R30.64] ;  /* 0x0000000a1e2ee981 */ /* 0x000128000c1e1900 */
[----:B------:R-:W4:Y:S01]  /*36e0*/  @!P6 LDG.E R47, desc[UR10][R58.64] ;  /* 0x0000000a3a2fe981 */ /* 0x000f22000c1e1900 */
[----:B------:R-:W-:Y:S02]  /*36f0*/  P2R R50, PR, RZ, 0x1 ;  /* 0x00000001ff327803 */ /* 0x000fe40000000000 */
[----:B------:R-:W-:Y:S01]  /*3700*/  LOP3.LUT P0, RZ, R14, 0x400000, RZ, 0xc0, !PT ;  /* 0x004000000eff7812 */ /* 0x000fe2000780c0ff */
[----:B------:R1:W-:Y:S01]  /*3710*/  STL [R1+0x10], R82 ;  /* 0x0000105201007387 */ /* 0x0003e20000100800 */
[----:B------:R-:W-:-:S03]  /*3720*/  PRMT R84, RZ, 0x7610, R84 ;  /* 0x00007610ff547816 */ /* 0x000fc60000000054 */
[----:B------:R2:W-:Y:S01]  /*3730*/  STL [R1+0x18], R70 ;  /* 0x0000184601007387 */ /* 0x0005e20000100800 */
[----:B-1----:R-:W-:-:S07]  /*3740*/  PRMT R82, R82, 0x5410, RZ ;  /* 0x0000541052527816 */ /* 0x002fce00000000ff */
[----:B------:R-:W-:Y:S02]  /*3750*/  @!P0 PRMT R84, R70, 0x7610, R84 ;  /* 0x0000761046548816 */ /* 0x000fe40000000054 */
[----:B------:R-:W-:Y:S02]  /*3760*/  @!P0 PRMT R82, R82, 0x7610, R70 ;  /* 0x0000761052528816 */ /* 0x000fe40000000046 */
[----:B--2---:R-:W-:-:S04]  /*3770*/  PRMT R70, R70, 0x5410, RZ ;  /* 0x0000541046467816 */ /* 0x004fc800000000ff */
[--C-:B------:R-:W-:Y:S02]  /*3780*/  @!P0 PRMT R70, R70, 0x5410, R79.reuse ;  /* 0x0000541046468816 */ /* 0x100fe4000000004f */
[----:B------:R-:W-:Y:S02]  /*3790*/  PRMT R63, R63, 0x5410, RZ ;  /* 0x000054103f3f7816 */ /* 0x000fe400000000ff */
[----:B------:R-:W-:Y:S01]  /*37a0*/  PRMT R70, RZ, 0x7610, R70 ;  /* 0x00007610ff467816 */ /* 0x000fe20000000046 */
[----:B------:R1:W-:Y:S01]  /*37b0*/  STL [R1+0x9c], R77 ;  /* 0x00009c4d01007387 */ /* 0x0003e20000100800 */
[----:B------:R-:W-:Y:S02]  /*37c0*/  @!P0 PRMT R63, R63, 0x7610, R79 ;  /* 0x000076103f3f8816 */ /* 0x000fe4000000004f */
[----:B------:R-:W-:Y:S02]  /*37d0*/  LOP3.LUT P0, RZ, R14, 0x40000, RZ, 0xc0, !PT ;  /* 0x000400000eff7812 */ /* 0x000fe4000780c0ff */
[----:B------:R-:W-:-:S02]  /*37e0*/  @!P1 PRMT R70, R77, 0x7632, R70 ;  /* 0x000076324d469816 */ /* 0x000fc40000000046 */
[----:B------:R-:W-:Y:S02]  /*37f0*/  PRMT R82, RZ, 0x7610, R82 ;  /* 0x00007610ff527816 */ /* 0x000fe40000000052 */
[----:B-1----:R-:W-:Y:S02]  /*3800*/  PRMT R77, R77, 0x5410, RZ ;  /* 0x000054104d4d7816 */ /* 0x002fe400000000ff */
[----:B------:R-:W-:Y:S02]  /*3810*/  PRMT R63, RZ, 0x7610, R63 ;  /* 0x00007610ff3f7816 */ /* 0x000fe4000000003f */
[----:B------:R-:W-:Y:S01]  /*3820*/  @!P5 PRMT R77, R77, 0x5410, R67 ;  /* 0x000054104d4dd816 */ /* 0x000fe20000000043 */
[----:B------:R1:W-:Y:S01]  /*3830*/  STL [R1+0x1c], R78 ;  /* 0x00001c4e01007387 */ /* 0x0003e20000100800 */
[C---:B------:R-:W-:Y:S02]  /*3840*/  @!P1 PRMT R82, R78.reuse, 0x7610, R82 ;  /* 0x000076104e529816 */ /* 0x040fe40000000052 */
[----:B------:R-:W-:-:S02]  /*3850*/  @!P1 PRMT R63, R78, 0x7632, R63 ;  /* 0x000076324e3f9816 */ /* 0x000fc4000000003f */
[----:B------:R-:W-:Y:S02]  /*3860*/  PRMT R72, RZ, 0x7610, R72 ;  /* 0x00007610ff487816 */ /* 0x000fe40000000048 */
[----:B------:R-:W-:Y:S02]  /*3870*/  PRMT R77, RZ, 0x7610, R77 ;  /* 0x00007610ff4d7816 */ /* 0x000fe4000000004d */
[----:B-1----:R-:W-:Y:S01]  /*3880*/  PRMT R78, R78, 0x5410, RZ ;  /* 0x000054104e4e7816 */ /* 0x002fe200000000ff */
[----:B------:R-:W-:Y:S01]  /*3890*/  STL [R1+0xa4], R67 ;  /* 0x0000a44301007387 */ /* 0x000fe20000100800 */
[----:B------:R-:W-:Y:S02]  /*38a0*/  @!P5 PRMT R72, R67, 0x7632, R72 ;  /* 0x000076324348d816 */ /* 0x000fe40000000048 */
[----:B------:R-:W-:Y:S01]  /*38b0*/  @!P0 PRMT R77, R66, 0x7610, R77 ;  /* 0x00007610424d8816 */ /* 0x000fe2000000004d */
[----:B------:R1:W-:Y:S01]  /*38c0*/  STL [R1+0x28], R66 ;  /* 0x0000284201007387 */ /* 0x0003e20000100800 */
[----:B------:R-:W-:-:S02]  /*38d0*/  @!P0 PRMT R78, R78, 0x7610, R66 ;  /* 0x000076104e4e8816 */ /* 0x000fc40000000042 */
[----:B------:R-:W-:Y:S02]  /*38e0*/  LOP3.LUT P5, RZ, R14, 0x2, RZ, 0xc0, !PT ;  /* 0x000000020eff7812 */ /* 0x000fe400078ac0ff */
[----:B-1----:R-:W-:-:S06]  /*38f0*/  CS2R R66, SRZ ;  /* 0x0000000000427805 */ /* 0x002fcc000001ff00 */
[----:B------:R1:W2:Y:S01]  /*3900*/  @!P2 LDG.E R67, desc[UR10][R34.64] ;  /* 0x0000000a2243a981 */ /* 0x0002a2000c1e1900 */
[----:B------:R-:W-:-:S04]  /*3910*/  CS2R R64, SRZ ;  /* 0x0000000000407805 */ /* 0x000fc8000001ff00 */
[----:B------:R1:W2:Y:S04]  /*3920*/  @!P5 LDG.E R66, desc[UR10][R8.64] ;  /* 0x0000000a0842d981 */ /* 0x0002a8000c1e1900 */
[----:B------:R1:W2:Y:S01]  /*3930*/  @!P5 LDG.E R65, desc[UR10][R32.64] ;  /* 0x0000000a2041d981 */ /* 0x0002a2000c1e1900 */
[C---:B------:R-:W-:Y:S02]  /*3940*/  LOP3.LUT P1, RZ, R14.reuse, 0x20000, RZ, 0xc0, !PT ;  /* 0x000200000eff7812 */ /* 0x040fe4000782c0ff */
[----:B------:R-:W-:Y:S02]  /*3950*/  P2R R51, PR, RZ, 0x10 ;  /* 0x00000010ff337803 */ /* 0x000fe40000000000 */
[----:B------:R-:W-:Y:S01]  /*3960*/  LOP3.LUT P4, RZ, R14, 0x10000, RZ, 0xc0, !PT ;  /* 0x000100000eff7812 */ /* 0x000fe2000788c0ff */
[----:B------:R0:W-:Y:S01]  /*3970*/  STL [R1+0x94], R80 ;  /* 0x0000945001007387 */ /* 0x0001e20000100800 */
[----:B------:R-:W-:-:S03]  /*3980*/  PRMT R78, RZ, 0x7610, R78 ;  /* 0x00007610ff4e7816 */ /* 0x000fc6000000004e */
[----:B------:R1:W-:Y:S01]  /*3990*/  STL [R1+0x98], R79 ;  /* 0x0000984f01007387 */ /* 0x0003e20000100800 */
[----:B------:R-:W-:Y:S02]  /*39a0*/  @!P0 PRMT R78, R61, 0x7632, R78 ;  /* 0x000076323d4e8816 */ /* 0x000fe4000000004e */
[----:B0-----:R-:W-:Y:S02]  /*39b0*/  PRMT R80, R80, 0x5410, RZ ;  /* 0x0000541050507816 */ /* 0x001fe400000000ff */
[----:B-1----:R-:W-:Y:S02]  /*39c0*/  PRMT R79, RZ, 0x7610, R79 ;  /* 0x00007610ff4f7816 */ /* 0x002fe4000000004f */
[----:B------:R-:W-:Y:S02]  /*39d0*/  @!P0 PRMT R80, R80, 0x5410, R61 ;  /* 0x0000541050508816 */ /* 0x000fe4000000003d */
[----:B------:R-:W-:Y:S02]  /*39e0*/  LOP3.LUT P0, RZ, R14, 0x8000, RZ, 0xc0, !PT ;  /* 0x000080000eff7812 */ /* 0x000fe4000780c0ff */
[----:B------:R-:W-:-:S02]  /*39f0*/  @!P1 PRMT R79, R60, 0x7632, R79 ;  /* 0x000076323c4f9816 */ /* 0x000fc4000000004f */
[----:B------:R-:W-:Y:S02]  /*3a00*/  PRMT R92, RZ, 0x5410, RZ ;  /* 0x00005410ff5c7816 */ /* 0x000fe400000000ff */
[----:B------:R-:W-:Y:S02]  /*3a10*/  PRMT R79, R79, 0x5410, RZ ;  /* 0x000054104f4f7816 */ /* 0x000fe400000000ff */
[----:B------:R-:W-:Y:S02]  /*3a20*/  PRMT R93, RZ, 0x7610, R93 ;  /* 0x00007610ff5d7816 */ /* 0x000fe4000000005d */
[----:B------:R-:W-:Y:S02]  /*3a30*/  PRMT R91, R91, 0x5410, RZ ;  /* 0x000054105b5b7816 */ /* 0x000fe400000000ff */
[----:B------:R-:W-:Y:S02]  /*3a40*/  PRMT R85, R85, 0x5410, RZ ;  /* 0x0000541055557816 */ /* 0x000fe400000000ff */
[----:B------:R-:W-:-:S02]  /*3a50*/  @!P4 PRMT R92, R92, 0x5410, R43 ;  /* 0x000054105c5cc816 */ /* 0x000fc4000000002b */
[----:B------:R-:W-:Y:S01]  /*3a60*/  PRMT R80, RZ, 0x7610, R80 ;  /* 0x00007610ff507816 */ /* 0x000fe20000000050 */
[----:B------:R0:W-:Y:S01]  /*3a70*/  STL [R1+0xac], R56 ;  /* 0x0000ac3801007387 */ /* 0x0001e20000100800 */
[----:B------:R-:W-:Y:S02]  /*3a80*/  @!P1 PRMT R79, R79, 0x5410, R56 ;  /* 0x000054104f4f9816 */ /* 0x000fe40000000038 */
[----:B------:R-:W-:Y:S02]  /*3a90*/  @!P1 PRMT R93, R56, 0x7632, R93 ;  /* 0x00007632385d9816 */ /* 0x000fe4000000005d */
[----:B------:R-:W-:Y:S02]  /*3aa0*/  @!P4 PRMT R91, R91, 0x7610, R43 ;  /* 0x000076105b5bc816 */ /* 0x000fe4000000002b */
[----:B------:R-:W-:Y:S02]  /*3ab0*/  @!P4 PRMT R92, R40, 0x7610, R92 ;  /* 0x00007610285cc816 */ /* 0x000fe4000000005c */
[----:B------:R-:W-:-:S02]  /*3ac0*/  @!P4 PRMT R85, R85, 0x7610, R40 ;  /* 0x000076105555c816 */ /* 0x000fc40000000028 */
[----:B------:R-:W-:Y:S02]  /*3ad0*/  PRMT R86, RZ, 0x5410, RZ ;  /* 0x00005410ff567816 */ /* 0x000fe400000000ff */
[----:B0-----:R-:W-:Y:S02]  /*3ae0*/  P2R R56, PR, RZ, 0x20 ;  /* 0x00000020ff387803 */ /* 0x001fe40000000000 */
[----:B------:R-:W-:Y:S02]  /*3af0*/  @!P1 PRMT R80, R60, 0x7610, R80 ;  /* 0x000076103c509816 */ /* 0x000fe40000000050 */
[C---:B------:R-:W-:Y:S02]  /*3b00*/  LOP3.LUT P4, RZ, R14.reuse, 0x2000, RZ, 0xc0, !PT ;  /* 0x000020000eff7812 */ /* 0x040fe4000788c0ff */
[C---:B------:R-:W-:Y:S02]  /*3b10*/  LOP3.LUT P5, RZ, R14.reuse, 0x1000, RZ, 0xc0, !PT ;  /* 0x000010000eff7812 */ /* 0x040fe400078ac0ff */
[----:B------:R-:W-:-:S02]  /*3b20*/  LOP3.LUT P1, RZ, R14, 0x4000, RZ, 0xc0, !PT ;  /* 0x000040000eff7812 */ /* 0x000fc4000782c0ff */
[----:B------:R-:W-:Y:S02]  /*3b30*/  PRMT R85, RZ, 0x7610, R85 ;  /* 0x00007610ff557816 */ /* 0x000fe40000000055 */
[----:B------:R-:W-:Y:S02]  /*3b40*/  PRMT R91, RZ, 0x7610, R91 ;  /* 0x00007610ff5b7816 */ /* 0x000fe4000000005b */
[----:B------:R-:W-:Y:S01]  /*3b50*/  @!P0 PRMT R86, R86, 0x7610, R41 ;  /* 0x0000761056568816 */ /* 0x000fe20000000029 */
[----:B------:R0:W-:Y:S01]  /*3b60*/  STL [R1+0x30], R43 ;  /* 0x0000302b01007387 */ /* 0x0001e20000100800 */
[----:B------:R-:W-:Y:S02]  /*3b70*/  @!P0 PRMT R85, R41, 0x7610, R85 ;  /* 0x0000761029558816 */ /* 0x000fe40000000055 */
[C---:B------:R-:W-:Y:S02]  /*3b80*/  @!P0 PRMT R91, R29.reuse, 0x7610, R91 ;  /* 0x000076101d5b8816 */ /* 0x040fe4000000005b */
[----:B------:R-:W-:-:S02]  /*3b90*/  @!P0 PRMT R86, R29, 0x7632, R86 ;  /* 0x000076321d568816 */ /* 0x000fc40000000056 */
[----:B------:R-:W-:Y:S02]  /*3ba0*/  ISETP.NE.AND P0, PT, R50, RZ, PT ;  /* 0x000000ff3200720c */ /* 0x000fe40003f05270 */
[----:B------:R-:W-:Y:S02]  /*3bb0*/  PRMT R31, RZ, 0x7610, R31 ;  /* 0x00007610ff1f7816 */ /* 0x000fe4000000001f */
[----:B0-----:R-:W-:Y:S02]  /*3bc0*/  PRMT R43, R43, 0x5410, RZ ;  /* 0x000054102b2b7816 */ /* 0x001fe400000000ff */
[----:B------:R-:W-:Y:S02]  /*3bd0*/  PRMT R34, R34, 0x5410, RZ ;  /* 0x0000541022227816 */ /* 0x000fe400000000ff */
[----:B------:R-:W-:Y:S02]  /*3be0*/  PRMT R9, R9, 0x5410, RZ ;  /* 0x0000541009097816 */ /* 0x000fe400000000ff */
[----:B------:R-:W-:-:S02]  /*3bf0*/  @!P4 PRMT R43, R43, 0x7610, R20 ;  /* 0x000076102b2bc816 */ /* 0x000fc40000000014 */
[----:B------:R-:W-:Y:S02]  /*3c00*/  @!P5 PRMT R31, R18, 0x7632, R31 ;  /* 0x00007632121fd816 */ /* 0x000fe4000000001f */
[--C-:B------:R-:W-:Y:S01]  /*3c10*/  @!P1 PRMT R34, R34, 0x5410, R23.reuse ;  /* 0x0000541022229816 */ /* 0x100fe20000000017 */
[----:B------:R0:W-:Y:S01]  /*3c20*/  STL [R1+0xb4], R29 ;  /* 0x0000b41d01007387 */ /* 0x0001e20000100800 */
[----:B------:R-:W-:Y:S02]  /*3c30*/  @!P1 PRMT R9, R9, 0x7610, R23 ;  /* 0x0000761009099816 */ /* 0x000fe40000000017 */
[----:B------:R-:W-:Y:S01]  /*3c40*/  PRMT R31, R31, 0x5410, RZ ;  /* 0x000054101f1f7816 */ /* 0x000fe200000000ff */
[----:B------:R1:W-:Y:S01]  /*3c50*/  STL [R1+0x38], R23 ;  /* 0x0000381701007387 */ /* 0x0003e20000100800 */
[----:B------:R-:W-:Y:S02]  /*3c60*/  PRMT R43, RZ, 0x7610, R43 ;  /* 0x00007610ff2b7816 */ /* 0x000fe4000000002b */
[----:B------:R-:W-:-:S02]  /*3c70*/  PRMT R33, R33, 0x5410, RZ ;  /* 0x0000541021217816 */ /* 0x000fc400000000ff */
[----:B------:R-:W-:Y:S02]  /*3c80*/  PRMT R8, R8, 0x5410, RZ ;  /* 0x0000541008087816 */ /* 0x000fe400000000ff */
[----:B0-----:R-:W-:Y:S02]  /*3c90*/  PRMT R29, R29, 0x5410, RZ ;  /* 0x000054101d1d7816 */ /* 0x001fe400000000ff */
[----:B------:R-:W-:Y:S02]  /*3ca0*/  PRMT R34, RZ, 0x7610, R34 ;  /* 0x00007610ff227816 */ /* 0x000fe40000000022 */
[----:B-1----:R-:W-:Y:S02]  /*3cb0*/  PRMT R23, R23, 0x5410, RZ ;  /* 0x0000541017177816 */ /* 0x002fe400000000ff */
[--C-:B------:R-:W-:Y:S02]  /*3cc0*/  @!P0 PRMT R29, R29, 0x5410, R22.reuse ;  /* 0x000054101d1d8816 */ /* 0x100fe40000000016 */
[----:B------:R-:W-:-:S02]  /*3cd0*/  @!P0 PRMT R23, R23, 0x7610, R22 ;  /* 0x0000761017178816 */ /* 0x000fc40000000016 */
[----:B------:R-:W-:Y:S02]  /*3ce0*/  @!P0 PRMT R31, R31, 0x5410, R13 ;  /* 0x000054101f1f8816 */ /* 0x000fe4000000000d */
[----:B------:R-:W-:Y:S02]  /*3cf0*/  @!P0 PRMT R43, R13, 0x7632, R43 ;  /* 0x000076320d2b8816 */ /* 0x000fe4000000002b */
[--C-:B------:R-:W-:Y:S02]  /*3d00*/  @!P4 PRMT R33, R33, 0x5410, R25.reuse ;  /* 0x000054102121c816 */ /* 0x100fe40000000019 */
[----:B------:R-:W-:Y:S02]  /*3d10*/  @!P4 PRMT R8, R8, 0x7610, R25 ;  /* 0x000076100808c816 */ /* 0x000fe40000000019 */
[----:B------:R-:W-:Y:S02]  /*3d20*/  @!P4 PRMT R34, R20, 0x7610, R34 ;  /* 0x000076101422c816 */ /* 0x000fe40000000022 */
[----:B------:R-:W-:-:S02]  /*3d30*/  PRMT R32, RZ, 0x5410, RZ ;  /* 0x00005410ff207816 */ /* 0x000fc400000000ff */
[----:B------:R-:W-:Y:S02]  /*3d40*/  ISETP.NE.AND P0, PT, R28, RZ, PT ;  /* 0x000000ff1c00720c */ /* 0x000fe40003f05270 */
[----:B------:R-:W-:Y:S02]  /*3d50*/  LOP3.LUT P4, RZ, R14, 0x400, RZ, 0xc0, !PT ;  /* 0x000004000eff7812 */ /* 0x000fe4000788c0ff */
[----:B------:R-:W-:Y:S02]  /*3d60*/  PRMT R33, RZ, 0x7610, R33 ;  /* 0x00007610ff217816 */ /* 0x000fe40000000021 */
[----:B------:R-:W-:Y:S02]  /*3d70*/  @!P5 PRMT R32, R18, 0x7610, R32 ;  /* 0x000076101220d816 */ /* 0x000fe40000000020 */
[----:B------:R-:W-:Y:S01]  /*3d80*/  CS2R R58, SRZ ;  /* 0x00000000003a7805 */ /* 0x000fe2000001ff00 */
[----:B------:R0:W-:Y:S01]  /*3d90*/  STL [R1+0xb0], R40 ;  /* 0x0000b02801007387 */ /* 0x0001e20000100800 */
[----:B------:R-:W-:-:S02]  /*3da0*/  @!P5 PRMT R33, R16, 0x7610, R33 ;  /* 0x000076101021d816 */ /* 0x000fc40000000021 */
[----:B------:R-:W-:Y:S02]  /*3db0*/  @!P5 PRMT R32, R32, 0x7610, R16 ;  /* 0x000076102020d816 */ /* 0x000fe40000000010 */
[----:B------:R-:W-:Y:S01]  /*3dc0*/  PRMT R35, RZ, 0x7610, R35 ;  /* 0x00007610ff237816 */ /* 0x000fe20000000023 */
[----:B------:R1:W-:Y:S01]  /*3dd0*/  STL [R1+0xb8], R21 ;  /* 0x0000b81501007387 */ /* 0x0003e20000100800 */
[----:B------:R-:W-:Y:S02]  /*3de0*/  LOP3.LUT P5, RZ, R14, 0x200, RZ, 0xc0, !PT ;  /* 0x000002000eff7812 */ /* 0x000fe400078ac0ff */
[----:B------:R-:W-:Y:S01]  /*3df0*/  PRMT R30, RZ, 0x5410, RZ ;  /* 0x00005410ff1e7816 */ /* 0x000fe200000000ff */
[----:B------:R3:W2:Y:S01]  /*3e00*/  @!P0 LDG.E R59, desc[UR10][R26.64] ;  /* 0x0000000a1a3b8981 */ /* 0x0006a2000c1e1900 */
[----:B0-----:R-:W-:Y:S02]  /*3e10*/  PRMT R40, RZ, 0x7610, R40 ;  /* 0x00007610ff287816 */ /* 0x001fe40000000028 */
[----:B------:R-:W-:-:S02]  /*3e20*/  ISETP.NE.AND P2, PT, R57, RZ, PT ;  /* 0x000000ff3900720c */ /* 0x000fc40003f45270 */
[C---:B------:R-:W-:Y:S02]  /*3e30*/  @!P1 PRMT R40, R21.reuse, 0x7610, R40 ;  /* 0x0000761015289816 */ /* 0x040fe40000000028 */
[C---:B------:R-:W-:Y:S02]  /*3e40*/  @!P1 PRMT R35, R21.reuse, 0x7632, R35 ;  /* 0x0000763215239816 */ /* 0x040fe40000000023 */
[----:B-1----:R-:W-:Y:S02]  /*3e50*/  PRMT R21, R21, 0x5410, RZ ;  /* 0x0000541015157816 */ /* 0x002fe400000000ff */
[----:B---3--:R-:W-:Y:S02]  /*3e60*/  PRMT R27, RZ, 0x7610, R27 ;  /* 0x00007610ff1b7816 */ /* 0x008fe4000000001b */
[----:B------:R-:W-:Y:S01]  /*3e70*/  @!P4 PRMT R30, R30, 0x5410, R10 ;  /* 0x000054101e1ec816 */ /* 0x000fe2000000000a */
[----:B------:R0:W-:Y:S01]  /*3e80*/  STL [R1+0x3c], R25 ;  /* 0x00003c1901007387 */ /* 0x0001e20000100800 */
[----:B------:R-:W-:-:S02]  /*3e90*/  ISETP.NE.AND P1, PT, R42, RZ, PT ;  /* 0x000000ff2a00720c */ /* 0x000fc40003f25270 */
[----:B------:R-:W-:Y:S02]  /*3ea0*/  @!P4 PRMT R27, R11, 0x7610, R27 ;  /* 0x000076100b1bc816 */ /* 0x000fe4000000001b */
[----:B------:R-:W-:Y:S02]  /*3eb0*/  @!P4 PRMT R21, R21, 0x7610, R11 ;  /* 0x000076101515c816 */ /* 0x000fe4000000000b */
[----:B------:R-:W-:Y:S02]  /*3ec0*/  @!P4 PRMT R30, R10, 0x7632, R30 ;  /* 0x000076320a1ec816 */ /* 0x000fe4000000001e */
[----:B------:R-:W-:Y:S02]  /*3ed0*/  PRMT R28, R28, 0x5410, RZ ;  /* 0x000054101c1c7816 */ /* 0x000fe400000000ff */
[----:B0-----:R-:W-:Y:S02]  /*3ee0*/  PRMT R25, RZ, 0x7610, R25 ;  /* 0x00007610ff197816 */ /* 0x001fe40000000019 */
[----:B------:R-:W-:Y:S01]  /*3ef0*/  PRMT R29, RZ, 0x7610, R29 ;  /* 0x00007610ff1d7816 */ /* 0x000fe2000000001d */
[----:B------:R0:W-:Y:S01]  /*3f00*/  STL [R1+0xbc], R20 ;  /* 0x0000bc1401007387 */ /* 0x0001e20000100800 */
[----:B------:R-:W-:-:S02]  /*3f10*/  PRMT R42, R42, 0x5410, RZ ;  /* 0x000054102a2a7816 */ /* 0x000fc400000000ff */
[----:B------:R-:W-:Y:S01]  /*3f20*/  LOP3.LUT P4, RZ, R14, 0x80, RZ, 0xc0, !PT ;  /* 0x000000800eff7812 */ /* 0x000fe2000788c0ff */
[----:B------:R1:W-:Y:S01]  /*3f30*/  STL [R1+0x40], R18 ;  /* 0x0000401201007387 */ /* 0x0003e20000100800 */
[----:B------:R-:W-:Y:S02]  /*3f40*/  PRMT R26, R26, 0x5410, RZ ;  /* 0x000054101a1a7816 */ /* 0x000fe400000000ff */
[----:B------:R-:W-:Y:S01]  /*3f50*/  @!P5 PRMT R25, R15, 0x7610, R25 ;  /* 0x000076100f19d816 */ /* 0x000fe20000000019 */
[----:B------:R3:W-:Y:S01]  /*3f60*/  STL [R1+0xc0], R16 ;  /* 0x0000c01001007387 */ /* 0x0007e20000100800 */
[----:B------:R-:W-:Y:S02]  /*3f70*/  @!P5 PRMT R28, R28, 0x7610, R15 ;  /* 0x000076101c1cd816 */ /* 0x000fe4000000000f */
[----:B------:R-:W-:Y:S01]  /*3f80*/  @!P5 PRMT R29, R12, 0x7610, R29 ;  /* 0x000076100c1dd816 */ /* 0x000fe2000000001d */
[----:B------:R-:W-:Y:S01]  /*3f90*/  STL [R1+0xc4], R13 ;  /* 0x0000c40d01007387 */ /* 0x000fe20000100800 */
[----:B------:R-:W-:-:S02]  /*3fa0*/  @!P5 PRMT R42, R42, 0x7610, R12 ;  /* 0x000076102a2ad816 */ /* 0x000fc4000000000c */
[----:B------:R-:W-:Y:S01]  /*3fb0*/  LOP3.LUT P5, RZ, R14, 0x40, RZ, 0xc0, !PT ;  /* 0x000000400eff7812 */ /* 0x000fe200078ac0ff */
[----:B------:R-:W-:Y:S01]  /*3fc0*/  STL [R1+0xcc], R12 ;  /* 0x0000cc0c01007387 */ /* 0x000fe20000100800 */
[----:B------:R-:W-:Y:S02]  /*3fd0*/  @!P2 PRMT R26, R26, 0x7610, R7 ;  /* 0x000076101a1aa816 */ /* 0x000fe40000000007 */
[----:B0-----:R-:W-:Y:S01]  /*3fe0*/  PRMT R20, RZ, 0x7610, R20 ;  /* 0x00007610ff147816 */ /* 0x001fe20000000014 */
[----:B------:R-:W-:Y:S01]  /*3ff0*/  STL [R1+0x44], R22 ;  /* 0x0000441601007387 */ /* 0x000fe20000100800 */
[----:B------:R-:W-:Y:S02]  /*4000*/  PRMT R28, RZ, 0x7610, R28 ;  /* 0x00007610ff1c7816 */ /* 0x000fe4000000001c */
[----:B------:R-:W-:Y:S01]  /*4010*/  PRMT R27, R27, 0x5410, RZ ;  /* 0x000054101b1b7816 */ /* 0x000fe200000000ff */
[----:B------:R-:W-:Y:S01]  /*4020*/  STL [R1+0x34], R41 ;  /* 0x0000342901007387 */ /* 0x000fe20000100800 */
[----:B-1----:R-:W-:-:S02]  /*4030*/  PRMT R18, RZ, 0x7610, R18 ;  /* 0x00007610ff127816 */ /* 0x002fc40000000012 */
[----:B------:R-:W-:Y:S01]  /*4040*/  PRMT R26, RZ, 0x7610, R26 ;  /* 0x00007610ff1a7816 */ /* 0x000fe2000000001a */
[----:B------:R-:W-:Y:S01]  /*4050*/  STL [R1+0x50], R0 ;  /* 0x0000500001007387 */ /* 0x000fe20000100800 */
[----:B------:R-:W-:Y:S02]  /*4060*/  PRMT R25, R25, 0x5410, RZ ;  /* 0x0000541019197816 */ /* 0x000fe400000000ff */
[----:B------:R-:W-:Y:S01]  /*4070*/  PRMT R42, RZ, 0x7610, R42 ;  /* 0x00007610ff2a7816 */ /* 0x000fe2000000002a */
[----:B------:R-:W-:Y:S01]  /*4080*/  STL [R1+0x48], R11 ;  /* 0x0000480b01007387 */ /* 0x000fe20000100800 */
[C---:B------:R-:W-:Y:S02]  /*4090*/  @!P2 PRMT R20, R0.reuse, 0x7610, R20 ;  /* 0x000076100014a816 */ /* 0x040fe40000000014 */
[----:B------:R-:W-:Y:S01]  /*40a0*/  @!P2 PRMT R28, R0, 0x7632, R28 ;  /* 0x00007632001ca816 */ /* 0x000fe2000000001c */
[----:B------:R-:W-:Y:S01]  /*40b0*/  STL [R1+0xc8], R10 ;  /* 0x0000c80a01007387 */ /* 0x000fe20000100800 */
[----:B------:R-:W-:-:S02]  /*40c0*/  @!P2 PRMT R27, R27, 0x5410, R7 ;  /* 0x000054101b1ba816 */ /* 0x000fc40000000007 */
[----:B------:R-:W-:Y:S01]  /*40d0*/  ISETP.NE.AND P2, PT, R24, RZ, PT ;  /* 0x000000ff1800720c */ /* 0x000fe20003f45270 */
[----:B------:R-:W-:Y:S01]  /*40e0*/  STL [R1+0xd0], R7 ;  /* 0x0000d00701007387 */ /* 0x000fe20000100800 */
[C---:B------:R-:W-:Y:S02]  /*40f0*/  @!P4 PRMT R18, R6.reuse, 0x7610, R18 ;  /* 0x000076100612c816 */ /* 0x040fe40000000012 */
[----:B------:R-:W-:Y:S01]  /*4100*/  @!P4 PRMT R26, R6, 0x7632, R26 ;  /* 0x00007632061ac816 */ /* 0x000fe2000000001a */
[----:B------:R0:W-:Y:S01]  /*4110*/  STL [R1+0x54], R6 ;  /* 0x0000540601007387 */ /* 0x0001e20000100800 */
[----:B------:R-:W-:Y:S02]  /*4120*/  @!P4 PRMT R25, R25, 0x5410, R4 ;  /* 0x000054101919c816 */ /* 0x000fe40000000004 */
[----:B------:R-:W-:Y:S01]  /*4130*/  @!P4 PRMT R42, R4, 0x7632, R42 ;  /* 0x00007632042ac816 */ /* 0x000fe2000000002a */
[----:B------:R-:W-:Y:S01]  /*4140*/  STL [R1+0xa8], R61 ;  /* 0x0000a83d01007387 */ /* 0x000fe20000100800 */
[----:B------:R-:W-:-:S02]  /*4150*/  PRMT R24, RZ, 0x5410, RZ ;  /* 0x00005410ff187816 */ /* 0x000fc400000000ff */
[----:B------:R-:W-:Y:S01]  /*4160*/  LOP3.LUT P4, RZ, R14, 0x10, RZ, 0xc0, !PT ;  /* 0x000000100eff7812 */ /* 0x000fe2000788c0ff */
[----:B------:R1:W-:Y:S01]  /*4170*/  STL [R1+0x2c], R60 ;  /* 0x00002c3c01007387 */ /* 0x0003e20000100800 */
[----:B---3--:R-:W-:Y:S01]  /*4180*/  PRMT R16, R16, 0x5410, RZ ;  /* 0x0000541010107816 */ /* 0x008fe200000000ff */
[----:B0-----:R-:W0:Y:S01]  /*4190*/  LDC.64 R6, c[0x0][0x3a8] ;  /* 0x0000ea00ff067b82 */ /* 0x001e220000000a00 */
[----:B------:R-:W-:Y:S01]  /*41a0*/  PRMT R23, RZ, 0x7610, R23 ;  /* 0x00007610ff177816 */ /* 0x000fe20000000017 */
[----:B------:R3:W-:Y:S01]  /*41b0*/  STL [R1+0x4c], R15 ;  /* 0x00004c0f01007387 */ /* 0x0007e20000100800 */
[--C-:B------:R-:W-:Y:S02]  /*41c0*/  @!P5 PRMT R24, R24, 0x7610, R2.reuse ;  /* 0x000076101818d816 */ /* 0x100fe40000000002 */
[----:B------:R-:W-:Y:S01]  /*41d0*/  @!P5 PRMT R16, R16, 0x5410, R2 ;  /* 0x000054101010d816 */ /* 0x000fe20000000002 */
[----:B------:R3:W-:Y:S01]  /*41e0*/  STL [R1+0x58], R2 ;  /* 0x0000580201007387 */ /* 0x0007e20000100800 */
[----:B------:R-:W-:-:S02]  /*41f0*/  @!P5 PRMT R24, R3, 0x7610, R24 ;  /* 0x000076100318d816 */ /* 0x000fc40000000018 */
[----:B------:R-:W-:Y:S01]  /*4200*/  @!P5 PRMT R23, R3, 0x7632, R23 ;  /* 0x000076320317d816 */ /* 0x000fe20000000017 */
[----:B------:R-:W-:Y:S01]  /*4210*/  UIMAD.WIDE UR6, UR8, 0x8, UR6 ;  /* 0x00000008080678a5 */ /* 0x000fe2000f8e0206 */
[C---:B------:R-:W-:Y:S01]  /*4220*/  LOP3.LUT P5, RZ, R14.reuse, 0x4, RZ, 0xc0, !PT ;  /* 0x000000040eff7812 */ /* 0x040fe200078ac0ff */
[----:B------:R3:W3:Y:S01]  /*4230*/  @!P1 LDG.E R64, desc[UR10][R48.64] ;  /* 0x0000000a30409981 */ /* 0x0006e2000c1e1900 */
[----:B------:R-:W-:Y:S02]  /*4240*/  PRMT R14, R14, 0x5410, RZ ;  /* 0x000054100e0e7816 */ /* 0x000fe400000000ff */
[----:B------:R-:W-:Y:S02]  /*4250*/  PRMT R13, RZ, 0x7610, R13 ;  /* 0x00007610ff0d7816 */ /* 0x000fe4000000000d */
[----:B------:R-:W-:Y:S02]  /*4260*/  @!P3 PRMT R14, R14, 0x5410, R75 ;  /* 0x000054100e0eb816 */ /* 0x000fe4000000004b */
[----:B------:R-:W-:-:S02]  /*4270*/  @!P4 PRMT R13, R73, 0x7610, R13 ;  /* 0x00007610490dc816 */ /* 0x000fc4000000000d */
[----:B------:R-:W-:Y:S02]  /*4280*/  PRMT R9, RZ, 0x7610, R9 ;  /* 0x00007610ff097816 */ /* 0x000fe40000000009 */
[----:B------:R-:W-:Y:S02]  /*4290*/  PRMT R14, RZ, 0x7610, R14 ;  /* 0x00007610ff0e7816 */ /* 0x000fe4000000000e */
[----:B------:R-:W-:Y:S02]  /*42a0*/  PRMT R13, R13, 0x5410, RZ ;  /* 0x000054100d0d7816 */ /* 0x000fe400000000ff */
[----:B------:R-:W-:Y:S02]  /*42b0*/  PRMT R12, R12, 0x5410, RZ ;  /* 0x000054100c0c7816 */ /* 0x000fe400000000ff */
[C---:B----4-:R-:W-:Y:S02]  /*42c0*/  @!P6 PRMT R9, R46.reuse, 0x7610, R9 ;  /* 0x000076102e09e816 */ /* 0x050fe40000000009 */
[----:B------:R-:W-:-:S02]  /*42d0*/  @!P6 PRMT R14, R46, 0x7632, R14 ;  /* 0x000076322e0ee816 */ /* 0x000fc4000000000e */
[--C-:B------:R-:W-:Y:S02]  /*42e0*/  @!P6 PRMT R13, R13, 0x5410, R47.reuse ;  /* 0x000054100d0de816 */ /* 0x100fe4000000002f */
[----:B------:R-:W-:Y:S02]  /*42f0*/  @!P6 PRMT R12, R12, 0x7610, R47 ;  /* 0x000076100c0ce816 */ /* 0x000fe4000000002f */
[----:B------:R-:W-:Y:S02]  /*4300*/  ISETP.NE.AND P6, PT, R5, RZ, PT ;  /* 0x000000ff0500720c */ /* 0x000fe40003fc5270 */
[----:B------:R-:W4:Y:S01]  /*4310*/  S2R R5, SR_TID.X ;  /* 0x0000000000057919 */ /* 0x000f220000002100 */
[----:B------:R-:W-:Y:S02]  /*4320*/  PRMT R22, RZ, 0x5410, RZ ;  /* 0x00005410ff167816 */ /* 0x000fe400000000ff */
[----:B------:R-:W-:Y:S02]  /*4330*/  PRMT R41, R41, 0x5410, RZ ;  /* 0x0000541029297816 */ /* 0x000fe400000000ff */
[----:B------:R-:W-:-:S02]  /*4340*/  @!P3 PRMT R22, R22, 0x7610, R75 ;  /* 0x000076101616b816 */ /* 0x000fc4000000004b */
[----:B------:R-:W-:Y:S02]  /*4350*/  @!P3 PRMT R41, R41, 0x7610, R74 ;  /* 0x000076102929b816 */ /* 0x000fe4000000004a */
[----:B------:R-:W-:Y:S02]  /*4360*/  @!P3 PRMT R22, R74, 0x7610, R22 ;  /* 0x000076104a16b816 */ /* 0x000fe40000000016 */
[C---:B------:R-:W-:Y:S02]  /*4370*/  ISETP.NE.AND P3, PT, R19.reuse, RZ, PT ;  /* 0x000000ff1300720c */ /* 0x040fe40003f65270 */
[----:B------:R-:W-:Y:S02]  /*4380*/  PRMT R21, RZ, 0x7610, R21 ;  /* 0x00007610ff157816 */ /* 0x000fe40000000015 */
[----:B------:R-:W-:Y:S02]  /*4390*/  PRMT R20, R20, 0x5410, RZ ;  /* 0x0000541014147816 */ /* 0x000fe400000000ff */
[----:B------:R-:W-:-:S02]  /*43a0*/  PRMT R19, R19, 0x5410, RZ ;  /* 0x0000541013137816 */ /* 0x000fc400000000ff */
[----:B------:R-:W-:Y:S02]  /*43b0*/  @!P4 PRMT R21, R73, 0x7632, R21 ;  /* 0x000076324915c816 */ /* 0x000fe40000000015 */
[--C-:B------:R-:W-:Y:S02]  /*43c0*/  @!P4 PRMT R20, R20, 0x5410, R69.reuse ;  /* 0x000054101414c816 */ /* 0x100fe40000000045 */
[----:B------:R-:W-:Y:S02]  /*43d0*/  @!P4 PRMT R19, R19, 0x7610, R69 ;  /* 0x000076101313c816 */ /* 0x000fe40000000045 */
[----:B------:R-:W-:Y:S02]  /*43e0*/  ISETP.NE.AND P4, PT, R51, RZ, PT ;  /* 0x000000ff3300720c */ /* 0x000fe40003f85270 */
[----:B----4-:R-:W-:Y:S02]  /*43f0*/  LOP3.LUT R0, R5, 0xffff, RZ, 0xc0, !PT ;  /* 0x0000ffff05007812 */ /* 0x010fe400078ec0ff */
[----:B------:R-:W-:-:S03]  /*4400*/  PRMT R11, RZ, 0x7610, R11 ;  /* 0x00007610ff0b7816 */ /* 0x000fc6000000000b */
[----:B------:R-:W-:Y:S01]  /*4410*/  IMAD R0, R0, 0x445, RZ ;  /* 0x0000044500007824 */ /* 0x000fe200078e02ff */
[----:B------:R-:W-:Y:S02]  /*4420*/  PRMT R19, RZ, 0x7610, R19 ;  /* 0x00007610ff137816 */ /* 0x000fe40000000013 */
[----:B------:R-:W-:Y:S02]  /*4430*/  PRMT R18, R18, 0x5410, RZ ;  /* 0x0000541012127816 */ /* 0x000fe400000000ff */
[----:B------:R-:W-:Y:S02]  /*4440*/  PRMT R41, RZ, 0x7610, R41 ;  /* 0x00007610ff297816 */ /* 0x000fe40000000029 */
[----:B------:R-:W-:Y:S02]  /*4450*/  SHF.R.U32.HI R0, RZ, 0x10, R0 ;  /* 0x00000010ff007819 */ /* 0x000fe40000011600 */
[C---:B------:R-:W-:Y:S02]  /*4460*/  @!P4 PRMT R11, R45.reuse, 0x7610, R11 ;  /* 0x000076102d0bc816 */ /* 0x040fe4000000000b */
[----:B------:R-:W-:-:S02]  /*4470*/  @!P4 PRMT R19, R45, 0x7632, R19 ;  /* 0x000076322d13c816 */ /* 0x000fc40000000013 */
[----:B------:R-:W-:Y:S02]  /*4480*/  @!P4 PRMT R18, R18, 0x5410, R44 ;  /* 0x000054101212c816 */ /* 0x000fe4000000002c */
[----:B------:R-:W-:Y:S02]  /*4490*/  @!P4 PRMT R41, R44, 0x7632, R41 ;  /* 0x000076322c29c816 */ /* 0x000fe40000000029 */
[----:B------:R-:W-:Y:S02]  /*44a0*/  ISETP.NE.AND P4, PT, R17, RZ, PT ;  /* 0x000000ff1100720c */ /* 0x000fe40003f85270 */
[----:B------:R-:W-:Y:S02]  /*44b0*/  PRMT R17, RZ, 0x5410, RZ ;  /* 0x00005410ff117816 */ /* 0x000fe400000000ff */
[----:B------:R-:W-:Y:S02]  /*44c0*/  PRMT R0, R0, 0x9910, RZ ;  /* 0x0000991000007816 */ /* 0x000fe400000000ff */
[----:B------:R-:W-:-:S02]  /*44d0*/  PRMT R10, R10, 0x5410, RZ ;  /* 0x000054100a0a7816 */ /* 0x000fc400000000ff */
[----:B------:R-:W-:Y:S01]  /*44e0*/  PRMT R16, RZ, 0x7610, R16 ;  /* 0x00007610ff107816 */ /* 0x000fe20000000010 */
[----:B------:R-:W-:Y:S01]  /*44f0*/  IMAD R0, R0, 0x3c, RZ ;  /* 0x0000003c00007824 */ /* 0x000fe200078e02ff */
[--C-:B------:R-:W-:Y:S02]  /*4500*/  @!P5 PRMT R17, R17, 0x7610, R68.reuse ;  /* 0x000076101111d816 */ /* 0x100fe40000000044 */
[----:B------:R-:W-:Y:S02]  /*4510*/  @!P5 PRMT R10, R10, 0x5410, R68 ;  /* 0x000054100a0ad816 */ /* 0x000fe40000000044 */
[----:B-1----:R-:W-:Y:S02]  /*4520*/  CS2R R60, SRZ ;  /* 0x00000000003c7805 */ /* 0x002fe4000001ff00 */
[----:B--2---:R-:W-:Y:S02]  /*4530*/  @!P5 PRMT R17, R67, 0x7610, R17 ;  /* 0x000076104311d816 */ /* 0x004fe40000000011 */
[----:B---3--:R-:W-:-:S02]  /*4540*/  PRMT R15, RZ, 0x5410, RZ ;  /* 0x00005410ff0f7816 */ /* 0x008fc400000000ff */
[----:B------:R-:W-:Y:S01]  /*4550*/  PRMT R40, R40, 0x5410, RZ ;  /* 0x0000541028287816 */ /* 0x000fe200000000ff */
[----:B------:R-:W2:Y:S01]  /*4560*/  @!P0 LDG.E R60, desc[UR10][R112.64] ;  /* 0x0000000a703c8981 */ /* 0x000ea2000c1e1900 */
[----:B------:R-:W-:Y:S02]  /*4570*/  @!P5 PRMT R16, R67, 0x7632, R16 ;  /* 0x000076324310d816 */ /* 0x000fe40000000010 */
[----:B------:R-:W-:Y:S02]  /*4580*/  ISETP.NE.AND P5, PT, R56, RZ, PT ;  /* 0x000000ff3800720c */ /* 0x000fe40003fa5270 */
[----:B------:R-:W-:Y:S02]  /*4590*/  MOV R2, UR13 ;  /* 0x0000000d00027c02 */ /* 0x000fe40008000f00 */
[----:B------:R-:W-:Y:S02]  /*45a0*/  CS2R R48, SRZ ;  /* 0x0000000000307805 */ /* 0x000fe4000001ff00 */
[----:B------:R-:W-:-:S02]  /*45b0*/  IADD3 R0, PT, PT, RZ, -R0, RZ ;  /* 0x80000000ff007210 */ /* 0x000fc40007ffe0ff */
[----:B------:R-:W-:Y:S01]  /*45c0*/  MOV R57, RZ ;  /* 0x000000ff00397202 */ /* 0x000fe20000000f00 */
[----:B------:R-:W-:Y:S01]  /*45d0*/  HFMA2 R51, -RZ, RZ, 0, 0 ;  /* 0x00000000ff337431 */ /* 0x000fe200000001ff */
[----:B------:R-:W-:Y:S01]  /*45e0*/  PRMT R0, R0, 0x7710, RZ ;  /* 0x0000771000007816 */ /* 0x000fe200000000ff */
[----:B------:R-:W3:Y:S03]  /*45f0*/  @!P4 LDG.E R58, desc[UR10][R100.64] ;  /* 0x0000000a643ac981 */ /* 0x000ee6000c1e1900 */
[----:B------:R-:W-:Y:S02]  /*4600*/  IADD3 R0, PT, PT, R0, R5, RZ ;  /* 0x0000000500007210 */ /* 0x000fe40007ffe0ff */
[----:B------:R-:W-:Y:S01]  /*4610*/  PRMT R10, RZ, 0x7610, R10 ;  /* 0x00007610ff0a7816 */ /* 0x000fe2000000000a */
[----:B------:R-:W-:Y:S01]  /*4620*/  HFMA2 R56, -RZ, RZ, 0, 0 ;  /* 0x00000000ff387431 */ /* 0x000fe200000001ff */
[----:B------:R-:W-:Y:S01]  /*4630*/  @!P5 PRMT R15, R15, 0x7610, R66 ;  /* 0x000076100f0fd816 */ /* 0x000fe20000000042 */
[----:B------:R-:W4:Y:S01]  /*4640*/  @!P2 LDG.E R48, desc[UR10][R108.64] ;  /* 0x0000000a6c30a981 */ /* 0x000f22000c1e1900 */
[----:B------:R-:W-:-:S02]  /*4650*/  SHF.L.U32 R0, R0, 0x1, RZ ;  /* 0x0000000100007819 */ /* 0x000fc400000006ff */
[----:B------:R-:W-:Y:S01]  /*4660*/  @!P5 PRMT R10, R66, 0x7610, R10 ;  /* 0x00007610420ad816 */ /* 0x000fe2000000000a */
[----:B------:R-:W3:Y:S01]  /*4670*/  @!P2 LDG.E R49, desc[UR10][R106.64] ;  /* 0x0000000a6a31a981 */ /* 0x000ee2000c1e1900 */
[----:B------:R-:W-:Y:S02]  /*4680*/  @!P5 PRMT R15, R65, 0x7610, R15 ;  /* 0x00007610410fd816 */ /* 0x000fe4000000000f */
[----:B------:R-:W-:Y:S01]  /*4690*/  @!P5 PRMT R40, R40, 0x7610, R65 ;  /* 0x000076102828d816 */ /* 0x000fe20000000041 */
[----:B------:R-:W3:Y:S01]  /*46a0*/  @!P1 LDG.E R61, desc[UR10][R110.64] ;  /* 0x0000000a6e3d9981 */ /* 0x000ee2000c1e1900 */
[----:B------:R-:W-:Y:S02]  /*46b0*/  LOP3.LUT R0, R0, 0xffff, RZ, 0xc0, !PT ;  /* 0x0000ffff00007812 */ /* 0x000fe400078ec0ff */
[----:B------:R-:W-:Y:S01]  /*46c0*/  ISETP.NE.AND P5, PT, R53, RZ, PT ;  /* 0x000000ff3500720c */ /* 0x000fe20003fa5270 */
[----:B------:R-:W3:Y:S01]  /*46d0*/  @!P4 LDG.E R57, desc[UR10][R98.64] ;  /* 0x0000000a6239c981 */ /* 0x000ee2000c1e1900 */
[----:B------:R-:W-:Y:S01]  /*46e0*/  MOV R53, RZ ;  /* 0x000000ff00357202 */ /* 0x000fe20000000f00 */
[----:B------:R-:W-:Y:S01]  /*46f0*/  IMAD R2, R2, 0x78, R0 ;  /* 0x0000007802027824 */ /* 0x000fe200078e0200 */
[----:B------:R-:W-:Y:S01]  /*4700*/  MOV R50, RZ ;  /* 0x000000ff00327202 */ /* 0x000fe20000000f00 */
[----:B------:R-:W3:Y:S04]  /*4710*/  @!P3 LDG.E R51, desc[UR10][R102.64] ;  /* 0x0000000a6633b981 */ /* 0x000ee8000c1e1900 */
[----:B------:R0:W3:Y:S04]  /*4720*/  @!P6 LDG.E R53, desc[UR10][R88.64] ;  /* 0x0000000a5835e981 */ /* 0x0000e8000c1e1900 */
[----:B------:R1:W3:Y:S04]  /*4730*/  @!P5 LDG.E R56, desc[UR10][R54.64] ;  /* 0x0000000a3638d981 */ /* 0x0002e8000c1e1900 */
[----:B------:R-:W3:Y:S01]  /*4740*/  @!P3 LDG.E R50, desc[UR10][R104.64] ;  /* 0x0000000a6832b981 */ /* 0x000ee2000c1e1900 */
[----:B0-----:R-:W-:Y:S01]  /*4750*/  IMAD.WIDE R88, R2, 0x4, R6 ;  /* 0x0000000402587825 */ /* 0x001fe200078e0206 */
[----:B------:R-:W-:-:S02]  /*4760*/  MOV R6, UR6 ;  /* 0x0000000600067c02 */ /* 0x000fc40008000f00 */
[----:B------:R-:W-:-:S06]  /*4770*/  MOV R7, UR7 ;  /* 0x0000000700077c02 */ /* 0x000fcc0008000f00 */
[----:B------:R-:W4:Y:S01]  /*4780*/  LDG.E.64 R6, desc[UR10][R6.64] ;  /* 0x0000000a06067981 */ /* 0x000f22000c1e1b00 */
[----:B-1----:R-:W-:-:S06]  /*4790*/  CS2R R54, SRZ ;  /* 0x0000000000367805 */ /* 0x002fcc000001ff00 */
[----:B------:R-:W3:Y:S04]  /*47a0*/  @!P5 LDG.E R55, desc[UR10][R96.64] ;  /* 0x0000000a6037d981 */ /* 0x000ee8000c1e1900 */
[----:B------:R-:W3:Y:S01]  /*47b0*/  @!P6 LDG.E R54, desc[UR10][R94.64] ;  /* 0x0000000a5e36e981 */ /* 0x000ee2000c1e1900 */
[----:B------:R-:W-:Y:S02]  /*47c0*/  PRMT R8, RZ, 0x7610, R8 ;  /* 0x00007610ff087816 */ /* 0x000fe40000000008 */
[----:B------:R-:W-:Y:S02]  /*47d0*/  PRMT R12, RZ, 0x7610, R12 ;  /* 0x00007610ff0c7816 */ /* 0x000fe4000000000c */
[----:B------:R-:W-:Y:S02]  /*47e0*/  PRMT R11, R11, 0x5410, RZ ;  /* 0x000054100b0b7816 */ /* 0x000fe400000000ff */
[----:B------:R-:W-:Y:S01]  /*47f0*/  PRMT R35, R35, 0x5410, RZ ;  /* 0x0000541023237816 */ /* 0x000fe200000000ff */
[----:B------:R-:W-:Y:S01]  /*4800*/  STL [R1+0xd4], R4 ;  /* 0x0000d40401007387 */ /* 0x000fe20000100800 */
[----:B------:R-:W-:-:S02]  /*4810*/  @!P0 PRMT R8, R59, 0x7610, R8 ;  /* 0x000076103b088816 */ /* 0x000fc40000000008 */
[----:B------:R-:W-:Y:S01]  /*4820*/  @!P0 PRMT R12, R59, 0x7632, R12 ;  /* 0x000076323b0c8816 */ /* 0x000fe2000000000c */
[----:B------:R-:W-:Y:S04]  /*4830*/  STL [R1+0xd8], R3 ;  /* 0x0000d80301007387 */ /* 0x000fe80000100800 */
[----:B------:R0:W-:Y:S04]  /*4840*/  STL [R1+0x70], R46 ;  /* 0x0000702e01007387 */ /* 0x0001e80000100800 */
[----:B------:R1:W-:Y:S01]  /*4850*/  STL [R1+0xf0], R47 ;  /* 0x0000f02f01007387 */ /* 0x0003e20000100800 */
[----:B0-----:R-:W-:-:S02]  /*4860*/  PRMT R46, RZ, 0x5410, RZ ;  /* 0x00005410ff2e7816 */ /* 0x001fc400000000ff */
[----:B-1----:R-:W-:Y:S01]  /*4870*/  PRMT R47, RZ, 0x5410, RZ ;  /* 0x00005410ff2f7816 */ /* 0x002fe200000000ff */
        /* <DEDUP_REMOVED lines=9> */
[----:B------:R-:W-:Y:S01]  /*4910*/  UISETP.NE.AND UP1, UPT, UR9, URZ, UPT ;  /* 0x000000ff0900728c */ /* 0x000fe2000bf25270 */
[----:B------:R-:W-:-:S02]  /*4920*/  PRMT R87, RZ, 0x5410, RZ ;  /* 0x00005410ff577816 */ /* 0x000fc400000000ff */
[----:B------:R0:W-:Y:S01]  /*4930*/  STL [R1+0x64], R45 ;  /* 0x0000642d01007387 */ /* 0x0001e20000100800 */
[----:B------:R-:W-:-:S03]  /*4940*/  PRMT R90, RZ, 0x5410, RZ ;  /* 0x00005410ff5a7816 */ /* 0x000fc600000000ff */
[----:B------:R1:W-:Y:S01]  /*4950*/  STL [R1+0xe4], R44 ;  /* 0x0000e42c01007387 */ /* 0x0003e20000100800 */
[----:B0-----:R-:W-:Y:S02]  /*4960*/  PRMT R45, RZ, 0x5410, RZ ;  /* 0x00005410ff2d7816 */ /* 0x001fe400000000ff */
[----:B-1----:R-:W-:Y:S01]  /*4970*/  PRMT R44, RZ, 0x5410, RZ ;  /* 0x00005410ff2c7816 */ /* 0x002fe200000000ff */
[----:B------:R-:W-:Y:S01]  /*4980*/  STL [R1+0xf8], R64 ;  /* 0x0000f84001007387 */ /* 0x000fe20000100800 */
[--C-:B--2---:R-:W-:Y:S02]  /*4990*/  @!P0 PRMT R11, R11, 0x5410, R60.reuse ;  /* 0x000054100b0b8816 */ /* 0x104fe4000000003c */
[----:B------:R-:W-:Y:S02]  /*49a0*/  @!P0 PRMT R35, R35, 0x7610, R60 ;  /* 0x0000761023238816 */ /* 0x000fe4000000003c */
[----:B------:R-:W-:-:S13]  /*49b0*/  ISETP.NE.AND P0, PT, RZ, UR9, PT ;  /* 0x00000009ff007c0c */ /* 0x000fda000bf05270 */
[----:B------:R-:W0:Y:S02]  /*49c0*/  @P0 LDC.64 R4, c[0x0][0x3b0] ;  /* 0x0000ec00ff040b82 */ /* 0x000e240000000a00 */
[----:B0-----:R-:W-:Y:S01]  /*49d0*/  @P0 IMAD.WIDE R4, R2, 0x4, R4 ;  /* 0x0000000402040825 */ /* 0x001fe200078e0204 */
[----:B------:R-:W-:-:S06]  /*49e0*/  CS2R R2, SRZ ;  /* 0x0000000000027805 */ /* 0x000fcc000001ff00 */
[----:B------:R-:W5:Y:S01]  /*49f0*/  @P0 LDG.E.64 R2, desc[UR10][R4.64] ;  /* 0x0000000a04020981 */ /* 0x000f62000c1e1b00 */
[----:B----4-:R-:W-:-:S03]  /*4a00*/  R2UR UR28, R6 ;  /* 0x00000000061c72ca */ /* 0x010fc600000e0000 */
[----:B------:R-:W-:Y:S01]  /*4a10*/  STL [R1+0xf4], R60 ;  /* 0x0000f43c01007387 */ /* 0x000fe20000100800 */
[----:B------:R-:W-:Y:S02]  /*4a20*/  @!P2 PRMT R46, R48, 0x7610, R46 ;  /* 0x00007610302ea816 */ /* 0x000fe4000000002e */
[----:B---3--:R-:W-:Y:S01]  /*4a30*/  @!P2 PRMT R47, R49, 0x7610, R47 ;  /* 0x00007610312fa816 */ /* 0x008fe2000000002f */
[----:B------:R-:W-:Y:S04]  /*4a40*/  STL [R1+0x78], R61 ;  /* 0x0000783d01007387 */ /* 0x000fe80000100800 */
[----:B------:R-:W-:Y:S02]  /*4a50*/  STL [R1+0x84], R58 ;  /* 0x0000843a01007387 */ /* 0x000fe40000100800 */
[----:B------:R-:W-:-:S02]  /*4a60*/  MOV R6, UR28 ;  /* 0x0000001c00067c02 */ /* 0x000fc40008000f00 */
[----:B------:R-:W-:Y:S03]  /*4a70*/  STL [R1+0x104], R57 ;  /* 0x0001043901007387 */ /* 0x000fe60000100800 */
[----:B------:R-:W-:Y:S01]  /*4a80*/  FFMA.FTZ R7, -R6, UR28, R7 ;  /* 0x0000001c06077c23 */ /* 0x000fe20008010107 */
[----:B------:R-:W-:Y:S04]  /*4a90*/  STL [R1+0x88], R56 ;  /* 0x0000883801007387 */ /* 0x000fe80000100800 */
[----:B------:R-:W-:Y:S01]  /*4aa0*/  FSETP.GTU.FTZ.AND P0, PT, R7, RZ, PT ;  /* 0x000000ff0700720b */ /* 0x000fe20003f1c000 */
[----:B------:R-:W-:Y:S04]  /*4ab0*/  STL [R1+0x108], R55 ;  /* 0x0001083701007387 */ /* 0x000fe80000100800 */
[----:B------:R-:W-:Y:S04]  /*4ac0*/  STL [R1+0x8c], R54 ;  /* 0x00008c3601007387 */ /* 0x000fe80000100800 */
[----:B------:R-:W-:Y:S04]  /*4ad0*/  STL [R1+0x10c], R53 ;  /* 0x00010c3501007387 */ /* 0x000fe80000100800 */
[----:B------:R-:W-:Y:S01]  /*4ae0*/  VOTEU.ANY UP0, P0 ;  /* 0x0000000000ff7886 */ /* 0x000fe20000000100 */
[----:B------:R0:W-:Y:S04]  /*4af0*/  STL [R1+0x7c], R48 ;  /* 0x00007c3001007387 */ /* 0x0001e80000100800 */
[----:B------:R-:W1:Y:S01]  /*4b00*/  @UP0 LDCU UR5, c[0x0][0x3c0] ;  /* 0x00007800ff0507ac */ /* 0x000e620008000800 */
[----:B------:R-:W-:Y:S01]  /*4b10*/  PLOP3.LUT P0, PT, PT, PT, UP0, 0x80, 0x8 ;  /* 0x000000000008781c */ /* 0x000fe20003f0f008 */
[----:B------:R2:W-:Y:S01]  /*4b20*/  STL [R1+0xfc], R49 ;  /* 0x0000fc3101007387 */ /* 0x0005e20000100800 */
[----:B------:R-:W-:-:S03]  /*4b30*/  @!P2 PRMT R46, R46, 0x7610, R48 ;  /* 0x000076102e2ea816 */ /* 0x000fc60000000030 */
[----:B------:R3:W5:Y:S08]  /*4b40*/  LDG.E.64 R4, desc[UR10][R88.64] ;  /* 0x0000000a58047981 */ /* 0x000770000c1e1b00 */
[----:B-1----:R-:W-:-:S06]  /*4b50*/  @P0 FADD.FTZ R6, R7, UR5 ;  /* 0x0000000507060e21 */ /* 0x002fcc0008010000 */
[----:B------:R-:W1:Y:S01]  /*4b60*/  @P0 MUFU.RSQ R6, R6 ;  /* 0x0000000600060308 */ /* 0x000e620000001400 */
[----:B------:R-:W-:Y:S02]  /*4b70*/  @!P2 PRMT R47, R47, 0x7610, R49 ;  /* 0x000076102f2fa816 */ /* 0x000fe40000000031 */
[----:B0-----:R-:W-:Y:S02]  /*4b80*/  PRMT R48, RZ, 0x5410, RZ ;  /* 0x00005410ff307816 */ /* 0x001fe400000000ff */
[----:B--2---:R-:W-:Y:S02]  /*4b90*/  PRMT R49, RZ, 0x5410, RZ ;  /* 0x00005410ff317816 */ /* 0x004fe400000000ff */
[----:B------:R-:W-:Y:S02]  /*4ba0*/  @!P3 PRMT R48, R50, 0x7610, R48 ;  /* 0x000076103230b816 */ /* 0x000fe40000000030 */
[----:B------:R-:W-:Y:S01]  /*4bb0*/  @!P3 PRMT R49, R51, 0x7610, R49 ;  /* 0x000076103331b816 */ /* 0x000fe20000000031 */
[----:B------:R0:W-:Y:S01]  /*4bc0*/  STL [R1+0x80], R50 ;  /* 0x0000803201007387 */ /* 0x0001e20000100800 */
[----:B------:R-:W-:-:S02]  /*4bd0*/  @!P3 PRMT R48, R48, 0x7610, R50 ;  /* 0x000076103030b816 */ /* 0x000fc40000000032 */
[----:B------:R-:W-:Y:S01]  /*4be0*/  @!P3 PRMT R49, R49, 0x7610, R51 ;  /* 0x000076103131b816 */ /* 0x000fe20000000033 */
[----:B------:R2:W-:Y:S01]  /*4bf0*/  STL [R1+0x100], R51 ;  /* 0x0001003301007387 */ /* 0x0005e20000100800 */
[----:B---3--:R-:W-:Y:S02]  /*4c00*/  PRMT R88, RZ, 0x5410, RZ ;  /* 0x00005410ff587816 */ /* 0x008fe400000000ff */
[----:B-1----:R-:W-:Y:S02]  /*4c10*/  @P0 R2UR UR5, R6 ;  /* 0x00000000060502ca */ /* 0x002fe400000e0000 */
[----:B------:R-:W-:Y:S02]  /*4c20*/  PRMT R89, RZ, 0x5410, RZ ;  /* 0x00005410ff597816 */ /* 0x000fe400000000ff */
[----:B0-----:R-:W-:Y:S02]  /*4c30*/  PRMT R50, RZ, 0x5410, RZ ;  /* 0x00005410ff327816 */ /* 0x001fe400000000ff */
[----:B--2---:R-:W-:-:S02]  /*4c40*/  PRMT R51, RZ, 0x5410, RZ ;  /* 0x00005410ff337816 */ /* 0x004fc400000000ff */
[----:B------:R-:W-:Y:S02]  /*4c50*/  @!P1 PRMT R44, R61, 0x7610, R44 ;  /* 0x000076103d2c9816 */ /* 0x000fe4000000002c */
[----:B------:R-:W-:Y:S02]  /*4c60*/  @!P1 PRMT R45, R64, 0x7610, R45 ;  /* 0x00007610402d9816 */ /* 0x000fe4000000002d */
[----:B------:R-:W-:Y:S02]  /*4c70*/  @!P4 PRMT R50, R58, 0x7610, R50 ;  /* 0x000076103a32c816 */ /* 0x000fe40000000032 */
[----:B------:R-:W-:Y:S02]  /*4c80*/  @!P4 PRMT R51, R57, 0x7610, R51 ;  /* 0x000076103933c816 */ /* 0x000fe40000000033 */
[----:B------:R-:W-:Y:S02]  /*4c90*/  @!P5 PRMT R87, R56, 0x7610, R87 ;  /* 0x000076103857d816 */ /* 0x000fe40000000057 */
[----:B------:R-:W-:-:S02]  /*4ca0*/  @!P5 PRMT R88, R55, 0x7610, R88 ;  /* 0x000076103758d816 */ /* 0x000fc40000000058 */
        /* <DEDUP_REMOVED lines=9> */
[----:B------:R-:W-:Y:S01]  /*4d40*/  @!P6 PRMT R90, R90, 0x7610, R53 ;  /* 0x000076105a5ae816 */ /* 0x000fe20000000035 */
[----:B------:R-:W-:Y:S01]  /*4d50*/  UMOV UR16, 0x3f800000 ;  /* 0x3f80000000107882 */ /* 0x000fe20000000000 */
[----:B------:R-:W-:Y:S01]  /*4d60*/  @UP0 UMOV UR16, UR5 ;  /* 0x0000000500100c82 */ /* 0x000fe20008000000 */
[----:B------:R-:W-:Y:S05]  /*4d70*/  BRA.U UP1, `(.L_x_738) ;  /* 0x0000002501047547 */ /* 0x000fea000b800000 */
[--C-:B------:R-:W-:Y:S02]  /*4d80*/  HADD2.F32 R54, -RZ, R114.reuse.H1_H1 ;  /* 0x30000072ff367230 */ /* 0x100fe40000004100 */
[----:B------:R-:W-:Y:S02]  /*4d90*/  HADD2.F32 R57, -RZ, R93.H1_H1 ;  /* 0x3000005dff397230 */ /* 0x000fe40000004100 */
[----:B------:R-:W-:Y:S02]  /*4da0*/  HADD2.F32 R55, -RZ, R114.H0_H0 ;  /* 0x20000072ff377230 */ /* 0x000fe40000004100 */
[----:B------:R-:W-:Y:S01]  /*4db0*/  FADD.FTZ R54, R54, -UR28 ;  /* 0x8000001c36367e21 */ /* 0x000fe20008010000 */
[----:B------:R-:W-:Y:S02]  /*4dc0*/  HADD2.F32 R58, -RZ, R76.H1_H1 ;  /* 0x3000004cff3a7230 */ /* 0x000fe40000004100 */
[----:B-----5:R-:W-:Y:S01]  /*4dd0*/  FMUL.FTZ R61, R4, R57 ;  /* 0x00000039043d7220 */ /* 0x020fe20000410000 */
[----:B------:R-:W-:-:S02]  /*4de0*/  HADD2.F32 R60, -RZ, R84.H1_H1 ;  /* 0x30000054ff3c7230 */ /* 0x000fc40000004100 */
[----:B------:R-:W-:Y:S01]  /*4df0*/  FMUL.FTZ R54, R54, UR16 ;  /* 0x0000001036367c20 */ /* 0x000fe20008410000 */
[----:B------:R-:W-:Y:S01]  /*4e00*/  FADD.FTZ R55, R55, -UR28 ;  /* 0x8000001c37377e21 */ /* 0x000fe20008010000 */
[----:B------:R-:W-:Y:S01]  /*4e10*/  FADD.FTZ R58, R58, -UR28 ;  /* 0x8000001c3a3a7e21 */ /* 0x000fe20008010000 */
[----:B------:R-:W-:Y:S01]  /*4e20*/  FADD.FTZ R6, RZ, R61 ;  /* 0x0000003dff067221 */ /* 0x000fe20000010000 */
[----:B------:R-:W-:Y:S02]  /*4e30*/  HADD2.F32 R59, -RZ, R76.H0_H0 ;  /* 0x2000004cff3b7230 */ /* 0x000fe40000004100 */
[----:B------:R-:W-:Y:S01]  /*4e40*/  FFMA.FTZ R61, R54, R61, RZ ;  /* 0x0000003d363d7223 */ /* 0x000fe200000100ff */
[----:B------:R-:W-:Y:S02]  /*4e50*/  HADD2.F32 R56, -RZ, R83.H1_H1 ;  /* 0x30000053ff387230 */ /* 0x000fe40000004100 */
[----:B------:R-:W-:Y:S01]  /*4e60*/  FFMA.FTZ R54, R57, R54, RZ ;  /* 0x0000003639367223 */ /* 0x000fe200000100ff */
[----:B------:R-:W-:Y:S01]  /*4e70*/  FMUL.FTZ R7, R5, R60 ;  /* 0x0000003c05077220 */ /* 0x000fe20000410000 */
[----:B------:R-:W-:Y:S01]  /*4e80*/  FMUL.FTZ R55, R55, UR16 ;  /* 0x0000001037377c20 */ /* 0x000fe20008410000 */
[----:B------:R-:W-:Y:S01]  /*4e90*/  FADD.FTZ R57, RZ, R57 ;  /* 0x00000039ff397221 */ /* 0x000fe20000010000 */
[----:B------:R-:W-:Y:S01]  /*4ea0*/  FMUL.FTZ R58, R58, UR16 ;  /* 0x000000103a3a7c20 */ /* 0x000fe20008410000 */
[----:B------:R-:W-:Y:S01]  /*4eb0*/  FADD.FTZ R59, R59, -UR28 ;  /* 0x8000001c3b3b7e21 */ /* 0x000fe20008010000 */
[----:B------:R-:W-:Y:S01]  /*4ec0*/  FADD.FTZ R6, R7, R6 ;  /* 0x0000000607067221 */ /* 0x000fe20000010000 */
[----:B------:R-:W-:Y:S01]  /*4ed0*/  FFMA.FTZ R61, R55, R7, R61 ;  /* 0x00000007373d7223 */ /* 0x000fe2000001003d */
[----:B------:R-:W-:-:S02]  /*4ee0*/  HADD2.F32 R53, -RZ, R84.H0_H0 ;  /* 0x20000054ff357230 */ /* 0x000fc40000004100 */
[C---:B------:R-:W-:Y:S01]  /*4ef0*/  FADD.FTZ R57, R56.reuse, R57 ;  /* 0x0000003938397221 */ /* 0x040fe20000010000 */
[----:B------:R-:W-:Y:S01]  /*4f00*/  FFMA.FTZ R54, R56, R58, R54 ;  /* 0x0000003a38367223 */ /* 0x000fe20000010036 */
[----:B------:R-:W-:Y:S02]  /*4f10*/  HADD2.F32 R7, -RZ, R83.H0_H0 ;  /* 0x20000053ff077230 */ /* 0x000fe40000004100 */
[----:B------:R-:W-:Y:S01]  /*4f20*/  FFMA.FTZ R55, R60, R55, RZ ;  /* 0x000000373c377223 */ /* 0x000fe200000100ff */
[----:B------:R-:W-:Y:S01]  /*4f30*/  FMUL.FTZ R56, R4, R56 ;  /* 0x0000003804387220 */ /* 0x000fe20000410000 */
[----:B------:R-:W-:Y:S01]  /*4f40*/  FADD.FTZ R60, RZ, R60 ;  /* 0x0000003cff3c7221 */ /* 0x000fe20000010000 */
[----:B------:R-:W-:Y:S01]  /*4f50*/  FMUL.FTZ R59, R59, UR16 ;  /* 0x000000103b3b7c20 */ /* 0x000fe20008410000 */
[----:B------:R-:W-:Y:S01]  /*4f60*/  FADD.FTZ R53, R53, -UR28 ;  /* 0x8000001c35357e21 */ /* 0x000fe20008010000 */
[----:B------:R-:W-:Y:S01]  /*4f70*/  FADD.FTZ R6, R6, R56 ;  /* 0x0000003806067221 */ /* 0x000fe20000010000 */
[C---:B------:R-:W-:Y:S01]  /*4f80*/  FADD.FTZ R60, R7.reuse, R60 ;  /* 0x0000003c073c7221 */ /* 0x040fe20000010000 */
[----:B------:R-:W-:Y:S01]  /*4f90*/  FFMA.FTZ R55, R7, R59, R55 ;  /* 0x0000003b07377223 */ /* 0x000fe20000010037 */
[----:B------:R-:W-:Y:S01]  /*4fa0*/  FFMA.FTZ R56, R58, R56, R61 ;  /* 0x000000383a387223 */ /* 0x000fe2000001003d */
[----:B------:R-:W-:Y:S01]  /*4fb0*/  FMUL.FTZ R7, R5, R7 ;  /* 0x0000000705077220 */ /* 0x000fe20000410000 */
[----:B------:R-:W-:-:S02]  /*4fc0*/  HADD2.F32 R58, -RZ, R70.H1_H1 ;  /* 0x30000046ff3a7230 */ /* 0x000fc40000004100 */
[----:B------:R-:W-:Y:S01]  /*4fd0*/  FMUL.FTZ R53, R53, UR16 ;  /* 0x0000001035357c20 */ /* 0x000fe20008410000 */
[--C-:B------:R-:W-:Y:S02]  /*4fe0*/  HADD2.F32 R61, -RZ, R82.reuse.H1_H1 ;  /* 0x30000052ff3d7230 */ /* 0x100fe40000004100 */
[----:B------:R-:W-:Y:S01]  /*4ff0*/  FADD.FTZ R6, R7, R6 ;  /* 0x0000000607067221 */ /* 0x000fe20000010000 */
[----:B------:R-:W-:Y:S01]  /*5000*/  FFMA.FTZ R56, R59, R7, R56 ;  /* 0x000000073b387223 */ /* 0x000fe20000010038 */
[----:B------:R-:W-:Y:S01]  /*5010*/  FMUL.FTZ R7, R4, R58 ;  /* 0x0000003a04077220 */ /* 0x000fe20000410000 */
[----:B------:R-:W-:Y:S01]  /*5020*/  FADD.FTZ R57, R57, R58 ;  /* 0x0000003a39397221 */ /* 0x000fe20000010000 */
[----:B------:R-:W-:Y:S01]  /*5030*/  FFMA.FTZ R58, R58, R53, R54 ;  /* 0x000000353a3a7223 */ /* 0x000fe20000010036 */
[----:B------:R-:W-:Y:S02]  /*5040*/  HADD2.F32 R54, -RZ, R82.H0_H0 ;  /* 0x20000052ff367230 */ /* 0x000fe40000004100 */
[----:B------:R-:W-:Y:S01]  /*5050*/  FADD.FTZ R61, R61, -UR28 ;  /* 0x8000001c3d3d7e21 */ /* 0x000fe20008010000 */
[----:B------:R-:W-:Y:S01]  /*5060*/  FADD.FTZ R6, R6, R7 ;  /* 0x0000000706067221 */ /* 0x000fe20000010000 */
[----:B------:R-:W-:Y:S01]  /*5070*/  FFMA.FTZ R7, R53, R7, R56 ;  /* 0x0000000735077223 */ /* 0x000fe20000010038 */
[----:B------:R-:W-:-:S02]  /*5080*/  HADD2.F32 R56, -RZ, R63.H1_H1 ;  /* 0x3000003fff387230 */ /* 0x000fc40000004100 */
[----:B------:R-:W-:Y:S01]  /*5090*/  FADD.FTZ R54, R54, -UR28 ;  /* 0x8000001c36367e21 */ /* 0x000fe20008010000 */
[----:B------:R-:W-:Y:S01]  /*50a0*/  FMUL.FTZ R61, R61, UR16 ;  /* 0x000000103d3d7c20 */ /* 0x000fe20008410000 */
[--C-:B------:R-:W-:Y:S02]  /*50b0*/  HADD2.F32 R59, -RZ, R62.reuse.H1_H1 ;  /* 0x3000003eff3b7230 */ /* 0x100fe40000004100 */
[----:B------:R-:W-:Y:S01]  /*50c0*/  FMUL.FTZ R54, R54, UR16 ;  /* 0x0000001036367c20 */ /* 0x000fe20008410000 */
[----:B------:R-:W-:Y:S01]  /*50d0*/  FADD.FTZ R60, R60, R56 ;  /* 0x000000383c3c7221 */ /* 0x000fe20000010000 */
[----:B------:R-:W-:Y:S01]  /*50e0*/  FFMA.FTZ R55, R56, R61, R55 ;  /* 0x0000003d38377223 */ /* 0x000fe20000010037 */
[----:B------:R-:W-:Y:S02]  /*50f0*/  HADD2.F32 R53, -RZ, R63.H0_H0 ;  /* 0x2000003fff357230 */ /* 0x000fe40000004100 */
[----:B------:R-:W-:Y:S01]  /*5100*/  FMUL.FTZ R56, R5, R56 ;  /* 0x0000003805387220 */ /* 0x000fe20000410000 */
[----:B------:R-:W-:-:S02]  /*5110*/  HADD2.F32 R62, -RZ, R62.H0_H0 ;  /* 0x2000003eff3e7230 */ /* 0x000fc40000004100 */
[----:B------:R-:W-:Y:S01]  /*5120*/  FADD.FTZ R57, R57, R59 ;  /* 0x0000003b39397221 */ /* 0x000fe20000010000 */
[----:B------:R-:W-:Y:S01]  /*5130*/  FFMA.FTZ R58, R59, R54, R58 ;  /* 0x000000363b3a7223 */ /* 0x000fe2000001003a */
[----:B------:R-:W-:Y:S01]  /*5140*/  FMUL.FTZ R59, R4, R59 ;  /* 0x0000003b043b7220 */ /* 0x000fe20000410000 */
[----:B------:R-:W-:Y:S01]  /*5150*/  FFMA.FTZ R7, R61, R56, R7 ;  /* 0x000000383d077223 */ /* 0x000fe20000010007 */
[----:B------:R-:W-:Y:S02]  /*5160*/  HADD2.F32 R70, -RZ, R70.H0_H0 ;  /* 0x20000046ff467230 */ /* 0x000fe40000004100 */
[----:B------:R-:W-:Y:S01]  /*5170*/  FADD.FTZ R6, R56, R6 ;  /* 0x0000000638067221 */ /* 0x000fe20000010000 */
[----:B------:R-:W-:Y:S01]  /*5180*/  FADD.FTZ R53, R53, -UR28 ;  /* 0x8000001c35357e21 */ /* 0x000fe20008010000 */
[--C-:B------:R-:W-:Y:S02]  /*5190*/  HADD2.F32 R56, -RZ, R81.reuse.H0_H0 ;  /* 0x20000051ff387230 */ /* 0x100fe40000004100 */
[----:B------:R-:W-:Y:S01]  /*51a0*/  FADD.FTZ R62, R62, -UR28 ;  /* 0x8000001c3e3e7e21 */ /* 0x000fe20008010000 */
[----:B------:R-:W-:Y:S01]  /*51b0*/  FFMA.FTZ R7, R54, R59, R7 ;  /* 0x0000003b36077223 */ /* 0x000fe20000010007 */
[----:B------:R-:W-:Y:S01]  /*51c0*/  FMUL.FTZ R53, R53, UR16 ;  /* 0x0000001035357c20 */ /* 0x000fe20008410000 */
[----:B------:R-:W-:Y:S01]  /*51d0*/  FMUL.FTZ R54, R5, R70 ;  /* 0x0000004605367220 */ /* 0x000fe20000410000 */
[----:B------:R-:W-:-:S02]  /*51e0*/  HADD2.F32 R81, -RZ, R81.H1_H1 ;  /* 0x30000051ff517230 */ /* 0x000fc40000004100 */
[----:B------:R-:W-:Y:S01]  /*51f0*/  FADD.FTZ R56, R56, -UR28 ;  /* 0x8000001c38387e21 */ /* 0x000fe20008010000 */
[----:B------:R-:W-:Y:S01]  /*5200*/  FMUL.FTZ R62, R62, UR16 ;  /* 0x000000103e3e7c20 */ /* 0x000fe20008410000 */
[----:B------:R-:W-:Y:S01]  /*5210*/  FADD.FTZ R6, R6, R59 ;  /* 0x0000003b06067221 */ /* 0x000fe20000010000 */
[----:B------:R-:W-:Y:S01]  /*5220*/  FFMA.FTZ R55, R70, R53, R55 ;  /* 0x0000003546377223 */ /* 0x000fe20000010037 */
[----:B------:R-:W-:Y:S01]  /*5230*/  FFMA.FTZ R7, R53, R54, R7 ;  /* 0x0000003635077223 */ /* 0x000fe20000010007 */
[--C-:B------:R-:W-:Y:S02]  /*5240*/  HADD2.F32 R53, -RZ, R71.reuse.H1_H1 ;  /* 0x30000047ff357230 */ /* 0x100fe40000004100 */
[----:B------:R-:W-:Y:S01]  /*5250*/  FADD.FTZ R60, R60, R70 ;  /* 0x000000463c3c7221 */ /* 0x000fe20000010000 */
[----:B------:R-:W-:Y:S01]  /*5260*/  FMUL.FTZ R56, R56, UR16 ;  /* 0x0000001038387c20 */ /* 0x000fe20008410000 */
[----:B------:R-:W-:Y:S01]  /*5270*/  FADD.FTZ R57, R57, R81 ;  /* 0x0000005139397221 */ /* 0x000fe20000010000 */
[----:B------:R-:W-:Y:S01]  /*5280*/  FFMA.FTZ R58, R81, R62, R58 ;  /* 0x0000003e513a7223 */ /* 0x000fe2000001003a */
[----:B------:R-:W-:-:S02]  /*5290*/  HADD2.F32 R71, -RZ, R71.H0_H0 ;  /* 0x20000047ff477230 */ /* 0x000fc40000004100 */
[----:B------:R-:W-:Y:S01]  /*52a0*/  FMUL.FTZ R81, R4, R81 ;  /* 0x0000005104517220 */ /* 0x000fe20000410000 */
[----:B------:R-:W-:Y:S01]  /*52b0*/  FADD.FTZ R6, R54, R6 ;  /* 0x0000000636067221 */ /* 0x000fe20000010000 */
[----:B------:R-:W-:Y:S01]  /*52c0*/  FADD.FTZ R60, R60, R53 ;  /* 0x000000353c3c7221 */ /* 0x000fe20000010000 */
[----:B------:R-:W-:Y:S01]  /*52d0*/  FFMA.FTZ R55, R53, R56, R55 ;  /* 0x0000003835377223 */ /* 0x000fe20000010037 */
[----:B------:R-:W-:Y:S01]  /*52e0*/  FMUL.FTZ R53, R5, R53 ;  /* 0x0000003505357220 */ /* 0x000fe20000410000 */
[----:B------:R-:W-:Y:S01]  /*52f0*/  FFMA.FTZ R7, R62, R81, R7 ;  /* 0x000000513e077223 */ /* 0x000fe20000010007 */
[--C-:B------:R-:W-:Y:S02]  /*5300*/  HADD2.F32 R54, -RZ, R77.reuse.H1_H1 ;  /* 0x3000004dff367230 */ /* 0x100fe40000004100 */
[----:B------:R-:W-:Y:S01]  /*5310*/  FADD.FTZ R6, R6, R81 ;  /* 0x0000005106067221 */ /* 0x000fe20000010000 */
[----:B------:R-:W-:Y:S01]  /*5320*/  FADD.FTZ R71, R71, -UR28 ;  /* 0x8000001c47477e21 */ /* 0x000fe20008010000 */
[----:B------:R-:W-:Y:S01]  /*5330*/  FFMA.FTZ R7, R56, R53, R7 ;  /* 0x0000003538077223 */ /* 0x000fe20000010007 */
[----:B------:R-:W-:-:S02]  /*5340*/  HADD2.F32 R77, -RZ, R77.H0_H0 ;  /* 0x2000004dff4d7230 */ /* 0x000fc40000004100 */
[----:B------:R-:W-:Y:S01]  /*5350*/  FADD.FTZ R6, R53, R6 ;  /* 0x0000000635067221 */ /* 0x000fe20000010000 */
[----:B------:R-:W-:Y:S01]  /*5360*/  FMUL.FTZ R56, R71, UR16 ;  /* 0x0000001047387c20 */ /* 0x000fe20008410000 */
[----:B------:R-:W-:Y:S01]  /*5370*/  FMUL.FTZ R59, R4, R54 ;  /* 0x00000036043b7220 */ /* 0x000fe20000410000 */
[--C-:B------:R-:W-:Y:S02]  /*5380*/  HADD2.F32 R53, -RZ, R72.reuse.H1_H1 ;  /* 0x30000048ff357230 */ /* 0x100fe40000004100 */
[----:B------:R-:W-:Y:S01]  /*5390*/  FADD.FTZ R57, R57, R54 ;  /* 0x0000003639397221 */ /* 0x000fe20000010000 */
[----:B------:R-:W-:Y:S02]  /*53a0*/  HADD2.F32 R72, -RZ, R72.H0_H0 ;  /* 0x20000048ff487230 */ /* 0x000fe40000004100 */
[----:B------:R-:W-:Y:S01]  /*53b0*/  FADD.FTZ R6, R6, R59 ;  /* 0x0000003b06067221 */ /* 0x000fe20000010000 */
[----:B------:R-:W-:Y:S01]  /*53c0*/  FFMA.FTZ R7, R56, R59, R7 ;  /* 0x0000003b38077223 */ /* 0x000fe20000010007 */
[----:B------:R-:W-:Y:S01]  /*53d0*/  FADD.FTZ R59, R77, -UR28 ;  /* 0x8000001c4d3b7e21 */ /* 0x000fe20008010000 */
[----:B------:R-:W-:Y:S01]  /*53e0*/  FFMA.FTZ R58, R54, R56, R58 ;  /* 0x00000038363a7223 */ /* 0x000fe2000001003a */
[----:B------:R-:W-:Y:S01]  /*53f0*/  FADD.FTZ R54, R53, -UR28 ;  /* 0x8000001c35367e21 */ /* 0x000fe20008010000 */
[----:B------:R-:W-:-:S02]  /*5400*/  HADD2.F32 R53, -RZ, R80.H1_H1 ;  /* 0x30000050ff357230 */ /* 0x000fc40000004100 */
[----:B------:R-:W-:Y:S01]  /*5410*/  FMUL.FTZ R59, R59, UR16 ;  /* 0x000000103b3b7c20 */ /* 0x000fe20008410000 */
[----:B------:R-:W-:Y:S01]  /*5420*/  FMUL.FTZ R61, R5, R72 ;  /* 0x00000048053d7220 */ /* 0x000fe20000410000 */
[----:B------:R-:W-:Y:S01]  /*5430*/  FMUL.FTZ R54, R54, UR16 ;  /* 0x0000001036367c20 */ /* 0x000fe20008410000 */
[----:B------:R-:W-:Y:S02]  /*5440*/  HADD2.F32 R56, -RZ, R78.H1_H1 ;  /* 0x3000004eff387230 */ /* 0x000fe40000004100 */
[----:B------:R-:W-:Y:S01]  /*5450*/  FADD.FTZ R57, R57, R53 ;  /* 0x0000003539397221 */ /* 0x000fe20000010000 */
[----:B------:R-:W-:Y:S01]  /*5460*/  FFMA.FTZ R58, R53, R59, R58 ;  /* 0x0000003b353a7223 */ /* 0x000fe2000001003a */
[----:B------:R-:W-:Y:S01]  /*5470*/  FMUL.FTZ R62, R4, R53 ;  /* 0x00000035043e7220 */ /* 0x000fe20000410000 */
[----:B------:R-:W-:Y:S01]  /*5480*/  FADD.FTZ R53, R61, R6 ;  /* 0x000000063d357221 */ /* 0x000fe20000010000 */
[----:B------:R-:W-:Y:S02]  /*5490*/  HADD2.F32 R80, -RZ, R80.H0_H0 ;  /* 0x20000050ff507230 */ /* 0x000fe40000004100 */
[----:B------:R-:W-:Y:S01]  /*54a0*/  FFMA.FTZ R55, R72, R54, R55 ;  /* 0x0000003648377223 */ /* 0x000fe20000010037 */
[----:B------:R-:W-:-:S02]  /*54b0*/  HADD2.F32 R78, -RZ, R78.H0_H0 ;  /* 0x2000004eff4e7230 */ /* 0x000fc40000004100 */
[----:B------:R-:W-:Y:S01]  /*54c0*/  FFMA.FTZ R54, R54, R61, R7 ;  /* 0x0000003d36367223 */ /* 0x000fe20000010007 */
[----:B------:R-:W-:Y:S01]  /*54d0*/  FADD.FTZ R56, R56, -UR28 ;  /* 0x8000001c38387e21 */ /* 0x000fe20008010000 */
[----:B------:R-:W-:Y:S01]  /*54e0*/  FADD.FTZ R6, R53, R62 ;  /* 0x0000003e35067221 */ /* 0x000fe20000010000 */
[--C-:B------:R-:W-:Y:S02]  /*54f0*/  HADD2.F32 R53, -RZ, R79.reuse.H0_H0 ;  /* 0x2000004fff357230 */ /* 0x100fe40000004100 */
[----:B------:R-:W-:Y:S01]  /*5500*/  FADD.FTZ R80, R80, -UR28 ;  /* 0x8000001c50507e21 */ /* 0x000fe20008010000 */
[----:B------:R-:W-:Y:S01]  /*5510*/  FMUL.FTZ R7, R5, R78 ;  /* 0x0000004e05077220 */ /* 0x000fe20000410000 */
[----:B------:R-:W-:Y:S01]  /*5520*/  FFMA.FTZ R59, R59, R62, R54 ;  /* 0x0000003e3b3b7223 */ /* 0x000fe20000010036 */
[----:B------:R-:W-:Y:S01]  /*5530*/  FMUL.FTZ R56, R56, UR16 ;  /* 0x0000001038387c20 */ /* 0x000fe20008410000 */
[----:B------:R-:W-:Y:S02]  /*5540*/  HADD2.F32 R79, -RZ, R79.H1_H1 ;  /* 0x3000004fff4f7230 */ /* 0x000fe40000004100 */
[----:B------:R-:W-:Y:S01]  /*5550*/  FADD.FTZ R60, R60, R72 ;  /* 0x000000483c3c7221 */ /* 0x000fe20000010000 */
[----:B------:R-:W-:Y:S01]  /*5560*/  FADD.FTZ R53, R53, -UR28 ;  /* 0x8000001c35357e21 */ /* 0x000fe20008010000 */
[----:B------:R-:W-:Y:S01]  /*5570*/  FMUL.FTZ R80, R80, UR16 ;  /* 0x0000001050507c20 */ /* 0x000fe20008410000 */
[----:B------:R-:W-:Y:S01]  /*5580*/  FADD.FTZ R6, R7, R6 ;  /* 0x0000000607067221 */ /* 0x000fe20000010000 */
[----:B------:R-:W-:Y:S01]  /*5590*/  FFMA.FTZ R55, R78, R56, R55 ;  /* 0x000000384e377223 */ /* 0x000fe20000010037 */
[----:B------:R-:W-:Y:S01]  /*55a0*/  FFMA.FTZ R7, R56, R7, R59 ;  /* 0x0000000738077223 */ /* 0x000fe2000001003b */
[----:B------:R-:W-:-:S02]  /*55b0*/  HADD2.F32 R56, -RZ, R93.H0_H0 ;  /* 0x2000005dff387230 */ /* 0x000fc40000004100 */
[----:B------:R-:W-:Y:S01]  /*55c0*/  FADD.FTZ R60, R60, R78 ;  /* 0x0000004e3c3c7221 */ /* 0x000fe20000010000 */
[--C-:B------:R-:W-:Y:S02]  /*55d0*/  HADD2.F32 R59, -RZ, R92.reuse.H1_H1 ;  /* 0x3000005cff3b7230 */ /* 0x100fe40000004100 */
        /* <DEDUP_REMOVED lines=9> */
[----:B------:R-:W-:Y:S01]  /*5670*/  FADD.FTZ R56, R59, -UR28 ;  /* 0x8000001c3b387e21 */ /* 0x000fe20008010000 */
[----:B------:R-:W-:-:S02]  /*5680*/  HADD2.F32 R59, -RZ, R92.H0_H0 ;  /* 0x2000005cff3b7230 */ /* 0x000fc40000004100 */
[----:B------:R-:W-:Y:S01]  /*5690*/  FADD.FTZ R6, R53, R6 ;  /* 0x0000000635067221 */ /* 0x000fe20000010000 */
[----:B------:R-:W-:Y:S01]  /*56a0*/  FFMA.FTZ R7, R54, R53, R7 ;  /* 0x0000003536077223 */ /* 0x000fe20000010007 */
[----:B------:R-:W-:Y:S01]  /*56b0*/  FMUL.FTZ R56, R56, UR16 ;  /* 0x0000001038387c20 */ /* 0x000fe20008410000 */
[----:B------:R-:W-:Y:S02]  /*56c0*/  HADD2.F32 R53, -RZ, R91.H1_H1 ;  /* 0x3000005bff357230 */ /* 0x000fe40000004100 */
[----:B------:R-:W-:Y:S01]  /*56d0*/  FMUL.FTZ R61, R4, R59 ;  /* 0x0000003b043d7220 */ /* 0x000fe20000410000 */
[----:B------:R-:W-:Y:S01]  /*56e0*/  FADD.FTZ R57, R57, R59 ;  /* 0x0000003b39397221 */ /* 0x000fe20000010000 */
[----:B------:R-:W-:Y:S01]  /*56f0*/  FFMA.FTZ R58, R59, R56, R58 ;  /* 0x000000383b3a7223 */ /* 0x000fe2000001003a */
[--C-:B------:R-:W-:Y:S02]  /*5700*/  HADD2.F32 R59, -RZ, R85.reuse.H0_H0 ;  /* 0x20000055ff3b7230 */ /* 0x100fe40000004100 */
[----:B------:R-:W-:Y:S01]  /*5710*/  FADD.FTZ R53, R53, -UR28 ;  /* 0x8000001c35357e21 */ /* 0x000fe20008010000 */
[----:B------:R-:W-:-:S02]  /*5720*/  HADD2.F32 R54, -RZ, R85.H1_H1 ;  /* 0x30000055ff367230 */ /* 0x000fc40000004100 */
[----:B------:R-:W-:Y:S01]  /*5730*/  FFMA.FTZ R56, R56, R61, R7 ;  /* 0x0000003d38387223 */ /* 0x000fe20000010007 */
[--C-:B------:R-:W-:Y:S02]  /*5740*/  HADD2.F32 R7, -RZ, R86.reuse.H1_H1 ;  /* 0x30000056ff077230 */ /* 0x100fe40000004100 */
[----:B------:R-:W-:Y:S01]  /*5750*/  FADD.FTZ R59, R59, -UR28 ;  /* 0x8000001c3b3b7e21 */ /* 0x000fe20008010000 */
[----:B------:R-:W-:Y:S01]  /*5760*/  FMUL.FTZ R53, R53, UR16 ;  /* 0x0000001035357c20 */ /* 0x000fe20008410000 */
[----:B------:R-:W-:Y:S02]  /*5770*/  HADD2.F32 R91, -RZ, R91.H0_H0 ;  /* 0x2000005bff5b7230 */ /* 0x000fe40000004100 */
[----:B------:R-:W-:Y:S01]  /*5780*/  FADD.FTZ R60, R60, R54 ;  /* 0x000000363c3c7221 */ /* 0x000fe20000010000 */
[----:B------:R-:W-:Y:S01]  /*5790*/  FMUL.FTZ R59, R59, UR16 ;  /* 0x000000103b3b7c20 */ /* 0x000fe20008410000 */
[----:B------:R-:W-:Y:S01]  /*57a0*/  FFMA.FTZ R55, R54, R53, R55 ;  /* 0x0000003536377223 */ /* 0x000fe20000010037 */
[----:B------:R-:W-:Y:S01]  /*57b0*/  FADD.FTZ R6, R6, R61 ;  /* 0x0000003d06067221 */ /* 0x000fe20000010000 */
[----:B------:R-:W-:Y:S01]  /*57c0*/  FMUL.FTZ R54, R5, R54 ;  /* 0x0000003605367220 */ /* 0x000fe20000410000 */
[----:B------:R-:W-:Y:S01]  /*57d0*/  FADD.FTZ R7, R7, -UR28 ;  /* 0x8000001c07077e21 */ /* 0x000fe20008010000 */
[----:B------:R-:W-:Y:S01]  /*57e0*/  FADD.FTZ R57, R57, R91 ;  /* 0x0000005b39397221 */ /* 0x000fe20000010000 */
[----:B------:R-:W-:Y:S01]  /*57f0*/  FFMA.FTZ R58, R91, R59, R58 ;  /* 0x0000003b5b3a7223 */ /* 0x000fe2000001003a */
[----:B------:R-:W-:Y:S01]  /*5800*/  FMUL.FTZ R91, R4, R91 ;  /* 0x0000005b045b7220 */ /* 0x000fe20000410000 */
[----:B------:R-:W-:Y:S01]  /*5810*/  FADD.FTZ R6, R54, R6 ;  /* 0x0000000636067221 */ /* 0x000fe20000010000 */
[----:B------:R-:W-:Y:S01]  /*5820*/  FFMA.FTZ R56, R53, R54, R56 ;  /* 0x0000003635387223 */ /* 0x000fe20000010038 */
[----:B------:R-:W-:-:S02]  /*5830*/  HADD2.F32 R86, -RZ, R86.H0_H0 ;  /* 0x20000056ff567230 */ /* 0x000fc40000004100 */
[----:B------:R-:W-:Y:S01]  /*5840*/  FMUL.FTZ R7, R7, UR16 ;  /* 0x0000001007077c20 */ /* 0x000fe20008410000 */
[----:B------:R-:W-:Y:S01]  /*5850*/  FADD.FTZ R53, R6, R91 ;  /* 0x0000005b06357221 */ /* 0x000fe20000010000 */
[----:B------:R-:W-:Y:S01]  /*5860*/  FFMA.FTZ R56, R59, R91, R56 ;  /* 0x0000005b3b387223 */ /* 0x000fe20000010038 */
[----:B------:R-:W-:Y:S02]  /*5870*/  HADD2.F32 R59, -RZ, R34.H1_H1 ;  /* 0x30000022ff3b7230 */ /* 0x000fe40000004100 */
[----:B------:R-:W-:Y:S01]  /*5880*/  FFMA.FTZ R6, R86, R7, R55 ;  /* 0x0000000756067223 */ /* 0x000fe20000010037 */
[----:B------:R-:W-:Y:S01]  /*5890*/  FMUL.FTZ R54, R5, R86 ;  /* 0x0000005605367220 */ /* 0x000fe20000410000 */
[----:B------:R-:W-:Y:S02]  /*58a0*/  HADD2.F32 R55, -RZ, R9.H1_H1 ;  /* 0x30000009ff377230 */ /* 0x000fe40000004100 */
[----:B------:R-:W-:Y:S01]  /*58b0*/  FADD.FTZ R60, R60, R86 ;  /* 0x000000563c3c7221 */ /* 0x000fe20000010000 */
[----:B------:R-:W-:Y:S01]  /*58c0*/  FADD.FTZ R59, R59, -UR28 ;  /* 0x8000001c3b3b7e21 */ /* 0x000fe20008010000 */
[----:B------:R-:W-:Y:S01]  /*58d0*/  FADD.FTZ R53, R54, R53 ;  /* 0x0000003536357221 */ /* 0x000fe20000010000 */
[----:B------:R-:W-:Y:S01]  /*58e0*/  FFMA.FTZ R56, R7, R54, R56 ;  /* 0x0000003607387223 */ /* 0x000fe20000010038 */
[----:B------:R-:W-:-:S02]  /*58f0*/  HADD2.F32 R7, -RZ, R40.H0_H0 ;  /* 0x20000028ff077230 */ /* 0x000fc40000004100 */
[----:B------:R-:W-:Y:S01]  /*5900*/  FADD.FTZ R54, R55, -UR28 ;  /* 0x8000001c37367e21 */ /* 0x000fe20008010000 */
[----:B------:R-:W-:Y:S02]  /*5910*/  HADD2.F32 R55, -RZ, R35.H0_H0 ;  /* 0x20000023ff377230 */ /* 0x000fe40000004100 */
[----:B------:R-:W-:Y:S01]  /*5920*/  FMUL.FTZ R59, R59, UR16 ;  /* 0x000000103b3b7c20 */ /* 0x000fe20008410000 */
[----:B------:R-:W-:Y:S02]  /*5930*/  HADD2.F32 R61, -RZ, R33.H1_H1 ;  /* 0x30000021ff3d7230 */ /* 0x000fe40000004100 */
[----:B------:R-:W-:Y:S01]  /*5940*/  FMUL.FTZ R54, R54, UR16 ;  /* 0x0000001036367c20 */ /* 0x000fe20008410000 */
        /* <DEDUP_REMOVED lines=11> */
[----:B------:R-:W-:Y:S02]  /*5a00*/  HADD2.F32 R34, -RZ, R8.H1_H1 ;  /* 0x30000008ff227230 */ /* 0x000fe40000004100 */
[----:B------:R-:W-:Y:S01]  /*5a10*/  FFMA.FTZ R59, R54, R55, R59 ;  /* 0x00000037363b7223 */ /* 0x000fe2000001003b */
[----:B------:R-:W-:Y:S01]  /*5a20*/  FMUL.FTZ R54, R61, UR16 ;  /* 0x000000103d367c20 */ /* 0x000fe20008410000 */
[----:B------:R-:W-:Y:S01]  /*5a30*/  FMUL.FTZ R55, R4, R53 ;  /* 0x0000003504377220 */ /* 0x000fe20000410000 */
[----:B------:R-:W-:Y:S01]  /*5a40*/  FADD.FTZ R57, R57, R53 ;  /* 0x0000003539397221 */ /* 0x000fe20000010000 */
[----:B------:R-:W-:Y:S01]  /*5a50*/  FADD.FTZ R34, R34, -UR28 ;  /* 0x8000001c22227e21 */ /* 0x000fe20008010000 */
[----:B------:R-:W-:Y:S01]  /*5a60*/  FFMA.FTZ R58, R53, R54, R58 ;  /* 0x00000036353a7223 */ /* 0x000fe2000001003a */
[----:B------:R-:W-:Y:S02]  /*5a70*/  HADD2.F32 R53, -RZ, R43.H1_H1 ;  /* 0x3000002bff357230 */ /* 0x000fe40000004100 */
[----:B------:R-:W-:Y:S01]  /*5a80*/  FADD.FTZ R60, R60, R55 ;  /* 0x000000373c3c7221 */ /* 0x000fe20000010000 */
[----:B------:R-:W-:Y:S01]  /*5a90*/  FMUL.FTZ R34, R34, UR16 ;  /* 0x0000001022227c20 */ /* 0x000fe20008410000 */
[----:B------:R-:W-:Y:S01]  /*5aa0*/  FFMA.FTZ R59, R54, R55, R59 ;  /* 0x00000037363b7223 */ /* 0x000fe2000001003b */
[----:B------:R-:W-:-:S02]  /*5ab0*/  HADD2.F32 R55, -RZ, R33.H0_H0 ;  /* 0x20000021ff377230 */ /* 0x000fc40000004100 */
[----:B------:R-:W-:Y:S01]  /*5ac0*/  FADD.FTZ R7, R7, R53 ;  /* 0x0000003507077221 */ /* 0x000fe20000010000 */
[----:B------:R-:W-:Y:S01]  /*5ad0*/  FFMA.FTZ R6, R53, R34, R6 ;  /* 0x0000002235067223 */ /* 0x000fe20000010006 */
[--C-:B------:R-:W-:Y:S02]  /*5ae0*/  HADD2.F32 R33, -RZ, R31.reuse.H0_H0 ;  /* 0x2000001fff217230 */ /* 0x100fe40000004100 */
[----:B------:R-:W-:Y:S01]  /*5af0*/  FMUL.FTZ R53, R5, R53 ;  /* 0x0000003505357220 */ /* 0x000fe20000410000 */
[--C-:B------:R-:W-:Y:S02]  /*5b00*/  HADD2.F32 R56, -RZ, R32.reuse.H0_H0 ;  /* 0x20000020ff387230 */ /* 0x100fe40000004100 */
[----:B------:R-:W-:Y:S01]  /*5b10*/  FADD.FTZ R57, R57, R55 ;  /* 0x0000003739397221 */ /* 0x000fe20000010000 */
[----:B------:R-:W-:Y:S02]  /*5b20*/  HADD2.F32 R31, -RZ, R31.H1_H1 ;  /* 0x3000001fff1f7230 */ /* 0x000fe40000004100 */
[----:B------:R-:W-:Y:S01]  /*5b30*/  FFMA.FTZ R59, R34, R53, R59 ;  /* 0x00000035223b7223 */ /* 0x000fe2000001003b */
[----:B------:R-:W-:Y:S01]  /*5b40*/  FADD.FTZ R34, R33, -UR28 ;  /* 0x8000001c21227e21 */ /* 0x000fe20008010000 */
[----:B------:R-:W-:Y:S01]  /*5b50*/  FADD.FTZ R56, R56, -UR28 ;  /* 0x8000001c38387e21 */ /* 0x000fe20008010000 */
[----:B------:R-:W-:-:S02]  /*5b60*/  HADD2.F32 R33, -RZ, R32.H1_H1 ;  /* 0x30000020ff217230 */ /* 0x000fc40000004100 */
[----:B------:R-:W-:Y:S01]  /*5b70*/  FADD.FTZ R60, R53, R60 ;  /* 0x0000003c353c7221 */ /* 0x000fe20000010000 */
[----:B------:R-:W-:Y:S01]  /*5b80*/  FMUL.FTZ R34, R34, UR16 ;  /* 0x0000001022227c20 */ /* 0x000fe20008410000 */
[----:B------:R-:W-:Y:S01]  /*5b90*/  FMUL.FTZ R56, R56, UR16 ;  /* 0x0000001038387c20 */ /* 0x000fe20008410000 */
[----:B------:R-:W-:Y:S02]  /*5ba0*/  HADD2.F32 R32, -RZ, R29.H1_H1 ;  /* 0x3000001dff207230 */ /* 0x000fe40000004100 */
[----:B------:R-:W-:Y:S01]  /*5bb0*/  FMUL.FTZ R53, R5, R33 ;  /* 0x0000002105357220 */ /* 0x000fe20000410000 */
[----:B------:R-:W-:Y:S01]  /*5bc0*/  FADD.FTZ R7, R7, R33 ;  /* 0x0000002107077221 */ /* 0x000fe20000010000 */
[----:B------:R-:W-:Y:S01]  /*5bd0*/  FFMA.FTZ R6, R33, R34, R6 ;  /* 0x0000002221067223 */ /* 0x000fe20000010006 */
[----:B------:R-:W-:Y:S01]  /*5be0*/  FFMA.FTZ R58, R55, R56, R58 ;  /* 0x00000038373a7223 */ /* 0x000fe2000001003a */
[----:B------:R-:W-:Y:S02]  /*5bf0*/  HADD2.F32 R33, -RZ, R23.H1_H1 ;  /* 0x30000017ff217230 */ /* 0x000fe40000004100 */
[----:B------:R-:W-:Y:S01]  /*5c00*/  FMUL.FTZ R55, R4, R55 ;  /* 0x0000003704377220 */ /* 0x000fe20000410000 */
[----:B------:R-:W-:Y:S01]  /*5c10*/  FADD.FTZ R32, R32, -UR28 ;  /* 0x8000001c20207e21 */ /* 0x000fe20008010000 */
[----:B------:R-:W-:-:S02]  /*5c20*/  HADD2.F32 R43, -RZ, R43.H0_H0 ;  /* 0x2000002bff2b7230 */ /* 0x000fc40000004100 */
[----:B------:R-:W-:Y:S01]  /*5c30*/  FADD.FTZ R57, R57, R31 ;  /* 0x0000001f39397221 */ /* 0x000fe20000010000 */
[----:B------:R-:W-:Y:S01]  /*5c40*/  FADD.FTZ R60, R60, R55 ;  /* 0x000000373c3c7221 */ /* 0x000fe20000010000 */
[----:B------:R-:W-:Y:S01]  /*5c50*/  FFMA.FTZ R59, R56, R55, R59 ;  /* 0x00000037383b7223 */ /* 0x000fe2000001003b */
[----:B------:R-:W-:Y:S01]  /*5c60*/  FADD.FTZ R33, R33, -UR28 ;  /* 0x8000001c21217e21 */ /* 0x000fe20008010000 */
[----:B------:R-:W-:Y:S01]  /*5c70*/  FMUL.FTZ R32, R32, UR16 ;  /* 0x0000001020207c20 */ /* 0x000fe20008410000 */
[----:B------:R-:W-:Y:S01]  /*5c80*/  FADD.FTZ R60, R53, R60 ;  /* 0x0000003c353c7221 */ /* 0x000fe20000010000 */
[----:B------:R-:W-:Y:S01]  /*5c90*/  FFMA.FTZ R59, R34, R53, R59 ;  /* 0x00000035223b7223 */ /* 0x000fe2000001003b */
[----:B------:R-:W-:Y:S01]  /*5ca0*/  FMUL.FTZ R33, R33, UR16 ;  /* 0x0000001021217c20 */ /* 0x000fe20008410000 */
[----:B------:R-:W-:Y:S01]  /*5cb0*/  FFMA.FTZ R58, R31, R32, R58 ;  /* 0x000000201f3a7223 */ /* 0x000fe2000001003a */
[----:B------:R-:W-:Y:S02]  /*5cc0*/  HADD2.F32 R53, -RZ, R27.H0_H0 ;  /* 0x2000001bff357230 */ /* 0x000fe40000004100 */
[----:B------:R-:W-:Y:S01]  /*5cd0*/  FMUL.FTZ R31, R4, R31 ;  /* 0x0000001f041f7220 */ /* 0x000fe20000410000 */
[----:B------:R-:W-:Y:S01]  /*5ce0*/  FADD.FTZ R7, R7, R43 ;  /* 0x0000002b07077221 */ /* 0x000fe20000010000 */
[----:B------:R-:W-:Y:S01]  /*5cf0*/  FFMA.FTZ R6, R43, R33, R6 ;  /* 0x000000212b067223 */ /* 0x000fe20000010006 */
[----:B------:R-:W-:Y:S01]  /*5d00*/  FMUL.FTZ R34, R5, R43 ;  /* 0x0000002b05227220 */ /* 0x000fe20000410000 */
[----:B------:R-:W-:Y:S01]  /*5d10*/  FADD.FTZ R43, R60, R31 ;  /* 0x0000001f3c2b7221 */ /* 0x000fe20000010000 */
[----:B------:R-:W-:Y:S01]  /*5d20*/  FFMA.FTZ R32, R32, R31, R59 ;  /* 0x0000001f20207223 */ /* 0x000fe2000001003b */
[----:B------:R-:W-:Y:S01]  /*5d30*/  FADD.FTZ R31, R53, -UR28 ;  /* 0x8000001c351f7e21 */ /* 0x000fe20008010000 */
[----:B------:R-:W-:-:S02]  /*5d40*/  HADD2.F32 R53, -RZ, R30.H1_H1 ;  /* 0x3000001eff357230 */ /* 0x000fc40000004100 */
[----:B------:R-:W-:Y:S01]  /*5d50*/  FADD.FTZ R43, R34, R43 ;  /* 0x0000002b222b7221 */ /* 0x000fe20000010000 */
[----:B------:R-:W-:Y:S01]  /*5d60*/  FFMA.FTZ R32, R33, R34, R32 ;  /* 0x0000002221207223 */ /* 0x000fe20000010020 */
[----:B------:R-:W-:Y:S01]  /*5d70*/  FMUL.FTZ R33, R31, UR16 ;  /* 0x000000101f217c20 */ /* 0x000fe20008410000 */
[----:B------:R-:W-:Y:S02]  /*5d80*/  HADD2.F32 R31, -RZ, R21.H1_H1 ;  /* 0x30000015ff1f7230 */ /* 0x000fe40000004100 */
[----:B------:R-:W-:Y:S01]  /*5d90*/  FMUL.FTZ R34, R4, R53 ;  /* 0x0000003504227220 */ /* 0x000fe20000410000 */
[----:B------:R-:W-:Y:S01]  /*5da0*/  FADD.FTZ R57, R57, R53 ;  /* 0x0000003539397221 */ /* 0x000fe20000010000 */
[----:B------:R-:W-:Y:S01]  /*5db0*/  FFMA.FTZ R58, R53, R33, R58 ;  /* 0x00000021353a7223 */ /* 0x000fe2000001003a */
[----:B------:R-:W-:Y:S02]  /*5dc0*/  HADD2.F32 R53, -RZ, R25.H0_H0 ;  /* 0x20000019ff357230 */ /* 0x000fe40000004100 */
[----:B------:R-:W-:Y:S01]  /*5dd0*/  FFMA.FTZ R33, R33, R34, R32 ;  /* 0x0000002221217223 */ /* 0x000fe20000010020 */
[----:B------:R-:W-:Y:S01]  /*5de0*/  FADD.FTZ R32, R31, -UR28 ;  /* 0x8000001c1f207e21 */ /* 0x000fe20008010000 */
[----:B------:R-:W-:-:S02]  /*5df0*/  HADD2.F32 R31, -RZ, R30.H0_H0 ;  /* 0x2000001eff1f7230 */ /* 0x000fc40000004100 */
[----:B------:R-:W-:Y:S01]  /*5e00*/  FADD.FTZ R54, R43, R34 ;  /* 0x000000222b367221 */ /* 0x000fe20000010000 */
[----:B------:R-:W-:Y:S01]  /*5e10*/  FADD.FTZ R53, R53, -UR28 ;  /* 0x8000001c35357e21 */ /* 0x000fe20008010000 */
[----:B------:R-:W-:Y:S01]  /*5e20*/  FMUL.FTZ R32, R32, UR16 ;  /* 0x0000001020207c20 */ /* 0x000fe20008410000 */
[----:B------:R-:W-:Y:S02]  /*5e30*/  HADD2.F32 R43, -RZ, R29.H0_H0 ;  /* 0x2000001dff2b7230 */ /* 0x000fe40000004100 */
[----:B------:R-:W-:Y:S01]  /*5e40*/  FADD.FTZ R7, R7, R31 ;  /* 0x0000001f07077221 */ /* 0x000fe20000010000 */
[----:B------:R-:W-:Y:S02]  /*5e50*/  HADD2.F32 R29, -RZ, R28.H1_H1 ;  /* 0x3000001cff1d7230 */ /* 0x000fe40000004100 */
[----:B------:R-:W-:Y:S01]  /*5e60*/  FFMA.FTZ R6, R31, R32, R6 ;  /* 0x000000201f067223 */ /* 0x000fe20000010006 */
[----:B------:R-:W-:Y:S01]  /*5e70*/  FMUL.FTZ R31, R5, R31 ;  /* 0x0000001f051f7220 */ /* 0x000fe20000410000 */
[----:B------:R-:W-:Y:S01]  /*5e80*/  FMUL.FTZ R34, R53, UR16 ;  /* 0x0000001035227c20 */ /* 0x000fe20008410000 */
[----:B------:R-:W-:Y:S01]  /*5e90*/  FADD.FTZ R57, R57, R43 ;  /* 0x0000002b39397221 */ /* 0x000fe20000010000 */
[----:B------:R-:W-:Y:S01]  /*5ea0*/  FADD.FTZ R30, R29, -UR28 ;  /* 0x8000001c1d1e7e21 */ /* 0x000fe20008010000 */
[----:B------:R-:W-:Y:S01]  /*5eb0*/  FFMA.FTZ R33, R32, R31, R33 ;  /* 0x0000001f20217223 */ /* 0x000fe20000010021 */
[----:B------:R-:W-:-:S02]  /*5ec0*/  HADD2.F32 R32, -RZ, R20.H0_H0 ;  /* 0x20000014ff207230 */ /* 0x000fc40000004100 */
[----:B------:R-:W-:Y:S01]  /*5ed0*/  FFMA.FTZ R58, R43, R34, R58 ;  /* 0x000000222b3a7223 */ /* 0x000fe2000001003a */
[----:B------:R-:W-:Y:S02]  /*5ee0*/  HADD2.F32 R29, -RZ, R42.H1_H1 ;  /* 0x3000002aff1d7230 */ /* 0x000fe40000004100 */
[----:B------:R-:W-:Y:S01]  /*5ef0*/  FMUL.FTZ R43, R4, R43 ;  /* 0x0000002b042b7220 */ /* 0x000fe20000410000 */
[----:B------:R-:W-:Y:S02]  /*5f00*/  HADD2.F32 R28, -RZ, R28.H0_H0 ;  /* 0x2000001cff1c7230 */ /* 0x000fe40000004100 */
[----:B------:R-:W-:Y:S01]  /*5f10*/  FADD.FTZ R32, R32, -UR28 ;  /* 0x8000001c20207e21 */ /* 0x000fe20008010000 */
[----:B------:R-:W-:Y:S01]  /*5f20*/  FADD.FTZ R54, R31, R54 ;  /* 0x000000361f367221 */ /* 0x000fe20000010000 */
[----:B------:R-:W-:Y:S01]  /*5f30*/  FMUL.FTZ R30, R30, UR16 ;  /* 0x000000101e1e7c20 */ /* 0x000fe20008410000 */
[----:B------:R-:W-:Y:S01]  /*5f40*/  FFMA.FTZ R33, R34, R43, R33 ;  /* 0x0000002b22217223 */ /* 0x000fe20000010021 */
[----:B------:R-:W-:Y:S01]  /*5f50*/  FMUL.FTZ R31, R5, R29 ;  /* 0x0000001d051f7220 */ /* 0x000fe20000410000 */
[----:B------:R-:W-:-:S02]  /*5f60*/  HADD2.F32 R27, -RZ, R27.H1_H1 ;  /* 0x3000001bff1b7230 */ /* 0x000fc40000004100 */
[----:B------:R-:W-:Y:S01]  /*5f70*/  FADD.FTZ R28, R28, -UR28 ;  /* 0x8000001c1c1c7e21 */ /* 0x000fe20008010000 */
[----:B------:R-:W-:Y:S01]  /*5f80*/  FMUL.FTZ R32, R32, UR16 ;  /* 0x0000001020207c20 */ /* 0x000fe20008410000 */
[----:B------:R-:W-:Y:S01]  /*5f90*/  FADD.FTZ R54, R54, R43 ;  /* 0x0000002b36367221 */ /* 0x000fe20000010000 */
[----:B------:R-:W-:Y:S01]  /*5fa0*/  FADD.FTZ R7, R7, R29 ;  /* 0x0000001d07077221 */ /* 0x000fe20000010000 */
[----:B------:R-:W-:Y:S01]  /*5fb0*/  FFMA.FTZ R6, R29, R30, R6 ;  /* 0x0000001e1d067223 */ /* 0x000fe20000010006 */
[----:B------:R-:W-:Y:S01]  /*5fc0*/  FFMA.FTZ R33, R30, R31, R33 ;  /* 0x0000001f1e217223 */ /* 0x000fe20000010021 */
[----:B------:R-:W-:Y:S02]  /*5fd0*/  HADD2.F32 R29, -RZ, R26.H1_H1 ;  /* 0x3000001aff1d7230 */ /* 0x000fe40000004100 */
[----:B------:R-:W-:Y:S01]  /*5fe0*/  FMUL.FTZ R28, R28, UR16 ;  /* 0x000000101c1c7c20 */ /* 0x000fe20008410000 */
[----:B------:R-:W-:Y:S02]  /*5ff0*/  HADD2.F32 R30, -RZ, R18.H0_H0 ;  /* 0x20000012ff1e7230 */ /* 0x000fe40000004100 */
[----:B------:R-:W-:Y:S01]  /*6000*/  FADD.FTZ R57, R57, R27 ;  /* 0x0000001b39397221 */ /* 0x000fe20000010000 */
[----:B------:R-:W-:Y:S01]  /*6010*/  FFMA.FTZ R58, R27, R32, R58 ;  /* 0x000000201b3a7223 */ /* 0x000fe2000001003a */
[----:B------:R-:W-:Y:S01]  /*6020*/  FADD.FTZ R54, R31, R54 ;  /* 0x000000361f367221 */ /* 0x000fe20000010000 */
[----:B------:R-:W-:Y:S01]  /*6030*/  FMUL.FTZ R27, R4, R27 ;  /* 0x0000001b041b7220 */ /* 0x000fe20000410000 */
[----:B------:R-:W-:Y:S01]  /*6040*/  FADD.FTZ R7, R7, R29 ;  /* 0x0000001d07077221 */ /* 0x000fe20000010000 */
[----:B------:R-:W-:Y:S01]  /*6050*/  FFMA.FTZ R6, R29, R28, R6 ;  /* 0x0000001c1d067223 */ /* 0x000fe20000010006 */
[----:B------:R-:W-:-:S02]  /*6060*/  HADD2.F32 R25, -RZ, R25.H1_H1 ;  /* 0x30000019ff197230 */ /* 0x000fc40000004100 */
[----:B------:R-:W-:Y:S01]  /*6070*/  FMUL.FTZ R29, R5, R29 ;  /* 0x0000001d051d7220 */ /* 0x000fe20000410000 */
[----:B------:R-:W-:Y:S01]  /*6080*/  FADD.FTZ R54, R54, R27 ;  /* 0x0000001b36367221 */ /* 0x000fe20000010000 */
[----:B------:R-:W-:Y:S01]  /*6090*/  FFMA.FTZ R33, R32, R27, R33 ;  /* 0x0000001b20217223 */ /* 0x000fe20000010021 */
[----:B------:R-:W-:Y:S01]  /*60a0*/  FADD.FTZ R30, R30, -UR28 ;  /* 0x8000001c1e1e7e21 */ /* 0x000fe20008010000 */
[----:B------:R-:W-:Y:S02]  /*60b0*/  HADD2.F32 R26, -RZ, R26.H0_H0 ;  /* 0x2000001aff1a7230 */ /* 0x000fe40000004100 */
[----:B------:R-:W-:Y:S01]  /*60c0*/  FADD.FTZ R54, R29, R54 ;  /* 0x000000361d367221 */ /* 0x000fe20000010000 */
[----:B------:R-:W-:Y:S01]  /*60d0*/  FFMA.FTZ R33, R28, R29, R33 ;  /* 0x0000001d1c217223 */ /* 0x000fe20000010021 */
[----:B------:R-:W-:Y:S01]  /*60e0*/  FMUL.FTZ R30, R30, UR16 ;  /* 0x000000101e1e7c20 */ /* 0x000fe20008410000 */
[----:B------:R-:W-:Y:S01]  /*60f0*/  FMUL.FTZ R27, R4, R25 ;  /* 0x00000019041b7220 */ /* 0x000fe20000410000 */
[----:B------:R-:W-:-:S02]  /*6100*/  HADD2.F32 R28, -RZ, R16.H1_H1 ;  /* 0x30000010ff1c7230 */ /* 0x000fc40000004100 */
[----:B------:R-:W-:Y:S01]  /*6110*/  FADD.FTZ R26, R26, -UR28 ;  /* 0x8000001c1a1a7e21 */ /* 0x000fe20008010000 */
[----:B------:R-:W-:Y:S01]  /*6120*/  FADD.FTZ R57, R57, R25 ;  /* 0x0000001939397221 */ /* 0x000fe20000010000 */
[----:B------:R-:W-:Y:S01]  /*6130*/  FFMA.FTZ R58, R25, R30, R58 ;  /* 0x0000001e193a7223 */ /* 0x000fe2000001003a */
[----:B------:R-:W-:Y:S01]  /*6140*/  FADD.FTZ R54, R54, R27 ;  /* 0x0000001b36367221 */ /* 0x000fe20000010000 */
[----:B------:R-:W-:Y:S01]  /*6150*/  FFMA.FTZ R33, R30, R27, R33 ;  /* 0x0000001b1e217223 */ /* 0x000fe20000010021 */
[----:B------:R-:W-:Y:S02]  /*6160*/  HADD2.F32 R25, -RZ, R42.H0_H0 ;  /* 0x2000002aff197230 */ /* 0x000fe40000004100 */
[----:B------:R-:W-:Y:S01]  /*6170*/  FADD.FTZ R28, R28, -UR28 ;  /* 0x8000001c1c1c7e21 */ /* 0x000fe20008010000 */
[--C-:B------:R-:W-:Y:S02]  /*6180*/  HADD2.F32 R27, -RZ, R24.reuse.H0_H0 ;  /* 0x20000018ff1b7230 */ /* 0x100fe40000004100 */
[----:B------:R-:W-:Y:S01]  /*6190*/  FMUL.FTZ R26, R26, UR16 ;  /* 0x000000101a1a7c20 */ /* 0x000fe20008410000 */
[----:B------:R-:W-:-:S02]  /*61a0*/  HADD2.F32 R24, -RZ, R24.H1_H1 ;  /* 0x30000018ff187230 */ /* 0x000fc40000004100 */
[----:B------:R-:W-:Y:S01]  /*61b0*/  FMUL.FTZ R28, R28, UR16 ;  /* 0x000000101c1c7c20 */ /* 0x000fe20008410000 */
[----:B------:R-:W-:Y:S01]  /*61c0*/  FADD.FTZ R7, R7, R25 ;  /* 0x0000001907077221 */ /* 0x000fe20000010000 */
[----:B------:R-:W-:Y:S01]  /*61d0*/  FFMA.FTZ R6, R25, R26, R6 ;  /* 0x0000001a19067223 */ /* 0x000fe20000010006 */
[----:B------:R-:W-:Y:S01]  /*61e0*/  FMUL.FTZ R25, R5, R25 ;  /* 0x0000001905197220 */ /* 0x000fe20000410000 */
[----:B------:R-:W-:Y:S01]  /*61f0*/  FADD.FTZ R24, R24, -UR28 ;  /* 0x8000001c18187e21 */ /* 0x000fe20008010000 */
[----:B------:R-:W-:Y:S01]  /*6200*/  FADD.FTZ R57, R57, R27 ;  /* 0x0000001b39397221 */ /* 0x000fe20000010000 */
[----:B------:R-:W-:Y:S01]  /*6210*/  FFMA.FTZ R58, R27, R28, R58 ;  /* 0x0000001c1b3a7223 */ /* 0x000fe2000001003a */
[----:B------:R-:W-:Y:S02]  /*6220*/  HADD2.F32 R23, -RZ, R23.H0_H0 ;  /* 0x20000017ff177230 */ /* 0x000fe40000004100 */
[----:B------:R-:W-:Y:S01]  /*6230*/  FMUL.FTZ R27, R4, R27 ;  /* 0x0000001b041b7220 */ /* 0x000fe20000410000 */
[----:B------:R-:W-:Y:S01]  /*6240*/  FADD.FTZ R54, R25, R54 ;  /* 0x0000003619367221 */ /* 0x000fe20000010000 */
[----:B------:R-:W-:Y:S01]  /*6250*/  FFMA.FTZ R33, R26, R25, R33 ;  /* 0x000000191a217223 */ /* 0x000fe20000010021 */
[----:B------:R-:W-:Y:S01]  /*6260*/  FMUL.FTZ R24, R24, UR16 ;  /* 0x0000001018187c20 */ /* 0x000fe20008410000 */
[----:B------:R-:W-:-:S02]  /*6270*/  HADD2.F32 R26, -RZ, R14.H1_H1 ;  /* 0x3000000eff1a7230 */ /* 0x000fc40000004100 */
[----:B------:R-:W-:Y:S01]  /*6280*/  FADD.FTZ R54, R54, R27 ;  /* 0x0000001b36367221 */ /* 0x000fe20000010000 */
[----:B------:R-:W-:Y:S01]  /*6290*/  FFMA.FTZ R33, R28, R27, R33 ;  /* 0x0000001b1c217223 */ /* 0x000fe20000010021 */
[----:B------:R-:W-:Y:S01]  /*62a0*/  FMUL.FTZ R25, R5, R23 ;  /* 0x0000001705197220 */ /* 0x000fe20000410000 */
[----:B------:R-:W-:Y:S01]  /*62b0*/  FADD.FTZ R7, R7, R23 ;  /* 0x0000001707077221 */ /* 0x000fe20000010000 */
[----:B------:R-:W-:Y:S01]  /*62c0*/  FFMA.FTZ R6, R23, R24, R6 ;  /* 0x0000001817067223 */ /* 0x000fe20000010006 */
[--C-:B------:R-:W-:Y:S02]  /*62d0*/  HADD2.F32 R23, -RZ, R22.reuse.H1_H1 ;  /* 0x30000016ff177230 */ /* 0x100fe40000004100 */
[----:B------:R-:W-:Y:S01]  /*62e0*/  FADD.FTZ R26, R26, -UR28 ;  /* 0x8000001c1a1a7e21 */ /* 0x000fe20008010000 */
[----:B------:R-:W-:Y:S01]  /*62f0*/  FADD.FTZ R54, R25, R54 ;  /* 0x0000003619367221 */ /* 0x000fe20000010000 */
[----:B------:R-:W-:Y:S01]  /*6300*/  FFMA.FTZ R33, R24, R25, R33 ;  /* 0x0000001918217223 */ /* 0x000fe20000010021 */
[----:B------:R-:W-:-:S02]  /*6310*/  HADD2.F32 R25, -RZ, R22.H0_H0 ;  /* 0x20000016ff197230 */ /* 0x000fc40000004100 */
[----:B------:R-:W-:Y:S01]  /*6320*/  FADD.FTZ R22, R23, -UR28 ;  /* 0x8000001c17167e21 */ /* 0x000fe20008010000 */
[----:B------:R-:W-:Y:S01]  /*6330*/  FMUL.FTZ R26, R26, UR16 ;  /* 0x000000101a1a7c20 */ /* 0x000fe20008410000 */
[----:B------:R-:W-:Y:S02]  /*6340*/  HADD2.F32 R23, -RZ, R41.H1_H1 ;  /* 0x30000029ff177230 */ /* 0x000fe40000004100 */
[----:B------:R-:W-:Y:S01]  /*6350*/  FMUL.FTZ R22, R22, UR16 ;  /* 0x0000001016167c20 */ /* 0x000fe20008410000 */
[----:B------:R-:W-:Y:S01]  /*6360*/  FADD.FTZ R57, R57, R25 ;  /* 0x0000001939397221 */ /* 0x000fe20000010000 */
[----:B------:R-:W-:Y:S01]  /*6370*/  FFMA.FTZ R58, R25, R26, R58 ;  /* 0x0000001a193a7223 */ /* 0x000fe2000001003a */
[----:B------:R-:W-:Y:S01]  /*6380*/  FMUL.FTZ R25, R4, R25 ;  /* 0x0000001904197220 */ /* 0x000fe20000410000 */
[----:B------:R-:W-:Y:S02]  /*6390*/  HADD2.F32 R24, -RZ, R13.H0_H0 ;  /* 0x2000000dff187230 */ /* 0x000fe40000004100 */
[----:B------:R-:W-:Y:S01]  /*63a0*/  FADD.FTZ R7, R7, R23 ;  /* 0x0000001707077221 */ /* 0x000fe20000010000 */
[----:B------:R-:W-:Y:S01]  /*63b0*/  FFMA.FTZ R6, R23, R22, R6 ;  /* 0x0000001617067223 */ /* 0x000fe20000010006 */
[----:B------:R-:W-:Y:S01]  /*63c0*/  FMUL.FTZ R23, R5, R23 ;  /* 0x0000001705177220 */ /* 0x000fe20000410000 */
[----:B------:R-:W-:Y:S01]  /*63d0*/  FFMA.FTZ R33, R26, R25, R33 ;  /* 0x000000191a217223 */ /* 0x000fe20000010021 */
[----:B------:R-:W-:-:S02]  /*63e0*/  HADD2.F32 R21, -RZ, R21.H0_H0 ;  /* 0x20000015ff157230 */ /* 0x000fc40000004100 */
[----:B------:R-:W-:Y:S01]  /*63f0*/  FADD.FTZ R54, R54, R25 ;  /* 0x0000001936367221 */ /* 0x000fe20000010000 */
[----:B------:R-:W-:Y:S02]  /*6400*/  HADD2.F32 R25, -RZ, R20.H1_H1 ;  /* 0x30000014ff197230 */ /* 0x000fe40000004100 */
[----:B------:R-:W-:Y:S01]  /*6410*/  FADD.FTZ R24, R24, -UR28 ;  /* 0x8000001c18187e21 */ /* 0x000fe20008010000 */
[----:B------:R-:W-:Y:S01]  /*6420*/  FFMA.FTZ R33, R22, R23, R33 ;  /* 0x0000001716217223 */ /* 0x000fe20000010021 */
[----:B------:R-:W-:Y:S02]  /*6430*/  HADD2.F32 R22, -RZ, R11.H0_H0 ;  /* 0x2000000bff167230 */ /* 0x000fe40000004100 */
[----:B------:R-:W-:Y:S01]  /*6440*/  FADD.FTZ R20, R21, -UR28 ;  /* 0x8000001c15147e21 */ /* 0x000fe20008010000 */
[----:B------:R-:W-:Y:S01]  /*6450*/  FADD.FTZ R54, R23, R54 ;  /* 0x0000003617367221 */ /* 0x000fe20000010000 */
[----:B------:R-:W-:Y:S01]  /*6460*/  FMUL.FTZ R24, R24, UR16 ;  /* 0x0000001018187c20 */ /* 0x000fe20008410000 */
[----:B------:R-:W-:Y:S01]  /*6470*/  FMUL.FTZ R23, R4, R25 ;  /* 0x0000001904177220 */ /* 0x000fe20000410000 */
[----:B------:R-:W-:-:S02]  /*6480*/  HADD2.F32 R21, -RZ, R19.H1_H1 ;  /* 0x30000013ff157230 */ /* 0x000fc40000004100 */
[----:B------:R-:W-:Y:S01]  /*6490*/  FMUL.FTZ R20, R20, UR16 ;  /* 0x0000001014147c20 */ /* 0x000fe20008410000 */
[----:B------:R-:W-:Y:S01]  /*64a0*/  FADD.FTZ R22, R22, -UR28 ;  /* 0x8000001c16167e21 */ /* 0x000fe20008010000 */
[----:B------:R-:W-:Y:S01]  /*64b0*/  FADD.FTZ R54, R54, R23 ;  /* 0x0000001736367221 */ /* 0x000fe20000010000 */
[----:B------:R-:W-:Y:S01]  /*64c0*/  FFMA.FTZ R33, R24, R23, R33 ;  /* 0x0000001718217223 */ /* 0x000fe20000010021 */
[----:B------:R-:W-:Y:S02]  /*64d0*/  HADD2.F32 R23, -RZ, R18.H1_H1 ;  /* 0x30000012ff177230 */ /* 0x000fe40000004100 */
[----:B------:R-:W-:Y:S01]  /*64e0*/  FADD.FTZ R7, R7, R21 ;  /* 0x0000001507077221 */ /* 0x000fe20000010000 */
[----:B------:R-:W-:Y:S01]  /*64f0*/  FFMA.FTZ R6, R21, R20, R6 ;  /* 0x0000001415067223 */ /* 0x000fe20000010006 */
[----:B------:R-:W-:Y:S01]  /*6500*/  FADD.FTZ R57, R57, R25 ;  /* 0x0000001939397221 */ /* 0x000fe20000010000 */
[----:B------:R-:W-:Y:S01]  /*6510*/  FFMA.FTZ R58, R25, R24, R58 ;  /* 0x00000018193a7223 */ /* 0x000fe2000001003a */
[----:B------:R-:W-:Y:S01]  /*6520*/  FMUL.FTZ R22, R22, UR16 ;  /* 0x0000001016167c20 */ /* 0x000fe20008410000 */
[----:B------:R-:W-:Y:S01]  /*6530*/  FMUL.FTZ R21, R5, R21 ;  /* 0x0000001505157220 */ /* 0x000fe20000410000 */
[----:B------:R-:W-:-:S02]  /*6540*/  HADD2.F32 R19, -RZ, R19.H0_H0 ;  /* 0x20000013ff137230 */ /* 0x000fc40000004100 */
[----:B------:R-:W-:Y:S01]  /*6550*/  FADD.FTZ R57, R57, R23 ;  /* 0x0000001739397221 */ /* 0x000fe20000010000 */
[----:B------:R-:W-:Y:S01]  /*6560*/  FFMA.FTZ R58, R23, R22, R58 ;  /* 0x00000016173a7223 */ /* 0x000fe2000001003a */
[----:B------:R-:W-:Y:S01]  /*6570*/  FFMA.FTZ R33, R20, R21, R33 ;  /* 0x0000001514217223 */ /* 0x000fe20000010021 */
[----:B------:R-:W-:Y:S01]  /*6580*/  FMUL.FTZ R23, R4, R23 ;  /* 0x0000001704177220 */ /* 0x000fe20000410000 */
[----:B------:R-:W-:Y:S01]  /*6590*/  FADD.FTZ R54, R21, R54 ;  /* 0x0000003615367221 */ /* 0x000fe20000010000 */
[----:B------:R-:W-:Y:S02]  /*65a0*/  HADD2.F32 R41, -RZ, R41.H0_H0 ;  /* 0x20000029ff297230 */ /* 0x000fe40000004100 */
[----:B------:R-:W-:Y:S01]  /*65b0*/  FADD.FTZ R19, R19, -UR28 ;  /* 0x8000001c13137e21 */ /* 0x000fe20008010000 */
[----:B------:R-:W-:Y:S02]  /*65c0*/  HADD2.F32 R20, -RZ, R10.H1_H1 ;  /* 0x3000000aff147230 */ /* 0x000fe40000004100 */
[----:B------:R-:W-:Y:S01]  /*65d0*/  FADD.FTZ R21, R54, R23 ;  /* 0x0000001736157221 */ /* 0x000fe20000010000 */
[----:B------:R-:W-:Y:S01]  /*65e0*/  FFMA.FTZ R22, R22, R23, R33 ;  /* 0x0000001716167223 */ /* 0x000fe20000010021 */
[----:B------:R-:W-:Y:S01]  /*65f0*/  FMUL.FTZ R19, R19, UR16 ;  /* 0x0000001013137c20 */ /* 0x000fe20008410000 */
[----:B------:R-:W-:Y:S01]  /*6600*/  FMUL.FTZ R18, R5, R41 ;  /* 0x0000002905127220 */ /* 0x000fe20000410000 */
[----:B------:R-:W-:-:S02]  /*6610*/  HADD2.F32 R23, -RZ, R17.H1_H1 ;  /* 0x30000011ff177230 */ /* 0x000fc40000004100 */
[----:B------:R-:W-:Y:S01]  /*6620*/  FADD.FTZ R20, R20, -UR28 ;  /* 0x8000001c14147e21 */ /* 0x000fe20008010000 */
[----:B------:R-:W-:Y:S02]  /*6630*/  HADD2.F32 R17, -RZ, R17.H0_H0 ;  /* 0x20000011ff117230 */ /* 0x000fe40000004100 */
[----:B------:R-:W-:Y:S01]  /*6640*/  FFMA.FTZ R6, R41, R19, R6 ;  /* 0x0000001329067223 */ /* 0x000fe20000010006 */
[----:B------:R-:W-:Y:S01]  /*6650*/  FADD.FTZ R21, R18, R21 ;  /* 0x0000001512157221 */ /* 0x000fe20000010000 */
[----:B------:R-:W-:Y:S01]  /*6660*/  FFMA.FTZ R22, R19, R18, R22 ;  /* 0x0000001213167223 */ /* 0x000fe20000010016 */
[----:B------:R-:W-:Y:S01]  /*6670*/  FMUL.FTZ R25, R20, UR16 ;  /* 0x0000001014197c20 */ /* 0x000fe20008410000 */
[----:B------:R-:W-:Y:S02]  /*6680*/  HADD2.F32 R19, -RZ, R16.H0_H0 ;  /* 0x20000010ff137230 */ /* 0x000fe40000004100 */
[----:B------:R-:W-:Y:S01]  /*6690*/  FADD.FTZ R23, R23, -UR28 ;  /* 0x8000001c17177e21 */ /* 0x000fe20008010000 */
[----:B------:R-:W-:-:S02]  /*66a0*/  HADD2.F32 R18, -RZ, R10.H0_H0 ;  /* 0x2000000aff127230 */ /* 0x000fc40000004100 */
[----:B------:R-:W-:Y:S01]  /*66b0*/  FMUL.FTZ R10, R4, R17 ;  /* 0x00000011040a7220 */ /* 0x000fe20000410000 */
[----:B------:R-:W-:Y:S01]  /*66c0*/  FADD.FTZ R57, R57, R17 ;  /* 0x0000001139397221 */ /* 0x000fe20000010000 */
[----:B------:R-:W-:Y:S01]  /*66d0*/  FFMA.FTZ R58, R17, R25, R58 ;  /* 0x00000019113a7223 */ /* 0x000fe2000001003a */
[--C-:B------:R-:W-:Y:S02]  /*66e0*/  HADD2.F32 R17, -RZ, R15.reuse.H0_H0 ;  /* 0x2000000fff117230 */ /* 0x100fe40000004100 */
[----:B------:R-:W-:Y:S01]  /*66f0*/  FMUL.FTZ R23, R23, UR16 ;  /* 0x0000001017177c20 */ /* 0x000fe20008410000 */
[----:B------:R-:W-:Y:S01]  /*6700*/  FMUL.FTZ R16, R5, R19 ;  /* 0x0000001305107220 */ /* 0x000fe20000410000 */
[----:B------:R-:W-:Y:S01]  /*6710*/  FADD.FTZ R21, R21, R10 ;  /* 0x0000000a15157221 */ /* 0x000fe20000010000 */
[----:B------:R-:W-:Y:S01]  /*6720*/  FFMA.FTZ R22, R25, R10, R22 ;  /* 0x0000000a19167223 */ /* 0x000fe20000010016 */
[----:B------:R-:W-:Y:S02]  /*6730*/  HADD2.F32 R15, -RZ, R15.H1_H1 ;  /* 0x3000000fff0f7230 */ /* 0x000fe40000004100 */
[----:B------:R-:W-:Y:S01]  /*6740*/  FADD.FTZ R7, R7, R41 ;  /* 0x0000002907077221 */ /* 0x000fe20000010000 */
[----:B------:R-:W-:Y:S01]  /*6750*/  FADD.FTZ R18, R18, -UR28 ;  /* 0x8000001c12127e21 */ /* 0x000fe20008010000 */
[----:B------:R-:W-:Y:S01]  /*6760*/  FADD.FTZ R21, R16, R21 ;  /* 0x0000001510157221 */ /* 0x000fe20000010000 */
[----:B------:R-:W-:Y:S01]  /*6770*/  FFMA.FTZ R22, R23, R16, R22 ;  /* 0x0000001017167223 */ /* 0x000fe20000010016 */
[----:B------:R-:W-:Y:S01]  /*6780*/  FADD.FTZ R7, R7, R19 ;  /* 0x0000001307077221 */ /* 0x000fe20000010000 */
[----:B------:R-:W-:Y:S01]  /*6790*/  FFMA.FTZ R6, R19, R23, R6 ;  /* 0x0000001713067223 */ /* 0x000fe20000010006 */
[----:B------:R-:W-:-:S02]  /*67a0*/  HADD2.F32 R16, -RZ, R9.H0_H0 ;  /* 0x20000009ff107230 */ /* 0x000fc40000004100 */
[----:B------:R-:W-:Y:S01]  /*67b0*/  FADD.FTZ R15, R15, -UR28 ;  /* 0x8000001c0f0f7e21 */ /* 0x000fe20008010000 */
[----:B------:R-:W-:Y:S01]  /*67c0*/  FMUL.FTZ R19, R18, UR16 ;  /* 0x0000001012137c20 */ /* 0x000fe20008410000 */
[----:B------:R-:W-:Y:S01]  /*67d0*/  FMUL.FTZ R10, R4, R17 ;  /* 0x00000011040a7220 */ /* 0x000fe20000410000 */
[----:B------:R-:W-:Y:S02]  /*67e0*/  HADD2.F32 R9, -RZ, R40.H1_H1 ;  /* 0x30000028ff097230 */ /* 0x000fe40000004100 */
[----:B------:R-:W-:Y:S01]  /*67f0*/  FMUL.FTZ R15, R15, UR16 ;  /* 0x000000100f0f7c20 */ /* 0x000fe20008410000 */
[----:B------:R-:W-:Y:S02]  /*6800*/  HADD2.F32 R14, -RZ, R14.H0_H0 ;  /* 0x2000000eff0e7230 */ /* 0x000fe40000004100 */
[----:B------:R-:W-:Y:S01]  /*6810*/  FADD.FTZ R21, R21, R10 ;  /* 0x0000000a15157221 */ /* 0x000fe20000010000 */
[----:B------:R-:W-:Y:S02]  /*6820*/  HADD2.F32 R8, -RZ, R8.H0_H0 ;  /* 0x20000008ff087230 */ /* 0x000fe40000004100 */
[----:B------:R-:W-:Y:S01]  /*6830*/  FFMA.FTZ R22, R19, R10, R22 ;  /* 0x0000000a13167223 */ /* 0x000fe20000010016 */
[----:B------:R-:W-:Y:S01]  /*6840*/  FADD.FTZ R16, R16, -UR28 ;  /* 0x8000001c10107e21 */ /* 0x000fe20008010000 */
[----:B------:R-:W-:-:S02]  /*6850*/  HADD2.F32 R13, -RZ, R13.H1_H1 ;  /* 0x3000000dff0d7230 */ /* 0x000fc40000004100 */
[----:B------:R-:W-:Y:S01]  /*6860*/  FMUL.FTZ R10, R5, R9 ;  /* 0x00000009050a7220 */ /* 0x000fe20000410000 */
[----:B------:R-:W-:Y:S01]  /*6870*/  FADD.FTZ R57, R57, R17 ;  /* 0x0000001139397221 */ /* 0x000fe20000010000 */
[----:B------:R-:W-:Y:S01]  /*6880*/  FFMA.FTZ R58, R17, R19, R58 ;  /* 0x00000013113a7223 */ /* 0x000fe2000001003a */
[----:B------:R-:W-:Y:S01]  /*6890*/  FADD.FTZ R7, R7, R9 ;  /* 0x0000000907077221 */ /* 0x000fe20000010000 */
[----:B------:R-:W-:Y:S01]  /*68a0*/  FFMA.FTZ R6, R9, R15, R6 ;  /* 0x0000000f09067223 */ /* 0x000fe20000010006 */
[----:B------:R-:W-:Y:S01]  /*68b0*/  FMUL.FTZ R17, R16, UR16 ;  /* 0x0000001010117c20 */ /* 0x000fe20008410000 */
[----:B------:R-:W-:Y:S01]  /*68c0*/  FADD.FTZ R14, R14, -UR28 ;  /* 0x8000001c0e0e7e21 */ /* 0x000fe20008010000 */
[----:B------:R-:W-:Y:S02]  /*68d0*/  HADD2.F32 R9, -RZ, R12.H1_H1 ;  /* 0x3000000cff097230 */ /* 0x000fe40000004100 */
[----:B------:R-:W-:Y:S01]  /*68e0*/  FADD.FTZ R8, R8, -UR28 ;  /* 0x8000001c08087e21 */ /* 0x000fe20008010000 */
[----:B------:R-:W-:Y:S01]  /*68f0*/  FMUL.FTZ R16, R4, R13 ;  /* 0x0000000d04107220 */ /* 0x000fe20000410000 */
[----:B------:R-:W-:Y:S01]  /*6900*/  FFMA.FTZ R22, R15, R10, R22 ;  /* 0x0000000a0f167223 */ /* 0x000fe20000010016 */
[----:B------:R-:W-:-:S02]  /*6910*/  HADD2.F32 R11, -RZ, R11.H1_H1 ;  /* 0x3000000bff0b7230 */ /* 0x000fc40000004100 */
[----:B------:R-:W-:Y:S01]  /*6920*/  FADD.FTZ R57, R57, R13 ;  /* 0x0000000d39397221 */ /* 0x000fe20000010000 */
[----:B------:R-:W-:Y:S01]  /*6930*/  FFMA.FTZ R58, R13, R17, R58 ;  /* 0x000000110d3a7223 */ /* 0x000fe2000001003a */
[----:B------:R-:W-:Y:S01]  /*6940*/  FMUL.FTZ R14, R14, UR16 ;  /* 0x000000100e0e7c20 */ /* 0x000fe20008410000 */
[----:B------:R-:W-:Y:S01]  /*6950*/  FMUL.FTZ R8, R8, UR16 ;  /* 0x0000001008087c20 */ /* 0x000fe20008410000 */
[----:B------:R-:W-:Y:S01]  /*6960*/  FFMA.FTZ R17, R17, R16, R22 ;  /* 0x0000001011117223 */ /* 0x000fe20000010016 */
[----:B------:R-:W-:Y:S01]  /*6970*/  FMUL.FTZ R13, R5, R9 ;  /* 0x00000009050d7220 */ /* 0x000fe20000410000 */
[----:B------:R-:W-:Y:S02]  /*6980*/  HADD2.F32 R12, -RZ, R12.H0_H0 ;  /* 0x2000000cff0c7230 */ /* 0x000fe40000004100 */
[----:B------:R-:W-:Y:S01]  /*6990*/  FADD.FTZ R7, R7, R9 ;  /* 0x0000000907077221 */ /* 0x000fe20000010000 */
[----:B------:R-:W-:Y:S01]  /*69a0*/  FFMA.FTZ R6, R9, R14, R6 ;  /* 0x0000000e09067223 */ /* 0x000fe20000010006 */
[----:B------:R-:W-:Y:S01]  /*69b0*/  FADD.FTZ R57, R57, R11 ;  /* 0x0000000b39397221 */ /* 0x000fe20000010000 */
[----:B------:R-:W-:Y:S01]  /*69c0*/  FFMA.FTZ R58, R11, R8, R58 ;  /* 0x000000080b3a7223 */ /* 0x000fe2000001003a */
[----:B------:R-:W-:Y:S01]  /*69d0*/  FADD.FTZ R21, R10, R21 ;  /* 0x000000150a157221 */ /* 0x000fe20000010000 */
[----:B------:R-:W-:Y:S01]  /*69e0*/  FFMA.FTZ R17, R14, R13, R17 ;  /* 0x0000000d0e117223 */ /* 0x000fe20000010011 */
[----:B------:R-:W-:-:S02]  /*69f0*/  HADD2.F32 R9, -RZ, R44.H0_H0 ;  /* 0x2000002cff097230 */ /* 0x000fc40000004100 */
[----:B------:R-:W-:Y:S01]  /*6a00*/  FMUL.FTZ R11, R4, R11 ;  /* 0x0000000b040b7220 */ /* 0x000fe20000410000 */
[----:B------:R-:W-:Y:S01]  /*6a10*/  FADD.FTZ R12, R12, -UR28 ;  /* 0x8000001c0c0c7e21 */ /* 0x000fe20008010000 */
[----:B------:R-:W-:Y:S01]  /*6a20*/  FADD.FTZ R10, R21, R16 ;  /* 0x00000010150a7221 */ /* 0x000fe20000010000 */
[----:B------:R-:W-:Y:S02]  /*6a30*/  HADD2.F32 R35, -RZ, R35.H1_H1 ;  /* 0x30000023ff237230 */ /* 0x000fe40000004100 */
[----:B------:R-:W-:Y:S01]  /*6a40*/  FFMA.FTZ R17, R8, R11, R17 ;  /* 0x0000000b08117223 */ /* 0x000fe20000010011 */
[----:B------:R-:W-:Y:S01]  /*6a50*/  FMUL.FTZ R12, R12, UR16 ;  /* 0x000000100c0c7c20 */ /* 0x000fe20008410000 */
[----:B------:R-:W-:Y:S01]  /*6a60*/  FADD.FTZ R8, R9, -UR28 ;  /* 0x8000001c09087e21 */ /* 0x000fe20008010000 */
[----:B------:R-:W-:Y:S01]  /*6a70*/  FADD.FTZ R10, R13, R10 ;  /* 0x0000000a0d0a7221 */ /* 0x000fe20000010000 */
[----:B------:R-:W-:Y:S02]  /*6a80*/  HADD2.F32 R9, -RZ, R45.H0_H0 ;  /* 0x2000002dff097230 */ /* 0x000fe40000004100 */
[----:B------:R-:W-:Y:S01]  /*6a90*/  FADD.FTZ R7, R7, R35 ;  /* 0x0000002307077221 */ /* 0x000fe20000010000 */
[----:B------:R-:W-:Y:S01]  /*6aa0*/  FFMA.FTZ R6, R35, R12, R6 ;  /* 0x0000000c23067223 */ /* 0x000fe20000010006 */
[----:B------:R-:W-:Y:S01]  /*6ab0*/  FMUL.FTZ R8, R8, UR16 ;  /* 0x0000001008087c20 */ /* 0x000fe20008410000 */
[----:B------:R-:W-:Y:S01]  /*6ac0*/  FMUL.FTZ R35, R5, R35 ;  /* 0x0000002305237220 */ /* 0x000fe20000410000 */
[----:B------:R-:W-:-:S02]  /*6ad0*/  HADD2.F32 R44, -RZ, R44.H1_H1 ;  /* 0x3000002cff2c7230 */ /* 0x000fc40000004100 */
[----:B------:R-:W-:Y:S01]  /*6ae0*/  FADD.FTZ R10, R10, R11 ;  /* 0x0000000b0a0a7221 */ /* 0x000fe20000010000 */
[----:B------:R-:W-:Y:S01]  /*6af0*/  FMUL.FTZ R11, R4, R9 ;  /* 0x00000009040b7220 */ /* 0x000fe20000410000 */
[----:B------:R-:W-:Y:S01]  /*6b00*/  FADD.FTZ R57, R57, R9 ;  /* 0x0000000939397221 */ /* 0x000fe20000010000 */
[----:B------:R-:W-:Y:S01]  /*6b10*/  FFMA.FTZ R58, R9, R8, R58 ;  /* 0x00000008093a7223 */ /* 0x000fe2000001003a */
[----:B------:R-:W-:Y:S01]  /*6b20*/  FFMA.FTZ R17, R12, R35, R17 ;  /* 0x000000230c117223 */ /* 0x000fe20000010011 */
[----:B------:R-:W-:Y:S02]  /*6b30*/  HADD2.F32 R9, -RZ, R46.H0_H0 ;  /* 0x2000002eff097230 */ /* 0x000fe40000004100 */
[----:B------:R-:W-:Y:S01]  /*6b40*/  FADD.FTZ R44, R44, -UR28 ;  /* 0x8000001c2c2c7e21 */ /* 0x000fe20008010000 */
[----:B------:R-:W-:Y:S02]  /*6b50*/  HADD2.F32 R45, -RZ, R45.H1_H1 ;  /* 0x3000002dff2d7230 */ /* 0x000fe40000004100 */
[----:B------:R-:W-:Y:S01]  /*6b60*/  FFMA.FTZ R17, R8, R11, R17 ;  /* 0x0000000b08117223 */ /* 0x000fe20000010011 */
[----:B------:R-:W-:Y:S01]  /*6b70*/  FADD.FTZ R10, R35, R10 ;  /* 0x0000000a230a7221 */ /* 0x000fe20000010000 */
[----:B------:R-:W-:Y:S01]  /*6b80*/  FADD.FTZ R8, R9, -UR28 ;  /* 0x8000001c09087e21 */ /* 0x000fe20008010000 */
[----:B------:R-:W-:Y:S01]  /*6b90*/  FMUL.FTZ R44, R44, UR16 ;  /* 0x000000102c2c7c20 */ /* 0x000fe20008410000 */
[----:B------:R-:W-:-:S02]  /*6ba0*/  HADD2.F32 R9, -RZ, R47.H0_H0 ;  /* 0x2000002fff097230 */ /* 0x000fc40000004100 */
[----:B------:R-:W-:Y:S01]  /*6bb0*/  FADD.FTZ R7, R7, R45 ;  /* 0x0000002d07077221 */ /* 0x000fe20000010000 */
[----:B------:R-:W-:Y:S01]  /*6bc0*/  FMUL.FTZ R8, R8, UR16 ;  /* 0x0000001008087c20 */ /* 0x000fe20008410000 */
[----:B------:R-:W-:Y:S01]  /*6bd0*/  FFMA.FTZ R6, R45, R44, R6 ;  /* 0x0000002c2d067223 */ /* 0x000fe20000010006 */
[----:B------:R-:W-:Y:S01]  /*6be0*/  FMUL.FTZ R45, R5, R45 ;  /* 0x0000002d052d7220 */ /* 0x000fe20000410000 */
[----:B------:R-:W-:Y:S01]  /*6bf0*/  FADD.FTZ R10, R10, R11 ;  /* 0x0000000b0a0a7221 */ /* 0x000fe20000010000 */
[----:B------:R-:W-:Y:S02]  /*6c00*/  HADD2.F32 R46, -RZ, R46.H1_H1 ;  /* 0x3000002eff2e7230 */ /* 0x000fe40000004100 */
[----:B------:R-:W-:Y:S01]  /*6c10*/  FADD.FTZ R57, R57, R9 ;  /* 0x0000000939397221 */ /* 0x000fe20000010000 */
[----:B------:R-:W-:Y:S01]  /*6c20*/  FFMA.FTZ R58, R9, R8, R58 ;  /* 0x00000008093a7223 */ /* 0x000fe2000001003a */
[----:B------:R-:W-:Y:S01]  /*6c30*/  FMUL.FTZ R9, R4, R9 ;  /* 0x0000000904097220 */ /* 0x000fe20000410000 */
[----:B------:R-:W-:Y:S01]  /*6c40*/  FFMA.FTZ R17, R44, R45, R17 ;  /* 0x0000002d2c117223 */ /* 0x000fe20000010011 */
[----:B------:R-:W-:Y:S01]  /*6c50*/  FADD.FTZ R10, R45, R10 ;  /* 0x0000000a2d0a7221 */ /* 0x000fe20000010000 */
[----:B------:R-:W-:-:S02]  /*6c60*/  HADD2.F32 R47, -RZ, R47.H1_H1 ;  /* 0x3000002fff2f7230 */ /* 0x000fc40000004100 */
[----:B------:R-:W-:Y:S01]  /*6c70*/  FADD.FTZ R46, R46, -UR28 ;  /* 0x8000001c2e2e7e21 */ /* 0x000fe20008010000 */
[----:B------:R-:W-:Y:S01]  /*6c80*/  FFMA.FTZ R17, R8, R9, R17 ;  /* 0x0000000908117223 */ /* 0x000fe20000010011 */
[--C-:B------:R-:W-:Y:S02]  /*6c90*/  HADD2.F32 R8, -RZ, R48.reuse.H0_H0 ;  /* 0x20000030ff087230 */ /* 0x100fe40000004100 */
[----:B------:R-:W-:Y:S01]  /*6ca0*/  FADD.FTZ R10, R10, R9 ;  /* 0x000000090a0a7221 */ /* 0x000fe20000010000 */
[----:B------:R-:W-:Y:S01]  /*6cb0*/  FMUL.FTZ R46, R46, UR16 ;  /* 0x000000102e2e7c20 */ /* 0x000fe20008410000 */
[----:B------:R-:W-:Y:S01]  /*6cc0*/  FMUL.FTZ R9, R5, R47 ;  /* 0x0000002f05097220 */ /* 0x000fe20000410000 */
[----:B------:R-:W-:Y:S02]  /*6cd0*/  HADD2.F32 R48, -RZ, R48.H1_H1 ;  /* 0x30000030ff307230 */ /* 0x000fe40000004100 */
[----:B------:R-:W-:Y:S01]  /*6ce0*/  FADD.FTZ R8, R8, -UR28 ;  /* 0x8000001c08087e21 */ /* 0x000fe20008010000 */
[----:B------:R-:W-:-:S02]  /*6cf0*/  HADD2.F32 R11, -RZ, R50.H0_H0 ;  /* 0x20000032ff0b7230 */ /* 0x000fc40000004100 */
[----:B------:R-:W-:Y:S01]  /*6d00*/  FADD.FTZ R10, R9, R10 ;  /* 0x0000000a090a7221 */ /* 0x000fe20000010000 */
[----:B------:R-:W-:Y:S01]  /*6d10*/  FFMA.FTZ R17, R46, R9, R17 ;  /* 0x000000092e117223 */ /* 0x000fe20000010011 */
[--C-:B------:R-:W-:Y:S02]  /*6d20*/  HADD2.F32 R9, -RZ, R49.reuse.H0_H0 ;  /* 0x20000031ff097230 */ /* 0x100fe40000004100 */
[----:B------:R-:W-:Y:S01]  /*6d30*/  FMUL.FTZ R8, R8, UR16 ;  /* 0x0000001008087c20 */ /* 0x000fe20008410000 */
[----:B------:R-:W-:Y:S01]  /*6d40*/  FADD.FTZ R48, R48, -UR28 ;  /* 0x8000001c30307e21 */ /* 0x000fe20008010000 */
[----:B------:R-:W-:Y:S02]  /*6d50*/  HADD2.F32 R49, -RZ, R49.H1_H1 ;  /* 0x30000031ff317230 */ /* 0x000fe40000004100 */
[----:B------:R-:W-:Y:S01]  /*6d60*/  FADD.FTZ R7, R7, R47 ;  /* 0x0000002f07077221 */ /* 0x000fe20000010000 */
[----:B------:R-:W-:Y:S01]  /*6d70*/  FADD.FTZ R57, R57, R9 ;  /* 0x0000000939397221 */ /* 0x000fe20000010000 */
[----:B------:R-:W-:Y:S01]  /*6d80*/  FFMA.FTZ R58, R9, R8, R58 ;  /* 0x00000008093a7223 */ /* 0x000fe2000001003a */
[----:B------:R-:W-:Y:S01]  /*6d90*/  FMUL.FTZ R9, R4, R9 ;  /* 0x0000000904097220 */ /* 0x000fe20000410000 */
[----:B------:R-:W-:Y:S01]  /*6da0*/  FFMA.FTZ R6, R47, R46, R6 ;  /* 0x0000002e2f067223 */ /* 0x000fe20000010006 */
[----:B------:R-:W-:Y:S01]  /*6db0*/  FMUL.FTZ R48, R48, UR16 ;  /* 0x0000001030307c20 */ /* 0x000fe20008410000 */
[----:B------:R-:W-:Y:S01]  /*6dc0*/  FADD.FTZ R7, R7, R49 ;  /* 0x0000003107077221 */ /* 0x000fe20000010000 */
[----:B------:R-:W-:Y:S01]  /*6dd0*/  FADD.FTZ R10, R10, R9 ;  /* 0x000000090a0a7221 */ /* 0x000fe20000010000 */
[----:B------:R-:W-:Y:S01]  /*6de0*/  FFMA.FTZ R17, R8, R9, R17 ;  /* 0x0000000908117223 */ /* 0x000fe20000010011 */
[----:B------:R-:W-:Y:S01]  /*6df0*/  FFMA.FTZ R6, R49, R48, R6 ;  /* 0x0000003031067223 */ /* 0x000fe20000010006 */
[----:B------:R-:W-:Y:S01]  /*6e00*/  FADD.FTZ R11, R11, -UR28 ;  /* 0x8000001c0b0b7e21 */ /* 0x000fe20008010000 */
[----:B------:R-:W-:-:S02]  /*6e10*/  HADD2.F32 R9, -RZ, R51.H0_H0 ;  /* 0x20000033ff097230 */ /* 0x000fc40000004100 */
[----:B------:R-:W-:Y:S01]  /*6e20*/  FMUL.FTZ R49, R5, R49 ;  /* 0x0000003105317220 */ /* 0x000fe20000410000 */
[----:B------:R-:W-:Y:S02]  /*6e30*/  HADD2.F32 R50, -RZ, R50.H1_H1 ;  /* 0x30000032ff327230 */ /* 0x000fe40000004100 */
[----:B------:R-:W-:Y:S01]  /*6e40*/  FMUL.FTZ R8, R11, UR16 ;  /* 0x000000100b087c20 */ /* 0x000fe20008410000 */
[----:B------:R-:W-:Y:S02]  /*6e50*/  HADD2.F32 R51, -RZ, R51.H1_H1 ;  /* 0x30000033ff337230 */ /* 0x000fe40000004100 */
[----:B------:R-:W-:Y:S01]  /*6e60*/  FFMA.FTZ R17, R48, R49, R17 ;  /* 0x0000003130117223 */ /* 0x000fe20000010011 */
[----:B------:R-:W-:Y:S01]  /*6e70*/  FMUL.FTZ R11, R4, R9 ;  /* 0x00000009040b7220 */ /* 0x000fe20000410000 */
[----:B------:R-:W-:Y:S01]  /*6e80*/  FADD.FTZ R10, R49, R10 ;  /* 0x0000000a310a7221 */ /* 0x000fe20000010000 */
[----:B------:R-:W-:Y:S01]  /*6e90*/  FFMA.FTZ R58, R9, R8, R58 ;  /* 0x00000008093a7223 */ /* 0x000fe2000001003a */
[----:B------:R-:W-:Y:S01]  /*6ea0*/  FADD.FTZ R50, R50, -UR28 ;  /* 0x8000001c32327e21 */ /* 0x000fe20008010000 */
[----:B------:R-:W-:Y:S01]  /*6eb0*/  FFMA.FTZ R17, R8, R11, R17 ;  /* 0x0000000b08117223 */ /* 0x000fe20000010011 */
[----:B------:R-:W-:-:S02]  /*6ec0*/  HADD2.F32 R8, -RZ, R87.H0_H0 ;  /* 0x20000057ff087230 */ /* 0x000fc40000004100 */
[----:B------:R-:W-:Y:S01]  /*6ed0*/  FADD.FTZ R57, R57, R9 ;  /* 0x0000000939397221 */ /* 0x000fe20000010000 */
[----:B------:R-:W-:Y:S01]  /*6ee0*/  FADD.FTZ R10, R10, R11 ;  /* 0x0000000b0a0a7221 */ /* 0x000fe20000010000 */
[--C-:B------:R-:W-:Y:S02]  /*6ef0*/  HADD2.F32 R11, -RZ, R88.reuse.H0_H0 ;  /* 0x20000058ff0b7230 */ /* 0x100fe40000004100 */
[----:B------:R-:W-:Y:S01]  /*6f00*/  FMUL.FTZ R9, R5, R51 ;  /* 0x0000003305097220 */ /* 0x000fe20000410000 */
[----:B------:R-:W-:Y:S01]  /*6f10*/  FMUL.FTZ R50, R50, UR16 ;  /* 0x0000001032327c20 */ /* 0x000fe20008410000 */
[----:B------:R-:W-:Y:S02]  /*6f20*/  HADD2.F32 R87, -RZ, R87.H1_H1 ;  /* 0x30000057ff577230 */ /* 0x000fe40000004100 */
[----:B------:R-:W-:Y:S01]  /*6f30*/  FADD.FTZ R8, R8, -UR28 ;  /* 0x8000001c08087e21 */ /* 0x000fe20008010000 */
[----:B------:R-:W-:Y:S01]  /*6f40*/  FADD.FTZ R10, R9, R10 ;  /* 0x0000000a090a7221 */ /* 0x000fe20000010000 */
[----:B------:R-:W-:Y:S01]  /*6f50*/  FFMA.FTZ R17, R50, R9, R17 ;  /* 0x0000000932117223 */ /* 0x000fe20000010011 */
[----:B------:R-:W-:Y:S01]  /*6f60*/  FMUL.FTZ R13, R4, R11 ;  /* 0x0000000b040d7220 */ /* 0x000fe20000410000 */
[----:B------:R-:W-:Y:S01]  /*6f70*/  FMUL.FTZ R8, R8, UR16 ;  /* 0x0000001008087c20 */ /* 0x000fe20008410000 */
[----:B------:R-:W-:-:S02]  /*6f80*/  HADD2.F32 R9, -RZ, R88.H1_H1 ;  /* 0x30000058ff097230 */ /* 0x000fc40000004100 */
[----:B------:R-:W-:Y:S01]  /*6f90*/  FADD.FTZ R87, R87, -UR28 ;  /* 0x8000001c57577e21 */ /* 0x000fe20008010000 */
[----:B------:R-:W-:Y:S01]  /*6fa0*/  FADD.FTZ R15, R10, R13 ;  /* 0x0000000d0a0f7221 */ /* 0x000fe20000010000 */
[----:B------:R-:W-:Y:S01]  /*6fb0*/  FFMA.FTZ R12, R8, R13, R17 ;  /* 0x0000000d080c7223 */ /* 0x000fe20000010011 */
[--C-:B------:R-:W-:Y:S02]  /*6fc0*/  HADD2.F32 R13, -RZ, R89.reuse.H0_H0 ;  /* 0x20000059ff0d7230 */ /* 0x100fe40000004100 */
[----:B------:R-:W-:Y:S01]  /*6fd0*/  FMUL.FTZ R10, R5, R9 ;  /* 0x00000009050a7220 */ /* 0x000fe20000410000 */
[----:B------:R-:W-:Y:S01]  /*6fe0*/  FMUL.FTZ R87, R87, UR16 ;  /* 0x0000001057577c20 */ /* 0x000fe20008410000 */
[----:B------:R-:W-:Y:S02]  /*6ff0*/  HADD2.F32 R17, -RZ, R90.H0_H0 ;  /* 0x2000005aff117230 */ /* 0x000fe40000004100 */
[----:B------:R-:W-:Y:S01]  /*7000*/  FADD.FTZ R7, R7, R51 ;  /* 0x0000003307077221 */ /* 0x000fe20000010000 */
[----:B------:R-:W-:Y:S01]  /*7010*/  FADD.FTZ R15, R10, R15 ;  /* 0x0000000f0a0f7221 */ /* 0x000fe20000010000 */
[----:B------:R-:W-:Y:S01]  /*7020*/  FFMA.FTZ R12, R87, R10, R12 ;  /* 0x0000000a570c7223 */ /* 0x000fe2000001000c */
[----:B------:R-:W-:-:S02]  /*7030*/  HADD2.F32 R89, -RZ, R89.H1_H1 ;  /* 0x30000059ff597230 */ /* 0x000fc40000004100 */
[----:B------:R-:W-:Y:S01]  /*7040*/  FADD.FTZ R10, R13, -UR28 ;  /* 0x8000001c0d0a7e21 */ /* 0x000fe20008010000 */
[----:B------:R-:W-:Y:S02]  /*7050*/  HADD2.F32 R13, -RZ, R90.H1_H1 ;  /* 0x3000005aff0d7230 */ /* 0x000fe40000004100 */
[----:B------:R-:W-:Y:S01]  /*7060*/  FMUL.FTZ R14, R4, R17 ;  /* 0x00000011040e7220 */ /* 0x000fe20000410000 */
[----:B------:R-:W-:Y:S01]  /*7070*/  FFMA.FTZ R6, R51, R50, R6 ;  /* 0x0000003233067223 */ /* 0x000fe20000010006 */
[----:B------:R-:W-:Y:S01]  /*7080*/  FMUL.FTZ R19, R10, UR16 ;  /* 0x000000100a137c20 */ /* 0x000fe20008410000 */
[----:B------:R-:W-:Y:S01]  /*7090*/  FADD.FTZ R89, R89, -UR28 ;  /* 0x8000001c59597e21 */ /* 0x000fe20008010000 */
[----:B------:R-:W-:Y:S01]  /*70a0*/  FADD.FTZ R15, R15, R14 ;  /* 0x0000000e0f0f7221 */ /* 0x000fe20000010000 */
[----:B------:R-:W-:Y:S01]  /*70b0*/  FMUL.FTZ R10, R5, R13 ;  /* 0x0000000d050a7220 */ /* 0x000fe20000410000 */
[----:B------:R-:W-:Y:S01]  /*70c0*/  FFMA.FTZ R12, R19, R14, R12 ;  /* 0x0000000e130c7223 */ /* 0x000fe2000001000c */
[----:B------:R-:W-:Y:S01]  /*70d0*/  FMUL.FTZ R89, R89, UR16 ;  /* 0x0000001059597c20 */ /* 0x000fe20008410000 */
        /* <DEDUP_REMOVED lines=11> */
.L_x_738:
[--C-:B------:R-:W-:Y:S02]  /*7190*/  HADD2.F32 R6, -RZ, R114.reuse.H0_H0 ;  /* 0x20000072ff067230 */ /* 0x100fe40000004100 */
[----:B------:R-:W-:Y:S02]  /*71a0*/  HADD2.F32 R7, -RZ, R114.H1_H1 ;  /* 0x30000072ff077230 */ /* 0x000fe40000004100 */
[--C-:B------:R-:W-:Y:S02]  /*71b0*/  HADD2.F32 R69, -RZ, R76.reuse.H0_H0 ;  /* 0x2000004cff457230 */ /* 0x100fe40000004100 */
[----:B------:R-:W-:Y:S01]  /*71c0*/  FADD.FTZ R6, R6, -UR28 ;  /* 0x8000001c06067e21 */ /* 0x000fe20008010000 */
[----:B------:R-:W-:Y:S02]  /*71d0*/  HADD2.F32 R75, -RZ, R76.H1_H1 ;  /* 0x3000004cff4b7230 */ /* 0x000fe40000004100 */
[----:B------:R-:W-:Y:S01]  /*71e0*/  FADD.FTZ R7, R7, -UR28 ;  /* 0x8000001c07077e21 */ /* 0x000fe20008010000 */
[----:B------:R-:W-:-:S02]  /*71f0*/  HADD2.F32 R68, -RZ, R84.H0_H0 ;  /* 0x20000054ff447230 */ /* 0x000fc40000004100 */
[----:B------:R-:W-:Y:S01]  /*7200*/  FMUL.FTZ R6, R6, UR16 ;  /* 0x0000001006067c20 */ /* 0x000fe20008410000 */
[----:B------:R-:W-:Y:S01]  /*7210*/  FADD.FTZ R69, R69, -UR28 ;  /* 0x8000001c45457e21 */ /* 0x000fe20008010000 */
[----:B------:R-:W-:Y:S01]  /*7220*/  FMUL.FTZ R7, R7, UR16 ;  /* 0x0000001007077c20 */ /* 0x000fe20008410000 */
[----:B------:R-:W-:Y:S01]  /*7230*/  FADD.FTZ R75, R75, -UR28 ;  /* 0x8000001c4b4b7e21 */ /* 0x000fe20008010000 */
[--C-:B-----5:R-:W-:Y:S01]  /*7240*/  FFMA.FTZ R56, R5, R6, R3.reuse ;  /* 0x0000000605387223 */ /* 0x120fe20000010003 */
[----:B------:R-:W-:Y:S01]  /*7250*/  FMUL.FTZ R69, R69, UR16 ;  /* 0x0000001045457c20 */ /* 0x000fe20008410000 */
[--C-:B------:R-:W-:Y:S01]  /*7260*/  FFMA.FTZ R54, R4, R7, R2.reuse ;  /* 0x0000000704367223 */ /* 0x100fe20000010002 */
[----:B------:R-:W-:Y:S01]  /*7270*/  FMUL.FTZ R75, R75, UR16 ;  /* 0x000000104b4b7c20 */ /* 0x000fe20008410000 */
[----:B------:R-:W-:Y:S01]  /*7280*/  FMUL.FTZ R59, R56, -1.4426950216293334961 ;  /* 0xbfb8aa3b383b7820 */ /* 0x000fe20000410000 */
[----:B------:R-:W-:Y:S01]  /*7290*/  FFMA.FTZ R53, R5, R69, R3 ;  /* 0x0000004505357223 */ /* 0x000fe20000010003 */
[----:B------:R-:W-:Y:S01]  /*72a0*/  FMUL.FTZ R57, R54, -1.4426950216293334961 ;  /* 0xbfb8aa3b36397820 */ /* 0x000fe20000410000 */
[----:B------:R-:W-:Y:S01]  /*72b0*/  FFMA.FTZ R55, R4, R75, R2 ;  /* 0x0000004b04377223 */ /* 0x000fe20000010002 */
[----:B------:R-:W-:-:S02]  /*72c0*/  HADD2.F32 R60, -RZ, R84.H1_H1 ;  /* 0x30000054ff3c7230 */ /* 0x000fc40000004100 */
[----:B------:R-:W-:Y:S01]  /*72d0*/  FMUL.FTZ R74, R53, -1.4426950216293334961 ;  /* 0xbfb8aa3b354a7820 */ /* 0x000fe20000410000 */
[----:B------:R-:W0:Y:S01]  /*72e0*/  MUFU.EX2 R59, R59 ;  /* 0x0000003b003b7308 */ /* 0x000e220000000800 */
[----:B------:R-:W-:Y:S01]  /*72f0*/  FMUL.FTZ R58, R55, -1.4426950216293334961 ;  /* 0xbfb8aa3b373a7820 */ /* 0x000fe20000410000 */
[----:B------:R-:W-:Y:S01]  /*7300*/  FADD.FTZ R68, R68, -UR28 ;  /* 0x8000001c44447e21 */ /* 0x000fe20008010000 */
[--C-:B------:R-:W-:Y:S02]  /*7310*/  HADD2.F32 R73, -RZ, R82.reuse.H1_H1 ;  /* 0x30000052ff497230 */ /* 0x100fe40000004100 */
[----:B------:R-:W-:Y:S02]  /*7320*/  HADD2.F32 R64, -RZ, R82.H0_H0 ;  /* 0x20000052ff407230 */ /* 0x000fe40000004100 */
[----:B------:R-:W-:Y:S01]  /*7330*/  FMUL.FTZ R68, R68, UR16 ;  /* 0x0000001044447c20 */ /* 0x000fe20008410000 */
[--C-:B------:R-:W-:Y:S01]  /*7340*/  HADD2.F32 R96, -RZ, R30.reuse.H1_H1 ;  /* 0x3000001eff607230 */ /* 0x100fe20000004100 */
[----:B------:R-:W1:Y:S01]  /*7350*/  MUFU.EX2 R57, R57 ;  /* 0x0000003900397308 */ /* 0x000e620000000800 */
[----:B------:R-:W-:Y:S01]  /*7360*/  FADD.FTZ R73, R73, -UR28 ;  /* 0x8000001c49497e21 */ /* 0x000fe20008010000 */
[----:B------:R-:W-:Y:S01]  /*7370*/  FADD.FTZ R64, R64, -UR28 ;  /* 0x8000001c40407e21 */ /* 0x000fe20008010000 */
[----:B------:R-:W-:-:S02]  /*7380*/  HADD2.F32 R30, -RZ, R30.H0_H0 ;  /* 0x2000001eff1e7230 */ /* 0x000fc40000004100 */
[----:B------:R-:W-:Y:S01]  /*7390*/  FMUL.FTZ R73, R73, UR16 ;  /* 0x0000001049497c20 */ /* 0x000fe20008410000 */
[----:B------:R-:W-:Y:S02]  /*73a0*/  FMUL.FTZ R64, R64, UR16 ;  /* 0x0000001040407c20 */ /* 0x000fe40008410000 */
[----:B------:R-:W2:Y:S01]  /*73b0*/  MUFU.EX2 R74, R74 ;  /* 0x0000004a004a7308 */ /* 0x000ea20000000800 */
[----:B0-----:R-:W-:Y:S01]  /*73c0*/  FADD.FTZ R59, R59, 1 ;  /* 0x3f8000003b3b7421 */ /* 0x001fe20000010000 */
[----:B------:R-:W-:Y:S01]  /*73d0*/  FFMA.FTZ R84, R5, R73, R3 ;  /* 0x0000004905547223 */ /* 0x000fe20000010003 */
[----:B------:R-:W-:-:S05]  /*73e0*/  FFMA.FTZ R61, R4, R64, R2 ;  /* 0x00000040043d7223 */ /* 0x000fca0000010002 */
[----:B------:R0:W3:Y:S01]  /*73f0*/  MUFU.RCP R76, R59 ;  /* 0x0000003b004c7308 */ /* 0x0000e20000001000 */
[----:B-1----:R-:W-:-:S07]  /*7400*/  FADD.FTZ R57, R57, 1 ;  /* 0x3f80000039397421 */ /* 0x002fce0000010000 */
[----:B------:R-:W1:Y:S01]  /*7410*/  MUFU.RCP R57, R57 ;  /* 0x0000003900397308 */ /* 0x000e620000001000 */
[----:B--2---:R-:W-:Y:S01]  /*7420*/  FADD.FTZ R74, R74, 1 ;  /* 0x3f8000004a4a7421 */ /* 0x004fe20000010000 */
[----:B0-----:R-:W-:-:S06]  /*7430*/  HADD2.F32 R59, -RZ, R83.H0_H0 ;  /* 0x20000053ff3b7230 */ /* 0x001fcc0000004100 */
[----:B------:R-:W0:Y:S01]  /*7440*/  MUFU.EX2 R58, R58 ;  /* 0x0000003a003a7308 */ /* 0x000e220000000800 */
[----:B---3--:R-:W-:Y:S01]  /*7450*/  FMUL.FTZ R60, R60, R76 ;  /* 0x0000004c3c3c7220 */ /* 0x008fe20000410000 */
[----:B------:R-:W-:-:S04]  /*7460*/  FADD.FTZ R76, -R76, 1 ;  /* 0x3f8000004c4c7421 */ /* 0x000fc80000010100 */
[----:B------:R-:W-:Y:S01]  /*7470*/  FFMA.FTZ R76, R56, R76, 1 ;  /* 0x3f800000384c7423 */ /* 0x000fe2000001004c */
[----:B------:R-:W-:Y:S01]  /*7480*/  FFMA.FTZ R56, R4, R68, R2 ;  /* 0x0000004404387223 */ /* 0x000fe20000010002 */
[----:B------:R-:W2:Y:S01]  /*7490*/  MUFU.RCP R74, R74 ;  /* 0x0000004a004a7308 */ /* 0x000ea20000001000 */
[----:B-1----:R-:W-:Y:S01]  /*74a0*/  FADD.FTZ R67, -R57, 1 ;  /* 0x3f80000039437421 */ /* 0x002fe20000010100 */
[----:B------:R-:W-:-:S03]  /*74b0*/  FMUL.FTZ R76, R60, R76 ;  /* 0x0000004c3c4c7220 */ /* 0x000fc60000410000 */
[----:B------:R-:W-:Y:S01]  /*74c0*/  FFMA.FTZ R67, R54, R67, 1 ;  /* 0x3f80000036437423 */ /* 0x000fe20000010043 */
[----:B------:R-:W-:Y:S02]  /*74d0*/  HADD2.F32 R54, -RZ, R83.H1_H1 ;  /* 0x30000053ff367230 */ /* 0x000fe40000004100 */
[----:B------:R-:W-:Y:S01]  /*74e0*/  FMUL.FTZ R83, R56, -1.4426950216293334961 ;  /* 0xbfb8aa3b38537820 */ /* 0x000fe20000410000 */
[----:B------:R-:W-:Y:S01]  /*74f0*/  FADD.FTZ R82, RZ, R76 ;  /* 0x0000004cff527221 */ /* 0x000fe20000010000 */
[----:B0-----:R-:W-:-:S04]  /*7500*/  FADD.FTZ R58, R58, 1 ;  /* 0x3f8000003a3a7421 */ /* 0x001fc80000010000 */
[----:B------:R0:W1:Y:S01]  /*7510*/  MUFU.RCP R65, R58 ;  /* 0x0000003a00417308 */ /* 0x0000620000001000 */
[----:B--2---:R-:W-:Y:S01]  /*7520*/  FMUL.FTZ R59, R59, R74 ;  /* 0x0000004a3b3b7220 */ /* 0x004fe20000410000 */
[----:B------:R-:W-:-:S06]  /*7530*/  FADD.FTZ R74, -R74, 1 ;  /* 0x3f8000004a4a7421 */ /* 0x000fcc0000010100 */
[----:B------:R-:W2:Y:S01]  /*7540*/  MUFU.EX2 R83, R83 ;  /* 0x0000005300537308 */ /* 0x000ea20000000800 */
[----:B------:R-:W-:Y:S01]  /*7550*/  FFMA.FTZ R74, R53, R74, 1 ;  /* 0x3f800000354a7423 */ /* 0x000fe2000001004a */
[----:B------:R-:W-:Y:S01]  /*7560*/  FMUL.FTZ R53, R84, -1.4426950216293334961 ;  /* 0xbfb8aa3b54357820 */ /* 0x000fe20000410000 */
[----:B0-----:R-:W-:Y:S02]  /*7570*/  HADD2.F32 R58, -RZ, R93.H1_H1 ;  /* 0x3000005dff3a7230 */ /* 0x001fe40000004100 */
[----:B------:R-:W-:-:S03]  /*7580*/  FMUL.FTZ R74, R59, R74 ;  /* 0x0000004a3b4a7220 */ /* 0x000fc60000410000 */
[----:B------:R-:W0:Y:S01]  /*7590*/  MUFU.EX2 R53, R53 ;  /* 0x0000003500357308 */ /* 0x000e220000000800 */
[----:B-1----:R-:W-:Y:S01]  /*75a0*/  FMUL.FTZ R54, R54, R65 ;  /* 0x0000004136367220 */ /* 0x002fe20000410000 */
[----:B------:R-:W-:Y:S01]  /*75b0*/  FADD.FTZ R65, -R65, 1 ;  /* 0x3f80000041417421 */ /* 0x000fe20000010100 */
[----:B------:R-:W-:Y:S01]  /*75c0*/  FMUL.FTZ R58, R58, R57 ;  /* 0x000000393a3a7220 */ /* 0x000fe20000410000 */
[--C-:B------:R-:W-:Y:S02]  /*75d0*/  HADD2.F32 R57, -RZ, R70.reuse.H1_H1 ;  /* 0x30000046ff397230 */ /* 0x100fe40000004100 */
[----:B------:R-:W-:Y:S01]  /*75e0*/  FADD.FTZ R82, R82, R74 ;  /* 0x0000004a52527221 */ /* 0x000fe20000010000 */
[----:B------:R-:W-:Y:S01]  /*75f0*/  FFMA.FTZ R65, R55, R65, 1 ;  /* 0x3f80000037417423 */ /* 0x000fe20000010041 */
[----:B------:R-:W-:Y:S01]  /*7600*/  FMUL.FTZ R55, R61, -1.4426950216293334961 ;  /* 0xbfb8aa3b3d377820 */ /* 0x000fe20000410000 */
[----:B------:R-:W-:Y:S01]  /*7610*/  FMUL.FTZ R67, R58, R67 ;  /* 0x000000433a437220 */ /* 0x000fe20000410000 */
[----:B--2---:R-:W-:Y:S01]  /*7620*/  FADD.FTZ R83, R83, 1 ;  /* 0x3f80000053537421 */ /* 0x004fe20000010000 */
[----:B------:R-:W-:-:S02]  /*7630*/  HADD2.F32 R70, -RZ, R70.H0_H0 ;  /* 0x20000046ff467230 */ /* 0x000fc40000004100 */
[----:B------:R-:W-:Y:S01]  /*7640*/  FMUL.FTZ R65, R54, R65 ;  /* 0x0000004136417220 */ /* 0x000fe20000410000 */
[----:B------:R-:W-:Y:S01]  /*7650*/  HADD2.F32 R54, -RZ, R81.H1_H1 ;  /* 0x30000051ff367230 */ /* 0x000fe20000004100 */
[----:B------:R-:W1:Y:S01]  /*7660*/  MUFU.EX2 R55, R55 ;  /* 0x0000003700377308 */ /* 0x000e620000000800 */
[----:B0-----:R-:W-:-:S07]  /*7670*/  FADD.FTZ R53, R53, 1 ;  /* 0x3f80000035357421 */ /* 0x001fce0000010000 */
[----:B------:R-:W0:Y:S08]  /*7680*/  MUFU.RCP R83, R83 ;  /* 0x0000005300537308 */ /* 0x000e300000001000 */
[----:B------:R-:W2:Y:S01]  /*7690*/  MUFU.RCP R53, R53 ;  /* 0x0000003500357308 */ /* 0x000ea20000001000 */
[----:B-1----:R-:W-:-:S07]  /*76a0*/  FADD.FTZ R55, R55, 1 ;  /* 0x3f80000037377421 */ /* 0x002fce0000010000 */
[----:B------:R-:W1:Y:S01]  /*76b0*/  MUFU.RCP R55, R55 ;  /* 0x0000003700377308 */ /* 0x000e620000001000 */
[----:B0-----:R-:W-:Y:S01]  /*76c0*/  FMUL.FTZ R57, R57, R83 ;  /* 0x0000005339397220 */ /* 0x001fe20000410000 */
[----:B------:R-:W-:-:S04]  /*76d0*/  FADD.FTZ R83, -R83, 1 ;  /* 0x3f80000053537421 */ /* 0x000fc80000010100 */
[----:B------:R-:W-:Y:S01]  /*76e0*/  FFMA.FTZ R83, R56, R83, 1 ;  /* 0x3f80000038537423 */ /* 0x000fe20000010053 */
[--C-:B------:R-:W-:Y:S02]  /*76f0*/  HADD2.F32 R56, -RZ, R63.reuse.H1_H1 ;  /* 0x3000003fff387230 */ /* 0x100fe40000004100 */
[----:B------:R-:W-:Y:S02]  /*7700*/  HADD2.F32 R63, -RZ, R63.H0_H0 ;  /* 0x2000003fff3f7230 */ /* 0x000fe40000004100 */
[----:B------:R-:W-:Y:S01]  /*7710*/  FMUL.FTZ R83, R57, R83 ;  /* 0x0000005339537220 */ /* 0x000fe20000410000 */
[----:B------:R-:W-:Y:S02]  /*7720*/  HADD2.F32 R57, -RZ, R71.H1_H1 ;  /* 0x30000047ff397230 */ /* 0x000fe40000004100 */
[----:B--2---:R-:W-:Y:S01]  /*7730*/  FMUL.FTZ R56, R56, R53 ;  /* 0x0000003538387220 */ /* 0x004fe20000410000 */
[----:B------:R-:W-:Y:S01]  /*7740*/  FADD.FTZ R53, -R53, 1 ;  /* 0x3f80000035357421 */ /* 0x000fe20000010100 */
[----:B------:R-:W-:-:S03]  /*7750*/  FADD.FTZ R63, R63, -UR28 ;  /* 0x8000001c3f3f7e21 */ /* 0x000fc60008010000 */
[----:B------:R-:W-:Y:S01]  /*7760*/  FFMA.FTZ R84, R84, R53, 1 ;  /* 0x3f80000054547423 */ /* 0x000fe20000010035 */
[--C-:B------:R-:W-:Y:S02]  /*7770*/  HADD2.F32 R53, -RZ, R62.reuse.H1_H1 ;  /* 0x3000003eff357230 */ /* 0x100fe40000004100 */
[----:B------:R-:W-:Y:S01]  /*7780*/  FMUL.FTZ R63, R63, UR16 ;  /* 0x000000103f3f7c20 */ /* 0x000fe20008410000 */
[----:B------:R-:W-:Y:S02]  /*7790*/  HADD2.F32 R62, -RZ, R62.H0_H0 ;  /* 0x2000003eff3e7230 */ /* 0x000fe40000004100 */
[----:B------:R-:W-:Y:S01]  /*77a0*/  FMUL.FTZ R84, R56, R84 ;  /* 0x0000005438547220 */ /* 0x000fe20000410000 */
[----:B-1----:R-:W-:Y:S01]  /*77b0*/  FMUL.FTZ R53, R53, R55 ;  /* 0x0000003735357220 */ /* 0x002fe20000410000 */
[----:B------:R-:W-:Y:S01]  /*77c0*/  FADD.FTZ R55, -R55, 1 ;  /* 0x3f80000037377421 */ /* 0x000fe20000010100 */
[----:B------:R-:W-:Y:S01]  /*77d0*/  FADD.FTZ R62, R62, -UR28 ;  /* 0x8000001c3e3e7e21 */ /* 0x000fe20008010000 */
[----:B------:R-:W-:-:S02]  /*77e0*/  FADD.FTZ R82, R82, R84 ;  /* 0x0000005452527221 */ /* 0x000fc40000010000 */
[----:B------:R-:W-:Y:S01]  /*77f0*/  FFMA.FTZ R55, R61, R55, 1 ;  /* 0x3f8000003d377423 */ /* 0x000fe20000010037 */
[----:B------:R-:W-:Y:S01]  /*7800*/  FFMA.FTZ R61, R5, R63, R3 ;  /* 0x0000003f053d7223 */ /* 0x000fe20000010003 */
[----:B------:R-:W-:Y:S02]  /*7810*/  FMUL.FTZ R62, R62, UR16 ;  /* 0x000000103e3e7c20 */ /* 0x000fe40008410000 */
[----:B------:R-:W-:Y:S01]  /*7820*/  FMUL.FTZ R55, R53, R55 ;  /* 0x0000003735377220 */ /* 0x000fe20000410000 */
[----:B------:R-:W-:Y:S01]  /*7830*/  FMUL.FTZ R58, R61, -1.4426950216293334961 ;  /* 0xbfb8aa3b3d3a7820 */ /* 0x000fe20000410000 */
[----:B------:R-:W-:Y:S01]  /*7840*/  FFMA.FTZ R66, R4, R62, R2 ;  /* 0x0000003e04427223 */ /* 0x000fe20000010002 */
[----:B------:R-:W-:-:S03]  /*7850*/  HADD2.F32 R53, -RZ, R77.H1_H1 ;  /* 0x3000004dff357230 */ /* 0x000fc60000004100 */
[----:B------:R-:W-:Y:S01]  /*7860*/  FMUL.FTZ R60, R66, -1.4426950216293334961 ;  /* 0xbfb8aa3b423c7820 */ /* 0x000fe20000410000 */
[----:B------:R-:W0:Y:S08]  /*7870*/  MUFU.EX2 R58, R58 ;  /* 0x0000003a003a7308 */ /* 0x000e300000000800 */
[----:B------:R-:W1:Y:S01]  /*7880*/  MUFU.EX2 R60, R60 ;  /* 0x0000003c003c7308 */ /* 0x000e620000000800 */
[----:B0-----:R-:W-:-:S07]  /*7890*/  FADD.FTZ R58, R58, 1 ;  /* 0x3f8000003a3a7421 */ /* 0x001fce0000010000 */
[----:B------:R-:W0:Y:S01]  /*78a0*/  MUFU.RCP R58, R58 ;  /* 0x0000003a003a7308 */ /* 0x000e220000001000 */
[----:B-1----:R-:W-:-:S07]  /*78b0*/  FADD.FTZ R60, R60, 1 ;  /* 0x3f8000003c3c7421 */ /* 0x002fce0000010000 */
[----:B------:R-:W1:Y:S01]  /*78c0*/  MUFU.RCP R60, R60 ;  /* 0x0000003c003c7308 */ /* 0x000e620000001000 */
[----:B0-----:R-:W-:Y:S01]  /*78d0*/  FMUL.FTZ R70, R70, R58 ;  /* 0x0000003a46467220 */ /* 0x001fe20000410000 */
[----:B------:R-:W-:-:S04]  /*78e0*/  FADD.FTZ R58, -R58, 1 ;  /* 0x3f8000003a3a7421 */ /* 0x000fc80000010100 */
[----:B------:R-:W-:Y:S01]  /*78f0*/  FFMA.FTZ R58, R61, R58, 1 ;  /* 0x3f8000003d3a7423 */ /* 0x000fe2000001003a */
[----:B------:R-:W-:Y:S02]  /*7900*/  HADD2.F32 R61, -RZ, R81.H0_H0 ;  /* 0x20000051ff3d7230 */ /* 0x000fe40000004100 */
[----:B------:R-:W-:Y:S01]  /*7910*/  FFMA.FTZ R81, R6, R76, RZ ;  /* 0x0000004c06517223 */ /* 0x000fe200000100ff */
[----:B-1----:R-:W-:Y:S01]  /*7920*/  FMUL.FTZ R54, R54, R60 ;  /* 0x0000003c36367220 */ /* 0x002fe20000410000 */
[----:B------:R-:W-:Y:S01]  /*7930*/  FADD.FTZ R60, -R60, 1 ;  /* 0x3f8000003c3c7421 */ /* 0x000fe20000010100 */
[----:B------:R-:W-:Y:S01]  /*7940*/  FMUL.FTZ R58, R70, R58 ;  /* 0x0000003a463a7220 */ /* 0x000fe20000410000 */
[----:B------:R-:W-:Y:S01]  /*7950*/  FADD.FTZ R61, R61, -UR28 ;  /* 0x8000001c3d3d7e21 */ /* 0x000fe20008010000 */
[----:B------:R-:W-:Y:S01]  /*7960*/  FFMA.FTZ R81, R69, R74, R81 ;  /* 0x0000004a45517223 */ /* 0x000fe20000010051 */
[----:B------:R-:W-:Y:S01]  /*7970*/  FFMA.FTZ R66, R66, R60, 1 ;  /* 0x3f80000042427423 */ /* 0x000fe2000001003c */
[----:B------:R-:W-:Y:S01]  /*7980*/  FMUL.FTZ R74, R5, R74 ;  /* 0x0000004a054a7220 */ /* 0x000fe20000410000 */
[----:B------:R-:W-:Y:S01]  /*7990*/  FMUL.FTZ R61, R61, UR16 ;  /* 0x000000103d3d7c20 */ /* 0x000fe20008410000 */
[----:B------:R-:W-:Y:S01]  /*79a0*/  FFMA.FTZ R81, R73, R84, R81 ;  /* 0x0000005449517223 */ /* 0x000fe20000010051 */
[----:B------:R-:W-:Y:S01]  /*79b0*/  FMUL.FTZ R54, R54, R66 ;  /* 0x0000004236367220 */ /* 0x000fe20000410000 */
[C---:B------:R-:W-:Y:S01]  /*79c0*/  FMUL.FTZ R84, R5.reuse, R84 ;  /* 0x0000005405547220 */ /* 0x040fe20000410000 */
[----:B------:R-:W-:Y:S01]  /*79d0*/  FFMA.FTZ R60, R5, R61, R3 ;  /* 0x0000003d053c7223 */ /* 0x000fe20000010003 */
[----:B------:R-:W-:Y:S01]  /*79e0*/  FADD.FTZ R82, R82, R58 ;  /* 0x0000003a52527221 */ /* 0x000fe20000010000 */
[-C--:B------:R-:W-:Y:S01]  /*79f0*/  FFMA.FTZ R81, R63, R58.reuse, R81 ;  /* 0x0000003a3f517223 */ /* 0x080fe20000010051 */
        /* <DEDUP_REMOVED lines=8> */
[----:B------:R-:W-:-:S03]  /*7a80*/  HADD2.F32 R60, -RZ, R71.H0_H0 ;  /* 0x20000047ff3c7230 */ /* 0x000fc60000004100 */
[----:B------:R-:W-:Y:S01]  /*7a90*/  FMUL.FTZ R57, R57, R59 ;  /* 0x0000003b39397220 */ /* 0x000fe20000410000 */
[--C-:B------:R-:W-:Y:S02]  /*7aa0*/  HADD2.F32 R59, -RZ, R72.reuse.H1_H1 ;  /* 0x30000048ff3b7230 */ /* 0x100fe40000004100 */
[----:B------:R-:W-:Y:S01]  /*7ab0*/  FADD.FTZ R60, R60, -UR28 ;  /* 0x8000001c3c3c7e21 */ /* 0x000fe20008010000 */
[----:B------:R-:W-:Y:S02]  /*7ac0*/  HADD2.F32 R72, -RZ, R72.H0_H0 ;  /* 0x20000048ff487230 */ /* 0x000fe40000004100 */
[----:B------:R-:W-:Y:S01]  /*7ad0*/  FADD.FTZ R82, R82, R57 ;  /* 0x0000003952527221 */ /* 0x000fe20000010000 */
[-C--:B------:R-:W-:Y:S01]  /*7ae0*/  FFMA.FTZ R81, R61, R57.reuse, R81 ;  /* 0x000000393d517223 */ /* 0x080fe20000010051 */
[----:B------:R-:W-:Y:S01]  /*7af0*/  FMUL.FTZ R60, R60, UR16 ;  /* 0x000000103c3c7c20 */ /* 0x000fe20008410000 */
[----:B------:R-:W-:Y:S01]  /*7b00*/  FADD.FTZ R59, R59, -UR28 ;  /* 0x8000001c3b3b7e21 */ /* 0x000fe20008010000 */
[----:B------:R-:W-:-:S02]  /*7b10*/  FMUL.FTZ R57, R5, R57 ;  /* 0x0000003905397220 */ /* 0x000fc40000410000 */
[----:B------:R-:W-:Y:S01]  /*7b20*/  FFMA.FTZ R71, R4, R60, R2 ;  /* 0x0000003c04477223 */ /* 0x000fe20000010002 */
[----:B------:R-:W-:-:S03]  /*7b30*/  FMUL.FTZ R59, R59, UR16 ;  /* 0x000000103b3b7c20 */ /* 0x000fc60008410000 */
        /* <DEDUP_REMOVED lines=9> */
[----:B------:R-:W-:Y:S01]  /*7bd0*/  FFMA.FTZ R66, R7, R71, RZ ;  /* 0x0000004707427223 */ /* 0x000fe200000100ff */
[----:B------:R-:W-:Y:S01]  /*7be0*/  FADD.FTZ R71, RZ, R71 ;  /* 0x00000047ff477221 */ /* 0x000fe20000010000 */
[----:B------:R-:W-:-:S04]  /*7bf0*/  FMUL.FTZ R56, R5, R76 ;  /* 0x0000004c05387220 */ /* 0x000fc80000410000 */
        /* <DEDUP_REMOVED lines=10> */
[----:B------:R-:W-:Y:S01]  /*7ca0*/  FFMA.FTZ R70, R7, R67, RZ ;  /* 0x0000004307467223 */ /* 0x000fe200000100ff */
[----:B------:R-:W-:Y:S02]  /*7cb0*/  HADD2.F32 R7, -RZ, R77.H0_H0 ;  /* 0x2000004dff077230 */ /* 0x000fe40000004100 */
[----:B------:R-:W-:Y:S01]  /*7cc0*/  FMUL.FTZ R56, R72, R56 ;  /* 0x0000003848387220 */ /* 0x000fe20000410000 */
[----:B------:R-:W-:Y:S01]  /*7cd0*/  FADD.FTZ R72, RZ, R67 ;  /* 0x00000043ff487221 */ /* 0x000fe20000010000 */
[-C--:B------:R-:W-:Y:S01]  /*7ce0*/  FFMA.FTZ R70, R75, R65.reuse, R70 ;  /* 0x000000414b467223 */ /* 0x080fe20000010046 */
[----:B------:R-:W-:Y:S01]  /*7cf0*/  FADD.FTZ R67, R7, -UR28 ;  /* 0x8000001c07437e21 */ /* 0x000fe20008010000 */
[----:B------:R-:W-:Y:S01]  /*7d00*/  FADD.FTZ R82, R82, R56 ;  /* 0x0000003852527221 */ /* 0x000fe20000010000 */
[----:B------:R-:W-:Y:S01]  /*7d10*/  FADD.FTZ R72, R72, R65 ;  /* 0x0000004148487221 */ /* 0x000fe20000010000 */
[----:B------:R-:W-:Y:S01]  /*7d20*/  FMUL.FTZ R65, R4, R65 ;  /* 0x0000004104417220 */ /* 0x000fe20000410000 */
[----:B------:R-:W-:Y:S01]  /*7d30*/  FMUL.FTZ R67, R67, UR16 ;  /* 0x0000001043437c20 */ /* 0x000fe20008410000 */
[----:B------:R-:W-:Y:S01]  /*7d40*/  FFMA.FTZ R70, R68, R83, R70 ;  /* 0x0000005344467223 */ /* 0x000fe20000010046 */
[----:B------:R-:W-:Y:S01]  /*7d50*/  FADD.FTZ R72, R72, R83 ;  /* 0x0000005348487221 */ /* 0x000fe20000010000 */
[----:B------:R-:W-:Y:S01]  /*7d60*/  FFMA.FTZ R75, R75, R65, R66 ;  /* 0x000000414b4b7223 */ /* 0x000fe20000010042 */
[C---:B------:R-:W-:Y:S01]  /*7d70*/  FFMA.FTZ R77, R4.reuse, R67, R2 ;  /* 0x00000043044d7223 */ /* 0x040fe20000010002 */
[----:B------:R-:W-:Y:S01]  /*7d80*/  FADD.FTZ R71, R71, R65 ;  /* 0x0000004147477221 */ /* 0x000fe20000010000 */
[----:B------:R-:W-:Y:S01]  /*7d90*/  FMUL.FTZ R83, R4, R83 ;  /* 0x0000005304537220 */ /* 0x000fe20000410000 */
[----:B------:R-:W-:Y:S01]  /*7da0*/  FFMA.FTZ R6, R69, R74, R75 ;  /* 0x0000004a45067223 */ /* 0x000fe2000001004b */
[----:B------:R-:W-:Y:S01]  /*7db0*/  FMUL.FTZ R7, R77, -1.4426950216293334961 ;  /* 0xbfb8aa3b4d077820 */ /* 0x000fe20000410000 */
[----:B------:R-:W-:Y:S01]  /*7dc0*/  FADD.FTZ R71, R74, R71 ;  /* 0x000000474a477221 */ /* 0x000fe20000010000 */
[----:B------:R-:W-:Y:S01]  /*7dd0*/  FADD.FTZ R72, R72, R55 ;  /* 0x0000003748487221 */ /* 0x000fe20000010000 */
[----:B------:R-:W-:Y:S01]  /*7de0*/  FFMA.FTZ R6, R68, R83, R6 ;  /* 0x0000005344067223 */ /* 0x000fe20000010006 */
[-C--:B------:R-:W-:Y:S01]  /*7df0*/  FFMA.FTZ R70, R64, R55.reuse, R70 ;  /* 0x0000003740467223 */ /* 0x080fe20000010046 */
[----:B------:R-:W-:Y:S01]  /*7e00*/  FADD.FTZ R83, R71, R83 ;  /* 0x0000005347537221 */ /* 0x000fe20000010000 */
[----:B------:R-:W0:Y:S01]  /*7e10*/  MUFU.EX2 R7, R7 ;  /* 0x0000000700077308 */ /* 0x000e220000000800 */
[----:B------:R-:W-:Y:S01]  /*7e20*/  FFMA.FTZ R73, R73, R84, R6 ;  /* 0x0000005449497223 */ /* 0x000fe20000010006 */
[----:B------:R-:W-:Y:S01]  /*7e30*/  FMUL.FTZ R55, R4, R55 ;  /* 0x0000003704377220 */ /* 0x000fe20000410000 */
[----:B------:R-:W-:Y:S01]  /*7e40*/  FADD.FTZ R83, R84, R83 ;  /* 0x0000005354537221 */ /* 0x000fe20000010000 */
[----:B------:R-:W-:Y:S01]  /*7e50*/  FADD.FTZ R72, R72, R54 ;  /* 0x0000003648487221 */ /* 0x000fe20000010000 */
[-C--:B------:R-:W-:Y:S01]  /*7e60*/  FFMA.FTZ R70, R62, R54.reuse, R70 ;  /* 0x000000363e467223 */ /* 0x080fe20000010046 */
[----:B------:R-:W-:Y:S01]  /*7e70*/  FMUL.FTZ R54, R4, R54 ;  /* 0x0000003604367220 */ /* 0x000fe20000410000 */
[----:B------:R-:W-:Y:S01]  /*7e80*/  FFMA.FTZ R81, R59, R56, R81 ;  /* 0x000000383b517223 */ /* 0x000fe20000010051 */
[----:B------:R-:W-:Y:S01]  /*7e90*/  FADD.FTZ R72, R72, R53 ;  /* 0x0000003548487221 */ /* 0x000fe20000010000 */
[----:B------:R-:W-:Y:S01]  /*7ea0*/  FFMA.FTZ R70, R60, R53, R70 ;  /* 0x000000353c467223 */ /* 0x000fe20000010046 */
[----:B0-----:R-:W-:-:S04]  /*7eb0*/  FADD.FTZ R7, R7, 1 ;  /* 0x3f80000007077421 */ /* 0x001fc80000010000 */
[----:B------:R0:W1:Y:S02]  /*7ec0*/  MUFU.RCP R66, R7 ;  /* 0x0000000700427308 */ /* 0x0000640000001000 */
[--C-:B0-----:R-:W-:Y:S02]  /*7ed0*/  HADD2.F32 R7, -RZ, R80.reuse.H1_H1 ;  /* 0x30000050ff077230 */ /* 0x101fe40000004100 */
[----:B------:R-:W-:-:S05]  /*7ee0*/  HADD2.F32 R80, -RZ, R80.H0_H0 ;  /* 0x20000050ff507230 */ /* 0x000fca0000004100 */
[----:B------:R-:W-:Y:S01]  /*7ef0*/  FADD.FTZ R80, R80, -UR28 ;  /* 0x8000001c50507e21 */ /* 0x000fe20008010000 */
[----:B-1----:R-:W-:Y:S01]  /*7f00*/  FMUL.FTZ R7, R7, R66 ;  /* 0x0000004207077220 */ /* 0x002fe20000410000 */
[----:B------:R-:W-:Y:S02]  /*7f10*/  FADD.FTZ R66, -R66, 1 ;  /* 0x3f80000042427421 */ /* 0x000fe40000010100 */
[----:B------:R-:W-:Y:S02]  /*7f20*/  FMUL.FTZ R80, R80, UR16 ;  /* 0x0000001050507c20 */ /* 0x000fe40008410000 */
[----:B------:R-:W-:Y:S01]  /*7f30*/  FFMA.FTZ R77, R77, R66, 1 ;  /* 0x3f8000004d4d7423 */ /* 0x000fe20000010042 */
[--C-:B------:R-:W-:Y:S02]  /*7f40*/  HADD2.F32 R66, -RZ, R78.reuse.H1_H1 ;  /* 0x3000004eff427230 */ /* 0x100fe40000004100 */
[----:B------:R-:W-:Y:S01]  /*7f50*/  FFMA.FTZ R76, R4, R80, R2 ;  /* 0x00000050044c7223 */ /* 0x000fe20000010002 */
[----:B------:R-:W-:-:S02]  /*7f60*/  HADD2.F32 R78, -RZ, R78.H0_H0 ;  /* 0x2000004eff4e7230 */ /* 0x000fc40000004100 */
[----:B------:R-:W-:Y:S01]  /*7f70*/  FMUL.FTZ R7, R7, R77 ;  /* 0x0000004d07077220 */ /* 0x000fe20000410000 */
[----:B------:R-:W-:Y:S01]  /*7f80*/  FMUL.FTZ R69, R76, -1.4426950216293334961 ;  /* 0xbfb8aa3b4c457820 */ /* 0x000fe20000410000 */
[----:B------:R-:W-:Y:S02]  /*7f90*/  FADD.FTZ R66, R66, -UR28 ;  /* 0x8000001c42427e21 */ /* 0x000fe40008010000 */
[----:B------:R-:W-:Y:S02]  /*7fa0*/  FADD.FTZ R72, R72, R7 ;  /* 0x0000000748487221 */ /* 0x000fe40000010000 */
[----:B------:R-:W-:Y:S01]  /*7fb0*/  FMUL.FTZ R66, R66, UR16 ;  /* 0x0000001042427c20 */ /* 0x000fe20008410000 */
[----:B------:R-:W0:Y:S03]  /*7fc0*/  MUFU.EX2 R69, R69 ;  /* 0x0000004500457308 */ /* 0x000e260000000800 */
[----:B------:R-:W-:-:S04]  /*7fd0*/  FFMA.FTZ R77, R5, R66, R3 ;  /* 0x00000042054d7223 */ /* 0x000fc80000010003 */
[----:B------:R-:W-:-:S06]  /*7fe0*/  FMUL.FTZ R65, R77, -1.4426950216293334961 ;  /* 0xbfb8aa3b4d417820 */ /* 0x000fcc0000410000 */
[----:B------:R-:W1:Y:S01]  /*7ff0*/  MUFU.EX2 R65, R65 ;  /* 0x0000004100417308 */ /* 0x000e620000000800 */
[----:B0-----:R-:W-:-:S07]  /*8000*/  FADD.FTZ R69, R69, 1 ;  /* 0x3f80000045457421 */ /* 0x001fce0000010000 */
[----:B------:R0:W2:Y:S02]  /*8010*/  MUFU.RCP R75, R69 ;  /* 0x00000045004b7308 */ /* 0x0000a40000001000 */
[--C-:B0-----:R-:W-:Y:S02]  /*8020*/  HADD2.F32 R69, -RZ, R79.reuse.H1_H1 ;  /* 0x3000004fff457230 */ /* 0x101fe40000004100 */
[----:B-1----:R-:W-:Y:S01]  /*8030*/  FADD.FTZ R65, R65, 1 ;  /* 0x3f80000041417421 */ /* 0x002fe20000010000 */
[----:B------:R-:W-:-:S05]  /*8040*/  HADD2.F32 R79, -RZ, R79.H0_H0 ;  /* 0x2000004fff4f7230 */ /* 0x000fca0000004100 */
[----:B------:R-:W-:Y:S01]  /*8050*/  FADD.FTZ R79, R79, -UR28 ;  /* 0x8000001c4f4f7e21 */ /* 0x000fe20008010000 */
[----:B--2---:R-:W-:Y:S01]  /*8060*/  FMUL.FTZ R69, R69, R75 ;  /* 0x0000004b45457220 */ /* 0x004fe20000410000 */
[----:B------:R-:W-:Y:S01]  /*8070*/  FADD.FTZ R75, -R75, 1 ;  /* 0x3f8000004b4b7421 */ /* 0x000fe20000010100 */
[----:B------:R-:W0:Y:S01]  /*8080*/  MUFU.RCP R65, R65 ;  /* 0x0000004100417308 */ /* 0x000e220000001000 */
[----:B------:R-:W-:Y:S02]  /*8090*/  FMUL.FTZ R79, R79, UR16 ;  /* 0x000000104f4f7c20 */ /* 0x000fe40008410000 */
[----:B------:R-:W-:Y:S02]  /*80a0*/  FFMA.FTZ R76, R76, R75, 1 ;  /* 0x3f8000004c4c7423 */ /* 0x000fe4000001004b */
[----:B------:R-:W-:Y:S02]  /*80b0*/  FFMA.FTZ R75, R5, R79, R3 ;  /* 0x0000004f054b7223 */ /* 0x000fe40000010003 */
[----:B------:R-:W-:Y:S01]  /*80c0*/  FMUL.FTZ R69, R69, R76 ;  /* 0x0000004c45457220 */ /* 0x000fe20000410000 */
[----:B------:R-:W-:-:S02]  /*80d0*/  HADD2.F32 R76, -RZ, R93.H0_H0 ;  /* 0x2000005dff4c7230 */ /* 0x000fc40000004100 */
[----:B------:R-:W-:Y:S01]  /*80e0*/  FMUL.FTZ R74, R75, -1.4426950216293334961 ;  /* 0xbfb8aa3b4b4a7820 */ /* 0x000fe20000410000 */
[--C-:B------:R-:W-:Y:S02]  /*80f0*/  HADD2.F32 R93, -RZ, R43.reuse.H1_H1 ;  /* 0x3000002bff5d7230 */ /* 0x100fe40000004100 */
[----:B------:R-:W-:-:S03]  /*8100*/  HADD2.F32 R43, -RZ, R43.H0_H0 ;  /* 0x2000002bff2b7230 */ /* 0x000fc60000004100 */
[----:B------:R-:W1:Y:S01]  /*8110*/  MUFU.EX2 R74, R74 ;  /* 0x0000004a004a7308 */ /* 0x000e620000000800 */
[----:B0-----:R-:W-:Y:S01]  /*8120*/  FMUL.FTZ R78, R78, R65 ;  /* 0x000000414e4e7220 */ /* 0x001fe20000410000 */
[----:B------:R-:W-:-:S04]  /*8130*/  FADD.FTZ R65, -R65, 1 ;  /* 0x3f80000041417421 */ /* 0x000fc80000010100 */
[----:B------:R-:W-:Y:S01]  /*8140*/  FFMA.FTZ R65, R77, R65, 1 ;  /* 0x3f8000004d417423 */ /* 0x000fe20000010041 */
[----:B------:R-:W-:-:S03]  /*8150*/  HADD2.F32 R77, -RZ, R91.H1_H1 ;  /* 0x3000005bff4d7230 */ /* 0x000fc60000004100 */
[----:B------:R-:W-:Y:S01]  /*8160*/  FMUL.FTZ R65, R78, R65 ;  /* 0x000000414e417220 */ /* 0x000fe20000410000 */
[----:B------:R-:W-:Y:S02]  /*8170*/  HADD2.F32 R78, -RZ, R92.H1_H1 ;  /* 0x3000005cff4e7230 */ /* 0x000fe40000004100 */
[----:B------:R-:W-:Y:S01]  /*8180*/  FADD.FTZ R77, R77, -UR28 ;  /* 0x8000001c4d4d7e21 */ /* 0x000fe20008010000 */
[----:B-1----:R-:W-:Y:S02]  /*8190*/  FADD.FTZ R74, R74, 1 ;  /* 0x3f8000004a4a7421 */ /* 0x002fe40000010000 */
[----:B------:R-:W-:Y:S01]  /*81a0*/  FADD.FTZ R78, R78, -UR28 ;  /* 0x8000001c4e4e7e21 */ /* 0x000fe20008010000 */
[----:B------:R-:W-:-:S03]  /*81b0*/  FMUL.FTZ R77, R77, UR16 ;  /* 0x000000104d4d7c20 */ /* 0x000fc60008410000 */
[----:B------:R-:W-:Y:S01]  /*81c0*/  FMUL.FTZ R78, R78, UR16 ;  /* 0x000000104e4e7c20 */ /* 0x000fe20008410000 */
[----:B------:R-:W0:Y:S02]  /*81d0*/  MUFU.RCP R74, R74 ;  /* 0x0000004a004a7308 */ /* 0x000e240000001000 */
        /* <DEDUP_REMOVED lines=8> */
[----:B------:R0:W1:Y:S02]  /*8260*/  MUFU.RCP R75, R68 ;  /* 0x00000044004b7308 */ /* 0x0000640000001000 */
[----:B0-----:R-:W-:Y:S02]  /*8270*/  HADD2.F32 R68, -RZ, R92.H0_H0 ;  /* 0x2000005cff447230 */ /* 0x001fe40000004100 */
[----:B------:R-:W-:-:S03]  /*8280*/  HADD2.F32 R92, -RZ, R35.H0_H0 ;  /* 0x20000023ff5c7230 */ /* 0x000fc60000004100 */
[----:B-1----:R-:W-:Y:S01]  /*8290*/  FMUL.FTZ R68, R68, R75 ;  /* 0x0000004b44447220 */ /* 0x002fe20000410000 */
[----:B------:R-:W-:-:S04]  /*82a0*/  FADD.FTZ R75, -R75, 1 ;  /* 0x3f8000004b4b7421 */ /* 0x000fc80000010100 */
[----:B------:R-:W-:Y:S01]  /*82b0*/  FFMA.FTZ R76, R76, R75, 1 ;  /* 0x3f8000004c4c7423 */ /* 0x000fe2000001004b */
[----:B------:R-:W-:-:S03]  /*82c0*/  FFMA.FTZ R75, R5, R77, R3 ;  /* 0x0000004d054b7223 */ /* 0x000fc60000010003 */
[----:B------:R-:W-:Y:S01]  /*82d0*/  FMUL.FTZ R68, R68, R76 ;  /* 0x0000004c44447220 */ /* 0x000fe20000410000 */
[----:B------:R-:W-:Y:S01]  /*82e0*/  FMUL.FTZ R71, R75, -1.4426950216293334961 ;  /* 0xbfb8aa3b4b477820 */ /* 0x000fe20000410000 */
[----:B------:R-:W-:-:S05]  /*82f0*/  HADD2.F32 R76, -RZ, R85.H1_H1 ;  /* 0x30000055ff4c7230 */ /* 0x000fca0000004100 */
[----:B------:R-:W0:Y:S02]  /*8300*/  MUFU.EX2 R71, R71 ;  /* 0x0000004700477308 */ /* 0x000e240000000800 */
[----:B0-----:R-:W-:-:S06]  /*8310*/  FADD.FTZ R71, R71, 1 ;  /* 0x3f80000047477421 */ /* 0x001fcc0000010000 */
[----:B------:R-:W0:Y:S02]  /*8320*/  MUFU.RCP R71, R71 ;  /* 0x0000004700477308 */ /* 0x000e240000001000 */
[----:B0-----:R-:W-:Y:S01]  /*8330*/  FMUL.FTZ R76, R76, R71 ;  /* 0x000000474c4c7220 */ /* 0x001fe20000410000 */
[----:B------:R-:W-:-:S04]  /*8340*/  FADD.FTZ R71, -R71, 1 ;  /* 0x3f80000047477421 */ /* 0x000fc80000010100 */
[----:B------:R-:W-:-:S04]  /*8350*/  FFMA.FTZ R71, R75, R71, 1 ;  /* 0x3f8000004b477423 */ /* 0x000fc80000010047 */
[----:B------:R-:W-:Y:S01]  /*8360*/  FMUL.FTZ R71, R76, R71 ;  /* 0x000000474c477220 */ /* 0x000fe20000410000 */
[----:B------:R-:W-:-:S05]  /*8370*/  HADD2.F32 R76, -RZ, R85.H0_H0 ;  /* 0x20000055ff4c7230 */ /* 0x000fca0000004100 */
[----:B------:R-:W-:-:S04]  /*8380*/  FADD.FTZ R76, R76, -UR28 ;  /* 0x8000001c4c4c7e21 */ /* 0x000fc80008010000 */
[----:B------:R-:W-:-:S04]  /*8390*/  FMUL.FTZ R76, R76, UR16 ;  /* 0x000000104c4c7c20 */ /* 0x000fc80008410000 */
        /* <DEDUP_REMOVED lines=10> */
[--C-:B------:R-:W-:Y:S02]  /*8440*/  HADD2.F32 R75, -RZ, R86.reuse.H1_H1 ;  /* 0x30000056ff4b7230 */ /* 0x100fe40000004100 */
[----:B------:R-:W-:Y:S02]  /*8450*/  HADD2.F32 R86, -RZ, R86.H0_H0 ;  /* 0x20000056ff567230 */ /* 0x000fe40000004100 */
[----:B------:R-:W-:Y:S01]  /*8460*/  FMUL.FTZ R6, R6, R85 ;  /* 0x0000005506067220 */ /* 0x000fe20000410000 */
[----:B------:R-:W-:-:S04]  /*8470*/  FADD.FTZ R75, R75, -UR28 ;  /* 0x8000001c4b4b7e21 */ /* 0x000fc80008010000 */
        /* <DEDUP_REMOVED lines=11> */
[--C-:B------:R-:W-:Y:S02]  /*8530*/  HADD2.F32 R84, -RZ, R34.reuse.H1_H1 ;  /* 0x30000022ff547230 */ /* 0x100fe40000004100 */
[----:B------:R-:W-:Y:S01]  /*8540*/  FFMA.FTZ R85, R63, R58, R85 ;  /* 0x0000003a3f557223 */ /* 0x000fe20000010055 */
[----:B------:R-:W-:Y:S02]  /*8550*/  HADD2.F32 R34, -RZ, R34.H0_H0 ;  /* 0x20000022ff227230 */ /* 0x000fe40000004100 */
[----:B------:R-:W-:Y:S01]  /*8560*/  FADD.FTZ R84, R84, -UR28 ;  /* 0x8000001c54547e21 */ /* 0x000fe20008010000 */
[----:B------:R-:W-:-:S03]  /*8570*/  FFMA.FTZ R85, R62, R54, R85 ;  /* 0x000000363e557223 */ /* 0x000fc60000010055 */
[----:B------:R-:W-:Y:S01]  /*8580*/  FMUL.FTZ R84, R84, UR16 ;  /* 0x0000001054547c20 */ /* 0x000fe20008410000 */
[----:B------:R-:W-:-:S03]  /*8590*/  FFMA.FTZ R85, R61, R57, R85 ;  /* 0x000000393d557223 */ /* 0x000fc60000010055 */
        /* <DEDUP_REMOVED lines=8> */
[--C-:B------:R-:W-:Y:S02]  /*8620*/  HADD2.F32 R73, -RZ, R9.reuse.H1_H1 ;  /* 0x30000009ff497230 */ /* 0x100fe40000004100 */
[----:B------:R-:W-:Y:S02]  /*8630*/  HADD2.F32 R9, -RZ, R9.H0_H0 ;  /* 0x20000009ff097230 */ /* 0x000fe40000004100 */
[----:B------:R-:W-:Y:S01]  /*8640*/  FMUL.FTZ R64, R91, R64 ;  /* 0x000000405b407220 */ /* 0x000fe20000410000 */
[----:B------:R-:W-:Y:S01]  /*8650*/  FADD.FTZ R91, R83, R55 ;  /* 0x00000037535b7221 */ /* 0x000fe20000010000 */
[----:B------:R-:W-:Y:S01]  /*8660*/  FADD.FTZ R73, R73, -UR28 ;  /* 0x8000001c49497e21 */ /* 0x000fe20008010000 */
[----:B------:R-:W-:Y:S02]  /*8670*/  FADD.FTZ R9, R9, -UR28 ;  /* 0x8000001c09097e21 */ /* 0x000fe40008010000 */
[----:B------:R-:W-:Y:S01]  /*8680*/  FADD.FTZ R91, R58, R91 ;  /* 0x0000005b3a5b7221 */ /* 0x000fe20000010000 */
[----:B------:R-:W-:Y:S01]  /*8690*/  FMUL.FTZ R73, R73, UR16 ;  /* 0x0000001049497c20 */ /* 0x000fe20008410000 */
[----:B------:R-:W-:-:S02]  /*86a0*/  FMUL.FTZ R9, R9, UR16 ;  /* 0x0000001009097c20 */ /* 0x000fc40008410000 */
[----:B------:R-:W-:Y:S01]  /*86b0*/  FADD.FTZ R91, R91, R54 ;  /* 0x000000365b5b7221 */ /* 0x000fe20000010000 */
[----:B------:R-:W-:-:S03]  /*86c0*/  FFMA.FTZ R83, R5, R73, R3 ;  /* 0x0000004905537223 */ /* 0x000fc60000010003 */
[----:B------:R-:W-:Y:S01]  /*86d0*/  FADD.FTZ R91, R57, R91 ;  /* 0x0000005b395b7221 */ /* 0x000fe20000010000 */
        /* <DEDUP_REMOVED lines=8> */
[--C-:B------:R-:W-:Y:S02]  /*8760*/  HADD2.F32 R55, -RZ, R33.reuse.H1_H1 ;  /* 0x30000021ff377230 */ /* 0x100fe40000004100 */
[----:B------:R-:W-:-:S03]  /*8770*/  HADD2.F32 R33, -RZ, R33.H0_H0 ;  /* 0x20000021ff217230 */ /* 0x000fc60000004100 */
        /* <DEDUP_REMOVED lines=13> */
[----:B------:R-:W-:Y:S02]  /*8850*/  FADD.FTZ R83, R83, -UR28 ;  /* 0x8000001c53537e21 */ /* 0x000fe40008010000 */
[----:B------:R-:W-:Y:S02]  /*8860*/  FADD.FTZ R8, R8, -UR28 ;  /* 0x8000001c08087e21 */ /* 0x000fe40008010000 */
        /* <DEDUP_REMOVED lines=10> */
[--C-:B------:R-:W-:Y:S02]  /*8910*/  HADD2.F32 R58, -RZ, R32.reuse.H0_H0 ;  /* 0x20000020ff3a7230 */ /* 0x100fe40000004100 */
[----:B------:R-:W-:-:S03]  /*8920*/  HADD2.F32 R32, -RZ, R32.H1_H1 ;  /* 0x30000020ff207230 */ /* 0x000fc60000004100 */
        /* <DEDUP_REMOVED lines=10> */
[--C-:B------:R-:W-:Y:S02]  /*89d0*/  HADD2.F32 R63, -RZ, R31.reuse.H0_H0 ;  /* 0x2000001fff3f7230 */ /* 0x100fe40000004100 */
[----:B------:R-:W-:Y:S02]  /*89e0*/  HADD2.F32 R31, -RZ, R31.H1_H1 ;  /* 0x3000001fff1f7230 */ /* 0x000fe40000004100 */
        /* <DEDUP_REMOVED lines=38> */
[----:B------:R-:W-:Y:S01]  /*8c50*/  FMUL.FTZ R94, R4, R53 ;  /* 0x00000035045e7220 */ /* 0x000fe20000410000 */
[----:B------:R-:W-:-:S03]  /*8c60*/  FADD.FTZ R57, R57, -UR28 ;  /* 0x8000001c39397e21 */ /* 0x000fc60008010000 */
[----:B------:R-:W-:Y:S01]  /*8c70*/  FFMA.FTZ R60, R60, R94, R85 ;  /* 0x0000005e3c3c7223 */ /* 0x000fe20000010055 */
[----:B------:R-:W-:Y:S01]  /*8c80*/  FMUL.FTZ R57, R57, UR16 ;  /* 0x0000001039397c20 */ /* 0x000fe20008410000 */
[----:B------:R-:W-:-:S03]  /*8c90*/  FADD.FTZ R91, R91, R94 ;  /* 0x0000005e5b5b7221 */ /* 0x000fc60000010000 */
        /* <DEDUP_REMOVED lines=9> */
[----:B------:R-:W-:-:S03]  /*8d30*/  HADD2.F32 R21, -RZ, R21.H0_H0 ;  /* 0x20000015ff157230 */ /* 0x000fc60000004100 */
[----:B------:R-:W-:Y:S01]  /*8d40*/  FADD.FTZ R61, R53, -UR28 ;  /* 0x8000001c353d7e21 */ /* 0x000fe20008010000 */
[----:B------:R-:W-:Y:S01]  /*8d50*/  FMUL.FTZ R53, R85, R96 ;  /* 0x0000006055357220 */ /* 0x000fe20000410000 */
[----:B------:R-:W-:Y:S02]  /*8d60*/  FADD.FTZ R21, R21, -UR28 ;  /* 0x8000001c15157e21 */ /* 0x000fe40008010000 */
[----:B------:R-:W-:-:S04]  /*8d70*/  FMUL.FTZ R96, R61, UR16 ;  /* 0x000000103d607c20 */ /* 0x000fc80008410000 */
[----:B------:R-:W-:-:S04]  /*8d80*/  FFMA.FTZ R61, R5, R96, R3 ;  /* 0x00000060053d7223 */ /* 0x000fc80000010003 */
[----:B------:R-:W-:-:S06]  /*8d90*/  FMUL.FTZ R94, R61, -1.4426950216293334961 ;  /* 0xbfb8aa3b3d5e7820 */ /* 0x000fcc0000410000 */
[----:B------:R-:W0:Y:S02]  /*8da0*/  MUFU.EX2 R94, R94 ;  /* 0x0000005e005e7308 */ /* 0x000e240000000800 */
[----:B0-----:R-:W-:-:S06]  /*8db0*/  FADD.FTZ R95, R94, 1 ;  /* 0x3f8000005e5f7421 */ /* 0x001fcc0000010000 */
[----:B------:R-:W0:Y:S02]  /*8dc0*/  MUFU.RCP R85, R95 ;  /* 0x0000005f00557308 */ /* 0x000e240000001000 */
[----:B0-----:R-:W-:Y:S01]  /*8dd0*/  FADD.FTZ R98, -R85, 1 ;  /* 0x3f80000055627421 */ /* 0x001fe20000010100 */
[----:B------:R-:W-:Y:S01]  /*8de0*/  FMUL.FTZ R30, R30, R85 ;  /* 0x000000551e1e7220 */ /* 0x000fe20000410000 */
[----:B------:R-:W-:Y:S02]  /*8df0*/  FMUL.FTZ R85, R5, R56 ;  /* 0x0000003805557220 */ /* 0x000fe40000410000 */
[----:B------:R-:W-:Y:S02]  /*8e00*/  FFMA.FTZ R61, R61, R98, 1 ;  /* 0x3f8000003d3d7423 */ /* 0x000fe40000010062 */
[----:B------:R-:W-:Y:S01]  /*8e10*/  FFMA.FTZ R60, R59, R85, R60 ;  /* 0x000000553b3c7223 */ /* 0x000fe2000001003c */
[----:B------:R-:W-:Y:S01]  /*8e20*/  FADD.FTZ R91, R85, R91 ;  /* 0x0000005b555b7221 */ /* 0x000fe20000010000 */
        /* <DEDUP_REMOVED lines=12> */
[--C-:B------:R-:W-:Y:S02]  /*8ef0*/  HADD2.F32 R95, -RZ, R28.reuse.H1_H1 ;  /* 0x3000001cff5f7230 */ /* 0x100fe40000004100 */
[----:B------:R-:W-:Y:S02]  /*8f00*/  HADD2.F32 R28, -RZ, R28.H0_H0 ;  /* 0x2000001cff1c7230 */ /* 0x000fe40000004100 */
[----:B------:R-:W-:Y:S01]  /*8f10*/  FMUL.FTZ R29, R29, R56 ;  /* 0x000000381d1d7220 */ /* 0x000fe20000410000 */
[----:B------:R-:W-:Y:S02]  /*8f20*/  FADD.FTZ R95, R95, -UR28 ;  /* 0x8000001c5f5f7e21 */ /* 0x000fe40008010000 */
[----:B------:R-:W-:Y:S02]  /*8f30*/  FADD.FTZ R28, R28, -UR28 ;  /* 0x8000001c1c1c7e21 */ /* 0x000fe40008010000 */
[----:B------:R-:W-:Y:S01]  /*8f40*/  FMUL.FTZ R56, R95, UR16 ;  /* 0x000000105f387c20 */ /* 0x000fe20008410000 */
[----:B------:R-:W-:-:S02]  /*8f50*/  HADD2.F32 R95, -RZ, R42.H1_H1 ;  /* 0x3000002aff5f7230 */ /* 0x000fc40000004100 */
[----:B------:R-:W-:Y:S01]  /*8f60*/  FMUL.FTZ R28, R28, UR16 ;  /* 0x000000101c1c7c20 */ /* 0x000fe20008410000 */
[----:B------:R-:W-:Y:S02]  /*8f70*/  HADD2.F32 R42, -RZ, R42.H0_H0 ;  /* 0x2000002aff2a7230 */ /* 0x000fe40000004100 */
[----:B------:R-:W-:-:S04]  /*8f80*/  FFMA.FTZ R59, R5, R56, R3 ;  /* 0x00000038053b7223 */ /* 0x000fc80000010003 */
[----:B------:R-:W-:-:S06]  /*8f90*/  FMUL.FTZ R85, R59, -1.4426950216293334961 ;  /* 0xbfb8aa3b3b557820 */ /* 0x000fcc0000410000 */
[----:B------:R-:W0:Y:S02]  /*8fa0*/  MUFU.EX2 R85, R85 ;  /* 0x0000005500557308 */ /* 0x000e240000000800 */
[----:B0-----:R-:W-:Y:S01]  /*8fb0*/  FADD.FTZ R94, R85, 1 ;  /* 0x3f800000555e7421 */ /* 0x001fe20000010000 */
[----:B------:R-:W-:-:S04]  /*8fc0*/  FFMA.FTZ R85, R67, R7, R70 ;  /* 0x0000000743557223 */ /* 0x000fc80000010046 */
[----:B------:R-:W-:Y:S01]  /*8fd0*/  FFMA.FTZ R85, R80, R69, R85 ;  /* 0x0000004550557223 */ /* 0x000fe20000010055 */
[----:B------:R-:W0:Y:S03]  /*8fe0*/  MUFU.RCP R94, R94 ;  /* 0x0000005e005e7308 */ /* 0x000e260000001000 */
[----:B------:R-:W-:-:S04]  /*8ff0*/  FFMA.FTZ R85, R78, R68, R85 ;  /* 0x000000444e557223 */ /* 0x000fc80000010055 */
[----:B------:R-:W-:Y:S01]  /*9000*/  FFMA.FTZ R85, R76, R6, R85 ;  /* 0x000000064c557223 */ /* 0x000fe20000010055 */
[----:B0-----:R-:W-:Y:S01]  /*9010*/  FADD.FTZ R98, -R94, 1 ;  /* 0x3f8000005e627421 */ /* 0x001fe20000010100 */
[----:B------:R-:W-:Y:S01]  /*9020*/  FMUL.FTZ R95, R95, R94 ;  /* 0x0000005e5f5f7220 */ /* 0x000fe20000410000 */
[----:B------:R-:W-:Y:S02]  /*9030*/  HADD2.F32 R94, -RZ, R27.H1_H1 ;  /* 0x3000001bff5e7230 */ /* 0x000fe40000004100 */
[----:B------:R-:W-:-:S04]  /*9040*/  FFMA.FTZ R98, R59, R98, 1 ;  /* 0x3f8000003b627423 */ /* 0x000fc80000010062 */
[----:B------:R-:W-:Y:S01]  /*9050*/  FMUL.FTZ R59, R95, R98 ;  /* 0x000000625f3b7220 */ /* 0x000fe20000410000 */
[----:B------:R-:W-:Y:S02]  /*9060*/  HADD2.F32 R95, -RZ, R20.H0_H0 ;  /* 0x20000014ff5f7230 */ /* 0x000fe40000004100 */
[--C-:B------:R-:W-:Y:S02]  /*9070*/  HADD2.F32 R98, -RZ, R26.reuse.H1_H1 ;  /* 0x3000001aff627230 */ /* 0x100fe40000004100 */
[----:B------:R-:W-:Y:S02]  /*9080*/  HADD2.F32 R26, -RZ, R26.H0_H0 ;  /* 0x2000001aff1a7230 */ /* 0x000fe40000004100 */
[----:B------:R-:W-:Y:S01]  /*9090*/  FADD.FTZ R97, R95, -UR28 ;  /* 0x8000001c5f617e21 */ /* 0x000fe20008010000 */
[----:B------:R-:W-:Y:S01]  /*90a0*/  FMUL.FTZ R95, R4, R7 ;  /* 0x00000007045f7220 */ /* 0x000fe20000410000 */
[----:B------:R-:W-:Y:S02]  /*90b0*/  HADD2.F32 R20, -RZ, R20.H1_H1 ;  /* 0x30000014ff147230 */ /* 0x000fe40000004100 */
[----:B------:R-:W-:Y:S01]  /*90c0*/  FMUL.FTZ R7, R97, UR16 ;  /* 0x0000001061077c20 */ /* 0x000fe20008410000 */
[----:B------:R-:W-:Y:S01]  /*90d0*/  FFMA.FTZ R67, R67, R95, R60 ;  /* 0x0000005f43437223 */ /* 0x000fe2000001003c */
[----:B------:R-:W-:-:S02]  /*90e0*/  FADD.FTZ R26, R26, -UR28 ;  /* 0x8000001c1a1a7e21 */ /* 0x000fc40008010000 */
[----:B------:R-:W-:Y:S02]  /*90f0*/  FFMA.FTZ R60, R4, R7, R2 ;  /* 0x00000007043c7223 */ /* 0x000fe40000010002 */
[----:B------:R-:W-:Y:S02]  /*9100*/  FMUL.FTZ R26, R26, UR16 ;  /* 0x000000101a1a7c20 */ /* 0x000fe40008410000 */
[----:B------:R-:W-:-:S06]  /*9110*/  FMUL.FTZ R70, R60, -1.4426950216293334961 ;  /* 0xbfb8aa3b3c467820 */ /* 0x000fcc0000410000 */
[----:B------:R-:W0:Y:S02]  /*9120*/  MUFU.EX2 R70, R70 ;  /* 0x0000004600467308 */ /* 0x000e240000000800 */
[----:B0-----:R-:W-:-:S06]  /*9130*/  FADD.FTZ R97, R70, 1 ;  /* 0x3f80000046617421 */ /* 0x001fcc0000010000 */
[----:B------:R-:W0:Y:S02]  /*9140*/  MUFU.RCP R97, R97 ;  /* 0x0000006100617308 */ /* 0x000e240000001000 */
[----:B0-----:R-:W-:Y:S01]  /*9150*/  FADD.FTZ R99, -R97, 1 ;  /* 0x3f80000061637421 */ /* 0x001fe20000010100 */
[----:B------:R-:W-:Y:S01]  /*9160*/  FMUL.FTZ R27, R94, R97 ;  /* 0x000000615e1b7220 */ /* 0x000fe20000410000 */
[----:B------:R-:W-:Y:S02]  /*9170*/  FADD.FTZ R94, R91, R95 ;  /* 0x0000005f5b5e7221 */ /* 0x000fe40000010000 */
[----:B------:R-:W-:-:S04]  /*9180*/  FFMA.FTZ R60, R60, R99, 1 ;  /* 0x3f8000003c3c7423 */ /* 0x000fc80000010063 */
[----:B------:R-:W-:Y:S01]  /*9190*/  FMUL.FTZ R27, R27, R60 ;  /* 0x0000003c1b1b7220 */ /* 0x000fe20000410000 */
[----:B------:R-:W-:-:S04]  /*91a0*/  FFMA.FTZ R60, R5, R28, R3 ;  /* 0x0000001c053c7223 */ /* 0x000fc80000010003 */
[----:B------:R-:W-:-:S06]  /*91b0*/  FMUL.FTZ R70, R60, -1.4426950216293334961 ;  /* 0xbfb8aa3b3c467820 */ /* 0x000fcc0000410000 */
[----:B------:R-:W0:Y:S02]  /*91c0*/  MUFU.EX2 R70, R70 ;  /* 0x0000004600467308 */ /* 0x000e240000000800 */
[----:B0-----:R-:W-:Y:S01]  /*91d0*/  FADD.FTZ R95, R70, 1 ;  /* 0x3f800000465f7421 */ /* 0x001fe20000010000 */
[----:B------:R-:W-:-:S05]  /*91e0*/  FFMA.FTZ R70, R66, R65, R81 ;  /* 0x0000004142467223 */ /* 0x000fca0000010051 */
[----:B------:R-:W0:Y:S02]  /*91f0*/  MUFU.RCP R95, R95 ;  /* 0x0000005f005f7308 */ /* 0x000e240000001000 */
[----:B0-----:R-:W-:Y:S01]  /*9200*/  FADD.FTZ R97, -R95, 1 ;  /* 0x3f8000005f617421 */ /* 0x001fe20000010100 */
[----:B------:R-:W-:Y:S01]  /*9210*/  FMUL.FTZ R91, R98, R95 ;  /* 0x0000005f625b7220 */ /* 0x000fe20000410000 */
[----:B------:R-:W-:Y:S02]  /*9220*/  HADD2.F32 R98, -RZ, R25.H1_H1 ;  /* 0x30000019ff627230 */ /* 0x000fe40000004100 */
[----:B------:R-:W-:-:S04]  /*9230*/  FFMA.FTZ R60, R60, R97, 1 ;  /* 0x3f8000003c3c7423 */ /* 0x000fc80000010061 */
[----:B------:R-:W-:Y:S01]  /*9240*/  FMUL.FTZ R60, R91, R60 ;  /* 0x0000003c5b3c7220 */ /* 0x000fe20000410000 */
[----:B------:R-:W-:-:S05]  /*9250*/  HADD2.F32 R91, -RZ, R18.H0_H0 ;  /* 0x20000012ff5b7230 */ /* 0x000fca0000004100 */
[----:B------:R-:W-:Y:S01]  /*9260*/  FADD.FTZ R97, R91, -UR28 ;  /* 0x8000001c5b617e21 */ /* 0x000fe20008010000 */
[----:B------:R-:W-:Y:S01]  /*9270*/  FADD.FTZ R91, R82, R65 ;  /* 0x00000041525b7221 */ /* 0x000fe20000010000 */
[----:B------:R-:W-:Y:S02]  /*9280*/  FMUL.FTZ R82, R5, R65 ;  /* 0x0000004105527220 */ /* 0x000fe40000410000 */
[----:B------:R-:W-:Y:S02]  /*9290*/  FMUL.FTZ R65, R97, UR16 ;  /* 0x0000001061417c20 */ /* 0x000fe40008410000 */
[----:B------:R-:W-:Y:S01]  /*92a0*/  FFMA.FTZ R95, R66, R82, R67 ;  /* 0x00000052425f7223 */ /* 0x000fe20000010043 */
[----:B------:R-:W-:Y:S01]  /*92b0*/  FADD.FTZ R94, R82, R94 ;  /* 0x0000005e525e7221 */ /* 0x000fe20000010000 */
[C---:B------:R-:W-:Y:S01]  /*92c0*/  FFMA.FTZ R66, R4.reuse, R65, R2 ;  /* 0x0000004104427223 */ /* 0x040fe20000010002 */
[----:B------:R-:W-:-:S03]  /*92d0*/  FMUL.FTZ R82, R4, R69 ;  /* 0x0000004504527220 */ /* 0x000fc60000410000 */
[----:B------:R-:W-:Y:S01]  /*92e0*/  FMUL.FTZ R67, R66, -1.4426950216293334961 ;  /* 0xbfb8aa3b42437820 */ /* 0x000fe20000410000 */
[----:B------:R-:W-:-:S05]  /*92f0*/  FADD.FTZ R94, R94, R82 ;  /* 0x000000525e5e7221 */ /* 0x000fca0000010000 */
[----:B------:R-:W0:Y:S02]  /*9300*/  MUFU.EX2 R67, R67 ;  /* 0x0000004300437308 */ /* 0x000e240000000800 */
[----:B0-----:R-:W-:-:S06]  /*9310*/  FADD.FTZ R81, R67, 1 ;  /* 0x3f80000043517421 */ /* 0x001fcc0000010000 */
[----:B------:R-:W0:Y:S02]  /*9320*/  MUFU.RCP R81, R81 ;  /* 0x0000005100517308 */ /* 0x000e240000001000 */
[----:B0-----:R-:W-:Y:S01]  /*9330*/  FADD.FTZ R97, -R81, 1 ;  /* 0x3f80000051617421 */ /* 0x001fe20000010100 */
[----:B------:R-:W-:Y:S01]  /*9340*/  FMUL.FTZ R25, R98, R81 ;  /* 0x0000005162197220 */ /* 0x000fe20000410000 */
[----:B------:R-:W-:Y:S02]  /*9350*/  HADD2.F32 R98, -RZ, R41.H1_H1 ;  /* 0x30000029ff627230 */ /* 0x000fe40000004100 */
[----:B------:R-:W-:-:S04]  /*9360*/  FFMA.FTZ R66, R66, R97, 1 ;  /* 0x3f80000042427423 */ /* 0x000fc80000010061 */
[----:B------:R-:W-:Y:S01]  /*9370*/  FMUL.FTZ R25, R25, R66 ;  /* 0x0000004219197220 */ /* 0x000fe20000410000 */
        /* <DEDUP_REMOVED lines=9> */
[----:B------:R-:W-:Y:S01]  /*9410*/  FMUL.FTZ R42, R42, R81 ;  /* 0x000000512a2a7220 */ /* 0x000fe20000410000 */
[----:B------:R-:W-:Y:S01]  /*9420*/  FADD.FTZ R81, R72, R69 ;  /* 0x0000004548517221 */ /* 0x000fe20000010000 */
[----:B------:R-:W-:Y:S01]  /*9430*/  FADD.FTZ R66, R66, -UR28 ;  /* 0x8000001c42427e21 */ /* 0x000fe20008010000 */
[----:B------:R-:W-:Y:S01]  /*9440*/  FFMA.FTZ R72, R80, R82, R95 ;  /* 0x0000005250487223 */ /* 0x000fe2000001005f */
[--C-:B------:R-:W-:Y:S02]  /*9450*/  HADD2.F32 R95, -RZ, R24.reuse.H0_H0 ;  /* 0x20000018ff5f7230 */ /* 0x100fe40000004100 */
[----:B------:R-:W-:Y:S01]  /*9460*/  FADD.FTZ R81, R81, R68 ;  /* 0x0000004451517221 */ /* 0x000fe20000010000 */
[----:B------:R-:W-:Y:S01]  /*9470*/  FMUL.FTZ R67, R66, UR16 ;  /* 0x0000001042437c20 */ /* 0x000fe20008410000 */
[----:B------:R-:W-:Y:S02]  /*9480*/  HADD2.F32 R24, -RZ, R24.H1_H1 ;  /* 0x30000018ff187230 */ /* 0x000fe40000004100 */
[----:B------:R-:W-:-:S02]  /*9490*/  HADD2.F32 R82, -RZ, R23.H0_H0 ;  /* 0x20000017ff527230 */ /* 0x000fc40000004100 */
[----:B------:R-:W-:Y:S01]  /*94a0*/  FFMA.FTZ R66, R4, R67, R2 ;  /* 0x0000004304427223 */ /* 0x000fe20000010002 */
[----:B------:R-:W-:-:S03]  /*94b0*/  FADD.FTZ R81, R81, R6 ;  /* 0x0000000651517221 */ /* 0x000fc60000010000 */
[----:B------:R-:W-:Y:S01]  /*94c0*/  FMUL.FTZ R69, R66, -1.4426950216293334961 ;  /* 0xbfb8aa3b42457820 */ /* 0x000fe20000410000 */
[----:B------:R-:W-:-:S05]  /*94d0*/  FADD.FTZ R81, R81, R64 ;  /* 0x0000004051517221 */ /* 0x000fca0000010000 */
[----:B------:R-:W0:Y:S02]  /*94e0*/  MUFU.EX2 R69, R69 ;  /* 0x0000004500457308 */ /* 0x000e240000000800 */
[----:B0-----:R-:W-:-:S06]  /*94f0*/  FADD.FTZ R80, R69, 1 ;  /* 0x3f80000045507421 */ /* 0x001fcc0000010000 */
[----:B------:R-:W0:Y:S02]  /*9500*/  MUFU.RCP R80, R80 ;  /* 0x0000005000507308 */ /* 0x000e240000001000 */
[----:B0-----:R-:W-:Y:S01]  /*9510*/  FADD.FTZ R97, -R80, 1 ;  /* 0x3f80000050617421 */ /* 0x001fe20000010100 */
[----:B------:R-:W-:-:S03]  /*9520*/  FMUL.FTZ R95, R95, R80 ;  /* 0x000000505f5f7220 */ /* 0x000fc60000410000 */
[----:B------:R-:W-:Y:S01]  /*9530*/  FFMA.FTZ R66, R66, R97, 1 ;  /* 0x3f80000042427423 */ /* 0x000fe20000010061 */
[----:B------:R-:W-:-:S03]  /*9540*/  FADD.FTZ R97, R24, -UR28 ;  /* 0x8000001c18617e21 */ /* 0x000fc60008010000 */
[----:B------:R-:W-:Y:S01]  /*9550*/  FMUL.FTZ R24, R95, R66 ;  /* 0x000000425f187220 */ /* 0x000fe20000410000 */
[----:B------:R-:W-:Y:S01]  /*9560*/  FMUL.FTZ R66, R97, UR16 ;  /* 0x0000001061427c20 */ /* 0x000fe20008410000 */
[----:B------:R-:W-:-:S03]  /*9570*/  FMUL.FTZ R95, R5, R74 ;  /* 0x0000004a055f7220 */ /* 0x000fc60000410000 */
[----:B------:R-:W-:Y:S01]  /*9580*/  FFMA.FTZ R69, R5, R66, R3 ;  /* 0x0000004205457223 */ /* 0x000fe20000010003 */
[----:B------:R-:W-:-:S03]  /*9590*/  FADD.FTZ R94, R95, R94 ;  /* 0x0000005e5f5e7221 */ /* 0x000fc60000010000 */
[----:B------:R-:W-:-:S06]  /*95a0*/  FMUL.FTZ R80, R69, -1.4426950216293334961 ;  /* 0xbfb8aa3b45507820 */ /* 0x000fcc0000410000 */
[----:B------:R-:W0:Y:S02]  /*95b0*/  MUFU.EX2 R80, R80 ;  /* 0x0000005000507308 */ /* 0x000e240000000800 */
[----:B0-----:R-:W-:Y:S01]  /*95c0*/  FADD.FTZ R97, R80, 1 ;  /* 0x3f80000050617421 */ /* 0x001fe20000010000 */
[----:B------:R-:W-:-:S04]  /*95d0*/  FFMA.FTZ R80, R79, R74, R70 ;  /* 0x0000004a4f507223 */ /* 0x000fc80000010046 */
[----:B------:R-:W-:Y:S01]  /*95e0*/  FFMA.FTZ R80, R77, R71, R80 ;  /* 0x000000474d507223 */ /* 0x000fe20000010050 */
[----:B------:R-:W0:Y:S03]  /*95f0*/  MUFU.RCP R97, R97 ;  /* 0x0000006100617308 */ /* 0x000e260000001000 */
[----:B------:R-:W-:-:S04]  /*9600*/  FFMA.FTZ R80, R75, R86, R80 ;  /* 0x000000564b507223 */ /* 0x000fc80000010050 */
[----:B------:R-:W-:-:S04]  /*9610*/  FFMA.FTZ R80, R73, R92, R80 ;  /* 0x0000005c49507223 */ /* 0x000fc80000010050 */
[----:B------:R-:W-:Y:S01]  /*9620*/  FFMA.FTZ R80, R83, R93, R80 ;  /* 0x0000005d53507223 */ /* 0x000fe20000010050 */
        /* <DEDUP_REMOVED lines=8> */
[----:B------:R-:W-:Y:S01]  /*96b0*/  FFMA.FTZ R91, R79, R95, R72 ;  /* 0x0000005f4f5b7223 */ /* 0x000fe20000010048 */
[--C-:B------:R-:W-:Y:S02]  /*96c0*/  HADD2.F32 R79, -RZ, R22.reuse.H0_H0 ;  /* 0x20000016ff4f7230 */ /* 0x100fe40000004100 */
[----:B------:R-:W-:Y:S01]  /*96d0*/  FADD.FTZ R14, R14, -UR28 ;  /* 0x8000001c0e0e7e21 */ /* 0x000fe20008010000 */
[----:B------:R-:W-:Y:S01]  /*96e0*/  FMUL.FTZ R69, R69, UR16 ;  /* 0x0000001045457c20 */ /* 0x000fe20008410000 */
[----:B------:R-:W-:-:S02]  /*96f0*/  HADD2.F32 R22, -RZ, R22.H1_H1 ;  /* 0x30000016ff167230 */ /* 0x000fc40000004100 */
[----:B------:R-:W-:Y:S01]  /*9700*/  FMUL.FTZ R14, R14, UR16 ;  /* 0x000000100e0e7c20 */ /* 0x000fe20008410000 */
        /* <DEDUP_REMOVED lines=10> */
[----:B------:R-:W-:-:S04]  /*97b0*/  FMUL.FTZ R70, R97, UR16 ;  /* 0x0000001061467c20 */ /* 0x000fc80008410000 */
[----:B------:R-:W-:-:S04]  /*97c0*/  FFMA.FTZ R72, R5, R70, R3 ;  /* 0x0000004605487223 */ /* 0x000fc80000010003 */
[----:B------:R-:W-:-:S06]  /*97d0*/  FMUL.FTZ R74, R72, -1.4426950216293334961 ;  /* 0xbfb8aa3b484a7820 */ /* 0x000fcc0000410000 */
[----:B------:R-:W0:Y:S02]  /*97e0*/  MUFU.EX2 R74, R74 ;  /* 0x0000004a004a7308 */ /* 0x000e240000000800 */
[----:B0-----:R-:W-:Y:S01]  /*97f0*/  FADD.FTZ R79, R74, 1 ;  /* 0x3f8000004a4f7421 */ /* 0x001fe20000010000 */
[----:B------:R-:W-:-:S04]  /*9800*/  FMUL.FTZ R74, R4, R68 ;  /* 0x00000044044a7220 */ /* 0x000fc80000410000 */
[----:B------:R-:W-:Y:S01]  /*9810*/  FFMA.FTZ R78, R78, R74, R91 ;  /* 0x0000004a4e4e7223 */ /* 0x000fe2000001005b */
[----:B------:R-:W0:Y:S01]  /*9820*/  MUFU.RCP R79, R79 ;  /* 0x0000004f004f7308 */ /* 0x000e220000001000 */
[----:B------:R-:W-:Y:S01]  /*9830*/  FADD.FTZ R94, R94, R74 ;  /* 0x0000004a5e5e7221 */ /* 0x000fe20000010000 */
[----:B0-----:R-:W-:Y:S01]  /*9840*/  FADD.FTZ R97, -R79, 1 ;  /* 0x3f8000004f617421 */ /* 0x001fe20000010100 */
[----:B------:R-:W-:Y:S01]  /*9850*/  FMUL.FTZ R95, R98, R79 ;  /* 0x0000004f625f7220 */ /* 0x000fe20000410000 */
[--C-:B------:R-:W-:Y:S02]  /*9860*/  HADD2.F32 R98, -RZ, R19.reuse.H1_H1 ;  /* 0x30000013ff627230 */ /* 0x100fe40000004100 */
[----:B------:R-:W-:Y:S01]  /*9870*/  FFMA.FTZ R72, R72, R97, 1 ;  /* 0x3f80000048487423 */ /* 0x000fe20000010061 */
[----:B------:R-:W-:-:S03]  /*9880*/  HADD2.F32 R19, -RZ, R19.H0_H0 ;  /* 0x20000013ff137230 */ /* 0x000fc60000004100 */
[----:B------:R-:W-:Y:S01]  /*9890*/  FMUL.FTZ R72, R95, R72 ;  /* 0x000000485f487220 */ /* 0x000fe20000410000 */
[----:B------:R-:W-:Y:S02]  /*98a0*/  HADD2.F32 R95, -RZ, R13.H0_H0 ;  /* 0x2000000dff5f7230 */ /* 0x000fe40000004100 */
[----:B------:R-:W-:-:S03]  /*98b0*/  FADD.FTZ R19, R19, -UR28 ;  /* 0x8000001c13137e21 */ /* 0x000fc60008010000 */
        /* <DEDUP_REMOVED lines=10> */
[----:B------:R-:W-:Y:S01]  /*9960*/  FFMA.FTZ R97, R68, R97, 1 ;  /* 0x3f80000044617423 */ /* 0x000fe20000010061 */
[----:B------:R-:W-:Y:S01]  /*9970*/  FMUL.FTZ R68, R21, UR16 ;  /* 0x0000001015447c20 */ /* 0x000fe20008410000 */
[----:B------:R-:W-:Y:S01]  /*9980*/  FFMA.FTZ R77, R77, R95, R78 ;  /* 0x0000005f4d4d7223 */ /* 0x000fe2000001004e */
[----:B------:R-:W-:Y:S01]  /*9990*/  FADD.FTZ R94, R95, R94 ;  /* 0x0000005e5f5e7221 */ /* 0x000fe20000010000 */
        /* <DEDUP_REMOVED lines=8> */
[----:B------:R-:W-:-:S03]  /*9a20*/  HADD2.F32 R97, -RZ, R18.H1_H1 ;  /* 0x30000012ff617230 */ /* 0x000fc60000004100 */
[----:B------:R-:W-:-:S04]  /*9a30*/  FFMA.FTZ R98, R21, R98, 1 ;  /* 0x3f80000015627423 */ /* 0x000fc80000010062 */
[----:B------:R-:W-:Y:S01]  /*9a40*/  FMUL.FTZ R21, R91, R98 ;  /* 0x000000625b157220 */ /* 0x000fe20000410000 */
[--C-:B------:R-:W-:Y:S02]  /*9a50*/  HADD2.F32 R91, -RZ, R11.reuse.H0_H0 ;  /* 0x2000000bff5b7230 */ /* 0x100fe40000004100 */
[----:B------:R-:W-:-:S03]  /*9a60*/  HADD2.F32 R11, -RZ, R11.H1_H1 ;  /* 0x3000000bff0b7230 */ /* 0x000fc60000004100 */
[----:B------:R-:W-:Y:S01]  /*9a70*/  FADD.FTZ R98, R91, -UR28 ;  /* 0x8000001c5b627e21 */ /* 0x000fe20008010000 */
[----:B------:R-:W-:-:S03]  /*9a80*/  FADD.FTZ R91, R82, R71 ;  /* 0x00000047525b7221 */ /* 0x000fc60000010000 */
        /* <DEDUP_REMOVED lines=8> */
[----:B------:R-:W-:Y:S01]  /*9b10*/  FADD.FTZ R97, -R82, 1 ;  /* 0x3f80000052617421 */ /* 0x000fe20000010100 */
[----:B------:R-:W-:-:S03]  /*9b20*/  HADD2.F32 R82, -RZ, R41.H0_H0 ;  /* 0x20000029ff527230 */ /* 0x000fc60000004100 */
        /* <DEDUP_REMOVED lines=13> */
[----:B------:R-:W-:Y:S01]  /*9c00*/  FMUL.FTZ R82, R4, R6 ;  /* 0x0000000604527220 */ /* 0x000fe20000410000 */
[----:B------:R-:W-:Y:S02]  /*9c10*/  HADD2.F32 R10, -RZ, R10.H0_H0 ;  /* 0x2000000aff0a7230 */ /* 0x000fe40000004100 */
[----:B------:R-:W-:Y:S01]  /*9c20*/  FADD.FTZ R41, R41, -UR28 ;  /* 0x8000001c29297e21 */ /* 0x000fe20008010000 */
[----:B------:R-:W-:Y:S01]  /*9c30*/  FFMA.FTZ R78, R76, R82, R77 ;  /* 0x000000524c4e7223 */ /* 0x000fe2000001004d */
[--C-:B------:R-:W-:Y:S02]  /*9c40*/  HADD2.F32 R76, -RZ, R17.reuse.H0_H0 ;  /* 0x20000011ff4c7230 */ /* 0x100fe40000004100 */
[----:B------:R-:W-:Y:S01]  /*9c50*/  FADD.FTZ R94, R94, R82 ;  /* 0x000000525e5e7221 */ /* 0x000fe20000010000 */
[----:B------:R-:W-:Y:S01]  /*9c60*/  FMUL.FTZ R41, R41, UR16 ;  /* 0x0000001029297c20 */ /* 0x000fe20008410000 */
[----:B------:R-:W-:-:S02]  /*9c70*/  HADD2.F32 R17, -RZ, R17.H1_H1 ;  /* 0x30000011ff117230 */ /* 0x000fc40000004100 */
[----:B------:R-:W-:Y:S01]  /*9c80*/  FADD.FTZ R10, R10, -UR28 ;  /* 0x8000001c0a0a7e21 */ /* 0x000fe20008010000 */
[----:B------:R-:W-:Y:S02]  /*9c90*/  FFMA.FTZ R6, R4, R41, R2 ;  /* 0x0000002904067223 */ /* 0x000fe40000010002 */
[----:B------:R-:W-:Y:S02]  /*9ca0*/  FADD.FTZ R17, R17, -UR28 ;  /* 0x8000001c11117e21 */ /* 0x000fe40008010000 */
[----:B------:R-:W-:-:S06]  /*9cb0*/  FMUL.FTZ R77, R6, -1.4426950216293334961 ;  /* 0xbfb8aa3b064d7820 */ /* 0x000fcc0000410000 */
[----:B------:R-:W0:Y:S02]  /*9cc0*/  MUFU.EX2 R77, R77 ;  /* 0x0000004d004d7308 */ /* 0x000e240000000800 */
[----:B0-----:R-:W-:-:S06]  /*9cd0*/  FADD.FTZ R95, R77, 1 ;  /* 0x3f8000004d5f7421 */ /* 0x001fcc0000010000 */
[----:B------:R-:W0:Y:S02]  /*9ce0*/  MUFU.RCP R95, R95 ;  /* 0x0000005f005f7308 */ /* 0x000e240000001000 */
[----:B0-----:R-:W-:Y:S01]  /*9cf0*/  FADD.FTZ R97, -R95, 1 ;  /* 0x3f8000005f617421 */ /* 0x001fe20000010100 */
[----:B------:R-:W-:Y:S01]  /*9d00*/  FMUL.FTZ R76, R76, R95 ;  /* 0x0000005f4c4c7220 */ /* 0x000fe20000410000 */
[----:B------:R-:W-:Y:S02]  /*9d10*/  HADD2.F32 R95, -RZ, R16.H0_H0 ;  /* 0x20000010ff5f7230 */ /* 0x000fe40000004100 */
[----:B------:R-:W-:-:S04]  /*9d20*/  FFMA.FTZ R97, R6, R97, 1 ;  /* 0x3f80000006617423 */ /* 0x000fc80000010061 */
        /* <DEDUP_REMOVED lines=12> */
[--C-:B------:R-:W-:Y:S02]  /*9df0*/  HADD2.F32 R95, -RZ, R15.reuse.H0_H0 ;  /* 0x2000000fff5f7230 */ /* 0x100fe40000004100 */
[----:B------:R-:W-:Y:S01]  /*9e00*/  FFMA.FTZ R17, R17, R98, 1 ;  /* 0x3f80000011117423 */ /* 0x000fe20000010062 */
[----:B------:R-:W-:-:S03]  /*9e10*/  HADD2.F32 R15, -RZ, R15.H1_H1 ;  /* 0x3000000fff0f7230 */ /* 0x000fc60000004100 */
[----:B------:R-:W-:Y:S01]  /*9e20*/  FMUL.FTZ R16, R16, R17 ;  /* 0x0000001110107220 */ /* 0x000fe20000410000 */
[----:B------:R-:W-:Y:S01]  /*9e30*/  FMUL.FTZ R17, R10, UR16 ;  /* 0x000000100a117c20 */ /* 0x000fe20008410000 */
[----:B------:R-:W-:-:S03]  /*9e40*/  FADD.FTZ R15, R15, -UR28 ;  /* 0x8000001c0f0f7e21 */ /* 0x000fc60008010000 */
        /* <DEDUP_REMOVED lines=9> */
[----:B------:R-:W-:Y:S01]  /*9ee0*/  FMUL.FTZ R78, R15, UR16 ;  /* 0x000000100f4e7c20 */ /* 0x000fe20008410000 */
[----:B------:R-:W-:-:S03]  /*9ef0*/  HADD2.F32 R95, -RZ, R40.H1_H1 ;  /* 0x30000028ff5f7230 */ /* 0x000fc60000004100 */
[----:B------:R-:W-:-:S04]  /*9f00*/  FFMA.FTZ R15, R5, R78, R3 ;  /* 0x0000004e050f7223 */ /* 0x000fc80000010003 */
[----:B------:R-:W-:-:S06]  /*9f10*/  FMUL.FTZ R77, R15, -1.4426950216293334961 ;  /* 0xbfb8aa3b0f4d7820 */ /* 0x000fcc0000410000 */
[----:B------:R-:W0:Y:S02]  /*9f20*/  MUFU.EX2 R77, R77 ;  /* 0x0000004d004d7308 */ /* 0x000e240000000800 */
[----:B0-----:R-:W-:-:S06]  /*9f30*/  FADD.FTZ R86, R77, 1 ;  /* 0x3f8000004d567421 */ /* 0x001fcc0000010000 */
[----:B------:R-:W0:Y:S02]  /*9f40*/  MUFU.RCP R86, R86 ;  /* 0x0000005600567308 */ /* 0x000e240000001000 */
[----:B0-----:R-:W-:Y:S01]  /*9f50*/  FADD.FTZ R82, -R86, 1 ;  /* 0x3f80000056527421 */ /* 0x001fe20000010100 */
[----:B------:R-:W-:Y:S01]  /*9f60*/  FMUL.FTZ R40, R95, R86 ;  /* 0x000000565f287220 */ /* 0x000fe20000410000 */
[----:B------:R-:W-:Y:S02]  /*9f70*/  HADD2.F32 R86, -RZ, R13.H1_H1 ;  /* 0x3000000dff567230 */ /* 0x000fe40000004100 */
[----:B------:R-:W-:Y:S01]  /*9f80*/  FFMA.FTZ R15, R15, R82, 1 ;  /* 0x3f8000000f0f7423 */ /* 0x000fe20000010052 */
[-C--:B------:R-:W-:Y:S01]  /*9f90*/  FFMA.FTZ R82, R84, R64.reuse, R85 ;  /* 0x0000004054527223 */ /* 0x080fe20000010055 */
[----:B------:R-:W-:Y:S02]  /*9fa0*/  FMUL.FTZ R64, R4, R64 ;  /* 0x0000004004407220 */ /* 0x000fe40000410000 */
[----:B------:R-:W-:Y:S01]  /*9fb0*/  FMUL.FTZ R15, R40, R15 ;  /* 0x0000000f280f7220 */ /* 0x000fe20000410000 */
[----:B------:R-:W-:Y:S01]  /*9fc0*/  FFMA.FTZ R40, R4, R9, R2 ;  /* 0x0000000904287223 */ /* 0x000fe20000010002 */
[----:B------:R-:W-:Y:S01]  /*9fd0*/  FFMA.FTZ R84, R84, R64, R75 ;  /* 0x0000004054547223 */ /* 0x000fe2000001004b */
[----:B------:R-:W-:Y:S01]  /*9fe0*/  FADD.FTZ R94, R94, R64 ;  /* 0x000000405e5e7221 */ /* 0x000fe20000010000 */
[----:B------:R-:W-:-:S02]  /*9ff0*/  HADD2.F32 R64, -RZ, R12.H1_H1 ;  /* 0x3000000cff407230 */ /* 0x000fc40000004100 */
[----:B------:R-:W-:Y:S01]  /*a000*/  FMUL.FTZ R75, R40, -1.4426950216293334961 ;  /* 0xbfb8aa3b284b7820 */ /* 0x000fe20000410000 */
[----:B------:R-:W-:-:S05]  /*a010*/  HADD2.F32 R12, -RZ, R12.H0_H0 ;  /* 0x2000000cff0c7230 */ /* 0x000fca0000004100 */
[----:B------:R-:W0:Y:S01]  /*a020*/  MUFU.EX2 R75, R75 ;  /* 0x0000004b004b7308 */ /* 0x000e220000000800 */
[----:B------:R-:W-:-:S04]  /*a030*/  FADD.FTZ R12, R12, -UR28 ;  /* 0x8000001c0c0c7e21 */ /* 0x000fc80008010000 */
[----:B------:R-:W-:Y:S01]  /*a040*/  FMUL.FTZ R12, R12, UR16 ;  /* 0x000000100c0c7c20 */ /* 0x000fe20008410000 */
[----:B0-----:R-:W-:-:S06]  /*a050*/  FADD.FTZ R77, R75, 1 ;  /* 0x3f8000004b4d7421 */ /* 0x001fcc0000010000 */
[----:B------:R-:W0:Y:S02]  /*a060*/  MUFU.RCP R77, R77 ;  /* 0x0000004d004d7308 */ /* 0x000e240000001000 */
[----:B0-----:R-:W-:Y:S01]  /*a070*/  FADD.FTZ R85, -R77, 1 ;  /* 0x3f8000004d557421 */ /* 0x001fe20000010100 */
[----:B------:R-:W-:-:S03]  /*a080*/  FMUL.FTZ R13, R86, R77 ;  /* 0x0000004d560d7220 */ /* 0x000fc60000410000 */
[----:B------:R-:W-:-:S04]  /*a090*/  FFMA.FTZ R40, R40, R85, 1 ;  /* 0x3f80000028287423 */ /* 0x000fc80000010055 */
[----:B------:R-:W-:Y:S01]  /*a0a0*/  FMUL.FTZ R13, R13, R40 ;  /* 0x000000280d0d7220 */ /* 0x000fe20000410000 */
[----:B------:R-:W-:-:S04]  /*a0b0*/  FFMA.FTZ R40, R5, R14, R3 ;  /* 0x0000000e05287223 */ /* 0x000fc80000010003 */
[----:B------:R-:W-:-:S06]  /*a0c0*/  FMUL.FTZ R75, R40, -1.4426950216293334961 ;  /* 0xbfb8aa3b284b7820 */ /* 0x000fcc0000410000 */
[----:B------:R-:W0:Y:S02]  /*a0d0*/  MUFU.EX2 R75, R75 ;  /* 0x0000004b004b7308 */ /* 0x000e240000000800 */
[----:B0-----:R-:W-:Y:S01]  /*a0e0*/  FADD.FTZ R85, R75, 1 ;  /* 0x3f8000004b557421 */ /* 0x001fe20000010000 */
[----:B------:R-:W-:-:S04]  /*a0f0*/  FMUL.FTZ R75, R8, UR16 ;  /* 0x00000010084b7c20 */ /* 0x000fc80008410000 */
[----:B------:R-:W-:Y:S01]  /*a100*/  FFMA.FTZ R8, R4, R75, R2 ;  /* 0x0000004b04087223 */ /* 0x000fe20000010002 */
[----:B------:R-:W0:Y:S02]  /*a110*/  MUFU.RCP R85, R85 ;  /* 0x0000005500557308 */ /* 0x000e240000001000 */
[----:B0-----:R-:W-:Y:S01]  /*a120*/  FADD.FTZ R77, -R85, 1 ;  /* 0x3f800000554d7421 */ /* 0x001fe20000010100 */
[----:B------:R-:W-:-:S03]  /*a130*/  FMUL.FTZ R64, R64, R85 ;  /* 0x0000005540407220 */ /* 0x000fc60000410000 */
[----:B------:R-:W-:-:S04]  /*a140*/  FFMA.FTZ R77, R40, R77, 1 ;  /* 0x3f800000284d7423 */ /* 0x000fc8000001004d */
[----:B------:R-:W-:Y:S01]  /*a150*/  FMUL.FTZ R40, R64, R77 ;  /* 0x0000004d40287220 */ /* 0x000fe20000410000 */
[----:B------:R-:W-:Y:S01]  /*a160*/  FMUL.FTZ R77, R5, R92 ;  /* 0x0000005c054d7220 */ /* 0x000fe20000410000 */
[----:B------:R-:W-:-:S03]  /*a170*/  FADD.FTZ R64, R91, R92 ;  /* 0x0000005c5b407221 */ /* 0x000fc60000010000 */
[----:B------:R-:W-:Y:S01]  /*a180*/  FFMA.FTZ R86, R73, R77, R84 ;  /* 0x0000004d49567223 */ /* 0x000fe20000010054 */
[----:B------:R-:W-:Y:S01]  /*a190*/  FMUL.FTZ R73, R8, -1.4426950216293334961 ;  /* 0xbfb8aa3b08497820 */ /* 0x000fe20000410000 */
[----:B------:R-:W-:Y:S01]  /*a1a0*/  FADD.FTZ R94, R77, R94 ;  /* 0x0000005e4d5e7221 */ /* 0x000fe20000010000 */
[----:B------:R-:W-:-:S04]  /*a1b0*/  FMUL.FTZ R77, R4, R34 ;  /* 0x00000022044d7220 */ /* 0x000fc80000410000 */
[----:B------:R-:W0:Y:S01]  /*a1c0*/  MUFU.EX2 R73, R73 ;  /* 0x0000004900497308 */ /* 0x000e220000000800 */
[----:B------:R-:W-:Y:S01]  /*a1d0*/  FFMA.FTZ R86, R55, R77, R86 ;  /* 0x0000004d37567223 */ /* 0x000fe20000010056 */
[----:B------:R-:W-:Y:S01]  /*a1e0*/  FADD.FTZ R94, R94, R77 ;  /* 0x0000004d5e5e7221 */ /* 0x000fe20000010000 */
[----:B------:R-:W-:Y:S01]  /*a1f0*/  FADD.FTZ R77, R64, R93 ;  /* 0x0000005d404d7221 */ /* 0x000fe20000010000 */
[----:B------:R-:W-:-:S04]  /*a200*/  FMUL.FTZ R93, R5, R93 ;  /* 0x0000005d055d7220 */ /* 0x000fc80000410000 */
[----:B------:R-:W-:Y:S01]  /*a210*/  FFMA.FTZ R83, R83, R93, R86 ;  /* 0x0000005d53537223 */ /* 0x000fe20000010056 */
[----:B------:R-:W-:Y:S01]  /*a220*/  FADD.FTZ R94, R93, R94 ;  /* 0x0000005e5d5e7221 */ /* 0x000fe20000010000 */
        /* <DEDUP_REMOVED lines=10> */
[----:B0-----:R-:W-:Y:S01]  /*a2d0*/  FADD.FTZ R85, R73, 1 ;  /* 0x3f80000049557421 */ /* 0x001fe20000010000 */
[----:B------:R-:W-:Y:S01]  /*a2e0*/  FFMA.FTZ R73, R55, R34, R82 ;  /* 0x0000002237497223 */ /* 0x000fe20000010052 */
[--C-:B------:R-:W-:Y:S02]  /*a2f0*/  HADD2.F32 R82, -RZ, R45.reuse.H0_H0 ;  /* 0x2000002dff527230 */ /* 0x100fe40000004100 */
[----:B------:R-:W-:Y:S02]  /*a300*/  HADD2.F32 R45, -RZ, R45.H1_H1 ;  /* 0x3000002dff2d7230 */ /* 0x000fe40000004100 */
[----:B------:R-:W0:Y:S02]  /*a310*/  MUFU.RCP R85, R85 ;  /* 0x0000005500557308 */ /* 0x000e240000001000 */
[----:B0-----:R-:W-:Y:S01]  /*a320*/  FMUL.FTZ R35, R84, R85 ;  /* 0x0000005554237220 */ /* 0x001fe20000410000 */
[----:B------:R-:W-:-:S04]  /*a330*/  FADD.FTZ R84, -R85, 1 ;  /* 0x3f80000055547421 */ /* 0x000fc80000010100 */
[----:B------:R-:W-:-:S04]  /*a340*/  FFMA.FTZ R84, R11, R84, 1 ;  /* 0x3f8000000b547423 */ /* 0x000fc80000010054 */
[----:B------:R-:W-:Y:S01]  /*a350*/  FMUL.FTZ R11, R35, R84 ;  /* 0x00000054230b7220 */ /* 0x000fe20000410000 */
[--C-:B------:R-:W-:Y:S02]  /*a360*/  HADD2.F32 R35, -RZ, R44.reuse.H0_H0 ;  /* 0x2000002cff237230 */ /* 0x100fe40000004100 */
[----:B------:R-:W-:Y:S01]  /*a370*/  FADD.FTZ R84, R81, R34 ;  /* 0x0000002251547221 */ /* 0x000fe20000010000 */
[----:B------:R-:W-:Y:S02]  /*a380*/  HADD2.F32 R44, -RZ, R44.H1_H1 ;  /* 0x3000002cff2c7230 */ /* 0x000fe40000004100 */
[----:B------:R-:W-:Y:S01]  /*a390*/  FADD.FTZ R35, R35, -UR28 ;  /* 0x8000001c23237e21 */ /* 0x000fe20008010000 */
[----:B------:R-:W-:Y:S02]  /*a3a0*/  FADD.FTZ R84, R84, R33 ;  /* 0x0000002154547221 */ /* 0x000fe40000010000 */
[----:B------:R-:W-:Y:S01]  /*a3b0*/  FADD.FTZ R44, R44, -UR28 ;  /* 0x8000001c2c2c7e21 */ /* 0x000fe20008010000 */
[----:B------:R-:W-:-:S03]  /*a3c0*/  FMUL.FTZ R35, R35, UR16 ;  /* 0x0000001023237c20 */ /* 0x000fc60008410000 */
[----:B------:R-:W-:Y:S01]  /*a3d0*/  FMUL.FTZ R44, R44, UR16 ;  /* 0x000000102c2c7c20 */ /* 0x000fe20008410000 */
[----:B------:R-:W-:-:S04]  /*a3e0*/  FFMA.FTZ R34, R4, R35, R2 ;  /* 0x0000002304227223 */ /* 0x000fc80000010002 */
[----:B------:R-:W-:-:S06]  /*a3f0*/  FMUL.FTZ R55, R34, -1.4426950216293334961 ;  /* 0xbfb8aa3b22377820 */ /* 0x000fcc0000410000 */
[----:B------:R-:W0:Y:S02]  /*a400*/  MUFU.EX2 R55, R55 ;  /* 0x0000003700377308 */ /* 0x000e240000000800 */
[----:B0-----:R-:W-:Y:S01]  /*a410*/  FADD.FTZ R81, R55, 1 ;  /* 0x3f80000037517421 */ /* 0x001fe20000010000 */
[----:B------:R-:W-:-:S05]  /*a420*/  FFMA.FTZ R55, R5, R44, R3 ;  /* 0x0000002c05377223 */ /* 0x000fca0000010003 */
[----:B------:R-:W0:Y:S02]  /*a430*/  MUFU.RCP R81, R81 ;  /* 0x0000005100517308 */ /* 0x000e240000001000 */
[----:B0-----:R-:W-:Y:S01]  /*a440*/  FMUL.FTZ R82, R82, R81 ;  /* 0x0000005152527220 */ /* 0x001fe20000410000 */
[----:B------:R-:W-:Y:S01]  /*a450*/  FADD.FTZ R85, -R81, 1 ;  /* 0x3f80000051557421 */ /* 0x000fe20000010100 */
[----:B------:R-:W-:-:S03]  /*a460*/  FMUL.FTZ R81, R55, -1.4426950216293334961 ;  /* 0xbfb8aa3b37517820 */ /* 0x000fc60000410000 */
[----:B------:R-:W-:-:S03]  /*a470*/  FFMA.FTZ R85, R34, R85, 1 ;  /* 0x3f80000022557423 */ /* 0x000fc60000010055 */
[----:B------:R-:W0:Y:S01]  /*a480*/  MUFU.EX2 R81, R81 ;  /* 0x0000005100517308 */ /* 0x000e220000000800 */
[----:B------:R-:W-:Y:S01]  /*a490*/  FMUL.FTZ R34, R82, R85 ;  /* 0x0000005552227220 */ /* 0x000fe20000410000 */
[----:B------:R-:W-:Y:S02]  /*a4a0*/  HADD2.F32 R85, -RZ, R47.H0_H0 ;  /* 0x2000002fff557230 */ /* 0x000fe40000004100 */
[----:B0-----:R-:W-:-:S06]  /*a4b0*/  FADD.FTZ R82, R81, 1 ;  /* 0x3f80000051527421 */ /* 0x001fcc0000010000 */
[----:B------:R-:W0:Y:S02]  /*a4c0*/  MUFU.RCP R82, R82 ;  /* 0x0000005200527308 */ /* 0x000e240000001000 */
[----:B0-----:R-:W-:Y:S01]  /*a4d0*/  FADD.FTZ R92, -R82, 1 ;  /* 0x3f800000525c7421 */ /* 0x001fe20000010100 */
[----:B------:R-:W-:-:S03]  /*a4e0*/  FMUL.FTZ R45, R45, R82 ;  /* 0x000000522d2d7220 */ /* 0x000fc60000410000 */
[----:B------:R-:W-:Y:S01]  /*a4f0*/  FFMA.FTZ R92, R55, R92, 1 ;  /* 0x3f800000375c7423 */ /* 0x000fe2000001005c */
[--C-:B------:R-:W-:Y:S02]  /*a500*/  HADD2.F32 R55, -RZ, R46.reuse.H0_H0 ;  /* 0x2000002eff377230 */ /* 0x100fe40000004100 */
[----:B------:R-:W-:Y:S02]  /*a510*/  HADD2.F32 R46, -RZ, R46.H1_H1 ;  /* 0x3000002eff2e7230 */ /* 0x000fe40000004100 */
[----:B------:R-:W-:Y:S01]  /*a520*/  FMUL.FTZ R45, R45, R92 ;  /* 0x0000005c2d2d7220 */ /* 0x000fe20000410000 */
[----:B------:R-:W-:Y:S01]  /*a530*/  FMUL.FTZ R92, R4, R31 ;  /* 0x0000001f045c7220 */ /* 0x000fe20000410000 */
[----:B------:R-:W-:Y:S01]  /*a540*/  FADD.FTZ R55, R55, -UR28 ;  /* 0x8000001c37377e21 */ /* 0x000fe20008010000 */
[----:B------:R-:W-:-:S03]  /*a550*/  FADD.FTZ R86, R46, -UR28 ;  /* 0x8000001c2e567e21 */ /* 0x000fc60008010000 */
        /* <DEDUP_REMOVED lines=10> */
[----:B------:R-:W-:Y:S01]  /*a600*/  FMUL.FTZ R64, R86, UR16 ;  /* 0x0000001056407c20 */ /* 0x000fe20008410000 */
[----:B------:R-:W-:-:S03]  /*a610*/  HADD2.F32 R86, -RZ, R47.H1_H1 ;  /* 0x3000002fff567230 */ /* 0x000fc60000004100 */
[----:B------:R-:W-:-:S04]  /*a620*/  FFMA.FTZ R81, R5, R64, R3 ;  /* 0x0000004005517223 */ /* 0x000fc80000010003 */
[----:B------:R-:W-:-:S06]  /*a630*/  FMUL.FTZ R82, R81, -1.4426950216293334961 ;  /* 0xbfb8aa3b51527820 */ /* 0x000fcc0000410000 */
[----:B------:R-:W0:Y:S02]  /*a640*/  MUFU.EX2 R82, R82 ;  /* 0x0000005200527308 */ /* 0x000e240000000800 */
[----:B0-----:R-:W-:Y:S01]  /*a650*/  FADD.FTZ R85, R82, 1 ;  /* 0x3f80000052557421 */ /* 0x001fe20000010000 */
[----:B------:R-:W-:-:S04]  /*a660*/  FMUL.FTZ R82, R4, R33 ;  /* 0x0000002104527220 */ /* 0x000fc80000410000 */
[----:B------:R-:W-:Y:S01]  /*a670*/  FFMA.FTZ R83, R58, R82, R83 ;  /* 0x000000523a537223 */ /* 0x000fe20000010053 */
[----:B------:R-:W0:Y:S02]  /*a680*/  MUFU.RCP R85, R85 ;  /* 0x0000005500557308 */ /* 0x000e240000001000 */
[----:B0-----:R-:W-:Y:S01]  /*a690*/  FMUL.FTZ R47, R86, R85 ;  /* 0x00000055562f7220 */ /* 0x001fe20000410000 */
[----:B------:R-:W-:Y:S01]  /*a6a0*/  FADD.FTZ R86, -R85, 1 ;  /* 0x3f80000055567421 */ /* 0x000fe20000010100 */
[----:B------:R-:W-:-:S03]  /*a6b0*/  HADD2.F32 R85, -RZ, R49.H0_H0 ;  /* 0x20000031ff557230 */ /* 0x000fc60000004100 */
[----:B------:R-:W-:Y:S01]  /*a6c0*/  FFMA.FTZ R86, R81, R86, 1 ;  /* 0x3f80000051567423 */ /* 0x000fe20000010056 */
[--C-:B------:R-:W-:Y:S02]  /*a6d0*/  HADD2.F32 R81, -RZ, R48.reuse.H0_H0 ;  /* 0x20000030ff517230 */ /* 0x100fe40000004100 */
[----:B------:R-:W-:Y:S02]  /*a6e0*/  HADD2.F32 R48, -RZ, R48.H1_H1 ;  /* 0x30000030ff307230 */ /* 0x000fe40000004100 */
[----:B------:R-:W-:Y:S01]  /*a6f0*/  FMUL.FTZ R47, R47, R86 ;  /* 0x000000562f2f7220 */ /* 0x000fe20000410000 */
[----:B------:R-:W-:Y:S01]  /*a700*/  FADD.FTZ R86, R81, -UR28 ;  /* 0x8000001c51567e21 */ /* 0x000fe20008010000 */
[----:B------:R-:W-:-:S03]  /*a710*/  FFMA.FTZ R81, R58, R33, R73 ;  /* 0x000000213a517223 */ /* 0x000fc60000010049 */
        /* <DEDUP_REMOVED lines=12> */
[----:B------:R-:W-:Y:S01]  /*a7e0*/  FADD.FTZ R85, R94, R82 ;  /* 0x000000525e557221 */ /* 0x000fe20000010000 */
[----:B------:R-:W-:Y:S02]  /*a7f0*/  HADD2.F32 R82, -RZ, R49.H1_H1 ;  /* 0x30000031ff527230 */ /* 0x000fe40000004100 */
        /* <DEDUP_REMOVED lines=12> */
[----:B------:R-:W-:Y:S01]  /*a8c0*/  FADD.FTZ R82, R77, R32 ;  /* 0x000000204d527221 */ /* 0x000fe20000010000 */
[----:B------:R-:W-:Y:S01]  /*a8d0*/  FADD.FTZ R73, R73, -UR28 ;  /* 0x8000001c49497e21 */ /* 0x000fe20008010000 */
[-C--:B------:R-:W-:Y:S01]  /*a8e0*/  FFMA.FTZ R77, R63, R32.reuse, R80 ;  /* 0x000000203f4d7223 */ /* 0x080fe20000010050 */
[----:B------:R-:W-:Y:S01]  /*a8f0*/  FMUL.FTZ R80, R5, R32 ;  /* 0x0000002005507220 */ /* 0x000fe20000410000 */
[----:B------:R-:W-:Y:S01]  /*a900*/  FADD.FTZ R50, R50, -UR28 ;  /* 0x8000001c32327e21 */ /* 0x000fe20008010000 */
[----:B------:R-:W-:-:S02]  /*a910*/  FMUL.FTZ R73, R73, UR16 ;  /* 0x0000001049497c20 */ /* 0x000fc40008410000 */
[----:B------:R-:W-:Y:S01]  /*a920*/  FFMA.FTZ R83, R63, R80, R83 ;  /* 0x000000503f537223 */ /* 0x000fe20000010053 */
[----:B------:R-:W-:Y:S01]  /*a930*/  FMUL.FTZ R50, R50, UR16 ;  /* 0x0000001032327c20 */ /* 0x000fe20008410000 */
[----:B------:R-:W-:Y:S01]  /*a940*/  FFMA.FTZ R32, R4, R73, R2 ;  /* 0x0000004904207223 */ /* 0x000fe20000010002 */
[----:B------:R-:W-:Y:S01]  /*a950*/  FADD.FTZ R85, R80, R85 ;  /* 0x0000005550557221 */ /* 0x000fe20000010000 */
[----:B------:R-:W-:Y:S02]  /*a960*/  FFMA.FTZ R94, R54, R92, R83 ;  /* 0x0000005c365e7223 */ /* 0x000fe40000010053 */
[----:B------:R-:W-:Y:S01]  /*a970*/  FMUL.FTZ R63, R32, -1.4426950216293334961 ;  /* 0xbfb8aa3b203f7820 */ /* 0x000fe20000410000 */
[----:B------:R-:W-:Y:S01]  /*a980*/  FADD.FTZ R92, R85, R92 ;  /* 0x0000005c555c7221 */ /* 0x000fe20000010000 */
[----:B------:R-:W-:-:S04]  /*a990*/  FMUL.FTZ R85, R5, R43 ;  /* 0x0000002b05557220 */ /* 0x000fc80000410000 */
[----:B------:R-:W0:Y:S01]  /*a9a0*/  MUFU.EX2 R63, R63 ;  /* 0x0000003f003f7308 */ /* 0x000e220000000800 */
[----:B------:R-:W-:Y:S01]  /*a9b0*/  FFMA.FTZ R94, R62, R85, R94 ;  /* 0x000000553e5e7223 */ /* 0x000fe2000001005e */
[----:B------:R-:W-:Y:S01]  /*a9c0*/  FADD.FTZ R92, R85, R92 ;  /* 0x0000005c555c7221 */ /* 0x000fe20000010000 */
[----:B0-----:R-:W-:Y:S01]  /*a9d0*/  FADD.FTZ R86, R63, 1 ;  /* 0x3f8000003f567421 */ /* 0x001fe20000010000 */
[----:B------:R-:W-:-:S04]  /*a9e0*/  FFMA.FTZ R63, R5, R50, R3 ;  /* 0x00000032053f7223 */ /* 0x000fc80000010003 */
[----:B------:R-:W-:Y:S01]  /*a9f0*/  FMUL.FTZ R80, R63, -1.4426950216293334961 ;  /* 0xbfb8aa3b3f507820 */ /* 0x000fe20000410000 */
[----:B------:R-:W0:Y:S08]  /*aa00*/  MUFU.RCP R86, R86 ;  /* 0x0000005600567308 */ /* 0x000e300000001000 */
[----:B------:R-:W1:Y:S01]  /*aa10*/  MUFU.EX2 R80, R80 ;  /* 0x0000005000507308 */ /* 0x000e620000000800 */
[----:B0-----:R-:W-:Y:S01]  /*aa20*/  FADD.FTZ R93, -R86, 1 ;  /* 0x3f800000565d7421 */ /* 0x001fe20000010100 */
[----:B------:R-:W-:Y:S01]  /*aa30*/  FMUL.FTZ R91, R91, R86 ;  /* 0x000000565b5b7220 */ /* 0x000fe20000410000 */
[----:B------:R-:W-:-:S02]  /*aa40*/  HADD2.F32 R86, -RZ, R51.H1_H1 ;  /* 0x30000033ff567230 */ /* 0x000fc40000004100 */
[----:B------:R-:W-:-:S04]  /*aa50*/  FFMA.FTZ R32, R32, R93, 1 ;  /* 0x3f80000020207423 */ /* 0x000fc8000001005d */
[----:B------:R-:W-:Y:S01]  /*aa60*/  FMUL.FTZ R32, R91, R32 ;  /* 0x000000205b207220 */ /* 0x000fe20000410000 */
[----:B-1----:R-:W-:Y:S01]  /*aa70*/  FADD.FTZ R91, R80, 1 ;  /* 0x3f800000505b7421 */ /* 0x002fe20000010000 */
[--C-:B------:R-:W-:Y:S02]  /*aa80*/  HADD2.F32 R80, -RZ, R88.reuse.H0_H0 ;  /* 0x20000058ff507230 */ /* 0x100fe40000004100 */
[----:B------:R-:W-:-:S03]  /*aa90*/  HADD2.F32 R88, -RZ, R88.H1_H1 ;  /* 0x30000058ff587230 */ /* 0x000fc60000004100 */
[----:B------:R-:W0:Y:S02]  /*aaa0*/  MUFU.RCP R91, R91 ;  /* 0x0000005b005b7308 */ /* 0x000e240000001000 */
[----:B0-----:R-:W-:Y:S01]  /*aab0*/  FMUL.FTZ R51, R86, R91 ;  /* 0x0000005b56337220 */ /* 0x001fe20000410000 */
[----:B------:R-:W-:-:S04]  /*aac0*/  FADD.FTZ R86, -R91, 1 ;  /* 0x3f8000005b567421 */ /* 0x000fc80000010100 */
[----:B------:R-:W-:Y:S01]  /*aad0*/  FFMA.FTZ R86, R63, R86, 1 ;  /* 0x3f8000003f567423 */ /* 0x000fe20000010056 */
[--C-:B------:R-:W-:Y:S02]  /*aae0*/  HADD2.F32 R63, -RZ, R87.reuse.H0_H0 ;  /* 0x20000057ff3f7230 */ /* 0x100fe40000004100 */
[----:B------:R-:W-:Y:S02]  /*aaf0*/  HADD2.F32 R87, -RZ, R87.H1_H1 ;  /* 0x30000057ff577230 */ /* 0x000fe40000004100 */
[----:B------:R-:W-:Y:S01]  /*ab00*/  FMUL.FTZ R51, R51, R86 ;  /* 0x0000005633337220 */ /* 0x000fe20000410000 */
[----:B------:R-:W-:Y:S01]  /*ab10*/  FADD.FTZ R86, R84, R31 ;  /* 0x0000001f54567221 */ /* 0x000fe20000010000 */
[----:B------:R-:W-:Y:S01]  /*ab20*/  FADD.FTZ R63, R63, -UR28 ;  /* 0x8000001c3f3f7e21 */ /* 0x000fe20008010000 */
[----:B------:R-:W-:Y:S01]  /*ab30*/  FFMA.FTZ R84, R54, R31, R81 ;  /* 0x0000001f36547223 */ /* 0x000fe20000010051 */
[----:B------:R-:W-:Y:S01]  /*ab40*/  FADD.FTZ R87, R87, -UR28 ;  /* 0x8000001c57577e21 */ /* 0x000fe20008010000 */
[----:B------:R-:W-:Y:S01]  /*ab50*/  FADD.FTZ R86, R86, R53 ;  /* 0x0000003556567221 */ /* 0x000fe20000010000 */
[----:B------:R-:W-:Y:S01]  /*ab60*/  FMUL.FTZ R31, R63, UR16 ;  /* 0x000000103f1f7c20 */ /* 0x000fe20008410000 */
[----:B------:R-:W-:-:S02]  /*ab70*/  FFMA.FTZ R84, R57, R53, R84 ;  /* 0x0000003539547223 */ /* 0x000fc40000010054 */
[----:B------:R-:W-:Y:S01]  /*ab80*/  FADD.FTZ R86, R86, R29 ;  /* 0x0000001d56567221 */ /* 0x000fe20000010000 */
[C---:B------:R-:W-:Y:S01]  /*ab90*/  FFMA.FTZ R54, R4.reuse, R31, R2 ;  /* 0x0000001f04367223 */ /* 0x040fe20000010002 */
[-C--:B------:R-:W-:Y:S01]  /*aba0*/  FFMA.FTZ R84, R61, R29.reuse, R84 ;  /* 0x0000001d3d547223 */ /* 0x080fe20000010054 */
[----:B------:R-:W-:Y:S01]  /*abb0*/  FMUL.FTZ R29, R4, R29 ;  /* 0x0000001d041d7220 */ /* 0x000fe20000410000 */
[----:B------:R-:W-:Y:S01]  /*abc0*/  FADD.FTZ R86, R86, R27 ;  /* 0x0000001b56567221 */ /* 0x000fe20000010000 */
[----:B------:R-:W-:Y:S01]  /*abd0*/  FMUL.FTZ R63, R54, -1.4426950216293334961 ;  /* 0xbfb8aa3b363f7820 */ /* 0x000fe20000410000 */
[----:B------:R-:W-:-:S04]  /*abe0*/  FFMA.FTZ R84, R7, R27, R84 ;  /* 0x0000001b07547223 */ /* 0x000fc80000010054 */
[----:B------:R-:W-:Y:S01]  /*abf0*/  FFMA.FTZ R84, R65, R25, R84 ;  /* 0x0000001941547223 */ /* 0x000fe20000010054 */
[----:B------:R-:W0:Y:S03]  /*ac00*/  MUFU.EX2 R63, R63 ;  /* 0x0000003f003f7308 */ /* 0x000e260000000800 */
[----:B------:R-:W-:-:S04]  /*ac10*/  FFMA.FTZ R84, R67, R24, R84 ;  /* 0x0000001843547223 */ /* 0x000fc80000010054 */
[----:B------:R-:W-:-:S04]  /*ac20*/  FFMA.FTZ R84, R69, R22, R84 ;  /* 0x0000001645547223 */ /* 0x000fc80000010054 */
[----:B------:R-:W-:-:S04]  /*ac30*/  FFMA.FTZ R84, R79, R20, R84 ;  /* 0x000000144f547223 */ /* 0x000fc80000010054 */
[----:B------:R-:W-:Y:S01]  /*ac40*/  FFMA.FTZ R84, R71, R18, R84 ;  /* 0x0000001247547223 */ /* 0x000fe20000010054 */
[----:B0-----:R-:W-:-:S03]  /*ac50*/  FADD.FTZ R81, R63, 1 ;  /* 0x3f8000003f517421 */ /* 0x001fc60000010000 */
[----:B------:R-:W-:-:S03]  /*ac60*/  FFMA.FTZ R84, R41, R6, R84 ;  /* 0x0000000629547223 */ /* 0x000fc60000010054 */
[----:B------:R-:W0:Y:S01]  /*ac70*/  MUFU.RCP R81, R81 ;  /* 0x0000005100517308 */ /* 0x000e220000001000 */
[----:B------:R-:W-:-:S04]  /*ac80*/  FFMA.FTZ R84, R17, R10, R84 ;  /* 0x0000000a11547223 */ /* 0x000fc80000010054 */
[----:B------:R-:W-:-:S04]  /*ac90*/  FFMA.FTZ R84, R9, R13, R84 ;  /* 0x0000000d09547223 */ /* 0x000fc80000010054 */
[----:B------:R-:W-:-:S04]  /*aca0*/  FFMA.FTZ R84, R75, R8, R84 ;  /* 0x000000084b547223 */ /* 0x000fc80000010054 */
[----:B------:R-:W-:Y:S01]  /*acb0*/  FFMA.FTZ R84, R35, R34, R84 ;  /* 0x0000002223547223 */ /* 0x000fe20000010054 */
[----:B0-----:R-:W-:Y:S01]  /*acc0*/  FADD.FTZ R83, -R81, 1 ;  /* 0x3f80000051537421 */ /* 0x001fe20000010100 */
[----:B------:R-:W-:Y:S02]  /*acd0*/  FMUL.FTZ R80, R80, R81 ;  /* 0x0000005150507220 */ /* 0x000fe40000410000 */
[----:B------:R-:W-:Y:S01]  /*ace0*/  FFMA.FTZ R84, R55, R46, R84 ;  /* 0x0000002e37547223 */ /* 0x000fe20000010054 */
[----:B------:R-:W-:-:S03]  /*acf0*/  FFMA.FTZ R83, R54, R83, 1 ;  /* 0x3f80000036537423 */ /* 0x000fc60000010053 */
[----:B------:R-:W-:Y:S01]  /*ad00*/  FFMA.FTZ R84, R33, R48, R84 ;  /* 0x0000003021547223 */ /* 0x000fe20000010054 */
[----:B------:R-:W-:Y:S01]  /*ad10*/  FMUL.FTZ R54, R80, R83 ;  /* 0x0000005350367220 */ /* 0x000fe20000410000 */
[----:B------:R-:W-:-:S04]  /*ad20*/  FMUL.FTZ R80, R87, UR16 ;  /* 0x0000001057507c20 */ /* 0x000fc80008410000 */
        /* <DEDUP_REMOVED lines=9> */
[----:B------:R-:W-:-:S04]  /*adc0*/  FFMA.FTZ R83, R26, R42, R83 ;  /* 0x0000002a1a537223 */ /* 0x000fc80000010053 */
[----:B------:R-:W-:Y:S01]  /*add0*/  FFMA.FTZ R83, R66, R23, R83 ;  /* 0x0000001742537223 */ /* 0x000fe20000010053 */
[----:B0-----:R-:W-:Y:S01]  /*ade0*/  FMUL.FTZ R81, R88, R87 ;  /* 0x0000005758517220 */ /* 0x001fe20000410000 */
[----:B------:R-:W-:Y:S02]  /*adf0*/  FADD.FTZ R88, -R87, 1 ;  /* 0x3f80000057587421 */ /* 0x000fe40000010100 */
[----:B------:R-:W-:Y:S02]  /*ae00*/  FFMA.FTZ R83, R70, R72, R83 ;  /* 0x0000004846537223 */ /* 0x000fe40000010053 */
[----:B------:R-:W-:Y:S02]  /*ae10*/  FFMA.FTZ R88, R63, R88, 1 ;  /* 0x3f8000003f587423 */ /* 0x000fe40000010058 */
[----:B------:R-:W-:Y:S02]  /*ae20*/  FFMA.FTZ R83, R68, R21, R83 ;  /* 0x0000001544537223 */ /* 0x000fe40000010053 */
[----:B------:R-:W-:Y:S01]  /*ae30*/  FMUL.FTZ R63, R81, R88 ;  /* 0x00000058513f7220 */ /* 0x000fe20000410000 */
[----:B------:R-:W-:-:S02]  /*ae40*/  HADD2.F32 R81, -RZ, R89.H0_H0 ;  /* 0x20000059ff517230 */ /* 0x000fc40000004100 */
[----:B------:R-:W-:Y:S01]  /*ae50*/  FFMA.FTZ R83, R74, R19, R83 ;  /* 0x000000134a537223 */ /* 0x000fe20000010053 */
[----:B------:R-:W-:Y:S02]  /*ae60*/  HADD2.F32 R89, -RZ, R89.H1_H1 ;  /* 0x30000059ff597230 */ /* 0x000fe40000004100 */
[----:B------:R-:W-:Y:S01]  /*ae70*/  FADD.FTZ R88, R81, -UR28 ;  /* 0x8000001c51587e21 */ /* 0x000fe20008010000 */
[----:B------:R-:W-:Y:S02]  /*ae80*/  FADD.FTZ R81, R82, R43 ;  /* 0x0000002b52517221 */ /* 0x000fe40000010000 */
[----:B------:R-:W-:Y:S01]  /*ae90*/  FADD.FTZ R89, R89, -UR28 ;  /* 0x8000001c59597e21 */ /* 0x000fe20008010000 */
[----:B------:R-:W-:Y:S01]  /*aea0*/  FFMA.FTZ R83, R76, R16, R83 ;  /* 0x000000104c537223 */ /* 0x000fe20000010053 */
[----:B------:R-:W-:Y:S01]  /*aeb0*/  FMUL.FTZ R43, R88, UR16 ;  /* 0x00000010582b7c20 */ /* 0x000fe20008410000 */
[----:B------:R-:W-:Y:S02]  /*aec0*/  HADD2.F32 R88, -RZ, R90.H0_H0 ;  /* 0x2000005aff587230 */ /* 0x000fe40000004100 */
[----:B------:R-:W-:Y:S01]  /*aed0*/  FFMA.FTZ R83, R78, R15, R83 ;  /* 0x0000000f4e537223 */ /* 0x000fe20000010053 */
[----:B------:R-:W-:-:S03]  /*aee0*/  FFMA.FTZ R62, R4, R43, R2 ;  /* 0x0000002b043e7223 */ /* 0x000fc60000010002 */
[----:B------:R-:W-:Y:S01]  /*aef0*/  FFMA.FTZ R83, R14, R40, R83 ;  /* 0x000000280e537223 */ /* 0x000fe20000010053 */
[----:B------:R-:W-:-:S03]  /*af00*/  FMUL.FTZ R82, R62, -1.4426950216293334961 ;  /* 0xbfb8aa3b3e527820 */ /* 0x000fc60000410000 */
[----:B------:R-:W-:-:S03]  /*af10*/  FFMA.FTZ R83, R12, R11, R83 ;  /* 0x0000000b0c537223 */ /* 0x000fc60000010053 */
[----:B------:R-:W0:Y:S01]  /*af20*/  MUFU.EX2 R82, R82 ;  /* 0x0000005200527308 */ /* 0x000e220000000800 */
[----:B------:R-:W-:-:S04]  /*af30*/  FFMA.FTZ R83, R44, R45, R83 ;  /* 0x0000002d2c537223 */ /* 0x000fc80000010053 */
[----:B------:R-:W-:-:S04]  /*af40*/  FFMA.FTZ R83, R64, R47, R83 ;  /* 0x0000002f40537223 */ /* 0x000fc80000010053 */
[----:B------:R-:W-:-:S04]  /*af50*/  FFMA.FTZ R83, R58, R49, R83 ;  /* 0x000000313a537223 */ /* 0x000fc80000010053 */
[----:B------:R-:W-:Y:S01]  /*af60*/  FFMA.FTZ R83, R50, R51, R83 ;  /* 0x0000003332537223 */ /* 0x000fe20000010053 */
[----:B0-----:R-:W-:-:S03]  /*af70*/  FADD.FTZ R87, R82, 1 ;  /* 0x3f80000052577421 */ /* 0x001fc60000010000 */
[----:B------:R-:W-:-:S03]  /*af80*/  FFMA.FTZ R83, R80, R63, R83 ;  /* 0x0000003f50537223 */ /* 0x000fc60000010053 */
        /* <DEDUP_REMOVED lines=15> */
[----:B------:R-:W-:-:S03]  /*b080*/  FMUL.FTZ R85, R4, R53 ;  /* 0x0000003504557220 */ /* 0x000fc60000410000 */
[----:B------:R-:W-:Y:S01]  /*b090*/  FMUL.FTZ R53, R89, R82 ;  /* 0x0000005259357220 */ /* 0x000fe20000410000 */
[----:B------:R-:W-:Y:S01]  /*b0a0*/  FFMA.FTZ R94, R57, R85, R94 ;  /* 0x00000055395e7223 */ /* 0x000fe2000001005e */
[----:B------:R-:W-:Y:S01]  /*b0b0*/  FMUL.FTZ R57, R5, R30 ;  /* 0x0000001e05397220 */ /* 0x000fe20000410000 */
[----:B------:R-:W-:Y:S01]  /*b0c0*/  FADD.FTZ R92, R92, R85 ;  /* 0x000000555c5c7221 */ /* 0x000fe20000010000 */
[----:B------:R-:W-:Y:S02]  /*b0d0*/  FADD.FTZ R82, R81, R30 ;  /* 0x0000001e51527221 */ /* 0x000fe40000010000 */
[----:B------:R-:W-:Y:S01]  /*b0e0*/  FFMA.FTZ R94, R96, R57, R94 ;  /* 0x00000039605e7223 */ /* 0x000fe2000001005e */
[----:B------:R-:W-:Y:S01]  /*b0f0*/  FADD.FTZ R92, R57, R92 ;  /* 0x0000005c395c7221 */ /* 0x000fe20000010000 */
[----:B------:R-:W-:Y:S01]  /*b100*/  FMUL.FTZ R57, R5, R59 ;  /* 0x0000003b05397220 */ /* 0x000fe20000410000 */
[----:B------:R-:W-:Y:S01]  /*b110*/  FADD.FTZ R59, R82, R59 ;  /* 0x0000003b523b7221 */ /* 0x000fe20000010000 */
[----:B------:R-:W-:Y:S01]  /*b120*/  FFMA.FTZ R94, R61, R29, R94 ;  /* 0x0000001d3d5e7223 */ /* 0x000fe2000001005e */
[----:B------:R-:W-:Y:S01]  /*b130*/  FADD.FTZ R92, R92, R29 ;  /* 0x0000001d5c5c7221 */ /* 0x000fe20000010000 */
[C---:B------:R-:W-:Y:S01]  /*b140*/  FMUL.FTZ R29, R4.reuse, R27 ;  /* 0x0000001b041d7220 */ /* 0x040fe20000410000 */
[----:B------:R-:W-:Y:S01]  /*b150*/  FMUL.FTZ R27, R4, R25 ;  /* 0x00000019041b7220 */ /* 0x000fe20000410000 */
[----:B------:R-:W-:Y:S01]  /*b160*/  FFMA.FTZ R94, R56, R57, R94 ;  /* 0x00000039385e7223 */ /* 0x000fe2000001005e */
[----:B------:R-:W-:Y:S01]  /*b170*/  FADD.FTZ R92, R57, R92 ;  /* 0x0000005c395c7221 */ /* 0x000fe20000010000 */
[----:B------:R-:W-:Y:S01]  /*b180*/  FADD.FTZ R59, R59, R60 ;  /* 0x0000003c3b3b7221 */ /* 0x000fe20000010000 */
[----:B------:R-:W-:Y:S01]  /*b190*/  FADD.FTZ R25, R86, R25 ;  /* 0x0000001956197221 */ /* 0x000fe20000010000 */
[----:B------:R-:W-:Y:S01]  /*b1a0*/  FFMA.FTZ R94, R7, R29, R94 ;  /* 0x0000001d075e7223 */ /* 0x000fe2000001005e */
[----:B------:R-:W-:Y:S01]  /*b1b0*/  FMUL.FTZ R7, R5, R60 ;  /* 0x0000003c05077220 */ /* 0x000fe20000410000 */
[----:B------:R-:W-:Y:S01]  /*b1c0*/  FADD.FTZ R92, R92, R29 ;  /* 0x0000001d5c5c7221 */ /* 0x000fe20000010000 */
[----:B------:R-:W-:-:S02]  /*b1d0*/  FADD.FTZ R25, R25, R24 ;  /* 0x0000001819197221 */ /* 0x000fc40000010000 */
[----:B------:R-:W-:Y:S01]  /*b1e0*/  FFMA.FTZ R94, R28, R7, R94 ;  /* 0x000000071c5e7223 */ /* 0x000fe2000001005e */
[----:B------:R-:W-:Y:S01]  /*b1f0*/  FADD.FTZ R92, R7, R92 ;  /* 0x0000005c075c7221 */ /* 0x000fe20000010000 */
[----:B------:R-:W-:Y:S01]  /*b200*/  FMUL.FTZ R7, R5, R42 ;  /* 0x0000002a05077220 */ /* 0x000fe20000410000 */
[----:B------:R-:W-:Y:S01]  /*b210*/  FADD.FTZ R42, R59, R42 ;  /* 0x0000002a3b2a7221 */ /* 0x000fe20000010000 */
        /* <DEDUP_REMOVED lines=89> */
[-C--:B------:R-:W-:Y:S01]  /*b7b0*/  FMUL.FTZ R9, R4, R32.reuse ;  /* 0x0000002004097220 */ /* 0x080fe20000410000 */
[----:B------:R-:W-:Y:S01]  /*b7c0*/  FADD.FTZ R40, R40, R49 ;  /* 0x0000003128287221 */ /* 0x000fe20000010000 */
[----:B------:R-:W-:Y:S01]  /*b7d0*/  FFMA.FTZ R94, R58, R7, R94 ;  /* 0x000000073a5e7223 */ /* 0x000fe2000001005e */
[----:B------:R-:W-:Y:S01]  /*b7e0*/  FADD.FTZ R92, R7, R92 ;  /* 0x0000005c075c7221 */ /* 0x000fe20000010000 */
[----:B------:R-:W-:Y:S01]  /*b7f0*/  FFMA.FTZ R7, R73, R32, R84 ;  /* 0x0000002049077223 */ /* 0x000fe20000010054 */
[----:B------:R-:W-:Y:S01]  /*b800*/  FADD.FTZ R13, R13, R32 ;  /* 0x000000200d0d7221 */ /* 0x000fe20000010000 */
[----:B------:R-:W-:Y:S01]  /*b810*/  FFMA.FTZ R94, R73, R9, R94 ;  /* 0x00000009495e7223 */ /* 0x000fe2000001005e */
[----:B------:R-:W-:Y:S01]  /*b820*/  FADD.FTZ R92, R92, R9 ;  /* 0x000000095c5c7221 */ /* 0x000fe20000010000 */
[-C--:B------:R-:W-:Y:S01]  /*b830*/  FMUL.FTZ R9, R4, R54.reuse ;  /* 0x0000003604097220 */ /* 0x080fe20000410000 */
[----:B------:R-:W-:Y:S01]  /*b840*/  FFMA.FTZ R8, R31, R54, R7 ;  /* 0x000000361f087223 */ /* 0x000fe20000010007 */
[----:B------:R-:W-:Y:S01]  /*b850*/  FFMA.FTZ R94, R50, R11, R94 ;  /* 0x0000000b325e7223 */ /* 0x000fe2000001005e */
[----:B------:R-:W-:Y:S01]  /*b860*/  FADD.FTZ R92, R11, R92 ;  /* 0x0000005c0b5c7221 */ /* 0x000fe20000010000 */
[----:B------:R-:W-:Y:S01]  /*b870*/  FMUL.FTZ R11, R5, R63 ;  /* 0x0000003f050b7220 */ /* 0x000fe20000410000 */
[----:B------:R-:W-:Y:S01]  /*b880*/  FMUL.FTZ R7, R4, R77 ;  /* 0x0000004d04077220 */ /* 0x000fe20000410000 */
[----:B------:R-:W-:Y:S01]  /*b890*/  FFMA.FTZ R15, R31, R9, R94 ;  /* 0x000000091f0f7223 */ /* 0x000fe2000001005e */
[----:B------:R-:W-:Y:S01]  /*b8a0*/  FADD.FTZ R92, R92, R9 ;  /* 0x000000095c5c7221 */ /* 0x000fe20000010000 */
[----:B------:R-:W-:Y:S01]  /*b8b0*/  FADD.FTZ R40, R40, R51 ;  /* 0x0000003328287221 */ /* 0x000fe20000010000 */
[----:B------:R-:W-:Y:S01]  /*b8c0*/  FADD.FTZ R10, R13, R54 ;  /* 0x000000360d0a7221 */ /* 0x000fe20000010000 */
[----:B------:R-:W-:Y:S01]  /*b8d0*/  FFMA.FTZ R6, R80, R11, R15 ;  /* 0x0000000b50067223 */ /* 0x000fe2000001000f */
[----:B------:R-:W-:Y:S01]  /*b8e0*/  FADD.FTZ R92, R11, R92 ;  /* 0x0000005c0b5c7221 */ /* 0x000fe20000010000 */
[----:B------:R-:W-:Y:S01]  /*b8f0*/  FMUL.FTZ R15, R5, R53 ;  /* 0x00000035050f7220 */ /* 0x000fe20000410000 */
[----:B------:R-:W-:Y:S01]  /*b900*/  FADD.FTZ R40, R40, R63 ;  /* 0x0000003f28287221 */ /* 0x000fe20000010000 */
[C---:B------:R-:W-:Y:S01]  /*b910*/  FFMA.FTZ R9, R43.reuse, R7, R6 ;  /* 0x000000072b097223 */ /* 0x040fe20000010006 */
[----:B------:R-:W-:Y:S01]  /*b920*/  FADD.FTZ R92, R92, R7 ;  /* 0x000000075c5c7221 */ /* 0x000fe20000010000 */
[----:B------:R-:W-:Y:S01]  /*b930*/  FFMA.FTZ R8, R43, R77, R8 ;  /* 0x0000004d2b087223 */ /* 0x000fe20000010008 */
[----:B------:R-:W-:Y:S01]  /*b940*/  FADD.FTZ R10, R10, R77 ;  /* 0x0000004d0a0a7221 */ /* 0x000fe20000010000 */
[C---:B------:R-:W-:Y:S01]  /*b950*/  FFMA.FTZ R12, R62.reuse, R15, R9 ;  /* 0x0000000f3e0c7223 */ /* 0x040fe20000010009 */
[----:B------:R-:W-:Y:S01]  /*b960*/  FADD.FTZ R15, R15, R92 ;  /* 0x0000005c0f0f7221 */ /* 0x000fe20000010000 */
[----:B------:R-:W-:Y:S01]  /*b970*/  FFMA.FTZ R9, R62, R53, R83 ;  /* 0x000000353e097223 */ /* 0x000fe20000010053 */
[----:B------:R-:W-:-:S07]  /*b980*/  FADD.FTZ R11, R40, R53 ;  /* 0x00000035280b7221 */ /* 0x000fce0000010000 */
.L_x_739:
        /* <DEDUP_REMOVED lines=30> */
[----:B------:R-:W-:Y:S01]  /*bb70*/  ISETP.GT.U32.AND P3, PT, R7, 0x3b, PT ;  /* 0x0000003b0700780c */ /* 0x000fe20003f64070 */
        /* <DEDUP_REMOVED lines=17> */
.L_x_741:
[----:B------:R-:W-:Y:S05]  /*bc90*/  BSYNC.RECONVERGENT B0 ;  /* 0x0000000000007941 */ /* 0x000fea0003800200 */
.L_x_740:
[----:B------:R-:W-:Y:S06]  /*bca0*/  BAR.SYNC.DEFER_BLOCKING 0x0 ;  /* 0x0000000000007b1d */ /* 0x000fec0000010000 */
[----:B------:R-:W-:Y:S04]  /*bcb0*/  BSSY.RECONVERGENT B0, `(.L_x_742) ;  /* 0x0000027000007945 */ /* 0x000fe80003800200 */
[----:B------:R-:W-:Y:S05]  /*bcc0*/  @P0 BRA `(.L_x_743) ;  /* 0x0000000000940947 */ /* 0x000fea0003800000 */
[----:B------:R-:W-:-:S09]  /*bcd0*/  ULEA UR5, UR7, UR6, 0x18 ;  /* 0x0000000607057291 */ /* 0x000fd2000f8ec0ff */
[----:B------:R-:W4:Y:S04]  /*bce0*/  LDS.64 R22, [UR5+0x18] ;  /* 0x00001805ff167984 */ /* 0x000f280008000a00 */
[----:B------:R-:W5:Y:S04]  /*bcf0*/  LDS.128 R32, [UR5+0x20] ;  /* 0x00002005ff207984 */ /* 0x000f680008000c00 */
[----:B------:R-:W5:Y:S04]  /*bd00*/  LDS.128 R40, [UR5+0x30] ;  /* 0x00003005ff287984 */ /* 0x000f680008000c00 */
[----:B------:R-:W5:Y:S04]  /*bd10*/  LDS.128 R24, [UR5+0x40] ;  /* 0x00004005ff187984 */ /* 0x000f680008000c00 */
[----:B------:R-:W5:Y:S04]  /*bd20*/  LDS.128 R16, [UR5+0x50] ;  /* 0x00005005ff107984 */ /* 0x000f680008000c00 */
[----:B-123--:R-:W1:Y:S04]  /*bd30*/  LDS.128 R12, [UR5+0x60] ;  /* 0x00006005ff0c7984 */ /* 0x00ee680008000c00 */
[----:B------:R-:W-:Y:S01]  /*bd40*/  LDS.64 R30, [UR5+0x80] ;  /* 0x00008005ff1e7984 */ /* 0x000fe20008000a00 */
[----:B----4-:R-:W-:Y:S01]  /*bd50*/  FADD.FTZ R29, R20, R22 ;  /* 0x00000016141d7221 */ /* 0x010fe20000010000 */
[----:B------:R-:W-:-:S02]  /*bd60*/  FADD.FTZ R28, R21, R23 ;  /* 0x00000017151c7221 */ /* 0x000fc40000010000 */
[----:B0-----:R-:W0:Y:S01]  /*bd70*/  LDS.128 R20, [UR5+0x70] ;  /* 0x00007005ff147984 */ /* 0x001e220008000c00 */
        /* <DEDUP_REMOVED lines=26> */
.L_x_743:
[----:B------:R-:W-:Y:S05]  /*bf20*/  BSYNC.RECONVERGENT B0 ;  /* 0x0000000000007941 */ /* 0x000fea0003800200 */
.L_x_742:
[----:B------:R-:W-:Y:S06]  /*bf30*/  BAR.SYNC.DEFER_BLOCKING 0x0 ;  /* 0x0000000000007b1d */ /* 0x000fec0000010000 */
[----:B------:R-:W-:Y:S04]  /*bf40*/  BSSY.RECONVERGENT B0, `(.L_x_744) ;  /* 0x0000025000007945 */ /* 0x000fe80003800200 */
[----:B------:R-:W-:Y:S05]  /*bf50*/  @P3 BRA `(.L_x_745) ;  /* 0x00000000008c3947 */ /* 0x000fea0003800000 */
[----:B------:R-:W4:Y:S04]  /*bf60*/  LDS.128 R32, [R6+0x3c0] ;  /* 0x0003c00006207984 */ /* 0x000f280000000c00 */
[----:B------:R-:W5:Y:S04]  /*bf70*/  LDS.128 R40, [R6+0x780] ;  /* 0x0007800006287984 */ /* 0x000f680000000c00 */
[----:B------:R-:W5:Y:S04]  /*bf80*/  LDS.128 R44, [R6+0xb40] ;  /* 0x000b4000062c7984 */ /* 0x000f680000000c00 */
[----:B------:R-:W5:Y:S04]  /*bf90*/  LDS.128 R24, [R6+0xf00] ;  /* 0x000f000006187984 */ /* 0x000f680000000c00 */
[----:B------:R-:W5:Y:S04]  /*bfa0*/  LDS.128 R16, [R6+0x12c0] ;  /* 0x0012c00006107984 */ /* 0x000f680000000c00 */
[----:B-123--:R-:W1:Y:S04]  /*bfb0*/  LDS.128 R12, [R6+0x1680] ;  /* 0x00168000060c7984 */ /* 0x00ee680000000c00 */
[----:B------:R2:W3:Y:S01]  /*bfc0*/  LDS.128 R28, [R6+0x1a40] ;  /* 0x001a4000061c7984 */ /* 0x0004e20000000c00 */
[----:B----4-:R-:W-:Y:S01]  /*bfd0*/  FADD.FTZ R23, R8, R32 ;  /* 0x0000002008177221 */ /* 0x010fe20000010000 */
[----:B0-----:R-:W-:Y:S01]  /*bfe0*/  FADD.FTZ R8, R9, R33 ;  /* 0x0000002109087221 */ /* 0x001fe20000010000 */
[----:B------:R-:W-:Y:S01]  /*bff0*/  FADD.FTZ R9, R10, R34 ;  /* 0x000000220a097221 */ /* 0x000fe20000010000 */
[----:B------:R-:W-:Y:S01]  /*c000*/  FADD.FTZ R10, R11, R35 ;  /* 0x000000230b0a7221 */ /* 0x000fe20000010000 */
[----:B-----5:R-:W-:Y:S01]  /*c010*/  FADD.FTZ R23, R23, R40 ;  /* 0x0000002817177221 */ /* 0x020fe20000010000 */
        /* <DEDUP_REMOVED lines=16> */
[----:B--2---:R-:W-:Y:S01]  /*c120*/  FADD.FTZ R6, R8, R13 ;  /* 0x0000000d08067221 */ /* 0x004fe20000010000 */
[----:B------:R-:W-:Y:S01]  /*c130*/  FADD.FTZ R11, R9, R14 ;  /* 0x0000000e090b7221 */ /* 0x000fe20000010000 */
[----:B------:R-:W-:Y:S01]  /*c140*/  FADD.FTZ R12, R10, R15 ;  /* 0x0000000f0a0c7221 */ /* 0x000fe20000010000 */
[----:B---3--:R-:W-:Y:S01]  /*c150*/  FADD.FTZ R8, R23, R28 ;  /* 0x0000001c17087221 */ /* 0x008fe20000010000 */
[----:B------:R-:W-:Y:S01]  /*c160*/  FADD.FTZ R9, R6, R29 ;  /* 0x0000001d06097221 */ /* 0x000fe20000010000 */
[----:B------:R-:W-:Y:S01]  /*c170*/  FADD.FTZ R10, R11, R30 ;  /* 0x0000001e0b0a7221 */ /* 0x000fe20000010000 */
[----:B------:R-:W-:-:S07]  /*c180*/  FADD.FTZ R11, R12, R31 ;  /* 0x0000001f0c0b7221 */ /* 0x000fce0000010000 */
.L_x_745:
[----:B------:R-:W-:Y:S05]  /*c190*/  BSYNC.RECONVERGENT B0 ;  /* 0x0000000000007941 */ /* 0x000fea0003800200 */
.L_x_744:
[----:B------:R-:W-:Y:S04]  /*c1a0*/  BSSY.RECONVERGENT B0, `(.L_x_746) ;  /* 0x000001e000007945 */ /* 0x000fe80003800200 */
[----:B------:R-:W-:Y:S05]  /*c1b0*/  @P3 BRA `(.L_x_747) ;  /* 0x0000000000703947 */ /* 0x000fea0003800000 */
[----:B------:R-:W3:Y:S01]  /*c1c0*/  LDC.64 R26, c[0x0][0x3f8] ;  /* 0x0000fe00ff1a7b82 */ /* 0x000ee20000000a00 */
[----:B0-----:R-:W-:-:S05]  /*c1d0*/  MOV R6, UR13 ;  /* 0x0000000d00067c02 */ /* 0x001fca0008000f00 */
[----:B------:R-:W-:Y:S02]  /*c1e0*/  IMAD R19, R6, 0x3c, R7 ;  /* 0x0000003c06137824 */ /* 0x000fe400078e0207 */
[----:B-12---:R-:W0:Y:S01]  /*c1f0*/  LDC.64 R12, c[0x0][0x3d8] ;  /* 0x0000f600ff0c7b82 */ /* 0x006e220000000a00 */
[----:B---3--:R-:W-:Y:S01]  /*c200*/  IMAD.WIDE.U32 R14, R26, 0x3, RZ ;  /* 0x000000031a0e7825 */ /* 0x008fe200078e00ff */
[C---:B------:R-:W-:Y:S02]  /*c210*/  LEA R17, R27.reuse, R27, 0x1 ;  /* 0x0000001b1b117211 */ /* 0x040fe400078e08ff */
        /* <DEDUP_REMOVED lines=22> */
.L_x_747:
[----:B------:R-:W-:Y:S05]  /*c380*/  BSYNC.RECONVERGENT B0 ;  /* 0x0000000000007941 */ /* 0x000fea0003800200 */
.L_x_746:
        /* <DEDUP_REMOVED lines=10> */
[----:B------:R-:W-:-:S05]  /*c430*/  MOV R11, UR5 ;  /* 0x00000005000b7c02 */ /* 0x000fca0008000f00 */
[----:B0-----:R-:W-:Y:S01]  /*c440*/  IMAD.WIDE R8, R11, 0x4, R8 ;  /* 0x000000040b087825 */ /* 0x001fe200078e0208 */
[----:B----4-:R-:W-:Y:S06]  /*c450*/  @P0 BRA `(.L_x_750) ;  /* 0x0000000000680947 */ /* 0x010fec0003800000 */
[----:B------:R-:W2:Y:S01]  /*c460*/  LDC.64 R10, c[0x0][0x3c8] ;  /* 0x0000f200ff0a7b82 */ /* 0x000ea20000000a00 */
[----:B------:R-:W-:Y:S02]  /*c470*/  UIADD3 UR7, UPT, UPT, UR6, UR14, URZ ;  /* 0x0000000e06077290 */ /* 0x000fe4000fffe0ff */
[----:B------:R-:W-:Y:S02]  /*c480*/  UIMAD UR13, UR29, UR9, UR14 ;  /* 0x000000091d0d72a4 */ /* 0x000fe4000f8e020e */
[----:B------:R-:W-:Y:S02]  /*c490*/  ULOP3.LUT UP0, UR5, UR4, 0x2, URZ, 0xc0, !UPT ;  /* 0x0000000204057892 */ /* 0x000fe4000f80c0ff */
[----:B-1----:R-:W-:Y:S02]  /*c4a0*/  MOV R13, UR7 ;  /* 0x00000007000d7c02 */ /* 0x002fe40008000f00 */
[----:B------:R-:W-:Y:S01]  /*c4b0*/  UIADD3 UR5, UPT, UPT, -UR5, 0x1, URZ ;  /* 0x0000000105057890 */ /* 0x000fe2000fffe1ff */
[----:B---3--:R-:W-:-:S02]  /*c4c0*/  MOV R15, UR13 ;  /* 0x0000000d000f7c02 */ /* 0x008fc40008000f00 */
[----:B------:R-:W-:Y:S01]  /*c4d0*/  MOV R6, 0xffffffff ;  /* 0xffffffff00067802 */ /* 0x000fe20000000f00 */
[----:B--2---:R-:W-:-:S04]  /*c4e0*/  IMAD.WIDE.U32 R12, R13, 0x4, R10 ;  /* 0x000000040d0c7825 */ /* 0x004fc800078e000a */
        /* <DEDUP_REMOVED lines=12> */
.L_x_751:
[----:B------:R-:W2:Y:S04]  /*c5b0*/  LDG.E.STRONG.GPU R6, desc[UR10][R12.64] ;  /* 0x0000000a0c067981 */ /* 0x000ea8000c1ef900 */
[----:B--2---:R-:W-:Y:S04]  /*c5c0*/  CCTL.IVALL ;  /* 0x00000000ff00798f */ /* 0x004fe80002000000 */
[----:B------:R0:W-:Y:S01]  /*c5d0*/  STL [R1], R6 ;  /* 0x0000000601007387 */ /* 0x0001e20000100800 */
[----:B------:R-:W-:-:S13]  /*c5e0*/  ISETP.NE.AND P0, PT, R6, UR5, PT ;  /* 0x0000000506007c0c */ /* 0x000fda000bf05270 */
[----:B0-----:R-:W-:Y:S05]  /*c5f0*/  @P0 BRA `(.L_x_751) ;  /* 0xfffffffc00ec0947 */ /* 0x001fea000383ffff */
.L_x_750:
[----:B------:R-:W-:Y:S05]  /*c600*/  BSYNC.RECONVERGENT B0 ;  /* 0x0000000000007941 */ /* 0x000fea0003800200 */
.L_x_749:
        /* <DEDUP_REMOVED lines=15> */
.L_x_753:
[----:B------:R-:W-:Y:S02]  /*c700*/  ISETP.NE.AND P1, PT, RZ, UR23, PT ;  /* 0x00000017ff007c0c */ /* 0x000fe4000bf25270 */
[----:B------:R-:W-:Y:S02]  /*c710*/  MOV R11, UR6 ;  /* 0x00000006000b7c02 */ /* 0x000fe40008000f00 */
[----:B------:R-:W-:-:S13]  /*c720*/  ISETP.NE.OR P1, PT, R7, RZ, !P1 ;  /* 0x000000ff0700720c */ /* 0x000fda0004f25670 */
[----:B------:R-:W-:-:S06]  /*c730*/  @!P1 IMAD.WIDE.U32 R10, R11, 0x8, R8 ;  /* 0x000000080b0a9825 */ /* 0x000fcc00078e0008 */
[----:B------:R-:W4:Y:S01]  /*c740*/  @!P1 LDG.E.64 R10, desc[UR10][R10.64] ;  /* 0x0000000a0a0a9981 */ /* 0x000f22000c1e1b00 */
[----:B------:R-:W-:Y:S01]  /*c750*/  UIADD3 UR24, UPT, UPT, UR5, 0x1, URZ ;  /* 0x0000000105187890 */ /* 0x000fe2000fffe0ff */
[----:B-1----:R-:W-:Y:S01]  /*c760*/  MOV R13, UR18 ;  /* 0x00000012000d7c02 */ /* 0x002fe20008000f00 */
[----:B------:R-:W-:Y:S01]  /*c770*/  UIADD3 UR25, UPT, UPT, UR5, 0x2, URZ ;  /* 0x0000000205197890 */ /* 0x000fe2000fffe0ff */
[----:B------:R-:W0:Y:S01]  /*c780*/  S2R R6, SR_CTAID.X ;  /* 0x0000000000067919 */ /* 0x000e220000002500 */
[----:B------:R-:W-:Y:S01]  /*c790*/  UIADD3 UR26, UPT, UPT, UR5, 0x3, URZ ;  /* 0x00000003051a7890 */ /* 0x000fe2000fffe0ff */
[----:B---3--:R-:W-:Y:S01]  /*c7a0*/  MOV R15, UR17 ;  /* 0x00000011000f7c02 */ /* 0x008fe20008000f00 */
[----:B------:R-:W-:Y:S01]  /*c7b0*/  UIADD3 UR27, UPT, UPT, UR5, 0x4, URZ ;  /* 0x00000004051b7890 */ /* 0x000fe2000fffe0ff */
[----:B------:R-:W-:Y:S02]  /*c7c0*/  MOV R17, UR13 ;  /* 0x0000000d00117c02 */ /* 0x000fe40008000f00 */
[C---:B0-----:R-:W-:Y:S01]  /*c7d0*/  ISETP.NE.AND P0, PT, R6.reuse, UR24, PT ;  /* 0x0000001806007c0c */ /* 0x041fe2000bf05270 */
[----:B------:R-:W-:Y:S01]  /*c7e0*/  UIADD3 UR24, UPT, UPT, UR5, 0x5, URZ ;  /* 0x0000000505187890 */ /* 0x000fe2000fffe0ff */
[----:B------:R-:W-:Y:S01]  /*c7f0*/  ISETP.NE.AND P4, PT, R6, UR25, PT ;  /* 0x0000001906007c0c */ /* 0x000fe2000bf85270 */
[----:B------:R-:W-:Y:S01]  /*c800*/  UIADD3 UR25, UPT, UPT, UR5, 0x6, URZ ;  /* 0x0000000605197890 */ /* 0x000fe2000fffe0ff */
[----:B------:R-:W-:-:S02]  /*c810*/  ISETP.NE.OR P0, PT, R7, RZ, !P0 ;  /* 0x000000ff0700720c */ /* 0x000fc40004705670 */
[C---:B------:R-:W-:Y:S01]  /*c820*/  ISETP.NE.AND P3, PT, R6.reuse, UR26, PT ;  /* 0x0000001a06007c0c */ /* 0x040fe2000bf65270 */
[----:B------:R-:W-:Y:S01]  /*c830*/  UIADD3 UR26, UPT, UPT, UR5, 0x7, URZ ;  /* 0x00000007051a7890 */ /* 0x000fe2000fffe0ff */
[C---:B------:R-:W-:Y:S02]  /*c840*/  ISETP.NE.OR P4, PT, R7.reuse, RZ, !P4 ;  /* 0x000000ff0700720c */ /* 0x040fe40006785670 */
[C---:B------:R-:W-:Y:S02]  /*c850*/  ISETP.NE.AND P2, PT, R6.reuse, UR27, PT ;  /* 0x0000001b06007c0c */ /* 0x040fe4000bf45270 */
[C---:B------:R-:W-:Y:S02]  /*c860*/  ISETP.NE.OR P3, PT, R7.reuse, RZ, !P3 ;  /* 0x000000ff0700720c */ /* 0x040fe40005f65670 */
[----:B------:R-:W-:Y:S02]  /*c870*/  ISETP.NE.OR P2, PT, R7, RZ, !P2 ;  /* 0x000000ff0700720c */ /* 0x000fe40005745670 */
[----:B------:R-:W-:-:S02]  /*c880*/  ISETP.NE.AND P6, PT, R6, UR25, PT ;  /* 0x0000001906007c0c */ /* 0x000fc4000bfc5270 */
[----:B------:R-:W-:-:S03]  /*c890*/  ISETP.NE.AND P5, PT, R6, UR26, PT ;  /* 0x0000001a06007c0c */ /* 0x000fc6000bfa5270 */
[----:B--2---:R-:W-:Y:S01]  /*c8a0*/  @!P4 IMAD.WIDE.U32 R12, R13, 0x8, R8 ;  /* 0x000000080d0cc825 */ /* 0x004fe200078e0008 */
[----:B------:R-:W-:-:S03]  /*c8b0*/  ISETP.NE.OR P6, PT, R7, RZ, !P6 ;  /* 0x000000ff0700720c */ /* 0x000fc600077c5670 */
[--C-:B------:R-:W-:Y:S01]  /*c8c0*/  @!P3 IMAD.WIDE.U32 R14, R15, 0x8, R8.reuse ;  /* 0x000000080f0eb825 */ /* 0x100fe200078e0008 */
[----:B------:R0:W2:Y:S01]  /*c8d0*/  @!P4 LDG.E.64 R24, desc[UR10][R12.64] ;  /* 0x0000000a0c18c981 */ /* 0x0000a2000c1e1b00 */
[----:B------:R-:W-:Y:S02]  /*c8e0*/  MOV R19, UR21 ;  /* 0x0000001500137c02 */ /* 0x000fe40008000f00 */
[----:B------:R-:W-:Y:S01]  /*c8f0*/  ISETP.NE.OR P5, PT, R7, RZ, !P5 ;  /* 0x000000ff0700720c */ /* 0x000fe20006fa5670 */
[--C-:B------:R-:W-:Y:S01]  /*c900*/  @!P2 IMAD.WIDE.U32 R16, R17, 0x8, R8.reuse ;  /* 0x000000081110a825 */ /* 0x100fe200078e0008 */
[----:B------:R-:W3:Y:S01]  /*c910*/  @!P3 LDG.E.64 R14, desc[UR10][R14.64] ;  /* 0x0000000a0e0eb981 */ /* 0x000ee2000c1e1b00 */
[----:B------:R-:W-:Y:S02]  /*c920*/  MOV R27, UR19 ;  /* 0x00000013001b7c02 */ /* 0x000fe40008000f00 */
[----:B------:R-:W-:Y:S02]  /*c930*/  MOV R29, UR20 ;  /* 0x00000014001d7c02 */ /* 0x000fe40008000f00 */
[----:B------:R-:W5:Y:S06]  /*c940*/  @!P2 LDG.E.64 R16, desc[UR10][R16.64] ;  /* 0x0000000a1010a981 */ /* 0x000f6c000c1e1b00 */
[----:B0-----:R-:W-:-:S06]  /*c950*/  @!P5 IMAD.WIDE.U32 R12, R29, 0x8, R8 ;  /* 0x000000081d0cd825 */ /* 0x001fcc00078e0008 */
[----:B------:R-:W5:Y:S01]  /*c960*/  @!P5 LDG.E.64 R12, desc[UR10][R12.64] ;  /* 0x0000000a0c0cd981 */ /* 0x000f62000c1e1b00 */
[----:B----4-:R-:W-:Y:S01]  /*c970*/  @!P1 FADD.FTZ R21, R21, R11 ;  /* 0x0000000b15159221 */ /* 0x010fe20000010000 */
[----:B------:R-:W-:Y:S01]  /*c980*/  MOV R11, UR22 ;  /* 0x00000016000b7c02 */ /* 0x000fe20008000f00 */
[----:B------:R-:W-:Y:S01]  /*c990*/  @!P1 FADD.FTZ R20, R20, R10 ;  /* 0x0000000a14149221 */ /* 0x000fe20000010000 */
[----:B------:R-:W-:-:S03]  /*c9a0*/  ISETP.NE.AND P1, PT, R6, UR24, PT ;  /* 0x0000001806007c0c */ /* 0x000fc6000bf25270 */
[----:B------:R-:W-:Y:S01]  /*c9b0*/  @!P0 IMAD.WIDE.U32 R10, R11, 0x8, R8 ;  /* 0x000000080b0a8825 */ /* 0x000fe200078e0008 */
[----:B------:R-:W-:-:S04]  /*c9c0*/  ISETP.NE.OR P1, PT, R7, RZ, !P1 ;  /* 0x000000ff0700720c */ /* 0x000fc80004f25670 */
[----:B------:R0:W4:Y:S09]  /*c9d0*/  @!P0 LDG.E.64 R22, desc[UR10][R10.64] ;  /* 0x0000000a0a168981 */ /* 0x000132000c1e1b00 */
[----:B------:R-:W-:-:S04]  /*c9e0*/  @!P1 IMAD.WIDE.U32 R18, R19, 0x8, R8 ;  /* 0x0000000813129825 */ /* 0x000fc800078e0008 */
[----:B0-----:R-:W-:Y:S02]  /*c9f0*/  @!P6 IMAD.WIDE.U32 R10, R27, 0x8, R8 ;  /* 0x000000081b0ae825 */ /* 0x001fe400078e0008 */
[----:B------:R-:W5:Y:S04]  /*ca00*/  @!P1 LDG.E.64 R18, desc[UR10][R18.64] ;  /* 0x0000000a12129981 */ /* 0x000f68000c1e1b00 */
[----:B------:R-:W5:Y:S01]  /*ca10*/  @!P6 LDG.E.64 R10, desc[UR10][R10.64] ;  /* 0x0000000a0a0ae981 */ /* 0x000f62000c1e1b00 */
        /* <DEDUP_REMOVED lines=11> */
[----:B----4-:R-:W-:Y:S01]  /*cad0*/  @!P0 FADD.FTZ R20, R20, R22 ;  /* 0x0000001614148221 */ /* 0x010fe20000010000 */
[----:B------:R-:W-:-:S03]  /*cae0*/  @!P0 FADD.FTZ R21, R21, R23 ;  /* 0x0000001715158221 */ /* 0x000fc60000010000 */
[----:B--2---:R-:W-:Y:S01]  /*caf0*/  @!P4 FADD.FTZ R20, R20, R24 ;  /* 0x000000181414c221 */ /* 0x004fe20000010000 */
[----:B------:R-:W-:-:S03]  /*cb00*/  @!P4 FADD.FTZ R21, R21, R25 ;  /* 0x000000191515c221 */ /* 0x000fc60000010000 */
[----:B---3--:R-:W-:Y:S01]  /*cb10*/  @!P3 FADD.FTZ R20, R20, R14 ;  /* 0x0000000e1414b221 */ /* 0x008fe20000010000 */
[----:B------:R-:W-:-:S03]  /*cb20*/  @!P3 FADD.FTZ R21, R21, R15 ;  /* 0x0000000f1515b221 */ /* 0x000fc60000010000 */
[----:B-----5:R-:W-:Y:S01]  /*cb30*/  @!P2 FADD.FTZ R20, R20, R16 ;  /* 0x000000101414a221 */ /* 0x020fe20000010000 */
        /* <DEDUP_REMOVED lines=9> */
.L_x_752:
        /* <DEDUP_REMOVED lines=24> */
[----:B-1----:R-:W-:Y:S01]  /*cd50*/  MOV R13, UR6 ;  /* 0x00000006000d7c02 */ /* 0x002fe20008000f00 */
[----:B------:R-:W-:-:S04]  /*cd60*/  @!UP2 UIMAD UR6, UR13, UR9, UR14 ;  /* 0x000000090d06a2a4 */ /* 0x000fc8000f8e020e */
[----:B--2---:R-:W-:-:S03]  /*cd70*/  @!P1 IMAD.WIDE.U32 R12, R13, 0x8, R8 ;  /* 0x000000080d0c9825 */ /* 0x004fc600078e0008 */
[----:B------:R-:W-:Y:S01]  /*cd80*/  VOTEU.ALL UP1, P0 ;  /* 0x0000000000ff7886 */ /* 0x000fe20000020000 */
[----:B------:R-:W-:Y:S02]  /*cd90*/  MOV R17, UR6 ;  /* 0x0000000600117c02 */ /* 0x000fe40008000f00 */
[----:B------:R-:W2:Y:S02]  /*cda0*/  @!P1 LDG.E.64 R12, desc[UR10][R12.64] ;  /* 0x0000000a0c0c9981 */ /* 0x000ea4000c1e1b00 */
[----:B------:R-:W-:Y:S01]  /*cdb0*/  @!UP1 UIMAD UR17, UR5, UR9, UR14 ;  /* 0x00000009051192a4 */ /* 0x000fe2000f8e020e */
[----:B------:R-:W-:-:S05]  /*cdc0*/  VOTEU.ALL UP1, P2 ;  /* 0x0000000000ff7886 */ /* 0x000fca0001020000 */
[----:B------:R-:W-:Y:S01]  /*cdd0*/  MOV R11, UR17 ;  /* 0x00000011000b7c02 */ /* 0x000fe20008000f00 */
[----:B------:R-:W-:-:S04]  /*cde0*/  @!UP1 UIMAD UR7, UR7, UR9, UR14 ;  /* 0x00000009070792a4 */ /* 0x000fc8000f8e020e */
[----:B------:R-:W-:Y:S02]  /*cdf0*/  @!P0 IMAD.WIDE.U32 R10, R11, 0x8, R8 ;  /* 0x000000080b0a8825 */ /* 0x000fe400078e0008 */
[----:B---3--:R-:W-:-:S04]  /*ce00*/  MOV R15, UR7 ;  /* 0x00000007000f7c02 */ /* 0x008fc80008000f00 */
[----:B------:R-:W3:Y:S01]  /*ce10*/  @!P0 LDG.E.64 R10, desc[UR10][R10.64] ;  /* 0x0000000a0a0a8981 */ /* 0x000ee2000c1e1b00 */
[----:B------:R-:W-:-:S04]  /*ce20*/  @!P2 IMAD.WIDE.U32 R14, R15, 0x8, R8 ;  /* 0x000000080f0ea825 */ /* 0x000fc800078e0008 */
[----:B------:R-:W-:Y:S02]  /*ce30*/  @!P3 IMAD.WIDE.U32 R16, R17, 0x8, R8 ;  /* 0x000000081110b825 */ /* 0x000fe400078e0008 */
[----:B------:R-:W4:Y:S04]  /*ce40*/  @!P2 LDG.E.64 R14, desc[UR10][R14.64] ;  /* 0x0000000a0e0ea981 */ /* 0x000f28000c1e1b00 */
[----:B------:R-:W5:Y:S01]  /*ce50*/  @!P3 LDG.E.64 R16, desc[UR10][R16.64] ;  /* 0x0000000a1010b981 */ /* 0x000f62000c1e1b00 */
        /* <DEDUP_REMOVED lines=9> */
[----:B-----5:R-:W-:Y:S01]  /*cef0*/  @!P3 FADD.FTZ R20, R20, R16 ;  /* 0x000000101414b221 */ /* 0x020fe20000010000 */
[----:B------:R-:W-:-:S07]  /*cf00*/  @!P3 FADD.FTZ R21, R21, R17 ;  /* 0x000000111515b221 */ /* 0x000fce0000010000 */
.L_x_754:
[----:B------:R-:W-:Y:S05]  /*cf10*/  BRA.U !UP0, `(.L_x_748) ;  /* 0x00000001089c7547 */ /* 0x000fea000b800000 */
[----:B------:R-:W0:Y:S01]  /*cf20*/  S2R R14, SR_CTAID.X ;  /* 0x00000000000e7919 */ /* 0x000e220000002500 */
[----:B------:R-:W-:Y:S02]  /*cf30*/  UISETP.NE.AND UP0, UPT, UR18, 0x1, UPT ;  /* 0x000000011200788c */ /* 0x000fe4000bf05270 */
[----:B------:R-:W-:-:S07]  /*cf40*/  ULOP3.LUT UR6, UR12, 0x1, URZ, 0xc0, !UPT ;  /* 0x000000010c067892 */ /* 0x000fce000f8ec0ff */
[----:B------:R-:W-:Y:S05]  /*cf50*/  BRA.U !UP0, `(.L_x_755) ;  /* 0x0000000108587547 */ /* 0x000fea000b800000 */
[----:B------:R-:W4:Y:S01]  /*cf60*/  S2R R6, SR_CTAID.X ;  /* 0x0000000000067919 */ /* 0x000f220000002500 */
[----:B------:R-:W5:Y:S01]  /*cf70*/  S2R R10, SR_CTAID.Y ;  /* 0x00000000000a7919 */ /* 0x000f620000002600 */
[----:B----4-:R-:W-:Y:S02]  /*cf80*/  ISETP.NE.AND P0, PT, R6, UR5, PT ;  /* 0x0000000506007c0c */ /* 0x010fe4000bf05270 */
[----:B------:R-:W-:Y:S02]  /*cf90*/  MOV R6, UR5 ;  /* 0x0000000500067c02 */ /* 0x000fe40008000f00 */
[----:B------:R-:W-:Y:S02]  /*cfa0*/  ISETP.NE.OR P1, PT, R7, RZ, !P0 ;  /* 0x000000ff0700720c */ /* 0x000fe40004725670 */
[----:B------:R-:W-:-:S04]  /*cfb0*/  IADD3 R11, PT, PT, R6, 0x1, RZ ;  /* 0x00000001060b7810 */ /* 0x000fc80007ffe0ff */
[----:B------:R-:W-:-:S04]  /*cfc0*/  ISETP.NE.AND P0, PT, R11, UR29, PT ;  /* 0x0000001d0b007c0c */ /* 0x000fc8000bf05270 */
[----:B------:R-:W-:-:S03]  /*cfd0*/  ISETP.NE.OR P0, PT, R7, RZ, !P0 ;  /* 0x000000ff0700720c */ /* 0x000fc60004705670 */
[----:B------:R-:W-:-:S05]  /*cfe0*/  VOTEU.ALL UP0, P1 ;  /* 0x0000000000ff7886 */ /* 0x000fca0000800000 */
[----:B------:R-:W-:-:S05]  /*cff0*/  @!UP0 UIMAD UR5, UR5, UR9, UR14 ;  /* 0x00000009050582a4 */ /* 0x000fca000f8e020e */
[----:B-----5:R-:W-:Y:S01]  /*d000*/  @!P0 IMAD R11, R11, UR9, R10 ;  /* 0x000000090b0b8c24 */ /* 0x020fe2000f8e020a */
[----:B-1----:R-:W-:-:S03]  /*d010*/  MOV R13, UR5 ;  /* 0x00000005000d7c02 */ /* 0x002fc60008000f00 */
[----:B------:R-:W-:-:S04]  /*d020*/  @!P0 IMAD.WIDE.U32 R10, R11, 0x8, R8 ;  /* 0x000000080b0a8825 */ /* 0x000fc800078e0008 */
[----:B--2---:R-:W-:Y:S02]  /*d030*/  @!P1 IMAD.WIDE.U32 R12, R13, 0x8, R8 ;  /* 0x000000080d0c9825 */ /* 0x004fe400078e0008 */
[----:B------:R-:W2:Y:S04]  /*d040*/  @!P0 LDG.E.64 R10, desc[UR10][R10.64] ;  /* 0x0000000a0a0a8981 */ /* 0x000ea8000c1e1b00 */
[----:B------:R-:W4:Y:S01]  /*d050*/  @!P1 LDG.E.64 R12, desc[UR10][R12.64] ;  /* 0x0000000a0c0c9981 */ /* 0x000f22000c1e1b00 */
[----:B------:R-:W-:-:S04]  /*d060*/  IADD3 R6, PT, PT, R6, 0x2, RZ ;  /* 0x0000000206067810 */ /* 0x000fc80007ffe0ff */
[----:B------:R-:W-:Y:S01]  /*d070*/  R2UR UR5, R6 ;  /* 0x00000000060572ca */ /* 0x000fe200000e0000 */
[----:B----4-:R-:W-:Y:S01]  /*d080*/  @!P1 FADD.FTZ R20, R20, R12 ;  /* 0x0000000c14149221 */ /* 0x010fe20000010000 */
[----:B------:R-:W-:-:S03]  /*d090*/  @!P1 FADD.FTZ R21, R21, R13 ;  /* 0x0000000d15159221 */ /* 0x000fc60000010000 */
[----:B--2---:R-:W-:Y:S01]  /*d0a0*/  @!P0 FADD.FTZ R20, R20, R10 ;  /* 0x0000000a14148221 */ /* 0x004fe20000010000 */
[----:B------:R-:W-:-:S09]  /*d0b0*/  @!P0 FADD.FTZ R21, R21, R11 ;  /* 0x0000000b15158221 */ /* 0x000fd20000010000 */
.L_x_755:
        /* <DEDUP_REMOVED lines=12> */
.L_x_756:
[----:B------:R-:W-:Y:S05]  /*d180*/  BSYNC.RECONVERGENT B0 ;  /* 0x0000000000007941 */ /* 0x000fea0003800200 */
.L_x_748:
[----:B------:R-:W5:Y:S01]  /*d190*/  S2UR UR6, SR_CgaCtaId ;  /* 0x00000000000679c3 */ /* 0x000f620000008800 */
[----:B------:R-:W-:Y:S01]  /*d1a0*/  ISETP.NE.AND P0, PT, R7, RZ, PT ;  /* 0x000000ff0700720c */ /* 0x000fe20003f05270 */
[----:B------:R-:W-:Y:S01]  /*d1b0*/  UMOV UR5, 0x400 ;  /* 0x0000040000057882 */ /* 0x000fe20000000000 */
[----:B------:R-:W0:Y:S01]  /*d1c0*/  LDCU.U8 UR12, c[0x0][0x414] ;  /* 0x00008280ff0c77ac */ /* 0x000e220008000000 */
[----:B-1--4-:R-:W-:Y:S01]  /*d1d0*/  HFMA2 R13, -RZ, RZ, 0, 0 ;  /* 0x00000000ff0d7431 */ /* 0x012fe200000001ff */
[----:B------:R-:W1:Y:S01]  /*d1e0*/  LDCU.64 UR20, c[0x0][0x3f8] ;  /* 0x00007f00ff1477ac */ /* 0x000e620008000a00 */
[----:B------:R-:W4:Y:S01]  /*d1f0*/  LDCU.64 UR18, c[0x0][0x400] ;  /* 0x00008000ff1277ac */ /* 0x000f220008000a00 */
[----:B0-----:R-:W-:Y:S02]  /*d200*/  UISETP.NE.AND UP0, UPT, UR12, URZ, UPT ;  /* 0x000000ff0c00728c */ /* 0x001fe4000bf05270 */
[----:B-----5:R-:W-:Y:S01]  /*d210*/  ULEA UR5, UR6, UR5, 0x18 ;  /* 0x0000000506057291 */ /* 0x020fe2000f8ec0ff */
[----:B------:R-:W0:Y:S03]  /*d220*/  LDCU.64 UR6, c[0x0][0x380] ;  /* 0x00007000ff0677ac */ /* 0x000e260008000a00 */
[----:B------:R-:W-:-:S05]  /*d230*/  PLOP3.LUT P2, PT, PT, PT, UP0, 0x80, 0x8 ;  /* 0x000000000008781c */ /* 0x000fca0003f4f008 */
[----:B------:R-:W-:Y:S01]  /*d240*/  @!P0 STS.64 [UR5+0x90], R20 ;  /* 0x00009014ff008988 */ /* 0x000fe20008000a05 */
[----:B------:R-:W-:Y:S06]  /*d250*/  BAR.SYNC.DEFER_BLOCKING 0x0 ;  /* 0x0000000000007b1d */ /* 0x000fec0000010000 */
[----:B------:R-:W5:Y:S01]  /*d260*/  LDS.64 R6, [UR5+0x90] ;  /* 0x00009005ff067984 */ /* 0x000f620008000a00 */
[----:B------:R-:W5:Y:S02]  /*d270*/  LDCU UR5, c[0x0][0x42c] ;  /* 0x00008580ff0577ac */ /* 0x000f640008000800 */
[----:B-----5:R-:W-:Y:S01]  /*d280*/  FMUL.FTZ R10, R6, UR5 ;  /* 0x00000005060a7c20 */ /* 0x020fe20008410000 */
[----:B01--4-:R-:W-:-:S07]  /*d290*/  FMUL.FTZ R11, R7, UR5 ;  /* 0x00000005070b7c20 */ /* 0x013fce0008410000 */
.L_x_762:
[----:B0-----:R-:W-:-:S05]  /*d2a0*/  LEA R9, R13, UR15, 0x2 ;  /* 0x0000000f0d097c11 */ /* 0x001fca000f8e10ff */
[----:B------:R-:W4:Y:S04]  /*d2b0*/  LDL.64 R6, [R9+0x10] ;  /* 0x0000100009067983 */ /* 0x000f280000100a00 */
[----:B---3--:R-:W3:Y:S01]  /*d2c0*/  LDL.64 R14, [R9+0x90] ;  /* 0x00009000090e7983 */ /* 0x008ee20000100a00 */
[----:B------:R-:W-:Y:S01]  /*d2d0*/  BSSY.RECONVERGENT B0, `(.L_x_757) ;  /* 0x000003b000007945 */ /* 0x000fe20003800200 */
[--C-:B----4-:R-:W-:Y:S02]  /*d2e0*/  HADD2.F32 R8, -RZ, R6.reuse.H0_H0 ;  /* 0x20000006ff087230 */ /* 0x110fe40000004100 */
[----:B------:R-:W-:Y:S02]  /*d2f0*/  HADD2.F32 R6, -RZ, R6.H1_H1 ;  /* 0x30000006ff067230 */ /* 0x000fe40000004100 */
[----:B---3--:R-:W-:-:S02]  /*d300*/  HADD2.F32 R9, -RZ, R14.H0_H0 ;  /* 0x2000000eff097230 */ /* 0x008fc40000004100 */
[----:B------:R-:W-:Y:S01]  /*d310*/  FADD.FTZ R8, R8, -UR28 ;  /* 0x8000001c08087e21 */ /* 0x000fe20008010000 */
[----:B------:R-:W-:Y:S02]  /*d320*/  HADD2.F32 R14, -RZ, R14.H1_H1 ;  /* 0x3000000eff0e7230 */ /* 0x000fe40000004100 */
[----:B------:R-:W-:Y:S01]  /*d330*/  FADD.FTZ R6, R6, -UR28 ;  /* 0x8000001c06067e21 */ /* 0x000fe20008010000 */
[----:B------:R-:W-:-:S03]  /*d340*/  FMUL.FTZ R25, R8, UR16 ;  /* 0x0000001008197c20 */ /* 0x000fc60008410000 */
[----:B--2---:R-:W-:Y:S01]  /*d350*/  FMUL.FTZ R20, R6, UR16 ;  /* 0x0000001006147c20 */ /* 0x004fe20008410000 */
[----:B------:R-:W-:-:S03]  /*d360*/  @P2 FFMA.FTZ R8, R4, R25, R2 ;  /* 0x0000001904082223 */ /* 0x000fc60000010002 */
[----:B------:R-:W-:Y:S01]  /*d370*/  @P2 FFMA.FTZ R6, R5, R20, R3 ;  /* 0x0000001405062223 */ /* 0x000fe20000010003 */
[----:B------:R-:W-:-:S03]  /*d380*/  @P2 FMUL.FTZ R12, R8, -1.4426950216293334961 ;  /* 0xbfb8aa3b080c2820 */ /* 0x000fc60000410000 */
[----:B------:R-:W-:-:S03]  /*d390*/  @P2 FMUL.FTZ R17, R6, -1.4426950216293334961 ;  /* 0xbfb8aa3b06112820 */ /* 0x000fc60000410000 */
[----:B------:R-:W0:Y:S08]  /*d3a0*/  @P2 MUFU.EX2 R12, R12 ;  /* 0x0000000c000c2308 */ /* 0x000e300000000800 */
[----:B------:R-:W1:Y:S01]  /*d3b0*/  @P2 MUFU.EX2 R17, R17 ;  /* 0x0000001100112308 */ /* 0x000e620000000800 */
[----:B0-----:R-:W-:-:S07]  /*d3c0*/  @P2 FADD.FTZ R16, R12, 1 ;  /* 0x3f8000000c102421 */ /* 0x001fce0000010000 */
[----:B------:R-:W0:Y:S01]  /*d3d0*/  @P2 MUFU.RCP R16, R16 ;  /* 0x0000001000102308 */ /* 0x000e220000001000 */
[----:B-1----:R-:W-:-:S07]  /*d3e0*/  @P2 FADD.FTZ R18, R17, 1 ;  /* 0x3f80000011122421 */ /* 0x002fce0000010000 */
[----:B------:R-:W1:Y:S01]  /*d3f0*/  @P2 MUFU.RCP R19, R18 ;  /* 0x0000001200132308 */ /* 0x000e620000001000 */
[----:B0-----:R-:W-:-:S04]  /*d400*/  @P2 FADD.FTZ R21, -R16, 1 ;  /* 0x3f80000010152421 */ /* 0x001fc80000010100 */
[----:B------:R-:W-:Y:S01]  /*d410*/  @P2 FFMA.FTZ R21, R8, R21, 1 ;  /* 0x3f80000008152423 */ /* 0x000fe20000010015 */
[----:B-1----:R-:W-:Y:S01]  /*d420*/  @P2 FADD.FTZ R23, -R19, 1 ;  /* 0x3f80000013172421 */ /* 0x002fe20000010100 */
[----:B------:R-:W-:-:S03]  /*d430*/  @P2 FMUL.FTZ R19, R14, R19 ;  /* 0x000000130e132220 */ /* 0x000fc60000410000 */
[----:B------:R-:W-:Y:S01]  /*d440*/  @P2 FFMA.FTZ R8, R6, R23, 1 ;  /* 0x3f80000006082423 */ /* 0x000fe20000010017 */
[----:B------:R-:W-:Y:S01]  /*d450*/  LEA R23, R13, R52, 0x3 ;  /* 0x000000340d177211 */ /* 0x000fe200078e18ff */
[----:B------:R-:W-:Y:S02]  /*d460*/  @P2 FMUL.FTZ R6, R9, R16 ;  /* 0x0000001009062220 */ /* 0x000fe40000410000 */
[----:B------:R-:W-:Y:S01]  /*d470*/  @P2 FMUL.FTZ R14, R19, R8 ;  /* 0x00000008130e2220 */ /* 0x000fe20000410000 */
[C---:B------:R-:W-:Y:S01]  /*d480*/  ISETP.GE.U32.AND P0, PT, R23.reuse, UR18, PT ;  /* 0x0000001217007c0c */ /* 0x040fe2000bf06070 */
[----:B------:R-:W-:Y:S01]  /*d490*/  @P2 FMUL.FTZ R9, R6, R21 ;  /* 0x0000001506092220 */ /* 0x000fe20000410000 */
[----:B------:R-:W-:Y:S01]  /*d4a0*/  SHF.R.S32.HI R16, RZ, 0x1f, R23 ;  /* 0x0000001fff107819 */ /* 0x000fe20000011417 */
[--C-:B------:R-:W-:Y:S01]  /*d4b0*/  HADD2.F32 R6, -RZ, R7.reuse.H0_H0 ;  /* 0x20000007ff067230 */ /* 0x100fe20000004100 */
[----:B------:R-:W-:Y:S01]  /*d4c0*/  IADD3 R27, PT, PT, R23, 0x8, RZ ;  /* 0x00000008171b7810 */ /* 0x000fe20007ffe0ff */
[----:B------:R-:W-:Y:S01]  /*d4d0*/  HADD2.F32 R8, -RZ, R7.H1_H1 ;  /* 0x30000007ff087230 */ /* 0x000fe20000004100 */
[----:B------:R-:W-:Y:S01]  /*d4e0*/  ISETP.GE.AND.EX P0, PT, R16, UR19, PT, P0 ;  /* 0x0000001310007c0c */ /* 0x000fe2000bf06300 */
[----:B------:R-:W-:Y:S01]  /*d4f0*/  FFMA.FTZ R7, R10, R25, R11 ;  /* 0x000000190a077223 */ /* 0x000fe2000001000b */
[----:B------:R-:W-:Y:S01]  /*d500*/  FADD.FTZ R12, R6, -UR28 ;  /* 0x8000001c060c7e21 */ /* 0x000fe20008010000 */
[----:B------:R-:W-:Y:S01]  /*d510*/  ISETP.GE.U32.AND P1, PT, R27, UR18, PT ;  /* 0x000000121b007c0c */ /* 0x000fe2000bf26070 */
[----:B------:R-:W-:Y:S01]  /*d520*/  FADD.FTZ R8, R8, -UR28 ;  /* 0x8000001c08087e21 */ /* 0x000fe20008010000 */
[----:B------:R-:W-:Y:S01]  /*d530*/  SHF.R.S32.HI R22, RZ, 0x1f, R27 ;  /* 0x0000001fff167819 */ /* 0x000fe2000001141b */
[----:B------:R-:W-:Y:S01]  /*d540*/  FFMA.FTZ R6, R10, R20, R11 ;  /* 0x000000140a067223 */ /* 0x000fe2000001000b */
[----:B------:R-:W-:Y:S01]  /*d550*/  FMUL.FTZ R25, R12, UR16 ;  /* 0x000000100c197c20 */ /* 0x000fe20008410000 */
[----:B------:R-:W-:Y:S01]  /*d560*/  ISETP.NE.AND P2, PT, RZ, UR12, PT ;  /* 0x0000000cff007c0c */ /* 0x000fe2000bf45270 */
[----:B------:R-:W-:Y:S01]  /*d570*/  FFMA.FTZ R9, R4, R9, -R7 ;  /* 0x0000000904097223 */ /* 0x000fe20000010807 */
[----:B------:R-:W-:Y:S01]  /*d580*/  ISETP.GE.AND.EX P1, PT, R22, UR19, PT, P1 ;  /* 0x0000001316007c0c */ /* 0x000fe2000bf26310 */
[----:B------:R-:W-:Y:S01]  /*d590*/  FMUL.FTZ R18, R8, UR16 ;  /* 0x0000001008127c20 */ /* 0x000fe20008410000 */
[----:B------:R-:W-:Y:S01]  /*d5a0*/  FFMA.FTZ R12, R5, R14, -R6 ;  /* 0x0000000e050c7223 */ /* 0x000fe20000010806 */
[----:B------:R-:W-:Y:S10]  /*d5b0*/  @P0 BRA `(.L_x_758) ;  /* 0x0000000000300947 */ /* 0x000ff40003800000 */
        /* <DEDUP_REMOVED lines=10> */
[----:B------:R-:W-:-:S05]  /*d660*/  F2FP.F16.F32.PACK_AB R7, R12, R19 ;  /* 0x000000130c07723e */ /* 0x000fca00000000ff */
[----:B------:R0:W-:Y:S02]  /*d670*/  STG.E desc[UR10][R8.64], R7 ;  /* 0x0000000708007986 */ /* 0x0001e4000c10190a */
.L_x_758:
[----:B------:R-:W-:Y:S05]  /*d680*/  BSYNC.RECONVERGENT B0 ;  /* 0x0000000000007941 */ /* 0x000fea0003800200 */
.L_x_757:
[--C-:B0-----:R-:W-:Y:S02]  /*d690*/  HADD2.F32 R7, -RZ, R15.reuse.H0_H0 ;  /* 0x2000000fff077230 */ /* 0x101fe40000004100 */
[C-C-:B------:R-:W-:Y:S01]  /*d6a0*/  FFMA.FTZ R21, R10.reuse, R25, R11.reuse ;  /* 0x000000190a157223 */ /* 0x140fe2000001000b */
[----:B------:R-:W-:Y:S01]  /*d6b0*/  FFMA.FTZ R20, R10, R18, R11 ;  /* 0x000000120a147223 */ /* 0x000fe2000001000b */
[----:B------:R-:W-:Y:S01]  /*d6c0*/  HADD2.F32 R6, -RZ, R15.H1_H1 ;  /* 0x3000000fff067230 */ /* 0x000fe20000004100 */
        /* <DEDUP_REMOVED lines=19> */
.L_x_759:
        /* <DEDUP_REMOVED lines=16> */
.L_x_761:
[----:B------:R-:W-:Y:S05]  /*d900*/  BSYNC.RECONVERGENT B0 ;  /* 0x0000000000007941 */ /* 0x000fea0003800200 */
.L_x_760:
        /* <DEDUP_REMOVED lines=10> */
.L_x_737:
        /* <DEDUP_REMOVED lines=16> */
.L_x_765:
[----:B------:R-:W-:Y:S05]  /*dab0*/  BSYNC.RECONVERGENT B0 ;  /* 0x0000000000007941 */ /* 0x000fea0003800200 */
.L_x_764:
        /* <DEDUP_REMOVED lines=11> */
.L_x_767:
[----:B------:R-:W2:Y:S04]  /*db70*/  LDG.E.STRONG.GPU R5, desc[UR10][R2.64] ;  /* 0x0000000a02057981 */ /* 0x000ea8000c1ef900 */
[----:B--2---:R-:W-:Y:S01]  /*db80*/  CCTL.IVALL ;  /* 0x00000000ff00798f */ /* 0x004fe20002000000 */
[----:B------:R-:W-:Y:S05]  /*db90*/  YIELD ;  /* 0x0000000000007946 */ /* 0x000fea0003800000 */
[----:B------:R-:W-:-:S13]  /*dba0*/  ISETP.NE.AND P0, PT, R5, R0, PT ;  /* 0x000000000500720c */ /* 0x000fda0003f05270 */
[----:B------:R-:W-:Y:S05]  /*dbb0*/  @P0 BRA `(.L_x_767) ;  /* 0xfffffffc00ec0947 */ /* 0x000fea000383ffff */
.L_x_766:
        /* <DEDUP_REMOVED lines=75> */
.L_x_770:
        /* <DEDUP_REMOVED lines=29> */
.L_x_769:
[----:B------:R-:W-:Y:S05]  /*e240*/  BSYNC.RECONVERGENT B0 ;  /* 0x0000000000007941 */ /* 0x000fea0003800200 */
.L_x_768:
        /* <DEDUP_REMOVED lines=10> */
.L_x_771:
        /* <DEDUP_REMOVED lines=82> */
.L_x_772:
        /* <DEDUP_REMOVED lines=15> */
.L_x_4894:


//--------------------- .text._Z35group_norm_nhwc_bwd_one_pass_kernelI11Fp16IOFp32WLi512ELi120ELi480EEv26Group_norm_nhwc_bwd_params --------------------------
	.section	.text._Z35group_norm_nhwc_bwd_one_pass_kernelI11Fp16IOFp32WLi512ELi120ELi480EEv26Group_norm_nhwc_bwd_params,"ax",@progbits
	.align	128
        .global         _Z35group_norm_nhwc_bwd_one_pass_kernelI11Fp16IOFp32WLi512ELi120ELi480EEv26Group_norm_nhwc_bwd_params
        .type           _Z35group_norm_nhwc_bwd_one_pass_kernelI11Fp16IOFp32WLi512ELi120ELi480EEv26Group_norm_nhwc_bwd_params,@function
        .size           _Z35group_norm_nhwc_bwd_one_pass_kernelI11Fp16IOFp32WLi512ELi120ELi480EEv26Group_norm_nhwc_bwd_params,(.L_x_4895 - _Z35group_norm_nhwc_bwd_one_pass_kernelI11Fp16IOFp32WLi512ELi120ELi480EEv26Group_norm_nhwc_bwd_params)
        .other          _Z35group_norm_nhwc_bwd_one_pass_kernelI11Fp16IOFp32WLi512ELi120ELi480EEv26Group_norm_nhwc_bwd_params,@"STO_CUDA_ENTRY STV_DEFAULT"
_Z35group_norm_nhwc_bwd_one_pass_kernelI11Fp16IOFp32WLi512ELi120ELi480EEv26Group_norm_nhwc_bwd_params:
.text._Z35group_norm_nhwc_bwd_one_pass_kernelI11Fp16IOFp32WLi512ELi120ELi480EEv26Group_norm_nhwc_bwd_params:
        /* <DEDUP_REMOVED lines=28> */
.L_x_799:
[----:B------:R-:W2:Y:S01]  /*01c0*/  LDL R8, [R1+0x354] ;  /* 0x0003540001087983 */ /* 0x000ea20000100800 */
[----:B------:R-:W1:Y:S03]  /*01d0*/  LDCU UR14, c[0x0][0x410] ;  /* 0x00008200ff0e77ac */ /* 0x000e660008000800 */
[----:B------:R-:W3:Y:S01]  /*01e0*/  LDL.LU R7, [R1+0x350] ;  /* 0x0003500001077983 */ /* 0x000ee20000300800 */
[----:B------:R-:W-:Y:S01]  /*01f0*/  IABS R6, UR8 ;  /* 0x0000000800067c13 */ /* 0x000fe20008000000 */
[----:B------:R-:W-:Y:S01]  /*0200*/  UMOV UR6, URZ ;  /* 0x000000ff00067c82 */ /* 0x000fe20008000000 */
[----:B------:R-:W4:Y:S01]  /*0210*/  LDCU.128 UR16, c[0x0][0x400] ;  /* 0x00008000ff1077ac */ /* 0x000f220008000c00 */
[----:B-1----:R-:W-:-:S04]  /*0220*/  MOV R4, UR14 ;  /* 0x0000000e00047c02 */ /* 0x002fc80008000f00 */
[----:B------:R-:W-:-:S04]  /*0230*/  IABS R4, R4 ;  /* 0x0000000400047213 */ /* 0x000fc80000000000 */
[----:B------:R-:W-:-:S13]  /*0240*/  R2UR UR13, R4 ;  /* 0x00000000040d72ca */ /* 0x000fda00000e0000 */
[----:B------:R-:W1:Y:S08]  /*0250*/  I2F.RP R4, UR13 ;  /* 0x0000000d00047d06 */ /* 0x000e700008209400 */
[----:B-1----:R-:W1:Y:S02]  /*0260*/  MUFU.RCP R4, R4 ;  /* 0x0000000400047308 */ /* 0x002e640000001000 */
[----:B-1----:R-:W-:-:S06]  /*0270*/  IADD3 R5, PT, PT, R4, 0xffffffe, RZ ;  /* 0x0ffffffe04057810 */ /* 0x002fcc0007ffe0ff */
[----:B------:R-:W1:Y:S01]  /*0280*/  F2I.FTZ.U32.TRUNC.NTZ R5, R5 ;  /* 0x0000000500057305 */ /* 0x000e62000021f000 */
[----:B------:R-:W-:Y:S02]  /*0290*/  R2UR UR9, R6 ;  /* 0x00000000060972ca */ /* 0x000fe400000e0000 */
[----:B-1----:R-:W-:-:S13]  /*02a0*/  R2UR UR7, R5 ;  /* 0x00000000050772ca */ /* 0x002fda00000e0000 */
[----:B------:R-:W-:-:S04]  /*02b0*/  UIADD3 UR5, UPT, UPT, URZ, -UR7, URZ ;  /* 0x80000007ff057290 */ /* 0x000fc8000fffe0ff */
[----:B------:R-:W-:-:S04]  /*02c0*/  UIMAD UR5, UR5, UR13, URZ ;  /* 0x0000000d050572a4 */ /* 0x000fc8000f8e02ff */
[----:B------:R-:W-:-:S04]  /*02d0*/  UIMAD.WIDE.U32 UR6, UR7, UR5, UR6 ;  /* 0x00000005070672a5 */ /* 0x000fc8000f8e0006 */
[----:B------:R-:W-:-:S04]  /*02e0*/  UIMAD.WIDE.U32 UR6, UR7, UR9, URZ ;  /* 0x00000009070672a5 */ /* 0x000fc8000f8e00ff */
[----:B------:R-:W-:-:S04]  /*02f0*/  UIADD3 UR5, UPT, UPT, -UR7, URZ, URZ ;  /* 0x000000ff07057290 */ /* 0x000fc8000fffe1ff */
[----:B------:R-:W-:-:S04]  /*0300*/  UIMAD UR5, UR13, UR5, UR9 ;  /* 0x000000050d0572a4 */ /* 0x000fc8000f8e0209 */
[----:B------:R-:W-:Y:S01]  /*0310*/  UISETP.GT.U32.AND UP2, UPT, UR13, UR5, UPT ;  /* 0x000000050d00728c */ /* 0x000fe2000bf44070 */
[----:B----4-:R-:W-:Y:S01]  /*0320*/  ISETP.GE.U32.AND P0, PT, R0, UR16, PT ;  /* 0x0000001000007c0c */ /* 0x010fe2000bf06070 */
        /* <DEDUP_REMOVED lines=12> */
[----:B------:R-:W-:Y:S02]  /*03f0*/  @UP1 UIADD3 UR7, UPT, UPT, UR7, 0x1, URZ ;  /* 0x0000000107071890 */ /* 0x000fe4000fffe0ff */
[----:B------:R-:W-:Y:S01]  /*0400*/  USEL UR13, UR9, UR5, !UP0 ;  /* 0x00000005090d7287 */ /* 0x000fe2000c000000 */
[----:B------:R-:W-:Y:S01]  /*0410*/  IADD3 R15, PT, PT, R0, 0x8, RZ ;  /* 0x00000008000f7810 */ /* 0x000fe20007ffe0ff */
[----:B------:R-:W-:-:S02]  /*0420*/  @!UP2 UIADD3 UR7, UPT, UPT, -UR7, URZ, URZ ;  /* 0x000000ff0707a290 */ /* 0x000fc4000fffe1ff */
[----:B------:R-:W-:Y:S01]  /*0430*/  UIMAD UR5, UR13, 0x78, URZ ;  /* 0x000000780d0578a4 */ /* 0x000fe2000f8e02ff */
[----:B------:R-:W-:Y:S01]  /*0440*/  ISETP.GE.U32.AND P1, PT, R15, UR16, PT ;  /* 0x000000100f007c0c */ /* 0x000fe2000bf26070 */
[----:B------:R-:W-:Y:S01]  /*0450*/  USEL UR7, UR9, UR7, !UP0 ;  /* 0x0000000709077287 */ /* 0x000fe2000c000000 */
[----:B0-----:R-:W-:Y:S02]  /*0460*/  SHF.R.S32.HI R11, RZ, 0x1f, R15 ;  /* 0x0000001fff0b7819 */ /* 0x001fe4000001140f */
[----:B------:R-:W-:Y:S02]  /*0470*/  IADD3 R17, PT, PT, R0, 0x10, RZ ;  /* 0x0000001000117810 */ /* 0x000fe40007ffe0ff */
[----:B------:R-:W-:Y:S02]  /*0480*/  LOP3.LUT R120, R120, 0xfeffffff, RZ, 0xc0, !PT ;  /* 0xfeffffff78787812 */ /* 0x000fe400078ec0ff */
[C---:B------:R-:W-:Y:S02]  /*0490*/  IADD3 R19, PT, PT, R0.reuse, 0x18, RZ ;  /* 0x0000001800137810 */ /* 0x040fe40007ffe0ff */
[----:B------:R-:W-:-:S02]  /*04a0*/  IADD3 R83, PT, PT, R0, 0xb0, RZ ;  /* 0x000000b000537810 */ /* 0x000fc40007ffe0ff */
[----:B0-----:R-:W-:Y:S02]  /*04b0*/  LOP3.LUT R3, R3, 0xfffffeff, RZ, 0xc0, !PT ;  /* 0xfffffeff03037812 */ /* 0x001fe400078ec0ff */
[C---:B------:R-:W-:Y:S02]  /*04c0*/  IADD3 R87, PT, PT, R0.reuse, 0xb8, RZ ;  /* 0x000000b800577810 */ /* 0x040fe40007ffe0ff */
[C---:B------:R-:W-:Y:S02]  /*04d0*/  IADD3 R91, PT, PT, R0.reuse, 0xc0, RZ ;  /* 0x000000c0005b7810 */ /* 0x040fe40007ffe0ff */
[C---:B------:R-:W-:Y:S02]  /*04e0*/  IADD3 R97, PT, PT, R0.reuse, 0xc8, RZ ;  /* 0x000000c800617810 */ /* 0x040fe40007ffe0ff */
[C---:B------:R-:W-:Y:S02]  /*04f0*/  IADD3 R101, PT, PT, R0.reuse, 0xd0, RZ ;  /* 0x000000d000657810 */ /* 0x040fe40007ffe0ff */
[----:B------:R-:W-:-:S02]  /*0500*/  IADD3 R105, PT, PT, R0, 0xd8, RZ ;  /* 0x000000d800697810 */ /* 0x000fc40007ffe0ff */
[----:B------:R-:W-:Y:S02]  /*0510*/  LOP3.LUT R2, R2, 0x7fffffff, RZ, 0xc0, !PT ;  /* 0x7fffffff02027812 */ /* 0x000fe400078ec0ff */
[C---:B------:R-:W-:Y:S02]  /*0520*/  IADD3 R106, PT, PT, R0.reuse, 0xf0, RZ ;  /* 0x000000f0006a7810 */ /* 0x040fe40007ffe0ff */
[C---:B------:R-:W-:Y:S02]  /*0530*/  IADD3 R110, PT, PT, R0.reuse, 0xf8, RZ ;  /* 0x000000f8006e7810 */ /* 0x040fe40007ffe0ff */
[C---:B------:R-:W-:Y:S02]  /*0540*/  IADD3 R114, PT, PT, R0.reuse, 0x100, RZ ;  /* 0x0000010000727810 */ /* 0x040fe40007ffe0ff */
[C---:B------:R-:W-:Y:S02]  /*0550*/  IADD3 R118, PT, PT, R0.reuse, 0x108, RZ ;  /* 0x0000010800767810 */ /* 0x040fe40007ffe0ff */
[----:B------:R-:W-:Y:S01]  /*0560*/  IADD3 R121, PT, PT, R0, 0x110, RZ ;  /* 0x0000011000797810 */ /* 0x000fe20007ffe0ff */
[----:B------:R-:W-:Y:S01]  /*0570*/  STL.S16 [R1+0x262], RZ ;  /* 0x000262ff01007387 */ /* 0x000fe20000100600 */
[----:B------:R-:W-:Y:S01]  /*0580*/  MOV R5, UR5 ;  /* 0x0000000500057c02 */ /* 0x000fe20008000f00 */
[----:B------:R-:W0:Y:S01]  /*0590*/  LDCU.U8 UR9, c[0x0][0x414] ;  /* 0x00008280ff0977ac */ /* 0x000e220008000000 */
[----:B------:R-:W-:-:S02]  /*05a0*/  ISETP.GE.AND.EX P4, PT, R11, UR17, PT, P1 ;  /* 0x000000110b007c0c */ /* 0x000fc4000bf86310 */
[----:B------:R-:W-:Y:S02]  /*05b0*/  ISETP.GE.U32.AND P1, PT, R17, UR16, PT ;  /* 0x0000001011007c0c */ /* 0x000fe4000bf26070 */
[----:B------:R-:W-:-:S04]  /*05c0*/  SHF.R.S32.HI R25, RZ, 0x1f, R17 ;  /* 0x0000001fff197819 */ /* 0x000fc80000011411 */
[----:B------:R-:W-:-:S05]  /*05d0*/  ISETP.GE.AND.EX P3, PT, R25, UR17, PT, P1 ;  /* 0x0000001119007c0c */ /* 0x000fca000bf66310 */
[----:B------:R-:W1:Y:S01]  /*05e0*/  @!P4 LDC.64 R30, c[0x0][0x3f8] ;  /* 0x0000fe00ff1ecb82 */ /* 0x000e620000000a00 */
[----:B------:R-:W-:-:S04]  /*05f0*/  @P4 LOP3.LUT R120, R120, 0x1000000, RZ, 0xfc, !PT ;  /* 0x0100000078784812 */ /* 0x000fc800078efcff */
[----:B------:R-:W-:Y:S02]  /*0600*/  LOP3.LUT R120, R120, 0xff7fffff, RZ, 0xc0, !PT ;  /* 0xff7fffff78787812 */ /* 0x000fe400078ec0ff */
[----:B------:R-:W-:Y:S01]  /*0610*/  ISETP.GE.U32.AND P1, PT, R19, UR16, PT ;  /* 0x0000001013007c0c */ /* 0x000fe2000bf26070 */
[----:B------:R-:W4:Y:S01]  /*0620*/  @!P3 LDC.64 R36, c[0x0][0x3f8] ;  /* 0x0000fe00ff24bb82 */ /* 0x000f220000000a00 */
[----:B------:R-:W-:Y:S02]  /*0630*/  SHF.R.S32.HI R27, RZ, 0x1f, R19 ;  /* 0x0000001fff1b7819 */ /* 0x000fe40000011413 */
[----:B------:R-:W-:Y:S02]  /*0640*/  @P3 LOP3.LUT R120, R120, 0x800000, RZ, 0xfc, !PT ;  /* 0x0080000078783812 */ /* 0x000fe400078efcff */
[----:B------:R-:W-:-:S03]  /*0650*/  ISETP.GE.AND.EX P6, PT, R27, UR17, PT, P1 ;  /* 0x000000111b007c0c */ /* 0x000fc6000bfc6310 */
[----:B------:R-:W0:Y:S01]  /*0660*/  @!P4 LDC.64 R32, c[0x0][0x3a0] ;  /* 0x0000e800ff20cb82 */ /* 0x000e220000000a00 */
[----:B--2---:R-:W-:Y:S02]  /*0670*/  ISETP.GE.AND.EX P0, PT, R8, UR17, PT, P0 ;  /* 0x0000001108007c0c */ /* 0x004fe4000bf06300 */
[----:B---3--:R-:W-:Y:S01]  /*0680*/  IADD3 R4, P2, PT, R7, UR5, RZ ;  /* 0x0000000507047c10 */ /* 0x008fe2000ff5e0ff */
[----:B-1----:R-:W-:-:S04]  /*0690*/  @!P4 IMAD R14, R11, R30, RZ ;  /* 0x0000001e0b0ec224 */ /* 0x002fc800078e02ff */
[----:B------:R-:W1:Y:S08]  /*06a0*/  @!P4 LDC.64 R34, c[0x0][0x398] ;  /* 0x0000e600ff22cb82 */ /* 0x000e700000000a00 */
[----:B------:R-:W2:Y:S01]  /*06b0*/  @!P0 LDC.64 R12, c[0x0][0x3f8] ;  /* 0x0000fe00ff0c8b82 */ /* 0x000ea20000000a00 */
[----:B------:R-:W-:Y:S01]  /*06c0*/  USHF.R.S32.HI UR5, URZ, 0x1f, UR7 ;  /* 0x0000001fff057899 */ /* 0x000fe20008011407 */
[----:B------:R-:W-:-:S02]  /*06d0*/  LEA.HI.X.SX32 R5, R5, RZ, 0x1, P2 ;  /* 0x000000ff05057211 */ /* 0x000fc400010f0eff */
[----:B------:R-:W-:Y:S01]  /*06e0*/  MOV R7, UR18 ;  /* 0x0000001200077c02 */ /* 0x000fe20008000f00 */
[----:B------:R-:W-:Y:S01]  /*06f0*/  UIMAD UR5, UR5, UR18, URZ ;  /* 0x00000012050572a4 */ /* 0x000fe2000f8e02ff */
[----:B------:R-:W-:Y:S02]  /*0700*/  @!P0 SHF.R.S32.HI R8, RZ, 0x1f, R0 ;  /* 0x0000001fff088819 */ /* 0x000fe40000011400 */
[----:B------:R-:W3:Y:S01]  /*0710*/  @!P0 LDC.64 R20, c[0x0][0x3a0] ;  /* 0x0000e800ff148b82 */ /* 0x000ee20000000a00 */
[----:B------:R-:W-:Y:S02]  /*0720*/  UIMAD UR5, UR7, UR19, UR5 ;  /* 0x00000013070572a4 */ /* 0x000fe4000f8e0205 */
[----:B------:R-:W-:-:S05]  /*0730*/  IMAD.WIDE.U32 R4, R7, UR7, R4 ;  /* 0x0000000707047c25 */ /* 0x000fca000f8e0004 */
[----:B------:R-:W4:Y:S01]  /*0740*/  @!P0 LDC.64 R22, c[0x0][0x398] ;  /* 0x0000e600ff168b82 */ /* 0x000f220000000a00 */
[----:B------:R-:W-:Y:S01]  /*0750*/  IADD3 R7, PT, PT, R5, UR5, RZ ;  /* 0x0000000505077c10 */ /* 0x000fe2000fffe0ff */
[----:B--2---:R-:W-:Y:S01]  /*0760*/  @!P0 IMAD R6, R8, R12, RZ ;  /* 0x0000000c08068224 */ /* 0x004fe200078e02ff */
[----:B------:R2:W-:Y:S01]  /*0770*/  @!P0 STL [R1+0x354], R8 ;  /* 0x0003540801008387 */ /* 0x0005e20000100800 */
[----:B------:R-:W-:-:S04]  /*0780*/  @!P4 IMAD R31, R15, R31, R14 ;  /* 0x0000001f0f1fc224 */ /* 0x000fc800078e020e */
[----:B------:R-:W1:Y:S01]  /*0790*/  @!P6 LDC.64 R40, c[0x0][0x3f8] ;  /* 0x0000fe00ff28eb82 */ /* 0x000e620000000a00 */
[C---:B------:R-:W-:Y:S01]  /*07a0*/  @!P0 IMAD R13, R0.reuse, R13, R6 ;  /* 0x0000000d000d8224 */ /* 0x040fe200078e0206 */
[----:B------:R-:W-:Y:S01]  /*07b0*/  @!P0 MOV R6, R4 ;  /* 0x0000000400068202 */ /* 0x000fe20000000f00 */
[----:B------:R-:W-:Y:S01]  /*07c0*/  STL.S16 [R1+0x274], RZ ;  /* 0x000274ff01007387 */ /* 0x000fe20000100600 */
[----:B------:R-:W-:Y:S01]  /*07d0*/  SHF.R.S32.HI R95, RZ, 0x1f, R97 ;  /* 0x0000001fff5f7819 */ /* 0x000fe20000011461 */
[----:B------:R-:W1:Y:S02]  /*07e0*/  LDCU.64 UR6, c[0x0][0x3b8] ;  /* 0x00007700ff0677ac */ /* 0x000e640008000a00 */
[----:B--2---:R-:W-:-:S05]  /*07f0*/  @!P0 IMAD.WIDE.U32 R8, R0, R12, R6 ;  /* 0x0000000c00088225 */ /* 0x004fca00078e0006 */
[----:B------:R-:W-:Y:S02]  /*0800*/  @!P0 IADD3 R13, PT, PT, R9, R13, RZ ;  /* 0x0000000d090d8210 */ /* 0x000fe40007ffe0ff */
[C---:B------:R-:W-:Y:S02]  /*0810*/  @!P0 SHF.L.U32 R9, R8.reuse, 0x1, RZ ;  /* 0x0000000108098819 */ /* 0x040fe400000006ff */
[----:B------:R-:W-:Y:S02]  /*0820*/  @!P0 SHF.L.U64.HI R12, R8, 0x1, R13 ;  /* 0x00000001080c8819 */ /* 0x000fe4000001020d */
[C---:B---3--:R-:W-:Y:S02]  /*0830*/  @!P0 IADD3 R8, P2, PT, R9.reuse, R20, RZ ;  /* 0x0000001409088210 */ /* 0x048fe40007f5e0ff */
[----:B----4-:R-:W-:Y:S02]  /*0840*/  @!P0 IADD3 R10, P3, PT, R9, R22, RZ ;  /* 0x00000016090a8210 */ /* 0x010fe40007f7e0ff */
[----:B------:R-:W-:-:S02]  /*0850*/  @!P0 IADD3.X R9, PT, PT, R12, R21, RZ, P2, !PT ;  /* 0x000000150c098210 */ /* 0x000fc400017fe4ff */
[----:B------:R-:W-:Y:S02]  /*0860*/  IADD3 R21, PT, PT, R0, 0x20, RZ ;  /* 0x0000002000157810 */ /* 0x000fe40007ffe0ff */
[----:B------:R-:W-:Y:S02]  /*0870*/  @!P0 IADD3.X R11, PT, PT, R12, R23, RZ, P3, !PT ;  /* 0x000000170c0b8210 */ /* 0x000fe40001ffe4ff */
[----:B------:R-:W-:Y:S02]  /*0880*/  ISETP.GE.U32.AND P1, PT, R21, UR16, PT ;  /* 0x0000001015007c0c */ /* 0x000fe4000bf26070 */
[----:B------:R-:W-:Y:S02]  /*0890*/  SHF.R.S32.HI R29, RZ, 0x1f, R21 ;  /* 0x0000001fff1d7819 */ /* 0x000fe40000011415 */
[----:B------:R-:W-:Y:S02]  /*08a0*/  LOP3.LUT P3, RZ, R120, 0x800000, RZ, 0xc0, !PT ;  /* 0x0080000078ff7812 */ /* 0x000fe4000786c0ff */
[----:B------:R-:W-:-:S02]  /*08b0*/  @!P4 MOV R12, R4 ;  /* 0x00000004000cc202 */ /* 0x000fc40000000f00 */
[----:B------:R-:W-:Y:S02]  /*08c0*/  @!P4 MOV R13, R7 ;  /* 0x00000007000dc202 */ /* 0x000fe40000000f00 */
[----:B------:R-:W-:Y:S02]  /*08d0*/  ISETP.GE.AND.EX P5, PT, R29, UR17, PT, P1 ;  /* 0x000000111d007c0c */ /* 0x000fe4000bfa6310 */
[----:B------:R-:W-:Y:S01]  /*08e0*/  LOP3.LUT R120, R120, 0xffbfffff, RZ, 0xc0, !PT ;  /* 0xffbfffff78787812 */ /* 0x000fe200078ec0ff */
[----:B------:R-:W-:-:S03]  /*08f0*/  @!P4 IMAD.WIDE.U32 R12, R15, R30, R12 ;  /* 0x0000001e0f0cc225 */ /* 0x000fc600078e000c */
[----:B------:R-:W-:Y:S02]  /*0900*/  @P6 LOP3.LUT R120, R120, 0x400000, RZ, 0xfc, !PT ;  /* 0x0040000078786812 */ /* 0x000fe400078efcff */
[----:B------:R-:W-:Y:S01]  /*0910*/  IADD3 R23, PT, PT, R0, 0x28, RZ ;  /* 0x0000002800177810 */ /* 0x000fe20007ffe0ff */
[----:B------:R-:W-:Y:S01]  /*0920*/  @!P3 IMAD R14, R25, R36, RZ ;  /* 0x00000024190eb224 */ /* 0x000fe200078e02ff */
[----:B------:R-:W-:Y:S01]  /*0930*/  LOP3.LUT R120, R120, 0xffdfffff, RZ, 0xc0, !PT ;  /* 0xffdfffff78787812 */ /* 0x000fe200078ec0ff */
[----:B------:R-:W2:Y:S01]  /*0940*/  @!P3 LDC.64 R122, c[0x0][0x3a0] ;  /* 0x0000e800ff7abb82 */ /* 0x000ea20000000a00 */
[----:B------:R-:W-:Y:S02]  /*0950*/  @!P4 IADD3 R13, PT, PT, R13, R31, RZ ;  /* 0x0000001f0d0dc210 */ /* 0x000fe40007ffe0ff */
[----:B------:R-:W-:Y:S02]  /*0960*/  @!P4 SHF.L.U32 R125, R12, 0x1, RZ ;  /* 0x000000010c7dc819 */ /* 0x000fe400000006ff */
[----:B------:R-:W-:-:S02]  /*0970*/  ISETP.GE.U32.AND P2, PT, R23, UR16, PT ;  /* 0x0000001017007c0c */ /* 0x000fc4000bf46070 */
[----:B------:R-:W-:Y:S01]  /*0980*/  SHF.R.S32.HI R25, RZ, 0x1f, R23 ;  /* 0x0000001fff197819 */ /* 0x000fe20000011417 */
[----:B------:R-:W3:Y:S01]  /*0990*/  @!P3 LDC.64 R38, c[0x0][0x398] ;  /* 0x0000e600ff26bb82 */ /* 0x000ee20000000a00 */
[----:B------:R-:W-:Y:S01]  /*09a0*/  @P5 LOP3.LUT R120, R120, 0x200000, RZ, 0xfc, !PT ;  /* 0x0020000078785812 */ /* 0x000fe200078efcff */
[----:B------:R-:W-:Y:S01]  /*09b0*/  @!P3 IMAD R31, R17, R37, R14 ;  /* 0x00000025111fb224 */ /* 0x000fe200078e020e */
[----:B------:R-:W-:Y:S02]  /*09c0*/  @!P4 SHF.L.U64.HI R16, R12, 0x1, R13 ;  /* 0x000000010c10c819 */ /* 0x000fe4000001020d */
[----:B0-----:R-:W-:Y:S02]  /*09d0*/  @!P4 IADD3 R12, P1, PT, R125, R32, RZ ;  /* 0x000000207d0cc210 */ /* 0x001fe40007f3e0ff */
[----:B------:R-:W-:Y:S02]  /*09e0*/  @!P3 MOV R14, R4 ;  /* 0x00000004000eb202 */ /* 0x000fe40000000f00 */
[----:B------:R-:W-:-:S02]  /*09f0*/  @!P3 MOV R15, R7 ;  /* 0x00000007000fb202 */ /* 0x000fc40000000f00 */
[----:B------:R-:W-:Y:S02]  /*0a00*/  ISETP.GE.AND.EX P4, PT, R25, UR17, PT, P2 ;  /* 0x0000001119007c0c */ /* 0x000fe4000bf86320 */
[----:B------:R-:W-:Y:S01]  /*0a10*/  LOP3.LUT P2, RZ, R120, 0x1000000, RZ, 0xc0, !PT ;  /* 0x0100000078ff7812 */ /* 0x000fe2000784c0ff */
[----:B------:R-:W-:Y:S02]  /*0a20*/  @!P3 IMAD.WIDE.U32 R14, R17, R36, R14 ;  /* 0x00000024110eb225 */ /* 0x000fe400078e000e */
[----:B------:R-:W0:Y:S03]  /*0a30*/  @!P5 LDC.64 R36, c[0x0][0x3f8] ;  /* 0x0000fe00ff24db82 */ /* 0x000e260000000a00 */
[----:B------:R-:W-:Y:S02]  /*0a40*/  @!P3 IADD3 R17, PT, PT, R15, R31, RZ ;  /* 0x0000001f0f11b210 */ /* 0x000fe40007ffe0ff */
[----:B------:R-:W-:-:S03]  /*0a50*/  @!P3 SHF.L.U32 R15, R14, 0x1, RZ ;  /* 0x000000010e0fb819 */ /* 0x000fc600000006ff */
[----:B------:R-:W4:Y:S02]  /*0a60*/  @!P6 LDC.64 R30, c[0x0][0x3a0] ;  /* 0x0000e800ff1eeb82 */ /* 0x000f240000000a00 */
[----:B------:R-:W-:Y:S02]  /*0a70*/  @!P2 IADD3.X R13, PT, PT, R16, R33, RZ, P1, !PT ;  /* 0x00000021100da210 */ /* 0x000fe40000ffe4ff */
[----:B-1----:R-:W-:Y:S02]  /*0a80*/  @!P2 IADD3 R124, P1, PT, R125, R34, RZ ;  /* 0x000000227d7ca210 */ /* 0x002fe40007f3e0ff */
[----:B------:R-:W-:Y:S02]  /*0a90*/  @!P3 SHF.L.U64.HI R18, R14, 0x1, R17 ;  /* 0x000000010e12b819 */ /* 0x000fe40000010211 */
[----:B------:R-:W-:Y:S01]  /*0aa0*/  @!P2 IADD3.X R125, PT, PT, R16, R35, RZ, P1, !PT ;  /* 0x00000023107da210 */ /* 0x000fe20000ffe4ff */
[----:B------:R-:W-:Y:S01]  /*0ab0*/  @!P6 IMAD R16, R27, R40, RZ ;  /* 0x000000281b10e224 */ /* 0x000fe200078e02ff */
[----:B--2---:R-:W-:Y:S01]  /*0ac0*/  @!P3 IADD3 R122, P1, PT, R15, R122, RZ ;  /* 0x0000007a0f7ab210 */ /* 0x004fe20007f3e0ff */
[----:B------:R-:W1:Y:S01]  /*0ad0*/  @!P6 LDC.64 R32, c[0x0][0x398] ;  /* 0x0000e600ff20eb82 */ /* 0x000e620000000a00 */
[----:B------:R-:W-:Y:S01]  /*0ae0*/  @!P6 MOV R17, R7 ;  /* 0x000000070011e202 */ /* 0x000fe20000000f00 */
[----:B------:R-:W-:Y:S01]  /*0af0*/  @!P6 IMAD R27, R19, R41, R16 ;  /* 0x00000029131be224 */ /* 0x000fe200078e0210 */
[----:B------:R-:W-:-:S02]  /*0b00*/  @!P3 IADD3.X R123, PT, PT, R18, R123, RZ, P1, !PT ;  /* 0x0000007b127bb210 */ /* 0x000fc40000ffe4ff */
[----:B---3--:R-:W-:Y:S02]  /*0b10*/  @!P3 IADD3 R14, P1, PT, R15, R38, RZ ;  /* 0x000000260f0eb210 */ /* 0x008fe40007f3e0ff */
[----:B------:R-:W-:Y:S01]  /*0b20*/  @!P6 MOV R16, R4 ;  /* 0x000000040010e202 */ /* 0x000fe20000000f00 */
[----:B------:R-:W2:Y:S01]  /*0b30*/  @!P4 LDC.64 R42, c[0x0][0x3f8] ;  /* 0x0000fe00ff2acb82 */ /* 0x000ea20000000a00 */
[----:B------:R-:W-:Y:S01]  /*0b40*/  @!P3 IADD3.X R15, PT, PT, R18, R39, RZ, P1, !PT ;  /* 0x00000027120fb210 */ /* 0x000fe20000ffe4ff */
[----:B0-----:R-:W-:Y:S02]  /*0b50*/  @!P5 IMAD R18, R29, R36, RZ ;  /* 0x000000241d12d224 */ /* 0x001fe400078e02ff */
[----:B------:R-:W-:-:S04]  /*0b60*/  @!P6 IMAD.WIDE.U32 R16, R19, R40, R16 ;  /* 0x000000281310e225 */ /* 0x000fc800078e0010 */
[----:B------:R-:W0:Y:S01]  /*0b70*/  @!P5 LDC.64 R34, c[0x0][0x3a0] ;  /* 0x0000e800ff22db82 */ /* 0x000e220000000a00 */
[----:B------:R-:W-:Y:S01]  /*0b80*/  @!P5 IMAD R29, R21, R37, R18 ;  /* 0x00000025151dd224 */ /* 0x000fe200078e0212 */
[----:B------:R-:W-:Y:S02]  /*0b90*/  @!P6 IADD3 R17, PT, PT, R17, R27, RZ ;  /* 0x0000001b1111e210 */ /* 0x000fe40007ffe0ff */
[----:B------:R-:W-:Y:S02]  /*0ba0*/  @!P5 MOV R18, R4 ;  /* 0x000000040012d202 */ /* 0x000fe40000000f00 */
[----:B------:R-:W-:Y:S02]  /*0bb0*/  @!P5 MOV R19, R7 ;  /* 0x000000070013d202 */ /* 0x000fe40000000f00 */
[----:B------:R-:W3:Y:S01]  /*0bc0*/  @!P5 LDC.64 R38, c[0x0][0x398] ;  /* 0x0000e600ff26db82 */ /* 0x000ee20000000a00 */
[C---:B------:R-:W-:Y:S02]  /*0bd0*/  @!P6 SHF.L.U32 R27, R16.reuse, 0x1, RZ ;  /* 0x00000001101be819 */ /* 0x040fe400000006ff */
[----:B------:R-:W-:Y:S01]  /*0be0*/  @!P6 SHF.L.U64.HI R20, R16, 0x1, R17 ;  /* 0x000000011014e819 */ /* 0x000fe20000010211 */
[----:B------:R-:W-:Y:S01]  /*0bf0*/  @!P5 IMAD.WIDE.U32 R18, R21, R36, R18 ;  /* 0x000000241512d225 */ /* 0x000fe200078e0012 */
[----:B----4-:R-:W-:-:S03]  /*0c00*/  @!P6 IADD3 R16, P1, PT, R27, R30, RZ ;  /* 0x0000001e1b10e210 */ /* 0x010fc60007f3e0ff */
[----:B------:R-:W4:Y:S01]  /*0c10*/  @!P4 LDC.64 R40, c[0x0][0x3a0] ;  /* 0x0000e800ff28cb82 */ /* 0x000f220000000a00 */
[----:B------:R-:W-:Y:S02]  /*0c20*/  @!P6 IADD3.X R17, PT, PT, R20, R31, RZ, P1, !PT ;  /* 0x0000001f1411e210 */ /* 0x000fe40000ffe4ff */
[----:B-1----:R-:W-:Y:S02]  /*0c30*/  @!P6 IADD3 R44, P1, PT, R27, R32, RZ ;  /* 0x000000201b2ce210 */ /* 0x002fe40007f3e0ff */
[----:B------:R-:W-:-:S03]  /*0c40*/  @!P5 IADD3 R21, PT, PT, R19, R29, RZ ;  /* 0x0000001d1315d210 */ /* 0x000fc60007ffe0ff */
[----:B------:R-:W1:Y:S01]  /*0c50*/  @!P4 LDC.64 R26, c[0x0][0x398] ;  /* 0x0000e600ff1acb82 */ /* 0x000e620000000a00 */
[----:B------:R-:W-:Y:S02]  /*0c60*/  @!P6 IADD3.X R45, PT, PT, R20, R33, RZ, P1, !PT ;  /* 0x00000021142de210 */ /* 0x000fe40000ffe4ff */
[C---:B------:R-:W-:Y:S01]  /*0c70*/  @!P5 SHF.L.U64.HI R22, R18.reuse, 0x1, R21 ;  /* 0x000000011216d819 */ /* 0x040fe20000010215 */
[----:B--2---:R-:W-:Y:S01]  /*0c80*/  @!P4 IMAD R24, R25, R42, RZ ;  /* 0x0000002a1918c224 */ /* 0x004fe200078e02ff */
[----:B------:R-:W-:Y:S02]  /*0c90*/  @!P5 SHF.L.U32 R19, R18, 0x1, RZ ;  /* 0x000000011213d819 */ /* 0x000fe400000006ff */
[----:B------:R-:W-:Y:S02]  /*0ca0*/  @!P4 MOV R20, R4 ;  /* 0x000000040014c202 */ /* 0x000fe40000000f00 */
[----:B------:R-:W-:Y:S01]  /*0cb0*/  @!P4 MOV R21, R7 ;  /* 0x000000070015c202 */ /* 0x000fe20000000f00 */
[----:B------:R-:W-:Y:S01]  /*0cc0*/  @!P4 IMAD R25, R23, R43, R24 ;  /* 0x0000002b1719c224 */ /* 0x000fe200078e0218 */
[----:B0-----:R-:W-:Y:S01]  /*0cd0*/  @!P5 IADD3 R28, P1, PT, R19, R34, RZ ;  /* 0x00000022131cd210 */ /* 0x001fe20007f3e0ff */
[----:B------:R-:W-:-:S03]  /*0ce0*/  @!P4 IMAD.WIDE.U32 R20, R23, R42, R20 ;  /* 0x0000002a1714c225 */ /* 0x000fc600078e0014 */
[----:B------:R-:W-:Y:S02]  /*0cf0*/  @!P5 IADD3.X R29, PT, PT, R22, R35, RZ, P1, !PT ;  /* 0x00000023161dd210 */ /* 0x000fe40000ffe4ff */
[----:B---3--:R-:W-:Y:S02]  /*0d00*/  @!P5 IADD3 R18, P1, PT, R19, R38, RZ ;  /* 0x000000261312d210 */ /* 0x008fe40007f3e0ff */
[----:B------:R-:W-:Y:S02]  /*0d10*/  @!P4 IADD3 R21, PT, PT, R21, R25, RZ ;  /* 0x000000191515c210 */ /* 0x000fe40007ffe0ff */
[----:B------:R-:W-:Y:S02]  /*0d20*/  @!P4 SHF.L.U32 R23, R20, 0x1, RZ ;  /* 0x000000011417c819 */ /* 0x000fe400000006ff */
[----:B------:R-:W-:Y:S02]  /*0d30*/  @!P5 IADD3.X R19, PT, PT, R22, R39, RZ, P1, !PT ;  /* 0x000000271613d210 */ /* 0x000fe40000ffe4ff */
[----:B------:R-:W-:-:S02]  /*0d40*/  @!P4 SHF.L.U64.HI R22, R20, 0x1, R21 ;  /* 0x000000011416c819 */ /* 0x000fc40000010215 */
[C---:B----4-:R-:W-:Y:S01]  /*0d50*/  @!P4 IADD3 R20, P1, PT, R23.reuse, R40, RZ ;  /* 0x000000281714c210 */ /* 0x050fe20007f3e0ff */
[----:B------:R1:W-:Y:S01]  /*0d60*/  @!P5 STL.64 [R1+0x210], R28 ;  /* 0x0002101c0100d387 */ /* 0x0003e20000100a00 */
[----:B------:R-:W-:Y:S02]  /*0d70*/  IADD3 R25, PT, PT, R0, 0x30, RZ ;  /* 0x0000003000197810 */ /* 0x000fe40007ffe0ff */
[C---:B------:R-:W-:Y:S02]  /*0d80*/  @!P4 IADD3.X R21, PT, PT, R22.reuse, R41, RZ, P1, !PT ;  /* 0x000000291615c210 */ /* 0x040fe40000ffe4ff */
[----:B-1----:R-:W-:Y:S02]  /*0d90*/  @!P4 IADD3 R28, P1, PT, R23, R26, RZ ;  /* 0x0000001a171cc210 */ /* 0x002fe40007f3e0ff */
[----:B------:R-:W-:Y:S02]  /*0da0*/  SHF.R.S32.HI R23, RZ, 0x1f, R25 ;  /* 0x0000001fff177819 */ /* 0x000fe40000011419 */
[----:B------:R-:W-:-:S02]  /*0db0*/  @!P4 IADD3.X R29, PT, PT, R22, R27, RZ, P1, !PT ;  /* 0x0000001b161dc210 */ /* 0x000fc40000ffe4ff */
[----:B------:R-:W-:-:S04]  /*0dc0*/  ISETP.GE.U32.AND P1, PT, R25, UR16, PT ;  /* 0x0000001019007c0c */ /* 0x000fc8000bf26070 */
[----:B------:R-:W-:-:S13]  /*0dd0*/  ISETP.GE.AND.EX P2, PT, R23, UR17, PT, P1 ;  /* 0x0000001117007c0c */ /* 0x000fda000bf46310 */
[----:B------:R-:W0:Y:S01]  /*0de0*/  @!P2 LDC.64 R26, c[0x0][0x3f8] ;  /* 0x0000fe00ff1aab82 */ /* 0x000e220000000a00 */
[----:B------:R1:W-:Y:S07]  /*0df0*/  @!P4 STL.64 [R1+0x228], R28 ;  /* 0x0002281c0100c387 */ /* 0x0003ee0000100a00 */
[----:B-1----:R-:W1:Y:S01]  /*0e00*/  @!P2 LDC.64 R28, c[0x0][0x3a0] ;  /* 0x0000e800ff1cab82 */ /* 0x002e620000000a00 */
        /* <DEDUP_REMOVED lines=10> */
[----:B------:R-:W-:Y:S01]  /*0eb0*/  @!P2 IADD3.X R31, PT, PT, R24, R29, RZ, P1, !PT ;  /* 0x0000001d181fa210 */ /* 0x000fe20000ffe4ff */
[----:B------:R-:W-:Y:S01]  /*0ec0*/  @!P6 STL.64 [R1+0x218], R44 ;  /* 0x0002182c0100e387 */ /* 0x000fe20000100a00 */
[----:B0-----:R-:W-:-:S04]  /*0ed0*/  @!P2 IADD3 R22, P1, PT, R23, R26, RZ ;  /* 0x0000001a1716a210 */ /* 0x001fc80007f3e0ff */
[----:B------:R-:W-:Y:S02]  /*0ee0*/  @!P2 IADD3.X R23, PT, PT, R24, R27, RZ, P1, !PT ;  /* 0x0000001b1817a210 */ /* 0x000fe40000ffe4ff */
[----:B------:R-:W-:-:S04]  /*0ef0*/  IADD3 R27, PT, PT, R0, 0x38, RZ ;  /* 0x00000038001b7810 */ /* 0x000fc80007ffe0ff */
[----:B------:R-:W-:Y:S02]  /*0f00*/  SHF.R.S32.HI R25, RZ, 0x1f, R27 ;  /* 0x0000001fff197819 */ /* 0x000fe4000001141b */
        /* <DEDUP_REMOVED lines=17> */
[----:B------:R-:W-:-:S04]  /*1020*/  @P4 LOP3.LUT R120, R120, 0x100000, RZ, 0xfc, !PT ;  /* 0x0010000078784812 */ /* 0x000fc800078efcff */
        /* <DEDUP_REMOVED lines=18> */
[C---:B------:R-:W-:Y:S01]  /*1150*/  @!P2 SHF.L.U32 R27, R26.reuse, 0x1, RZ ;  /* 0x000000011a1ba819 */ /* 0x040fe200000006ff */
[----:B------:R1:W-:Y:S01]  /*1160*/  STL.64 [R1+0x528], R22 ;  /* 0x0005281601007387 */ /* 0x0003e20000100a00 */
[----:B------:R-:W-:Y:S02]  /*1170*/  @!P2 SHF.L.U64.HI R28, R26, 0x1, R29 ;  /* 0x000000011a1ca819 */ /* 0x000fe4000001021d */
[----:B------:R-:W-:Y:S02]  /*1180*/  LOP3.LUT R120, R120, 0xfffbffff, RZ, 0xc0, !PT ;  /* 0xfffbffff78787812 */ /* 0x000fe400078ec0ff */
[----:B-1----:R-:W-:-:S04]  /*1190*/  @!P2 IADD3 R22, P1, PT, R27, R32, RZ ;  /* 0x000000201b16a210 */ /* 0x002fc80007f3e0ff */
[----:B------:R-:W-:Y:S02]  /*11a0*/  @!P2 IADD3.X R23, PT, PT, R28, R33, RZ, P1, !PT ;  /* 0x000000211c17a210 */ /* 0x000fe40000ffe4ff */
[----:B------:R-:W-:Y:S02]  /*11b0*/  @P6 LOP3.LUT R120, R120, 0x40000, RZ, 0xfc, !PT ;  /* 0x0004000078786812 */ /* 0x000fe400078efcff */
[----:B0-----:R-:W-:-:S04]  /*11c0*/  @!P2 IADD3 R26, P1, PT, R27, R30, RZ ;  /* 0x0000001e1b1aa210 */ /* 0x001fc80007f3e0ff */
[----:B------:R-:W-:Y:S02]  /*11d0*/  @!P2 IADD3.X R27, PT, PT, R28, R31, RZ, P1, !PT ;  /* 0x0000001f1c1ba210 */ /* 0x000fe40000ffe4ff */
[----:B------:R-:W-:Y:S02]  /*11e0*/  IADD3 R31, PT, PT, R0, 0x48, RZ ;  /* 0x00000048001f7810 */ /* 0x000fe40007ffe0ff */
[----:B------:R-:W-:Y:S02]  /*11f0*/  LOP3.LUT R120, R120, 0xfffdffff, RZ, 0xc0, !PT ;  /* 0xfffdffff78787812 */ /* 0x000fe400078ec0ff */
[----:B------:R-:W-:Y:S02]  /*1200*/  SHF.R.S32.HI R29, RZ, 0x1f, R31 ;  /* 0x0000001fff1d7819 */ /* 0x000fe4000001141f */
[----:B------:R-:W-:Y:S01]  /*1210*/  ISETP.GE.U32.AND P1, PT, R31, UR16, PT ;  /* 0x000000101f007c0c */ /* 0x000fe2000bf26070 */
[----:B------:R0:W-:Y:S01]  /*1220*/  @!P2 STL.64 [R1+0x230], R22 ;  /* 0x000230160100a387 */ /* 0x0001e20000100a00 */
[----:B------:R-:W-:-:S02]  /*1230*/  @P2 LOP3.LUT R120, R120, 0x20000, RZ, 0xfc, !PT ;  /* 0x0002000078782812 */ /* 0x000fc400078efcff */
[----:B------:R-:W-:-:S13]  /*1240*/  ISETP.GE.AND.EX P2, PT, R29, UR17, PT, P1 ;  /* 0x000000111d007c0c */ /* 0x000fda000bf46310 */
[----:B------:R-:W1:Y:S08]  /*1250*/  @!P2 LDC.64 R32, c[0x0][0x3f8] ;  /* 0x0000fe00ff20ab82 */ /* 0x000e700000000a00 */
[----:B------:R-:W2:Y:S01]  /*1260*/  @!P2 LDC.64 R34, c[0x0][0x3a0] ;  /* 0x0000e800ff22ab82 */ /* 0x000ea20000000a00 */
[----:B-1----:R-:W-:Y:S01]  /*1270*/  @!P2 IMAD R28, R29, R32, RZ ;  /* 0x000000201d1ca224 */ /* 0x002fe200078e02ff */
        /* <DEDUP_REMOVED lines=8> */
[----:B--2---:R-:W-:-:S04]  /*1300*/  @!P2 IADD3 R28, P1, PT, R31, R34, RZ ;  /* 0x000000221f1ca210 */ /* 0x004fc80007f3e0ff */
[----:B------:R-:W-:Y:S02]  /*1310*/  @!P2 IADD3.X R29, PT, PT, R30, R35, RZ, P1, !PT ;  /* 0x000000231e1da210 */ /* 0x000fe40000ffe4ff */
[----:B------:R-:W-:Y:S02]  /*1320*/  LOP3.LUT R120, R120, 0xfffeffff, RZ, 0xc0, !PT ;  /* 0xfffeffff78787812 */ /* 0x000fe400078ec0ff */
[----:B0-----:R-:W-:-:S04]  /*1330*/  @!P2 IADD3 R22, P1, PT, R31, R32, RZ ;  /* 0x000000201f16a210 */ /* 0x001fc80007f3e0ff */
[----:B------:R-:W-:Y:S02]  /*1340*/  @!P2 IADD3.X R23, PT, PT, R30, R33, RZ, P1, !PT ;  /* 0x000000211e17a210 */ /* 0x000fe40000ffe4ff */
[----:B------:R-:W-:-:S04]  /*1350*/  IADD3 R33, PT, PT, R0, 0x50, RZ ;  /* 0x0000005000217810 */ /* 0x000fc80007ffe0ff */
[----:B------:R-:W-:Y:S02]  /*1360*/  SHF.R.S32.HI R31, RZ, 0x1f, R33 ;  /* 0x0000001fff1f7819 */ /* 0x000fe40000011421 */
[----:B------:R-:W-:Y:S01]  /*1370*/  ISETP.GE.U32.AND P1, PT, R33, UR16, PT ;  /* 0x0000001021007c0c */ /* 0x000fe2000bf26070 */
[----:B------:R0:W-:Y:S01]  /*1380*/  @!P2 STL.64 [R1+0x248], R22 ;  /* 0x000248160100a387 */ /* 0x0001e20000100a00 */
[----:B------:R-:W-:Y:S02]  /*1390*/  @P2 LOP3.LUT R120, R120, 0x10000, RZ, 0xfc, !PT ;  /* 0x0001000078782812 */ /* 0x000fe400078efcff */
        /* <DEDUP_REMOVED lines=9> */
[C---:B------:R-:W-:Y:S02]  /*1430*/  @!P2 SHF.L.U32 R33, R30.reuse, 0x1, RZ ;  /* 0x000000011e21a819 */ /* 0x040fe400000006ff */
[----:B------:R-:W-:Y:S02]  /*1440*/  @!P2 SHF.L.U64.HI R34, R30, 0x1, R31 ;  /* 0x000000011e22a819 */ /* 0x000fe4000001021f */
[----:B--2---:R-:W-:-:S04]  /*1450*/  @!P2 IADD3 R30, P1, PT, R33, R36, RZ ;  /* 0x00000024211ea210 */ /* 0x004fc80007f3e0ff */
[----:B------:R-:W-:Y:S02]  /*1460*/  @!P2 IADD3.X R31, PT, PT, R34, R37, RZ, P1, !PT ;  /* 0x00000025221fa210 */ /* 0x000fe40000ffe4ff */
[----:B------:R-:W1:Y:S01]  /*1470*/  @!P2 LDC.64 R36, c[0x0][0x398] ;  /* 0x0000e600ff24ab82 */ /* 0x000e620000000a00 */
[----:B------:R-:W-:-:S04]  /*1480*/  LOP3.LUT R120, R120, 0xffff7fff, RZ, 0xc0, !PT ;  /* 0xffff7fff78787812 */ /* 0x000fc800078ec0ff */
[----:B------:R-:W-:Y:S02]  /*1490*/  @P2 LOP3.LUT R120, R120, 0x8000, RZ, 0xfc, !PT ;  /* 0x0000800078782812 */ /* 0x000fe400078efcff */
[----:B-1----:R-:W-:-:S04]  /*14a0*/  @!P2 IADD3 R32, P1, PT, R33, R36, RZ ;  /* 0x000000242120a210 */ /* 0x002fc80007f3e0ff */
[----:B------:R-:W-:Y:S02]  /*14b0*/  @!P2 IADD3.X R33, PT, PT, R34, R37, RZ, P1, !PT ;  /* 0x000000252221a210 */ /* 0x000fe40000ffe4ff */
[----:B------:R-:W-:-:S04]  /*14c0*/  IADD3 R37, PT, PT, R0, 0x58, RZ ;  /* 0x0000005800257810 */ /* 0x000fc80007ffe0ff */
[----:B------:R-:W-:Y:S02]  /*14d0*/  SHF.R.S32.HI R35, RZ, 0x1f, R37 ;  /* 0x0000001fff237819 */ /* 0x000fe40000011425 */
[----:B------:R-:W-:-:S04]  /*14e0*/  ISETP.GE.U32.AND P1, PT, R37, UR16, PT ;  /* 0x0000001025007c0c */ /* 0x000fc8000bf26070 */
        /* <DEDUP_REMOVED lines=223> */
[----:B------:R-:W1:Y:S02]  /*22e0*/  @!P2 LDC.64 R80, c[0x0][0x398] ;  /* 0x0000e600ff50ab82 */ /* 0x000e640000000a00 */
[----:B-1----:R-:W-:-:S04]  /*22f0*/  @!P2 IADD3 R76, P1, PT, R77, R80, RZ ;  /* 0x000000504d4ca210 */ /* 0x002fc80007f3e0ff */
[----:B------:R-:W-:Y:S02]  /*2300*/  @!P2 IADD3.X R77, PT, PT, R78, R81, RZ, P1, !PT ;  /* 0x000000514e4da210 */ /* 0x000fe40000ffe4ff */
        /* <DEDUP_REMOVED lines=11> */
[----:B------:R-:W1:Y:S01]  /*23c0*/  @!P3 LDC.64 R84, c[0x0][0x398] ;  /* 0x0000e600ff54bb82 */ /* 0x000e620000000a00 */
[C---:B------:R-:W-:Y:S02]  /*23d0*/  @!P3 SHF.L.U32 R81, R80.reuse, 0x1, RZ ;  /* 0x000000015051b819 */ /* 0x040fe400000006ff */
[----:B------:R-:W-:Y:S02]  /*23e0*/  @!P3 SHF.L.U64.HI R82, R80, 0x1, R83 ;  /* 0x000000015052b819 */ /* 0x000fe40000010253 */
[----:B--2---:R-:W-:Y:S02]  /*23f0*/  @!P3 IADD3 R78, P1, PT, R81, R78, RZ ;  /* 0x0000004e514eb210 */ /* 0x004fe40007f3e0ff */
[----:B------:R-:W-:Y:S02]  /*2400*/  @P6 LOP3.LUT R3, R3, 0x100, RZ, 0xfc, !PT ;  /* 0x0000010003036812 */ /* 0x000fe400078efcff */
[----:B------:R-:W-:-:S02]  /*2410*/  @!P3 IADD3.X R79, PT, PT, R82, R79, RZ, P1, !PT ;  /* 0x0000004f524fb210 */ /* 0x000fc40000ffe4ff */
[----:B------:R-:W-:Y:S02]  /*2420*/  LOP3.LUT R120, R120, 0xffffffef, RZ, 0xc0, !PT ;  /* 0xffffffef78787812 */ /* 0x000fe400078ec0ff */
[----:B------:R-:W-:Y:S02]  /*2430*/  LOP3.LUT R3, R3, 0xffffff7f, RZ, 0xc0, !PT ;  /* 0xffffff7f03037812 */ /* 0x000fe400078ec0ff */
[----:B------:R-:W-:Y:S02]  /*2440*/  @P2 LOP3.LUT R120, R120, 0x10, RZ, 0xfc, !PT ;  /* 0x0000001078782812 */ /* 0x000fe400078efcff */
[----:B-1----:R-:W-:-:S04]  /*2450*/  @!P3 IADD3 R80, P1, PT, R81, R84, RZ ;  /* 0x000000545150b210 */ /* 0x002fc80007f3e0ff */
[----:B------:R-:W-:Y:S02]  /*2460*/  @!P3 IADD3.X R81, PT, PT, R82, R85, RZ, P1, !PT ;  /* 0x000000555251b210 */ /* 0x000fe40000ffe4ff */
[----:B------:R-:W-:Y:S02]  /*2470*/  SHF.R.S32.HI R85, RZ, 0x1f, R87 ;  /* 0x0000001fff557819 */ /* 0x000fe40000011457 */
[----:B------:R-:W-:Y:S02]  /*2480*/  ISETP.GE.U32.AND P1, PT, R87, UR16, PT ;  /* 0x0000001057007c0c */ /* 0x000fe4000bf26070 */
        /* <DEDUP_REMOVED lines=14> */
[----:B------:R-:W-:Y:S02]  /*2570*/  LOP3.LUT R120, R120, 0xfffffff7, RZ, 0xc0, !PT ;  /* 0xfffffff778787812 */ /* 0x000fe400078ec0ff */
[----:B------:R-:W-:-:S02]  /*2580*/  @!P2 IADD3.X R83, PT, PT, R86, R83, RZ, P1, !PT ;  /* 0x000000535653a210 */ /* 0x000fc40000ffe4ff */
[----:B------:R-:W-:-:S04]  /*2590*/  @P3 LOP3.LUT R120, R120, 0x8, RZ, 0xfc, !PT ;  /* 0x0000000878783812 */ /* 0x000fc800078efcff */
[----:B------:R-:W-:Y:S02]  /*25a0*/  LOP3.LUT R120, R120, 0xfffffffb, RZ, 0xc0, !PT ;  /* 0xfffffffb78787812 */ /* 0x000fe400078ec0ff */
        /* <DEDUP_REMOVED lines=17> */
[----:B--2---:R-:W-:-:S04]  /*26c0*/  @!P2 IADD3 R86, P1, PT, R89, R86, RZ ;  /* 0x000000565956a210 */ /* 0x004fc80007f3e0ff */
[----:B------:R-:W-:Y:S02]  /*26d0*/  @!P2 IADD3.X R87, PT, PT, R90, R87, RZ, P1, !PT ;  /* 0x000000575a57a210 */ /* 0x000fe40000ffe4ff */
[----:B-1----:R-:W-:-:S04]  /*26e0*/  @!P2 IADD3 R88, P1, PT, R89, R92, RZ ;  /* 0x0000005c5958a210 */ /* 0x002fc80007f3e0ff */
[----:B------:R-:W-:Y:S02]  /*26f0*/  @!P2 IADD3.X R89, PT, PT, R90, R93, RZ, P1, !PT ;  /* 0x0000005d5a59a210 */ /* 0x000fe40000ffe4ff */
        /* <DEDUP_REMOVED lines=8> */
[----:B------:R-:W-:Y:S02]  /*2780*/  @!P3 IMAD.WIDE.U32 R92, R97, R92, R94 ;  /* 0x0000005c615cb225 */ /* 0x000fe400078e005e */
[----:B------:R-:W1:Y:S03]  /*2790*/  @!P3 LDC.64 R96, c[0x0][0x398] ;  /* 0x0000e600ff60bb82 */ /* 0x000e660000000a00 */
[----:B------:R-:W-:Y:S02]  /*27a0*/  @!P3 IADD3 R95, PT, PT, R93, R99, RZ ;  /* 0x000000635d5fb210 */ /* 0x000fe40007ffe0ff */
[C---:B------:R-:W-:Y:S02]  /*27b0*/  @!P3 SHF.L.U32 R93, R92.reuse, 0x1, RZ ;  /* 0x000000015c5db819 */ /* 0x040fe400000006ff */
[----:B------:R-:W-:Y:S02]  /*27c0*/  @!P3 SHF.L.U64.HI R94, R92, 0x1, R95 ;  /* 0x000000015c5eb819 */ /* 0x000fe4000001025f */
[----:B--2---:R-:W-:-:S04]  /*27d0*/  @!P3 IADD3 R90, P1, PT, R93, R90, RZ ;  /* 0x0000005a5d5ab210 */ /* 0x004fc80007f3e0ff */
[----:B------:R-:W-:Y:S02]  /*27e0*/  @!P3 IADD3.X R91, PT, PT, R94, R91, RZ, P1, !PT ;  /* 0x0000005b5e5bb210 */ /* 0x000fe40000ffe4ff */
[----:B------:R-:W-:Y:S02]  /*27f0*/  LOP3.LUT R120, R120, 0xfffffffd, RZ, 0xc0, !PT ;  /* 0xfffffffd78787812 */ /* 0x000fe400078ec0ff */
[----:B------:R-:W-:Y:S02]  /*2800*/  SHF.R.S32.HI R99, RZ, 0x1f, R101 ;  /* 0x0000001fff637819 */ /* 0x000fe40000011465 */
[----:B-1----:R-:W-:-:S04]  /*2810*/  @!P3 IADD3 R92, P1, PT, R93, R96, RZ ;  /* 0x000000605d5cb210 */ /* 0x002fc80007f3e0ff */
[----:B------:R-:W-:Y:S02]  /*2820*/  @!P3 IADD3.X R93, PT, PT, R94, R97, RZ, P1, !PT ;  /* 0x000000615e5db210 */ /* 0x000fe40000ffe4ff */
        /* <DEDUP_REMOVED lines=13> */
[----:B------:R-:W0:Y:S01]  /*2900*/  @!P2 LDC.64 R96, c[0x0][0x398] ;  /* 0x0000e600ff60ab82 */ /* 0x000e220000000a00 */
[----:B--2---:R-:W-:-:S04]  /*2910*/  @!P2 IADD3 R94, P1, PT, R99, R94, RZ ;  /* 0x0000005e635ea210 */ /* 0x004fc80007f3e0ff */
[----:B------:R-:W-:Y:S02]  /*2920*/  @!P2 IADD3.X R95, PT, PT, R98, R95, RZ, P1, !PT ;  /* 0x0000005f625fa210 */ /* 0x000fe40000ffe4ff */
[----:B------:R-:W-:Y:S02]  /*2930*/  SHF.R.S32.HI R101, RZ, 0x1f, R105 ;  /* 0x0000001fff657819 */ /* 0x000fe40000011469 */
[----:B------:R-:W-:Y:S02]  /*2940*/  @P2 LOP3.LUT R2, R2, 0x80000000, RZ, 0xfc, !PT ;  /* 0x8000000002022812 */ /* 0x000fe400078efcff */
[----:B0-----:R-:W-:-:S04]  /*2950*/  @!P2 IADD3 R22, P1, PT, R99, R96, RZ ;  /* 0x000000606316a210 */ /* 0x001fc80007f3e0ff */
[----:B------:R-:W-:Y:S02]  /*2960*/  @!P2 IADD3.X R23, PT, PT, R98, R97, RZ, P1, !PT ;  /* 0x000000616217a210 */ /* 0x000fe40000ffe4ff */
[----:B------:R-:W-:-:S04]  /*2970*/  ISETP.GE.U32.AND P1, PT, R105, UR16, PT ;  /* 0x0000001069007c0c */ /* 0x000fc8000bf26070 */
[----:B------:R-:W-:-:S13]  /*2980*/  ISETP.GE.AND.EX P2, PT, R101, UR17, PT, P1 ;  /* 0x0000001165007c0c */ /* 0x000fda000bf46310 */
[----:B------:R-:W0:Y:S08]  /*2990*/  @!P2 LDC.64 R98, c[0x0][0x3f8] ;  /* 0x0000fe00ff62ab82 */ /* 0x000e300000000a00 */
[----:B------:R-:W1:Y:S01]  /*29a0*/  @!P2 LDC.64 R96, c[0x0][0x3a0] ;  /* 0x0000e800ff60ab82 */ /* 0x000e620000000a00 */
[----:B0-----:R-:W-:Y:S01]  /*29b0*/  @!P2 IMAD R100, R101, R98, RZ ;  /* 0x000000626564a224 */ /* 0x001fe200078e02ff */
[----:B------:R-:W-:-:S03]  /*29c0*/  @!P2 MOV R101, R7 ;  /* 0x000000070065a202 */ /* 0x000fc60000000f00 */
[----:B------:R-:W-:Y:S01]  /*29d0*/  @!P2 IMAD R103, R105, R99, R100 ;  /* 0x000000636967a224 */ /* 0x000fe200078e0264 */
[----:B------:R-:W-:-:S05]  /*29e0*/  @!P2 MOV R100, R4 ;  /* 0x000000040064a202 */ /* 0x000fca0000000f00 */
[----:B------:R-:W-:Y:S01]  /*29f0*/  @!P2 IMAD.WIDE.U32 R98, R105, R98, R100 ;  /* 0x000000626962a225 */ /* 0x000fe200078e0064 */
[----:B------:R1:W-:Y:S04]  /*2a00*/  STL.64 [R1+0x520], R26 ;  /* 0x0005201a01007387 */ /* 0x0003e80000100a00 */
[----:B------:R-:W-:Y:S02]  /*2a10*/  @!P2 IADD3 R103, PT, PT, R99, R103, RZ ;  /* 0x000000676367a210 */ /* 0x000fe40007ffe0ff */
[C---:B------:R-:W-:Y:S02]  /*2a20*/  @!P2 SHF.L.U32 R99, R98.reuse, 0x1, RZ ;  /* 0x000000016263a819 */ /* 0x040fe400000006ff */
[----:B------:R-:W-:Y:S02]  /*2a30*/  @!P2 SHF.L.U64.HI R98, R98, 0x1, R103 ;  /* 0x000000016262a819 */ /* 0x000fe40000010267 */
[----:B-1----:R-:W-:-:S04]  /*2a40*/  @!P2 IADD3 R26, P1, PT, R99, R96, RZ ;  /* 0x00000060631aa210 */ /* 0x002fc80007f3e0ff */
[----:B------:R-:W-:Y:S02]  /*2a50*/  @!P2 IADD3.X R27, PT, PT, R98, R97, RZ, P1, !PT ;  /* 0x00000061621ba210 */ /* 0x000fe40000ffe4ff */
[----:B------:R-:W0:Y:S01]  /*2a60*/  @!P2 LDC.64 R96, c[0x0][0x398] ;  /* 0x0000e600ff60ab82 */ /* 0x000e220000000a00 */
[----:B------:R0:W-:Y:S01]  /*2a70*/  STL.64 [R1+0x518], R36 ;  /* 0x0005182401007387 */ /* 0x0001e20000100a00 */
[----:B------:R-:W-:Y:S02]  /*2a80*/  IADD3 R103, PT, PT, R0, 0xe0, RZ ;  /* 0x000000e000677810 */ /* 0x000fe40007ffe0ff */
[----:B------:R-:W-:Y:S02]  /*2a90*/  LOP3.LUT R2, R2, 0xbfffffff, RZ, 0xc0, !PT ;  /* 0xbfffffff02027812 */ /* 0x000fe400078ec0ff */
[----:B------:R-:W-:Y:S02]  /*2aa0*/  SHF.R.S32.HI R102, RZ, 0x1f, R103 ;  /* 0x0000001fff667819 */ /* 0x000fe40000011467 */
[----:B------:R-:W-:-:S02]  /*2ab0*/  @P2 LOP3.LUT R2, R2, 0x40000000, RZ, 0xfc, !PT ;  /* 0x4000000002022812 */ /* 0x000fc400078efcff */
[----:B0-----:R-:W-:-:S04]  /*2ac0*/  @!P2 IADD3 R36, P1, PT, R99, R96, RZ ;  /* 0x000000606324a210 */ /* 0x001fc80007f3e0ff */
[----:B------:R-:W-:Y:S02]  /*2ad0*/  @!P2 IADD3.X R37, PT, PT, R98, R97, RZ, P1, !PT ;  /* 0x000000616225a210 */ /* 0x000fe40000ffe4ff */
[----:B------:R-:W-:-:S04]  /*2ae0*/  ISETP.GE.U32.AND P1, PT, R103, UR16, PT ;  /* 0x0000001067007c0c */ /* 0x000fc8000bf26070 */
[----:B------:R-:W-:-:S13]  /*2af0*/  ISETP.GE.AND.EX P2, PT, R102, UR17, PT, P1 ;  /* 0x0000001166007c0c */ /* 0x000fda000bf46310 */
[----:B------:R-:W0:Y:S08]  /*2b00*/  @!P2 LDC.64 R98, c[0x0][0x3f8] ;  /* 0x0000fe00ff62ab82 */ /* 0x000e300000000a00 */
[----:B------:R-:W1:Y:S01]  /*2b10*/  @!P2 LDC.64 R96, c[0x0][0x3a0] ;  /* 0x0000e800ff60ab82 */ /* 0x000e620000000a00 */
[----:B------:R-:W-:Y:S02]  /*2b20*/  @!P2 MOV R100, R4 ;  /* 0x000000040064a202 */ /* 0x000fe40000000f00 */
[----:B------:R-:W-:Y:S01]  /*2b30*/  @!P2 MOV R101, R7 ;  /* 0x000000070065a202 */ /* 0x000fe20000000f00 */
[----:B0-----:R-:W-:-:S04]  /*2b40*/  @!P2 IMAD R102, R102, R98, RZ ;  /* 0x000000626666a224 */ /* 0x001fc800078e02ff */
[C---:B------:R-:W-:Y:S02]  /*2b50*/  @!P2 IMAD R102, R103.reuse, R99, R102 ;  /* 0x000000636766a224 */ /* 0x040fe400078e0266 */
[----:B------:R-:W-:Y:S01]  /*2b60*/  @!P2 IMAD.WIDE.U32 R98, R103, R98, R100 ;  /* 0x000000626762a225 */ /* 0x000fe200078e0064 */
[----:B------:R1:W-:Y:S04]  /*2b70*/  STL.64 [R1+0x510], R40 ;  /* 0x0005102801007387 */ /* 0x0003e80000100a00 */
[----:B------:R-:W-:Y:S02]  /*2b80*/  @!P2 IADD3 R102, PT, PT, R99, R102, RZ ;  /* 0x000000666366a210 */ /* 0x000fe40007ffe0ff */
[C---:B------:R-:W-:Y:S02]  /*2b90*/  @!P2 SHF.L.U32 R99, R98.reuse, 0x1, RZ ;  /* 0x000000016263a819 */ /* 0x040fe400000006ff */
[----:B------:R-:W-:-:S02]  /*2ba0*/  @!P2 SHF.L.U64.HI R98, R98, 0x1, R102 ;  /* 0x000000016262a819 */ /* 0x000fc40000010266 */
[----:B-1----:R-:W-:-:S04]  /*2bb0*/  @!P2 IADD3 R40, P1, PT, R99, R96, RZ ;  /* 0x000000606328a210 */ /* 0x002fc80007f3e0ff */
[----:B------:R-:W-:Y:S02]  /*2bc0*/  @!P2 IADD3.X R41, PT, PT, R98, R97, RZ, P1, !PT ;  /* 0x000000616229a210 */ /* 0x000fe40000ffe4ff */
[----:B------:R-:W0:Y:S01]  /*2bd0*/  @!P2 LDC.64 R96, c[0x0][0x398] ;  /* 0x0000e600ff60ab82 */ /* 0x000e220000000a00 */
[----:B------:R0:W-:Y:S01]  /*2be0*/  STL.64 [R1+0x508], R48 ;  /* 0x0005083001007387 */ /* 0x0001e20000100a00 */
[----:B------:R-:W-:-:S04]  /*2bf0*/  IADD3 R102, PT, PT, R0, 0xe8, RZ ;  /* 0x000000e800667810 */ /* 0x000fc80007ffe0ff */
[----:B------:R-:W-:Y:S02]  /*2c00*/  SHF.R.S32.HI R100, RZ, 0x1f, R102 ;  /* 0x0000001fff647819 */ /* 0x000fe40000011466 */
[----:B0-----:R-:W-:-:S04]  /*2c10*/  @!P2 IADD3 R48, P1, PT, R99, R96, RZ ;  /* 0x000000606330a210 */ /* 0x001fc80007f3e0ff */
[----:B------:R-:W-:Y:S02]  /*2c20*/  @!P2 IADD3.X R49, PT, PT, R98, R97, RZ, P1, !PT ;  /* 0x000000616231a210 */ /* 0x000fe40000ffe4ff */
[----:B------:R-:W-:-:S04]  /*2c30*/  ISETP.GE.U32.AND P1, PT, R102, UR16, PT ;  /* 0x0000001066007c0c */ /* 0x000fc8000bf26070 */
[----:B------:R-:W-:-:S13]  /*2c40*/  ISETP.GE.AND.EX P4, PT, R100, UR17, PT, P1 ;  /* 0x0000001164007c0c */ /* 0x000fda000bf86310 */
[----:B------:R-:W0:Y:S01]  /*2c50*/  @!P4 LDC.64 R98, c[0x0][0x3f8] ;  /* 0x0000fe00ff62cb82 */ /* 0x000e220000000a00 */
[----:B------:R-:W-:-:S07]  /*2c60*/  @!P4 MOV R101, R7 ;  /* 0x000000070065c202 */ /* 0x000fce0000000f00 */
[----:B------:R-:W1:Y:S01]  /*2c70*/  @!P4 LDC.64 R96, c[0x0][0x3a0] ;  /* 0x0000e800ff60cb82 */ /* 0x000e620000000a00 */
[----:B0-----:R-:W-:-:S04]  /*2c80*/  @!P4 IMAD R100, R100, R98, RZ ;  /* 0x000000626464c224 */ /* 0x001fc800078e02ff */
[----:B------:R-:W-:Y:S01]  /*2c90*/  @!P4 IMAD R99, R102, R99, R100 ;  /* 0x000000636663c224 */ /* 0x000fe200078e0264 */
[----:B------:R-:W-:-:S05]  /*2ca0*/  @!P4 MOV R100, R4 ;  /* 0x000000040064c202 */ /* 0x000fca0000000f00 */
[----:B------:R-:W-:-:S05]  /*2cb0*/  @!P4 IMAD.WIDE.U32 R100, R102, R98, R100 ;  /* 0x000000626664c225 */ /* 0x000fca00078e0064 */
[----:B------:R-:W-:Y:S02]  /*2cc0*/  @!P4 IADD3 R99, PT, PT, R101, R99, RZ ;  /* 0x000000636563c210 */ /* 0x000fe40007ffe0ff */
[C---:B------:R-:W-:Y:S02]  /*2cd0*/  @!P4 SHF.L.U32 R101, R100.reuse, 0x1, RZ ;  /* 0x000000016465c819 */ /* 0x040fe400000006ff */
[----:B------:R-:W-:Y:S02]  /*2ce0*/  @!P4 SHF.L.U64.HI R100, R100, 0x1, R99 ;  /* 0x000000016464c819 */ /* 0x000fe40000010263 */
[----:B------:R-:W0:Y:S01]  /*2cf0*/  @!P4 LDC.64 R98, c[0x0][0x398] ;  /* 0x0000e600ff62cb82 */ /* 0x000e220000000a00 */
        /* <DEDUP_REMOVED lines=20> */
[----:B-1----:R-:W-:Y:S02]  /*2e40*/  @!P2 IADD3 R100, P1, PT, R105, R100, RZ ;  /* 0x000000646964a210 */ /* 0x002fe40007f3e0ff */
[----:B------:R-:W-:Y:S02]  /*2e50*/  LOP3.LUT R2, R2, 0xefffffff, RZ, 0xc0, !PT ;  /* 0xefffffff02027812 */ /* 0x000fe400078ec0ff */
[----:B------:R-:W-:-:S02]  /*2e60*/  @!P2 IADD3.X R101, PT, PT, R104, R101, RZ, P1, !PT ;  /* 0x000000656865a210 */ /* 0x000fc40000ffe4ff */
[----:B------:R-:W-:Y:S02]  /*2e70*/  @P4 LOP3.LUT R2, R2, 0x10000000, RZ, 0xfc, !PT ;  /* 0x1000000002024812 */ /* 0x000fe400078efcff */
[----:B------:R-:W-:Y:S02]  /*2e80*/  SHF.R.S32.HI R108, RZ, 0x1f, R110 ;  /* 0x0000001fff6c7819 */ /* 0x000fe4000001146e */
[----:B------:R-:W-:-:S04]  /*2e90*/  LOP3.LUT R2, R2, 0xf7ffffff, RZ, 0xc0, !PT ;  /* 0xf7ffffff02027812 */ /* 0x000fc800078ec0ff */
        /* <DEDUP_REMOVED lines=60> */
[----:B0-----:R-:W-:-:S04]  /*3260*/  @!P2 IADD3 R114, P1, PT, R117, R114, RZ ;  /* 0x000000727572a210 */ /* 0x001fc80007f3e0ff */
[----:B------:R-:W-:Y:S02]  /*3270*/  @!P2 IADD3.X R115, PT, PT, R116, R115, RZ, P1, !PT ;  /* 0x000000737473a210 */ /* 0x000fe40000ffe4ff */
[----:B------:R-:W-:Y:S02]  /*3280*/  SHF.R.S32.HI R116, RZ, 0x1f, R121 ;  /* 0x0000001fff747819 */ /* 0x000fe40000011479 */
[----:B------:R-:W-:-:S04]  /*3290*/  ISETP.GE.U32.AND P1, PT, R121, UR16, PT ;  /* 0x0000001079007c0c */ /* 0x000fc8000bf26070 */
[----:B------:R-:W-:-:S13]  /*32a0*/  ISETP.GE.AND.EX P2, PT, R116, UR17, PT, P1 ;  /* 0x0000001174007c0c */ /* 0x000fda000bf46310 */
[----:B------:R-:W0:Y:S01]  /*32b0*/  @!P2 LDC.64 R118, c[0x0][0x3f8] ;  /* 0x0000fe00ff76ab82 */ /* 0x000e220000000a00 */
[----:B------:R1:W-:Y:S01]  /*32c0*/  STL [R1+0x530], R9 ;  /* 0x0005300901007387 */ /* 0x0003e20000100800 */
[----:B------:R-:W-:Y:S01]  /*32d0*/  @!P2 MOV R117, R7 ;  /* 0x000000070075a202 */ /* 0x000fe20000000f00 */
[----:B0-----:R-:W-:-:S04]  /*32e0*/  @!P2 IMAD R116, R116, R118, RZ ;  /* 0x000000767474a224 */ /* 0x001fc800078e02ff */
[----:B-1----:R-:W-:Y:S01]  /*32f0*/  @!P2 IMAD R9, R121, R119, R116 ;  /* 0x000000777909a224 */ /* 0x002fe200078e0274 */
[----:B------:R-:W-:-:S05]  /*3300*/  @!P2 MOV R116, R4 ;  /* 0x000000040074a202 */ /* 0x000fca0000000f00 */
[----:B------:R-:W-:Y:S02]  /*3310*/  @!P2 IMAD.WIDE.U32 R118, R121, R118, R116 ;  /* 0x000000767976a225 */ /* 0x000fe400078e0074 */
[----:B------:R-:W0:Y:S03]  /*3320*/  @!P2 LDC.64 R116, c[0x0][0x3a0] ;  /* 0x0000e800ff74ab82 */ /* 0x000e260000000a00 */
[----:B------:R-:W-:Y:S02]  /*3330*/  @!P2 IADD3 R121, PT, PT, R119, R9, RZ ;  /* 0x000000097779a210 */ /* 0x000fe40007ffe0ff */
[C---:B------:R-:W-:Y:S02]  /*3340*/  @!P2 SHF.L.U32 R9, R118.reuse, 0x1, RZ ;  /* 0x000000017609a819 */ /* 0x040fe400000006ff */
[----:B------:R-:W-:Y:S02]  /*3350*/  @!P2 SHF.L.U64.HI R121, R118, 0x1, R121 ;  /* 0x000000017679a819 */ /* 0x000fe40000010279 */
[----:B------:R-:W1:Y:S01]  /*3360*/  @!P2 LDC.64 R118, c[0x0][0x398] ;  /* 0x0000e600ff76ab82 */ /* 0x000e620000000a00 */
[----:B0-----:R-:W-:-:S04]  /*3370*/  @!P2 IADD3 R116, P1, PT, R9, R116, RZ ;  /* 0x000000740974a210 */ /* 0x001fc80007f3e0ff */
[----:B------:R-:W-:Y:S02]  /*3380*/  @!P2 IADD3.X R117, PT, PT, R121, R117, RZ, P1, !PT ;  /* 0x000000757975a210 */ /* 0x000fe40000ffe4ff */
[----:B-1----:R-:W-:Y:S02]  /*3390*/  @!P2 IADD3 R118, P1, PT, R9, R118, RZ ;  /* 0x000000760976a210 */ /* 0x002fe40007f3e0ff */
[----:B------:R-:W2:Y:S02]  /*33a0*/  LDL.LU R9, [R1+0x530] ;  /* 0x0005300001097983 */ /* 0x000ea40000300800 */
[----:B------:R-:W-:Y:S01]  /*33b0*/  @!P2 IADD3.X R119, PT, PT, R121, R119, RZ, P1, !PT ;  /* 0x000000777977a210 */ /* 0x000fe20000ffe4ff */
[----:B------:R-:W-:-:S06]  /*33c0*/  HFMA2 R121, -RZ, RZ, 0, 0 ;  /* 0x00000000ff797431 */ /* 0x000fcc00000001ff */
[----:B--2---:R0:W2:Y:S02]  /*33d0*/  @!P0 LDG.E R121, desc[UR10][R8.64] ;  /* 0x0000000a08798981 */ /* 0x0040a4000c1e1900 */
[----:B0-----:R-:W-:-:S06]  /*33e0*/  MOV R9, RZ ;  /* 0x000000ff00097202 */ /* 0x001fcc0000000f00 */
[----:B------:R-:W3:Y:S01]  /*33f0*/  @!P0 LDG.E R9, desc[UR10][R10.64] ;  /* 0x0000000a0a098981 */ /* 0x000ee2000c1e1900 */
[----:B------:R-:W-:Y:S02]  /*3400*/  LOP3.LUT R120, R120, 0xfffffffe, RZ, 0xc0, !PT ;  /* 0xfffffffe78787812 */ /* 0x000fe400078ec0ff */
[----:B------:R-:W-:Y:S02]  /*3410*/  LOP3.LUT R3, R3, 0xffffffbf, RZ, 0xc0, !PT ;  /* 0xffffffbf03037812 */ /* 0x000fe400078ec0ff */
[----:B------:R-:W-:Y:S02]  /*3420*/  @P3 LOP3.LUT R120, R120, 0x1, RZ, 0xfc, !PT ;  /* 0x0000000178783812 */ /* 0x000fe400078efcff */
[----:B------:R-:W-:Y:S02]  /*3430*/  @P3 LOP3.LUT R3, R3, 0x40, RZ, 0xfc, !PT ;  /* 0x0000004003033812 */ /* 0x000fe400078efcff */
[----:B------:R-:W-:Y:S01]  /*3440*/  LOP3.LUT P3, RZ, R120, 0x1000000, RZ, 0xc0, !PT ;  /* 0x0100000078ff7812 */ /* 0x000fe2000786c0ff */
[----:B---3--:R0:W-:Y:S02]  /*3450*/  STL [R1+0x334], R9 ;  /* 0x0003340901007387 */ /* 0x0081e40000100800 */
[----:B0-----:R-:W-:-:S10]  /*3460*/  HFMA2 R9, -RZ, RZ, 0, 0 ;  /* 0x00000000ff097431 */ /* 0x001fd400000001ff */
[----:B------:R0:W3:Y:S04]  /*3470*/  @!P3 LDG.E R9, desc[UR10][R12.64] ;  /* 0x0000000a0c09b981 */ /* 0x0000e8000c1e1900 */
[----:B--2---:R1:W-:Y:S02]  /*3480*/  STL [R1+0x338], R121 ;  /* 0x0003387901007387 */ /* 0x0043e40000100800 */
[----:B-1----:R-:W-:-:S04]  /*3490*/  IADD3 R121, PT, PT, R0, 0x118, RZ ;  /* 0x0000011800797810 */ /* 0x002fc80007ffe0ff */
[----:B------:R-:W-:Y:S02]  /*34a0*/  SHF.R.S32.HI R8, RZ, 0x1f, R121 ;  /* 0x0000001fff087819 */ /* 0x000fe40000011479 */
[----:B------:R-:W-:-:S04]  /*34b0*/  ISETP.GE.U32.AND P1, PT, R121, UR16, PT ;  /* 0x0000001079007c0c */ /* 0x000fc8000bf26070 */
[----:B------:R-:W-:-:S13]  /*34c0*/  ISETP.GE.AND.EX P5, PT, R8, UR17, PT, P1 ;  /* 0x0000001108007c0c */ /* 0x000fda000bfa6310 */
[----:B------:R-:W1:Y:S02]  /*34d0*/  @!P5 LDC.64 R10, c[0x0][0x3f8] ;  /* 0x0000fe00ff0adb82 */ /* 0x000e640000000a00 */
[----:B-1----:R-:W-:-:S04]  /*34e0*/  @!P5 IMAD R8, R8, R10, RZ ;  /* 0x0000000a0808d224 */ /* 0x002fc800078e02ff */
[----:B0-----:R-:W-:Y:S01]  /*34f0*/  @!P5 IMAD R13, R121, R11, R8 ;  /* 0x0000000b790dd224 */ /* 0x001fe200078e0208 */
[----:B------:R-:W-:Y:S02]  /*3500*/  @!P5 MOV R8, R4 ;  /* 0x000000040008d202 */ /* 0x000fe40000000f00 */
[----:B------:R-:W-:Y:S01]  /*3510*/  LOP3.LUT P6, RZ, R120, 0x800000, RZ, 0xc0, !PT ;  /* 0x0080000078ff7812 */ /* 0x000fe200078cc0ff */
[----:B---3--:R0:W-:Y:S02]  /*3520*/  STL [R1+0x330], R9 ;  /* 0x0003300901007387 */ /* 0x0081e40000100800 */
[----:B0-----:R-:W-:-:S03]  /*3530*/  @!P5 MOV R9, R7 ;  /* 0x000000070009d202 */ /* 0x001fc60000000f00 */
[----:B------:R-:W-:-:S03]  /*3540*/  @!P5 IMAD.WIDE.U32 R10, R121, R10, R8 ;  /* 0x0000000a790ad225 */ /* 0x000fc600078e0008 */
[----:B------:R-:W0:Y:S02]  /*3550*/  @!P5 LDC.64 R8, c[0x0][0x3a0] ;  /* 0x0000e800ff08db82 */ /* 0x000e240000000a00 */
[----:B------:R-:W-:Y:S02]  /*3560*/  @!P5 IADD3 R13, PT, PT, R11, R13, RZ ;  /* 0x0000000d0b0dd210 */ /* 0x000fe40007ffe0ff */
[C---:B------:R-:W-:Y:S02]  /*3570*/  @!P5 SHF.L.U32 R12, R10.reuse, 0x1, RZ ;  /* 0x000000010a0cd819 */ /* 0x040fe400000006ff */
[----:B------:R-:W-:Y:S02]  /*3580*/  @!P5 SHF.L.U64.HI R13, R10, 0x1, R13 ;  /* 0x000000010a0dd819 */ /* 0x000fe4000001020d */
[----:B------:R-:W1:Y:S01]  /*3590*/  @!P5 LDC.64 R10, c[0x0][0x398] ;  /* 0x0000e600ff0adb82 */ /* 0x000e620000000a00 */
[----:B0-----:R-:W-:-:S04]  /*35a0*/  @!P5 IADD3 R8, P1, PT, R12, R8, RZ ;  /* 0x000000080c08d210 */ /* 0x001fc80007f3e0ff */
[----:B------:R-:W-:Y:S02]  /*35b0*/  @!P5 IADD3.X R9, PT, PT, R13, R9, RZ, P1, !PT ;  /* 0x000000090d09d210 */ /* 0x000fe40000ffe4ff */
[----:B-1----:R-:W-:-:S04]  /*35c0*/  @!P5 IADD3 R10, P1, PT, R12, R10, RZ ;  /* 0x0000000a0c0ad210 */ /* 0x002fc80007f3e0ff */
[----:B------:R-:W-:Y:S02]  /*35d0*/  @!P5 IADD3.X R11, PT, PT, R13, R11, RZ, P1, !PT ;  /* 0x0000000b0d0bd210 */ /* 0x000fe40000ffe4ff */
[----:B------:R-:W-:-:S06]  /*35e0*/  CS2R R12, SRZ ;  /* 0x00000000000c7805 */ /* 0x000fcc000001ff00 */
[----:B------:R-:W2:Y:S01]  /*35f0*/  @!P6 LDG.E R13, desc[UR10][R14.64] ;  /* 0x0000000a0e0de981 */ /* 0x000ea2000c1e1900 */
[----:B------:R-:W-:-:S03]  /*3600*/  HFMA2 R121, -RZ, RZ, 0, 0 ;  /* 0x00000000ff797431 */ /* 0x000fc600000001ff */
[----:B------:R-:W3:Y:S04]  /*3610*/  @!P6 LDG.E R12, desc[UR10][R122.64] ;  /* 0x0000000a7a0ce981 */ /* 0x000ee8000c1e1900 */
[----:B------:R-:W4:Y:S01]  /*3620*/  @!P3 LDG.E R121, desc[UR10][R124.64] ;  /* 0x0000000a7c79b981 */ /* 0x000f22000c1e1900 */
[----:B------:R-:W-:-:S03]  /*3630*/  LOP3.LUT R2, R2, 0xff7fffff, RZ, 0xc0, !PT ;  /* 0xff7fffff02027812 */ /* 0x000fc600078ec0ff */
[----:B------:R-:W3:Y:S01]  /*3640*/  LDL.LU.64 R122, [R1+0x210] ;  /* 0x00021000017a7983 */ /* 0x000ee20000300a00 */
[----:B------:R-:W-:Y:S02]  /*3650*/  @P2 LOP3.LUT R2, R2, 0x800000, RZ, 0xfc, !PT ;  /* 0x0080000002022812 */ /* 0x000fe400078efcff */
[----:B------:R-:W-:Y:S01]  /*3660*/  LOP3.LUT P2, RZ, R120, 0x400000, RZ, 0xc0, !PT ;  /* 0x0040000078ff7812 */ /* 0x000fe2000784c0ff */
[----:B--2---:R0:W-:Y:S02]  /*3670*/  STL [R1+0x324], R13 ;  /* 0x0003240d01007387 */ /* 0x0041e40000100800 */
[----:B0-----:R-:W-:-:S10]  /*3680*/  MOV R13, RZ ;  /* 0x000000ff000d7202 */ /* 0x001fd40000000f00 */
[----:B------:R0:W2:Y:S04]  /*3690*/  @!P2 LDG.E R13, desc[UR10][R16.64] ;  /* 0x0000000a100da981 */ /* 0x0000a8000c1e1900 */
[----:B----4-:R1:W-:Y:S04]  /*36a0*/  STL [R1+0x32c], R121 ;  /* 0x00032c7901007387 */ /* 0x0103e80000100800 */
[----:B---3--:R3:W-:Y:S01]  /*36b0*/  STL [R1+0x328], R12 ;  /* 0x0003280c01007387 */ /* 0x0087e20000100800 */
[----:B-1----:R-:W-:-:S04]  /*36c0*/  IADD3 R121, PT, PT, R0, 0x120, RZ ;  /* 0x0000012000797810 */ /* 0x002fc80007ffe0ff */
[----:B---3--:R-:W-:Y:S02]  /*36d0*/  SHF.R.S32.HI R12, RZ, 0x1f, R121 ;  /* 0x0000001fff0c7819 */ /* 0x008fe40000011479 */
[----:B------:R-:W-:-:S04]  /*36e0*/  ISETP.GE.U32.AND P1, PT, R121, UR16, PT ;  /* 0x0000001079007c0c */ /* 0x000fc8000bf26070 */
[----:B------:R-:W-:-:S13]  /*36f0*/  ISETP.GE.AND.EX P3, PT, R12, UR17, PT, P1 ;  /* 0x000000110c007c0c */ /* 0x000fda000bf66310 */
[----:B------:R-:W1:Y:S02]  /*3700*/  @!P3 LDC.64 R14, c[0x0][0x3f8] ;  /* 0x0000fe00ff0ebb82 */ /* 0x000e640000000a00 */
[----:B-1----:R-:W-:-:S04]  /*3710*/  @!P3 IMAD R12, R12, R14, RZ ;  /* 0x0000000e0c0cb224 */ /* 0x002fc800078e02ff */
[----:B0-----:R-:W-:Y:S01]  /*3720*/  @!P3 IMAD R17, R121, R15, R12 ;  /* 0x0000000f7911b224 */ /* 0x001fe200078e020c */
[----:B------:R-:W-:Y:S01]  /*3730*/  @!P3 MOV R12, R4 ;  /* 0x00000004000cb202 */ /* 0x000fe20000000f00 */
[----:B--2---:R0:W-:Y:S02]  /*3740*/  STL [R1+0x29c], R13 ;  /* 0x00029c0d01007387 */ /* 0x0041e40000100800 */
        /* <DEDUP_REMOVED lines=11> */
[----:B------:R-:W2:Y:S01]  /*3800*/  LDL.LU.64 R16, [R1+0x218] ;  /* 0x0002180001107983 */ /* 0x000ea20000300a00 */
[----:B------:R-:W-:-:S04]  /*3810*/  LOP3.LUT R3, R3, 0xfffffffe, RZ, 0xc0, !PT ;  /* 0xfffffffe03037812 */ /* 0x000fc800078ec0ff */
[----:B------:R-:W-:Y:S02]  /*3820*/  @P0 LOP3.LUT R3, R3, 0x1, RZ, 0xfc, !PT ;  /* 0x0000000103030812 */ /* 0x000fe400078efcff */
[----:B------:R-:W-:Y:S02]  /*3830*/  LOP3.LUT R2, R2, 0xffbfffff, RZ, 0xc0, !PT ;  /* 0xffbfffff02027812 */ /* 0x000fe400078ec0ff */
[----:B------:R-:W-:Y:S02]  /*3840*/  LOP3.LUT R3, R3, 0xffffffdf, RZ, 0xc0, !PT ;  /* 0xffffffdf03037812 */ /* 0x000fe400078ec0ff */
[----:B------:R-:W-:Y:S01]  /*3850*/  MOV R124, R22 ;  /* 0x00000016007c7202 */ /* 0x000fe20000000f00 */
[----:B------:R-:W-:Y:S01]  /*3860*/  HFMA2 R22, -RZ, RZ, 0, 0 ;  /* 0x00000000ff167431 */ /* 0x000fe200000001ff */
[----:B------:R-:W-:Y:S02]  /*3870*/  @P5 LOP3.LUT R2, R2, 0x400000, RZ, 0xfc, !PT ;  /* 0x0040000002025812 */ /* 0x000fe400078efcff */
[----:B------:R-:W-:-:S02]  /*3880*/  @P5 LOP3.LUT R3, R3, 0x20, RZ, 0xfc, !PT ;  /* 0x0000002003035812 */ /* 0x000fc400078efcff */
[----:B------:R-:W-:Y:S01]  /*3890*/  LOP3.LUT P5, RZ, R120, 0x200000, RZ, 0xc0, !PT ;  /* 0x0020000078ff7812 */ /* 0x000fe200078ac0ff */
[----:B--2---:R0:W2:Y:S02]  /*38a0*/  @!P2 LDG.E R22, desc[UR10][R16.64] ;  /* 0x0000000a1016a981 */ /* 0x0040a4000c1e1900 */
[----:B0-----:R-:W-:-:S10]  /*38b0*/  MOV R16, RZ ;  /* 0x000000ff00107202 */ /* 0x001fd40000000f00 */
[----:B------:R-:W3:Y:S04]  /*38c0*/  @!P5 LDG.E R16, desc[UR10][R122.64] ;  /* 0x0000000a7a10d981 */ /* 0x000ee8000c1e1900 */
[----:B---3--:R0:W-:Y:S02]  /*38d0*/  STL [R1+0x31c], R16 ;  /* 0x00031c1001007387 */ /* 0x0081e40000100800 */
[----:B0-----:R-:W-:-:S06]  /*38e0*/  HFMA2 R16, -RZ, RZ, 0, 0 ;  /* 0x00000000ff107431 */ /* 0x001fcc00000001ff */
[----:B------:R-:W3:Y:S01]  /*38f0*/  @!P5 LDG.E R16, desc[UR10][R18.64] ;  /* 0x0000000a1210d981 */ /* 0x000ee2000c1e1900 */
[----:B------:R-:W-:Y:S02]  /*3900*/  LOP3.LUT P0, RZ, R120, 0x100000, RZ, 0xc0, !PT ;  /* 0x0010000078ff7812 */ /* 0x000fe4000780c0ff */
[----:B------:R-:W-:Y:S01]  /*3910*/  MOV R125, R23 ;  /* 0x00000017007d7202 */ /* 0x000fe20000000f00 */
[----:B--2---:R0:W-:Y:S04]  /*3920*/  STL [R1+0x320], R22 ;  /* 0x0003201601007387 */ /* 0x0041e80000100800 */
[----:B0-----:R-:W2:Y:S04]  /*3930*/  LDL.LU.64 R22, [R1+0x228] ;  /* 0x0002280001167983 */ /* 0x001ea80000300a00 */
[----:B---3--:R0:W-:Y:S02]  /*3940*/  STL [R1+0x318], R16 ;  /* 0x0003181001007387 */ /* 0x0081e40000100800 */
[----:B0-----:R-:W-:-:S06]  /*3950*/  MOV R16, RZ ;  /* 0x000000ff00107202 */ /* 0x001fcc0000000f00 */
[----:B------:R-:W3:Y:S01]  /*3960*/  @!P0 LDG.E R16, desc[UR10][R20.64] ;  /* 0x0000000a14108981 */ /* 0x000ee2000c1e1900 */
[----:B------:R-:W-:-:S04]  /*3970*/  IADD3 R121, PT, PT, R0, 0x128, RZ ;  /* 0x0000012800797810 */ /* 0x000fc80007ffe0ff */
[----:B------:R-:W-:Y:S02]  /*3980*/  SHF.R.S32.HI R122, RZ, 0x1f, R121 ;  /* 0x0000001fff7a7819 */ /* 0x000fe40000011479 */
[----:B------:R-:W-:-:S04]  /*3990*/  ISETP.GE.U32.AND P1, PT, R121, UR16, PT ;  /* 0x0000001079007c0c */ /* 0x000fc8000bf26070 */
[----:B------:R-:W-:-:S13]  /*39a0*/  ISETP.GE.AND.EX P2, PT, R122, UR17, PT, P1 ;  /* 0x000000117a007c0c */ /* 0x000fda000bf46310 */
[----:B------:R-:W-:Y:S01]  /*39b0*/  @!P2 MOV R19, R7 ;  /* 0x000000070013a202 */ /* 0x000fe20000000f00 */
[----:B---3--:R0:W-:Y:S02]  /*39c0*/  STL [R1+0x314], R16 ;  /* 0x0003141001007387 */ /* 0x0081e40000100800 */
[----:B0-----:R-:W0:Y:S02]  /*39d0*/  @!P2 LDC.64 R16, c[0x0][0x3f8] ;  /* 0x0000fe00ff10ab82 */ /* 0x001e240000000a00 */
[----:B0-----:R-:W-:Y:S02]  /*39e0*/  @!P2 IMAD R18, R122, R16, RZ ;  /* 0x000000107a12a224 */ /* 0x001fe400078e02ff */
[----:B------:R-:W3:Y:S02]  /*39f0*/  LDL.64 R122, [R1+0x220] ;  /* 0x00022000017a7983 */ /* 0x000ee40000100a00 */
[----:B------:R-:W-:Y:S01]  /*3a00*/  @!P2 IMAD R21, R121, R17, R18 ;  /* 0x000000117915a224 */ /* 0x000fe200078e0212 */
        /* <DEDUP_REMOVED lines=10> */
[----:B------:R-:W-:Y:S01]  /*3ab0*/  MOV R20, R26 ;  /* 0x0000001a00147202 */ /* 0x000fe20000000f00 */
[----:B------:R-:W-:-:S06]  /*3ac0*/  HFMA2 R26, -RZ, RZ, 0, 0 ;  /* 0x00000000ff1a7431 */ /* 0x000fcc00000001ff */
[----:B--2---:R-:W2:Y:S04]  /*3ad0*/  @!P0 LDG.E R26, desc[UR10][R22.64] ;  /* 0x0000000a161a8981 */ /* 0x004ea8000c1e1900 */
[----:B------:R-:W4:Y:S01]  /*3ae0*/  LDL.LU.64 R22, [R1+0x528] ;  /* 0x0005280001167983 */ /* 0x000f220000300a00 */
[----:B------:R-:W-:-:S04]  /*3af0*/  LOP3.LUT R2, R2, 0xffdfffff, RZ, 0xc0, !PT ;  /* 0xffdfffff02027812 */ /* 0x000fc800078ec0ff */
[----:B------:R-:W-:Y:S02]  /*3b00*/  @P3 LOP3.LUT R2, R2, 0x200000, RZ, 0xfc, !PT ;  /* 0x0020000002023812 */ /* 0x000fe400078efcff */
[----:B------:R-:W-:Y:S02]  /*3b10*/  LOP3.LUT P3, RZ, R120, 0x80000, RZ, 0xc0, !PT ;  /* 0x0008000078ff7812 */ /* 0x000fe4000786c0ff */
[----:B------:R-:W-:Y:S01]  /*3b20*/  LOP3.LUT P6, RZ, R3, 0x100, RZ, 0xc0, !PT ;  /* 0x0000010003ff7812 */ /* 0x000fe200078cc0ff */
[----:B--2---:R0:W-:Y:S02]  /*3b30*/  STL [R1+0x310], R26 ;  /* 0x0003101a01007387 */ /* 0x0041e40000100800 */
[----:B0-----:R-:W-:-:S08]  /*3b40*/  MOV R26, RZ ;  /* 0x000000ff001a7202 */ /* 0x001fd00000000f00 */
[----:B---3--:R0:W2:Y:S02]  /*3b50*/  @!P3 LDG.E R26, desc[UR10][R122.64] ;  /* 0x0000000a7a1ab981 */ /* 0x0080a4000c1e1900 */
[----:B0-----:R-:W-:-:S06]  /*3b60*/  HFMA2 R123, -RZ, RZ, 0, 0 ;  /* 0x00000000ff7b7431 */ /* 0x001fcc00000001ff */
[----:B----4-:R0:W3:Y:S02]  /*3b70*/  @!P3 LDG.E R123, desc[UR10][R22.64] ;  /* 0x0000000a167bb981 */ /* 0x0100e4000c1e1900 */
[----:B0-----:R-:W-:Y:S01]  /*3b80*/  MOV R22, R20 ;  /* 0x0000001400167202 */ /* 0x001fe20000000f00 */
[----:B------:R-:W-:-:S06]  /*3b90*/  HFMA2 R20, -RZ, RZ, 0, 0 ;  /* 0x00000000ff147431 */ /* 0x000fcc00000001ff */
[----:B------:R-:W4:Y:S01]  /*3ba0*/  @!P6 LDG.E R20, desc[UR10][R24.64] ;  /* 0x0000000a1814e981 */ /* 0x000f22000c1e1900 */
[----:B------:R-:W-:Y:S02]  /*3bb0*/  IADD3 R121, PT, PT, R0, 0x130, RZ ;  /* 0x0000013000797810 */ /* 0x000fe40007ffe0ff */
[----:B------:R-:W-:Y:S02]  /*3bc0*/  @!P2 IADD3.X R19, PT, PT, R21, R19, RZ, P1, !PT ;  /* 0x000000131513a210 */ /* 0x000fe40000ffe4ff */
[----:B------:R-:W-:Y:S02]  /*3bd0*/  SHF.R.S32.HI R122, RZ, 0x1f, R121 ;  /* 0x0000001fff7a7819 */ /* 0x000fe40000011479 */
[----:B------:R-:W-:-:S04]  /*3be0*/  ISETP.GE.U32.AND P1, PT, R121, UR16, PT ;  /* 0x0000001079007c0c */ /* 0x000fc8000bf26070 */
[----:B------:R-:W-:Y:S02]  /*3bf0*/  ISETP.GE.AND.EX P0, PT, R122, UR17, PT, P1 ;  /* 0x000000117a007c0c */ /* 0x000fe4000bf06310 */
[----:B------:R-:W-:-:S04]  /*3c00*/  MOV R21, R27 ;  /* 0x0000001b00157202 */ /* 0x000fc80000000f00 */
[----:B------:R-:W-:Y:S01]  /*3c10*/  MOV R23, R21 ;  /* 0x0000001500177202 */ /* 0x000fe20000000f00 */
[----:B----4-:R0:W-:Y:S06]  /*3c20*/  STL [R1+0x304], R20 ;  /* 0x0003041401007387 */ /* 0x0101ec0000100800 */
[----:B0-----:R-:W0:Y:S01]  /*3c30*/  @!P0 LDC.64 R20, c[0x0][0x3f8] ;  /* 0x0000fe00ff148b82 */ /* 0x001e220000000a00 */
[----:B---3--:R1:W-:Y:S02]  /*3c40*/  STL [R1+0x308], R123 ;  /* 0x0003087b01007387 */ /* 0x0083e40000100800 */
[----:B-1----:R-:W-:-:S02]  /*3c50*/  MOV R123, R23 ;  /* 0x00000017007b7202 */ /* 0x002fc40000000f00 */
[----:B------:R-:W-:Y:S01]  /*3c60*/  @!P0 MOV R23, R7 ;  /* 0x0000000700178202 */ /* 0x000fe20000000f00 */
[----:B0-----:R-:W-:Y:S01]  /*3c70*/  @!P0 IMAD R24, R122, R20, RZ ;  /* 0x000000147a188224 */ /* 0x001fe200078e02ff */
[----:B------:R-:W-:Y:S02]  /*3c80*/  MOV R122, R22 ;  /* 0x00000016007a7202 */ /* 0x000fe40000000f00 */
[----:B------:R-:W-:Y:S01]  /*3c90*/  @!P0 MOV R22, R4 ;  /* 0x0000000400168202 */ /* 0x000fe20000000f00 */
[----:B------:R-:W-:-:S04]  /*3ca0*/  @!P0 IMAD R24, R121, R21, R24 ;  /* 0x0000001579188224 */ /* 0x000fc800078e0218 */
[----:B------:R-:W-:Y:S02]  /*3cb0*/  @!P0 IMAD.WIDE.U32 R22, R121, R20, R22 ;  /* 0x0000001479168225 */ /* 0x000fe400078e0016 */
[----:B------:R-:W0:Y:S03]  /*3cc0*/  @!P0 LDC.64 R20, c[0x0][0x3a0] ;  /* 0x0000e800ff148b82 */ /* 0x000e260000000a00 */
[----:B------:R-:W-:-:S04]  /*3cd0*/  @!P0 IADD3 R24, PT, PT, R23, R24, RZ ;  /* 0x0000001817188210 */ /* 0x000fc80007ffe0ff */
[C---:B------:R-:W-:Y:S02]  /*3ce0*/  @!P0 SHF.L.U64.HI R25, R22.reuse, 0x1, R24 ;  /* 0x0000000116198819 */ /* 0x040fe40000010218 */
[----:B------:R-:W-:Y:S02]  /*3cf0*/  @!P0 SHF.L.U32 R24, R22, 0x1, RZ ;  /* 0x0000000116188819 */ /* 0x000fe400000006ff */
[----:B------:R-:W1:Y:S02]  /*3d00*/  @!P0 LDC.64 R22, c[0x0][0x398] ;  /* 0x0000e600ff168b82 */ /* 0x000e640000000a00 */
[----:B0-----:R-:W-:-:S04]  /*3d10*/  @!P0 IADD3 R20, P1, PT, R24, R20, RZ ;  /* 0x0000001418148210 */ /* 0x001fc80007f3e0ff */
[----:B------:R-:W-:Y:S02]  /*3d20*/  @!P0 IADD3.X R21, PT, PT, R25, R21, RZ, P1, !PT ;  /* 0x0000001519158210 */ /* 0x000fe40000ffe4ff */
[----:B-1----:R-:W-:-:S04]  /*3d30*/  @!P0 IADD3 R22, P1, PT, R24, R22, RZ ;  /* 0x0000001618168210 */ /* 0x002fc80007f3e0ff */
[----:B------:R-:W-:Y:S02]  /*3d40*/  @!P0 IADD3.X R23, PT, PT, R25, R23, RZ, P1, !PT ;  /* 0x0000001719178210 */ /* 0x000fe40000ffe4ff */
[----:B------:R-:W3:Y:S04]  /*3d50*/  LDL.64 R24, [R1+0x238] ;  /* 0x0002380001187983 */ /* 0x000ee80000100a00 */
[----:B--2---:R0:W-:Y:S04]  /*3d60*/  STL [R1+0x30c], R26 ;  /* 0x00030c1a01007387 */ /* 0x0041e80000100800 */
[----:B0-----:R-:W2:Y:S01]  /*3d70*/  LDL.64 R26, [R1+0x230] ;  /* 0x00023000011a7983 */ /* 0x001ea20000100a00 */
[----:B------:R-:W-:Y:S01]  /*3d80*/  LOP3.LUT R2, R2, 0xffefffff, RZ, 0xc0, !PT ;  /* 0xffefffff02027812 */ /* 0x000fe200078ec0ff */
[----:B------:R-:W-:-:S03]  /*3d90*/  HFMA2 R121, -RZ, RZ, 0, 0 ;  /* 0x00000000ff797431 */ /* 0x000fc600000001ff */
[----:B------:R-:W-:Y:S02]  /*3da0*/  @P2 LOP3.LUT R2, R2, 0x100000, RZ, 0xfc, !PT ;  /* 0x0010000002022812 */ /* 0x000fe400078efcff */
[----:B------:R-:W-:Y:S01]  /*3db0*/  LOP3.LUT P2, RZ, R120, 0x20000, RZ, 0xc0, !PT ;  /* 0x0002000078ff7812 */ /* 0x000fe2000784c0ff */
[----:B---3--:R0:W3:Y:S02]  /*3dc0*/  @!P6 LDG.E R121, desc[UR10][R24.64] ;  /* 0x0000000a1879e981 */ /* 0x0080e4000c1e1900 */
[----:B0-----:R-:W-:-:S10]  /*3dd0*/  CS2R R24, SRZ ;  /* 0x0000000000187805 */ /* 0x001fd4000001ff00 */
[----:B--2---:R-:W2:Y:S04]  /*3de0*/  @!P2 LDG.E R24, desc[UR10][R26.64] ;  /* 0x0000000a1a18a981 */ /* 0x004ea8000c1e1900 */
[----:B------:R-:W4:Y:S01]  /*3df0*/  LDL.LU.64 R26, [R1+0x520] ;  /* 0x00052000011a7983 */ /* 0x000f220000300a00 */
[----:B------:R-:W-:-:S03]  /*3e00*/  LOP3.LUT P3, RZ, R120, 0x10000, RZ, 0xc0, !PT ;  /* 0x0001000078ff7812 */ /* 0x000fc6000786c0ff */
[----:B----4-:R0:W4:Y:S04]  /*3e10*/  @!P2 LDG.E R25, desc[UR10][R26.64] ;  /* 0x0000000a1a19a981 */ /* 0x010128000c1e1900 */
[----:B---3--:R1:W-:Y:S04]  /*3e20*/  STL [R1+0x300], R121 ;  /* 0x0003007901007387 */ /* 0x0083e80000100800 */
[----:B--2---:R2:W-:Y:S01]  /*3e30*/  STL [R1+0x2fc], R24 ;  /* 0x0002fc1801007387 */ /* 0x0045e20000100800 */
[----:B-1----:R-:W-:-:S04]  /*3e40*/  IADD3 R121, PT, PT, R0, 0x138, RZ ;  /* 0x0000013800797810 */ /* 0x002fc80007ffe0ff */
[----:B--2---:R-:W-:Y:S02]  /*3e50*/  SHF.R.S32.HI R24, RZ, 0x1f, R121 ;  /* 0x0000001fff187819 */ /* 0x004fe40000011479 */
[----:B------:R-:W-:-:S04]  /*3e60*/  ISETP.GE.U32.AND P1, PT, R121, UR16, PT ;  /* 0x0000001079007c0c */ /* 0x000fc8000bf26070 */
[----:B------:R-:W-:-:S13]  /*3e70*/  ISETP.GE.AND.EX P6, PT, R24, UR17, PT, P1 ;  /* 0x0000001118007c0c */ /* 0x000fda000bfc6310 */
[----:B0-----:R-:W0:Y:S01]  /*3e80*/  @!P6 LDC.64 R26, c[0x0][0x3f8] ;  /* 0x0000fe00ff1aeb82 */ /* 0x001e220000000a00 */
[----:B----4-:R1:W-:Y:S02]  /*3e90*/  STL [R1+0x2f8], R25 ;  /* 0x0002f81901007387 */ /* 0x0103e40000100800 */
[----:B-1----:R-:W-:-:S06]  /*3ea0*/  MOV R25, RZ ;  /* 0x000000ff00197202 */ /* 0x002fcc0000000f00 */
[----:B------:R0:W2:Y:S02]  /*3eb0*/  @!P3 LDG.E R25, desc[UR10][R28.64] ;  /* 0x0000000a1c19b981 */ /* 0x0000a4000c1e1900 */
[----:B0-----:R-:W-:Y:S01]  /*3ec0*/  @!P6 IMAD R28, R24, R26, RZ ;  /* 0x0000001a181ce224 */ /* 0x001fe200078e02ff */
[----:B------:R-:W-:-:S03]  /*3ed0*/  @!P6 MOV R24, R4 ;  /* 0x000000040018e202 */ /* 0x000fc60000000f00 */
[----:B------:R-:W-:Y:S01]  /*3ee0*/  @!P6 IMAD R28, R121, R27, R28 ;  /* 0x0000001b791ce224 */ /* 0x000fe200078e021c */
        /* <DEDUP_REMOVED lines=12> */
[----:B------:R-:W2:Y:S01]  /*3fb0*/  LDL.64 R28, [R1+0x248] ;  /* 0x00024800011c7983 */ /* 0x000ea20000100a00 */
[----:B------:R-:W-:Y:S01]  /*3fc0*/  HFMA2 R121, -RZ, RZ, 0, 0 ;  /* 0x00000000ff797431 */ /* 0x000fe200000001ff */
[----:B------:R-:W-:-:S05]  /*3fd0*/  LOP3.LUT P5, RZ, R120, 0x8000, RZ, 0xc0, !PT ;  /* 0x0000800078ff7812 */ /* 0x000fca00078ac0ff */
[----:B--2---:R0:W2:Y:S02]  /*3fe0*/  @!P3 LDG.E R121, desc[UR10][R28.64] ;  /* 0x0000000a1c79b981 */ /* 0x0040a4000c1e1900 */
[----:B0-----:R-:W-:-:S06]  /*3ff0*/  CS2R R28, SRZ ;  /* 0x00000000001c7805 */ /* 0x001fcc000001ff00 */
[----:B------:R-:W3:Y:S04]  /*4000*/  @!P5 LDG.E R29, desc[UR10][R32.64] ;  /* 0x0000000a201dd981 */ /* 0x000ee8000c1e1900 */
[----:B------:R-:W4:Y:S01]  /*4010*/  @!P5 LDG.E R28, desc[UR10][R30.64] ;  /* 0x0000000a1e1cd981 */ /* 0x000f22000c1e1900 */
[----:B------:R-:W-:-:S03]  /*4020*/  LOP3.LUT P2, RZ, R120, 0x4000, RZ, 0xc0, !PT ;  /* 0x0000400078ff7812 */ /* 0x000fc6000784c0ff */
[----:B---3--:R0:W-:Y:S02]  /*4030*/  STL [R1+0x2e8], R29 ;  /* 0x0002e81d01007387 */ /* 0x0081e40000100800 */
[----:B0-----:R-:W-:-:S08]  /*4040*/  MOV R29, RZ ;  /* 0x000000ff001d7202 */ /* 0x001fd00000000f00 */
[----:B------:R0:W3:Y:S04]  /*4050*/  @!P2 LDG.E R29, desc[UR10][R34.64] ;  /* 0x0000000a221da981 */ /* 0x0000e8000c1e1900 */
[----:B--2---:R1:W-:Y:S04]  /*4060*/  STL [R1+0x2f0], R121 ;  /* 0x0002f07901007387 */ /* 0x0043e80000100800 */
[----:B----4-:R2:W-:Y:S01]  /*4070*/  STL [R1+0x2ec], R28 ;  /* 0x0002ec1c01007387 */ /* 0x0105e20000100800 */
[----:B-1----:R-:W-:-:S04]  /*4080*/  IADD3 R121, PT, PT, R0, 0x140, RZ ;  /* 0x0000014000797810 */ /* 0x002fc80007ffe0ff */
[----:B--2---:R-:W-:Y:S02]  /*4090*/  SHF.R.S32.HI R28, RZ, 0x1f, R121 ;  /* 0x0000001fff1c7819 */ /* 0x004fe40000011479 */
[----:B------:R-:W-:-:S04]  /*40a0*/  ISETP.GE.U32.AND P1, PT, R121, UR16, PT ;  /* 0x0000001079007c0c */ /* 0x000fc8000bf26070 */
[----:B------:R-:W-:-:S13]  /*40b0*/  ISETP.GE.AND.EX P3, PT, R28, UR17, PT, P1 ;  /* 0x000000111c007c0c */ /* 0x000fda000bf66310 */
[----:B------:R-:W1:Y:S01]  /*40c0*/  @!P3 LDC.64 R30, c[0x0][0x3f8] ;  /* 0x0000fe00ff1ebb82 */ /* 0x000e620000000a00 */
[----:B0-----:R-:W-:Y:S01]  /*40d0*/  MOV R35, R37 ;  /* 0x0000002500237202 */ /* 0x001fe20000000f00 */
[----:B---3--:R0:W-:Y:S01]  /*40e0*/  STL [R1+0x2e4], R29 ;  /* 0x0002e41d01007387 */ /* 0x0081e20000100800 */
[----:B-1----:R-:W-:Y:S01]  /*40f0*/  @!P3 IMAD R34, R28, R30, RZ ;  /* 0x0000001e1c22b224 */ /* 0x002fe200078e02ff */
[----:B------:R-:W-:-:S04]  /*4100*/  @!P3 MOV R28, R4 ;  /* 0x00000004001cb202 */ /* 0x000fc80000000f00 */
[----:B------:R-:W1:Y:S01]  /*4110*/  @!P3 LDC.64 R32, c[0x0][0x3a0] ;  /* 0x0000e800ff20bb82 */ /* 0x000e620000000a00 */
[----:B------:R-:W-:Y:S01]  /*4120*/  @!P3 IMAD R34, R121, R31, R34 ;  /* 0x0000001f7922b224 */ /* 0x000fe200078e0222 */
[----:B0-----:R-:W-:-:S03]  /*4130*/  @!P3 MOV R29, R7 ;  /* 0x00000007001db202 */ /* 0x001fc60000000f00 */
[----:B------:R-:W-:-:S05]  /*4140*/  @!P3 IMAD.WIDE.U32 R30, R121, R30, R28 ;  /* 0x0000001e791eb225 */ /* 0x000fca00078e001c */
[----:B------:R-:W-:Y:S02]  /*4150*/  @!P3 IADD3 R28, PT, PT, R31, R34, RZ ;  /* 0x000000221f1cb210 */ /* 0x000fe40007ffe0ff */
[----:B------:R-:W-:Y:S02]  /*4160*/  MOV R34, R36 ;  /* 0x0000002400227202 */ /* 0x000fe40000000f00 */
[----:B------:R-:W2:Y:S01]  /*4170*/  LDL.LU.64 R36, [R1+0x518] ;  /* 0x0005180001247983 */ /* 0x000ea20000300a00 */
[C---:B------:R-:W-:Y:S02]  /*4180*/  @!P3 SHF.L.U64.HI R28, R30.reuse, 0x1, R28 ;  /* 0x000000011e1cb819 */ /* 0x040fe4000001021c */
[----:B------:R-:W-:Y:S01]  /*4190*/  @!P3 SHF.L.U32 R29, R30, 0x1, RZ ;  /* 0x000000011e1db819 */ /* 0x000fe200000006ff */
[----:B------:R-:W-:Y:S01]  /*41a0*/  STL [R1+0x4f4], R121 ;  /* 0x0004f47901007387 */ /* 0x000fe20000100800 */
[----:B------:R-:W0:Y:S03]  /*41b0*/  @!P3 LDC.64 R30, c[0x0][0x398] ;  /* 0x0000e600ff1ebb82 */ /* 0x000e260000000a00 */
[----:B------:R3:W-:Y:S02]  /*41c0*/  STL [R1+0x4f8], R121 ;  /* 0x0004f87901007387 */ /* 0x0007e40000100800 */
[----:B---3--:R-:W-:Y:S01]  /*41d0*/  HFMA2 R121, -RZ, RZ, 0, 0 ;  /* 0x00000000ff797431 */ /* 0x008fe200000001ff */
[----:B-1----:R-:W-:-:S04]  /*41e0*/  @!P3 IADD3 R32, P1, PT, R29, R32, RZ ;  /* 0x000000201d20b210 */ /* 0x002fc80007f3e0ff */
[C---:B------:R-:W-:Y:S02]  /*41f0*/  @!P3 IADD3.X R33, PT, PT, R28.reuse, R33, RZ, P1, !PT ;  /* 0x000000211c21b210 */ /* 0x040fe40000ffe4ff */
[----:B0-----:R-:W-:Y:S02]  /*4200*/  @!P3 IADD3 R30, P1, PT, R29, R30, RZ ;  /* 0x0000001e1d1eb210 */ /* 0x001fe40007f3e0ff */
[----:B------:R-:W-:Y:S02]  /*4210*/  MOV R29, R41 ;  /* 0x00000029001d7202 */ /* 0x000fe40000000f00 */
[----:B------:R-:W-:Y:S02]  /*4220*/  @!P3 IADD3.X R31, PT, PT, R28, R31, RZ, P1, !PT ;  /* 0x0000001f1c1fb210 */ /* 0x000fe40000ffe4ff */
[----:B------:R-:W-:Y:S02]  /*4230*/  MOV R28, R40 ;  /* 0x00000028001c7202 */ /* 0x000fe40000000f00 */
[----:B------:R-:W3:Y:S04]  /*4240*/  LDL.LU.64 R40, [R1+0x510] ;  /* 0x0005100001287983 */ /* 0x000ee80000300a00 */
[----:B--2---:R-:W2:Y:S01]  /*4250*/  @!P2 LDG.E R121, desc[UR10][R36.64] ;  /* 0x0000000a2479a981 */ /* 0x004ea2000c1e1900 */
[----:B------:R-:W-:-:S04]  /*4260*/  LOP3.LUT R2, R2, 0xfff7ffff, RZ, 0xc0, !PT ;  /* 0xfff7ffff02027812 */ /* 0x000fc800078ec0ff */
[----:B------:R-:W-:Y:S02]  /*4270*/  @P0 LOP3.LUT R2, R2, 0x80000, RZ, 0xfc, !PT ;  /* 0x0008000002020812 */ /* 0x000fe400078efcff */
[----:B------:R-:W-:Y:S02]  /*4280*/  LOP3.LUT R3, R3, 0xffffffef, RZ, 0xc0, !PT ;  /* 0xffffffef03037812 */ /* 0x000fe400078ec0ff */
[----:B------:R-:W-:Y:S02]  /*4290*/  LOP3.LUT R2, R2, 0xfffbffff, RZ, 0xc0, !PT ;  /* 0xfffbffff02027812 */ /* 0x000fe400078ec0ff */
[----:B------:R-:W-:Y:S02]  /*42a0*/  @P6 LOP3.LUT R3, R3, 0x10, RZ, 0xfc, !PT ;  /* 0x0000001003036812 */ /* 0x000fe400078efcff */
[----:B------:R-:W-:Y:S02]  /*42b0*/  @P6 LOP3.LUT R2, R2, 0x40000, RZ, 0xfc, !PT ;  /* 0x0004000002026812 */ /* 0x000fe400078efcff */
[----:B------:R-:W-:Y:S01]  /*42c0*/  LOP3.LUT P6, RZ, R120, 0x2000, RZ, 0xc0, !PT ;  /* 0x0000200078ff7812 */ /* 0x000fe200078cc0ff */
[----:B--2---:R0:W-:Y:S02]  /*42d0*/  STL [R1+0x2e0], R121 ;  /* 0x0002e07901007387 */ /* 0x0041e40000100800 */
[----:B0-----:R-:W-:-:S10]  /*42e0*/  MOV R121, RZ ;  /* 0x000000ff00797202 */ /* 0x001fd40000000f00 */
[----:B------:R0:W2:Y:S02]  /*42f0*/  @!P6 LDG.E R121, desc[UR10][R38.64] ;  /* 0x0000000a2679e981 */ /* 0x0000a4000c1e1900 */
[----:B0-----:R-:W-:Y:S01]  /*4300*/  MOV R39, R29 ;  /* 0x0000001d00277202 */ /* 0x001fe20000000f00 */
[----:B------:R-:W-:-:S06]  /*4310*/  HFMA2 R29, -RZ, RZ, 0, 0 ;  /* 0x00000000ff1d7431 */ /* 0x000fcc00000001ff */
[----:B---3--:R-:W3:Y:S01]  /*4320*/  @!P6 LDG.E R29, desc[UR10][R40.64] ;  /* 0x0000000a281de981 */ /* 0x008ee2000c1e1900 */
[----:B------:R-:W-:Y:S02]  /*4330*/  LOP3.LUT P0, RZ, R120, 0x1000, RZ, 0xc0, !PT ;  /* 0x0000100078ff7812 */ /* 0x000fe4000780c0ff */
[----:B------:R-:W-:Y:S02]  /*4340*/  IADD3 R36, PT, PT, R0, 0x148, RZ ;  /* 0x0000014800247810 */ /* 0x000fe40007ffe0ff */
[----:B------:R-:W-:Y:S02]  /*4350*/  LOP3.LUT R2, R2, 0xfffdffff, RZ, 0xc0, !PT ;  /* 0xfffdffff02027812 */ /* 0x000fe400078ec0ff */
[----:B------:R-:W-:Y:S02]  /*4360*/  MOV R38, R28 ;  /* 0x0000001c00267202 */ /* 0x000fe40000000f00 */
[----:B------:R-:W-:Y:S02]  /*4370*/  SHF.R.S32.HI R28, RZ, 0x1f, R36 ;  /* 0x0000001fff1c7819 */ /* 0x000fe40000011424 */
[----:B------:R-:W-:-:S02]  /*4380*/  ISETP.GE.U32.AND P1, PT, R36, UR16, PT ;  /* 0x0000001024007c0c */ /* 0x000fc4000bf26070 */
[----:B------:R-:W-:Y:S02]  /*4390*/  @P3 LOP3.LUT R2, R2, 0x20000, RZ, 0xfc, !PT ;  /* 0x0002000002023812 */ /* 0x000fe400078efcff */
[----:B------:R-:W-:Y:S01]  /*43a0*/  ISETP.GE.AND.EX P3, PT, R28, UR17, PT, P1 ;  /* 0x000000111c007c0c */ /* 0x000fe2000bf66310 */
[----:B---3--:R0:W-:Y:S02]  /*43b0*/  STL [R1+0x2d8], R29 ;  /* 0x0002d81d01007387 */ /* 0x0081e40000100800 */
[----:B0-----:R-:W-:-:S06]  /*43c0*/  HFMA2 R29, -RZ, RZ, 0, 0 ;  /* 0x00000000ff1d7431 */ /* 0x001fcc00000001ff */
[----:B------:R0:W3:Y:S02]  /*43d0*/  @!P0 LDG.E R29, desc[UR10][R42.64] ;  /* 0x0000000a2a1d8981 */ /* 0x0000e4000c1e1900 */
[----:B0-----:R-:W-:Y:S02]  /*43e0*/  MOV R42, R34 ;  /* 0x00000022002a7202 */ /* 0x001fe40000000f00 */
[----:B------:R-:W-:Y:S02]  /*43f0*/  MOV R43, R35 ;  /* 0x00000023002b7202 */ /* 0x000fe40000000f00 */
[----:B------:R-:W0:Y:S01]  /*4400*/  @!P3 LDC.64 R34, c[0x0][0x3f8] ;  /* 0x0000fe00ff22bb82 */ /* 0x000e220000000a00 */
[----:B------:R-:W-:Y:S02]  /*4410*/  MOV R40, R38 ;  /* 0x0000002600287202 */ /* 0x000fe40000000f00 */
[----:B------:R-:W-:Y:S01]  /*4420*/  MOV R41, R39 ;  /* 0x0000002700297202 */ /* 0x000fe20000000f00 */
[----:B0-----:R-:W-:Y:S01]  /*4430*/  @!P3 IMAD R38, R28, R34, RZ ;  /* 0x000000221c26b224 */ /* 0x001fe200078e02ff */
[----:B------:R-:W-:-:S03]  /*4440*/  @!P3 MOV R28, R4 ;  /* 0x00000004001cb202 */ /* 0x000fc60000000f00 */
[----:B------:R-:W-:Y:S01]  /*4450*/  @!P3 IMAD R38, R36, R35, R38 ;  /* 0x000000232426b224 */ /* 0x000fe200078e0226 */
[----:B---3--:R0:W-:Y:S02]  /*4460*/  STL [R1+0x2d4], R29 ;  /* 0x0002d41d01007387 */ /* 0x0081e40000100800 */
[----:B0-----:R-:W-:-:S03]  /*4470*/  @!P3 MOV R29, R7 ;  /* 0x00000007001db202 */ /* 0x001fc60000000f00 */
[----:B------:R-:W-:Y:S02]  /*4480*/  @!P3 IMAD.WIDE.U32 R34, R36, R34, R28 ;  /* 0x000000222422b225 */ /* 0x000fe400078e001c */
[----:B------:R-:W0:Y:S03]  /*4490*/  @!P3 LDC.64 R36, c[0x0][0x3a0] ;  /* 0x0000e800ff24bb82 */ /* 0x000e260000000a00 */
[----:B------:R-:W-:-:S05]  /*44a0*/  @!P3 IADD3 R28, PT, PT, R35, R38, RZ ;  /* 0x00000026231cb210 */ /* 0x000fca0007ffe0ff */
[----:B------:R-:W1:Y:S01]  /*44b0*/  @!P3 LDC.64 R38, c[0x0][0x398] ;  /* 0x0000e600ff26bb82 */ /* 0x000e620000000a00 */
[C---:B------:R-:W-:Y:S02]  /*44c0*/  @!P3 SHF.L.U64.HI R28, R34.reuse, 0x1, R28 ;  /* 0x00000001221cb819 */ /* 0x040fe4000001021c */
[----:B------:R-:W-:-:S04]  /*44d0*/  @!P3 SHF.L.U32 R34, R34, 0x1, RZ ;  /* 0x000000012222b819 */ /* 0x000fc800000006ff */
[----:B0-----:R-:W-:-:S04]  /*44e0*/  @!P3 IADD3 R36, P1, PT, R34, R36, RZ ;  /* 0x000000242224b210 */ /* 0x001fc80007f3e0ff */
[----:B------:R-:W-:Y:S02]  /*44f0*/  @!P3 IADD3.X R37, PT, PT, R28, R37, RZ, P1, !PT ;  /* 0x000000251c25b210 */ /* 0x000fe40000ffe4ff */
[----:B-1----:R-:W-:-:S04]  /*4500*/  @!P3 IADD3 R38, P1, PT, R34, R38, RZ ;  /* 0x000000262226b210 */ /* 0x002fc80007f3e0ff */
[----:B------:R-:W-:Y:S02]  /*4510*/  @!P3 IADD3.X R39, PT, PT, R28, R39, RZ, P1, !PT ;  /* 0x000000271c27b210 */ /* 0x000fe40000ffe4ff */
[----:B------:R-:W-:-:S06]  /*4520*/  CS2R R28, SRZ ;  /* 0x00000000001c7805 */ /* 0x000fcc000001ff00 */
[----:B------:R-:W3:Y:S01]  /*4530*/  @!P0 LDG.E R29, desc[UR10][R44.64] ;  /* 0x0000000a2c1d8981 */ /* 0x000ee2000c1e1900 */
[----:B------:R-:W-:Y:S02]  /*4540*/  MOV R34, R48 ;  /* 0x0000003000227202 */ /* 0x000fe40000000f00 */
[----:B------:R-:W-:Y:S02]  /*4550*/  MOV R35, R49 ;  /* 0x0000003100237202 */ /* 0x000fe40000000f00 */
[----:B------:R-:W4:Y:S01]  /*4560*/  LDL.LU.64 R48, [R1+0x508] ;  /* 0x0005080001307983 */ /* 0x000f220000300a00 */
[----:B------:R-:W-:-:S13]  /*4570*/  LOP3.LUT P5, RZ, R120, 0x800, RZ, 0xc0, !PT ;  /* 0x0000080078ff7812 */ /* 0x000fda00078ac0ff */
[----:B------:R-:W2:Y:S04]  /*4580*/  @!P5 LDG.E R28, desc[UR10][R46.64] ;  /* 0x0000000a2e1cd981 */ /* 0x000ea8000c1e1900 */
[----:B---3--:R0:W-:Y:S02]  /*4590*/  STL [R1+0x2d0], R29 ;  /* 0x0002d01d01007387 */ /* 0x0081e40000100800 */
[----:B0-----:R-:W-:-:S06]  /*45a0*/  HFMA2 R29, -RZ, RZ, 0, 0 ;  /* 0x00000000ff1d7431 */ /* 0x001fcc00000001ff */
[----:B----4-:R-:W3:Y:S01]  /*45b0*/  @!P5 LDG.E R29, desc[UR10][R48.64] ;  /* 0x0000000a301dd981 */ /* 0x010ee2000c1e1900 */
[----:B------:R-:W-:Y:S02]  /*45c0*/  LOP3.LUT P2, RZ, R120, 0x400, RZ, 0xc0, !PT ;  /* 0x0000040078ff7812 */ /* 0x000fe4000784c0ff */
[----:B------:R-:W-:Y:S02]  /*45d0*/  MOV R44, R40 ;  /* 0x00000028002c7202 */ /* 0x000fe40000000f00 */
[----:B------:R-:W-:Y:S01]  /*45e0*/  IADD3 R40, PT, PT, R0, 0x150, RZ ;  /* 0x0000015000287810 */ /* 0x000fe20007ffe0ff */
[----:B--2---:R0:W-:Y:S03]  /*45f0*/  STL [R1+0x2cc], R28 ;  /* 0x0002cc1c01007387 */ /* 0x0041e60000100800 */
[----:B------:R-:W-:Y:S02]  /*4600*/  ISETP.GE.U32.AND P1, PT, R40, UR16, PT ;  /* 0x0000001028007c0c */ /* 0x000fe4000bf26070 */
[----:B0-----:R-:W-:-:S04]  /*4610*/  SHF.R.S32.HI R28, RZ, 0x1f, R40 ;  /* 0x0000001fff1c7819 */ /* 0x001fc80000011428 */
[----:B------:R-:W-:Y:S01]  /*4620*/  ISETP.GE.AND.EX P0, PT, R28, UR17, PT, P1 ;  /* 0x000000111c007c0c */ /* 0x000fe2000bf06310 */
[----:B---3--:R0:W-:Y:S02]  /*4630*/  STL [R1+0x2c8], R29 ;  /* 0x0002c81d01007387 */ /* 0x0081e40000100800 */
[----:B0-----:R-:W-:-:S06]  /*4640*/  HFMA2 R29, -RZ, RZ, 0, 0 ;  /* 0x00000000ff1d7431 */ /* 0x001fcc00000001ff */
[----:B------:R0:W2:Y:S01]  /*4650*/  @!P2 LDG.E R29, desc[UR10][R50.64] ;  /* 0x0000000a321da981 */ /* 0x0000a2000c1e1900 */
[----:B------:R-:W-:Y:S02]  /*4660*/  MOV R46, R34 ;  /* 0x00000022002e7202 */ /* 0x000fe40000000f00 */
[----:B------:R-:W-:Y:S02]  /*4670*/  MOV R47, R35 ;  /* 0x00000023002f7202 */ /* 0x000fe40000000f00 */
[----:B------:R-:W1:Y:S01]  /*4680*/  @!P0 LDC.64 R34, c[0x0][0x3f8] ;  /* 0x0000fe00ff228b82 */ /* 0x000e620000000a00 */
[----:B------:R-:W-:Y:S02]  /*4690*/  MOV R45, R41 ;  /* 0x00000029002d7202 */ /* 0x000fe40000000f00 */
[----:B0-----:R-:W-:Y:S02]  /*46a0*/  MOV R50, R42 ;  /* 0x0000002a00327202 */ /* 0x001fe40000000f00 */
[----:B------:R-:W-:-:S03]  /*46b0*/  MOV R51, R43 ;  /* 0x0000002b00337202 */ /* 0x000fc60000000f00 */
[----:B------:R-:W0:Y:S01]  /*46c0*/  @!P0 LDC.64 R42, c[0x0][0x3a0] ;  /* 0x0000e800ff2a8b82 */ /* 0x000e220000000a00 */
[----:B------:R-:W-:Y:S02]  /*46d0*/  MOV R48, R44 ;  /* 0x0000002c00307202 */ /* 0x000fe40000000f00 */
[----:B------:R-:W-:-:S05]  /*46e0*/  MOV R49, R45 ;  /* 0x0000002d00317202 */ /* 0x000fca0000000f00 */
[----:B------:R-:W3:Y:S01]  /*46f0*/  @!P0 LDC.64 R44, c[0x0][0x398] ;  /* 0x0000e600ff2c8b82 */ /* 0x000ee20000000a00 */
[----:B-1----:R-:W-:Y:S01]  /*4700*/  @!P0 IMAD R41, R28, R34, RZ ;  /* 0x000000221c298224 */ /* 0x002fe200078e02ff */
[----:B------:R-:W-:-:S03]  /*4710*/  @!P0 MOV R28, R4 ;  /* 0x00000004001c8202 */ /* 0x000fc60000000f00 */
[----:B------:R-:W-:Y:S01]  /*4720*/  @!P0 IMAD R41, R40, R35, R41 ;  /* 0x0000002328298224 */ /* 0x000fe200078e0229 */
[----:B------:R-:W-:-:S04]  /*4730*/  LOP3.LUT R2, R2, 0xfffeffff, RZ, 0xc0, !PT ;  /* 0xfffeffff02027812 */ /* 0x000fc800078ec0ff */
[----:B------:R-:W-:Y:S02]  /*4740*/  @P3 LOP3.LUT R2, R2, 0x10000, RZ, 0xfc, !PT ;  /* 0x0001000002023812 */ /* 0x000fe400078efcff */
[----:B------:R-:W-:Y:S01]  /*4750*/  LOP3.LUT P3, RZ, R120, 0x200, RZ, 0xc0, !PT ;  /* 0x0000020078ff7812 */ /* 0x000fe2000786c0ff */
[----:B--2---:R1:W-:Y:S02]  /*4760*/  STL [R1+0x2c4], R29 ;  /* 0x0002c41d01007387 */ /* 0x0043e40000100800 */
[----:B-1----:R-:W-:-:S03]  /*4770*/  @!P0 MOV R29, R7 ;  /* 0x00000007001d8202 */ /* 0x002fc60000000f00 */
[----:B------:R-:W-:-:S05]  /*4780*/  @!P0 IMAD.WIDE.U32 R34, R40, R34, R28 ;  /* 0x0000002228228225 */ /* 0x000fca00078e001c */
[----:B------:R-:W-:-:S04]  /*4790*/  @!P0 IADD3 R28, PT, PT, R35, R41, RZ ;  /* 0x00000029231c8210 */ /* 0x000fc80007ffe0ff */
[C---:B------:R-:W-:Y:S02]  /*47a0*/  @!P0 SHF.L.U64.HI R28, R34.reuse, 0x1, R28 ;  /* 0x00000001221c8819 */ /* 0x040fe4000001021c */
[----:B------:R-:W-:-:S04]  /*47b0*/  @!P0 SHF.L.U32 R34, R34, 0x1, RZ ;  /* 0x0000000122228819 */ /* 0x000fc800000006ff */
[----:B0-----:R-:W-:-:S04]  /*47c0*/  @!P0 IADD3 R42, P1, PT, R34, R42, RZ ;  /* 0x0000002a222a8210 */ /* 0x001fc80007f3e0ff */
[----:B------:R-:W-:Y:S02]  /*47d0*/  @!P0 IADD3.X R43, PT, PT, R28, R43, RZ, P1, !PT ;  /* 0x0000002b1c2b8210 */ /* 0x000fe40000ffe4ff */
[----:B---3--:R-:W-:-:S04]  /*47e0*/  @!P0 IADD3 R44, P1, PT, R34, R44, RZ ;  /* 0x0000002c222c8210 */ /* 0x008fc80007f3e0ff */
[----:B------:R-:W-:Y:S02]  /*47f0*/  @!P0 IADD3.X R45, PT, PT, R28, R45, RZ, P1, !PT ;  /* 0x0000002d1c2d8210 */ /* 0x000fe40000ffe4ff */
[----:B------:R-:W-:-:S06]  /*4800*/  MOV R28, RZ ;  /* 0x000000ff001c7202 */ /* 0x000fcc0000000f00 */
[----:B------:R-:W2:Y:S04]  /*4810*/  @!P3 LDG.E R28, desc[UR10][R54.64] ;  /* 0x0000000a361cb981 */ /* 0x000ea8000c1e1900 */
[----:B--2---:R0:W-:Y:S02]  /*4820*/  STL [R1+0x2bc], R28 ;  /* 0x0002bc1c01007387 */ /* 0x0041e40000100800 */
[----:B0-----:R-:W-:-:S06]  /*4830*/  HFMA2 R28, -RZ, RZ, 0, 0 ;  /* 0x00000000ff1c7431 */ /* 0x001fcc00000001ff */
[----:B------:R-:W2:Y:S01]  /*4840*/  @!P3 LDG.E R28, desc[UR10][R56.64] ;  /* 0x0000000a381cb981 */ /* 0x000ea2000c1e1900 */
[----:B------:R-:W-:Y:S02]  /*4850*/  LOP3.LUT P6, RZ, R120, 0x100, RZ, 0xc0, !PT ;  /* 0x0000010078ff7812 */ /* 0x000fe400078cc0ff */
[----:B------:R-:W-:Y:S02]  /*4860*/  IADD3 R40, PT, PT, R0, 0x158, RZ ;  /* 0x0000015800287810 */ /* 0x000fe40007ffe0ff */
[----:B------:R-:W-:Y:S01]  /*4870*/  LOP3.LUT R2, R2, 0xffff7fff, RZ, 0xc0, !PT ;  /* 0xffff7fff02027812 */ /* 0x000fe200078ec0ff */
[----:B--2---:R0:W-:Y:S02]  /*4880*/  STL [R1+0x2b8], R28 ;  /* 0x0002b81c01007387 */ /* 0x0041e40000100800 */
[----:B0-----:R-:W-:-:S06]  /*4890*/  HFMA2 R28, -RZ, RZ, 0, 0 ;  /* 0x00000000ff1c7431 */ /* 0x001fcc00000001ff */
[----:B------:R-:W2:Y:S01]  /*48a0*/  @!P6 LDG.E R28, desc[UR10][R58.64] ;  /* 0x0000000a3a1ce981 */ /* 0x000ea2000c1e1900 */
[----:B------:R-:W-:Y:S02]  /*48b0*/  SHF.R.S32.HI R34, RZ, 0x1f, R40 ;  /* 0x0000001fff227819 */ /* 0x000fe40000011428 */
[----:B------:R-:W-:Y:S02]  /*48c0*/  ISETP.GE.U32.AND P1, PT, R40, UR16, PT ;  /* 0x0000001028007c0c */ /* 0x000fe4000bf26070 */
[----:B------:R-:W-:Y:S02]  /*48d0*/  @P0 LOP3.LUT R2, R2, 0x8000, RZ, 0xfc, !PT ;  /* 0x0000800002020812 */ /* 0x000fe400078efcff */
[----:B------:R-:W-:Y:S01]  /*48e0*/  ISETP.GE.AND.EX P0, PT, R34, UR17, PT, P1 ;  /* 0x0000001122007c0c */ /* 0x000fe2000bf06310 */
[----:B------:R0:W-:Y:S01]  /*48f0*/  STL [R1+0x2dc], R121 ;  /* 0x0002dc7901007387 */ /* 0x0001e20000100800 */
[----:B------:R-:W-:Y:S02]  /*4900*/  MOV R54, R48 ;  /* 0x0000003000367202 */ /* 0x000fe40000000f00 */
[----:B------:R-:W-:Y:S01]  /*4910*/  MOV R55, R49 ;  /* 0x0000003100377202 */ /* 0x000fe20000000f00 */
[----:B0-----:R-:W-:-:S08]  /*4920*/  HFMA2 R121, -RZ, RZ, 0, 0 ;  /* 0x00000000ff797431 */ /* 0x001fd000000001ff */
[----:B------:R-:W0:Y:S01]  /*4930*/  @!P0 LDC.64 R48, c[0x0][0x3a0] ;  /* 0x0000e800ff308b82 */ /* 0x000e220000000a00 */
[----:B------:R-:W-:Y:S01]  /*4940*/  @!P0 MOV R35, R7 ;  /* 0x0000000700238202 */ /* 0x000fe20000000f00 */
[----:B------:R1:W3:Y:S02]  /*4950*/  @!P2 LDG.E R121, desc[UR10][R52.64] ;  /* 0x0000000a3479a981 */ /* 0x0002e4000c1e1900 */
[----:B-1----:R-:W-:Y:S02]  /*4960*/  MOV R52, R50 ;  /* 0x0000003200347202 */ /* 0x002fe40000000f00 */
[----:B------:R-:W-:Y:S02]  /*4970*/  MOV R53, R51 ;  /* 0x0000003300357202 */ /* 0x000fe40000000f00 */
[----:B------:R-:W1:Y:S01]  /*4980*/  @!P0 LDC.64 R50, c[0x0][0x398] ;  /* 0x0000e600ff328b82 */ /* 0x000e620000000a00 */
[----:B------:R-:W-:Y:S01]  /*4990*/  LOP3.LUT P2, RZ, R120, 0x80, RZ, 0xc0, !PT ;  /* 0x0000008078ff7812 */ /* 0x000fe2000784c0ff */
[----:B--2---:R2:W-:Y:S06]  /*49a0*/  STL [R1+0x2b4], R28 ;  /* 0x0002b41c01007387 */ /* 0x0045ec0000100800 */
[----:B--2---:R-:W2:Y:S02]  /*49b0*/  @!P0 LDC.64 R28, c[0x0][0x3f8] ;  /* 0x0000fe00ff1c8b82 */ /* 0x004ea40000000a00 */
[----:B--2---:R-:W-:-:S04]  /*49c0*/  @!P0 IMAD R34, R34, R28, RZ ;  /* 0x0000001c22228224 */ /* 0x004fc800078e02ff */
[----:B------:R-:W-:Y:S01]  /*49d0*/  @!P0 IMAD R29, R40, R29, R34 ;  /* 0x0000001d281d8224 */ /* 0x000fe200078e0222 */
[----:B------:R-:W-:-:S05]  /*49e0*/  @!P0 MOV R34, R4 ;  /* 0x0000000400228202 */ /* 0x000fca0000000f00 */
[----:B------:R-:W-:-:S05]  /*49f0*/  @!P0 IMAD.WIDE.U32 R34, R40, R28, R34 ;  /* 0x0000001c28228225 */ /* 0x000fca00078e0022 */
[----:B------:R-:W-:-:S04]  /*4a00*/  @!P0 IADD3 R28, PT, PT, R35, R29, RZ ;  /* 0x0000001d231c8210 */ /* 0x000fc80007ffe0ff */
[C---:B------:R-:W-:Y:S02]  /*4a10*/  @!P0 SHF.L.U64.HI R28, R34.reuse, 0x1, R28 ;  /* 0x00000001221c8819 */ /* 0x040fe4000001021c */
[----:B------:R-:W-:-:S04]  /*4a20*/  @!P0 SHF.L.U32 R34, R34, 0x1, RZ ;  /* 0x0000000122228819 */ /* 0x000fc800000006ff */
[----:B0-----:R-:W-:-:S04]  /*4a30*/  @!P0 IADD3 R48, P1, PT, R34, R48, RZ ;  /* 0x0000003022308210 */ /* 0x001fc80007f3e0ff */
[----:B------:R-:W-:Y:S02]  /*4a40*/  @!P0 IADD3.X R49, PT, PT, R28, R49, RZ, P1, !PT ;  /* 0x000000311c318210 */ /* 0x000fe40000ffe4ff */
[----:B-1----:R-:W-:-:S04]  /*4a50*/  @!P0 IADD3 R50, P1, PT, R34, R50, RZ ;  /* 0x0000003222328210 */ /* 0x002fc80007f3e0ff */
[----:B------:R-:W-:Y:S02]  /*4a60*/  @!P0 IADD3.X R51, PT, PT, R28, R51, RZ, P1, !PT ;  /* 0x000000331c338210 */ /* 0x000fe40000ffe4ff */
[----:B------:R-:W-:-:S06]  /*4a70*/  MOV R28, RZ ;  /* 0x000000ff001c7202 */ /* 0x000fcc0000000f00 */
[----:B------:R-:W2:Y:S04]  /*4a80*/  @!P2 LDG.E R28, desc[UR10][R62.64] ;  /* 0x0000000a3e1ca981 */ /* 0x000ea8000c1e1900 */
[----:B--2---:R0:W-:Y:S02]  /*4a90*/  STL [R1+0x2ac], R28 ;  /* 0x0002ac1c01007387 */ /* 0x0041e40000100800 */
[----:B0-----:R-:W-:-:S06]  /*4aa0*/  HFMA2 R28, -RZ, RZ, 0, 0 ;  /* 0x00000000ff1c7431 */ /* 0x001fcc00000001ff */
[----:B------:R-:W2:Y:S01]  /*4ab0*/  @!P2 LDG.E R28, desc[UR10][R64.64] ;  /* 0x0000000a401ca981 */ /* 0x000ea2000c1e1900 */
[----:B------:R-:W-:Y:S01]  /*4ac0*/  LOP3.LUT P3, RZ, R120, 0x40, RZ, 0xc0, !PT ;  /* 0x0000004078ff7812 */ /* 0x000fe2000786c0ff */
[----:B------:R-:W-:Y:S01]  /*4ad0*/  HFMA2 R41, -RZ, RZ, 0, 0 ;  /* 0x00000000ff297431 */ /* 0x000fe200000001ff */
[----:B------:R-:W-:Y:S01]  /*4ae0*/  IADD3 R40, PT, PT, R0, 0x160, RZ ;  /* 0x0000016000287810 */ /* 0x000fe20007ffe0ff */
[----:B--2---:R0:W-:Y:S04]  /*4af0*/  STL [R1+0x2a8], R28 ;  /* 0x0002a81c01007387 */ /* 0x0041e80000100800 */
[----:B------:R-:W2:Y:S01]  /*4b00*/  @!P6 LDG.E R41, desc[UR10][R60.64] ;  /* 0x0000000a3c29e981 */ /* 0x000ea2000c1e1900 */
[----:B0-----:R-:W-:-:S06]  /*4b10*/  HFMA2 R28, -RZ, RZ, 0, 0 ;  /* 0x00000000ff1c7431 */ /* 0x001fcc00000001ff */
[----:B------:R-:W4:Y:S01]  /*4b20*/  @!P3 LDG.E R28, desc[UR10][R66.64] ;  /* 0x0000000a421cb981 */ /* 0x000f22000c1e1900 */
[----:B------:R-:W-:Y:S02]  /*4b30*/  SHF.R.S32.HI R34, RZ, 0x1f, R40 ;  /* 0x0000001fff227819 */ /* 0x000fe40000011428 */
[----:B------:R-:W-:-:S04]  /*4b40*/  ISETP.GE.U32.AND P1, PT, R40, UR16, PT ;  /* 0x0000001028007c0c */ /* 0x000fc8000bf26070 */
[----:B------:R-:W-:Y:S02]  /*4b50*/  ISETP.GE.AND.EX P6, PT, R34, UR17, PT, P1 ;  /* 0x0000001122007c0c */ /* 0x000fe4000bfc6310 */
[----:B------:R-:W-:Y:S02]  /*4b60*/  MOV R58, R54 ;  /* 0x00000036003a7202 */ /* 0x000fe40000000f00 */
[----:B------:R-:W-:-:S09]  /*4b70*/  MOV R59, R55 ;  /* 0x00000037003b7202 */ /* 0x000fd20000000f00 */
[----:B------:R-:W0:Y:S01]  /*4b80*/  @!P6 LDC.64 R54, c[0x0][0x3a0] ;  /* 0x0000e800ff36eb82 */ /* 0x000e220000000a00 */
[----:B------:R-:W-:-:S07]  /*4b90*/  @!P6 MOV R35, R7 ;  /* 0x000000070023e202 */ /* 0x000fce0000000f00 */
[----:B------:R-:W1:Y:S01]  /*4ba0*/  @!P6 LDC.64 R56, c[0x0][0x398] ;  /* 0x0000e600ff38eb82 */ /* 0x000e620000000a00 */
[----:B------:R-:W-:Y:S01]  /*4bb0*/  LOP3.LUT P5, RZ, R120, 0x20, RZ, 0xc0, !PT ;  /* 0x0000002078ff7812 */ /* 0x000fe200078ac0ff */
[----:B----4-:R4:W-:Y:S06]  /*4bc0*/  STL [R1+0x2a4], R28 ;  /* 0x0002a41c01007387 */ /* 0x0109ec0000100800 */
[----:B----4-:R-:W4:Y:S02]  /*4bd0*/  @!P6 LDC.64 R28, c[0x0][0x3f8] ;  /* 0x0000fe00ff1ceb82 */ /* 0x010f240000000a00 */
[----:B----4-:R-:W-:-:S04]  /*4be0*/  @!P6 IMAD R34, R34, R28, RZ ;  /* 0x0000001c2222e224 */ /* 0x010fc800078e02ff */
        /* <DEDUP_REMOVED lines=11> */
[----:B------:R-:W4:Y:S04]  /*4ca0*/  @!P5 LDG.E R28, desc[UR10][R70.64] ;  /* 0x0000000a461cd981 */ /* 0x000f28000c1e1900 */
[----:B----4-:R0:W-:Y:S02]  /*4cb0*/  STL [R1+0x298], R28 ;  /* 0x0002981c01007387 */ /* 0x0101e40000100800 */
[----:B0-----:R-:W-:-:S06]  /*4cc0*/  HFMA2 R28, -RZ, RZ, 0, 0 ;  /* 0x00000000ff1c7431 */ /* 0x001fcc00000001ff */
[----:B------:R-:W4:Y:S01]  /*4cd0*/  @!P5 LDG.E R28, desc[UR10][R72.64] ;  /* 0x0000000a481cd981 */ /* 0x000f22000c1e1900 */
[----:B------:R-:W-:-:S03]  /*4ce0*/  LOP3.LUT P2, RZ, R3, 0x80, RZ, 0xc0, !PT ;  /* 0x0000008003ff7812 */ /* 0x000fc6000784c0ff */
[----:B--2---:R0:W-:Y:S01]  /*4cf0*/  STL [R1+0x2b0], R41 ;  /* 0x0002b02901007387 */ /* 0x0041e20000100800 */
[----:B------:R-:W-:Y:S01]  /*4d00*/  IADD3 R40, PT, PT, R0, 0x168, RZ ;  /* 0x0000016800287810 */ /* 0x000fe20007ffe0ff */
[----:B0-----:R-:W-:Y:S02]  /*4d10*/  HFMA2 R41, -RZ, RZ, 0, 0 ;  /* 0x00000000ff297431 */ /* 0x001fe400000001ff */
[----:B----4-:R0:W-:Y:S01]  /*4d20*/  STL [R1+0x294], R28 ;  /* 0x0002941c01007387 */ /* 0x0101e20000100800 */
[----:B------:R-:W-:Y:S02]  /*4d30*/  SHF.R.S32.HI R34, RZ, 0x1f, R40 ;  /* 0x0000001fff227819 */ /* 0x000fe40000011428 */
[----:B------:R-:W-:Y:S01]  /*4d40*/  ISETP.GE.U32.AND P1, PT, R40, UR16, PT ;  /* 0x0000001028007c0c */ /* 0x000fe2000bf26070 */
[----:B------:R-:W2:Y:S01]  /*4d50*/  @!P3 LDG.E R41, desc[UR10][R68.64] ;  /* 0x0000000a4429b981 */ /* 0x000ea2000c1e1900 */
[----:B0-----:R-:W-:-:S06]  /*4d60*/  MOV R28, RZ ;  /* 0x000000ff001c7202 */ /* 0x001fcc0000000f00 */
[----:B------:R-:W4:Y:S01]  /*4d70*/  @!P2 LDG.E R28, desc[UR10][R74.64] ;  /* 0x0000000a4a1ca981 */ /* 0x000f22000c1e1900 */
[----:B------:R-:W-:-:S13]  /*4d80*/  ISETP.GE.AND.EX P3, PT, R34, UR17, PT, P1 ;  /* 0x0000001122007c0c */ /* 0x000fda000bf66310 */
[----:B------:R-:W0:Y:S01]  /*4d90*/  @!P3 LDC.64 R62, c[0x0][0x3a0] ;  /* 0x0000e800ff3ebb82 */ /* 0x000e220000000a00 */
[----:B------:R-:W-:-:S07]  /*4da0*/  @!P3 MOV R35, R7 ;  /* 0x000000070023b202 */ /* 0x000fce0000000f00 */
[----:B------:R-:W1:Y:S01]  /*4db0*/  @!P3 LDC.64 R60, c[0x0][0x398] ;  /* 0x0000e600ff3cbb82 */ /* 0x000e620000000a00 */
[----:B------:R-:W-:-:S04]  /*4dc0*/  LOP3.LUT R2, R2, 0xffffbfff, RZ, 0xc0, !PT ;  /* 0xffffbfff02027812 */ /* 0x000fc800078ec0ff */
[----:B------:R-:W-:-:S04]  /*4dd0*/  @P0 LOP3.LUT R2, R2, 0x4000, RZ, 0xfc, !PT ;  /* 0x0000400002020812 */ /* 0x000fc800078efcff */
[----:B------:R-:W-:-:S04]  /*4de0*/  LOP3.LUT R2, R2, 0xffffdfff, RZ, 0xc0, !PT ;  /* 0xffffdfff02027812 */ /* 0x000fc800078ec0ff */
[----:B------:R-:W-:Y:S02]  /*4df0*/  @P6 LOP3.LUT R2, R2, 0x2000, RZ, 0xfc, !PT ;  /* 0x0000200002026812 */ /* 0x000fe400078efcff */
[----:B------:R-:W-:Y:S01]  /*4e00*/  LOP3.LUT P6, RZ, R120, 0x8, RZ, 0xc0, !PT ;  /* 0x0000000878ff7812 */ /* 0x000fe200078cc0ff */
[----:B----4-:R4:W-:Y:S02]  /*4e10*/  STL [R1+0x290], R28 ;  /* 0x0002901c01007387 */ /* 0x0109e40000100800 */
        /* <DEDUP_REMOVED lines=32> */
[----:B------:R-:W-:Y:S02]  /*5020*/  @P3 LOP3.LUT R2, R2, 0x1000, RZ, 0xfc, !PT ;  /* 0x0000100002023812 */ /* 0x000fe400078efcff */
[C---:B------:R-:W-:Y:S02]  /*5030*/  LOP3.LUT P3, RZ, R3.reuse, 0x40, RZ, 0xc0, !PT ;  /* 0x0000004003ff7812 */ /* 0x040fe4000786c0ff */
[C---:B------:R-:W-:Y:S02]  /*5040*/  LOP3.LUT P6, RZ, R2.reuse, 0x80000000, RZ, 0xc0, !PT ;  /* 0x8000000002ff7812 */ /* 0x040fe400078cc0ff */
[----:B------:R-:W-:Y:S02]  /*5050*/  LOP3.LUT R2, R2, 0xfffff7ff, RZ, 0xc0, !PT ;  /* 0xfffff7ff02027812 */ /* 0x000fe400078ec0ff */
[----:B------:R-:W-:Y:S02]  /*5060*/  LOP3.LUT R3, R3, 0xfffffff7, RZ, 0xc0, !PT ;  /* 0xfffffff703037812 */ /* 0x000fe400078ec0ff */
[----:B------:R-:W-:-:S02]  /*5070*/  @P2 LOP3.LUT R2, R2, 0x800, RZ, 0xfc, !PT ;  /* 0x0000080002022812 */ /* 0x000fc400078efcff */
[----:B------:R-:W-:Y:S01]  /*5080*/  @P2 LOP3.LUT R3, R3, 0x8, RZ, 0xfc, !PT ;  /* 0x0000000803032812 */ /* 0x000fe200078efcff */
        /* <DEDUP_REMOVED lines=13> */
[----:B------:R-:W-:Y:S02]  /*5160*/  LOP3.LUT P2, RZ, R120, 0x2, RZ, 0xc0, !PT ;  /* 0x0000000278ff7812 */ /* 0x000fe4000784c0ff */
[----:B------:R-:W-:-:S11]  /*5170*/  MOV R28, RZ ;  /* 0x000000ff001c7202 */ /* 0x000fd60000000f00 */
[----:B------:R-:W4:Y:S04]  /*5180*/  @!P2 LDG.E R28, desc[UR10][R86.64] ;  /* 0x0000000a561ca981 */ /* 0x000f28000c1e1900 */
[----:B--2---:R0:W-:Y:S02]  /*5190*/  STL [R1+0x28c], R41 ;  /* 0x00028c2901007387 */ /* 0x0041e40000100800 */
[----:B0-----:R-:W-:-:S06]  /*51a0*/  HFMA2 R41, -RZ, RZ, 0, 0 ;  /* 0x00000000ff297431 */ /* 0x001fcc00000001ff */
[----:B------:R-:W2:Y:S01]  /*51b0*/  @!P5 LDG.E R41, desc[UR10][R84.64] ;  /* 0x0000000a5429d981 */ /* 0x000ea2000c1e1900 */
[----:B------:R-:W-:-:S04]  /*51c0*/  IADD3 R29, PT, PT, R0, 0x178, RZ ;  /* 0x00000178001d7810 */ /* 0x000fc80007ffe0ff */
[----:B------:R-:W-:Y:S02]  /*51d0*/  SHF.R.S32.HI R40, RZ, 0x1f, R29 ;  /* 0x0000001fff287819 */ /* 0x000fe4000001141d */
[----:B------:R-:W-:-:S04]  /*51e0*/  ISETP.GE.U32.AND P1, PT, R29, UR16, PT ;  /* 0x000000101d007c0c */ /* 0x000fc8000bf26070 */
[----:B------:R-:W-:-:S13]  /*51f0*/  ISETP.GE.AND.EX P5, PT, R40, UR17, PT, P1 ;  /* 0x0000001128007c0c */ /* 0x000fda000bfa6310 */
[----:B------:R-:W0:Y:S08]  /*5200*/  @!P5 LDC.64 R34, c[0x0][0x3f8] ;  /* 0x0000fe00ff22db82 */ /* 0x000e300000000a00 */
[----:B------:R-:W1:Y:S08]  /*5210*/  @!P5 LDC.64 R70, c[0x0][0x3a0] ;  /* 0x0000e800ff46db82 */ /* 0x000e700000000a00 */
[----:B------:R-:W3:Y:S01]  /*5220*/  @!P5 LDC.64 R68, c[0x0][0x398] ;  /* 0x0000e600ff44db82 */ /* 0x000ee20000000a00 */
[----:B----4-:R4:W-:Y:S02]  /*5230*/  STL [R1+0x278], R28 ;  /* 0x0002781c01007387 */ /* 0x0109e40000100800 */
[----:B----4-:R-:W-:-:S06]  /*5240*/  HFMA2 R28, -RZ, RZ, 0, 0 ;  /* 0x00000000ff1c7431 */ /* 0x010fcc00000001ff */
[----:B------:R-:W4:Y:S01]  /*5250*/  @!P3 LDG.E R28, desc[UR10][R90.64] ;  /* 0x0000000a5a1cb981 */ /* 0x000f22000c1e1900 */
[----:B0-----:R-:W-:-:S03]  /*5260*/  @!P5 IMAD R40, R40, R34, RZ ;  /* 0x000000222828d224 */ /* 0x001fc600078e02ff */
[----:B--2---:R0:W-:Y:S01]  /*5270*/  STL [R1+0x27c], R41 ;  /* 0x00027c2901007387 */ /* 0x0041e20000100800 */
[----:B------:R-:W-:Y:S01]  /*5280*/  @!P5 IMAD R35, R29, R35, R40 ;  /* 0x000000231d23d224 */ /* 0x000fe200078e0228 */
[----:B------:R-:W-:Y:S02]  /*5290*/  @!P5 MOV R40, R4 ;  /* 0x000000040028d202 */ /* 0x000fe40000000f00 */
[----:B0-----:R-:W-:-:S03]  /*52a0*/  @!P5 MOV R41, R7 ;  /* 0x000000070029d202 */ /* 0x001fc60000000f00 */
[----:B------:R-:W-:Y:S01]  /*52b0*/  @!P5 IMAD.WIDE.U32 R40, R29, R34, R40 ;  /* 0x000000221d28d225 */ /* 0x000fe200078e0028 */
[----:B------:R-:W-:Y:S02]  /*52c0*/  MOV R72, R124 ;  /* 0x0000007c00487202 */ /* 0x000fe40000000f00 */
[----:B------:R-:W-:Y:S02]  /*52d0*/  MOV R73, R125 ;  /* 0x0000007d00497202 */ /* 0x000fe40000000f00 */
[----:B------:R-:W-:Y:S02]  /*52e0*/  @!P5 IADD3 R29, PT, PT, R41, R35, RZ ;  /* 0x00000023291dd210 */ /* 0x000fe40007ffe0ff */
[----:B------:R-:W-:Y:S02]  /*52f0*/  CS2R R124, SRZ ;  /* 0x00000000007c7805 */ /* 0x000fe4000001ff00 */
[C---:B------:R-:W-:Y:S02]  /*5300*/  @!P5 SHF.L.U64.HI R29, R40.reuse, 0x1, R29 ;  /* 0x00000001281dd819 */ /* 0x040fe4000001021d */
[----:B------:R-:W-:-:S02]  /*5310*/  @!P5 SHF.L.U32 R40, R40, 0x1, RZ ;  /* 0x000000012828d819 */ /* 0x000fc400000006ff */
[----:B------:R-:W2:Y:S01]  /*5320*/  @!P2 LDG.E R124, desc[UR10][R88.64] ;  /* 0x0000000a587ca981 */ /* 0x000ea2000c1e1900 */
[----:B------:R-:W-:Y:S02]  /*5330*/  LOP3.LUT P2, RZ, R2, 0x40000000, RZ, 0xc0, !PT ;  /* 0x4000000002ff7812 */ /* 0x000fe4000784c0ff */
[----:B-1----:R-:W-:Y:S02]  /*5340*/  @!P5 IADD3 R70, P1, PT, R40, R70, RZ ;  /* 0x000000462846d210 */ /* 0x002fe40007f3e0ff */
[----:B------:R-:W-:Y:S02]  /*5350*/  LOP3.LUT R2, R2, 0xfffffbff, RZ, 0xc0, !PT ;  /* 0xfffffbff02027812 */ /* 0x000fe400078ec0ff */
[----:B------:R-:W-:Y:S02]  /*5360*/  @!P5 IADD3.X R71, PT, PT, R29, R71, RZ, P1, !PT ;  /* 0x000000471d47d210 */ /* 0x000fe40000ffe4ff */
[----:B---3--:R-:W-:Y:S02]  /*5370*/  @!P5 IADD3 R68, P1, PT, R40, R68, RZ ;  /* 0x000000442844d210 */ /* 0x008fe40007f3e0ff */
[----:B------:R-:W-:-:S02]  /*5380*/  @P5 LOP3.LUT R2, R2, 0x400, RZ, 0xfc, !PT ;  /* 0x0000040002025812 */ /* 0x000fc400078efcff */
[----:B------:R-:W-:Y:S02]  /*5390*/  @!P5 IADD3.X R69, PT, PT, R29, R69, RZ, P1, !PT ;  /* 0x000000451d45d210 */ /* 0x000fe40000ffe4ff */
[----:B------:R-:W-:Y:S02]  /*53a0*/  MOV R76, R58 ;  /* 0x0000003a004c7202 */ /* 0x000fe40000000f00 */
[----:B------:R-:W-:Y:S01]  /*53b0*/  MOV R77, R59 ;  /* 0x0000003b004d7202 */ /* 0x000fe20000000f00 */
[----:B----4-:R-:W-:Y:S01]  /*53c0*/  STL [R1+0x4e4], R28 ;  /* 0x0004e41c01007387 */ /* 0x010fe20000100800 */
[----:B------:R-:W-:-:S03]  /*53d0*/  LOP3.LUT P5, RZ, R2, 0x20000000, RZ, 0xc0, !PT ;  /* 0x2000000002ff7812 */ /* 0x000fc600078ac0ff */
[----:B------:R0:W-:Y:S01]  /*53e0*/  STL [R1+0x4e8], R28 ;  /* 0x0004e81c01007387 */ /* 0x0001e20000100800 */
[----:B------:R-:W-:Y:S02]  /*53f0*/  CS2R R34, SRZ ;  /* 0x0000000000227805 */ /* 0x000fe4000001ff00 */
[----:B------:R-:W-:Y:S01]  /*5400*/  MOV R78, R52 ;  /* 0x00000034004e7202 */ /* 0x000fe20000000f00 */
[----:B------:R1:W3:Y:S04]  /*5410*/  @!P2 LDG.E R125, desc[UR10][R122.64] ;  /* 0x0000000a7a7da981 */ /* 0x0002e8000c1e1900 */
[----:B------:R-:W4:Y:S01]  /*5420*/  @!P6 LDG.E R34, desc[UR10][R94.64] ;  /* 0x0000000a5e22e981 */ /* 0x000f22000c1e1900 */
[----:B0-----:R-:W-:-:S03]  /*5430*/  HFMA2 R28, -RZ, RZ, 0, 0 ;  /* 0x00000000ff1c7431 */ /* 0x001fc600000001ff */
[----:B------:R0:W3:Y:S04]  /*5440*/  @!P6 LDG.E R35, desc[UR10][R72.64] ;  /* 0x0000000a4823e981 */ /* 0x0000e8000c1e1900 */
[----:B------:R-:W2:Y:S04]  /*5450*/  @!P5 LDG.E R28, desc[UR10][R76.64] ;  /* 0x0000000a4c1cd981 */ /* 0x000ea8000c1e1900 */
[----:B--2---:R2:W-:Y:S02]  /*5460*/  STL [R1+0x264], R28 ;  /* 0x0002641c01007387 */ /* 0x0045e40000100800 */
[----:B--2---:R-:W-:-:S06]  /*5470*/  MOV R28, RZ ;  /* 0x000000ff001c7202 */ /* 0x004fcc0000000f00 */
[----:B------:R-:W2:Y:S04]  /*5480*/  @!P4 LDG.E R28, desc[UR10][R96.64] ;  /* 0x0000000a601cc981 */ /* 0x000ea8000c1e1900 */
[----:B--2---:R2:W-:Y:S02]  /*5490*/  STL [R1+0x25c], R28 ;  /* 0x00025c1c01007387 */ /* 0x0045e40000100800 */
[----:B--2---:R-:W-:-:S06]  /*54a0*/  HFMA2 R28, -RZ, RZ, 0, 0 ;  /* 0x00000000ff1c7431 */ /* 0x004fcc00000001ff */
[----:B------:R-:W2:Y:S01]  /*54b0*/  @!P4 LDG.E R28, desc[UR10][R98.64] ;  /* 0x0000000a621cc981 */ /* 0x000ea2000c1e1900 */
[----:B------:R-:W-:-:S03]  /*54c0*/  LOP3.LUT P6, RZ, R2, 0x8000000, RZ, 0xc0, !PT ;  /* 0x0800000002ff7812 */ /* 0x000fc600078cc0ff */
[----:B--2---:R2:W-:Y:S02]  /*54d0*/  STL [R1+0x258], R28 ;  /* 0x0002581c01007387 */ /* 0x0045e40000100800 */
[----:B--2---:R-:W-:-:S08]  /*54e0*/  MOV R28, RZ ;  /* 0x000000ff001c7202 */ /* 0x004fd00000000f00 */
[----:B------:R-:W2:Y:S01]  /*54f0*/  @!P6 LDG.E R28, desc[UR10][R100.64] ;  /* 0x0000000a641ce981 */ /* 0x000ea2000c1e1900 */
[----:B------:R-:W-:Y:S01]  /*5500*/  HFMA2 R29, -RZ, RZ, 0, 0 ;  /* 0x00000000ff1d7431 */ /* 0x000fe200000001ff */
[----:B------:R-:W-:Y:S02]  /*5510*/  IADD3 R52, PT, PT, R0, 0x180, RZ ;  /* 0x0000018000347810 */ /* 0x000fe40007ffe0ff */
[----:B------:R-:W-:Y:S02]  /*5520*/  MOV R58, R46 ;  /* 0x0000002e003a7202 */ /* 0x000fe40000000f00 */
[----:B------:R-:W-:Y:S02]  /*5530*/  SHF.R.S32.HI R46, RZ, 0x1f, R52 ;  /* 0x0000001fff2e7819 */ /* 0x000fe40000011434 */
[----:B------:R-:W-:Y:S01]  /*5540*/  ISETP.GE.U32.AND P1, PT, R52, UR16, PT ;  /* 0x0000001034007c0c */ /* 0x000fe2000bf26070 */
[----:B------:R-:W4:Y:S03]  /*5550*/  @!P3 LDG.E R29, desc[UR10][R92.64] ;  /* 0x0000000a5c1db981 */ /* 0x000f26000c1e1900 */
[----:B------:R-:W-:-:S02]  /*5560*/  ISETP.GE.AND.EX P3, PT, R46, UR17, PT, P1 ;  /* 0x000000112e007c0c */ /* 0x000fc4000bf66310 */
[----:B-1----:R-:W-:Y:S02]  /*5570*/  CS2R R122, SRZ ;  /* 0x00000000007a7805 */ /* 0x002fe4000001ff00 */
[----:B------:R-:W-:Y:S01]  /*5580*/  LOP3.LUT R2, R2, 0xfffffdff, RZ, 0xc0, !PT ;  /* 0xfffffdff02027812 */ /* 0x000fe200078ec0ff */
[----:B--2---:R1:W-:Y:S01]  /*5590*/  STL [R1+0x244], R28 ;  /* 0x0002441c01007387 */ /* 0x0043e20000100800 */
[----:B------:R-:W-:-:S07]  /*55a0*/  MOV R79, R53 ;  /* 0x00000035004f7202 */ /* 0x000fce0000000f00 */
[----:B------:R-:W2:Y:S01]  /*55b0*/  @!P3 LDC.64 R40, c[0x0][0x3f8] ;  /* 0x0000fe00ff28bb82 */ /* 0x000ea20000000a00 */
[----:B------:R-:W-:Y:S01]  /*55c0*/  @P3 LOP3.LUT R2, R2, 0x200, RZ, 0xfc, !PT ;  /* 0x0000020002023812 */ /* 0x000fe200078efcff */
[----:B------:R3:W4:Y:S01]  /*55d0*/  @!P2 LDG.E R123, desc[UR10][R78.64] ;  /* 0x0000000a4e7ba981 */ /* 0x000722000c1e1900 */
[----:B-1----:R-:W-:-:S05]  /*55e0*/  HFMA2 R28, -RZ, RZ, 0, 0 ;  /* 0x00000000ff1c7431 */ /* 0x002fca00000001ff */
[----:B0-----:R-:W0:Y:S01]  /*55f0*/  @!P3 LDC.64 R72, c[0x0][0x3a0] ;  /* 0x0000e800ff48bb82 */ /* 0x001e220000000a00 */
[----:B------:R-:W-:-:S07]  /*5600*/  MOV R59, R47 ;  /* 0x0000002f003b7202 */ /* 0x000fce0000000f00 */
[----:B------:R-:W1:Y:S01]  /*5610*/  @!P3 LDC.64 R74, c[0x0][0x398] ;  /* 0x0000e600ff4abb82 */ /* 0x000e620000000a00 */
[----:B------:R-:W4:Y:S01]  /*5620*/  @!P6 LDG.E R28, desc[UR10][R102.64] ;  /* 0x0000000a661ce981 */ /* 0x000f22000c1e1900 */
[----:B------:R-:W-:Y:S01]  /*5630*/  LOP3.LUT P2, RZ, R2, 0x4000000, RZ, 0xc0, !PT ;  /* 0x0400000002ff7812 */ /* 0x000fe2000784c0ff */
[----:B--2---:R-:W-:Y:S01]  /*5640*/  @!P3 IMAD R46, R46, R40, RZ ;  /* 0x000000282e2eb224 */ /* 0x004fe200078e02ff */
[----:B------:R-:W-:Y:S01]  /*5650*/  @!P3 MOV R47, R7 ;  /* 0x00000007002fb202 */ /* 0x000fe20000000f00 */
[----:B------:R2:W2:Y:S02]  /*5660*/  @!P5 LDG.E R122, desc[UR10][R58.64] ;  /* 0x0000000a3a7ad981 */ /* 0x0004a4000c1e1900 */
[----:B------:R-:W-:Y:S01]  /*5670*/  @!P3 IMAD R41, R52, R41, R46 ;  /* 0x000000293429b224 */ /* 0x000fe200078e022e */
[----:B------:R-:W-:-:S05]  /*5680*/  @!P3 MOV R46, R4 ;  /* 0x00000004002eb202 */ /* 0x000fca0000000f00 */
[----:B------:R-:W-:-:S05]  /*5690*/  @!P3 IMAD.WIDE.U32 R46, R52, R40, R46 ;  /* 0x00000028342eb225 */ /* 0x000fca00078e002e */
[----:B------:R-:W-:-:S04]  /*56a0*/  @!P3 IADD3 R40, PT, PT, R47, R41, RZ ;  /* 0x000000292f28b210 */ /* 0x000fc80007ffe0ff */
[C---:B------:R-:W-:Y:S02]  /*56b0*/  @!P3 SHF.L.U64.HI R40, R46.reuse, 0x1, R40 ;  /* 0x000000012e28b819 */ /* 0x040fe40000010228 */
[----:B------:R-:W-:-:S04]  /*56c0*/  @!P3 SHF.L.U32 R46, R46, 0x1, RZ ;  /* 0x000000012e2eb819 */ /* 0x000fc800000006ff */
[----:B0-----:R-:W-:Y:S02]  /*56d0*/  @!P3 IADD3 R72, P1, PT, R46, R72, RZ ;  /* 0x000000482e48b210 */ /* 0x001fe40007f3e0ff */
[----:B------:R-:W-:Y:S02]  /*56e0*/  IADD3 R52, PT, PT, R0, 0x188, RZ ;  /* 0x0000018800347810 */ /* 0x000fe40007ffe0ff */
[----:B------:R-:W-:Y:S02]  /*56f0*/  @!P3 IADD3.X R73, PT, PT, R40, R73, RZ, P1, !PT ;  /* 0x000000492849b210 */ /* 0x000fe40000ffe4ff */
[----:B-1----:R-:W-:Y:S02]  /*5700*/  @!P3 IADD3 R74, P1, PT, R46, R74, RZ ;  /* 0x0000004a2e4ab210 */ /* 0x002fe40007f3e0ff */
[----:B------:R-:W-:Y:S02]  /*5710*/  LOP3.LUT R3, R3, 0xfffffffb, RZ, 0xc0, !PT ;  /* 0xfffffffb03037812 */ /* 0x000fe400078ec0ff */
[----:B------:R-:W-:-:S02]  /*5720*/  @!P3 IADD3.X R75, PT, PT, R40, R75, RZ, P1, !PT ;  /* 0x0000004b284bb210 */ /* 0x000fc40000ffe4ff */
[----:B------:R-:W-:Y:S02]  /*5730*/  SHF.R.S32.HI R46, RZ, 0x1f, R52 ;  /* 0x0000001fff2e7819 */ /* 0x000fe40000011434 */
[----:B------:R-:W-:Y:S02]  /*5740*/  ISETP.GE.U32.AND P1, PT, R52, UR16, PT ;  /* 0x0000001034007c0c */ /* 0x000fe4000bf26070 */
[----:B------:R-:W-:Y:S02]  /*5750*/  @P3 LOP3.LUT R3, R3, 0x4, RZ, 0xfc, !PT ;  /* 0x0000000403033812 */ /* 0x000fe400078efcff */
[----:B------:R-:W-:-:S13]  /*5760*/  ISETP.GE.AND.EX P3, PT, R46, UR17, PT, P1 ;  /* 0x000000112e007c0c */ /* 0x000fda000bf66310 */
[----:B------:R-:W0:Y:S01]  /*5770*/  @!P3 LDC.64 R40, c[0x0][0x3f8] ;  /* 0x0000fe00ff28bb82 */ /* 0x000e220000000a00 */
[----:B------:R-:W-:-:S07]  /*5780*/  @!P3 MOV R47, R7 ;  /* 0x00000007002fb202 */ /* 0x000fce0000000f00 */
[----:B------:R-:W1:Y:S08]  /*5790*/  @!P3 LDC.64 R76, c[0x0][0x3a0] ;  /* 0x0000e800ff4cbb82 */ /* 0x000e700000000a00 */
[----:B---3--:R-:W3:Y:S01]  /*57a0*/  @!P3 LDC.64 R78, c[0x0][0x398] ;  /* 0x0000e600ff4ebb82 */ /* 0x008ee20000000a00 */
[----:B0-----:R-:W-:-:S04]  /*57b0*/  @!P3 IMAD R46, R46, R40, RZ ;  /* 0x000000282e2eb224 */ /* 0x001fc800078e02ff */
[----:B------:R-:W-:Y:S01]  /*57c0*/  @!P3 IMAD R41, R52, R41, R46 ;  /* 0x000000293429b224 */ /* 0x000fe200078e022e */
[----:B----4-:R0:W-:Y:S02]  /*57d0*/  STL [R1+0x240], R28 ;  /* 0x0002401c01007387 */ /* 0x0101e40000100800 */
[----:B0-----:R-:W-:-:S06]  /*57e0*/  MOV R28, RZ ;  /* 0x000000ff001c7202 */ /* 0x001fcc0000000f00 */
[----:B------:R-:W4:Y:S01]  /*57f0*/  @!P2 LDG.E R28, desc[UR10][R104.64] ;  /* 0x0000000a681ca981 */ /* 0x000f22000c1e1900 */
[----:B------:R-:W-:-:S05]  /*5800*/  @!P3 MOV R46, R4 ;  /* 0x00000004002eb202 */ /* 0x000fca0000000f00 */
[----:B------:R-:W-:-:S05]  /*5810*/  @!P3 IMAD.WIDE.U32 R46, R52, R40, R46 ;  /* 0x00000028342eb225 */ /* 0x000fca00078e002e */
[----:B------:R-:W-:-:S04]  /*5820*/  @!P3 IADD3 R40, PT, PT, R47, R41, RZ ;  /* 0x000000292f28b210 */ /* 0x000fc80007ffe0ff */
[C---:B------:R-:W-:Y:S02]  /*5830*/  @!P3 SHF.L.U64.HI R40, R46.reuse, 0x1, R40 ;  /* 0x000000012e28b819 */ /* 0x040fe40000010228 */
[----:B------:R-:W-:-:S04]  /*5840*/  @!P3 SHF.L.U32 R46, R46, 0x1, RZ ;  /* 0x000000012e2eb819 */ /* 0x000fc800000006ff */
[----:B-1----:R-:W-:Y:S02]  /*5850*/  @!P3 IADD3 R76, P1, PT, R46, R76, RZ ;  /* 0x0000004c2e4cb210 */ /* 0x002fe40007f3e0ff */
[----:B------:R-:W-:Y:S02]  /*5860*/  IADD3 R52, PT, PT, R0, 0x190, RZ ;  /* 0x0000019000347810 */ /* 0x000fe40007ffe0ff */
[----:B------:R-:W-:Y:S02]  /*5870*/  @!P3 IADD3.X R77, PT, PT, R40, R77, RZ, P1, !PT ;  /* 0x0000004d284db210 */ /* 0x000fe40000ffe4ff */
[----:B---3--:R-:W-:Y:S02]  /*5880*/  @!P3 IADD3 R78, P1, PT, R46, R78, RZ ;  /* 0x0000004e2e4eb210 */ /* 0x008fe40007f3e0ff */
[----:B------:R-:W-:Y:S02]  /*5890*/  SHF.R.S32.HI R46, RZ, 0x1f, R52 ;  /* 0x0000001fff2e7819 */ /* 0x000fe40000011434 */
[----:B------:R-:W-:-:S02]  /*58a0*/  @!P3 IADD3.X R79, PT, PT, R40, R79, RZ, P1, !PT ;  /* 0x0000004f284fb210 */ /* 0x000fc40000ffe4ff */
[----:B------:R-:W-:-:S04]  /*58b0*/  ISETP.GE.U32.AND P1, PT, R52, UR16, PT ;  /* 0x0000001034007c0c */ /* 0x000fc8000bf26070 */
[----:B------:R-:W-:-:S13]  /*58c0*/  ISETP.GE.AND.EX P4, PT, R46, UR17, PT, P1 ;  /* 0x000000112e007c0c */ /* 0x000fda000bf86310 */
[----:B------:R-:W0:Y:S01]  /*58d0*/  @!P4 LDC.64 R40, c[0x0][0x3f8] ;  /* 0x0000fe00ff28cb82 */ /* 0x000e220000000a00 */
[----:B------:R-:W-:-:S07]  /*58e0*/  @!P4 MOV R47, R7 ;  /* 0x00000007002fc202 */ /* 0x000fce0000000f00 */
[----:B------:R-:W1:Y:S08]  /*58f0*/  @!P4 LDC.64 R80, c[0x0][0x3a0] ;  /* 0x0000e800ff50cb82 */ /* 0x000e700000000a00 */
[----:B------:R-:W3:Y:S01]  /*5900*/  @!P4 LDC.64 R82, c[0x0][0x398] ;  /* 0x0000e600ff52cb82 */ /* 0x000ee20000000a00 */
[----:B0-----:R-:W-:-:S04]  /*5910*/  @!P4 IMAD R46, R46, R40, RZ ;  /* 0x000000282e2ec224 */ /* 0x001fc800078e02ff */
[----:B------:R-:W-:Y:S01]  /*5920*/  @!P4 IMAD R41, R52, R41, R46 ;  /* 0x000000293429c224 */ /* 0x000fe200078e022e */
        /* <DEDUP_REMOVED lines=9> */
[----:B--2---:R-:W-:Y:S02]  /*59c0*/  SHF.R.S32.HI R58, RZ, 0x1f, R47 ;  /* 0x0000001fff3a7819 */ /* 0x004fe4000001142f */
[----:B------:R-:W-:-:S02]  /*59d0*/  @!P4 IADD3.X R83, PT, PT, R40, R83, RZ, P1, !PT ;  /* 0x000000532853c210 */ /* 0x000fc40000ffe4ff */
[----:B------:R-:W-:Y:S02]  /*59e0*/  ISETP.GE.U32.AND P1, PT, R47, UR16, PT ;  /* 0x000000102f007c0c */ /* 0x000fe4000bf26070 */
[----:B------:R-:W-:-:S04]  /*59f0*/  LOP3.LUT R2, R2, 0xfffffeff, RZ, 0xc0, !PT ;  /* 0xfffffeff02027812 */ /* 0x000fc800078ec0ff */
[----:B------:R-:W-:Y:S01]  /*5a00*/  @P3 LOP3.LUT R2, R2, 0x100, RZ, 0xfc, !PT ;  /* 0x0000010002023812 */ /* 0x000fe200078efcff */
[----:B------:R-:W-:-:S03]  /*5a10*/  HFMA2 R41, -RZ, RZ, 0, 0 ;  /* 0x00000000ff297431 */ /* 0x000fc600000001ff */
[C---:B------:R-:W-:Y:S02]  /*5a20*/  LOP3.LUT P5, RZ, R2.reuse, 0x2000000, RZ, 0xc0, !PT ;  /* 0x0200000002ff7812 */ /* 0x040fe400078ac0ff */
[----:B------:R-:W-:Y:S02]  /*5a30*/  LOP3.LUT P6, RZ, R2, 0x1000000, RZ, 0xc0, !PT ;  /* 0x0100000002ff7812 */ /* 0x000fe400078cc0ff */
[----:B------:R-:W-:Y:S02]  /*5a40*/  MOV R40, RZ ;  /* 0x000000ff00287202 */ /* 0x000fe40000000f00 */
[----:B------:R-:W-:-:S07]  /*5a50*/  MOV R46, RZ ;  /* 0x000000ff002e7202 */ /* 0x000fce0000000f00 */
[----:B------:R-:W2:Y:S04]  /*5a60*/  @!P5 LDG.E R40, desc[UR10][R108.64] ;  /* 0x0000000a6c28d981 */ /* 0x000ea8000c1e1900 */
[----:B------:R-:W3:Y:S01]  /*5a70*/  @!P5 LDG.E R41, desc[UR10][R110.64] ;  /* 0x0000000a6e29d981 */ /* 0x000ee2000c1e1900 */
[----:B------:R-:W-:-:S03]  /*5a80*/  LOP3.LUT P5, RZ, R3, 0x20, RZ, 0xc0, !PT ;  /* 0x0000002003ff7812 */ /* 0x000fc600078ac0ff */
[----:B------:R-:W3:Y:S04]  /*5a90*/  @!P6 LDG.E R46, desc[UR10][R112.64] ;  /* 0x0000000a702ee981 */ /* 0x000ee8000c1e1900 */
[----:B----4-:R0:W-:Y:S02]  /*5aa0*/  STL [R1+0x228], R28 ;  /* 0x0002281c01007387 */ /* 0x0101e40000100800 */
[----:B0-----:R-:W-:-:S06]  /*5ab0*/  HFMA2 R28, -RZ, RZ, 0, 0 ;  /* 0x00000000ff1c7431 */ /* 0x001fcc00000001ff */
[----:B------:R-:W4:Y:S01]  /*5ac0*/  @!P2 LDG.E R28, desc[UR10][R106.64] ;  /* 0x0000000a6a1ca981 */ /* 0x000f22000c1e1900 */
[----:B------:R-:W-:-:S13]  /*5ad0*/  ISETP.GE.AND.EX P2, PT, R58, UR17, PT, P1 ;  /* 0x000000113a007c0c */ /* 0x000fda000bf46310 */
[----:B------:R-:W0:Y:S01]  /*5ae0*/  @!P2 LDC.64 R52, c[0x0][0x3f8] ;  /* 0x0000fe00ff34ab82 */ /* 0x000e220000000a00 */
[----:B------:R-:W-:-:S07]  /*5af0*/  @!P2 MOV R59, R7 ;  /* 0x00000007003ba202 */ /* 0x000fce0000000f00 */
[----:B------:R-:W1:Y:S08]  /*5b00*/  @!P2 LDC.64 R84, c[0x0][0x3a0] ;  /* 0x0000e800ff54ab82 */ /* 0x000e700000000a00 */
[----:B------:R-:W1:Y:S01]  /*5b10*/  @!P2 LDC.64 R86, c[0x0][0x398] ;  /* 0x0000e600ff56ab82 */ /* 0x000e620000000a00 */
[----:B0-----:R-:W-:-:S04]  /*5b20*/  @!P2 IMAD R58, R58, R52, RZ ;  /* 0x000000343a3aa224 */ /* 0x001fc800078e02ff */
        /* <DEDUP_REMOVED lines=8> */
[----:B------:R-:W-:-:S04]  /*5bb0*/  @!P2 IADD3 R86, P1, PT, R58, R86, RZ ;  /* 0x000000563a56a210 */ /* 0x000fc80007f3e0ff */
[----:B------:R-:W-:Y:S01]  /*5bc0*/  @!P2 IADD3.X R87, PT, PT, R47, R87, RZ, P1, !PT ;  /* 0x000000572f57a210 */ /* 0x000fe20000ffe4ff */
[----:B------:R-:W-:Y:S01]  /*5bd0*/  HFMA2 R47, -RZ, RZ, 0, 0 ;  /* 0x00000000ff2f7431 */ /* 0x000fe200000001ff */
[----:B------:R-:W-:-:S04]  /*5be0*/  IADD3 R59, PT, PT, R0, 0x1a0, RZ ;  /* 0x000001a0003b7810 */ /* 0x000fc80007ffe0ff */
[----:B------:R-:W-:Y:S02]  /*5bf0*/  SHF.R.S32.HI R88, RZ, 0x1f, R59 ;  /* 0x0000001fff587819 */ /* 0x000fe4000001143b */
[----:B------:R-:W-:Y:S01]  /*5c00*/  ISETP.GE.U32.AND P1, PT, R59, UR16, PT ;  /* 0x000000103b007c0c */ /* 0x000fe2000bf26070 */
[----:B------:R-:W3:Y:S03]  /*5c10*/  @!P6 LDG.E R47, desc[UR10][R114.64] ;  /* 0x0000000a722fe981 */ /* 0x000ee6000c1e1900 */
[----:B------:R-:W-:Y:S02]  /*5c20*/  ISETP.GE.AND.EX P6, PT, R88, UR17, PT, P1 ;  /* 0x0000001158007c0c */ /* 0x000fe4000bfc6310 */
[----:B------:R-:W-:-:S06]  /*5c30*/  MOV R58, RZ ;  /* 0x000000ff003a7202 */ /* 0x000fcc0000000f00 */
[----:B------:R0:W3:Y:S05]  /*5c40*/  @!P5 LDG.E R58, desc[UR10][R8.64] ;  /* 0x0000000a083ad981 */ /* 0x0000ea000c1e1900 */
[----:B0-----:R-:W0:Y:S01]  /*5c50*/  @!P6 LDC.64 R8, c[0x0][0x3f8] ;  /* 0x0000fe00ff08eb82 */ /* 0x001e220000000a00 */
[----:B------:R-:W-:Y:S01]  /*5c60*/  @!P6 MOV R89, R7 ;  /* 0x000000070059e202 */ /* 0x000fe20000000f00 */
[----:B0-----:R-:W-:Y:S01]  /*5c70*/  @!P6 IMAD R90, R88, R8, RZ ;  /* 0x00000008585ae224 */ /* 0x001fe200078e02ff */
[----:B------:R-:W-:-:S03]  /*5c80*/  @!P6 MOV R88, R4 ;  /* 0x000000040058e202 */ /* 0x000fc60000000f00 */
[C---:B------:R-:W-:Y:S02]  /*5c90*/  @!P6 IMAD R90, R59.reuse, R9, R90 ;  /* 0x000000093b5ae224 */ /* 0x040fe400078e025a */
[----:B------:R-:W-:Y:S02]  /*5ca0*/  @!P6 IMAD.WIDE.U32 R8, R59, R8, R88 ;  /* 0x000000083b08e225 */ /* 0x000fe400078e0058 */
[----:B------:R-:W0:Y:S03]  /*5cb0*/  @!P6 LDC.64 R88, c[0x0][0x3a0] ;  /* 0x0000e800ff58eb82 */ /* 0x000e260000000a00 */
[----:B------:R-:W-:-:S05]  /*5cc0*/  @!P6 IADD3 R9, PT, PT, R9, R90, RZ ;  /* 0x0000005a0909e210 */ /* 0x000fca0007ffe0ff */
[----:B------:R-:W1:Y:S01]  /*5cd0*/  @!P6 LDC.64 R90, c[0x0][0x398] ;  /* 0x0000e600ff5aeb82 */ /* 0x000e620000000a00 */
[C---:B------:R-:W-:Y:S02]  /*5ce0*/  @!P6 SHF.L.U64.HI R9, R8.reuse, 0x1, R9 ;  /* 0x000000010809e819 */ /* 0x040fe40000010209 */
[----:B------:R-:W-:Y:S02]  /*5cf0*/  @!P6 SHF.L.U32 R8, R8, 0x1, RZ ;  /* 0x000000010808e819 */ /* 0x000fe400000006ff */
[C---:B------:R-:W-:Y:S02]  /*5d00*/  LOP3.LUT P3, RZ, R2.reuse, 0x800000, RZ, 0xc0, !PT ;  /* 0x0080000002ff7812 */ /* 0x040fe4000786c0ff */
[----:B------:R-:W-:-:S04]  /*5d10*/  LOP3.LUT R2, R2, 0xffffff7f, RZ, 0xc0, !PT ;  /* 0xffffff7f02027812 */ /* 0x000fc800078ec0ff */
[----:B------:R-:W-:Y:S02]  /*5d20*/  @P4 LOP3.LUT R2, R2, 0x80, RZ, 0xfc, !PT ;  /* 0x0000008002024812 */ /* 0x000fe400078efcff */
[----:B0-----:R-:W-:-:S04]  /*5d30*/  @!P6 IADD3 R88, P1, PT, R8, R88, RZ ;  /* 0x000000580858e210 */ /* 0x001fc80007f3e0ff */
[C---:B------:R-:W-:Y:S02]  /*5d40*/  @!P6 IADD3.X R89, PT, PT, R9.reuse, R89, RZ, P1, !PT ;  /* 0x000000590959e210 */ /* 0x040fe40000ffe4ff */
[----:B-1----:R-:W-:Y:S01]  /*5d50*/  @!P6 IADD3 R90, P1, PT, R8, R90, RZ ;  /* 0x0000005a085ae210 */ /* 0x002fe20007f3e0ff */
[----:B------:R-:W-:Y:S01]  /*5d60*/  HFMA2 R8, -RZ, RZ, 0, 0 ;  /* 0x00000000ff087431 */ /* 0x000fe200000001ff */
[----:B------:R-:W-:Y:S02]  /*5d70*/  LOP3.LUT R2, R2, 0xffffffbf, RZ, 0xc0, !PT ;  /* 0xffffffbf02027812 */ /* 0x000fe400078ec0ff */
[----:B------:R-:W-:Y:S02]  /*5d80*/  IADD3 R59, PT, PT, R0, 0x1a8, RZ ;  /* 0x000001a8003b7810 */ /* 0x000fe40007ffe0ff */
[----:B------:R-:W-:Y:S02]  /*5d90*/  @P2 LOP3.LUT R2, R2, 0x40, RZ, 0xfc, !PT ;  /* 0x0000004002022812 */ /* 0x000fe400078efcff */
[----:B------:R-:W-:-:S02]  /*5da0*/  @!P6 IADD3.X R91, PT, PT, R9, R91, RZ, P1, !PT ;  /* 0x0000005b095be210 */ /* 0x000fc40000ffe4ff */
[----:B------:R-:W-:Y:S01]  /*5db0*/  SHF.R.S32.HI R92, RZ, 0x1f, R59 ;  /* 0x0000001fff5c7819 */ /* 0x000fe2000001143b */
[----:B------:R0:W3:Y:S01]  /*5dc0*/  @!P5 LDG.E R8, desc[UR10][R10.64] ;  /* 0x0000000a0a08d981 */ /* 0x0000e2000c1e1900 */
[----:B------:R-:W-:Y:S02]  /*5dd0*/  ISETP.GE.U32.AND P1, PT, R59, UR16, PT ;  /* 0x000000103b007c0c */ /* 0x000fe4000bf26070 */
[----:B------:R-:W-:Y:S02]  /*5de0*/  LOP3.LUT P2, RZ, R2, 0x200000, RZ, 0xc0, !PT ;  /* 0x0020000002ff7812 */ /* 0x000fe4000784c0ff */
[----:B------:R-:W-:Y:S02]  /*5df0*/  ISETP.GE.AND.EX P5, PT, R92, UR17, PT, P1 ;  /* 0x000000115c007c0c */ /* 0x000fe4000bfa6310 */
[----:B------:R-:W-:-:S09]  /*5e00*/  MOV R9, RZ ;  /* 0x000000ff00097202 */ /* 0x000fd20000000f00 */
[----:B------:R1:W3:Y:S01]  /*5e10*/  @!P2 LDG.E R9, desc[UR10][R12.64] ;  /* 0x0000000a0c09a981 */ /* 0x0002e2000c1e1900 */
[----:B0-----:R-:W-:Y:S01]  /*5e20*/  CS2R R10, SRZ ;  /* 0x00000000000a7805 */ /* 0x001fe2000001ff00 */
[----:B------:R-:W0:Y:S05]  /*5e30*/  @!P5 LDC.64 R94, c[0x0][0x3a0] ;  /* 0x0000e800ff5edb82 */ /* 0x000e2a0000000a00 */
[----:B------:R2:W3:Y:S03]  /*5e40*/  @!P2 LDG.E R10, desc[UR10][R14.64] ;  /* 0x0000000a0e0aa981 */ /* 0x0004e6000c1e1900 */
[----:B-1----:R-:W1:Y:S01]  /*5e50*/  @!P5 LDC.64 R12, c[0x0][0x3f8] ;  /* 0x0000fe00ff0cdb82 */ /* 0x002e620000000a00 */
[----:B------:R-:W-:-:S02]  /*5e60*/  CS2R R52, SRZ ;  /* 0x0000000000347805 */ /* 0x000fc4000001ff00 */
[----:B--2---:R-:W-:-:S04]  /*5e70*/  @!P5 MOV R14, R4 ;  /* 0x00000004000ed202 */ /* 0x004fc80000000f00 */
[----:B------:R-:W2:Y:S01]  /*5e80*/  @!P3 LDG.E R52, desc[UR10][R116.64] ;  /* 0x0000000a7434b981 */ /* 0x000ea2000c1e1900 */
[----:B------:R-:W-:-:S03]  /*5e90*/  @!P5 MOV R15, R7 ;  /* 0x00000007000fd202 */ /* 0x000fc60000000f00 */
[----:B------:R-:W2:Y:S01]  /*5ea0*/  @!P3 LDG.E R53, desc[UR10][R118.64] ;  /* 0x0000000a7635b981 */ /* 0x000ea2000c1e1900 */
[----:B-1----:R-:W-:-:S04]  /*5eb0*/  @!P5 IMAD R92, R92, R12, RZ ;  /* 0x0000000c5c5cd224 */ /* 0x002fc800078e02ff */
[C---:B------:R-:W-:Y:S02]  /*5ec0*/  @!P5 IMAD R13, R59.reuse, R13, R92 ;  /* 0x0000000d3b0dd224 */ /* 0x040fe400078e025c */
[----:B------:R-:W1:Y:S01]  /*5ed0*/  @!P5 LDC.64 R92, c[0x0][0x398] ;  /* 0x0000e600ff5cdb82 */ /* 0x000e620000000a00 */
[----:B------:R-:W-:Y:S01]  /*5ee0*/  @!P5 IMAD.WIDE.U32 R14, R59, R12, R14 ;  /* 0x0000000c3b0ed225 */ /* 0x000fe200078e000e */
[C---:B------:R-:W-:Y:S02]  /*5ef0*/  LOP3.LUT P3, RZ, R2.reuse, 0x100000, RZ, 0xc0, !PT ;  /* 0x0010000002ff7812 */ /* 0x040fe4000786c0ff */
[----:B------:R-:W-:Y:S02]  /*5f00*/  LOP3.LUT R2, R2, 0xffffffdf, RZ, 0xc0, !PT ;  /* 0xffffffdf02027812 */ /* 0x000fe400078ec0ff */
[----:B------:R-:W-:Y:S02]  /*5f10*/  @!P5 IADD3 R12, PT, PT, R15, R13, RZ ;  /* 0x0000000d0f0cd210 */ /* 0x000fe40007ffe0ff */
[----:B------:R-:W-:-:S02]  /*5f20*/  @P6 LOP3.LUT R2, R2, 0x20, RZ, 0xfc, !PT ;  /* 0x0000002002026812 */ /* 0x000fc400078efcff */
[C---:B------:R-:W-:Y:S02]  /*5f30*/  @!P5 SHF.L.U64.HI R12, R14.reuse, 0x1, R12 ;  /* 0x000000010e0cd819 */ /* 0x040fe4000001020c */
[----:B------:R-:W-:Y:S02]  /*5f40*/  @!P5 SHF.L.U32 R14, R14, 0x1, RZ ;  /* 0x000000010e0ed819 */ /* 0x000fe400000006ff */
[----:B------:R-:W-:Y:S01]  /*5f50*/  LOP3.LUT P2, RZ, R2, 0x20000, RZ, 0xc0, !PT ;  /* 0x0002000002ff7812 */ /* 0x000fe2000784c0ff */
[----:B------:R-:W2:Y:S01]  /*5f60*/  @!P3 LDG.E R11, desc[UR10][R16.64] ;  /* 0x0000000a100bb981 */ /* 0x000ea2000c1e1900 */
[----:B0-----:R-:W-:Y:S02]  /*5f70*/  @!P5 IADD3 R94, P1, PT, R14, R94, RZ ;  /* 0x0000005e0e5ed210 */ /* 0x001fe40007f3e0ff */
[----:B------:R-:W-:Y:S02]  /*5f80*/  LOP3.LUT R2, R2, 0xffffffef, RZ, 0xc0, !PT ;  /* 0xffffffef02027812 */ /* 0x000fe400078ec0ff */
[----:B------:R-:W-:-:S02]  /*5f90*/  LOP3.LUT P6, RZ, R3, 0x10, RZ, 0xc0, !PT ;  /* 0x0000001003ff7812 */ /* 0x000fc400078cc0ff */
[----:B------:R-:W-:Y:S02]  /*5fa0*/  @!P5 IADD3.X R95, PT, PT, R12, R95, RZ, P1, !PT ;  /* 0x0000005f0c5fd210 */ /* 0x000fe40000ffe4ff */
[----:B-1----:R-:W-:Y:S02]  /*5fb0*/  @!P5 IADD3 R92, P1, PT, R14, R92, RZ ;  /* 0x0000005c0e5cd210 */ /* 0x002fe40007f3e0ff */
[----:B------:R-:W-:Y:S02]  /*5fc0*/  LOP3.LUT R3, R3, 0xfffffffd, RZ, 0xc0, !PT ;  /* 0xfffffffd03037812 */ /* 0x000fe400078ec0ff */
[----:B------:R-:W-:Y:S02]  /*5fd0*/  @P5 LOP3.LUT R2, R2, 0x10, RZ, 0xfc, !PT ;  /* 0x0000001002025812 */ /* 0x000fe400078efcff */
[----:B------:R-:W-:Y:S02]  /*5fe0*/  @!P5 IADD3.X R93, PT, PT, R12, R93, RZ, P1, !PT ;  /* 0x0000005d0c5dd210 */ /* 0x000fe40000ffe4ff */
[----:B------:R-:W-:-:S02]  /*5ff0*/  @P5 LOP3.LUT R3, R3, 0x2, RZ, 0xfc, !PT ;  /* 0x0000000203035812 */ /* 0x000fc400078efcff */
[----:B------:R-:W-:Y:S01]  /*6000*/  LOP3.LUT P5, RZ, R2, 0x80000, RZ, 0xc0, !PT ;  /* 0x0008000002ff7812 */ /* 0x000fe200078ac0ff */
[----:B------:R-:W-:Y:S01]  /*6010*/  HFMA2 R12, -RZ, RZ, 0, 0 ;  /* 0x00000000ff0c7431 */ /* 0x000fe200000001ff */
[----:B------:R-:W-:-:S05]  /*6020*/  MOV R13, RZ ;  /* 0x000000ff000d7202 */ /* 0x000fca0000000f00 */
[----:B------:R-:W2:Y:S06]  /*6030*/  @!P3 LDG.E R12, desc[UR10][R18.64] ;  /* 0x0000000a120cb981 */ /* 0x000eac000c1e1900 */
[----:B------:R0:W2:Y:S02]  /*6040*/  @!P5 LDG.E R13, desc[UR10][R20.64] ;  /* 0x0000000a140dd981 */ /* 0x0000a4000c1e1900 */
[----:B0-----:R-:W-:-:S04]  /*6050*/  IADD3 R20, PT, PT, R0, 0x1b0, RZ ;  /* 0x000001b000147810 */ /* 0x001fc80007ffe0ff */
[----:B------:R-:W-:Y:S02]  /*6060*/  SHF.R.S32.HI R18, RZ, 0x1f, R20 ;  /* 0x0000001fff127819 */ /* 0x000fe40000011414 */
[----:B------:R-:W-:-:S04]  /*6070*/  ISETP.GE.U32.AND P1, PT, R20, UR16, PT ;  /* 0x0000001014007c0c */ /* 0x000fc8000bf26070 */
[----:B------:R-:W-:-:S13]  /*6080*/  ISETP.GE.AND.EX P3, PT, R18, UR17, PT, P1 ;  /* 0x0000001112007c0c */ /* 0x000fda000bf66310 */
[----:B------:R-:W0:Y:S01]  /*6090*/  @!P3 LDC.64 R16, c[0x0][0x3f8] ;  /* 0x0000fe00ff10bb82 */ /* 0x000e220000000a00 */
[----:B------:R-:W-:-:S06]  /*60a0*/  CS2R R14, SRZ ;  /* 0x00000000000e7805 */ /* 0x000fcc000001ff00 */
[----:B------:R1:W2:Y:S01]  /*60b0*/  @!P5 LDG.E R14, desc[UR10][R22.64] ;  /* 0x0000000a160ed981 */ /* 0x0002a2000c1e1900 */
[----:B------:R-:W-:-:S03]  /*60c0*/  @!P3 MOV R19, R7 ;  /* 0x000000070013b202 */ /* 0x000fc60000000f00 */
[----:B------:R4:W2:Y:S01]  /*60d0*/  @!P6 LDG.E R15, desc[UR10][R24.64] ;  /* 0x0000000a180fe981 */ /* 0x0008a2000c1e1900 */
[----:B-1----:R-:W1:Y:S01]  /*60e0*/  @!P3 LDC.64 R22, c[0x0][0x3a0] ;  /* 0x0000e800ff16bb82 */ /* 0x002e620000000a00 */
[----:B0-----:R-:W-:-:S07]  /*60f0*/  @!P3 IMAD R18, R18, R16, RZ ;  /* 0x000000101212b224 */ /* 0x001fce00078e02ff */
[----:B----4-:R-:W0:Y:S01]  /*6100*/  @!P3 LDC.64 R24, c[0x0][0x398] ;  /* 0x0000e600ff18bb82 */ /* 0x010e220000000a00 */
        /* <DEDUP_REMOVED lines=8> */
[----:B0-----:R-:W-:-:S04]  /*6190*/  @!P3 IADD3 R24, P1, PT, R18, R24, RZ ;  /* 0x000000181218b210 */ /* 0x001fc80007f3e0ff */
[----:B------:R-:W-:Y:S02]  /*61a0*/  @!P3 IADD3.X R25, PT, PT, R16, R25, RZ, P1, !PT ;  /* 0x000000191019b210 */ /* 0x000fe40000ffe4ff */
[----:B------:R-:W-:-:S06]  /*61b0*/  CS2R R16, SRZ ;  /* 0x0000000000107805 */ /* 0x000fcc000001ff00 */
[----:B------:R0:W4:Y:S04]  /*61c0*/  @!P2 LDG.E R17, desc[UR10][R32.64] ;  /* 0x0000000a2011a981 */ /* 0x000128000c1e1900 */
[----:B------:R1:W4:Y:S01]  /*61d0*/  @!P6 LDG.E R16, desc[UR10][R26.64] ;  /* 0x0000000a1a10e981 */ /* 0x000322000c1e1900 */
[----:B0-----:R-:W-:-:S04]  /*61e0*/  IADD3 R32, PT, PT, R0, 0x1b8, RZ ;  /* 0x000001b800207810 */ /* 0x001fc80007ffe0ff */
[----:B-1----:R-:W-:Y:S02]  /*61f0*/  SHF.R.S32.HI R26, RZ, 0x1f, R32 ;  /* 0x0000001fff1a7819 */ /* 0x002fe40000011420 */
[----:B------:R-:W-:-:S04]  /*6200*/  ISETP.GE.U32.AND P1, PT, R32, UR16, PT ;  /* 0x0000001020007c0c */ /* 0x000fc8000bf26070 */
[----:B------:R-:W-:-:S13]  /*6210*/  ISETP.GE.AND.EX P6, PT, R26, UR17, PT, P1 ;  /* 0x000000111a007c0c */ /* 0x000fda000bfc6310 */
[----:B------:R-:W0:Y:S01]  /*6220*/  @!P6 LDC.64 R20, c[0x0][0x3f8] ;  /* 0x0000fe00ff14eb82 */ /* 0x000e220000000a00 */
[----:B------:R-:W-:Y:S02]  /*6230*/  CS2R R18, SRZ ;  /* 0x0000000000127805 */ /* 0x000fe4000001ff00 */
[----:B------:R-:W-:-:S04]  /*6240*/  @!P6 MOV R27, R7 ;  /* 0x00000007001be202 */ /* 0x000fc80000000f00 */
[----:B------:R1:W4:Y:S02]  /*6250*/  @!P2 LDG.E R18, desc[UR10][R30.64] ;  /* 0x0000000a1e12a981 */ /* 0x000324000c1e1900 */
[----:B-1----:R-:W1:Y:S01]  /*6260*/  @!P6 LDC.64 R30, c[0x0][0x3a0] ;  /* 0x0000e800ff1eeb82 */ /* 0x002e620000000a00 */
[----:B0-----:R-:W-:-:S04]  /*6270*/  @!P6 IMAD R26, R26, R20, RZ ;  /* 0x000000141a1ae224 */ /* 0x001fc800078e02ff */
[----:B------:R-:W-:Y:S01]  /*6280*/  @!P6 IMAD R21, R32, R21, R26 ;  /* 0x000000152015e224 */ /* 0x000fe200078e021a */
[----:B------:R-:W-:-:S05]  /*6290*/  @!P6 MOV R26, R4 ;  /* 0x00000004001ae202 */ /* 0x000fca0000000f00 */
[----:B------:R-:W-:Y:S02]  /*62a0*/  @!P6 IMAD.WIDE.U32 R26, R32, R20, R26 ;  /* 0x00000014201ae225 */ /* 0x000fe400078e001a */
[----:B------:R-:W0:Y:S03]  /*62b0*/  @!P6 LDC.64 R32, c[0x0][0x398] ;  /* 0x0000e600ff20eb82 */ /* 0x000e260000000a00 */
[----:B------:R-:W-:Y:S02]  /*62c0*/  @!P6 IADD3 R20, PT, PT, R27, R21, RZ ;  /* 0x000000151b14e210 */ /* 0x000fe40007ffe0ff */
[----:B------:R-:W-:Y:S02]  /*62d0*/  LOP3.LUT R2, R2, 0xfffffff7, RZ, 0xc0, !PT ;  /* 0xfffffff702027812 */ /* 0x000fe400078ec0ff */
[C---:B------:R-:W-:Y:S02]  /*62e0*/  @!P6 SHF.L.U64.HI R20, R26.reuse, 0x1, R20 ;  /* 0x000000011a14e819 */ /* 0x040fe40000010214 */
[----:B------:R-:W-:-:S02]  /*62f0*/  @!P6 SHF.L.U32 R26, R26, 0x1, RZ ;  /* 0x000000011a1ae819 */ /* 0x000fc400000006ff */
[----:B------:R-:W-:Y:S02]  /*6300*/  @P3 LOP3.LUT R2, R2, 0x8, RZ, 0xfc, !PT ;  /* 0x0000000802023812 */ /* 0x000fe400078efcff */
[----:B-1----:R-:W-:Y:S02]  /*6310*/  @!P6 IADD3 R30, P1, PT, R26, R30, RZ ;  /* 0x0000001e1a1ee210 */ /* 0x002fe40007f3e0ff */
[----:B------:R-:W-:Y:S02]  /*6320*/  LOP3.LUT P3, RZ, R2, 0x8000, RZ, 0xc0, !PT ;  /* 0x0000800002ff7812 */ /* 0x000fe4000786c0ff */
[----:B------:R-:W-:Y:S02]  /*6330*/  @!P6 IADD3.X R31, PT, PT, R20, R31, RZ, P1, !PT ;  /* 0x0000001f141fe210 */ /* 0x000fe40000ffe4ff */
[----:B------:R-:W-:Y:S02]  /*6340*/  LOP3.LUT P5, RZ, R2, 0x10000, RZ, 0xc0, !PT ;  /* 0x0001000002ff7812 */ /* 0x000fe400078ac0ff */
[----:B0-----:R-:W-:-:S04]  /*6350*/  @!P6 IADD3 R32, P1, PT, R26, R32, RZ ;  /* 0x000000201a20e210 */ /* 0x001fc80007f3e0ff */
[----:B------:R-:W-:Y:S02]  /*6360*/  @!P6 IADD3.X R33, PT, PT, R20, R33, RZ, P1, !PT ;  /* 0x000000211421e210 */ /* 0x000fe40000ffe4ff */
[----:B------:R-:W-:-:S05]  /*6370*/  CS2R R20, SRZ ;  /* 0x0000000000147805 */ /* 0x000fca000001ff00 */
[----:B------:R-:W4:Y:S04]  /*6380*/  @!P5 LDG.E R19, desc[UR10][R36.64] ;  /* 0x0000000a2413d981 */ /* 0x000f28000c1e1900 */
[----:B------:R0:W4:Y:S04]  /*6390*/  @!P3 LDG.E R21, desc[UR10][R42.64] ;  /* 0x0000000a2a15b981 */ /* 0x000128000c1e1900 */
[----:B------:R1:W4:Y:S01]  /*63a0*/  @!P5 LDG.E R20, desc[UR10][R38.64] ;  /* 0x0000000a2614d981 */ /* 0x000322000c1e1900 */
[----:B0-----:R-:W-:-:S04]  /*63b0*/  IADD3 R42, PT, PT, R0, 0x1c0, RZ ;  /* 0x000001c0002a7810 */ /* 0x001fc80007ffe0ff */
[----:B-1----:R-:W-:Y:S02]  /*63c0*/  SHF.R.S32.HI R38, RZ, 0x1f, R42 ;  /* 0x0000001fff267819 */ /* 0x002fe4000001142a */
[----:B------:R-:W-:-:S04]  /*63d0*/  ISETP.GE.U32.AND P1, PT, R42, UR16, PT ;  /* 0x000000102a007c0c */ /* 0x000fc8000bf26070 */
[----:B------:R-:W-:-:S13]  /*63e0*/  ISETP.GE.AND.EX P5, PT, R38, UR17, PT, P1 ;  /* 0x0000001126007c0c */ /* 0x000fda000bfa6310 */
[----:B------:R-:W0:Y:S01]  /*63f0*/  @!P5 LDC.64 R36, c[0x0][0x3f8] ;  /* 0x0000fe00ff24db82 */ /* 0x000e220000000a00 */
        /* <DEDUP_REMOVED lines=8> */
[----:B------:R-:W-:Y:S02]  /*6480*/  LOP3.LUT R2, R2, 0xfffffffb, RZ, 0xc0, !PT ;  /* 0xfffffffb02027812 */ /* 0x000fe400078ec0ff */
[C---:B------:R-:W-:Y:S02]  /*6490*/  @!P5 SHF.L.U64.HI R37, R36.reuse, 0x1, R37 ;  /* 0x000000012425d819 */ /* 0x040fe40000010225 */
[----:B------:R-:W-:Y:S02]  /*64a0*/  @!P5 SHF.L.U32 R36, R36, 0x1, RZ ;  /* 0x000000012424d819 */ /* 0x000fe400000006ff */
[----:B------:R-:W-:-:S04]  /*64b0*/  @P6 LOP3.LUT R2, R2, 0x4, RZ, 0xfc, !PT ;  /* 0x0000000402026812 */ /* 0x000fc800078efcff */
[----:B------:R-:W-:Y:S02]  /*64c0*/  LOP3.LUT P2, RZ, R2, 0x2000, RZ, 0xc0, !PT ;  /* 0x0000200002ff7812 */ /* 0x000fe4000784c0ff */
[----:B0-----:R-:W-:-:S04]  /*64d0*/  @!P5 IADD3 R38, P1, PT, R36, R38, RZ ;  /* 0x000000262426d210 */ /* 0x001fc80007f3e0ff */
[----:B------:R-:W-:Y:S02]  /*64e0*/  @!P5 IADD3.X R39, PT, PT, R37, R39, RZ, P1, !PT ;  /* 0x000000272527d210 */ /* 0x000fe40000ffe4ff */
[----:B-1----:R-:W-:-:S04]  /*64f0*/  @!P5 IADD3 R42, P1, PT, R36, R42, RZ ;  /* 0x0000002a242ad210 */ /* 0x002fc80007f3e0ff */
[----:B------:R-:W-:Y:S02]  /*6500*/  @!P5 IADD3.X R43, PT, PT, R37, R43, RZ, P1, !PT ;  /* 0x0000002b252bd210 */ /* 0x000fe40000ffe4ff */
[----:B------:R-:W-:Y:S02]  /*6510*/  CS2R R36, SRZ ;  /* 0x0000000000247805 */ /* 0x000fe4000001ff00 */
[----:B------:R-:W-:-:S04]  /*6520*/  CS2R R26, SRZ ;  /* 0x00000000001a7805 */ /* 0x000fc8000001ff00 */
[----:B------:R0:W4:Y:S04]  /*6530*/  @!P2 LDG.E R37, desc[UR10][R54.64] ;  /* 0x0000000a3625a981 */ /* 0x000128000c1e1900 */
[----:B------:R1:W4:Y:S04]  /*6540*/  @!P0 LDG.E R36, desc[UR10][R50.64] ;  /* 0x0000000a32248981 */ /* 0x000328000c1e1900 */
[----:B------:R3:W4:Y:S01]  /*6550*/  @!P0 LDG.E R27, desc[UR10][R48.64] ;  /* 0x0000000a301b8981 */ /* 0x000722000c1e1900 */
[----:B0-----:R-:W-:-:S03]  /*6560*/  IADD3 R54, PT, PT, R0, 0x1c8, RZ ;  /* 0x000001c800367810 */ /* 0x001fc60007ffe0ff */
[----:B------:R-:W4:Y:S01]  /*6570*/  @!P3 LDG.E R26, desc[UR10][R44.64] ;  /* 0x0000000a2c1ab981 */ /* 0x000f22000c1e1900 */
[----:B-1----:R-:W-:Y:S02]  /*6580*/  SHF.R.S32.HI R50, RZ, 0x1f, R54 ;  /* 0x0000001fff327819 */ /* 0x002fe40000011436 */
[----:B------:R-:W-:-:S04]  /*6590*/  ISETP.GE.U32.AND P1, PT, R54, UR16, PT ;  /* 0x0000001036007c0c */ /* 0x000fc8000bf26070 */
[----:B------:R-:W-:-:S13]  /*65a0*/  ISETP.GE.AND.EX P0, PT, R50, UR17, PT, P1 ;  /* 0x0000001132007c0c */ /* 0x000fda000bf06310 */
[----:B---3--:R-:W0:Y:S01]  /*65b0*/  @!P0 LDC.64 R48, c[0x0][0x3f8] ;  /* 0x0000fe00ff308b82 */ /* 0x008e220000000a00 */
[----:B------:R-:W-:Y:S01]  /*65c0*/  @!P0 MOV R51, R7 ;  /* 0x0000000700338202 */ /* 0x000fe20000000f00 */
        /* <DEDUP_REMOVED lines=8> */
[----:B------:R-:W1:Y:S01]  /*6650*/  @!P0 LDC.64 R48, c[0x0][0x398] ;  /* 0x0000e600ff308b82 */ /* 0x000e620000000a00 */
[----:B------:R-:W-:Y:S01]  /*6660*/  LOP3.LUT P3, RZ, R2, 0x1000, RZ, 0xc0, !PT ;  /* 0x0000100002ff7812 */ /* 0x000fe2000786c0ff */
[----:B------:R1:W-:Y:S04]  /*6670*/  STL [R1+0x214], R28 ;  /* 0x0002141c01007387 */ /* 0x0003e80000100800 */
[----:B------:R3:W-:Y:S01]  /*6680*/  STL [R1+0x4ec], R29 ;  /* 0x0004ec1d01007387 */ /* 0x0007e20000100800 */
[----:B0-----:R-:W-:-:S04]  /*6690*/  @!P0 IADD3 R50, P1, PT, R55, R50, RZ ;  /* 0x0000003237328210 */ /* 0x001fc80007f3e0ff */
[----:B------:R-:W-:Y:S02]  /*66a0*/  @!P0 IADD3.X R51, PT, PT, R54, R51, RZ, P1, !PT ;  /* 0x0000003336338210 */ /* 0x000fe40000ffe4ff */
[----:B-1----:R-:W-:-:S04]  /*66b0*/  @!P0 IADD3 R28, P1, PT, R55, R48, RZ ;  /* 0x00000030371c8210 */ /* 0x002fc80007f3e0ff */
[----:B---3--:R-:W-:Y:S02]  /*66c0*/  @!P0 IADD3.X R29, PT, PT, R54, R49, RZ, P1, !PT ;  /* 0x00000031361d8210 */ /* 0x008fe40000ffe4ff */
[----:B------:R-:W-:Y:S02]  /*66d0*/  CS2R R48, SRZ ;  /* 0x0000000000307805 */ /* 0x000fe4000001ff00 */
[----:B------:R-:W-:-:S04]  /*66e0*/  IADD3 R59, PT, PT, R0, 0x1d0, RZ ;  /* 0x000001d0003b7810 */ /* 0x000fc80007ffe0ff */
[----:B------:R-:W-:Y:S01]  /*66f0*/  ISETP.GE.U32.AND P1, PT, R59, UR16, PT ;  /* 0x000000103b007c0c */ /* 0x000fe2000bf26070 */
[----:B------:R0:W3:Y:S02]  /*6700*/  @!P3 LDG.E R48, desc[UR10][R60.64] ;  /* 0x0000000a3c30b981 */ /* 0x0000e4000c1e1900 */
[----:B0-----:R-:W-:-:S04]  /*6710*/  SHF.R.S32.HI R60, RZ, 0x1f, R59 ;  /* 0x0000001fff3c7819 */ /* 0x001fc8000001143b */
[----:B------:R-:W-:Y:S02]  /*6720*/  ISETP.GE.AND.EX P1, PT, R60, UR17, PT, P1 ;  /* 0x000000113c007c0c */ /* 0x000fe4000bf26310 */
[----:B------:R-:W-:-:S06]  /*6730*/  CS2R R44, SRZ ;  /* 0x00000000002c7805 */ /* 0x000fcc000001ff00 */
[----:B------:R0:W3:Y:S04]  /*6740*/  @!P2 LDG.E R44, desc[UR10][R56.64] ;  /* 0x0000000a382ca981 */ /* 0x0000e8000c1e1900 */
[----:B------:R1:W3:Y:S01]  /*6750*/  @!P3 LDG.E R45, desc[UR10][R62.64] ;  /* 0x0000000a3e2db981 */ /* 0x0002e2000c1e1900 */
[----:B0-----:R-:W1:Y:S01]  /*6760*/  @!P1 LDC.64 R56, c[0x0][0x3f8] ;  /* 0x0000fe00ff389b82 */ /* 0x001e620000000a00 */
[----:B------:R-:W-:Y:S02]  /*6770*/  @!P1 MOV R61, R7 ;  /* 0x00000007003d9202 */ /* 0x000fe40000000f00 */
[----:B------:R-:W-:Y:S02]  /*6780*/  LOP3.LUT P2, RZ, R3, 0x8, RZ, 0xc0, !PT ;  /* 0x0000000803ff7812 */ /* 0x000fe4000784c0ff */
[----:B------:R-:W-:Y:S01]  /*6790*/  CS2R R54, SRZ ;  /* 0x0000000000367805 */ /* 0x000fe2000001ff00 */
[----:B------:R0:W-:Y:S10]  /*67a0*/  @!P0 STL.64 [R1+0x268], R28 ;  /* 0x0002681c01008387 */ /* 0x0001f40000100a00 */
[----:B------:R-:W3:Y:S04]  /*67b0*/  @!P2 LDG.E R49, desc[UR10][R66.64] ;  /* 0x0000000a4231a981 */ /* 0x000ee8000c1e1900 */
[----:B------:R2:W3:Y:S01]  /*67c0*/  @!P2 LDG.E R54, desc[UR10][R64.64] ;  /* 0x0000000a4036a981 */ /* 0x0004e2000c1e1900 */
[----:B-1----:R-:W-:Y:S01]  /*67d0*/  @!P1 IMAD R62, R60, R56, RZ ;  /* 0x000000383c3e9224 */ /* 0x002fe200078e02ff */
[----:B------:R-:W-:-:S03]  /*67e0*/  @!P1 MOV R60, R4 ;  /* 0x00000004003c9202 */ /* 0x000fc60000000f00 */
[C---:B------:R-:W-:Y:S02]  /*67f0*/  @!P1 IMAD R62, R59.reuse, R57, R62 ;  /* 0x000000393b3e9224 */ /* 0x040fe400078e023e */
[----:B------:R-:W-:Y:S02]  /*6800*/  @!P1 IMAD.WIDE.U32 R60, R59, R56, R60 ;  /* 0x000000383b3c9225 */ /* 0x000fe400078e003c */
[----:B------:R-:W0:Y:S03]  /*6810*/  @!P1 LDC.64 R56, c[0x0][0x3a0] ;  /* 0x0000e800ff389b82 */ /* 0x000e260000000a00 */
[----:B------:R-:W-:-:S04]  /*6820*/  @!P1 IADD3 R59, PT, PT, R61, R62, RZ ;  /* 0x0000003e3d3b9210 */ /* 0x000fc80007ffe0ff */
[C---:B------:R-:W-:Y:S02]  /*6830*/  @!P1 SHF.L.U64.HI R59, R60.reuse, 0x1, R59 ;  /* 0x000000013c3b9819 */ /* 0x040fe4000001023b */
[----:B------:R-:W-:-:S04]  /*6840*/  @!P1 SHF.L.U32 R60, R60, 0x1, RZ ;  /* 0x000000013c3c9819 */ /* 0x000fc800000006ff */
[----:B0-----:R-:W-:-:S04]  /*6850*/  @!P1 IADD3 R28, P2, PT, R60, R56, RZ ;  /* 0x000000383c1c9210 */ /* 0x001fc80007f5e0ff */
[----:B------:R-:W-:Y:S02]  /*6860*/  @!P1 IADD3.X R29, PT, PT, R59, R57, RZ, P2, !PT ;  /* 0x000000393b1d9210 */ /* 0x000fe400017fe4ff */
[----:B------:R-:W0:Y:S01]  /*6870*/  @!P1 LDC.64 R56, c[0x0][0x398] ;  /* 0x0000e600ff389b82 */ /* 0x000e220000000a00 */
[----:B--2---:R-:W-:Y:S02]  /*6880*/  IADD3 R65, PT, PT, R0, 0x1d8, RZ ;  /* 0x000001d800417810 */ /* 0x004fe40007ffe0ff */
[----:B------:R0:W-:Y:S02]  /*6890*/  @!P1 STL.64 [R1+0x250], R28 ;  /* 0x0002501c01009387 */ /* 0x0001e40000100a00 */
[----:B------:R-:W-:Y:S02]  /*68a0*/  SHF.R.S32.HI R62, RZ, 0x1f, R65 ;  /* 0x0000001fff3e7819 */ /* 0x000fe40000011441 */
[----:B0-----:R-:W-:-:S04]  /*68b0*/  @!P1 IADD3 R28, P2, PT, R60, R56, RZ ;  /* 0x000000383c1c9210 */ /* 0x001fc80007f5e0ff */
[----:B------:R-:W-:Y:S02]  /*68c0*/  @!P1 IADD3.X R29, PT, PT, R59, R57, RZ, P2, !PT ;  /* 0x000000393b1d9210 */ /* 0x000fe400017fe4ff */
[----:B------:R-:W-:-:S04]  /*68d0*/  ISETP.GE.U32.AND P2, PT, R65, UR16, PT ;  /* 0x0000001041007c0c */ /* 0x000fc8000bf46070 */
[----:B------:R-:W-:-:S13]  /*68e0*/  ISETP.GE.AND.EX P2, PT, R62, UR17, PT, P2 ;  /* 0x000000113e007c0c */ /* 0x000fda000bf46320 */
[----:B------:R-:W0:Y:S01]  /*68f0*/  @!P2 LDC.64 R60, c[0x0][0x3f8] ;  /* 0x0000fe00ff3cab82 */ /* 0x000e220000000a00 */
[----:B------:R-:W-:Y:S02]  /*6900*/  @!P2 MOV R63, R7 ;  /* 0x00000007003fa202 */ /* 0x000fe40000000f00 */
[----:B------:R-:W-:Y:S01]  /*6910*/  LOP3.LUT P3, RZ, R3, 0x4, RZ, 0xc0, !PT ;  /* 0x0000000403ff7812 */ /* 0x000fe2000786c0ff */
[----:B------:R-:W-:Y:S01]  /*6920*/  STL [R1+0x4dc], R124 ;  /* 0x0004dc7c01007387 */ /* 0x000fe20000100800 */
[----:B0-----:R-:W-:Y:S01]  /*6930*/  @!P2 IMAD R66, R62, R60, RZ ;  /* 0x0000003c3e42a224 */ /* 0x001fe200078e02ff */
[----:B------:R-:W-:-:S03]  /*6940*/  @!P2 MOV R62, R4 ;  /* 0x00000004003ea202 */ /* 0x000fc60000000f00 */
[C---:B------:R-:W-:Y:S02]  /*6950*/  @!P2 IMAD R66, R65.reuse, R61, R66 ;  /* 0x0000003d4142a224 */ /* 0x040fe400078e0242 */
[----:B------:R-:W-:Y:S02]  /*6960*/  @!P2 IMAD.WIDE.U32 R62, R65, R60, R62 ;  /* 0x0000003c413ea225 */ /* 0x000fe400078e003e */
[----:B------:R-:W0:Y:S01]  /*6970*/  @!P2 LDC.64 R60, c[0x0][0x3a0] ;  /* 0x0000e800ff3cab82 */ /* 0x000e220000000a00 */
[----:B------:R-:W-:Y:S01]  /*6980*/  STL [R1+0x4e0], R124 ;  /* 0x0004e07c01007387 */ /* 0x000fe20000100800 */
[----:B------:R-:W-:-:S03]  /*6990*/  HFMA2 R59, -RZ, RZ, 0, 0 ;  /* 0x00000000ff3b7431 */ /* 0x000fc600000001ff */
[----:B------:R1:W-:Y:S01]  /*69a0*/  STL [R1+0x4fc], R124 ;  /* 0x0004fc7c01007387 */ /* 0x0003e20000100800 */
[----:B------:R-:W-:Y:S02]  /*69b0*/  @!P2 IADD3 R63, PT, PT, R63, R66, RZ ;  /* 0x000000423f3fa210 */ /* 0x000fe40007ffe0ff */
[----:B------:R-:W-:Y:S01]  /*69c0*/  CS2R R56, SRZ ;  /* 0x0000000000387805 */ /* 0x000fe2000001ff00 */
[----:B------:R2:W-:Y:S04]  /*69d0*/  STL [R1+0x500], R35 ;  /* 0x0005002301007387 */ /* 0x0005e80000100800 */
[----:B------:R4:W-:Y:S01]  /*69e0*/  STL [R1+0x2c0], R121 ;  /* 0x0002c07901007387 */ /* 0x0009e20000100800 */
[----:B-1----:R-:W-:Y:S02]  /*69f0*/  PRMT R124, RZ, 0x7610, R124 ;  /* 0x00007610ff7c7816 */ /* 0x002fe4000000007c */
[----:B------:R-:W-:Y:S01]  /*6a00*/  @!P2 SHF.L.U64.HI R63, R62, 0x1, R63 ;  /* 0x000000013e3fa819 */ /* 0x000fe2000001023f */
[----:B------:R-:W-:Y:S01]  /*6a10*/  @!P1 STL.64 [R1+0x248], R28 ;  /* 0x0002481c01009387 */ /* 0x000fe20000100a00 */
[----:B--2---:R-:W-:-:S03]  /*6a20*/  PRMT R35, R124, 0x7610, R35 ;  /* 0x000076107c237816 */ /* 0x004fc60000000023 */
[----:B------:R1:W-:Y:S01]  /*6a30*/  STL.S16 [R1+0x272], R124 ;  /* 0x0002727c01007387 */ /* 0x0003e20000100600 */
[----:B------:R-:W-:-:S03]  /*6a40*/  @!P2 SHF.L.U32 R62, R62, 0x1, RZ ;  /* 0x000000013e3ea819 */ /* 0x000fc600000006ff */
[----:B----4-:R-:W2:Y:S04]  /*6a50*/  LDL.LU R121, [R1+0x338] ;  /* 0x0003380001797983 */ /* 0x010ea80000300800 */
[----:B------:R-:W4:Y:S04]  /*6a60*/  @!P3 LDG.E R57, desc[UR10][R72.64] ;  /* 0x0000000a4839b981 */ /* 0x000f28000c1e1900 */
[----:B-1----:R-:W3:Y:S04]  /*6a70*/  LDL.LU.S16 R124, [R1+0x262] ;  /* 0x00026200017c7983 */ /* 0x002ee80000300600 */
[----:B------:R-:W4:Y:S01]  /*6a80*/  @!P3 LDG.E R59, desc[UR10][R74.64] ;  /* 0x0000000a4a3bb981 */ /* 0x000f22000c1e1900 */
[----:B0-----:R-:W-:-:S04]  /*6a90*/  @!P2 IADD3 R28, P3, PT, R62, R60, RZ ;  /* 0x0000003c3e1ca210 */ /* 0x001fc80007f7e0ff */
[----:B------:R-:W-:Y:S02]  /*6aa0*/  @!P2 IADD3.X R29, PT, PT, R63, R61, RZ, P3, !PT ;  /* 0x0000003d3f1da210 */ /* 0x000fe40001ffe4ff */
[----:B------:R-:W0:Y:S01]  /*6ab0*/  @!P2 LDC.64 R60, c[0x0][0x398] ;  /* 0x0000e600ff3cab82 */ /* 0x000e220000000a00 */
[----:B------:R-:W-:-:S04]  /*6ac0*/  LOP3.LUT R2, R2, 0xfffffffd, RZ, 0xc0, !PT ;  /* 0xfffffffd02027812 */ /* 0x000fc800078ec0ff */
[----:B------:R-:W-:-:S04]  /*6ad0*/  @P5 LOP3.LUT R2, R2, 0x2, RZ, 0xfc, !PT ;  /* 0x0000000202025812 */ /* 0x000fc800078efcff */
[----:B------:R-:W-:Y:S01]  /*6ae0*/  LOP3.LUT P5, RZ, R2, 0x400, RZ, 0xc0, !PT ;  /* 0x0000040002ff7812 */ /* 0x000fe200078ac0ff */
[----:B------:R0:W-:Y:S01]  /*6af0*/  @!P2 STL.64 [R1+0x238], R28 ;  /* 0x0002381c0100a387 */ /* 0x0001e20000100a00 */
[----:B------:R-:W-:-:S11]  /*6b00*/  IADD3 R65, PT, PT, R0, 0x1e0, RZ ;  /* 0x000001e000417810 */ /* 0x000fd60007ffe0ff */
[----:B------:R1:W4:Y:S01]  /*6b10*/  @!P5 LDG.E R56, desc[UR10][R68.64] ;  /* 0x0000000a4438d981 */ /* 0x000322000c1e1900 */
[----:B0-----:R-:W-:-:S03]  /*6b20*/  @!P2 IADD3 R28, P3, PT, R62, R60, RZ ;  /* 0x0000003c3e1ca210 */ /* 0x001fc60007f7e0ff */
[----:B------:R0:W4:Y:S01]  /*6b30*/  @!P5 LDG.E R55, desc[UR10][R70.64] ;  /* 0x0000000a4637d981 */ /* 0x000122000c1e1900 */
[----:B------:R-:W-:Y:S02]  /*6b40*/  @!P2 IADD3.X R29, PT, PT, R63, R61, RZ, P3, !PT ;  /* 0x0000003d3f1da210 */ /* 0x000fe40001ffe4ff */
[----:B------:R-:W-:Y:S02]  /*6b50*/  ISETP.GE.U32.AND P3, PT, R65, UR16, PT ;  /* 0x0000001041007c0c */ /* 0x000fe4000bf66070 */
[----:B-1----:R-:W-:-:S04]  /*6b60*/  SHF.R.S32.HI R68, RZ, 0x1f, R65 ;  /* 0x0000001fff447819 */ /* 0x002fc80000011441 */
[----:B------:R-:W-:-:S13]  /*6b70*/  ISETP.GE.AND.EX P3, PT, R68, UR17, PT, P3 ;  /* 0x0000001144007c0c */ /* 0x000fda000bf66330 */
[----:B------:R-:W0:Y:S01]  /*6b80*/  @!P3 LDC.64 R66, c[0x0][0x3f8] ;  /* 0x0000fe00ff42bb82 */ /* 0x000e220000000a00 */
[----:B------:R-:W-:Y:S01]  /*6b90*/  @!P3 MOV R69, R7 ;  /* 0x000000070045b202 */ /* 0x000fe20000000f00 */
[----:B0-----:R-:W-:Y:S01]  /*6ba0*/  @!P3 IMAD R70, R68, R66, RZ ;  /* 0x000000424446b224 */ /* 0x001fe200078e02ff */
[----:B------:R-:W-:-:S03]  /*6bb0*/  @!P3 MOV R68, R4 ;  /* 0x000000040044b202 */ /* 0x000fc60000000f00 */
[C---:B------:R-:W-:Y:S02]  /*6bc0*/  @!P3 IMAD R70, R65.reuse, R67, R70 ;  /* 0x000000434146b224 */ /* 0x040fe400078e0246 */
[----:B------:R-:W-:Y:S02]  /*6bd0*/  @!P3 IMAD.WIDE.U32 R68, R65, R66, R68 ;  /* 0x000000424144b225 */ /* 0x000fe400078e0044 */
[----:B------:R-:W0:Y:S01]  /*6be0*/  @!P3 LDC.64 R66, c[0x0][0x3a0] ;  /* 0x0000e800ff42bb82 */ /* 0x000e220000000a00 */
[----:B------:R-:W-:Y:S02]  /*6bf0*/  CS2R R60, SRZ ;  /* 0x00000000003c7805 */ /* 0x000fe4000001ff00 */
[----:B------:R-:W-:Y:S02]  /*6c00*/  @!P3 IADD3 R65, PT, PT, R69, R70, RZ ;  /* 0x000000464541b210 */ /* 0x000fe40007ffe0ff */
[----:B------:R-:W-:Y:S02]  /*6c10*/  CS2R R62, SRZ ;  /* 0x00000000003e7805 */ /* 0x000fe4000001ff00 */
[C---:B------:R-:W-:Y:S01]  /*6c20*/  @!P3 SHF.L.U64.HI R65, R68.reuse, 0x1, R65 ;  /* 0x000000014441b819 */ /* 0x040fe20000010241 */
[----:B------:R0:W-:Y:S01]  /*6c30*/  @!P2 STL.64 [R1+0x230], R28 ;  /* 0x0002301c0100a387 */ /* 0x0001e20000100a00 */
[----:B------:R-:W-:-:S03]  /*6c40*/  @!P3 SHF.L.U32 R68, R68, 0x1, RZ ;  /* 0x000000014444b819 */ /* 0x000fc600000006ff */
[----:B------:R-:W4:Y:S04]  /*6c50*/  @!P4 LDG.E R61, desc[UR10][R80.64] ;  /* 0x0000000a503dc981 */ /* 0x000f28000c1e1900 */
[----:B------:R-:W4:Y:S01]  /*6c60*/  @!P4 LDG.E R62, desc[UR10][R82.64] ;  /* 0x0000000a523ec981 */ /* 0x000f22000c1e1900 */
[----:B0-----:R-:W-:-:S04]  /*6c70*/  @!P3 IADD3 R28, P4, PT, R68, R66, RZ ;  /* 0x00000042441cb210 */ /* 0x001fc80007f9e0ff */
[----:B------:R-:W-:Y:S02]  /*6c80*/  @!P3 IADD3.X R29, PT, PT, R65, R67, RZ, P4, !PT ;  /* 0x00000043411db210 */ /* 0x000fe400027fe4ff */
[----:B------:R-:W0:Y:S01]  /*6c90*/  @!P3 LDC.64 R66, c[0x0][0x398] ;  /* 0x0000e600ff42bb82 */ /* 0x000e220000000a00 */
[----:B------:R0:W-:Y:S01]  /*6ca0*/  STL [R1+0x4a4], R40 ;  /* 0x0004a42801007387 */ /* 0x0001e20000100800 */
[----:B------:R-:W-:-:S03]  /*6cb0*/  IADD3 R73, PT, PT, R0, 0x1e8, RZ ;  /* 0x000001e800497810 */ /* 0x000fc60007ffe0ff */
[----:B------:R-:W-:Y:S01]  /*6cc0*/  STL [R1+0x49c], R41 ;  /* 0x00049c2901007387 */ /* 0x000fe20000100800 */
[----:B------:R-:W-:-:S03]  /*6cd0*/  SHF.R.S32.HI R70, RZ, 0x1f, R73 ;  /* 0x0000001fff467819 */ /* 0x000fc60000011449 */
[----:B------:R-:W-:Y:S04]  /*6ce0*/  STL [R1+0x4a8], R41 ;  /* 0x0004a82901007387 */ /* 0x000fe80000100800 */
[----:B------:R1:W-:Y:S01]  /*6cf0*/  STL [R1+0x4b0], R41 ;  /* 0x0004b02901007387 */ /* 0x0003e20000100800 */
[----:B0-----:R-:W-:-:S04]  /*6d00*/  @!P3 IADD3 R40, P4, PT, R68, R66, RZ ;  /* 0x000000424428b210 */ /* 0x001fc80007f9e0ff */
[----:B-1----:R-:W-:Y:S02]  /*6d10*/  @!P3 IADD3.X R41, PT, PT, R65, R67, RZ, P4, !PT ;  /* 0x000000434129b210 */ /* 0x002fe400027fe4ff */
[----:B------:R-:W-:-:S04]  /*6d20*/  ISETP.GE.U32.AND P4, PT, R73, UR16, PT ;  /* 0x0000001049007c0c */ /* 0x000fc8000bf86070 */
[----:B------:R-:W-:-:S13]  /*6d30*/  ISETP.GE.AND.EX P4, PT, R70, UR17, PT, P4 ;  /* 0x0000001146007c0c */ /* 0x000fda000bf86340 */
[----:B------:R-:W0:Y:S01]  /*6d40*/  @!P4 LDC.64 R68, c[0x0][0x3f8] ;  /* 0x0000fe00ff44cb82 */ /* 0x000e220000000a00 */
[----:B------:R-:W-:Y:S02]  /*6d50*/  LOP3.LUT R2, R2, 0xfffffffe, RZ, 0xc0, !PT ;  /* 0xfffffffe02027812 */ /* 0x000fe400078ec0ff */
[----:B------:R-:W-:Y:S02]  /*6d60*/  @!P4 MOV R71, R7 ;  /* 0x000000070047c202 */ /* 0x000fe40000000f00 */
[----:B------:R-:W-:Y:S01]  /*6d70*/  @P0 LOP3.LUT R2, R2, 0x1, RZ, 0xfc, !PT ;  /* 0x0000000102020812 */ /* 0x000fe200078efcff */
[----:B------:R-:W-:-:S03]  /*6d80*/  HFMA2 R65, -RZ, RZ, 0, 0 ;  /* 0x00000000ff417431 */ /* 0x000fc600000001ff */
[----:B------:R-:W-:Y:S02]  /*6d90*/  LOP3.LUT P5, RZ, R2, 0x40, RZ, 0xc0, !PT ;  /* 0x0000004002ff7812 */ /* 0x000fe400078ac0ff */
[----:B------:R-:W-:Y:S01]  /*6da0*/  LOP3.LUT R120, R120, 0x7fffffff, RZ, 0xc0, !PT ;  /* 0x7fffffff78787812 */ /* 0x000fe200078ec0ff */
[----:B0-----:R-:W-:Y:S01]  /*6db0*/  @!P4 IMAD R74, R70, R68, RZ ;  /* 0x00000044464ac224 */ /* 0x001fe200078e02ff */
[----:B------:R-:W-:-:S09]  /*6dc0*/  @!P4 MOV R70, R4 ;  /* 0x000000040046c202 */ /* 0x000fd20000000f00 */
[----:B------:R-:W4:Y:S01]  /*6dd0*/  @!P5 LDG.E R63, desc[UR10][R84.64] ;  /* 0x0000000a543fd981 */ /* 0x000f22000c1e1900 */
[C---:B------:R-:W-:Y:S02]  /*6de0*/  @!P4 IMAD R74, R73.reuse, R69, R74 ;  /* 0x00000045494ac224 */ /* 0x040fe400078e024a */
[----:B------:R-:W-:Y:S01]  /*6df0*/  @!P4 IMAD.WIDE.U32 R70, R73, R68, R70 ;  /* 0x000000444946c225 */ /* 0x000fe200078e0046 */
[----:B------:R-:W4:Y:S01]  /*6e00*/  @!P5 LDG.E R65, desc[UR10][R86.64] ;  /* 0x0000000a5641d981 */ /* 0x000f22000c1e1900 */
[----:B------:R-:W0:Y:S03]  /*6e10*/  @!P4 LDC.64 R68, c[0x0][0x3a0] ;  /* 0x0000e800ff44cb82 */ /* 0x000e260000000a00 */
[----:B------:R-:W-:Y:S02]  /*6e20*/  @!P4 IADD3 R73, PT, PT, R71, R74, RZ ;  /* 0x0000004a4749c210 */ /* 0x000fe40007ffe0ff */
[----:B------:R-:W-:-:S02]  /*6e30*/  @!P4 SHF.L.U32 R74, R70, 0x1, RZ ;  /* 0x00000001464ac819 */ /* 0x000fc400000006ff */
[----:B------:R-:W-:Y:S02]  /*6e40*/  @!P4 SHF.L.U64.HI R73, R70, 0x1, R73 ;  /* 0x000000014649c819 */ /* 0x000fe40000010249 */
[----:B------:R-:W1:Y:S01]  /*6e50*/  @!P4 LDC.64 R70, c[0x0][0x398] ;  /* 0x0000e600ff46cb82 */ /* 0x000e620000000a00 */
[----:B------:R-:W-:Y:S02]  /*6e60*/  LOP3.LUT P5, RZ, R3, 0x2, RZ, 0xc0, !PT ;  /* 0x0000000203ff7812 */ /* 0x000fe400078ac0ff */
[----:B------:R-:W-:Y:S02]  /*6e70*/  @P1 LOP3.LUT R120, R120, 0x80000000, RZ, 0xfc, !PT ;  /* 0x8000000078781812 */ /* 0x000fe400078efcff */
[----:B------:R-:W-:Y:S02]  /*6e80*/  LOP3.LUT P1, RZ, R2, 0x100, RZ, 0xc0, !PT ;  /* 0x0000010002ff7812 */ /* 0x000fe4000782c0ff */
[----:B------:R-:W-:Y:S02]  /*6e90*/  MOV R72, RZ ;  /* 0x000000ff00487202 */ /* 0x000fe40000000f00 */
[----:B------:R-:W-:-:S05]  /*6ea0*/  MOV R64, RZ ;  /* 0x000000ff00407202 */ /* 0x000fca0000000f00 */
[----:B------:R-:W4:Y:S01]  /*6eb0*/  @!P5 LDG.E R72, desc[UR10][R94.64] ;  /* 0x0000000a5e48d981 */ /* 0x000f22000c1e1900 */
[----:B0-----:R-:W-:-:S03]  /*6ec0*/  @!P4 IADD3 R68, P5, PT, R74, R68, RZ ;  /* 0x000000444a44c210 */ /* 0x001fc60007fbe0ff */
[----:B------:R0:W4:Y:S01]  /*6ed0*/  @!P1 LDG.E R64, desc[UR10][R76.64] ;  /* 0x0000000a4c409981 */ /* 0x000122000c1e1900 */
[C---:B------:R-:W-:Y:S02]  /*6ee0*/  @!P4 IADD3.X R69, PT, PT, R73.reuse, R69, RZ, P5, !PT ;  /* 0x000000454945c210 */ /* 0x040fe40002ffe4ff */
[----:B------:R-:W-:Y:S01]  /*6ef0*/  LOP3.LUT R120, R120, 0xbfffffff, RZ, 0xc0, !PT ;  /* 0xbfffffff78787812 */ /* 0x000fe200078ec0ff */
[----:B------:R2:W4:Y:S01]  /*6f00*/  @!P1 LDG.E R60, desc[UR10][R78.64] ;  /* 0x0000000a4e3c9981 */ /* 0x000522000c1e1900 */
[----:B-1----:R-:W-:Y:S02]  /*6f10*/  @!P4 IADD3 R70, P5, PT, R74, R70, RZ ;  /* 0x000000464a46c210 */ /* 0x002fe40007fbe0ff */
[----:B0-----:R-:W-:Y:S02]  /*6f20*/  IADD3 R77, PT, PT, R0, 0x1f0, RZ ;  /* 0x000001f0004d7810 */ /* 0x001fe40007ffe0ff */
[----:B------:R-:W-:Y:S02]  /*6f30*/  @!P4 IADD3.X R71, PT, PT, R73, R71, RZ, P5, !PT ;  /* 0x000000474947c210 */ /* 0x000fe40002ffe4ff */
[----:B--2---:R-:W-:-:S02]  /*6f40*/  SHF.R.S32.HI R78, RZ, 0x1f, R77 ;  /* 0x0000001fff4e7819 */ /* 0x004fc4000001144d */
[----:B------:R-:W-:Y:S01]  /*6f50*/  ISETP.GE.U32.AND P5, PT, R77, UR16, PT ;  /* 0x000000104d007c0c */ /* 0x000fe2000bfa6070 */
[----:B------:R-:W-:Y:S01]  /*6f60*/  @!P3 STL.64 [R1+0x220], R28 ;  /* 0x0002201c0100b387 */ /* 0x000fe20000100a00 */
[----:B------:R-:W-:Y:S02]  /*6f70*/  @P3 LOP3.LUT R120, R120, 0x40000000, RZ, 0xfc, !PT ;  /* 0x4000000078783812 */ /* 0x000fe400078efcff */
[----:B------:R-:W-:Y:S02]  /*6f80*/  LOP3.LUT P3, RZ, R2, 0x8, RZ, 0xc0, !PT ;  /* 0x0000000802ff7812 */ /* 0x000fe4000786c0ff */
[----:B------:R-:W-:Y:S01]  /*6f90*/  ISETP.GE.AND.EX P5, PT, R78, UR17, PT, P5 ;  /* 0x000000114e007c0c */ /* 0x000fe2000bfa6350 */
[----:B------:R-:W-:Y:S01]  /*6fa0*/  HFMA2 R76, -RZ, RZ, 0, 0 ;  /* 0x00000000ff4c7431 */ /* 0x000fe200000001ff */
[----:B------:R-:W-:Y:S02]  /*6fb0*/  LOP3.LUT P1, RZ, R2, 0x20, RZ, 0xc0, !PT ;  /* 0x0000002002ff7812 */ /* 0x000fe4000782c0ff */
[----:B------:R-:W-:-:S02]  /*6fc0*/  CS2R R66, SRZ ;  /* 0x0000000000427805 */ /* 0x000fc4000001ff00 */
[----:B------:R-:W-:Y:S01]  /*6fd0*/  CS2R R74, SRZ ;  /* 0x00000000004a7805 */ /* 0x000fe2000001ff00 */
[----:B------:R0:W-:Y:S04]  /*6fe0*/  STL [R1+0x4f0], R34 ;  /* 0x0004f02201007387 */ /* 0x0001e80000100800 */
[----:B------:R-:W-:Y:S04]  /*6ff0*/  STL.S16 [R1+0x22e], RZ ;  /* 0x00022eff01007387 */ /* 0x000fe80000100600 */
[----:B------:R1:W2:Y:S04]  /*7000*/  @!P3 LDG.E R76, desc[UR10][R22.64] ;  /* 0x0000000a164cb981 */ /* 0x0002a8000c1e1900 */
[----:B------:R-:W2:Y:S04]  /*7010*/  @!P1 LDG.E R66, desc[UR10][R88.64] ;  /* 0x0000000a58429981 */ /* 0x000ea8000c1e1900 */
[----:B------:R-:W2:Y:S01]  /*7020*/  @!P1 LDG.E R67, desc[UR10][R90.64] ;  /* 0x0000000a5a439981 */ /* 0x000ea2000c1e1900 */
[----:B-1----:R-:W1:Y:S01]  /*7030*/  @!P5 LDC.64 R22, c[0x0][0x3f8] ;  /* 0x0000fe00ff16db82 */ /* 0x002e620000000a00 */
[----:B------:R-:W-:-:S02]  /*7040*/  LOP3.LUT P1, RZ, R2, 0x2, RZ, 0xc0, !PT ;  /* 0x0000000202ff7812 */ /* 0x000fc4000782c0ff */
[----:B------:R1:W2:Y:S04]  /*7050*/  @!P6 LDG.E R74, desc[UR10][R30.64] ;  /* 0x0000000a1e4ae981 */ /* 0x0002a8000c1e1900 */
[----:B0-----:R-:W4:Y:S04]  /*7060*/  LDL.LU R34, [R1+0x334] ;  /* 0x0003340001227983 */ /* 0x001f280000300800 */
[----:B------:R-:W2:Y:S04]  /*7070*/  LDL.LU R28, [R1+0x328] ;  /* 0x00032800011c7983 */ /* 0x000ea80000300800 */
[----:B------:R-:W-:Y:S04]  /*7080*/  STL.S16 [R1+0x22c], RZ ;  /* 0x00022cff01007387 */ /* 0x000fe80000100600 */
[----:B------:R-:W2:Y:S01]  /*7090*/  LDL.LU R29, [R1+0x330] ;  /* 0x00033000011d7983 */ /* 0x000ea20000300800 */
[----:B-1----:R-:W-:Y:S01]  /*70a0*/  @!P5 IMAD R30, R78, R22, RZ ;  /* 0x000000164e1ed224 */ /* 0x002fe200078e02ff */
[----:B------:R-:W-:-:S06]  /*70b0*/  MOV R78, RZ ;  /* 0x000000ff004e7202 */ /* 0x000fcc0000000f00 */
[----:B------:R0:W2:Y:S02]  /*70c0*/  @!P1 LDG.E R78, desc[UR10][R38.64] ;  /* 0x0000000a264e9981 */ /* 0x0000a4000c1e1900 */
[----:B0-----:R-:W-:-:S06]  /*70d0*/  CS2R R38, SRZ ;  /* 0x0000000000267805 */ /* 0x001fcc000001ff00 */
[----:B------:R-:W2:Y:S01]  /*70e0*/  @!P0 LDG.E R39, desc[UR10][R50.64] ;  /* 0x0000000a32278981 */ /* 0x000ea2000c1e1900 */
[----:B------:R-:W-:-:S03]  /*70f0*/  LOP3.LUT P0, RZ, R3, 0x1, RZ, 0xc0, !PT ;  /* 0x0000000103ff7812 */ /* 0x000fc6000780c0ff */
[----:B------:R0:W-:Y:S01]  /*7100*/  STL [R1+0x10], R121 ;  /* 0x0000107901007387 */ /* 0x0001e20000100800 */
[----:B------:R-:W-:Y:S01]  /*7110*/  MOV R73, RZ ;  /* 0x000000ff00497202 */ /* 0x000fe20000000f00 */
[----:B------:R-:W-:Y:S01]  /*7120*/  @!P5 IMAD R30, R77, R23, R30 ;  /* 0x000000174d1ed224 */ /* 0x000fe200078e021e */
[----:B------:R-:W-:Y:S01]  /*7130*/  LOP3.LUT R120, R120, 0xdfffffff, RZ, 0xc0, !PT ;  /* 0xdfffffff78787812 */ /* 0x000fe200078ec0ff */
[----:B------:R-:W2:Y:S04]  /*7140*/  @!P1 LDG.E R38, desc[UR10][R42.64] ;  /* 0x0000000a2a269981 */ /* 0x000ea8000c1e1900 */
[----:B------:R1:W2:Y:S02]  /*7150*/  @!P3 LDG.E R73, desc[UR10][R24.64] ;  /* 0x0000000a1849b981 */ /* 0x0002a4000c1e1900 */
[----:B------:R-:W-:-:S02]  /*7160*/  @!P0 PRMT R35, R121, 0x7610, R35 ;  /* 0x0000761079238816 */ /* 0x000fc40000000023 */
[----:B---3--:R-:W-:Y:S02]  /*7170*/  @!P0 PRMT R124, R121, 0x7632, R124 ;  /* 0x00007632797c8816 */ /* 0x008fe4000000007c */
[----:B0-----:R-:W3:Y:S04]  /*7180*/  LDL.LU R121, [R1+0x4f8] ;  /* 0x0004f80001797983 */ /* 0x001ee80000300800 */
[----:B------:R0:W-:Y:S04]  /*7190*/  @!P0 STL.S16 [R1+0x262], R124 ;  /* 0x0002627c01008387 */ /* 0x0001e80000100600 */
[----:B0-----:R-:W4:Y:S01]  /*71a0*/  LDL.LU R124, [R1+0x4fc] ;  /* 0x0004fc00017c7983 */ /* 0x001f220000300800 */
[----:B---3--:R-:W-:-:S05]  /*71b0*/  PRMT R121, RZ, 0x7610, R121 ;  /* 0x00007610ff797816 */ /* 0x008fca0000000079 */
[----:B------:R0:W-:Y:S01]  /*71c0*/  STL.S16 [R1+0x260], R121 ;  /* 0x0002607901007387 */ /* 0x0001e20000100600 */
[----:B----4-:R-:W-:-:S03]  /*71d0*/  PRMT R124, R121, 0x7610, R124 ;  /* 0x00007610797c7816 */ /* 0x010fc6000000007c */
[----:B0-----:R-:W3:Y:S01]  /*71e0*/  LDL.LU.S16 R121, [R1+0x22e] ;  /* 0x00022e0001797983 */ /* 0x001ee20000300600 */
[----:B------:R-:W-:-:S05]  /*71f0*/  @!P0 PRMT R124, R34, 0x7610, R124 ;  /* 0x00007610227c8816 */ /* 0x000fca000000007c */
[----:B------:R0:W-:Y:S04]  /*7200*/  @!P0 STL.S16 [R1+0x260], R124 ;  /* 0x0002607c01008387 */ /* 0x0001e80000100600 */
[----:B0-----:R-:W4:Y:S04]  /*7210*/  LDL.LU R124, [R1+0x29c] ;  /* 0x00029c00017c7983 */ /* 0x001f280000300800 */
[----:B------:R0:W-:Y:S01]  /*7220*/  STL [R1+0x110], R34 ;  /* 0x0001102201007387 */ /* 0x0001e20000100800 */
[----:B-1----:R-:W-:Y:S02]  /*7230*/  @!P5 MOV R24, R4 ;  /* 0x000000040018d202 */ /* 0x002fe40000000f00 */
[----:B------:R-:W-:-:S03]  /*7240*/  @!P5 MOV R25, R7 ;  /* 0x000000070019d202 */ /* 0x000fc60000000f00 */
[----:B------:R-:W-:Y:S02]  /*7250*/  @!P5 IMAD.WIDE.U32 R24, R77, R22, R24 ;  /* 0x000000164d18d225 */ /* 0x000fe400078e0018 */
[----:B------:R-:W1:Y:S03]  /*7260*/  @!P5 LDC.64 R22, c[0x0][0x3a0] ;  /* 0x0000e800ff16db82 */ /* 0x000e660000000a00 */
[----:B------:R-:W-:Y:S02]  /*7270*/  @!P5 IADD3 R30, PT, PT, R25, R30, RZ ;  /* 0x0000001e191ed210 */ /* 0x000fe40007ffe0ff */
[C---:B------:R-:W-:Y:S02]  /*7280*/  @!P5 SHF.L.U32 R31, R24.reuse, 0x1, RZ ;  /* 0x00000001181fd819 */ /* 0x040fe400000006ff */
[----:B------:R-:W-:Y:S02]  /*7290*/  @!P5 SHF.L.U64.HI R30, R24, 0x1, R30 ;  /* 0x00000001181ed819 */ /* 0x000fe4000001021e */
[----:B------:R-:W2:Y:S01]  /*72a0*/  @!P5 LDC.64 R24, c[0x0][0x398] ;  /* 0x0000e600ff18db82 */ /* 0x000ea20000000a00 */
[----:B------:R-:W-:-:S04]  /*72b0*/  @P4 LOP3.LUT R120, R120, 0x20000000, RZ, 0xfc, !PT ;  /* 0x2000000078784812 */ /* 0x000fc800078efcff */
[----:B------:R-:W-:Y:S02]  /*72c0*/  LOP3.LUT R120, R120, 0xf7ffffff, RZ, 0xc0, !PT ;  /* 0xf7ffffff78787812 */ /* 0x000fe400078ec0ff */
[----:B-1----:R-:W-:-:S04]  /*72d0*/  @!P5 IADD3 R22, P6, PT, R31, R22, RZ ;  /* 0x000000161f16d210 */ /* 0x002fc80007fde0ff */
[----:B------:R-:W-:Y:S02]  /*72e0*/  @!P5 IADD3.X R23, PT, PT, R30, R23, RZ, P6, !PT ;  /* 0x000000171e17d210 */ /* 0x000fe400037fe4ff */
[----:B--2---:R-:W-:Y:S02]  /*72f0*/  @!P5 IADD3 R24, P6, PT, R31, R24, RZ ;  /* 0x000000181f18d210 */ /* 0x004fe40007fde0ff */
[----:B------:R-:W-:Y:S02]  /*7300*/  @P5 LOP3.LUT R120, R120, 0x8000000, RZ, 0xfc, !PT ;  /* 0x0800000078785812 */ /* 0x000fe400078efcff */
[----:B------:R-:W-:Y:S02]  /*7310*/  @!P5 IADD3.X R25, PT, PT, R30, R25, RZ, P6, !PT ;  /* 0x000000191e19d210 */ /* 0x000fe400037fe4ff */
[----:B------:R-:W-:Y:S01]  /*7320*/  LOP3.LUT P5, RZ, R2, 0x4, RZ, 0xc0, !PT ;  /* 0x0000000402ff7812 */ /* 0x000fe200078ac0ff */
[----:B------:R-:W-:Y:S01]  /*7330*/  HFMA2 R77, -RZ, RZ, 0, 0 ;  /* 0x00000000ff4d7431 */ /* 0x000fe200000001ff */
[----:B------:R-:W-:-:S04]  /*7340*/  IADD3 R79, PT, PT, R0, 0x1f8, RZ ;  /* 0x000001f8004f7810 */ /* 0x000fc80007ffe0ff */
[----:B------:R-:W-:-:S07]  /*7350*/  ISETP.GE.U32.AND P6, PT, R79, UR16, PT ;  /* 0x000000104f007c0c */ /* 0x000fce000bfc6070 */
[----:B------:R1:W2:Y:S02]  /*7360*/  @!P5 LDG.E R77, desc[UR10][R32.64] ;  /* 0x0000000a204dd981 */ /* 0x0002a4000c1e1900 */
[----:B-1----:R-:W-:-:S04]  /*7370*/  SHF.R.S32.HI R32, RZ, 0x1f, R79 ;  /* 0x0000001fff207819 */ /* 0x002fc8000001144f */
[----:B------:R-:W-:-:S13]  /*7380*/  ISETP.GE.AND.EX P6, PT, R32, UR17, PT, P6 ;  /* 0x0000001120007c0c */ /* 0x000fda000bfc6360 */
[----:B------:R-:W1:Y:S01]  /*7390*/  @!P6 LDC.64 R30, c[0x0][0x3f8] ;  /* 0x0000fe00ff1eeb82 */ /* 0x000e620000000a00 */
[----:B------:R-:W-:Y:S02]  /*73a0*/  @!P6 MOV R33, R7 ;  /* 0x000000070021e202 */ /* 0x000fe40000000f00 */
[----:B---3--:R-:W-:Y:S02]  /*73b0*/  @!P0 PRMT R121, R34, 0x7632, R121 ;  /* 0x0000763222798816 */ /* 0x008fe40000000079 */
[----:B0-----:R-:W3:Y:S01]  /*73c0*/  LDL.S16 R34, [R1+0x22c] ;  /* 0x00022c0001227983 */ /* 0x001ee20000100600 */
[----:B-1----:R-:W-:Y:S01]  /*73d0*/  @!P6 IMAD R3, R32, R30, RZ ;  /* 0x0000001e2003e224 */ /* 0x002fe200078e02ff */
        /* <DEDUP_REMOVED lines=8> */
[----:B------:R-:W-:-:S04]  /*7460*/  LOP3.LUT R120, R120, 0xefffffff, RZ, 0xc0, !PT ;  /* 0xefffffff78787812 */ /* 0x000fc800078ec0ff */
[----:B------:R-:W-:Y:S02]  /*7470*/  @P5 LOP3.LUT R120, R120, 0x10000000, RZ, 0xfc, !PT ;  /* 0x1000000078785812 */ /* 0x000fe400078efcff */
[----:B0-----:R-:W-:-:S04]  /*7480*/  @!P6 IADD3 R30, P1, PT, R42, R30, RZ ;  /* 0x0000001e2a1ee210 */ /* 0x001fc80007f3e0ff */
[C---:B------:R-:W-:Y:S02]  /*7490*/  @!P6 IADD3.X R31, PT, PT, R3.reuse, R31, RZ, P1, !PT ;  /* 0x0000001f031fe210 */ /* 0x040fe40000ffe4ff */
[----:B-1----:R-:W-:Y:S02]  /*74a0*/  @!P6 IADD3 R32, P1, PT, R42, R32, RZ ;  /* 0x000000202a20e210 */ /* 0x002fe40007f3e0ff */
[C---:B------:R-:W-:Y:S02]  /*74b0*/  LOP3.LUT P5, RZ, R120.reuse, 0x1000000, RZ, 0xc0, !PT ;  /* 0x0100000078ff7812 */ /* 0x040fe400078ac0ff */
[----:B------:R-:W-:Y:S02]  /*74c0*/  @!P6 IADD3.X R33, PT, PT, R3, R33, RZ, P1, !PT ;  /* 0x000000210321e210 */ /* 0x000fe40000ffe4ff */
[C---:B------:R-:W-:Y:S02]  /*74d0*/  LOP3.LUT P3, RZ, R120.reuse, 0x400000, RZ, 0xc0, !PT ;  /* 0x0040000078ff7812 */ /* 0x040fe4000786c0ff */
[----:B------:R-:W-:-:S02]  /*74e0*/  LOP3.LUT P1, RZ, R120, 0x200000, RZ, 0xc0, !PT ;  /* 0x0020000078ff7812 */ /* 0x000fc4000782c0ff */
[----:B------:R-:W-:-:S04]  /*74f0*/  LOP3.LUT R120, R120, 0xfbffffff, RZ, 0xc0, !PT ;  /* 0xfbffffff78787812 */ /* 0x000fc800078ec0ff */
[----:B------:R-:W-:-:S04]  /*7500*/  @P6 LOP3.LUT R120, R120, 0x4000000, RZ, 0xfc, !PT ;  /* 0x0400000078786812 */ /* 0x000fc800078efcff */
[----:B------:R-:W-:Y:S02]  /*7510*/  LOP3.LUT P6, RZ, R120, 0x800000, RZ, 0xc0, !PT ;  /* 0x0080000078ff7812 */ /* 0x000fe400078cc0ff */
[----:B------:R-:W-:Y:S02]  /*7520*/  PRMT R119, R119, 0x5410, RZ ;  /* 0x0000541077777816 */ /* 0x000fe400000000ff */
[----:B------:R-:W-:Y:S01]  /*7530*/  PRMT R118, R118, 0x5410, RZ ;  /* 0x0000541076767816 */ /* 0x000fe200000000ff */
[----:B------:R0:W-:Y:S01]  /*7540*/  STL [R1+0x18], R28 ;  /* 0x0000181c01007387 */ /* 0x0001e20000100800 */
[----:B------:R-:W-:-:S07]  /*7550*/  PRMT R117, R117, 0x5410, RZ ;  /* 0x0000541075757816 */ /* 0x000fce00000000ff */
[--C-:B------:R-:W-:Y:S02]  /*7560*/  @!P6 PRMT R119, R119, 0x5410, R28.reuse ;  /* 0x000054107777e816 */ /* 0x100fe4000000001c */
[----:B------:R-:W-:Y:S02]  /*7570*/  @!P6 PRMT R118, R118, 0x7610, R28 ;  /* 0x000076107676e816 */ /* 0x000fe4000000001c */
[----:B0-----:R-:W2:Y:S01]  /*7580*/  LDL.LU R28, [R1+0x4e8] ;  /* 0x0004e800011c7983 */ /* 0x001ea20000300800 */
[----:B------:R-:W-:Y:S02]  /*7590*/  PRMT R119, RZ, 0x7610, R119 ;  /* 0x00007610ff777816 */ /* 0x000fe40000000077 */
[----:B----4-:R-:W-:Y:S01]  /*75a0*/  @!P3 PRMT R117, R117, 0x7610, R124 ;  /* 0x000076107575b816 */ /* 0x010fe2000000007c */
[----:B------:R0:W-:Y:S01]  /*75b0*/  STL [R1+0x1c], R124 ;  /* 0x00001c7c01007387 */ /* 0x0001e20000100800 */
[----:B------:R-:W-:-:S03]  /*75c0*/  @!P3 PRMT R119, R124, 0x7610, R119 ;  /* 0x000076107c77b816 */ /* 0x000fc60000000077 */
[----:B0-----:R-:W4:Y:S04]  /*75d0*/  LDL.LU R124, [R1+0x4e0] ;  /* 0x0004e000017c7983 */ /* 0x001f280000300800 */
[----:B------:R0:W-:Y:S04]  /*75e0*/  STL.64 [R1+0x358], R68 ;  /* 0x0003584401007387 */ /* 0x0001e80000100a00 */
[----:B------:R1:W-:Y:S01]  /*75f0*/  @!P0 STL.S16 [R1+0x22e], R121 ;  /* 0x00022e7901008387 */ /* 0x0003e20000100600 */
[----:B0-----:R-:W-:-:S03]  /*7600*/  PRMT R68, RZ, 0x7610, R68 ;  /* 0x00007610ff447816 */ /* 0x001fc60000000044 */
[----:B-1----:R-:W4:Y:S01]  /*7610*/  LDL.LU R121, [R1+0x4f4] ;  /* 0x0004f40001797983 */ /* 0x002f220000300800 */
[----:B------:R-:W-:-:S03]  /*7620*/  PRMT R69, R68, 0x7610, R69 ;  /* 0x0000761044457816 */ /* 0x000fc60000000045 */
[----:B------:R-:W-:Y:S01]  /*7630*/  STL [R1+0x47c], R53 ;  /* 0x00047c3501007387 */ /* 0x000fe20000100800 */
[----:B------:R-:W-:-:S03]  /*7640*/  @!P5 PRMT R69, R29, 0x7632, R69 ;  /* 0x000076321d45d816 */ /* 0x000fc60000000045 */
[----:B------:R-:W-:Y:S04]  /*7650*/  STL [R1+0x488], R53 ;  /* 0x0004883501007387 */ /* 0x000fe80000100800 */
[----:B------:R-:W-:Y:S04]  /*7660*/  STL [R1+0x4d0], R53 ;  /* 0x0004d03501007387 */ /* 0x000fe80000100800 */
[----:B------:R0:W-:Y:S04]  /*7670*/  STL [R1+0x4d8], R53 ;  /* 0x0004d83501007387 */ /* 0x0001e80000100800 */
[----:B------:R1:W-:Y:S04]  /*7680*/  STL [R1+0x14], R29 ;  /* 0x0000141d01007387 */ /* 0x0003e80000100800 */
[----:B------:R-:W-:Y:S04]  /*7690*/  STL.S16 [R1+0x212], RZ ;  /* 0x000212ff01007387 */ /* 0x000fe80000100600 */
[----:B0-----:R-:W4:Y:S01]  /*76a0*/  LDL.LU R53, [R1+0x32c] ;  /* 0x00032c0001357983 */ /* 0x001f220000300800 */
[----:B---3--:R-:W-:-:S03]  /*76b0*/  @!P5 PRMT R34, R29, 0x7610, R34 ;  /* 0x000076101d22d816 */ /* 0x008fc60000000022 */
[----:B-1----:R-:W3:Y:S04]  /*76c0*/  LDL.S16 R29, [R1+0x212] ;  /* 0x00021200011d7983 */ /* 0x002ee80000100600 */
[----:B------:R-:W-:Y:S04]  /*76d0*/  STL [R1+0x494], R46 ;  /* 0x0004942e01007387 */ /* 0x000fe80000100800 */
[----:B------:R-:W-:Y:S04]  /*76e0*/  STL [R1+0x4a0], R46 ;  /* 0x0004a02e01007387 */ /* 0x000fe80000100800 */
[----:B------:R-:W-:Y:S04]  /*76f0*/  STL [R1+0x4ac], R46 ;  /* 0x0004ac2e01007387 */ /* 0x000fe80000100800 */
[----:B------:R-:W-:Y:S04]  /*7700*/  STL [R1+0x4b4], R46 ;  /* 0x0004b42e01007387 */ /* 0x000fe80000100800 */
[----:B------:R0:W-:Y:S04]  /*7710*/  STL [R1+0x4bc], R46 ;  /* 0x0004bc2e01007387 */ /* 0x0001e80000100800 */
[----:B------:R-:W-:Y:S04]  /*7720*/  STL [R1+0x484], R52 ;  /* 0x0004843401007387 */ /* 0x000fe80000100800 */
[----:B------:R-:W-:Y:S01]  /*7730*/  STL [R1+0x490], R52 ;  /* 0x0004903401007387 */ /* 0x000fe20000100800 */
        /* <DEDUP_REMOVED lines=8> */
[----:B------:R0:W-:Y:S04]  /*77c0*/  STL [R1+0x4c8], R47 ;  /* 0x0004c82f01007387 */ /* 0x0001e80000100800 */
[----:B------:R-:W-:Y:S01]  /*77d0*/  STL.S16 [R1+0x210], R68 ;  /* 0x0002104401007387 */ /* 0x000fe20000100600 */
[----:B--2---:R-:W-:-:S03]  /*77e0*/  PRMT R28, RZ, 0x7610, R28 ;  /* 0x00007610ff1c7816 */ /* 0x004fc6000000001c */
[----:B0-----:R-:W2:Y:S01]  /*77f0*/  LDL.LU R47, [R1+0x324] ;  /* 0x00032400012f7983 */ /* 0x001ea20000300800 */
[----:B------:R-:W-:-:S03]  /*7800*/  PRMT R52, R28, 0x7610, R52 ;  /* 0x000076101c347816 */ /* 0x000fc60000000034 */
[----:B------:R0:W-:Y:S04]  /*7810*/  STL.S16 [R1+0x270], R28 ;  /* 0x0002701c01007387 */ /* 0x0001e80000100600 */
[----:B------:R1:W-:Y:S04]  /*7820*/  STL.S16 [R1+0x276], R46 ;  /* 0x0002762e01007387 */ /* 0x0003e80000100600 */
[----:B------:R-:W-:Y:S01]  /*7830*/  STL.S16 [R1+0x29c], RZ ;  /* 0x00029cff01007387 */ /* 0x000fe20000100600 */
[----:B----4-:R-:W-:-:S03]  /*7840*/  PRMT R124, R46, 0x7610, R124 ;  /* 0x000076102e7c7816 */ /* 0x010fc6000000007c */
[----:B0-----:R-:W4:Y:S04]  /*7850*/  LDL.LU.S16 R28, [R1+0x274] ;  /* 0x00027400011c7983 */ /* 0x001f280000300600 */
[----:B------:R-:W4:Y:S04]  /*7860*/  LDL.LU R68, [R1+0x320] ;  /* 0x0003200001447983 */ /* 0x000f280000300800 */
[----:B-1----:R-:W4:Y:S04]  /*7870*/  LDL.LU.S16 R46, [R1+0x29c] ;  /* 0x00029c00012e7983 */ /* 0x002f280000300600 */
[----:B------:R0:W-:Y:S04]  /*7880*/  @!P5 STL.S16 [R1+0x210], R69 ;  /* 0x000210450100d387 */ /* 0x0001e80000100600 */
[----:B0-----:R-:W4:Y:S01]  /*7890*/  LDL.LU R69, [R1+0x31c] ;  /* 0x00031c0001457983 */ /* 0x001f220000300800 */
[----:B------:R-:W-:-:S04]  /*78a0*/  PRMT R121, RZ, 0x7610, R121 ;  /* 0x00007610ff797816 */ /* 0x000fc80000000079 */
[C---:B------:R-:W-:Y:S01]  /*78b0*/  @!P5 PRMT R121, R53.reuse, 0x7632, R121 ;  /* 0x000076323579d816 */ /* 0x040fe20000000079 */
[----:B------:R0:W-:Y:S01]  /*78c0*/  STL [R1+0x114], R53 ;  /* 0x0001143501007387 */ /* 0x0001e20000100800 */
[----:B---3--:R-:W-:-:S03]  /*78d0*/  @!P5 PRMT R29, R53, 0x7610, R29 ;  /* 0x00007610351dd816 */ /* 0x008fc6000000001d */
[----:B0-----:R-:W3:Y:S01]  /*78e0*/  LDL.LU R53, [R1+0x318] ;  /* 0x0003180001357983 */ /* 0x001ee20000300800 */
[----:B------:R-:W-:Y:S02]  /*78f0*/  PRMT R118, RZ, 0x7610, R118 ;  /* 0x00007610ff767816 */ /* 0x000fe40000000076 */
[----:B------:R-:W-:Y:S02]  /*7900*/  PRMT R116, R116, 0x5410, RZ ;  /* 0x0000541074747816 */ /* 0x000fe400000000ff */
[----:B------:R-:W-:Y:S02]  /*7910*/  PRMT R115, RZ, 0x7610, R115 ;  /* 0x00007610ff737816 */ /* 0x000fe40000000073 */
[C---:B--2---:R-:W-:Y:S01]  /*7920*/  @!P6 PRMT R52, R47.reuse, 0x7610, R52 ;  /* 0x000076102f34e816 */ /* 0x044fe20000000034 */
[----:B------:R-:W-:Y:S04]  /*7930*/  STL [R1+0x118], R47 ;  /* 0x0001182f01007387 */ /* 0x000fe80000100800 */
[----:B------:R0:W-:Y:S04]  /*7940*/  @!P6 STL.S16 [R1+0x270], R52 ;  /* 0x000270340100e387 */ /* 0x0001e80000100600 */
[----:B0-----:R-:W2:Y:S01]  /*7950*/  LDL.LU R52, [R1+0x314] ;  /* 0x0003140001347983 */ /* 0x001ea20000300800 */
[----:B----4-:R-:W-:-:S03]  /*7960*/  @!P6 PRMT R28, R47, 0x7632, R28 ;  /* 0x000076322f1ce816 */ /* 0x010fc6000000001c */
[----:B------:R-:W4:Y:S01]  /*7970*/  LDL.LU R47, [R1+0x310] ;  /* 0x00031000012f7983 */ /* 0x000f220000300800 */
[----:B------:R-:W-:-:S05]  /*7980*/  @!P3 PRMT R46, R68, 0x7632, R46 ;  /* 0x00007632442eb816 */ /* 0x000fca000000002e */
[----:B------:R0:W-:Y:S04]  /*7990*/  @!P3 STL.S16 [R1+0x29c], R46 ;  /* 0x00029c2e0100b387 */ /* 0x0001e80000100600 */
[----:B0-----:R-:W2:Y:S01]  /*79a0*/  LDL.LU R46, [R1+0x30c] ;  /* 0x00030c00012e7983 */ /* 0x001ea20000300800 */
[----:B------:R-:W-:Y:S02]  /*79b0*/  @!P1 PRMT R118, R69, 0x7610, R118 ;  /* 0x0000761045769816 */ /* 0x000fe40000000076 */
[----:B------:R-:W-:Y:S01]  /*79c0*/  @!P1 PRMT R116, R116, 0x7610, R69 ;  /* 0x0000761074749816 */ /* 0x000fe20000000045 */
[----:B------:R0:W-:Y:S04]  /*79d0*/  STL [R1+0x20], R69 ;  /* 0x0000204501007387 */ /* 0x0001e80000100800 */
[----:B0-----:R-:W2:Y:S01]  /*79e0*/  LDL.LU R69, [R1+0x304] ;  /* 0x0003040001457983 */ /* 0x001ea20000300800 */
[----:B------:R-:W-:-:S04]  /*79f0*/  PRMT R116, RZ, 0x7610, R116 ;  /* 0x00007610ff747816 */ /* 0x000fc80000000074 */
[C---:B---3--:R-:W-:Y:S01]  /*7a00*/  @!P1 PRMT R116, R53.reuse, 0x7610, R116 ;  /* 0x0000761035749816 */ /* 0x048fe20000000074 */
[----:B------:R0:W-:Y:S01]  /*7a10*/  STL [R1+0x120], R53 ;  /* 0x0001203501007387 */ /* 0x0001e20000100800 */
[----:B------:R-:W-:-:S03]  /*7a20*/  @!P1 PRMT R115, R53, 0x7632, R115 ;  /* 0x0000763235739816 */ /* 0x000fc60000000073 */
[----:B0-----:R-:W3:Y:S04]  /*7a30*/  LDL.LU R53, [R1+0x300] ;  /* 0x0003000001357983 */ /* 0x001ee80000300800 */
[----:B------:R-:W-:Y:S04]  /*7a40*/  @!P5 STL.S16 [R1+0x22c], R34 ;  /* 0x00022c220100d387 */ /* 0x000fe80000100600 */
[----:B------:R-:W-:Y:S01]  /*7a50*/  @!P5 STL.S16 [R1+0x212], R29 ;  /* 0x0002121d0100d387 */ /* 0x000fe20000100600 */
[----:B------:R-:W-:Y:S02]  /*7a60*/  LOP3.LUT P5, RZ, R120, 0x100000, RZ, 0xc0, !PT ;  /* 0x0010000078ff7812 */ /* 0x000fe400078ac0ff */
[----:B------:R-:W-:Y:S01]  /*7a70*/  @!P3 PRMT R124, R68, 0x7610, R124 ;  /* 0x00007610447cb816 */ /* 0x000fe2000000007c */
[----:B------:R-:W-:Y:S01]  /*7a80*/  @!P6 STL.S16 [R1+0x274], R28 ;  /* 0x0002741c0100e387 */ /* 0x000fe20000100600 */
[----:B------:R-:W-:-:S03]  /*7a90*/  LOP3.LUT P6, RZ, R120, 0x80000, RZ, 0xc0, !PT ;  /* 0x0008000078ff7812 */ /* 0x000fc600078cc0ff */
[----:B------:R0:W-:Y:S01]  /*7aa0*/  STL [R1+0x11c], R68 ;  /* 0x00011c4401007387 */ /* 0x0001e20000100800 */
[----:B------:R-:W-:Y:S02]  /*7ab0*/  PRMT R113, R113, 0x5410, RZ ;  /* 0x0000541071717816 */ /* 0x000fe400000000ff */
[----:B------:R-:W-:Y:S02]  /*7ac0*/  PRMT R112, R112, 0x5410, RZ ;  /* 0x0000541070707816 */ /* 0x000fe400000000ff */
[----:B------:R-:W-:Y:S02]  /*7ad0*/  PRMT R117, RZ, 0x7610, R117 ;  /* 0x00007610ff757816 */ /* 0x000fe40000000075 */
[----:B------:R-:W-:Y:S02]  /*7ae0*/  PRMT R114, RZ, 0x7610, R114 ;  /* 0x00007610ff727816 */ /* 0x000fe40000000072 */
[----:B------:R-:W-:Y:S01]  /*7af0*/  PRMT R115, R115, 0x5410, RZ ;  /* 0x0000541073737816 */ /* 0x000fe200000000ff */
[----:B0-----:R-:W3:Y:S01]  /*7b00*/  LDL.LU R68, [R1+0x308] ;  /* 0x0003080001447983 */ /* 0x001ee20000300800 */
[----:B------:R-:W-:-:S03]  /*7b10*/  PRMT R42, RZ, 0x7610, R42 ;  /* 0x00007610ff2a7816 */ /* 0x000fc6000000002a */
[----:B------:R-:W-:Y:S01]  /*7b20*/  @!P3 STL.S16 [R1+0x276], R124 ;  /* 0x0002767c0100b387 */ /* 0x000fe20000100600 */
[----:B------:R-:W-:Y:S02]  /*7b30*/  LOP3.LUT P3, RZ, R120, 0x40000, RZ, 0xc0, !PT ;  /* 0x0004000078ff7812 */ /* 0x000fe4000786c0ff */
[----:B------:R-:W-:Y:S01]  /*7b40*/  PRMT R108, R108, 0x5410, RZ ;  /* 0x000054106c6c7816 */ /* 0x000fe200000000ff */
[----:B------:R-:W3:Y:S01]  /*7b50*/  LDL.LU R28, [R1+0x4e4] ;  /* 0x0004e400011c7983 */ /* 0x000ee20000300800 */
[----:B------:R-:W-:-:S03]  /*7b60*/  PRMT R110, RZ, 0x7610, R110 ;  /* 0x00007610ff6e7816 */ /* 0x000fc6000000006e */
[----:B----4-:R0:W-:Y:S01]  /*7b70*/  STL [R1+0x124], R47 ;  /* 0x0001242f01007387 */ /* 0x0101e20000100800 */
[--C-:B------:R-:W-:Y:S02]  /*7b80*/  @!P5 PRMT R113, R113, 0x5410, R47.reuse ;  /* 0x000054107171d816 */ /* 0x100fe4000000002f */
[----:B------:R-:W-:Y:S01]  /*7b90*/  @!P5 PRMT R112, R112, 0x7610, R47 ;  /* 0x000076107070d816 */ /* 0x000fe2000000002f */
[----:B--2---:R1:W-:Y:S01]  /*7ba0*/  STL [R1+0x24], R52 ;  /* 0x0000243401007387 */ /* 0x0043e20000100800 */
[C---:B------:R-:W-:Y:S02]  /*7bb0*/  @!P5 PRMT R117, R52.reuse, 0x7610, R117 ;  /* 0x000076103475d816 */ /* 0x040fe40000000075 */
[----:B------:R-:W-:Y:S01]  /*7bc0*/  @!P5 PRMT R114, R52, 0x7632, R114 ;  /* 0x000076323472d816 */ /* 0x000fe20000000072 */
[----:B------:R-:W2:Y:S04]  /*7bd0*/  LDL.LU R29, [R1+0x4ec] ;  /* 0x0004ec00011d7983 */ /* 0x000ea80000300800 */
[----:B0-----:R-:W4:Y:S04]  /*7be0*/  LDL.LU R47, [R1+0x2f8] ;  /* 0x0002f800012f7983 */ /* 0x001f280000300800 */
[----:B-1----:R-:W2:Y:S01]  /*7bf0*/  LDL.LU R52, [R1+0x2fc] ;  /* 0x0002fc0001347983 */ /* 0x002ea20000300800 */
[----:B------:R-:W-:-:S03]  /*7c00*/  @!P6 PRMT R115, R115, 0x5410, R46 ;  /* 0x000054107373e816 */ /* 0x000fc6000000002e */
[----:B------:R0:W-:Y:S01]  /*7c10*/  STL [R1+0x28], R46 ;  /* 0x0000282e01007387 */ /* 0x0001e20000100800 */
[----:B------:R-:W-:-:S03]  /*7c20*/  @!P6 PRMT R42, R46, 0x7632, R42 ;  /* 0x000076322e2ae816 */ /* 0x000fc6000000002a */
[----:B------:R1:W-:Y:S04]  /*7c30*/  STL [R1+0x2c], R69 ;  /* 0x00002c4501007387 */ /* 0x0003e80000100800 */
[----:B0-----:R-:W2:Y:S01]  /*7c40*/  LDL.LU R46, [R1+0x2f4] ;  /* 0x0002f400012e7983 */ /* 0x001ea20000300800 */
[----:B------:R-:W-:Y:S02]  /*7c50*/  PRMT R114, R114, 0x5410, RZ ;  /* 0x0000541072727816 */ /* 0x000fe400000000ff */
[----:B------:R-:W-:Y:S01]  /*7c60*/  PRMT R113, RZ, 0x7610, R113 ;  /* 0x00007610ff717816 */ /* 0x000fe20000000071 */
[----:B------:R-:W2:Y:S01]  /*7c70*/  LDL.LU R124, [R1+0x4dc] ;  /* 0x0004dc00017c7983 */ /* 0x000ea20000300800 */
[----:B------:R-:W-:Y:S02]  /*7c80*/  @!P3 PRMT R114, R114, 0x5410, R69 ;  /* 0x000054107272b816 */ /* 0x000fe40000000045 */
[----:B------:R-:W-:Y:S01]  /*7c90*/  @!P3 PRMT R113, R69, 0x7632, R113 ;  /* 0x000076324571b816 */ /* 0x000fe20000000071 */
[----:B------:R-:W2:Y:S04]  /*7ca0*/  LDL.LU R34, [R1+0x4f0] ;  /* 0x0004f00001227983 */ /* 0x000ea80000300800 */
[----:B-1----:R-:W2:Y:S01]  /*7cb0*/  LDL.LU R69, [R1+0x2ec] ;  /* 0x0002ec0001457983 */ /* 0x002ea20000300800 */
[----:B---3--:R-:W-:-:S03]  /*7cc0*/  @!P3 PRMT R108, R108, 0x5410, R53 ;  /* 0x000054106c6cb816 */ /* 0x008fc60000000035 */
[----:B------:R0:W-:Y:S01]  /*7cd0*/  STL [R1+0x12c], R53 ;  /* 0x00012c3501007387 */ /* 0x0001e20000100800 */
[----:B------:R-:W-:-:S03]  /*7ce0*/  @!P3 PRMT R110, R53, 0x7632, R110 ;  /* 0x00007632356eb816 */ /* 0x000fc6000000006e */
[----:B0-----:R-:W3:Y:S01]  /*7cf0*/  LDL.LU R53, [R1+0x2e8] ;  /* 0x0002e80001357983 */ /* 0x001ee20000300800 */
[C---:B------:R-:W-:Y:S02]  /*7d00*/  LOP3.LUT P1, RZ, R120.reuse, 0x20000, RZ, 0xc0, !PT ;  /* 0x0002000078ff7812 */ /* 0x040fe4000782c0ff */
[----:B------:R-:W-:Y:S02]  /*7d10*/  PRMT R112, RZ, 0x7610, R112 ;  /* 0x00007610ff707816 */ /* 0x000fe40000000070 */
[----:B------:R-:W-:Y:S02]  /*7d20*/  PRMT R111, RZ, 0x7610, R111 ;  /* 0x00007610ff6f7816 */ /* 0x000fe4000000006f */
[----:B------:R-:W-:Y:S02]  /*7d30*/  LOP3.LUT P5, RZ, R120, 0x10000, RZ, 0xc0, !PT ;  /* 0x0001000078ff7812 */ /* 0x000fe400078ac0ff */
[----:B------:R-:W-:Y:S02]  /*7d40*/  PRMT R108, RZ, 0x7610, R108 ;  /* 0x00007610ff6c7816 */ /* 0x000fe4000000006c */
[----:B------:R-:W-:-:S02]  /*7d50*/  PRMT R109, RZ, 0x7610, R109 ;  /* 0x00007610ff6d7816 */ /* 0x000fc4000000006d */
[C---:B------:R-:W-:Y:S01]  /*7d60*/  @!P6 PRMT R112, R68.reuse, 0x7610, R112 ;  /* 0x000076104470e816 */ /* 0x040fe20000000070 */
[----:B------:R0:W-:Y:S01]  /*7d70*/  STL [R1+0x128], R68 ;  /* 0x0001284401007387 */ /* 0x0001e20000100800 */
[----:B------:R-:W-:-:S03]  /*7d80*/  @!P6 PRMT R111, R68, 0x7632, R111 ;  /* 0x00007632446fe816 */ /* 0x000fc6000000006f */
[----:B0-----:R-:W3:Y:S01]  /*7d90*/  LDL.LU R68, [R1+0x2f0] ;  /* 0x0002f00001447983 */ /* 0x001ee20000300800 */
[----:B------:R-:W-:Y:S02]  /*7da0*/  PRMT R111, R111, 0x5410, RZ ;  /* 0x000054106f6f7816 */ /* 0x000fe400000000ff */
[----:B------:R-:W-:Y:S02]  /*7db0*/  PRMT R107, RZ, 0x7610, R107 ;  /* 0x00007610ff6b7816 */ /* 0x000fe4000000006b */
[----:B------:R-:W-:Y:S02]  /*7dc0*/  PRMT R110, R110, 0x5410, RZ ;  /* 0x000054106e6e7816 */ /* 0x000fe400000000ff */
[----:B------:R-:W-:Y:S02]  /*7dd0*/  PRMT R105, R105, 0x5410, RZ ;  /* 0x0000541069697816 */ /* 0x000fe400000000ff */
[----:B------:R-:W-:Y:S02]  /*7de0*/  LOP3.LUT P6, RZ, R120, 0x8000, RZ, 0xc0, !PT ;  /* 0x0000800078ff7812 */ /* 0x000fe400078cc0ff */
[----:B------:R-:W-:-:S02]  /*7df0*/  PRMT R106, RZ, 0x7610, R106 ;  /* 0x00007610ff6a7816 */ /* 0x000fc4000000006a */
[----:B------:R-:W-:Y:S02]  /*7e00*/  PRMT R102, RZ, 0x7610, R102 ;  /* 0x00007610ff667816 */ /* 0x000fe40000000066 */
[C---:B----4-:R-:W-:Y:S01]  /*7e10*/  @!P1 PRMT R108, R47.reuse, 0x7610, R108 ;  /* 0x000076102f6c9816 */ /* 0x050fe2000000006c */
[----:B------:R0:W-:Y:S01]  /*7e20*/  STL [R1+0x130], R47 ;  /* 0x0001302f01007387 */ /* 0x0001e20000100800 */
[----:B------:R-:W-:Y:S02]  /*7e30*/  @!P1 PRMT R109, R47, 0x7632, R109 ;  /* 0x000076322f6d9816 */ /* 0x000fe4000000006d */
[----:B--2---:R-:W-:Y:S01]  /*7e40*/  @!P1 PRMT R111, R111, 0x5410, R52 ;  /* 0x000054106f6f9816 */ /* 0x004fe20000000034 */
[----:B------:R1:W-:Y:S04]  /*7e50*/  STL [R1+0x30], R52 ;  /* 0x0000303401007387 */ /* 0x0003e80000100800 */
[----:B0-----:R-:W2:Y:S01]  /*7e60*/  LDL.LU R47, [R1+0x2e0] ;  /* 0x0002e000012f7983 */ /* 0x001ea20000300800 */
[----:B------:R-:W-:-:S03]  /*7e70*/  @!P1 PRMT R107, R52, 0x7632, R107 ;  /* 0x00007632346b9816 */ /* 0x000fc6000000006b */
[----:B-1----:R-:W4:Y:S01]  /*7e80*/  LDL.LU R52, [R1+0x2e4] ;  /* 0x0002e40001347983 */ /* 0x002f220000300800 */
[----:B------:R-:W-:-:S03]  /*7e90*/  @!P5 PRMT R110, R110, 0x5410, R46 ;  /* 0x000054106e6ed816 */ /* 0x000fc6000000002e */
[----:B------:R0:W-:Y:S01]  /*7ea0*/  STL [R1+0x34], R46 ;  /* 0x0000342e01007387 */ /* 0x0001e20000100800 */
[----:B------:R-:W-:-:S03]  /*7eb0*/  @!P5 PRMT R105, R105, 0x7610, R46 ;  /* 0x000076106969d816 */ /* 0x000fc6000000002e */
[----:B0-----:R-:W4:Y:S01]  /*7ec0*/  LDL.LU R46, [R1+0x2dc] ;  /* 0x0002dc00012e7983 */ /* 0x001f220000300800 */
[----:B------:R-:W-:Y:S02]  /*7ed0*/  PRMT R109, R109, 0x5410, RZ ;  /* 0x000054106d6d7816 */ /* 0x000fe400000000ff */
[----:B------:R-:W-:Y:S01]  /*7ee0*/  PRMT R107, R107, 0x5410, RZ ;  /* 0x000054106b6b7816 */ /* 0x000fe200000000ff */
[----:B------:R0:W-:Y:S01]  /*7ef0*/  STL [R1+0x38], R69 ;  /* 0x0000384501007387 */ /* 0x0001e20000100800 */
[--C-:B------:R-:W-:Y:S02]  /*7f00*/  @!P6 PRMT R109, R109, 0x5410, R69.reuse ;  /* 0x000054106d6de816 */ /* 0x100fe40000000045 */
[----:B------:R-:W-:Y:S02]  /*7f10*/  @!P6 PRMT R107, R107, 0x7610, R69 ;  /* 0x000076106b6be816 */ /* 0x000fe40000000045 */
[----:B0-----:R-:W4:Y:S01]  /*7f20*/  LDL.LU R69, [R1+0x2d4] ;  /* 0x0002d40001457983 */ /* 0x001f220000300800 */
        /* <DEDUP_REMOVED lines=15> */
[----:B------:R-:W-:Y:S02]  /*8020*/  PRMT R106, R106, 0x5410, RZ ;  /* 0x000054106a6a7816 */ /* 0x000fe400000000ff */
[----:B------:R-:W-:Y:S02]  /*8030*/  PRMT R104, R104, 0x5410, RZ ;  /* 0x0000541068687816 */ /* 0x000fe400000000ff */
[----:B------:R-:W-:Y:S02]  /*8040*/  PRMT R99, R99, 0x5410, RZ ;  /* 0x0000541063637816 */ /* 0x000fe400000000ff */
[----:B------:R-:W-:Y:S02]  /*8050*/  LOP3.LUT P5, RZ, R120, 0x1000, RZ, 0xc0, !PT ;  /* 0x0000100078ff7812 */ /* 0x000fe400078ac0ff */
[----:B------:R-:W-:-:S02]  /*8060*/  PRMT R100, RZ, 0x7610, R100 ;  /* 0x00007610ff647816 */ /* 0x000fc40000000064 */
[----:B------:R-:W-:Y:S02]  /*8070*/  PRMT R96, RZ, 0x7610, R96 ;  /* 0x00007610ff607816 */ /* 0x000fe40000000060 */
[C---:B--2---:R-:W-:Y:S01]  /*8080*/  @!P3 PRMT R101, R47.reuse, 0x7610, R101 ;  /* 0x000076102f65b816 */ /* 0x044fe20000000065 */
[----:B------:R0:W-:Y:S01]  /*8090*/  STL [R1+0x13c], R47 ;  /* 0x00013c2f01007387 */ /* 0x0001e20000100800 */
[----:B------:R-:W-:Y:S02]  /*80a0*/  @!P3 PRMT R103, R47, 0x7632, R103 ;  /* 0x000076322f67b816 */ /* 0x000fe40000000067 */
[--C-:B----4-:R-:W-:Y:S01]  /*80b0*/  @!P3 PRMT R102, R102, 0x5410, R52.reuse ;  /* 0x000054106666b816 */ /* 0x110fe20000000034 */
        /* <DEDUP_REMOVED lines=18> */
[----:B------:R-:W-:Y:S02]  /*81e0*/  LOP3.LUT P6, RZ, R120, 0x800, RZ, 0xc0, !PT ;  /* 0x0000080078ff7812 */ /* 0x000fe400078cc0ff */
[----:B------:R-:W-:Y:S02]  /*81f0*/  LOP3.LUT P4, RZ, R2, 0x10, RZ, 0xc0, !PT ;  /* 0x0000001002ff7812 */ /* 0x000fe4000788c0ff */
[----:B------:R-:W-:Y:S02]  /*8200*/  PRMT R99, RZ, 0x7610, R99 ;  /* 0x00007610ff637816 */ /* 0x000fe40000000063 */
[----:B------:R-:W-:Y:S02]  /*8210*/  PRMT R98, RZ, 0x7610, R98 ;  /* 0x00007610ff627816 */ /* 0x000fe40000000062 */
[----:B------:R-:W-:Y:S02]  /*8220*/  LOP3.LUT P3, RZ, R120, 0x400, RZ, 0xc0, !PT ;  /* 0x0000040078ff7812 */ /* 0x000fe4000786c0ff */
[----:B------:R-:W-:-:S02]  /*8230*/  PRMT R95, RZ, 0x7610, R95 ;  /* 0x00007610ff5f7816 */ /* 0x000fc4000000005f */
[----:B------:R-:W-:Y:S02]  /*8240*/  PRMT R97, RZ, 0x7610, R97 ;  /* 0x00007610ff617816 */ /* 0x000fe40000000061 */
[C---:B------:R-:W-:Y:S01]  /*8250*/  @!P1 PRMT R99, R68.reuse, 0x7610, R99 ;  /* 0x0000761044639816 */ /* 0x040fe20000000063 */
[----:B------:R0:W-:Y:S01]  /*8260*/  STL [R1+0x140], R68 ;  /* 0x0001404401007387 */ /* 0x0001e20000100800 */
[----:B------:R-:W-:Y:S02]  /*8270*/  @!P1 PRMT R98, R68, 0x7632, R98 ;  /* 0x0000763244629816 */ /* 0x000fe40000000062 */
[----:B------:R-:W-:Y:S01]  /*8280*/  PRMT R96, R96, 0x5410, RZ ;  /* 0x0000541060607816 */ /* 0x000fe200000000ff */
[----:B------:R1:W3:Y:S04]  /*8290*/  @!P4 LDG.E R75, desc[UR10][R92.64] ;  /* 0x0000000a5c4bc981 */ /* 0x0002e8000c1e1900 */
[----:B0-----:R-:W3:Y:S01]  /*82a0*/  LDL.LU R68, [R1+0x2c0] ;  /* 0x0002c00001447983 */ /* 0x001ee20000300800 */
[----:B------:R-:W-:-:S02]  /*82b0*/  PRMT R100, R100, 0x5410, RZ ;  /* 0x0000541064647816 */ /* 0x000fc400000000ff */
[----:B------:R-:W-:Y:S02]  /*82c0*/  PRMT R98, R98, 0x5410, RZ ;  /* 0x0000541062627816 */ /* 0x000fe400000000ff */
[----:B-1----:R-:W-:Y:S02]  /*82d0*/  PRMT R93, R93, 0x5410, RZ ;  /* 0x000054105d5d7816 */ /* 0x002fe400000000ff */
[----:B------:R-:W-:Y:S02]  /*82e0*/  LOP3.LUT P1, RZ, R120, 0x200, RZ, 0xc0, !PT ;  /* 0x0000020078ff7812 */ /* 0x000fe4000782c0ff */
[----:B------:R-:W-:Y:S02]  /*82f0*/  PRMT R94, RZ, 0x7610, R94 ;  /* 0x00007610ff5e7816 */ /* 0x000fe4000000005e */
[----:B------:R-:W-:Y:S02]  /*8300*/  PRMT R90, RZ, 0x7610, R90 ;  /* 0x00007610ff5a7816 */ /* 0x000fe4000000005a */
[C---:B--2---:R-:W-:Y:S01]  /*8310*/  @!P6 PRMT R95, R47.reuse, 0x7610, R95 ;  /* 0x000076102f5fe816 */ /* 0x044fe2000000005f */
[----:B------:R0:W-:Y:S01]  /*8320*/  STL [R1+0x148], R47 ;  /* 0x0001482f01007387 */ /* 0x0001e20000100800 */
[----:B------:R-:W-:-:S02]  /*8330*/  @!P6 PRMT R97, R47, 0x7632, R97 ;  /* 0x000076322f61e816 */ /* 0x000fc40000000061 */
        /* <DEDUP_REMOVED lines=72> */
[----:B------:R-:W-:Y:S01]  /*87c0*/  LOP3.LUT P6, RZ, R120, 0x8, RZ, 0xc0, !PT ;  /* 0x0000000878ff7812 */ /* 0x000fe200078cc0ff */
[----:B------:R0:W-:Y:S04]  /*87d0*/  @!P0 STL.S16 [R1+0x272], R35 ;  /* 0x0002722301008387 */ /* 0x0001e80000100600 */
[----:B0-----:R-:W3:Y:S01]  /*87e0*/  LDL.LU R35, [R1+0x500] ;  /* 0x0005000001237983 */ /* 0x001ee20000300800 */
[----:B--2---:R-:W-:-:S03]  /*87f0*/  @!P1 PRMT R83, R47, 0x7610, R83 ;  /* 0x000076102f539816 */ /* 0x004fc60000000053 */
        /* <DEDUP_REMOVED lines=17> */
[----:B------:R-:W-:-:S02]  /*8910*/  PRMT R82, RZ, 0x7610, R82 ;  /* 0x00007610ff527816 */ /* 0x000fc40000000052 */
[----:B------:R-:W-:Y:S02]  /*8920*/  PRMT R51, RZ, 0x7610, R51 ;  /* 0x00007610ff337816 */ /* 0x000fe40000000033 */
[C---:B---3--:R-:W-:Y:S01]  /*8930*/  @!P6 PRMT R82, R53.reuse, 0x7610, R82 ;  /* 0x000076103552e816 */ /* 0x048fe20000000052 */
        /* <DEDUP_REMOVED lines=9> */
[C---:B------:R-:W-:Y:S02]  /*89d0*/  @!P5 PRMT R81, R68.reuse, 0x7610, R81 ;  /* 0x000076104451d816 */ /* 0x040fe40000000051 */
[----:B------:R-:W-:Y:S02]  /*89e0*/  @!P5 PRMT R80, R68, 0x7632, R80 ;  /* 0x000076324450d816 */ /* 0x000fe40000000050 */
[----:B------:R-:W-:Y:S02]  /*89f0*/  LOP3.LUT P5, RZ, R120, 0x1, RZ, 0xc0, !PT ;  /* 0x0000000178ff7812 */ /* 0x000fe400078ac0ff */
[----:B------:R-:W-:Y:S02]  /*8a00*/  PRMT R51, R51, 0x5410, RZ ;  /* 0x0000541033337816 */ /* 0x000fe400000000ff */
[----:B------:R-:W-:Y:S02]  /*8a10*/  PRMT R82, R82, 0x5410, RZ ;  /* 0x0000541052527816 */ /* 0x000fe400000000ff */
[----:B------:R-:W-:Y:S01]  /*8a20*/  PRMT R43, R43, 0x5410, RZ ;  /* 0x000054102b2b7816 */ /* 0x000fe200000000ff */
[----:B------:R0:W-:Y:S01]  /*8a30*/  STL [R1+0x74], R28 ;  /* 0x0000741c01007387 */ /* 0x0001e20000100800 */
[----:B------:R-:W-:-:S02]  /*8a40*/  LOP3.LUT P6, RZ, R2, 0x80000000, RZ, 0xc0, !PT ;  /* 0x8000000002ff7812 */ /* 0x000fc400078cc0ff */
[----:B------:R-:W-:Y:S01]  /*8a50*/  PRMT R42, R42, 0x5410, RZ ;  /* 0x000054102a2a7816 */ /* 0x000fe200000000ff */
[----:B------:R1:W-:Y:S01]  /*8a60*/  STL [R1+0x170], R124 ;  /* 0x0001707c01007387 */ /* 0x0003e20000100800 */
[----:B------:R-:W-:Y:S02]  /*8a70*/  PRMT R80, R80, 0x5410, RZ ;  /* 0x0000541050507816 */ /* 0x000fe400000000ff */
[----:B------:R-:W-:Y:S01]  /*8a80*/  @!P1 PRMT R42, R42, 0x7610, R124 ;  /* 0x000076102a2a9816 */ /* 0x000fe2000000007c */
[----:B------:R1:W-:Y:S01]  /*8a90*/  STL [R1+0x174], R29 ;  /* 0x0001741d01007387 */ /* 0x0003e20000100800 */
[----:B------:R-:W-:-:S03]  /*8aa0*/  PRMT R121, R121, 0x5410, RZ ;  /* 0x0000541079797816 */ /* 0x000fc600000000ff */
[----:B------:R1:W-:Y:S04]  /*8ab0*/  STL [R1+0x7c], R125 ;  /* 0x00007c7d01007387 */ /* 0x0003e80000100800 */
[----:B------:R1:W-:Y:S04]  /*8ac0*/  STL [R1+0x78], R34 ;  /* 0x0000782201007387 */ /* 0x0003e80000100800 */
[----:B------:R1:W-:Y:S01]  /*8ad0*/  STL [R1+0x17c], R123 ;  /* 0x00017c7b01007387 */ /* 0x0003e20000100800 */
[C---:B--2---:R-:W-:Y:S02]  /*8ae0*/  @!P3 PRMT R50, R47.reuse, 0x7610, R50 ;  /* 0x000076102f32b816 */ /* 0x044fe40000000032 */
[----:B------:R-:W-:-:S02]  /*8af0*/  @!P3 PRMT R79, R47, 0x7632, R79 ;  /* 0x000076322f4fb816 */ /* 0x000fc4000000004f */
[----:B------:R-:W-:Y:S02]  /*8b00*/  PRMT R50, R50, 0x5410, RZ ;  /* 0x0000541032327816 */ /* 0x000fe400000000ff */
[----:B------:R-:W-:Y:S02]  /*8b10*/  PRMT R79, R79, 0x5410, RZ ;  /* 0x000054104f4f7816 */ /* 0x000fe400000000ff */
[--C-:B----4-:R-:W-:Y:S02]  /*8b20*/  @!P3 PRMT R51, R51, 0x5410, R52.reuse ;  /* 0x000054103333b816 */ /* 0x110fe40000000034 */
[----:B------:R-:W-:Y:S02]  /*8b30*/  @!P3 PRMT R82, R82, 0x7610, R52 ;  /* 0x000076105252b816 */ /* 0x000fe40000000034 */
[----:B------:R-:W-:Y:S02]  /*8b40*/  LOP3.LUT P3, RZ, R2, 0x40000000, RZ, 0xc0, !PT ;  /* 0x4000000002ff7812 */ /* 0x000fe4000786c0ff */
[----:B------:R-:W-:-:S02]  /*8b50*/  @!P5 PRMT R79, R79, 0x5410, R28 ;  /* 0x000054104f4fd816 */ /* 0x000fc4000000001c */
[----:B------:R-:W-:Y:S02]  /*8b60*/  @!P5 PRMT R50, R50, 0x7610, R28 ;  /* 0x000076103232d816 */ /* 0x000fe4000000001c */
[----:B0-----:R-:W-:Y:S02]  /*8b70*/  PRMT R28, RZ, 0x5410, RZ ;  /* 0x00005410ff1c7816 */ /* 0x001fe400000000ff */
[----:B------:R-:W-:Y:S02]  /*8b80*/  @!P1 PRMT R43, R43, 0x7610, R46 ;  /* 0x000076102b2b9816 */ /* 0x000fe4000000002e */
[----:B------:R-:W-:Y:S02]  /*8b90*/  @!P5 PRMT R28, R28, 0x5410, R29 ;  /* 0x000054101c1cd816 */ /* 0x000fe4000000001d */
[----:B------:R-:W-:Y:S02]  /*8ba0*/  PRMT R43, RZ, 0x7610, R43 ;  /* 0x00007610ff2b7816 */ /* 0x000fe4000000002b */
[----:B------:R-:W-:-:S02]  /*8bb0*/  @!P5 PRMT R28, R29, 0x7632, R28 ;  /* 0x000076321d1cd816 */ /* 0x000fc4000000001c */
[C---:B------:R-:W-:Y:S02]  /*8bc0*/  @!P1 PRMT R43, R124.reuse, 0x7610, R43 ;  /* 0x000076107c2b9816 */ /* 0x040fe4000000002b */
[----:B-1----:R-:W-:Y:S02]  /*8bd0*/  PRMT R124, R124, 0x5410, RZ ;  /* 0x000054107c7c7816 */ /* 0x002fe400000000ff */
[----:B------:R-:W-:Y:S02]  /*8be0*/  PRMT R29, RZ, 0x5410, RZ ;  /* 0x00005410ff1d7816 */ /* 0x000fe400000000ff */
[----:B------:R-:W-:Y:S02]  /*8bf0*/  @!P1 PRMT R80, R80, 0x5410, R46 ;  /* 0x0000541050509816 */ /* 0x000fe4000000002e */
[--C-:B------:R-:W-:Y:S02]  /*8c00*/  @!P3 PRMT R124, R124, 0x5410, R125.reuse ;  /* 0x000054107c7cb816 */ /* 0x100fe4000000007d */
[----:B------:R-:W-:-:S02]  /*8c10*/  @!P3 PRMT R121, R121, 0x7610, R125 ;  /* 0x000076107979b816 */ /* 0x000fc4000000007d */
[----:B------:R-:W-:Y:S02]  /*8c20*/  LOP3.LUT P1, RZ, R2, 0x20000000, RZ, 0xc0, !PT ;  /* 0x2000000002ff7812 */ /* 0x000fe4000782c0ff */
[----:B------:R-:W-:Y:S02]  /*8c30*/  @!P6 PRMT R29, R34, 0x7610, R29 ;  /* 0x00007610221de816 */ /* 0x000fe4000000001d */
[----:B------:R-:W-:Y:S02]  /*8c40*/  PRMT R125, RZ, 0x5410, RZ ;  /* 0x00005410ff7d7816 */ /* 0x000fe400000000ff */
[----:B------:R-:W-:Y:S02]  /*8c50*/  @!P6 PRMT R29, R29, 0x7610, R34 ;  /* 0x000076101d1de816 */ /* 0x000fe40000000022 */
[----:B------:R-:W-:Y:S02]  /*8c60*/  @!P3 PRMT R125, R123, 0x7610, R125 ;  /* 0x000076107b7db816 */ /* 0x000fe4000000007d */
[----:B------:R-:W-:-:S02]  /*8c70*/  PRMT R34, RZ, 0x5410, RZ ;  /* 0x00005410ff227816 */ /* 0x000fc400000000ff */
[----:B------:R-:W-:Y:S02]  /*8c80*/  @!P3 PRMT R125, R125, 0x7610, R123 ;  /* 0x000076107d7db816 */ /* 0x000fe4000000007b */
[----:B------:R-:W-:Y:S02]  /*8c90*/  @!P6 PRMT R34, R34, 0x5410, R35 ;  /* 0x000054102222e816 */ /* 0x000fe40000000023 */
[----:B------:R-:W-:Y:S01]  /*8ca0*/  PRMT R123, RZ, 0x7610, R123 ;  /* 0x00007610ff7b7816 */ /* 0x000fe2000000007b */
[----:B------:R0:W-:Y:S01]  /*8cb0*/  STL [R1+0x178], R35 ;  /* 0x0001782301007387 */ /* 0x0001e20000100800 */
[----:B------:R-:W-:Y:S02]  /*8cc0*/  LOP3.LUT P5, RZ, R2, 0x10000000, RZ, 0xc0, !PT ;  /* 0x1000000002ff7812 */ /* 0x000fe400078ac0ff */
[----:B------:R-:W-:Y:S02]  /*8cd0*/  @!P6 PRMT R34, R35, 0x7632, R34 ;  /* 0x000076322322e816 */ /* 0x000fe40000000022 */
[----:B------:R-:W-:-:S02]  /*8ce0*/  @!P1 PRMT R123, R69, 0x7610, R123 ;  /* 0x00007610457b9816 */ /* 0x000fc4000000007b */
[----:B------:R-:W-:Y:S02]  /*8cf0*/  PRMT R124, RZ, 0x7610, R124 ;  /* 0x00007610ff7c7816 */ /* 0x000fe4000000007c */
[----:B0-----:R-:W-:Y:S02]  /*8d00*/  PRMT R35, R35, 0x5410, RZ ;  /* 0x0000541023237816 */ /* 0x001fe400000000ff */
[----:B------:R-:W-:Y:S02]  /*8d10*/  PRMT R123, R123, 0x5410, RZ ;  /* 0x000054107b7b7816 */ /* 0x000fe400000000ff */
[----:B------:R-:W-:Y:S01]  /*8d20*/  @!P1 PRMT R35, R35, 0x7610, R69 ;  /* 0x0000761023239816 */ /* 0x000fe20000000045 */
[----:B------:R0:W-:Y:S01]  /*8d30*/  STL [R1+0x180], R122 ;  /* 0x0001807a01007387 */ /* 0x0001e20000100800 */
[----:B------:R-:W-:Y:S02]  /*8d40*/  @!P1 PRMT R124, R122, 0x7610, R124 ;  /* 0x000076107a7c9816 */ /* 0x000fe4000000007c */
[----:B------:R-:W-:-:S02]  /*8d50*/  @!P1 PRMT R123, R123, 0x7610, R122 ;  /* 0x000076107b7b9816 */ /* 0x000fc4000000007a */
[----:B------:R-:W-:Y:S01]  /*8d60*/  PRMT R35, RZ, 0x7610, R35 ;  /* 0x00007610ff237816 */ /* 0x000fe20000000023 */
[----:B------:R1:W-:Y:S01]  /*8d70*/  STL [R1+0x6c], R52 ;  /* 0x00006c3401007387 */ /* 0x0003e20000100800 */
[----:B0-----:R-:W-:-:S03]  /*8d80*/  PRMT R122, RZ, 0x7610, R122 ;  /* 0x00007610ff7a7816 */ /* 0x001fc6000000007a */
[----:B------:R-:W-:Y:S04]  /*8d90*/  STL.S16 [R1+0x25c], RZ ;  /* 0x00025cff01007387 */ /* 0x000fe80000100600 */
[----:B-1----:R-:W2:Y:S01]  /*8da0*/  LDL.LU R52, [R1+0x258] ;  /* 0x0002580001347983 */ /* 0x002ea20000300800 */
[----:B---3--:R-:W-:-:S03]  /*8db0*/  @!P5 PRMT R122, R53, 0x7610, R122 ;  /* 0x00007610357ad816 */ /* 0x008fc6000000007a */
[----:B------:R0:W-:Y:S01]  /*8dc0*/  STL [R1+0x84], R53 ;  /* 0x0000843501007387 */ /* 0x0001e20000100800 */
[----:B------:R-:W-:-:S03]  /*8dd0*/  @!P5 PRMT R35, R53, 0x7632, R35 ;  /* 0x000076323523d816 */ /* 0x000fc60000000023 */
[----:B0-----:R-:W3:Y:S01]  /*8de0*/  LDL.LU.S16 R53, [R1+0x25c] ;  /* 0x00025c0001357983 */ /* 0x001ee20000300600 */
[----:B------:R-:W-:-:S04]  /*8df0*/  PRMT R122, R122, 0x5410, RZ ;  /* 0x000054107a7a7816 */ /* 0x000fc800000000ff */
[----:B--2---:R-:W-:Y:S01]  /*8e00*/  @!P5 PRMT R122, R122, 0x5410, R52 ;  /* 0x000054107a7ad816 */ /* 0x004fe20000000034 */
[----:B------:R0:W-:Y:S01]  /*8e10*/  STL [R1+0x184], R52 ;  /* 0x0001843401007387 */ /* 0x0001e20000100800 */
[----:B---3--:R-:W-:-:S03]  /*8e20*/  @!P5 PRMT R53, R52, 0x7632, R53 ;  /* 0x000076323435d816 */ /* 0x008fc60000000035 */
[----:B0-----:R-:W2:Y:S04]  /*8e30*/  LDL.LU R52, [R1+0x4d4] ;  /* 0x0004d40001347983 */ /* 0x001ea80000300800 */
[----:B------:R0:W-:Y:S04]  /*8e40*/  @!P5 STL.S16 [R1+0x25c], R53 ;  /* 0x00025c350100d387 */ /* 0x0001e80000100600 */
[----:B0-----:R-:W3:Y:S04]  /*8e50*/  LDL.LU R53, [R1+0x4d8] ;  /* 0x0004d80001357983 */ /* 0x001ee80000300800 */
[----:B------:R0:W-:Y:S04]  /*8e60*/  STL [R1+0x16c], R47 ;  /* 0x00016c2f01007387 */ /* 0x0001e80000100800 */
[----:B------:R-:W-:Y:S04]  /*8e70*/  STL.S16 [R1+0x25a], RZ ;  /* 0x00025aff01007387 */ /* 0x000fe80000100600 */
[----:B0-----:R-:W4:Y:S01]  /*8e80*/  LDL.LU R47, [R1+0x244] ;  /* 0x00024400012f7983 */ /* 0x001f220000300800 */
[----:B--2---:R-:W-:-:S05]  /*8e90*/  PRMT R52, RZ, 0x7610, R52 ;  /* 0x00007610ff347816 */ /* 0x004fca0000000034 */
[----:B------:R0:W-:Y:S01]  /*8ea0*/  STL.S16 [R1+0x258], R52 ;  /* 0x0002583401007387 */ /* 0x0001e20000100600 */
[----:B---3--:R-:W-:-:S03]  /*8eb0*/  PRMT R53, R52, 0x7610, R53 ;  /* 0x0000761034357816 */ /* 0x008fc60000000035 */
[----:B0-----:R-:W2:Y:S01]  /*8ec0*/  LDL.S16 R52, [R1+0x25a] ;  /* 0x00025a0001347983 */ /* 0x001ea20000100600 */
[----:B------:R-:W-:-:S03]  /*8ed0*/  LOP3.LUT P6, RZ, R2, 0x8000000, RZ, 0xc0, !PT ;  /* 0x0800000002ff7812 */ /* 0x000fc600078cc0ff */
[----:B----4-:R0:W-:Y:S10]  /*8ee0*/  STL [R1+0x88], R47 ;  /* 0x0000882f01007387 */ /* 0x0101f40000100800 */
[----:B------:R-:W-:-:S02]  /*8ef0*/  @!P6 PRMT R53, R47, 0x7610, R53 ;  /* 0x000076102f35e816 */ /* 0x000fc40000000035 */
[----:B--2---:R-:W-:Y:S02]  /*8f00*/  @!P6 PRMT R52, R47, 0x7632, R52 ;  /* 0x000076322f34e816 */ /* 0x004fe40000000034 */
        /* <DEDUP_REMOVED lines=10> */
[----:B----4-:R-:W-:-:S03]  /*8fb0*/  @!P6 PRMT R52, R46, 0x7610, R52 ;  /* 0x000076102e34e816 */ /* 0x010fc60000000034 */
[----:B------:R0:W-:Y:S01]  /*8fc0*/  STL [R1+0x188], R46 ;  /* 0x0001882e01007387 */ /* 0x0001e20000100800 */
[----:B--2---:R-:W-:-:S03]  /*8fd0*/  @!P6 PRMT R47, R46, 0x7632, R47 ;  /* 0x000076322e2fe816 */ /* 0x004fc6000000002f */
[----:B0-----:R-:W2:Y:S04]  /*8fe0*/  LDL.LU R46, [R1+0x4bc] ;  /* 0x0004bc00012e7983 */ /* 0x001ea80000300800 */
[----:B------:R0:W-:Y:S04]  /*8ff0*/  @!P6 STL.S16 [R1+0x246], R47 ;  /* 0x0002462f0100e387 */ /* 0x0001e80000100600 */
[----:B0-----:R-:W3:Y:S04]  /*9000*/  LDL.LU R47, [R1+0x4c0] ;  /* 0x0004c000012f7983 */ /* 0x001ee80000300800 */
[----:B------:R0:W-:Y:S04]  /*9010*/  STL [R1+0x80], R69 ;  /* 0x0000804501007387 */ /* 0x0001e80000100800 */
[----:B------:R-:W-:Y:S01]  /*9020*/  STL.S16 [R1+0x242], RZ ;  /* 0x000242ff01007387 */ /* 0x000fe20000100600 */
[----:B0-----:R-:W-:-:S03]  /*9030*/  MOV R69, R41 ;  /* 0x0000002900457202 */ /* 0x001fc60000000f00 */
[----:B------:R-:W4:Y:S01]  /*9040*/  LDL.LU R41, [R1+0x228] ;  /* 0x0002280001297983 */ /* 0x000f220000300800 */
[----:B--2---:R-:W-:-:S05]  /*9050*/  PRMT R46, RZ, 0x7610, R46 ;  /* 0x00007610ff2e7816 */ /* 0x004fca000000002e */
[----:B------:R0:W-:Y:S01]  /*9060*/  STL.S16 [R1+0x240], R46 ;  /* 0x0002402e01007387 */ /* 0x0001e20000100600 */
[----:B---3--:R-:W-:-:S03]  /*9070*/  PRMT R47, R46, 0x7610, R47 ;  /* 0x000076102e2f7816 */ /* 0x008fc6000000002f */
[----:B0-----:R-:W2:Y:S01]  /*9080*/  LDL.S16 R46, [R1+0x242] ;  /* 0x00024200012e7983 */ /* 0x001ea20000100600 */
[----:B------:R-:W-:-:S13]  /*9090*/  LOP3.LUT P3, RZ, R2, 0x4000000, RZ, 0xc0, !PT ;  /* 0x0400000002ff7812 */ /* 0x000fda000786c0ff */
[C---:B----4-:R-:W-:Y:S01]  /*90a0*/  @!P3 PRMT R47, R41.reuse, 0x7610, R47 ;  /* 0x00007610292fb816 */ /* 0x050fe2000000002f */
        /* <DEDUP_REMOVED lines=13> */
[----:B----4-:R-:W-:-:S03]  /*9180*/  @!P3 PRMT R46, R40, 0x7610, R46 ;  /* 0x00007610282eb816 */ /* 0x010fc6000000002e */
[----:B------:R-:W-:Y:S04]  /*9190*/  STL [R1+0x18c], R40 ;  /* 0x00018c2801007387 */ /* 0x000fe80000100800 */
[----:B------:R0:W-:Y:S04]  /*91a0*/  @!P3 STL.S16 [R1+0x228], R46 ;  /* 0x0002282e0100b387 */ /* 0x0001e80000100600 */
[----:B0-----:R-:W3:Y:S01]  /*91b0*/  LDL.LU R46, [R1+0x4ac] ;  /* 0x0004ac00012e7983 */ /* 0x001ee20000300800 */
[----:B--2---:R-:W-:-:S03]  /*91c0*/  @!P3 PRMT R41, R40, 0x7632, R41 ;  /* 0x000076322829b816 */ /* 0x004fc60000000029 */
[----:B------:R-:W2:Y:S04]  /*91d0*/  LDL.LU R40, [R1+0x4a4] ;  /* 0x0004a40001287983 */ /* 0x000ea80000300800 */
[----:B------:R0:W-:Y:S04]  /*91e0*/  @!P3 STL.S16 [R1+0x22a], R41 ;  /* 0x00022a290100b387 */ /* 0x0001e80000100600 */
[----:B0-----:R-:W4:Y:S01]  /*91f0*/  LDL.LU R41, [R1+0x4a8] ;  /* 0x0004a80001297983 */ /* 0x001f220000300800 */
[----:B------:R-:W-:-:S03]  /*9200*/  LOP3.LUT P1, RZ, R2, 0x2000000, RZ, 0xc0, !PT ;  /* 0x0200000002ff7812 */ /* 0x000fc6000782c0ff */
[----:B------:R0:W-:Y:S01]  /*9210*/  @!P3 STL.S16 [R1+0x240], R47 ;  /* 0x0002402f0100b387 */ /* 0x0001e20000100600 */
[----:B---3--:R-:W-:-:S03]  /*9220*/  PRMT R46, RZ, 0x7610, R46 ;  /* 0x00007610ff2e7816 */ /* 0x008fc6000000002e */
[----:B0-----:R-:W3:Y:S06]  /*9230*/  LDL.LU R47, [R1+0x4b8] ;  /* 0x0004b800012f7983 */ /* 0x001eec0000300800 */
[----:B--2---:R-:W-:-:S05]  /*9240*/  @!P1 PRMT R46, R40, 0x7610, R46 ;  /* 0x00007610282e9816 */ /* 0x004fca000000002e */
[----:B------:R0:W-:Y:S01]  /*9250*/  STL.S16 [R1+0x214], R46 ;  /* 0x0002142e01007387 */ /* 0x0001e20000100600 */
[----:B----4-:R-:W-:-:S03]  /*9260*/  PRMT R41, RZ, 0x7610, R41 ;  /* 0x00007610ff297816 */ /* 0x010fc60000000029 */
[----:B0-----:R-:W2:Y:S01]  /*9270*/  LDL.LU R46, [R1+0x4a0] ;  /* 0x0004a000012e7983 */ /* 0x001ea20000300800 */
[----:B------:R-:W-:-:S05]  /*9280*/  @!P1 PRMT R41, R40, 0x7632, R41 ;  /* 0x0000763228299816 */ /* 0x000fca0000000029 */
[----:B------:R0:W-:Y:S04]  /*9290*/  STL.S16 [R1+0x25e], R41 ;  /* 0x00025e2901007387 */ /* 0x0001e80000100600 */
[----:B0-----:R-:W4:Y:S01]  /*92a0*/  LDL.LU R41, [R1+0x49c] ;  /* 0x00049c0001297983 */ /* 0x001f220000300800 */
[----:B---3--:R-:W-:-:S03]  /*92b0*/  PRMT R47, RZ, 0x7610, R47 ;  /* 0x00007610ff2f7816 */ /* 0x008fc6000000002f */
[----:B------:R0:W-:Y:S04]  /*92c0*/  @!P6 STL.S16 [R1+0x244], R52 ;  /* 0x000244340100e387 */ /* 0x0001e80000100600 */
[----:B0-----:R-:W3:Y:S01]  /*92d0*/  LDL.LU R52, [R1+0x4c4] ;  /* 0x0004c40001347983 */ /* 0x001ee20000300800 */
[----:B--2---:R-:W-:Y:S02]  /*92e0*/  PRMT R46, RZ, 0x7610, R46 ;  /* 0x00007610ff2e7816 */ /* 0x004fe4000000002e */
[C---:B----4-:R-:W-:Y:S02]  /*92f0*/  @!P1 PRMT R47, R41.reuse, 0x7610, R47 ;  /* 0x00007610292f9816 */ /* 0x050fe4000000002f */
[----:B------:R-:W-:-:S03]  /*9300*/  @!P1 PRMT R46, R41, 0x7632, R46 ;  /* 0x00007632292e9816 */ /* 0x000fc6000000002e */
[----:B------:R0:W-:Y:S04]  /*9310*/  STL.S16 [R1+0x216], R47 ;  /* 0x0002162f01007387 */ /* 0x0001e80000100600 */
[----:B------:R1:W-:Y:S04]  /*9320*/  STL.S16 [R1+0x278], R46 ;  /* 0x0002782e01007387 */ /* 0x0003e80000100600 */
[----:B0-----:R-:W2:Y:S04]  /*9330*/  LDL.LU R47, [R1+0x498] ;  /* 0x00049800012f7983 */ /* 0x001ea80000300800 */
[----:B-1----:R-:W4:Y:S01]  /*9340*/  LDL.LU R46, [R1+0x494] ;  /* 0x00049400012e7983 */ /* 0x002f220000300800 */
[----:B------:R-:W-:-:S02]  /*9350*/  LOP3.LUT P5, RZ, R2, 0x1000000, RZ, 0xc0, !PT ;  /* 0x0100000002ff7812 */ /* 0x000fc400078ac0ff */
[----:B---3--:R-:W-:Y:S01]  /*9360*/  PRMT R52, RZ, 0x7610, R52 ;  /* 0x00007610ff347816 */ /* 0x008fe20000000034 */
[----:B------:R0:W-:Y:S04]  /*9370*/  @!P6 STL.S16 [R1+0x258], R53 ;  /* 0x000258350100e387 */ /* 0x0001e80000100600 */
[----:B0-----:R-:W3:Y:S01]  /*9380*/  LDL.LU R53, [R1+0x4d0] ;  /* 0x0004d00001357983 */ /* 0x001ee20000300800 */
[----:B--2---:R-:W-:-:S05]  /*9390*/  PRMT R47, RZ, 0x7610, R47 ;  /* 0x00007610ff2f7816 */ /* 0x004fca000000002f */
[C---:B----4-:R-:W-:Y:S02]  /*93a0*/  @!P5 PRMT R52, R46.reuse, 0x7610, R52 ;  /* 0x000076102e34d816 */ /* 0x050fe40000000034 */
[----:B------:R-:W-:-:S03]  /*93b0*/  @!P5 PRMT R47, R46, 0x7632, R47 ;  /* 0x000076322e2fd816 */ /* 0x000fc6000000002f */
[----:B------:R0:W-:Y:S04]  /*93c0*/  STL.S16 [R1+0x264], R52 ;  /* 0x0002643401007387 */ /* 0x0001e80000100600 */
[----:B------:R1:W-:Y:S04]  /*93d0*/  STL.S16 [R1+0x27a], R47 ;  /* 0x00027a2f01007387 */ /* 0x0003e80000100600 */
[----:B0-----:R-:W2:Y:S04]  /*93e0*/  LDL.LU R52, [R1+0x490] ;  /* 0x0004900001347983 */ /* 0x001ea80000300800 */
[----:B-1----:R-:W4:Y:S01]  /*93f0*/  LDL.LU R47, [R1+0x48c] ;  /* 0x00048c00012f7983 */ /* 0x002f220000300800 */
[----:B---3--:R-:W-:-:S02]  /*9400*/  PRMT R53, RZ, 0x7610, R53 ;  /* 0x00007610ff357816 */ /* 0x008fc40000000035 */
[----:B--2---:R-:W-:Y:S02]  /*9410*/  PRMT R52, RZ, 0x7610, R52 ;  /* 0x00007610ff347816 */ /* 0x004fe40000000034 */
[C---:B----4-:R-:W-:Y:S02]  /*9420*/  @!P5 PRMT R53, R47.reuse, 0x7610, R53 ;  /* 0x000076102f35d816 */ /* 0x050fe40000000035 */
[----:B------:R-:W-:-:S03]  /*9430*/  @!P5 PRMT R52, R47, 0x7632, R52 ;  /* 0x000076322f34d816 */ /* 0x000fc60000000034 */
[----:B------:R0:W-:Y:S04]  /*9440*/  STL.S16 [R1+0x266], R53 ;  /* 0x0002663501007387 */ /* 0x0001e80000100600 */
[----:B------:R1:W-:Y:S04]  /*9450*/  STL.S16 [R1+0x280], R52 ;  /* 0x0002803401007387 */ /* 0x0003e80000100600 */
[----:B0-----:R-:W2:Y:S04]  /*9460*/  LDL.LU R53, [R1+0x488] ;  /* 0x0004880001357983 */ /* 0x001ea80000300800 */
[----:B-1----:R-:W3:Y:S01]  /*9470*/  LDL.LU R52, [R1+0x484] ;  /* 0x0004840001347983 */ /* 0x002ee20000300800 */
[----:B------:R-:W-:-:S03]  /*9480*/  LOP3.LUT P6, RZ, R2, 0x800000, RZ, 0xc0, !PT ;  /* 0x0080000002ff7812 */ /* 0x000fc600078cc0ff */
[----:B------:R-:W-:Y:S04]  /*9490*/  STL [R1+0x474], R58 ;  /* 0x0004743a01007387 */ /* 0x000fe80000100800 */
[----:B------:R0:W-:Y:S02]  /*94a0*/  STL [R1+0x480], R58 ;  /* 0x0004803a01007387 */ /* 0x0001e40000100800 */
[----:B0-----:R-:W-:Y:S02]  /*94b0*/  PRMT R58, RZ, 0x7610, R58 ;  /* 0x00007610ff3a7816 */ /* 0x001fe4000000003a */
[----:B--2---:R-:W-:Y:S02]  /*94c0*/  PRMT R53, RZ, 0x7610, R53 ;  /* 0x00007610ff357816 */ /* 0x004fe40000000035 */
[----:B---3--:R-:W-:-:S02]  /*94d0*/  @!P6 PRMT R58, R52, 0x7610, R58 ;  /* 0x00007610343ae816 */ /* 0x008fc4000000003a */
[----:B------:R-:W-:-:S03]  /*94e0*/  @!P6 PRMT R53, R52, 0x7632, R53 ;  /* 0x000076323435e816 */ /* 0x000fc60000000035 */
[----:B------:R0:W-:Y:S04]  /*94f0*/  STL.S16 [R1+0x27c], R58 ;  /* 0x00027c3a01007387 */ /* 0x0001e80000100600 */
[----:B------:R1:W-:Y:S04]  /*9500*/  STL.S16 [R1+0x282], R53 ;  /* 0x0002823501007387 */ /* 0x0003e80000100600 */
[----:B0-----:R-:W2:Y:S04]  /*9510*/  LDL.LU R58, [R1+0x480] ;  /* 0x00048000013a7983 */ /* 0x001ea80000300800 */
[----:B-1----:R-:W3:Y:S04]  /*9520*/  LDL.LU R53, [R1+0x47c] ;  /* 0x00047c0001357983 */ /* 0x002ee80000300800 */
[----:B------:R-:W-:Y:S04]  /*9530*/  STL [R1+0x46c], R8 ;  /* 0x00046c0801007387 */ /* 0x000fe80000100800 */
[----:B------:R0:W-:Y:S02]  /*9540*/  STL [R1+0x478], R8 ;  /* 0x0004780801007387 */ /* 0x0001e40000100800 */
[----:B0-----:R-:W-:-:S02]  /*9550*/  PRMT R8, RZ, 0x7610, R8 ;  /* 0x00007610ff087816 */ /* 0x001fc40000000008 */
[----:B--2---:R-:W-:Y:S02]  /*9560*/  PRMT R58, RZ, 0x7610, R58 ;  /* 0x00007610ff3a7816 */ /* 0x004fe4000000003a */
[C---:B---3--:R-:W-:Y:S02]  /*9570*/  @!P6 PRMT R8, R53.reuse, 0x7610, R8 ;  /* 0x000076103508e816 */ /* 0x048fe40000000008 */
        /* <DEDUP_REMOVED lines=59> */
[----:B------:R-:W-:Y:S04]  /*9930*/  STL.64 [R1+0x368], R66 ;  /* 0x0003684201007387 */ /* 0x000fe80000100a00 */
[----:B------:R-:W-:Y:S04]  /*9940*/  STL [R1+0x370], R72 ;  /* 0x0003704801007387 */ /* 0x000fe80000100800 */
[----:B------:R-:W-:Y:S04]  /*9950*/  STL [R1+0x378], R71 ;  /* 0x0003784701007387 */ /* 0x000fe80000100800 */
[----:B------:R-:W-:Y:S01]  /*9960*/  STL.64 [R1+0x380], R70 ;  /* 0x0003804601007387 */ /* 0x000fe20000100a00 */
[----:B--2---:R-:W-:-:S02]  /*9970*/  PRMT R8, RZ, 0x7610, R8 ;  /* 0x00007610ff087816 */ /* 0x004fc40000000008 */
[C---:B---3--:R-:W-:Y:S02]  /*9980*/  @!P3 PRMT R9, R58.reuse, 0x7610, R9 ;  /* 0x000076103a09b816 */ /* 0x048fe40000000009 */
[----:B------:R-:W-:-:S03]  /*9990*/  @!P3 PRMT R8, R58, 0x7632, R8 ;  /* 0x000076323a08b816 */ /* 0x000fc60000000008 */
[----:B------:R0:W-:Y:S04]  /*99a0*/  STL.S16 [R1+0x284], R9 ;  /* 0x0002840901007387 */ /* 0x0001e80000100600 */
[----:B0-----:R-:W2:Y:S04]  /*99b0*/  LDL.LU R9, [R1+0x470] ;  /* 0x0004700001097983 */ /* 0x001ea80000300800 */
[----:B------:R0:W-:Y:S04]  /*99c0*/  STL.S16 [R1+0x28a], R8 ;  /* 0x00028a0801007387 */ /* 0x0001e80000100600 */
[----:B0-----:R-:W3:Y:S01]  /*99d0*/  LDL.LU R8, [R1+0x46c] ;  /* 0x00046c0001087983 */ /* 0x001ee20000300800 */
[----:B------:R-:W-:-:S02]  /*99e0*/  PRMT R10, RZ, 0x7610, R10 ;  /* 0x00007610ff0a7816 */ /* 0x000fc4000000000a */
[----:B--2---:R-:W-:Y:S02]  /*99f0*/  PRMT R9, RZ, 0x7610, R9 ;  /* 0x00007610ff097816 */ /* 0x004fe40000000009 */
[C---:B---3--:R-:W-:Y:S02]  /*9a00*/  @!P3 PRMT R10, R8.reuse, 0x7610, R10 ;  /* 0x00007610080ab816 */ /* 0x048fe4000000000a */
[----:B------:R-:W-:-:S03]  /*9a10*/  @!P3 PRMT R9, R8, 0x7632, R9 ;  /* 0x000076320809b816 */ /* 0x000fc60000000009 */
[----:B------:R0:W-:Y:S04]  /*9a20*/  STL.S16 [R1+0x286], R10 ;  /* 0x0002860a01007387 */ /* 0x0001e80000100600 */
[----:B------:R1:W-:Y:S04]  /*9a30*/  STL.S16 [R1+0x290], R9 ;  /* 0x0002900901007387 */ /* 0x0003e80000100600 */
[----:B0-----:R-:W2:Y:S04]  /*9a40*/  LDL.LU R10, [R1+0x468] ;  /* 0x00046800010a7983 */ /* 0x001ea80000300800 */
[----:B-1----:R-:W3:Y:S01]  /*9a50*/  LDL.LU R9, [R1+0x464] ;  /* 0x0004640001097983 */ /* 0x002ee20000300800 */
[----:B------:R-:W-:-:S02]  /*9a60*/  LOP3.LUT P1, RZ, R2, 0x200000, RZ, 0xc0, !PT ;  /* 0x0020000002ff7812 */ /* 0x000fc4000782c0ff */
[----:B------:R-:W-:Y:S02]  /*9a70*/  PRMT R11, RZ, 0x7610, R11 ;  /* 0x00007610ff0b7816 */ /* 0x000fe4000000000b */
[----:B--2---:R-:W-:-:S09]  /*9a80*/  PRMT R10, RZ, 0x7610, R10 ;  /* 0x00007610ff0a7816 */ /* 0x004fd2000000000a */
[C---:B---3--:R-:W-:Y:S02]  /*9a90*/  @!P1 PRMT R11, R9.reuse, 0x7610, R11 ;  /* 0x00007610090b9816 */ /* 0x048fe4000000000b */
[----:B------:R-:W-:-:S03]  /*9aa0*/  @!P1 PRMT R10, R9, 0x7632, R10 ;  /* 0x00007632090a9816 */ /* 0x000fc6000000000a */
[----:B------:R0:W-:Y:S04]  /*9ab0*/  STL.S16 [R1+0x28c], R11 ;  /* 0x00028c0b01007387 */ /* 0x0001e80000100600 */
[----:B------:R1:W-:Y:S04]  /*9ac0*/  STL.S16 [R1+0x292], R10 ;  /* 0x0002920a01007387 */ /* 0x0003e80000100600 */
[----:B0-----:R-:W2:Y:S04]  /*9ad0*/  LDL.LU R11, [R1+0x460] ;  /* 0x00046000010b7983 */ /* 0x001ea80000300800 */
[----:B-1----:R-:W3:Y:S01]  /*9ae0*/  LDL.LU R10, [R1+0x45c] ;  /* 0x00045c00010a7983 */ /* 0x002ee20000300800 */
        /* <DEDUP_REMOVED lines=111> */
[----:B--2---:R-:W-:-:S11]  /*a1e0*/  PRMT R36, RZ, 0x7610, R36 ;  /* 0x00007610ff247816 */ /* 0x004fd60000000024 */
[----:B---3--:R-:W-:-:S05]  /*a1f0*/  @!P3 PRMT R36, R27, 0x7632, R36 ;  /* 0x000076321b24b816 */ /* 0x008fca0000000024 */
[----:B------:R0:W-:Y:S04]  /*a200*/  STL.S16 [R1+0x2cc], R36 ;  /* 0x0002cc2401007387 */ /* 0x0001e80000100600 */
[----:B0-----:R-:W2:Y:S01]  /*a210*/  LDL.LU R36, [R1+0x3ec] ;  /* 0x0003ec0001247983 */ /* 0x001ea20000300800 */
[----:B------:R-:W-:Y:S02]  /*a220*/  PRMT R44, RZ, 0x7610, R44 ;  /* 0x00007610ff2c7816 */ /* 0x000fe4000000002c */
[----:B------:R-:W-:Y:S02]  /*a230*/  LOP3.LUT P1, RZ, R2, 0x2000, RZ, 0xc0, !PT ;  /* 0x0000200002ff7812 */ /* 0x000fe4000782c0ff */
[----:B--2---:R-:W-:-:S05]  /*a240*/  @!P3 PRMT R44, R36, 0x7610, R44 ;  /* 0x00007610242cb816 */ /* 0x004fca000000002c */
[----:B------:R0:W-:Y:S04]  /*a250*/  STL.S16 [R1+0x2c8], R44 ;  /* 0x0002c82c01007387 */ /* 0x0001e80000100600 */
[----:B0-----:R-:W2:Y:S01]  /*a260*/  LDL.LU R44, [R1+0x3e8] ;  /* 0x0003e800012c7983 */ /* 0x001ea20000300800 */
[----:B------:R-:W-:Y:S02]  /*a270*/  PRMT R48, RZ, 0x7610, R48 ;  /* 0x00007610ff307816 */ /* 0x000fe40000000030 */
[----:B------:R-:W-:Y:S02]  /*a280*/  PRMT R45, RZ, 0x7610, R45 ;  /* 0x00007610ff2d7816 */ /* 0x000fe4000000002d */
[C---:B--2---:R-:W-:Y:S02]  /*a290*/  @!P1 PRMT R48, R44.reuse, 0x7610, R48 ;  /* 0x000076102c309816 */ /* 0x044fe40000000030 */
[----:B------:R-:W-:-:S03]  /*a2a0*/  @!P1 PRMT R45, R44, 0x7632, R45 ;  /* 0x000076322c2d9816 */ /* 0x000fc6000000002d */
[----:B------:R0:W-:Y:S04]  /*a2b0*/  STL.S16 [R1+0x2d0], R48 ;  /* 0x0002d03001007387 */ /* 0x0001e80000100600 */
[----:B------:R1:W-:Y:S04]  /*a2c0*/  STL.S16 [R1+0x2da], R45 ;  /* 0x0002da2d01007387 */ /* 0x0003e80000100600 */
[----:B0-----:R-:W2:Y:S04]  /*a2d0*/  LDL.LU R48, [R1+0x3e0] ;  /* 0x0003e00001307983 */ /* 0x001ea80000300800 */
[----:B-1----:R-:W3:Y:S01]  /*a2e0*/  LDL.LU R45, [R1+0x3dc] ;  /* 0x0003dc00012d7983 */ /* 0x002ee20000300800 */
[----:B------:R-:W-:-:S02]  /*a2f0*/  LOP3.LUT P5, RZ, R2, 0x1000, RZ, 0xc0, !PT ;  /* 0x0000100002ff7812 */ /* 0x000fc400078ac0ff */
[----:B------:R-:W-:-:S04]  /*a300*/  PRMT R37, RZ, 0x7610, R37 ;  /* 0x00007610ff257816 */ /* 0x000fc80000000025 */
[----:B------:R-:W-:-:S05]  /*a310*/  @!P3 PRMT R37, R27, 0x7610, R37 ;  /* 0x000076101b25b816 */ /* 0x000fca0000000025 */
[----:B------:R0:W-:Y:S04]  /*a320*/  STL.S16 [R1+0x2c6], R37 ;  /* 0x0002c62501007387 */ /* 0x0001e80000100600 */
[----:B0-----:R-:W4:Y:S01]  /*a330*/  LDL.LU R37, [R1+0x3f0] ;  /* 0x0003f00001257983 */ /* 0x001f220000300800 */
[----:B--2---:R-:W-:-:S04]  /*a340*/  PRMT R48, RZ, 0x7610, R48 ;  /* 0x00007610ff307816 */ /* 0x004fc80000000030 */
[----:B---3--:R-:W-:-:S05]  /*a350*/  @!P5 PRMT R48, R45, 0x7610, R48 ;  /* 0x000076102d30d816 */ /* 0x008fca0000000030 */
[----:B------:R0:W-:Y:S04]  /*a360*/  STL.S16 [R1+0x2d6], R48 ;  /* 0x0002d63001007387 */ /* 0x0001e80000100600 */
[----:B0-----:R-:W2:Y:S01]  /*a370*/  LDL.LU R48, [R1+0x3d8] ;  /* 0x0003d80001307983 */ /* 0x001ea20000300800 */
[----:B------:R-:W-:Y:S02]  /*a380*/  PRMT R49, RZ, 0x7610, R49 ;  /* 0x00007610ff317816 */ /* 0x000fe40000000031 */
[----:B----4-:R-:W-:-:S04]  /*a390*/  PRMT R37, RZ, 0x7610, R37 ;  /* 0x00007610ff257816 */ /* 0x010fc80000000025 */
[----:B------:R-:W-:-:S05]  /*a3a0*/  @!P3 PRMT R37, R36, 0x7632, R37 ;  /* 0x000076322425b816 */ /* 0x000fca0000000025 */
[----:B------:R0:W-:Y:S04]  /*a3b0*/  STL.S16 [R1+0x2d2], R37 ;  /* 0x0002d22501007387 */ /* 0x0001e80000100600 */
[----:B0-----:R-:W3:Y:S01]  /*a3c0*/  LDL.LU R37, [R1+0x3e4] ;  /* 0x0003e40001257983 */ /* 0x001ee20000300800 */
[----:B--2---:R-:W-:-:S05]  /*a3d0*/  @!P5 PRMT R49, R48, 0x7632, R49 ;  /* 0x000076323031d816 */ /* 0x004fca0000000031 */
[----:B------:R0:W-:Y:S04]  /*a3e0*/  STL.S16 [R1+0x2e2], R49 ;  /* 0x0002e23101007387 */ /* 0x0001e80000100600 */
[----:B0-----:R-:W2:Y:S01]  /*a3f0*/  LDL.LU R49, [R1+0x3d4] ;  /* 0x0003d40001317983 */ /* 0x001ea20000300800 */
[----:B------:R-:W-:Y:S02]  /*a400*/  LOP3.LUT P6, RZ, R2, 0x800, RZ, 0xc0, !PT ;  /* 0x0000080002ff7812 */ /* 0x000fe400078cc0ff */
[----:B------:R-:W-:Y:S02]  /*a410*/  PRMT R54, RZ, 0x7610, R54 ;  /* 0x00007610ff367816 */ /* 0x000fe40000000036 */
[----:B------:R-:W-:Y:S02]  /*a420*/  PRMT R57, RZ, 0x7610, R57 ;  /* 0x00007610ff397816 */ /* 0x000fe40000000039 */
[----:B------:R-:W-:-:S02]  /*a430*/  PRMT R56, RZ, 0x7610, R56 ;  /* 0x00007610ff387816 */ /* 0x000fc40000000038 */
[C---:B---3--:R-:W-:Y:S02]  /*a440*/  @!P1 PRMT R57, R37.reuse, 0x7610, R57 ;  /* 0x0000761025399816 */ /* 0x048fe40000000039 */
[----:B------:R-:W-:-:S03]  /*a450*/  @!P1 PRMT R56, R37, 0x7632, R56 ;  /* 0x0000763225389816 */ /* 0x000fc60000000038 */
[----:B------:R-:W-:Y:S04]  /*a460*/  STL.S16 [R1+0x2ce], R57 ;  /* 0x0002ce3901007387 */ /* 0x000fe80000100600 */
[----:B------:R0:W-:Y:S04]  /*a470*/  STL.S16 [R1+0x2d4], R56 ;  /* 0x0002d43801007387 */ /* 0x0001e80000100600 */
[----:B0-----:R-:W3:Y:S01]  /*a480*/  LDL.LU.64 R56, [R1+0x268] ;  /* 0x0002680001387983 */ /* 0x001ee20000300a00 */
[----:B--2---:R-:W-:-:S05]  /*a490*/  @!P6 PRMT R54, R49, 0x7610, R54 ;  /* 0x000076103136e816 */ /* 0x004fca0000000036 */
[----:B------:R0:W-:Y:S04]  /*a4a0*/  STL.S16 [R1+0x2de], R54 ;  /* 0x0002de3601007387 */ /* 0x0001e80000100600 */
[----:B0-----:R-:W2:Y:S04]  /*a4b0*/  LDL.LU R54, [R1+0x3d0] ;  /* 0x0003d00001367983 */ /* 0x001ea80000300800 */
[----:B------:R0:W-:Y:S01]  /*a4c0*/  STL [R1+0x1a4], R12 ;  /* 0x0001a40c01007387 */ /* 0x0001e20000100800 */
[----:B------:R-:W-:Y:S02]  /*a4d0*/  LOP3.LUT P0, RZ, R2, 0x1, RZ, 0xc0, !PT ;  /* 0x0000000102ff7812 */ /* 0x000fe4000780c0ff */
[----:B0-----:R-:W-:-:S04]  /*a4e0*/  PRMT R12, RZ, 0x7610, R12 ;  /* 0x00007610ff0c7816 */ /* 0x001fc8000000000c */
[----:B--2---:R-:W-:-:S05]  /*a4f0*/  @!P6 PRMT R12, R54, 0x7632, R12 ;  /* 0x00007632360ce816 */ /* 0x004fca000000000c */
[----:B------:R0:W-:Y:S02]  /*a500*/  STL.S16 [R1+0x2e6], R12 ;  /* 0x0002e60c01007387 */ /* 0x0001e40000100600 */
[----:B0-----:R-:W-:-:S06]  /*a510*/  HFMA2 R12, -RZ, RZ, 0, 0 ;  /* 0x00000000ff0c7431 */ /* 0x001fcc00000001ff */
[----:B---3--:R0:W2:Y:S04]  /*a520*/  @!P0 LDG.E R12, desc[UR10][R56.64] ;  /* 0x0000000a380c8981 */ /* 0x0080a8000c1e1900 */
[----:B------:R-:W3:Y:S01]  /*a530*/  LDL.LU.64 R56, [R1+0x3c8] ;  /* 0x0003c80001387983 */ /* 0x000ee20000300a00 */
[----:B------:R-:W-:Y:S02]  /*a540*/  PRMT R65, RZ, 0x7610, R65 ;  /* 0x00007610ff417816 */ /* 0x000fe40000000041 */
[----:B------:R-:W-:Y:S02]  /*a550*/  PRMT R64, RZ, 0x7610, R64 ;  /* 0x00007610ff407816 */ /* 0x000fe40000000040 */
[----:B------:R-:W-:Y:S02]  /*a560*/  @!P5 PRMT R65, R45, 0x7632, R65 ;  /* 0x000076322d41d816 */ /* 0x000fe40000000041 */
[----:B------:R-:W-:-:S02]  /*a570*/  @!P5 PRMT R64, R48, 0x7610, R64 ;  /* 0x000076103040d816 */ /* 0x000fc40000000040 */
[C---:B------:R-:W-:Y:S02]  /*a580*/  LOP3.LUT P5, RZ, R2.reuse, 0x200, RZ, 0xc0, !PT ;  /* 0x0000020002ff7812 */ /* 0x040fe400078ac0ff */
[----:B------:R-:W-:Y:S01]  /*a590*/  PRMT R59, RZ, 0x7610, R59 ;  /* 0x00007610ff3b7816 */ /* 0x000fe2000000003b */
[----:B------:R-:W-:Y:S04]  /*a5a0*/  STL.S16 [R1+0x2dc], R65 ;  /* 0x0002dc4101007387 */ /* 0x000fe80000100600 */
[----:B------:R1:W-:Y:S01]  /*a5b0*/  STL.S16 [R1+0x2d8], R64 ;  /* 0x0002d84001007387 */ /* 0x0003e20000100600 */
[----:B------:R-:W-:-:S03]  /*a5c0*/  LOP3.LUT P3, RZ, R2, 0x400, RZ, 0xc0, !PT ;  /* 0x0000040002ff7812 */ /* 0x000fc6000786c0ff */
[----:B-1----:R-:W4:Y:S01]  /*a5d0*/  LDL.LU.64 R64, [R1+0x250] ;  /* 0x0002500001407983 */ /* 0x002f220000300a00 */
[----:B------:R-:W-:Y:S02]  /*a5e0*/  PRMT R61, RZ, 0x7610, R61 ;  /* 0x00007610ff3d7816 */ /* 0x000fe4000000003d */
[----:B------:R-:W-:Y:S02]  /*a5f0*/  PRMT R60, RZ, 0x7610, R60 ;  /* 0x00007610ff3c7816 */ /* 0x000fe4000000003c */
[----:B------:R-:W-:Y:S02]  /*a600*/  @!P6 PRMT R61, R49, 0x7632, R61 ;  /* 0x00007632313de816 */ /* 0x000fe4000000003d */
[----:B------:R-:W-:-:S03]  /*a610*/  @!P6 PRMT R60, R54, 0x7610, R60 ;  /* 0x00007610363ce816 */ /* 0x000fc6000000003c */
[----:B------:R-:W-:Y:S04]  /*a620*/  STL.S16 [R1+0x2e4], R61 ;  /* 0x0002e43d01007387 */ /* 0x000fe80000100600 */
[----:B------:R1:W-:Y:S04]  /*a630*/  STL.S16 [R1+0x2e0], R60 ;  /* 0x0002e03c01007387 */ /* 0x0003e80000100600 */
[----:B-1----:R-:W2:Y:S01]  /*a640*/  LDL.LU.64 R60, [R1+0x248] ;  /* 0x00024800013c7983 */ /* 0x002ea20000300a00 */
[----:B---3--:R-:W-:-:S05]  /*a650*/  @!P5 PRMT R59, R57, 0x7610, R59 ;  /* 0x00007610393bd816 */ /* 0x008fca000000003b */
[----:B------:R1:W-:Y:S04]  /*a660*/  STL.S16 [R1+0x250], R59 ;  /* 0x0002503b01007387 */ /* 0x0003e80000100600 */
[----:B-1----:R-:W3:Y:S01]  /*a670*/  LDL.LU R59, [R1+0x3b0] ;  /* 0x0003b000013b7983 */ /* 0x002ee20000300800 */
[----:B0-----:R-:W-:-:S04]  /*a680*/  PRMT R56, RZ, 0x7610, R56 ;  /* 0x00007610ff387816 */ /* 0x001fc80000000038 */
[----:B------:R-:W-:-:S05]  /*a690*/  @!P3 PRMT R56, R55, 0x7610, R56 ;  /* 0x000076103738b816 */ /* 0x000fca0000000038 */
[----:B------:R0:W-:Y:S04]  /*a6a0*/  STL.S16 [R1+0x268], R56 ;  /* 0x0002683801007387 */ /* 0x0001e80000100600 */
[----:B0-----:R-:W4:Y:S04]  /*a6b0*/  LDL.LU R56, [R1+0x3c0] ;  /* 0x0003c00001387983 */ /* 0x001f280000300800 */
[----:B------:R0:W-:Y:S01]  /*a6c0*/  STL [R1+0xac], R15 ;  /* 0x0000ac0f01007387 */ /* 0x0001e20000100800 */
[----:B------:R-:W-:Y:S02]  /*a6d0*/  LOP3.LUT P1, RZ, R120, 0x80000000, RZ, 0xc0, !PT ;  /* 0x8000000078ff7812 */ /* 0x000fe4000782c0ff */
[----:B0-----:R-:W-:-:S02]  /*a6e0*/  PRMT R15, RZ, 0x7610, R15 ;  /* 0x00007610ff0f7816 */ /* 0x001fc4000000000f */
[----:B------:R-:W-:Y:S02]  /*a6f0*/  PRMT R63, RZ, 0x7610, R63 ;  /* 0x00007610ff3f7816 */ /* 0x000fe4000000003f */
[----:B------:R-:W-:Y:S02]  /*a700*/  PRMT R62, RZ, 0x7610, R62 ;  /* 0x00007610ff3e7816 */ /* 0x000fe4000000003e */
[----:B------:R-:W-:-:S05]  /*a710*/  @!P3 PRMT R63, R55, 0x7632, R63 ;  /* 0x00007632373fb816 */ /* 0x000fca000000003f */
[----:B------:R-:W-:Y:S01]  /*a720*/  STL.S16 [R1+0x26a], R63 ;  /* 0x00026a3f01007387 */ /* 0x000fe20000100600 */
[----:B---3--:R-:W-:-:S05]  /*a730*/  @!P5 PRMT R15, R59, 0x7632, R15 ;  /* 0x000076323b0fd816 */ /* 0x008fca000000000f */
[----:B------:R0:W-:Y:S02]  /*a740*/  STL.S16 [R1+0x2f2], R15 ;  /* 0x0002f20f01007387 */ /* 0x0001e40000100600 */
[----:B0-----:R-:W-:-:S06]  /*a750*/  HFMA2 R15, -RZ, RZ, 0, 0 ;  /* 0x00000000ff0f7431 */ /* 0x001fcc00000001ff */
[----:B--2---:R0:W2:Y:S01]  /*a760*/  @!P1 LDG.E R15, desc[UR10][R60.64] ;  /* 0x0000000a3c0f9981 */ /* 0x0040a2000c1e1900 */
[----:B----4-:R-:W-:-:S03]  /*a770*/  @!P3 PRMT R62, R56, 0x7610, R62 ;  /* 0x00007610383eb816 */ /* 0x010fc6000000003e */
[----:B------:R-:W3:Y:S04]  /*a780*/  LDL.LU.64 R60, [R1+0x3a8] ;  /* 0x0003a800013c7983 */ /* 0x000ee80000300a00 */
[----:B------:R1:W-:Y:S04]  /*a790*/  STL.S16 [R1+0x26c], R62 ;  /* 0x00026c3e01007387 */ /* 0x0003e80000100600 */
[----:B-1----:R-:W4:Y:S01]  /*a7a0*/  LDL.LU.64 R62, [R1+0x238] ;  /* 0x00023800013e7983 */ /* 0x002f220000300a00 */
[----:B------:R-:W-:-:S03]  /*a7b0*/  LOP3.LUT P6, RZ, R2, 0x100, RZ, 0xc0, !PT ;  /* 0x0000010002ff7812 */ /* 0x000fc600078cc0ff */
[----:B------:R1:W-:Y:S02]  /*a7c0*/  STL [R1+0x1a8], R14 ;  /* 0x0001a80e01007387 */ /* 0x0003e40000100800 */
[----:B-1----:R-:W-:-:S08]  /*a7d0*/  PRMT R14, RZ, 0x7610, R14 ;  /* 0x00007610ff0e7816 */ /* 0x002fd0000000000e */
[----:B---3--:R-:W-:Y:S02]  /*a7e0*/  @!P6 PRMT R14, R60, 0x7632, R14 ;  /* 0x000076323c0ee816 */ /* 0x008fe4000000000e */
[----:B0-----:R-:W-:-:S03]  /*a7f0*/  PRMT R61, RZ, 0x7610, R61 ;  /* 0x00007610ff3d7816 */ /* 0x001fc6000000003d */
[----:B------:R0:W-:Y:S01]  /*a800*/  STL.S16 [R1+0x2f6], R14 ;  /* 0x0002f60e01007387 */ /* 0x0001e20000100600 */
[----:B------:R-:W-:Y:S02]  /*a810*/  @!P6 PRMT R61, R60, 0x7610, R61 ;  /* 0x000076103c3de816 */ /* 0x000fe4000000003d */
[----:B0-----:R-:W-:-:S03]  /*a820*/  MOV R14, RZ ;  /* 0x000000ff000e7202 */ /* 0x001fc60000000f00 */
[----:B------:R0:W-:Y:S04]  /*a830*/  STL.S16 [R1+0x2ea], R61 ;  /* 0x0002ea3d01007387 */ /* 0x0001e80000100600 */
[----:B----4-:R1:W3:Y:S04]  /*a840*/  @!P2 LDG.E R14, desc[UR10][R62.64] ;  /* 0x0000000a3e0ea981 */ /* 0x0102e8000c1e1900 */
[----:B0-----:R-:W4:Y:S04]  /*a850*/  LDL.LU R61, [R1+0x3a0] ;  /* 0x0003a000013d7983 */ /* 0x001f280000300800 */
[----:B------:R-:W1:Y:S04]  /*a860*/  LDL.LU.64 R62, [R1+0x398] ;  /* 0x00039800013e7983 */ /* 0x000e680000300a00 */
[----:B------:R0:W-:Y:S02]  /*a870*/  STL [R1+0xa8], R13 ;  /* 0x0000a80d01007387 */ /* 0x0001e40000100800 */
[----:B0-----:R-:W-:-:S04]  /*a880*/  PRMT R13, RZ, 0x7610, R13 ;  /* 0x00007610ff0d7816 */ /* 0x001fc8000000000d */
[----:B------:R-:W-:Y:S02]  /*a890*/  @!P3 PRMT R13, R56, 0x7632, R13 ;  /* 0x00007632380db816 */ /* 0x000fe4000000000d */
[----:B------:R-:W-:-:S03]  /*a8a0*/  LOP3.LUT P3, RZ, R2, 0x80, RZ, 0xc0, !PT ;  /* 0x0000008002ff7812 */ /* 0x000fc6000786c0ff */
[----:B------:R0:W-:Y:S02]  /*a8b0*/  STL.S16 [R1+0x2ec], R13 ;  /* 0x0002ec0d01007387 */ /* 0x0001e40000100600 */
[----:B0-----:R-:W-:-:S06]  /*a8c0*/  MOV R13, RZ ;  /* 0x000000ff000d7202 */ /* 0x001fcc0000000f00 */
[----:B------:R0:W2:Y:S04]  /*a8d0*/  @!P1 LDG.E R13, desc[UR10][R64.64] ;  /* 0x0000000a400d9981 */ /* 0x0000a8000c1e1900 */
[----:B------:R-:W0:Y:S01]  /*a8e0*/  LDL.LU.64 R64, [R1+0x3b8] ;  /* 0x0003b80001407983 */ /* 0x000e220000300a00 */
[----:B-1----:R-:W-:-:S04]  /*a8f0*/  PRMT R62, RZ, 0x7610, R62 ;  /* 0x00007610ff3e7816 */ /* 0x002fc8000000003e */
[----:B----4-:R-:W-:-:S05]  /*a900*/  @!P3 PRMT R62, R61, 0x7632, R62 ;  /* 0x000076323d3eb816 */ /* 0x010fca000000003e */
[----:B------:R1:W-:Y:S04]  /*a910*/  STL.S16 [R1+0x2ee], R62 ;  /* 0x0002ee3e01007387 */ /* 0x0003e80000100600 */
[----:B-1----:R-:W4:Y:S01]  /*a920*/  LDL.LU R62, [R1+0x38c] ;  /* 0x00038c00013e7983 */ /* 0x002f220000300800 */
[----:B------:R-:W-:Y:S02]  /*a930*/  PRMT R63, RZ, 0x7610, R63 ;  /* 0x00007610ff3f7816 */ /* 0x000fe4000000003f */
[----:B0-----:R-:W-:-:S04]  /*a940*/  PRMT R65, RZ, 0x7610, R65 ;  /* 0x00007610ff417816 */ /* 0x001fc80000000041 */
[----:B------:R-:W-:-:S05]  /*a950*/  @!P3 PRMT R65, R61, 0x7610, R65 ;  /* 0x000076103d41b816 */ /* 0x000fca0000000041 */
[----:B------:R0:W-:Y:S04]  /*a960*/  STL.S16 [R1+0x26e], R65 ;  /* 0x00026e4101007387 */ /* 0x0001e80000100600 */
[----:B0-----:R-:W3:Y:S01]  /*a970*/  LDL.LU R65, [R1+0x390] ;  /* 0x0003900001417983 */ /* 0x001ee20000300800 */
[----:B----4-:R-:W-:-:S05]  /*a980*/  @!P3 PRMT R63, R62, 0x7610, R63 ;  /* 0x000076103e3fb816 */ /* 0x010fca000000003f */
[----:B------:R0:W-:Y:S04]  /*a990*/  STL.S16 [R1+0x2f0], R63 ;  /* 0x0002f03f01007387 */ /* 0x0001e80000100600 */
[----:B0-----:R-:W4:Y:S01]  /*a9a0*/  LDL.LU R63, [R1+0x388] ;  /* 0x00038800013f7983 */ /* 0x001f220000300800 */
[----:B------:R-:W-:Y:S02]  /*a9b0*/  PRMT R71, RZ, 0x7610, R71 ;  /* 0x00007610ff477816 */ /* 0x000fe40000000047 */
[----:B------:R-:W-:Y:S02]  /*a9c0*/  PRMT R70, RZ, 0x7610, R70 ;  /* 0x00007610ff467816 */ /* 0x000fe40000000046 */
[----:B------:R-:W-:Y:S02]  /*a9d0*/  @!P5 PRMT R71, R57, 0x7632, R71 ;  /* 0x000076323947d816 */ /* 0x000fe40000000047 */
[----:B------:R-:W-:-:S02]  /*a9e0*/  @!P5 PRMT R70, R59, 0x7610, R70 ;  /* 0x000076103b46d816 */ /* 0x000fc40000000046 */
[----:B------:R-:W-:Y:S01]  /*a9f0*/  LOP3.LUT P5, RZ, R2, 0x40, RZ, 0xc0, !PT ;  /* 0x0000004002ff7812 */ /* 0x000fe200078ac0ff */
[----:B------:R-:W-:Y:S04]  /*aa00*/  STL.S16 [R1+0x254], R71 ;  /* 0x0002544701007387 */ /* 0x000fe80000100600 */
[----:B------:R0:W-:Y:S01]  /*aa10*/  STL.S16 [R1+0x256], R70 ;  /* 0x0002564601007387 */ /* 0x0001e20000100600 */
[----:B------:R-:W-:Y:S02]  /*aa20*/  PRMT R67, RZ, 0x7610, R67 ;  /* 0x00007610ff437816 */ /* 0x000fe40000000043 */
[----:B------:R-:W-:Y:S01]  /*aa30*/  PRMT R66, RZ, 0x7610, R66 ;  /* 0x00007610ff427816 */ /* 0x000fe20000000042 */
[----:B0-----:R-:W2:Y:S01]  /*aa40*/  LDL.LU.64 R70, [R1+0x230] ;  /* 0x0002300001467983 */ /* 0x001ea20000300a00 */
[----:B---3--:R-:W-:-:S02]  /*aa50*/  PRMT R65, RZ, 0x7610, R65 ;  /* 0x00007610ff417816 */ /* 0x008fc40000000041 */
[C---:B------:R-:W-:Y:S02]  /*aa60*/  @!P6 PRMT R67, R64.reuse, 0x7610, R67 ;  /* 0x000076104043e816 */ /* 0x040fe40000000043 */
[----:B------:R-:W-:-:S03]  /*aa70*/  @!P6 PRMT R66, R64, 0x7632, R66 ;  /* 0x000076324042e816 */ /* 0x000fc60000000042 */
[----:B------:R-:W-:Y:S04]  /*aa80*/  STL.S16 [R1+0x252], R67 ;  /* 0x0002524301007387 */ /* 0x000fe80000100600 */
[----:B------:R0:W-:Y:S04]  /*aa90*/  STL.S16 [R1+0x2e8], R66 ;  /* 0x0002e84201007387 */ /* 0x0001e80000100600 */
[----:B0-----:R-:W3:Y:S01]  /*aaa0*/  LDL.LU.64 R66, [R1+0x220] ;  /* 0x0002200001427983 */ /* 0x001ee20000300a00 */
[----:B----4-:R-:W-:-:S05]  /*aab0*/  @!P5 PRMT R65, R63, 0x7632, R65 ;  /* 0x000076323f41d816 */ /* 0x010fca0000000041 */
[----:B------:R0:W-:Y:S04]  /*aac0*/  STL.S16 [R1+0x232], R65 ;  /* 0x0002324101007387 */ /* 0x0001e80000100600 */
[----:B0-----:R-:W4:Y:S04]  /*aad0*/  LDL.LU R65, [R1+0x374] ;  /* 0x0003740001417983 */ /* 0x001f280000300800 */
[----:B------:R0:W-:Y:S04]  /*aae0*/  STL [R1+0x1ac], R16 ;  /* 0x0001ac1001007387 */ /* 0x0001e80000100800 */
[----:B------:R1:W-:Y:S01]  /*aaf0*/  STL [R1+0xb0], R17 ;  /* 0x0000b01101007387 */ /* 0x0003e20000100800 */
[----:B0-----:R-:W-:-:S02]  /*ab00*/  PRMT R16, RZ, 0x7610, R16 ;  /* 0x00007610ff107816 */ /* 0x001fc40000000010 */
[----:B-1----:R-:W-:Y:S02]  /*ab10*/  PRMT R17, RZ, 0x7610, R17 ;  /* 0x00007610ff117816 */ /* 0x002fe40000000011 */
[----:B------:R-:W-:Y:S02]  /*ab20*/  @!P3 PRMT R16, R62, 0x7632, R16 ;  /* 0x000076323e10b816 */ /* 0x000fe40000000010 */
[----:B------:R-:W-:Y:S02]  /*ab30*/  LOP3.LUT P3, RZ, R120, 0x40000000, RZ, 0xc0, !PT ;  /* 0x4000000078ff7812 */ /* 0x000fe4000786c0ff */
[----:B----4-:R-:W-:-:S05]  /*ab40*/  @!P5 PRMT R17, R65, 0x7632, R17 ;  /* 0x000076324111d816 */ /* 0x010fca0000000011 */
[----:B------:R0:W-:Y:S02]  /*ab50*/  STL.S16 [R1+0x2fa], R17 ;  /* 0x0002fa1101007387 */ /* 0x0001e40000100600 */
[----:B0-----:R-:W-:-:S06]  /*ab60*/  MOV R17, RZ ;  /* 0x000000ff00117202 */ /* 0x001fcc0000000f00 */
[----:B---3--:R0:W3:Y:S04]  /*ab70*/  @!P3 LDG.E R17, desc[UR10][R66.64] ;  /* 0x0000000a4211b981 */ /* 0x0080e8000c1e1900 */
[----:B------:R-:W0:Y:S01]  /*ab80*/  LDL.LU.64 R66, [R1+0x368] ;  /* 0x0003680001427983 */ /* 0x000e220000300a00 */
[----:B------:R-:W-:-:S03]  /*ab90*/  LOP3.LUT P6, RZ, R2, 0x20, RZ, 0xc0, !PT ;  /* 0x0000002002ff7812 */ /* 0x000fc600078cc0ff */
[----:B------:R1:W-:Y:S02]  /*aba0*/  STL.S16 [R1+0x2f8], R16 ;  /* 0x0002f81001007387 */ /* 0x0003e40000100600 */
[----:B-1----:R-:W-:-:S06]  /*abb0*/  HFMA2 R16, -RZ, RZ, 0, 0 ;  /* 0x00000000ff107431 */ /* 0x002fcc00000001ff */
[----:B--2---:R1:W2:Y:S04]  /*abc0*/  @!P2 LDG.E R16, desc[UR10][R70.64] ;  /* 0x0000000a4610a981 */ /* 0x0042a8000c1e1900 */
[----:B------:R-:W1:Y:S01]  /*abd0*/  LDL.LU.64 R70, [R1+0x380] ;  /* 0x0003800001467983 */ /* 0x000e620000300a00 */
[----:B0-----:R-:W-:-:S04]  /*abe0*/  PRMT R67, RZ, 0x7610, R67 ;  /* 0x00007610ff437816 */ /* 0x001fc80000000043 */
[----:B------:R-:W-:-:S05]  /*abf0*/  @!P6 PRMT R67, R66, 0x7610, R67 ;  /* 0x000076104243e816 */ /* 0x000fca0000000043 */
[----:B------:R0:W-:Y:S04]  /*ac00*/  STL.S16 [R1+0x220], R67 ;  /* 0x0002204301007387 */ /* 0x0001e80000100600 */
[----:B0-----:R-:W4:Y:S01]  /*ac10*/  LDL.LU R67, [R1+0x360] ;  /* 0x0003600001437983 */ /* 0x001f220000300800 */
[----:B------:R-:W-:-:S03]  /*ac20*/  PRMT R72, RZ, 0x7610, R72 ;  /* 0x00007610ff487816 */ /* 0x000fc60000000048 */
[----:B------:R0:W-:Y:S01]  /*ac30*/  STL [R1+0x1b0], R18 ;  /* 0x0001b01201007387 */ /* 0x0001e20000100800 */
[----:B------:R-:W-:Y:S02]  /*ac40*/  @!P5 PRMT R72, R65, 0x7610, R72 ;  /* 0x000076104148d816 */ /* 0x000fe40000000048 */
[----:B0-----:R-:W-:-:S03]  /*ac50*/  PRMT R18, RZ, 0x7610, R18 ;  /* 0x00007610ff127816 */ /* 0x001fc60000000012 */
[----:B------:R0:W-:Y:S01]  /*ac60*/  STL.S16 [R1+0x2f4], R72 ;  /* 0x0002f44801007387 */ /* 0x0001e20000100600 */
[----:B-1----:R-:W-:-:S03]  /*ac70*/  PRMT R71, RZ, 0x7610, R71 ;  /* 0x00007610ff477816 */ /* 0x002fc60000000047 */
[----:B0-----:R-:W3:Y:S01]  /*ac80*/  LDL.LU R72, [R1+0x370] ;  /* 0x0003700001487983 */ /* 0x001ee20000300800 */
[----:B------:R-:W-:-:S05]  /*ac90*/  @!P5 PRMT R71, R63, 0x7610, R71 ;  /* 0x000076103f47d816 */ /* 0x000fca0000000047 */
[----:B------:R0:W-:Y:S04]  /*aca0*/  STL.S16 [R1+0x230], R71 ;  /* 0x0002304701007387 */ /* 0x0001e80000100600 */
[----:B0-----:R-:W2:Y:S04]  /*acb0*/  LDL.LU R71, [R1+0x378] ;  /* 0x0003780001477983 */ /* 0x001ea80000300800 */
[----:B------:R0:W-:Y:S04]  /*acc0*/  STL [R1+0x198], R53 ;  /* 0x0001983501007387 */ /* 0x0001e80000100800 */
[----:B------:R1:W-:Y:S01]  /*acd0*/  STL [R1+0x9c], R58 ;  /* 0x00009c3a01007387 */ /* 0x0003e20000100800 */
[----:B0-----:R-:W-:-:S02]  /*ace0*/  PRMT R53, RZ, 0x7610, R53 ;  /* 0x00007610ff357816 */ /* 0x001fc40000000035 */
[----:B-1----:R-:W-:-:S04]  /*acf0*/  PRMT R58, RZ, 0x7610, R58 ;  /* 0x00007610ff3a7816 */ /* 0x002fc8000000003a */
[----:B------:R-:W-:Y:S02]  /*ad00*/  @!P6 PRMT R58, R66, 0x7632, R58 ;  /* 0x00007632423ae816 */ /* 0x000fe4000000003a */
[----:B------:R-:W-:Y:S02]  /*ad10*/  PRMT R3, RZ, 0x7610, R3 ;  /* 0x00007610ff037816 */ /* 0x000fe40000000003 */
[----:B------:R-:W-:Y:S01]  /*ad20*/  LOP3.LUT P5, RZ, R2, 0x8, RZ, 0xc0, !PT ;  /* 0x0000000802ff7812 */ /* 0x000fe200078ac0ff */
[----:B------:R0:W-:Y:S04]  /*ad30*/  STL [R1+0x19c], R8 ;  /* 0x00019c0801007387 */ /* 0x0001e80000100800 */
[----:B------:R1:W-:Y:S04]  /*ad40*/  STL [R1+0xa0], R9 ;  /* 0x0000a00901007387 */ /* 0x0003e80000100800 */
[----:B------:R1:W-:Y:S01]  /*ad50*/  STL [R1+0x1a0], R10 ;  /* 0x0001a00a01007387 */ /* 0x0003e20000100800 */
[----:B0-----:R-:W-:-:S03]  /*ad60*/  PRMT R8, RZ, 0x7610, R8 ;  /* 0x00007610ff087816 */ /* 0x001fc60000000008 */
[----:B------:R0:W-:Y:S01]  /*ad70*/  STL [R1+0xa4], R11 ;  /* 0x0000a40b01007387 */ /* 0x0001e20000100800 */
[----:B-1----:R-:W-:Y:S02]  /*ad80*/  PRMT R9, RZ, 0x7610, R9 ;  /* 0x00007610ff097816 */ /* 0x002fe40000000009 */
[----:B------:R-:W-:Y:S02]  /*ad90*/  PRMT R10, RZ, 0x7610, R10 ;  /* 0x00007610ff0a7816 */ /* 0x000fe4000000000a */
[----:B0-----:R-:W-:Y:S02]  /*ada0*/  PRMT R11, RZ, 0x7610, R11 ;  /* 0x00007610ff0b7816 */ /* 0x001fe4000000000b */
[C---:B------:R-:W-:Y:S02]  /*adb0*/  @!P0 PRMT R10, R39.reuse, 0x7632, R10 ;  /* 0x00007632270a8816 */ /* 0x040fe4000000000a */
[----:B------:R-:W-:Y:S02]  /*adc0*/  @!P0 PRMT R11, R39, 0x7610, R11 ;  /* 0x00007610270b8816 */ /* 0x000fe4000000000b */
[----:B------:R-:W-:-:S02]  /*add0*/  @!P0 PRMT R9, R12, 0x7610, R9 ;  /* 0x000076100c098816 */ /* 0x000fc40000000009 */
[----:B------:R-:W-:Y:S02]  /*ade0*/  @!P0 PRMT R8, R12, 0x7632, R8 ;  /* 0x000076320c088816 */ /* 0x000fe40000000008 */
[----:B----4-:R-:W-:-:S05]  /*adf0*/  @!P6 PRMT R18, R67, 0x7632, R18 ;  /* 0x000076324312e816 */ /* 0x010fca0000000012 */
[----:B------:R0:W-:Y:S02]  /*ae00*/  STL.S16 [R1+0x2fe], R18 ;  /* 0x0002fe1201007387 */ /* 0x0001e40000100600 */
[----:B0-----:R-:W-:-:S06]  /*ae10*/  HFMA2 R18, -RZ, RZ, 0, 0 ;  /* 0x00000000ff127431 */ /* 0x001fcc00000001ff */
[----:B------:R-:W4:Y:S04]  /*ae20*/  @!P3 LDG.E R18, desc[UR10][R68.64] ;  /* 0x0000000a4412b981 */ /* 0x000f28000c1e1900 */
[----:B------:R-:W4:Y:S01]  /*ae30*/  LDL.LU.64 R68, [R1+0x358] ;  /* 0x0003580001447983 */ /* 0x000f220000300a00 */
[----:B------:R-:W-:Y:S02]  /*ae40*/  @!P6 PRMT R53, R67, 0x7610, R53 ;  /* 0x000076104335e816 */ /* 0x000fe40000000035 */
[----:B------:R-:W-:-:S13]  /*ae50*/  LOP3.LUT P6, RZ, R2, 0x2, RZ, 0xc0, !PT ;  /* 0x0000000202ff7812 */ /* 0x000fda00078cc0ff */
[----:B------:R-:W-:-:S05]  /*ae60*/  @!P6 PRMT R3, R38, 0x7610, R3 ;  /* 0x000076102603e816 */ /* 0x000fca0000000003 */
[----:B------:R0:W-:Y:S02]  /*ae70*/  STL.S16 [R1+0x312], R3 ;  /* 0x0003120301007387 */ /* 0x0001e40000100600 */
[----:B0-----:R-:W0:Y:S01]  /*ae80*/  S2R R3, SR_TID.X ;  /* 0x0000000000037919 */ /* 0x001e220000002100 */
[----:B------:R-:W-:-:S04]  /*ae90*/  PRMT R2, RZ, 0x7610, R2 ;  /* 0x00007610ff027816 */ /* 0x000fc80000000002 */
[----:B------:R-:W-:-:S05]  /*aea0*/  @!P6 PRMT R2, R38, 0x7632, R2 ;  /* 0x000076322602e816 */ /* 0x000fca0000000002 */
[----:B------:R0:W-:Y:S01]  /*aeb0*/  STL.S16 [R1+0x31a], R2 ;  /* 0x00031a0201007387 */ /* 0x0001e20000100600 */
[----:B------:R-:W-:-:S03]  /*aec0*/  ISETP.NE.AND P0, PT, RZ, UR9, PT ;  /* 0x00000009ff007c0c */ /* 0x000fc6000bf05270 */
[----:B------:R1:W-:Y:S01]  /*aed0*/  STL [R1+0x1b8], R26 ;  /* 0x0001b81a01007387 */ /* 0x0003e20000100800 */
[----:B0-----:R-:W-:-:S05]  /*aee0*/  LOP3.LUT R2, R3, 0xffff, RZ, 0xc0, !PT ;  /* 0x0000ffff03027812 */ /* 0x001fca00078ec0ff */
[----:B------:R-:W-:-:S05]  /*aef0*/  IMAD R2, R2, 0x445, RZ ;  /* 0x0000044502027824 */ /* 0x000fca00078e02ff */
[----:B------:R-:W-:Y:S01]  /*af00*/  SHF.R.U32.HI R2, RZ, 0x10, R2 ;  /* 0x00000010ff027819 */ /* 0x000fe20000011602 */
[----:B------:R0:W-:Y:S01]  /*af10*/  STL [R1+0xbc], R27 ;  /* 0x0000bc1b01007387 */ /* 0x0001e20000100800 */
[----:B-1----:R-:W-:Y:S02]  /*af20*/  PRMT R26, RZ, 0x7610, R26 ;  /* 0x00007610ff1a7816 */ /* 0x002fe4000000001a */
[----:B------:R-:W-:Y:S02]  /*af30*/  PRMT R2, R2, 0x9910, RZ ;  /* 0x0000991002027816 */ /* 0x000fe400000000ff */
[----:B------:R-:W-:Y:S02]  /*af40*/  @!P6 PRMT R26, R78, 0x7632, R26 ;  /* 0x000076324e1ae816 */ /* 0x000fe4000000001a */
[----:B0-----:R-:W-:Y:S01]  /*af50*/  PRMT R27, RZ, 0x7610, R27 ;  /* 0x00007610ff1b7816 */ /* 0x001fe2000000001b */
[----:B------:R-:W-:-:S03]  /*af60*/  IMAD R2, R2, 0x3c, RZ ;  /* 0x0000003c02027824 */ /* 0x000fc600078e02ff */
[----:B------:R-:W-:Y:S01]  /*af70*/  @!P6 PRMT R27, R78, 0x7610, R27 ;  /* 0x000076104e1be816 */ /* 0x000fe2000000001b */
[----:B------:R-:W-:Y:S01]  /*af80*/  STL.S16 [R1+0x31c], R9 ;  /* 0x00031c0901007387 */ /* 0x000fe20000100600 */
[----:B------:R-:W-:-:S03]  /*af90*/  IADD3 R2, PT, PT, RZ, -R2, RZ ;  /* 0x80000002ff027210 */ /* 0x000fc60007ffe0ff */
[----:B------:R0:W-:Y:S01]  /*afa0*/  STL.S16 [R1+0x324], R8 ;  /* 0x0003240801007387 */ /* 0x0001e20000100600 */
[----:B------:R-:W-:-:S03]  /*afb0*/  PRMT R2, R2, 0x7710, RZ ;  /* 0x0000771002027816 */ /* 0x000fc600000000ff */
[----:B------:R-:W-:Y:S04]  /*afc0*/  STL.S16 [R1+0x310], R27 ;  /* 0x0003101b01007387 */ /* 0x000fe80000100600 */
[----:B------:R1:W-:Y:S01]  /*afd0*/  STL.S16 [R1+0x314], R26 ;  /* 0x0003141a01007387 */ /* 0x0003e20000100600 */
[----:B0-----:R-:W0:Y:S01]  /*afe0*/  LDC.64 R8, c[0x0][0x3a8] ;  /* 0x0000ea00ff087b82 */ /* 0x001e220000000a00 */
[----:B------:R-:W-:-:S07]  /*aff0*/  IADD3 R2, PT, PT, R2, R3, RZ ;  /* 0x0000000302027210 */ /* 0x000fce0007ffe0ff */
[----:B-1----:R-:W1:Y:S01]  /*b000*/  @P0 LDC.64 R26, c[0x0][0x3b0] ;  /* 0x0000ec00ff1a0b82 */ /* 0x002e620000000a00 */
[----:B------:R-:W-:Y:S01]  /*b010*/  SHF.L.U32 R2, R2, 0x1, RZ ;  /* 0x0000000102027819 */ /* 0x000fe200000006ff */
[----:B------:R3:W-:Y:S04]  /*b020*/  STL.S16 [R1+0x316], R11 ;  /* 0x0003160b01007387 */ /* 0x0007e80000100600 */
[----:B------:R2:W-:Y:S01]  /*b030*/  STL.S16 [R1+0x320], R10 ;  /* 0x0003200a01007387 */ /* 0x0005e20000100600 */
[----:B---3--:R-:W-:Y:S02]  /*b040*/  LOP3.LUT R11, R2, 0xffff, RZ, 0xc0, !PT ;  /* 0x0000ffff020b7812 */ /* 0x008fe400078ec0ff */
[----:B--2---:R-:W-:-:S03]  /*b050*/  MOV R10, UR13 ;  /* 0x0000000d000a7c02 */ /* 0x004fc60008000f00 */
[----:B------:R1:W-:Y:S02]  /*b060*/  STL [R1+0x350], R11 ;  /* 0x0003500b01007387 */ /* 0x0003e40000100800 */
[----:B------:R-:W-:Y:S01]  /*b070*/  IMAD R10, R10, 0x78, R11 ;  /* 0x000000780a0a7824 */ /* 0x000fe200078e020b */
[----:B------:R-:W-:Y:S01]  /*b080*/  CS2R R2, SRZ ;  /* 0x0000000000027805 */ /* 0x000fe2000001ff00 */
[----:B------:R-:W-:Y:S02]  /*b090*/  UIMAD.WIDE UR6, UR8, 0x8, UR6 ;  /* 0x00000008080678a5 */ /* 0x000fe4000f8e0206 */
[----:B0-----:R-:W-:-:S04]  /*b0a0*/  IMAD.WIDE R8, R10, 0x4, R8 ;  /* 0x000000040a087825 */ /* 0x001fc800078e0208 */
[----:B-1----:R-:W-:Y:S01]  /*b0b0*/  @P0 IMAD.WIDE R10, R10, 0x4, R26 ;  /* 0x000000040a0a0825 */ /* 0x002fe200078e021a */
[----:B------:R-:W-:Y:S04]  /*b0c0*/  STL [R1+0x190], R41 ;  /* 0x0001902901007387 */ /* 0x000fe80000100800 */
[----:B------:R0:W5:Y:S04]  /*b0d0*/  @P0 LDG.E.64 R2, desc[UR10][R10.64] ;  /* 0x0000000a0a020981 */ /* 0x000168000c1e1b00 */
[----:B------:R-:W-:Y:S04]  /*b0e0*/  STL [R1+0x1b4], R20 ;  /* 0x0001b41401007387 */ /* 0x000fe80000100800 */
[----:B------:R1:W-:Y:S01]  /*b0f0*/  STL [R1+0x1c0], R44 ;  /* 0x0001c02c01007387 */ /* 0x0003e20000100800 */
[----:B0-----:R-:W-:-:S02]  /*b100*/  MOV R10, UR6 ;  /* 0x00000006000a7c02 */ /* 0x001fc40008000f00 */
[----:B------:R-:W-:Y:S01]  /*b110*/  MOV R11, UR7 ;  /* 0x00000007000b7c02 */ /* 0x000fe20008000f00 */
[----:B------:R0:W-:Y:S04]  /*b120*/  STL [R1+0xc4], R45 ;  /* 0x0000c42d01007387 */ /* 0x0001e80000100800 */
[----:B------:R2:W-:Y:S04]  /*b130*/  STL [R1+0x90], R40 ;  /* 0x0000902801007387 */ /* 0x0005e80000100800 */
[----:B------:R-:W3:Y:S01]  /*b140*/  LDG.E.64 R10, desc[UR10][R10.64] ;  /* 0x0000000a0a0a7981 */ /* 0x000ee2000c1e1b00 */
[----:B-1----:R-:W-:-:S02]  /*b150*/  PRMT R44, RZ, 0x7610, R44 ;  /* 0x00007610ff2c7816 */ /* 0x002fc4000000002c */
[----:B0-----:R-:W-:Y:S01]  /*b160*/  PRMT R45, RZ, 0x7610, R45 ;  /* 0x00007610ff2d7816 */ /* 0x001fe2000000002d */
[----:B------:R-:W-:Y:S01]  /*b170*/  STL [R1+0xb8], R21 ;  /* 0x0000b81501007387 */ /* 0x000fe20000100800 */
[----:B------:R-:W-:Y:S02]  /*b180*/  PRMT R41, RZ, 0x7610, R41 ;  /* 0x00007610ff297816 */ /* 0x000fe40000000029 */
[----:B------:R-:W-:Y:S01]  /*b190*/  PRMT R20, RZ, 0x7610, R20 ;  /* 0x00007610ff147816 */ /* 0x000fe20000000014 */
[----:B------:R0:W-:Y:S01]  /*b1a0*/  STL [R1+0x1bc], R36 ;  /* 0x0001bc2401007387 */ /* 0x0001e20000100800 */
[C---:B------:R-:W-:Y:S02]  /*b1b0*/  @!P5 PRMT R45, R76.reuse, 0x7610, R45 ;  /* 0x000076104c2dd816 */ /* 0x040fe4000000002d */
[----:B------:R-:W-:Y:S01]  /*b1c0*/  @!P5 PRMT R44, R76, 0x7632, R44 ;  /* 0x000076324c2cd816 */ /* 0x000fe2000000002c */
[----:B------:R1:W-:Y:S01]  /*b1d0*/  STL [R1+0xc0], R37 ;  /* 0x0000c02501007387 */ /* 0x0003e20000100800 */
[----:B------:R-:W-:-:S02]  /*b1e0*/  @!P5 PRMT R41, R73, 0x7610, R41 ;  /* 0x000076104929d816 */ /* 0x000fc40000000029 */
[----:B------:R-:W-:Y:S01]  /*b1f0*/  @!P5 PRMT R20, R73, 0x7632, R20 ;  /* 0x000076324914d816 */ /* 0x000fe20000000014 */
[----:B------:R-:W-:Y:S01]  /*b200*/  STL [R1+0x94], R46 ;  /* 0x0000942e01007387 */ /* 0x000fe20000100800 */
[----:B------:R-:W-:Y:S02]  /*b210*/  LOP3.LUT P5, RZ, R120, 0x10000000, RZ, 0xc0, !PT ;  /* 0x1000000078ff7812 */ /* 0x000fe400078ac0ff */
[----:B--2---:R-:W-:Y:S01]  /*b220*/  PRMT R40, RZ, 0x7610, R40 ;  /* 0x00007610ff287816 */ /* 0x004fe20000000028 */
[----:B------:R-:W-:Y:S01]  /*b230*/  STL [R1+0x194], R47 ;  /* 0x0001942f01007387 */ /* 0x000fe20000100800 */
[----:B0-----:R-:W-:Y:S02]  /*b240*/  PRMT R36, RZ, 0x7610, R36 ;  /* 0x00007610ff247816 */ /* 0x001fe40000000024 */
[----:B-1----:R-:W-:Y:S01]  /*b250*/  PRMT R37, RZ, 0x7610, R37 ;  /* 0x00007610ff257816 */ /* 0x002fe20000000025 */
[----:B------:R0:W-:Y:S01]  /*b260*/  STL [R1+0x98], R52 ;  /* 0x0000983401007387 */ /* 0x0001e20000100800 */
[----:B------:R-:W-:-:S03]  /*b270*/  PRMT R21, RZ, 0x7610, R21 ;  /* 0x00007610ff157816 */ /* 0x000fc60000000015 */
[----:B------:R1:W-:Y:S02]  /*b280*/  STL [R1+0xb4], R19 ;  /* 0x0000b41301007387 */ /* 0x0003e40000100800 */
[C---:B------:R-:W-:Y:S02]  /*b290*/  @!P5 PRMT R40, R74.reuse, 0x7610, R40 ;  /* 0x000076104a28d816 */ /* 0x040fe40000000028 */
[----:B------:R-:W-:Y:S01]  /*b2a0*/  @!P5 PRMT R37, R74, 0x7632, R37 ;  /* 0x000076324a25d816 */ /* 0x000fe20000000025 */
[----:B------:R-:W-:Y:S01]  /*b2b0*/  STL.S16 [R1+0x222], R58 ;  /* 0x0002223a01007387 */ /* 0x000fe20000100600 */
[C---:B------:R-:W-:Y:S02]  /*b2c0*/  @!P5 PRMT R36, R77.reuse, 0x7610, R36 ;  /* 0x000076104d24d816 */ /* 0x040fe40000000024 */
[----:B------:R-:W-:Y:S01]  /*b2d0*/  @!P5 PRMT R21, R77, 0x7632, R21 ;  /* 0x000076324d15d816 */ /* 0x000fe20000000015 */
[----:B------:R-:W-:Y:S01]  /*b2e0*/  STL.S16 [R1+0x2fc], R53 ;  /* 0x0002fc3501007387 */ /* 0x000fe20000100600 */
[----:B------:R-:W-:-:S03]  /*b2f0*/  LOP3.LUT P5, RZ, R120, 0x8000000, RZ, 0xc0, !PT ;  /* 0x0800000078ff7812 */ /* 0x000fc600078ac0ff */
[----:B------:R2:W-:Y:S01]  /*b300*/  STL.S16 [R1+0x30e], R21 ;  /* 0x00030e1501007387 */ /* 0x0005e20000100600 */
[----:B0-----:R-:W-:Y:S02]  /*b310*/  PRMT R52, RZ, 0x7610, R52 ;  /* 0x00007610ff347816 */ /* 0x001fe40000000034 */
[----:B------:R-:W-:Y:S01]  /*b320*/  PRMT R47, RZ, 0x7610, R47 ;  /* 0x00007610ff2f7816 */ /* 0x000fe2000000002f */
[----:B------:R-:W-:Y:S01]  /*b330*/  STL [R1+0x1e4], R75 ;  /* 0x0001e44b01007387 */ /* 0x000fe20000100800 */
[----:B------:R-:W-:Y:S02]  /*b340*/  PRMT R46, RZ, 0x7610, R46 ;  /* 0x00007610ff2e7816 */ /* 0x000fe4000000002e */
[----:B-1----:R-:W-:Y:S02]  /*b350*/  PRMT R19, RZ, 0x7610, R19 ;  /* 0x00007610ff137816 */ /* 0x002fe40000000013 */
[----:B------:R-:W-:Y:S01]  /*b360*/  LOP3.LUT P6, RZ, R120, 0x4000000, RZ, 0xc0, !PT ;  /* 0x0400000078ff7812 */ /* 0x000fe200078cc0ff */
[----:B------:R0:W-:Y:S01]  /*b370*/  STL.S16 [R1+0x308], R20 ;  /* 0x0003081401007387 */ /* 0x0001e20000100600 */
[----:B--2---:R-:W-:-:S02]  /*b380*/  MOV R21, RZ ;  /* 0x000000ff00157202 */ /* 0x004fc40000000f00 */
[C---:B------:R-:W-:Y:S01]  /*b390*/  @!P4 PRMT R52, R72.reuse, 0x7610, R52 ;  /* 0x000076104834c816 */ /* 0x040fe20000000034 */
[----:B------:R-:W-:Y:S04]  /*b3a0*/  STL.S16 [R1+0x21a], R45 ;  /* 0x00021a2d01007387 */ /* 0x000fe80000100600 */
[----:B------:R1:W2:Y:S01]  /*b3b0*/  @!P5 LDG.E R21, desc[UR10][R22.64] ;  /* 0x0000000a1615d981 */ /* 0x0002a2000c1e1900 */
[----:B------:R-:W-:Y:S02]  /*b3c0*/  @!P4 PRMT R47, R72, 0x7632, R47 ;  /* 0x00007632482fc816 */ /* 0x000fe4000000002f */
[C---:B------:R-:W-:Y:S01]  /*b3d0*/  @!P4 PRMT R46, R75.reuse, 0x7610, R46 ;  /* 0x000076104b2ec816 */ /* 0x040fe2000000002e */
[----:B------:R-:W-:Y:S01]  /*b3e0*/  STL.S16 [R1+0x302], R44 ;  /* 0x0003022c01007387 */ /* 0x000fe20000100600 */
[----:B------:R-:W-:Y:S01]  /*b3f0*/  @!P4 PRMT R19, R75, 0x7632, R19 ;  /* 0x000076324b13c816 */ /* 0x000fe20000000013 */
[----:B0-----:R-:W-:-:S02]  /*b400*/  HFMA2 R20, -RZ, RZ, 0, 0 ;  /* 0x00000000ff147431 */ /* 0x001fc400000001ff */
[----:B------:R-:W-:Y:S01]  /*b410*/  STL.S16 [R1+0x218], R52 ;  /* 0x0002183401007387 */ /* 0x000fe20000100600 */
[----:B-1----:R-:W-:Y:S02]  /*b420*/  CS2R R22, SRZ ;  /* 0x0000000000167805 */ /* 0x002fe4000001ff00 */
[----:B------:R-:W-:Y:S01]  /*b430*/  LOP3.LUT P4, RZ, R120, 0x20000000, RZ, 0xc0, !PT ;  /* 0x2000000078ff7812 */ /* 0x000fe2000788c0ff */
[----:B------:R0:W-:Y:S04]  /*b440*/  STL.S16 [R1+0x300], R19 ;  /* 0x0003001301007387 */ /* 0x0001e80000100600 */
[----:B------:R1:W2:Y:S04]  /*b450*/  @!P5 LDG.E R22, desc[UR10][R24.64] ;  /* 0x0000000a1816d981 */ /* 0x0002a8000c1e1900 */
[----:B------:R-:W2:Y:S01]  /*b460*/  @!P6 LDG.E R23, desc[UR10][R30.64] ;  /* 0x0000000a1e17e981 */ /* 0x000ea2000c1e1900 */
[----:B0-----:R-:W-:-:S03]  /*b470*/  MOV R19, RZ ;  /* 0x000000ff00137202 */ /* 0x001fc60000000f00 */
[----:B------:R0:W2:Y:S01]  /*b480*/  @!P4 LDG.E R20, desc[UR10][R70.64] ;  /* 0x0000000a4614c981 */ /* 0x0000a2000c1e1900 */
[----:B-1----:R-:W-:-:S03]  /*b490*/  HFMA2 R24, -RZ, RZ, 0, 0 ;  /* 0x00000000ff187431 */ /* 0x002fc600000001ff */
[----:B------:R-:W-:Y:S04]  /*b4a0*/  STL.S16 [R1+0x21c], R47 ;  /* 0x00021c2f01007387 */ /* 0x000fe80000100600 */
[----:B------:R-:W-:Y:S04]  /*b4b0*/  STL.S16 [R1+0x21e], R46 ;  /* 0x00021e2e01007387 */ /* 0x000fe80000100600 */
[----:B------:R-:W2:Y:S04]  /*b4c0*/  @!P6 LDG.E R24, desc[UR10][R32.64] ;  /* 0x0000000a2018e981 */ /* 0x000ea8000c1e1900 */
[----:B------:R-:W-:Y:S04]  /*b4d0*/  STL.S16 [R1+0x304], R41 ;  /* 0x0003042901007387 */ /* 0x000fe80000100600 */
[----:B------:R-:W-:Y:S04]  /*b4e0*/  STL.S16 [R1+0x306], R40 ;  /* 0x0003062801007387 */ /* 0x000fe80000100600 */
[----:B------:R1:W-:Y:S04]  /*b4f0*/  STL.S16 [R1+0x30a], R37 ;  /* 0x00030a2501007387 */ /* 0x0003e80000100600 */
[----:B------:R0:W-:Y:S04]  /*b500*/  STL.S16 [R1+0x30c], R36 ;  /* 0x00030c2401007387 */ /* 0x0001e80000100600 */
[----:B------:R0:W-:Y:S04]  /*b510*/  STL [R1+0xe8], R76 ;  /* 0x0000e84c01007387 */ /* 0x0001e80000100800 */
[----:B------:R0:W-:Y:S04]  /*b520*/  STL [R1+0xec], R74 ;  /* 0x0000ec4a01007387 */ /* 0x0001e80000100800 */
[----:B------:R0:W-:Y:S04]  /*b530*/  STL [R1+0x1ec], R77 ;  /* 0x0001ec4d01007387 */ /* 0x0001e80000100800 */
[----:B------:R0:W-:Y:S04]  /*b540*/  STL [R1+0xf0], R78 ;  /* 0x0000f04e01007387 */ /* 0x0001e80000100800 */
[----:B------:R-:W5:Y:S04]  /*b550*/  LDL.S16 R45, [R1+0x272] ;  /* 0x00027200012d7983 */ /* 0x000f680000100600 */
[----:B----4-:R4:W2:Y:S04]  /*b560*/  @!P4 LDG.E R19, desc[UR10][R68.64] ;  /* 0x0000000a4413c981 */ /* 0x0108a8000c1e1900 */
[----:B------:R0:W5:Y:S04]  /*b570*/  LDL.S16 R44, [R1+0x260] ;  /* 0x00026000012c7983 */ /* 0x0001680000100600 */
[----:B-1----:R1:W5:Y:S04]  /*b580*/  LDL.S16 R37, [R1+0x262] ;  /* 0x0002620001257983 */ /* 0x0023680000100600 */
[----:B0-----:R1:W5:Y:S04]  /*b590*/  LDL.S16 R36, [R1+0x22e] ;  /* 0x00022e0001247983 */ /* 0x0013680000100600 */
[----:B------:R1:W5:Y:S04]  /*b5a0*/  LDL.S16 R58, [R1+0x22c] ;  /* 0x00022c00013a7983 */ /* 0x0003680000100600 */
        /* <DEDUP_REMOVED lines=9> */
[----:B------:R-:W5:Y:S04]  /*b640*/  LDG.E.64 R8, desc[UR10][R8.64] ;  /* 0x0000000a08087981 */ /* 0x000f68000c1e1b00 */
[----:B------:R1:W5:Y:S04]  /*b650*/  LDL.S16 R74, [R1+0x258] ;  /* 0x00025800014a7983 */ /* 0x0003680000100600 */
[----:B------:R1:W5:Y:S04]  /*b660*/  LDL.S16 R77, [R1+0x25a] ;  /* 0x00025a00014d7983 */ /* 0x0003680000100600 */
[----:B------:R1:W5:Y:S01]  /*b670*/  LDL.S16 R78, [R1+0x216] ;  /* 0x00021600014e7983 */ /* 0x0003620000100600 */
[----:B------:R-:W-:-:S02]  /*b680*/  PRMT R71, RZ, 0x7610, R71 ;  /* 0x00007610ff477816 */ /* 0x000fc40000000047 */
[----:B----4-:R-:W-:Y:S01]  /*b690*/  PRMT R69, RZ, 0x7610, R69 ;  /* 0x00007610ff457816 */ /* 0x010fe20000000045 */
[----:B------:R0:W-:Y:S01]  /*b6a0*/  STL [R1+0x1c4], R48 ;  /* 0x0001c43001007387 */ /* 0x0001e20000100800 */
[----:B------:R-:W-:Y:S02]  /*b6b0*/  PRMT R70, RZ, 0x7610, R70 ;  /* 0x00007610ff467816 */ /* 0x000fe40000000046 */
[----:B------:R-:W-:Y:S01]  /*b6c0*/  PRMT R68, RZ, 0x7610, R68 ;  /* 0x00007610ff447816 */ /* 0x000fe20000000044 */
[----:B------:R4:W-:Y:S01]  /*b6d0*/  STL [R1+0xc8], R49 ;  /* 0x0000c83101007387 */ /* 0x0009e20000100800 */
[----:B------:R-:W-:Y:S02]  /*b6e0*/  PRMT R33, RZ, 0x7610, R33 ;  /* 0x00007610ff217816 */ /* 0x000fe40000000021 */
[----:B------:R-:W-:Y:S01]  /*b6f0*/  PRMT R32, RZ, 0x7610, R32 ;  /* 0x00007610ff207816 */ /* 0x000fe20000000020 */
[----:B------:R1:W-:Y:S01]  /*b700*/  STL [R1+0x1c8], R54 ;  /* 0x0001c83601007387 */ /* 0x0003e20000100800 */
[----:B------:R-:W-:-:S02]  /*b710*/  PRMT R31, RZ, 0x7610, R31 ;  /* 0x00007610ff1f7816 */ /* 0x000fc4000000001f */
[----:B0-----:R-:W-:Y:S01]  /*b720*/  PRMT R48, RZ, 0x7610, R48 ;  /* 0x00007610ff307816 */ /* 0x001fe20000000030 */
[----:B------:R0:W-:Y:S01]  /*b730*/  STL [R1+0xcc], R55 ;  /* 0x0000cc3701007387 */ /* 0x0001e20000100800 */
[----:B------:R-:W-:Y:S02]  /*b740*/  PRMT R25, RZ, 0x7610, R25 ;  /* 0x00007610ff197816 */ /* 0x000fe40000000019 */
[----:B----4-:R-:W-:Y:S01]  /*b750*/  PRMT R49, RZ, 0x7610, R49 ;  /* 0x00007610ff317816 */ /* 0x010fe20000000031 */
[----:B------:R4:W-:Y:S01]  /*b760*/  STL [R1+0x1cc], R56 ;  /* 0x0001cc3801007387 */ /* 0x0009e20000100800 */
[----:B------:R-:W-:Y:S02]  /*b770*/  PRMT R30, RZ, 0x7610, R30 ;  /* 0x00007610ff1e7816 */ /* 0x000fe4000000001e */
[----:B-1----:R-:W-:Y:S01]  /*b780*/  PRMT R54, RZ, 0x7610, R54 ;  /* 0x00007610ff367816 */ /* 0x002fe20000000036 */
[----:B------:R1:W-:Y:S01]  /*b790*/  STL [R1+0xd0], R57 ;  /* 0x0000d03901007387 */ /* 0x0003e20000100800 */
[----:B0-----:R-:W-:-:S03]  /*b7a0*/  PRMT R55, RZ, 0x7610, R55 ;  /* 0x00007610ff377816 */ /* 0x001fc60000000037 */
[----:B------:R-:W-:Y:S01]  /*b7b0*/  STL [R1+0x1d0], R59 ;  /* 0x0001d03b01007387 */ /* 0x000fe20000100800 */
[----:B----4-:R-:W-:-:S03]  /*b7c0*/  PRMT R56, RZ, 0x7610, R56 ;  /* 0x00007610ff387816 */ /* 0x010fc60000000038 */
[----:B------:R0:W-:Y:S01]  /*b7d0*/  STL [R1+0xd4], R64 ;  /* 0x0000d44001007387 */ /* 0x0001e20000100800 */
[----:B-1----:R-:W-:Y:S02]  /*b7e0*/  PRMT R57, RZ, 0x7610, R57 ;  /* 0x00007610ff397816 */ /* 0x002fe40000000039 */
[----:B---3--:R-:W-:-:S13]  /*b7f0*/  R2UR UR28, R10 ;  /* 0x000000000a1c72ca */ /* 0x008fda00000e0000 */
[----:B------:R-:W-:-:S05]  /*b800*/  MOV R10, UR28 ;  /* 0x0000001c000a7c02 */ /* 0x000fca0008000f00 */
[----:B------:R-:W-:-:S05]  /*b810*/  FFMA.FTZ R10, -R10, UR28, R11 ;  /* 0x0000001c0a0a7c23 */ /* 0x000fca000801010b */
[----:B------:R-:W-:-:S13]  /*b820*/  FSETP.GTU.FTZ.AND P0, PT, R10, RZ, PT ;  /* 0x000000ff0a00720b */ /* 0x000fda0003f1c000 */
[----:B------:R-:W-:-:S05]  /*b830*/  VOTEU.ANY UP0, P0 ;  /* 0x0000000000ff7886 */ /* 0x000fca0000000100 */
[----:B------:R-:W1:Y:S01]  /*b840*/  @UP0 LDCU UR5, c[0x0][0x3c0] ;  /* 0x00007800ff0507ac */ /* 0x000e620008000800 */
[----:B------:R-:W-:Y:S01]  /*b850*/  PLOP3.LUT P0, PT, PT, PT, UP0, 0x80, 0x8 ;  /* 0x000000000008781c */ /* 0x000fe20003f0f008 */
[----:B------:R3:W-:Y:S01]  /*b860*/  STL [R1+0x1d4], R60 ;  /* 0x0001d43c01007387 */ /* 0x0007e20000100800 */
[----:B0-----:R-:W-:Y:S02]  /*b870*/  PRMT R64, RZ, 0x7610, R64 ;  /* 0x00007610ff407816 */ /* 0x001fe40000000040 */
[----:B------:R-:W-:Y:S01]  /*b880*/  PRMT R59, RZ, 0x7610, R59 ;  /* 0x00007610ff3b7816 */ /* 0x000fe2000000003b */
[----:B------:R-:W-:Y:S04]  /*b890*/  STL [R1+0xd8], R61 ;  /* 0x0000d83d01007387 */ /* 0x000fe80000100800 */
[----:B------:R0:W-:Y:S01]  /*b8a0*/  STL [R1+0x1d8], R62 ;  /* 0x0001d83e01007387 */ /* 0x0001e20000100800 */
[----:B---3--:R-:W-:-:S03]  /*b8b0*/  PRMT R60, RZ, 0x7610, R60 ;  /* 0x00007610ff3c7816 */ /* 0x008fc6000000003c */
[----:B------:R3:W-:Y:S01]  /*b8c0*/  STL [R1+0xdc], R63 ;  /* 0x0000dc3f01007387 */ /* 0x0007e20000100800 */
[----:B-1----:R-:W-:-:S03]  /*b8d0*/  @P0 FADD.FTZ R10, R10, UR5 ;  /* 0x000000050a0a0e21 */ /* 0x002fc60008010000 */
[----:B------:R1:W-:Y:S01]  /*b8e0*/  STL [R1+0x1dc], R65 ;  /* 0x0001dc4101007387 */ /* 0x0003e20000100800 */
[----:B0-----:R-:W-:Y:S02]  /*b8f0*/  PRMT R62, RZ, 0x7610, R62 ;  /* 0x00007610ff3e7816 */ /* 0x001fe4000000003e */
[----:B------:R-:W-:Y:S01]  /*b900*/  PRMT R61, RZ, 0x7610, R61 ;  /* 0x00007610ff3d7816 */ /* 0x000fe2000000003d */
[----:B------:R0:W-:Y:S01]  /*b910*/  STL [R1+0xe0], R66 ;  /* 0x0000e04201007387 */ /* 0x0001e20000100800 */
[----:B---3--:R-:W-:-:S03]  /*b920*/  PRMT R63, RZ, 0x7610, R63 ;  /* 0x00007610ff3f7816 */ /* 0x008fc6000000003f */
[----:B------:R3:W-:Y:S01]  /*b930*/  STL [R1+0x1e0], R67 ;  /* 0x0001e04301007387 */ /* 0x0007e20000100800 */
[----:B-1----:R-:W-:Y:S01]  /*b940*/  PRMT R65, RZ, 0x7610, R65 ;  /* 0x00007610ff417816 */ /* 0x002fe20000000041 */
[----:B------:R-:W1:Y:S01]  /*b950*/  @P0 MUFU.RSQ R10, R10 ;  /* 0x0000000a000a0308 */ /* 0x000e620000001400 */
[----:B0-----:R-:W-:Y:S02]  /*b960*/  PRMT R66, RZ, 0x7610, R66 ;  /* 0x00007610ff427816 */ /* 0x001fe40000000042 */
[----:B---3--:R-:W-:Y:S02]  /*b970*/  PRMT R67, RZ, 0x7610, R67 ;  /* 0x00007610ff437816 */ /* 0x008fe40000000043 */
[C---:B------:R-:W-:Y:S02]  /*b980*/  @!P1 PRMT R71, R13.reuse, 0x7610, R71 ;  /* 0x000076100d479816 */ /* 0x040fe40000000047 */
[----:B------:R-:W-:Y:S02]  /*b990*/  @!P1 PRMT R69, R13, 0x7632, R69 ;  /* 0x000076320d459816 */ /* 0x000fe40000000045 */
[----:B------:R-:W-:-:S02]  /*b9a0*/  @!P1 PRMT R70, R15, 0x7610, R70 ;  /* 0x000076100f469816 */ /* 0x000fc40000000046 */
[----:B------:R-:W-:Y:S02]  /*b9b0*/  @!P1 PRMT R67, R15, 0x7632, R67 ;  /* 0x000076320f439816 */ /* 0x000fe40000000043 */
[C---:B------:R-:W-:Y:S02]  /*b9c0*/  @!P2 PRMT R68, R14.reuse, 0x7610, R68 ;  /* 0x000076100e44a816 */ /* 0x040fe40000000044 */
[----:B------:R-:W-:Y:S02]  /*b9d0*/  @!P2 PRMT R65, R14, 0x7632, R65 ;  /* 0x000076320e41a816 */ /* 0x000fe40000000041 */
[C---:B------:R-:W-:Y:S02]  /*b9e0*/  @!P2 PRMT R66, R16.reuse, 0x7610, R66 ;  /* 0x000076101042a816 */ /* 0x040fe40000000042 */
[----:B------:R-:W-:Y:S02]  /*b9f0*/  @!P2 PRMT R64, R16, 0x7632, R64 ;  /* 0x000076321040a816 */ /* 0x000fe40000000040 */
[----:B------:R-:W-:-:S02]  /*ba00*/  @!P3 PRMT R63, R17, 0x7610, R63 ;  /* 0x00007610113fb816 */ /* 0x000fc4000000003f */
[----:B------:R-:W-:Y:S02]  /*ba10*/  @!P3 PRMT R62, R17, 0x7632, R62 ;  /* 0x00007632113eb816 */ /* 0x000fe4000000003e */
[C---:B------:R-:W-:Y:S02]  /*ba20*/  @!P3 PRMT R61, R18.reuse, 0x7610, R61 ;  /* 0x00007610123db816 */ /* 0x040fe4000000003d */
[----:B------:R-:W-:Y:S02]  /*ba30*/  @!P3 PRMT R60, R18, 0x7632, R60 ;  /* 0x00007632123cb816 */ /* 0x000fe4000000003c */
[C---:B--2---:R-:W-:Y:S02]  /*ba40*/  @!P4 PRMT R57, R20.reuse, 0x7610, R57 ;  /* 0x000076101439c816 */ /* 0x044fe40000000039 */
        /* <DEDUP_REMOVED lines=8> */
[----:B------:R-:W-:Y:S01]  /*bad0*/  @!P6 PRMT R30, R24, 0x7632, R30 ;  /* 0x00007632181ee816 */ /* 0x000fe2000000001e */
[----:B------:R0:W-:Y:S04]  /*bae0*/  STL [R1+0xe4], R72 ;  /* 0x0000e44801007387 */ /* 0x0001e80000100800 */
[----:B------:R0:W-:Y:S01]  /*baf0*/  STL [R1+0x1e8], R73 ;  /* 0x0001e84901007387 */ /* 0x0001e20000100800 */
[C---:B------:R-:W-:Y:S02]  /*bb00*/  @!P4 PRMT R59, R19.reuse, 0x7610, R59 ;  /* 0x00007610133bc816 */ /* 0x040fe4000000003b */
[----:B------:R-:W-:Y:S01]  /*bb10*/  @!P4 PRMT R56, R19, 0x7632, R56 ;  /* 0x000076321338c816 */ /* 0x000fe20000000038 */
[----:B------:R0:W-:Y:S04]  /*bb20*/  STL [R1+0x1f0], R38 ;  /* 0x0001f02601007387 */ /* 0x0001e80000100800 */
[----:B------:R0:W-:Y:S04]  /*bb30*/  STL [R1+0xf4], R39 ;  /* 0x0000f42701007387 */ /* 0x0001e80000100800 */
[----:B------:R0:W-:Y:S04]  /*bb40*/  STL [R1+0x1f4], R12 ;  /* 0x0001f40c01007387 */ /* 0x0001e80000100800 */
[----:B------:R0:W-:Y:S04]  /*bb50*/  STL [R1+0xf8], R13 ;  /* 0x0000f80d01007387 */ /* 0x0001e80000100800 */
[----:B------:R0:W-:Y:S04]  /*bb60*/  STL.S16 [R1+0x318], R71 ;  /* 0x0003184701007387 */ /* 0x0001e80000100600 */
[----:B------:R0:W-:Y:S04]  /*bb70*/  STL.S16 [R1+0x322], R69 ;  /* 0x0003224501007387 */ /* 0x0001e80000100600 */
        /* <DEDUP_REMOVED lines=25> */
[----:B------:R0:W-:Y:S04]  /*bd10*/  STL [R1+0x10c], R23 ;  /* 0x00010c1701007387 */ /* 0x0001e80000100800 */
[----:B------:R0:W-:Y:S04]  /*bd20*/  STL [R1+0x20c], R24 ;  /* 0x00020c1801007387 */ /* 0x0001e80000100800 */
[----:B------:R0:W-:Y:S04]  /*bd30*/  STL.S16 [R1+0x342], R49 ;  /* 0x0003423101007387 */ /* 0x0001e80000100600 */
[----:B------:R0:W-:Y:S04]  /*bd40*/  STL.S16 [R1+0x346], R33 ;  /* 0x0003462101007387 */ /* 0x0001e80000100600 */
[----:B------:R0:W-:Y:S04]  /*bd50*/  STL.S16 [R1+0x348], R32 ;  /* 0x0003482001007387 */ /* 0x0001e80000100600 */
[----:B------:R0:W-:Y:S04]  /*bd60*/  STL.S16 [R1+0x34c], R31 ;  /* 0x00034c1f01007387 */ /* 0x0001e80000100600 */
[----:B------:R0:W-:Y:S04]  /*bd70*/  STL.S16 [R1+0x34a], R25 ;  /* 0x00034a1901007387 */ /* 0x0001e80000100600 */
[----:B------:R0:W-:Y:S01]  /*bd80*/  STL.S16 [R1+0x34e], R30 ;  /* 0x00034e1e01007387 */ /* 0x0001e20000100600 */
[----:B------:R-:W-:Y:S01]  /*bd90*/  UISETP.NE.AND UP1, UPT, UR9, URZ, UPT ;  /* 0x000000ff0900728c */ /* 0x000fe2000bf25270 */
[----:B-1----:R-:W-:Y:S01]  /*bda0*/  @P0 R2UR UR5, R10 ;  /* 0x000000000a0502ca */ /* 0x002fe200000e0000 */
[----:B------:R-:W-:-:S12]  /*bdb0*/  UMOV UR16, 0x3f800000 ;  /* 0x3f80000000107882 */ /* 0x000fd80000000000 */
[----:B------:R-:W-:Y:S01]  /*bdc0*/  @UP0 UMOV UR16, UR5 ;  /* 0x0000000500100c82 */ /* 0x000fe20008000000 */
[----:B0-----:R-:W-:Y:S05]  /*bdd0*/  BRA.U UP1, `(.L_x_774) ;  /* 0x0000004d01b07547 */ /* 0x001fea000b800000 */
[----:B-----5:R-:W-:Y:S01]  /*bde0*/  HADD2.F32 R12, -RZ, R45.H0_H0 ;  /* 0x2000002dff0c7230 */ /* 0x020fe20000004100 */
[----:B------:R-:W2:Y:S01]  /*bdf0*/  LDL.S16 R72, [R1+0x25c] ;  /* 0x00025c0001487983 */ /* 0x000ea20000100600 */
[----:B------:R-:W-:Y:S02]  /*be00*/  HADD2.F32 R11, -RZ, R44.H0_H0 ;  /* 0x2000002cff0b7230 */ /* 0x000fe40000004100 */
[----:B------:R-:W-:Y:S02]  /*be10*/  HADD2.F32 R13, -RZ, R37.H0_H0 ;  /* 0x20000025ff0d7230 */ /* 0x000fe40000004100 */
[----:B------:R-:W-:Y:S01]  /*be20*/  FADD.FTZ R12, R12, -UR28 ;  /* 0x8000001c0c0c7e21 */ /* 0x000fe20008010000 */
[----:B------:R-:W-:Y:S02]  /*be30*/  HADD2.F32 R10, -RZ, R36.H0_H0 ;  /* 0x20000024ff0a7230 */ /* 0x000fe40000004100 */
[----:B------:R-:W-:Y:S01]  /*be40*/  FMUL.FTZ R15, R8, R11 ;  /* 0x0000000b080f7220 */ /* 0x000fe20000410000 */
[----:B------:R-:W-:-:S02]  /*be50*/  HADD2.F32 R17, -RZ, R58.H0_H0 ;  /* 0x2000003aff117230 */ /* 0x000fc40000004100 */
[----:B------:R-:W-:Y:S01]  /*be60*/  FADD.FTZ R13, R13, -UR28 ;  /* 0x8000001c0d0d7e21 */ /* 0x000fe20008010000 */
[----:B------:R-:W-:Y:S01]  /*be70*/  FMUL.FTZ R12, R12, UR16 ;  /* 0x000000100c0c7c20 */ /* 0x000fe20008410000 */
[----:B------:R-:W-:Y:S01]  /*be80*/  FADD.FTZ R16, RZ, R15 ;  /* 0x0000000fff107221 */ /* 0x000fe20000010000 */
[----:B------:R-:W-:Y:S01]  /*be90*/  FMUL.FTZ R14, R9, R10 ;  /* 0x0000000a090e7220 */ /* 0x000fe20000410000 */
[----:B------:R-:W-:Y:S01]  /*bea0*/  FMUL.FTZ R13, R13, UR16 ;  /* 0x000000100d0d7c20 */ /* 0x000fe20008410000 */
[----:B------:R-:W-:Y:S01]  /*beb0*/  FFMA.FTZ R15, R12, R15, RZ ;  /* 0x0000000f0c0f7223 */ /* 0x000fe200000100ff */
[----:B------:R-:W-:Y:S01]  /*bec0*/  FADD.FTZ R17, R17, -UR28 ;  /* 0x8000001c11117e21 */ /* 0x000fe20008010000 */
[----:B------:R-:W-:Y:S01]  /*bed0*/  FADD.FTZ R16, R14, R16 ;  /* 0x000000100e107221 */ /* 0x000fe20000010000 */
[----:B------:R-:W-:Y:S01]  /*bee0*/  FFMA.FTZ R12, R11, R12, RZ ;  /* 0x0000000c0b0c7223 */ /* 0x000fe200000100ff */
[----:B------:R-:W-:Y:S01]  /*bef0*/  FFMA.FTZ R15, R13, R14, R15 ;  /* 0x0000000e0d0f7223 */ /* 0x000fe2000001000f */
[----:B------:R-:W-:-:S02]  /*bf00*/  HADD2.F32 R14, -RZ, R53.H0_H0 ;  /* 0x20000035ff0e7230 */ /* 0x000fc40000004100 */
[----:B------:R-:W-:Y:S01]  /*bf10*/  FADD.FTZ R11, RZ, R11 ;  /* 0x0000000bff0b7221 */ /* 0x000fe20000010000 */
[----:B------:R-:W-:Y:S01]  /*bf20*/  FMUL.FTZ R17, R17, UR16 ;  /* 0x0000001011117c20 */ /* 0x000fe20008410000 */
[--C-:B------:R-:W-:Y:S01]  /*bf30*/  HADD2.F32 R18, -RZ, R121.reuse.H0_H0 ;  /* 0x20000079ff127230 */ /* 0x100fe20000004100 */
[----:B------:R-:W3:Y:S01]  /*bf40*/  LDL.LU.S16 R73, [R1+0x244] ;  /* 0x0002440001497983 */ /* 0x000ee20000300600 */
[C---:B------:R-:W-:Y:S01]  /*bf50*/  FADD.FTZ R11, R14.reuse, R11 ;  /* 0x0000000b0e0b7221 */ /* 0x040fe20000010000 */
[----:B------:R-:W-:Y:S01]  /*bf60*/  FFMA.FTZ R12, R14, R17, R12 ;  /* 0x000000110e0c7223 */ /* 0x000fe2000001000c */
[----:B------:R-:W-:Y:S01]  /*bf70*/  FMUL.FTZ R14, R8, R14 ;  /* 0x0000000e080e7220 */ /* 0x000fe20000410000 */
[----:B------:R-:W-:Y:S01]  /*bf80*/  FFMA.FTZ R13, R10, R13, RZ ;  /* 0x0000000d0a0d7223 */ /* 0x000fe200000100ff */
[----:B------:R-:W-:Y:S01]  /*bf90*/  FADD.FTZ R10, RZ, R10 ;  /* 0x0000000aff0a7221 */ /* 0x000fe20000010000 */
[----:B------:R-:W-:Y:S02]  /*bfa0*/  HADD2.F32 R121, -RZ, R121.H1_H1 ;  /* 0x30000079ff797230 */ /* 0x000fe40000004100 */
[----:B------:R-:W-:Y:S01]  /*bfb0*/  FFMA.FTZ R15, R17, R14, R15 ;  /* 0x0000000e110f7223 */ /* 0x000fe2000001000f */
[----:B------:R-:W-:-:S02]  /*bfc0*/  HADD2.F32 R17, -RZ, R52.H0_H0 ;  /* 0x20000034ff117230 */ /* 0x000fc40000004100 */
[----:B------:R-:W-:Y:S01]  /*bfd0*/  FADD.FTZ R16, R16, R14 ;  /* 0x0000000e10107221 */ /* 0x000fe20000010000 */
[----:B------:R-:W-:Y:S02]  /*bfe0*/  HADD2.F32 R14, -RZ, R119.H1_H1 ;  /* 0x30000077ff0e7230 */ /* 0x000fe40000004100 */
[----:B------:R-:W-:Y:S01]  /*bff0*/  FADD.FTZ R10, R18, R10 ;  /* 0x0000000a120a7221 */ /* 0x000fe20000010000 */
[----:B------:R-:W-:Y:S01]  /*c000*/  FADD.FTZ R121, R121, -UR28 ;  /* 0x8000001c79797e21 */ /* 0x000fe20008010000 */
[----:B------:R-:W-:Y:S01]  /*c010*/  FADD.FTZ R17, R17, -UR28 ;  /* 0x8000001c11117e21 */ /* 0x000fe20008010000 */
[----:B------:R-:W4:Y:S01]  /*c020*/  LDL.S16 R26, [R1+0x228] ;  /* 0x00022800011a7983 */ /* 0x000f220000100600 */
[----:B------:R-:W-:Y:S01]  /*c030*/  FADD.FTZ R14, R14, -UR28 ;  /* 0x8000001c0e0e7e21 */ /* 0x000fe20008010000 */
[----:B------:R-:W-:Y:S01]  /*c040*/  FMUL.FTZ R121, R121, UR16 ;  /* 0x0000001079797c20 */ /* 0x000fe20008410000 */
[----:B------:R-:W-:Y:S01]  /*c050*/  FMUL.FTZ R17, R17, UR16 ;  /* 0x0000001011117c20 */ /* 0x000fe20008410000 */
[----:B------:R-:W4:Y:S01]  /*c060*/  LDL.LU.S16 R27, [R1+0x242] ;  /* 0x00024200011b7983 */ /* 0x000f220000300600 */
[----:B------:R-:W-:Y:S01]  /*c070*/  FMUL.FTZ R14, R14, UR16 ;  /* 0x000000100e0e7c20 */ /* 0x000fe20008410000 */
[----:B------:R-:W-:-:S02]  /*c080*/  HADD2.F32 R19, -RZ, R122.H0_H0 ;  /* 0x2000007aff137230 */ /* 0x000fc40000004100 */
[----:B------:R-:W-:Y:S01]  /*c090*/  FFMA.FTZ R13, R18, R17, R13 ;  /* 0x00000011120d7223 */ /* 0x000fe2000001000d */
[----:B------:R-:W-:Y:S01]  /*c0a0*/  FMUL.FTZ R18, R9, R18 ;  /* 0x0000001209127220 */ /* 0x000fe20000410000 */
[----:B------:R-:W-:Y:S01]  /*c0b0*/  HADD2.F32 R122, -RZ, R122.H1_H1 ;  /* 0x3000007aff7a7230 */ /* 0x000fe20000004100 */
[----:B------:R-:W4:Y:S01]  /*c0c0*/  LDL.LU.S16 R38, [R1+0x22a] ;  /* 0x00022a0001267983 */ /* 0x000f220000300600 */
[----:B------:R-:W-:Y:S01]  /*c0d0*/  FADD.FTZ R19, R19, -UR28 ;  /* 0x8000001c13137e21 */ /* 0x000fe20008010000 */
[----:B------:R-:W-:Y:S01]  /*c0e0*/  FFMA.FTZ R15, R17, R18, R15 ;  /* 0x00000012110f7223 */ /* 0x000fe2000001000f */
[----:B------:R-:W-:Y:S02]  /*c0f0*/  HADD2.F32 R17, -RZ, R47.H0_H0 ;  /* 0x2000002fff117230 */ /* 0x000fe40000004100 */
[----:B------:R-:W-:Y:S01]  /*c100*/  FADD.FTZ R16, R18, R16 ;  /* 0x0000001012107221 */ /* 0x000fe20000010000 */
[----:B------:R-:W-:Y:S02]  /*c110*/  HADD2.F32 R18, -RZ, R46.H0_H0 ;  /* 0x2000002eff127230 */ /* 0x000fe40000004100 */
[----:B------:R-:W-:Y:S01]  /*c120*/  FMUL.FTZ R19, R19, UR16 ;  /* 0x0000001013137c20 */ /* 0x000fe20008410000 */
[----:B------:R-:W-:-:S02]  /*c130*/  HADD2.F32 R20, -RZ, R76.H0_H0 ;  /* 0x2000004cff147230 */ /* 0x000fc40000004100 */
[----:B------:R-:W-:Y:S01]  /*c140*/  FADD.FTZ R11, R11, R17 ;  /* 0x000000110b0b7221 */ /* 0x000fe20000010000 */
[----:B------:R-:W-:Y:S01]  /*c150*/  FFMA.FTZ R12, R17, R14, R12 ;  /* 0x0000000e110c7223 */ /* 0x000fe2000001000c */
[----:B------:R-:W-:Y:S01]  /*c160*/  FMUL.FTZ R17, R8, R17 ;  /* 0x0000001108117220 */ /* 0x000fe20000410000 */
[----:B------:R-:W-:Y:S01]  /*c170*/  FADD.FTZ R10, R10, R18 ;  /* 0x000000120a0a7221 */ /* 0x000fe20000010000 */
[----:B------:R-:W4:Y:S02]  /*c180*/  LDL.LU.S16 R39, [R1+0x266] ;  /* 0x0002660001277983 */ /* 0x000f240000300600 */
[----:B------:R-:W-:Y:S01]  /*c190*/  FFMA.FTZ R15, R14, R17, R15 ;  /* 0x000000110e0f7223 */ /* 0x000fe2000001000f */
[----:B------:R-:W-:Y:S02]  /*c1a0*/  HADD2.F32 R14, -RZ, R118.H1_H1 ;  /* 0x30000076ff0e7230 */ /* 0x000fe40000004100 */
[----:B------:R-:W-:Y:S01]  /*c1b0*/  FADD.FTZ R16, R16, R17 ;  /* 0x0000001110107221 */ /* 0x000fe20000010000 */
[----:B------:R-:W-:Y:S01]  /*c1c0*/  HADD2.F32 R17, -RZ, R41.H0_H0 ;  /* 0x20000029ff117230 */ /* 0x000fe20000004100 */
[----:B------:R-:W4:Y:S01]  /*c1d0*/  LDL.LU.S16 R24, [R1+0x30e] ;  /* 0x00030e0001187983 */ /* 0x000f220000300600 */
[----:B------:R-:W-:-:S03]  /*c1e0*/  FADD.FTZ R14, R14, -UR28 ;  /* 0x8000001c0e0e7e21 */ /* 0x000fc60008010000 */
[----:B------:R-:W-:Y:S01]  /*c1f0*/  FADD.FTZ R11, R11, R17 ;  /* 0x000000110b0b7221 */ /* 0x000fe20000010000 */
[----:B------:R-:W4:Y:S01]  /*c200*/  LDL.LU.S16 R23, [R1+0x312] ;  /* 0x0003120001177983 */ /* 0x000f220000300600 */
[----:B------:R-:W-:-:S04]  /*c210*/  FMUL.FTZ R14, R14, UR16 ;  /* 0x000000100e0e7c20 */ /* 0x000fc80008410000 */
[----:B------:R-:W-:Y:S01]  /*c220*/  FFMA.FTZ R13, R18, R14, R13 ;  /* 0x0000000e120d7223 */ /* 0x000fe2000001000d */
[----:B------:R-:W-:-:S04]  /*c230*/  FMUL.FTZ R18, R9, R18 ;  /* 0x0000001209127220 */ /* 0x000fc80000410000 */
[----:B------:R-:W-:Y:S01]  /*c240*/  FFMA.FTZ R15, R14, R18, R15 ;  /* 0x000000120e0f7223 */ /* 0x000fe2000001000f */
[----:B------:R-:W-:Y:S02]  /*c250*/  HADD2.F32 R14, -RZ, R119.H0_H0 ;  /* 0x20000077ff0e7230 */ /* 0x000fe40000004100 */
[----:B------:R-:W-:Y:S01]  /*c260*/  FADD.FTZ R16, R18, R16 ;  /* 0x0000001012107221 */ /* 0x000fe20000010000 */
[----:B------:R-:W-:Y:S02]  /*c270*/  HADD2.F32 R18, -RZ, R40.H0_H0 ;  /* 0x20000028ff127230 */ /* 0x000fe40000004100 */
[----:B------:R-:W-:-:S03]  /*c280*/  FADD.FTZ R14, R14, -UR28 ;  /* 0x8000001c0e0e7e21 */ /* 0x000fc60008010000 */
[----:B------:R-:W-:Y:S01]  /*c290*/  FADD.FTZ R10, R10, R18 ;  /* 0x000000120a0a7221 */ /* 0x000fe20000010000 */
[----:B------:R-:W-:-:S04]  /*c2a0*/  FMUL.FTZ R14, R14, UR16 ;  /* 0x000000100e0e7c20 */ /* 0x000fc80008410000 */
[----:B------:R-:W-:Y:S01]  /*c2b0*/  FFMA.FTZ R12, R17, R14, R12 ;  /* 0x0000000e110c7223 */ /* 0x000fe2000001000c */
[----:B------:R-:W-:-:S04]  /*c2c0*/  FMUL.FTZ R17, R8, R17 ;  /* 0x0000001108117220 */ /* 0x000fc80000410000 */
[----:B------:R-:W-:Y:S01]  /*c2d0*/  FFMA.FTZ R15, R14, R17, R15 ;  /* 0x000000110e0f7223 */ /* 0x000fe2000001000f */
[----:B------:R-:W-:Y:S02]  /*c2e0*/  HADD2.F32 R14, -RZ, R117.H1_H1 ;  /* 0x30000075ff0e7230 */ /* 0x000fe40000004100 */
        /* <DEDUP_REMOVED lines=19> */
[--C-:B------:R-:W-:Y:S02]  /*c420*/  HADD2.F32 R17, -RZ, R113.reuse.H1_H1 ;  /* 0x30000071ff117230 */ /* 0x100fe40000004100 */
[----:B------:R-:W-:Y:S02]  /*c430*/  HADD2.F32 R113, -RZ, R113.H0_H0 ;  /* 0x20000071ff717230 */ /* 0x000fe40000004100 */
[----:B------:R-:W-:Y:S01]  /*c440*/  FADD.FTZ R14, R14, -UR28 ;  /* 0x8000001c0e0e7e21 */ /* 0x000fe20008010000 */
[----:B------:R-:W-:-:S03]  /*c450*/  FADD.FTZ R11, R11, R17 ;  /* 0x000000110b0b7221 */ /* 0x000fc60000010000 */
[----:B------:R-:W-:Y:S01]  /*c460*/  FMUL.FTZ R14, R14, UR16 ;  /* 0x000000100e0e7c20 */ /* 0x000fe20008410000 */
[----:B------:R-:W-:-:S03]  /*c470*/  FADD.FTZ R113, R113, -UR28 ;  /* 0x8000001c71717e21 */ /* 0x000fc60008010000 */
[----:B------:R-:W-:Y:S01]  /*c480*/  FFMA.FTZ R13, R18, R14, R13 ;  /* 0x0000000e120d7223 */ /* 0x000fe2000001000d */
[----:B------:R-:W-:Y:S01]  /*c490*/  FMUL.FTZ R18, R9, R18 ;  /* 0x0000001209127220 */ /* 0x000fe20000410000 */
[----:B------:R-:W-:-:S03]  /*c4a0*/  FMUL.FTZ R113, R113, UR16 ;  /* 0x0000001071717c20 */ /* 0x000fc60008410000 */
[----:B------:R-:W-:Y:S01]  /*c4b0*/  FFMA.FTZ R15, R14, R18, R15 ;  /* 0x000000120e0f7223 */ /* 0x000fe2000001000f */
[----:B------:R-:W-:Y:S02]  /*c4c0*/  HADD2.F32 R14, -RZ, R117.H0_H0 ;  /* 0x20000075ff0e7230 */ /* 0x000fe40000004100 */
[----:B------:R-:W-:Y:S01]  /*c4d0*/  FADD.FTZ R16, R18, R16 ;  /* 0x0000001012107221 */ /* 0x000fe20000010000 */
[--C-:B------:R-:W-:Y:S02]  /*c4e0*/  HADD2.F32 R18, -RZ, R112.reuse.H1_H1 ;  /* 0x30000070ff127230 */ /* 0x100fe40000004100 */
[----:B------:R-:W-:Y:S02]  /*c4f0*/  HADD2.F32 R112, -RZ, R112.H0_H0 ;  /* 0x20000070ff707230 */ /* 0x000fe40000004100 */
[----:B------:R-:W-:Y:S01]  /*c500*/  FADD.FTZ R14, R14, -UR28 ;  /* 0x8000001c0e0e7e21 */ /* 0x000fe20008010000 */
[----:B------:R-:W-:-:S03]  /*c510*/  FADD.FTZ R10, R10, R18 ;  /* 0x000000120a0a7221 */ /* 0x000fc60000010000 */
[----:B------:R-:W-:Y:S01]  /*c520*/  FMUL.FTZ R14, R14, UR16 ;  /* 0x000000100e0e7c20 */ /* 0x000fe20008410000 */
[----:B------:R-:W-:-:S03]  /*c530*/  FADD.FTZ R11, R11, R112 ;  /* 0x000000700b0b7221 */ /* 0x000fc60000010000 */
[----:B------:R-:W-:Y:S01]  /*c540*/  FFMA.FTZ R12, R17, R14, R12 ;  /* 0x0000000e110c7223 */ /* 0x000fe2000001000c */
[----:B------:R-:W-:-:S04]  /*c550*/  FMUL.FTZ R17, R8, R17 ;  /* 0x0000001108117220 */ /* 0x000fc80000410000 */
[----:B------:R-:W-:Y:S01]  /*c560*/  FFMA.FTZ R15, R14, R17, R15 ;  /* 0x000000110e0f7223 */ /* 0x000fe2000001000f */
[--C-:B------:R-:W-:Y:S02]  /*c570*/  HADD2.F32 R14, -RZ, R114.reuse.H0_H0 ;  /* 0x20000072ff0e7230 */ /* 0x100fe40000004100 */
[----:B------:R-:W-:Y:S01]  /*c580*/  FADD.FTZ R16, R16, R17 ;  /* 0x0000001110107221 */ /* 0x000fe20000010000 */
[--C-:B------:R-:W-:Y:S02]  /*c590*/  HADD2.F32 R17, -RZ, R111.reuse.H0_H0 ;  /* 0x2000006fff117230 */ /* 0x100fe40000004100 */
[----:B------:R-:W-:Y:S02]  /*c5a0*/  HADD2.F32 R114, -RZ, R114.H1_H1 ;  /* 0x30000072ff727230 */ /* 0x000fe40000004100 */
[----:B------:R-:W-:Y:S01]  /*c5b0*/  FADD.FTZ R14, R14, -UR28 ;  /* 0x8000001c0e0e7e21 */ /* 0x000fe20008010000 */
[----:B------:R-:W-:Y:S02]  /*c5c0*/  HADD2.F32 R111, -RZ, R111.H1_H1 ;  /* 0x3000006fff6f7230 */ /* 0x000fe40000004100 */
[----:B------:R-:W-:Y:S01]  /*c5d0*/  FADD.FTZ R10, R10, R17 ;  /* 0x000000110a0a7221 */ /* 0x000fe20000010000 */
[----:B------:R-:W-:Y:S01]  /*c5e0*/  FMUL.FTZ R14, R14, UR16 ;  /* 0x000000100e0e7c20 */ /* 0x000fe20008410000 */
[----:B------:R-:W-:Y:S01]  /*c5f0*/  FADD.FTZ R114, R114, -UR28 ;  /* 0x8000001c72727e21 */ /* 0x000fe20008010000 */
[----:B------:R-:W-:-:S02]  /*c600*/  FADD.FTZ R111, R111, -UR28 ;  /* 0x8000001c6f6f7e21 */ /* 0x000fc40008010000 */
[----:B------:R-:W-:Y:S01]  /*c610*/  FFMA.FTZ R13, R18, R14, R13 ;  /* 0x0000000e120d7223 */ /* 0x000fe2000001000d */
[----:B------:R-:W-:Y:S01]  /*c620*/  FMUL.FTZ R18, R9, R18 ;  /* 0x0000001209127220 */ /* 0x000fe20000410000 */
[----:B------:R-:W-:Y:S01]  /*c630*/  FMUL.FTZ R114, R114, UR16 ;  /* 0x0000001072727c20 */ /* 0x000fe20008410000 */
[----:B------:R-:W-:Y:S02]  /*c640*/  FMUL.FTZ R111, R111, UR16 ;  /* 0x000000106f6f7c20 */ /* 0x000fe40008410000 */
[----:B------:R-:W-:Y:S01]  /*c650*/  FFMA.FTZ R15, R14, R18, R15 ;  /* 0x000000120e0f7223 */ /* 0x000fe2000001000f */
[----:B------:R-:W-:Y:S02]  /*c660*/  HADD2.F32 R14, -RZ, R115.H1_H1 ;  /* 0x30000073ff0e7230 */ /* 0x000fe40000004100 */
[----:B------:R-:W-:Y:S01]  /*c670*/  FADD.FTZ R16, R18, R16 ;  /* 0x0000001012107221 */ /* 0x000fe20000010000 */
[--C-:B------:R-:W-:Y:S02]  /*c680*/  HADD2.F32 R18, -RZ, R109.reuse.H0_H0 ;  /* 0x2000006dff127230 */ /* 0x100fe40000004100 */
[----:B------:R-:W-:-:S02]  /*c690*/  HADD2.F32 R109, -RZ, R109.H1_H1 ;  /* 0x3000006dff6d7230 */ /* 0x000fc40000004100 */
[----:B------:R-:W-:-:S04]  /*c6a0*/  FADD.FTZ R14, R14, -UR28 ;  /* 0x8000001c0e0e7e21 */ /* 0x000fc80008010000 */
[----:B------:R-:W-:Y:S01]  /*c6b0*/  FMUL.FTZ R14, R14, UR16 ;  /* 0x000000100e0e7c20 */ /* 0x000fe20008410000 */
[----:B------:R-:W-:-:S03]  /*c6c0*/  FADD.FTZ R109, R109, -UR28 ;  /* 0x8000001c6d6d7e21 */ /* 0x000fc60008010000 */
[----:B------:R-:W-:Y:S01]  /*c6d0*/  FFMA.FTZ R12, R112, R14, R12 ;  /* 0x0000000e700c7223 */ /* 0x000fe2000001000c */
[----:B------:R-:W-:Y:S01]  /*c6e0*/  FMUL.FTZ R112, R8, R112 ;  /* 0x0000007008707220 */ /* 0x000fe20000410000 */
[----:B------:R-:W-:-:S03]  /*c6f0*/  FMUL.FTZ R109, R109, UR16 ;  /* 0x000000106d6d7c20 */ /* 0x000fc60008410000 */
[----:B------:R-:W-:Y:S01]  /*c700*/  FFMA.FTZ R15, R14, R112, R15 ;  /* 0x000000700e0f7223 */ /* 0x000fe2000001000f */
[--C-:B------:R-:W-:Y:S02]  /*c710*/  HADD2.F32 R14, -RZ, R42.reuse.H0_H0 ;  /* 0x2000002aff0e7230 */ /* 0x100fe40000004100 */
[----:B------:R-:W-:Y:S01]  /*c720*/  FADD.FTZ R16, R16, R112 ;  /* 0x0000007010107221 */ /* 0x000fe20000010000 */
[----:B------:R-:W-:Y:S02]  /*c730*/  HADD2.F32 R42, -RZ, R42.H1_H1 ;  /* 0x3000002aff2a7230 */ /* 0x000fe40000004100 */
[----:B------:R-:W-:-:S04]  /*c740*/  FADD.FTZ R14, R14, -UR28 ;  /* 0x8000001c0e0e7e21 */ /* 0x000fc80008010000 */
[----:B------:R-:W-:-:S04]  /*c750*/  FMUL.FTZ R14, R14, UR16 ;  /* 0x000000100e0e7c20 */ /* 0x000fc80008410000 */
[----:B------:R-:W-:Y:S01]  /*c760*/  FFMA.FTZ R13, R17, R14, R13 ;  /* 0x0000000e110d7223 */ /* 0x000fe2000001000d */
[----:B------:R-:W-:-:S04]  /*c770*/  FMUL.FTZ R17, R9, R17 ;  /* 0x0000001109117220 */ /* 0x000fc80000410000 */
[----:B------:R-:W-:Y:S01]  /*c780*/  FFMA.FTZ R15, R14, R17, R15 ;  /* 0x000000110e0f7223 */ /* 0x000fe2000001000f */
[----:B------:R-:W-:Y:S02]  /*c790*/  HADD2.F32 R14, -RZ, R108.H1_H1 ;  /* 0x3000006cff0e7230 */ /* 0x000fe40000004100 */
[----:B------:R-:W-:Y:S01]  /*c7a0*/  FADD.FTZ R16, R17, R16 ;  /* 0x0000001011107221 */ /* 0x000fe20000010000 */
[----:B------:R-:W-:Y:S02]  /*c7b0*/  HADD2.F32 R17, -RZ, R110.H0_H0 ;  /* 0x2000006eff117230 */ /* 0x000fe40000004100 */
[----:B------:R-:W-:Y:S02]  /*c7c0*/  HADD2.F32 R108, -RZ, R108.H0_H0 ;  /* 0x2000006cff6c7230 */ /* 0x000fe40000004100 */
[----:B------:R-:W-:Y:S01]  /*c7d0*/  FADD.FTZ R11, R11, R14 ;  /* 0x0000000e0b0b7221 */ /* 0x000fe20000010000 */
[----:B------:R-:W-:Y:S01]  /*c7e0*/  FFMA.FTZ R12, R14, R114, R12 ;  /* 0x000000720e0c7223 */ /* 0x000fe2000001000c */
[----:B------:R-:W-:Y:S01]  /*c7f0*/  FMUL.FTZ R14, R8, R14 ;  /* 0x0000000e080e7220 */ /* 0x000fe20000410000 */
[----:B------:R-:W-:Y:S01]  /*c800*/  FADD.FTZ R10, R10, R17 ;  /* 0x000000110a0a7221 */ /* 0x000fe20000010000 */
[----:B------:R-:W-:Y:S01]  /*c810*/  FFMA.FTZ R13, R17, R113, R13 ;  /* 0x00000071110d7223 */ /* 0x000fe2000001000d */
[----:B------:R-:W-:Y:S01]  /*c820*/  FMUL.FTZ R17, R9, R17 ;  /* 0x0000001109117220 */ /* 0x000fe20000410000 */
[----:B------:R-:W-:Y:S01]  /*c830*/  FFMA.FTZ R15, R114, R14, R15 ;  /* 0x0000000e720f7223 */ /* 0x000fe2000001000f */
[----:B------:R-:W-:Y:S01]  /*c840*/  FADD.FTZ R16, R16, R14 ;  /* 0x0000000e10107221 */ /* 0x000fe20000010000 */
[----:B------:R-:W-:-:S02]  /*c850*/  HADD2.F32 R14, -RZ, R107.H0_H0 ;  /* 0x2000006bff0e7230 */ /* 0x000fc40000004100 */
[----:B------:R-:W-:Y:S01]  /*c860*/  FADD.FTZ R10, R10, R18 ;  /* 0x000000120a0a7221 */ /* 0x000fe20000010000 */
[----:B------:R-:W-:Y:S01]  /*c870*/  FFMA.FTZ R15, R113, R17, R15 ;  /* 0x00000011710f7223 */ /* 0x000fe2000001000f */
[----:B------:R-:W-:Y:S01]  /*c880*/  FADD.FTZ R16, R17, R16 ;  /* 0x0000001011107221 */ /* 0x000fe20000010000 */
[----:B------:R-:W-:Y:S01]  /*c890*/  FMUL.FTZ R17, R8, R108 ;  /* 0x0000006c08117220 */ /* 0x000fe20000410000 */
[----:B------:R-:W-:Y:S01]  /*c8a0*/  FADD.FTZ R14, R14, -UR28 ;  /* 0x8000001c0e0e7e21 */ /* 0x000fe20008010000 */
[----:B------:R-:W-:Y:S02]  /*c8b0*/  HADD2.F32 R110, -RZ, R110.H1_H1 ;  /* 0x3000006eff6e7230 */ /* 0x000fe40000004100 */
[----:B------:R-:W-:Y:S01]  /*c8c0*/  FADD.FTZ R11, R11, R108 ;  /* 0x0000006c0b0b7221 */ /* 0x000fe20000010000 */
[----:B------:R-:W-:Y:S01]  /*c8d0*/  FADD.FTZ R16, R16, R17 ;  /* 0x0000001110107221 */ /* 0x000fe20000010000 */
[----:B------:R-:W-:Y:S01]  /*c8e0*/  FMUL.FTZ R14, R14, UR16 ;  /* 0x000000100e0e7c20 */ /* 0x000fe20008410000 */
[----:B------:R-:W-:Y:S01]  /*c8f0*/  FFMA.FTZ R15, R111, R17, R15 ;  /* 0x000000116f0f7223 */ /* 0x000fe2000001000f */
[----:B------:R-:W-:Y:S01]  /*c900*/  FMUL.FTZ R17, R9, R18 ;  /* 0x0000001209117220 */ /* 0x000fe20000410000 */
[----:B------:R-:W-:Y:S01]  /*c910*/  FADD.FTZ R110, R110, -UR28 ;  /* 0x8000001c6e6e7e21 */ /* 0x000fe20008010000 */
[----:B------:R-:W-:Y:S01]  /*c920*/  FFMA.FTZ R13, R18, R14, R13 ;  /* 0x0000000e120d7223 */ /* 0x000fe2000001000d */
[----:B------:R-:W-:-:S02]  /*c930*/  HADD2.F32 R18, -RZ, R105.H1_H1 ;  /* 0x30000069ff127230 */ /* 0x000fc40000004100 */
[----:B------:R-:W-:Y:S01]  /*c940*/  FFMA.FTZ R12, R108, R111, R12 ;  /* 0x0000006f6c0c7223 */ /* 0x000fe2000001000c */
[----:B------:R-:W-:Y:S02]  /*c950*/  HADD2.F32 R105, -RZ, R105.H0_H0 ;  /* 0x20000069ff697230 */ /* 0x000fe40000004100 */
[----:B------:R-:W-:Y:S01]  /*c960*/  FMUL.FTZ R110, R110, UR16 ;  /* 0x000000106e6e7c20 */ /* 0x000fe20008410000 */
[----:B------:R-:W-:Y:S01]  /*c970*/  FFMA.FTZ R15, R14, R17, R15 ;  /* 0x000000110e0f7223 */ /* 0x000fe2000001000f */
[----:B------:R-:W-:Y:S01]  /*c980*/  FADD.FTZ R18, R18, -UR28 ;  /* 0x8000001c12127e21 */ /* 0x000fe20008010000 */
[----:B------:R-:W-:Y:S02]  /*c990*/  HADD2.F32 R14, -RZ, R104.H0_H0 ;  /* 0x20000068ff0e7230 */ /* 0x000fe40000004100 */
[----:B------:R-:W-:Y:S01]  /*c9a0*/  FADD.FTZ R11, R11, R105 ;  /* 0x000000690b0b7221 */ /* 0x000fe20000010000 */
[----:B------:R-:W-:Y:S01]  /*c9b0*/  FFMA.FTZ R12, R105, R110, R12 ;  /* 0x0000006e690c7223 */ /* 0x000fe2000001000c */
[----:B------:R-:W-:Y:S01]  /*c9c0*/  FMUL.FTZ R18, R18, UR16 ;  /* 0x0000001012127c20 */ /* 0x000fe20008410000 */
[----:B------:R-:W-:Y:S01]  /*c9d0*/  FADD.FTZ R16, R17, R16 ;  /* 0x0000001011107221 */ /* 0x000fe20000010000 */
[----:B------:R-:W-:Y:S01]  /*c9e0*/  FMUL.FTZ R105, R8, R105 ;  /* 0x0000006908697220 */ /* 0x000fe20000410000 */
[----:B------:R-:W-:Y:S01]  /*c9f0*/  FADD.FTZ R10, R10, R14 ;  /* 0x0000000e0a0a7221 */ /* 0x000fe20000010000 */
[----:B------:R-:W-:Y:S01]  /*ca00*/  FFMA.FTZ R13, R14, R18, R13 ;  /* 0x000000120e0d7223 */ /* 0x000fe2000001000d */
[----:B------:R-:W-:Y:S01]  /*ca10*/  FMUL.FTZ R14, R9, R14 ;  /* 0x0000000e090e7220 */ /* 0x000fe20000410000 */
[----:B------:R-:W-:Y:S01]  /*ca20*/  FADD.FTZ R16, R16, R105 ;  /* 0x0000006910107221 */ /* 0x000fe20000010000 */
[----:B------:R-:W-:Y:S01]  /*ca30*/  FFMA.FTZ R15, R110, R105, R15 ;  /* 0x000000696e0f7223 */ /* 0x000fe2000001000f */
[----:B------:R-:W-:-:S02]  /*ca40*/  HADD2.F32 R17, -RZ, R106.H0_H0 ;  /* 0x2000006aff117230 */ /* 0x000fc40000004100 */
[----:B------:R-:W-:Y:S02]  /*ca50*/  HADD2.F32 R107, -RZ, R107.H1_H1 ;  /* 0x3000006bff6b7230 */ /* 0x000fe40000004100 */
[----:B------:R-:W-:Y:S01]  /*ca60*/  FADD.FTZ R16, R14, R16 ;  /* 0x000000100e107221 */ /* 0x000fe20000010000 */
[----:B------:R-:W-:Y:S01]  /*ca70*/  FFMA.FTZ R15, R18, R14, R15 ;  /* 0x0000000e120f7223 */ /* 0x000fe2000001000f */
[----:B------:R-:W-:Y:S01]  /*ca80*/  FMUL.FTZ R14, R8, R17 ;  /* 0x00000011080e7220 */ /* 0x000fe20000410000 */
[----:B------:R-:W-:Y:S01]  /*ca90*/  FADD.FTZ R11, R11, R17 ;  /* 0x000000110b0b7221 */ /* 0x000fe20000010000 */
[----:B------:R-:W-:Y:S01]  /*caa0*/  FFMA.FTZ R12, R17, R109, R12 ;  /* 0x0000006d110c7223 */ /* 0x000fe2000001000c */
[--C-:B------:R-:W-:Y:S02]  /*cab0*/  HADD2.F32 R17, -RZ, R102.reuse.H1_H1 ;  /* 0x30000066ff117230 */ /* 0x100fe40000004100 */
[----:B------:R-:W-:Y:S01]  /*cac0*/  FADD.FTZ R107, R107, -UR28 ;  /* 0x8000001c6b6b7e21 */ /* 0x000fe20008010000 */
[----:B------:R-:W-:-:S02]  /*cad0*/  HADD2.F32 R102, -RZ, R102.H0_H0 ;  /* 0x20000066ff667230 */ /* 0x000fc40000004100 */
[----:B------:R-:W-:Y:S01]  /*cae0*/  FADD.FTZ R16, R16, R14 ;  /* 0x0000000e10107221 */ /* 0x000fe20000010000 */
[----:B------:R-:W-:Y:S01]  /*caf0*/  FFMA.FTZ R15, R109, R14, R15 ;  /* 0x0000000e6d0f7223 */ /* 0x000fe2000001000f */
[----:B------:R-:W-:Y:S01]  /*cb00*/  FADD.FTZ R17, R17, -UR28 ;  /* 0x8000001c11117e21 */ /* 0x000fe20008010000 */
[----:B------:R-:W-:Y:S01]  /*cb10*/  FMUL.FTZ R107, R107, UR16 ;  /* 0x000000106b6b7c20 */ /* 0x000fe20008410000 */
[----:B------:R-:W-:Y:S02]  /*cb20*/  HADD2.F32 R14, -RZ, R101.H0_H0 ;  /* 0x20000065ff0e7230 */ /* 0x000fe40000004100 */
[----:B------:R-:W-:Y:S01]  /*cb30*/  FADD.FTZ R10, R10, R102 ;  /* 0x000000660a0a7221 */ /* 0x000fe20000010000 */
[----:B------:R-:W-:Y:S01]  /*cb40*/  FMUL.FTZ R17, R17, UR16 ;  /* 0x0000001011117c20 */ /* 0x000fe20008410000 */
[----:B------:R-:W-:Y:S01]  /*cb50*/  FFMA.FTZ R13, R102, R107, R13 ;  /* 0x0000006b660d7223 */ /* 0x000fe2000001000d */
[----:B------:R-:W-:Y:S01]  /*cb60*/  FMUL.FTZ R102, R9, R102 ;  /* 0x0000006609667220 */ /* 0x000fe20000410000 */
[----:B------:R-:W-:-:S02]  /*cb70*/  HADD2.F32 R106, -RZ, R106.H1_H1 ;  /* 0x3000006aff6a7230 */ /* 0x000fc40000004100 */
[----:B------:R-:W-:Y:S01]  /*cb80*/  FADD.FTZ R11, R11, R14 ;  /* 0x0000000e0b0b7221 */ /* 0x000fe20000010000 */
[----:B------:R-:W-:Y:S01]  /*cb90*/  FFMA.FTZ R12, R14, R17, R12 ;  /* 0x000000110e0c7223 */ /* 0x000fe2000001000c */
[----:B------:R-:W-:Y:S01]  /*cba0*/  FMUL.FTZ R14, R8, R14 ;  /* 0x0000000e080e7220 */ /* 0x000fe20000410000 */
[----:B------:R-:W-:Y:S01]  /*cbb0*/  FFMA.FTZ R15, R107, R102, R15 ;  /* 0x000000666b0f7223 */ /* 0x000fe2000001000f */
[----:B------:R-:W-:Y:S02]  /*cbc0*/  HADD2.F32 R104, -RZ, R104.H1_H1 ;  /* 0x30000068ff687230 */ /* 0x000fe40000004100 */
[----:B------:R-:W-:Y:S01]  /*cbd0*/  FADD.FTZ R16, R102, R16 ;  /* 0x0000001066107221 */ /* 0x000fe20000010000 */
[----:B------:R-:W-:Y:S02]  /*cbe0*/  HADD2.F32 R18, -RZ, R103.H0_H0 ;  /* 0x20000067ff127230 */ /* 0x000fe40000004100 */
[----:B------:R-:W-:Y:S01]  /*cbf0*/  FADD.FTZ R106, R106, -UR28 ;  /* 0x8000001c6a6a7e21 */ /* 0x000fe20008010000 */
[----:B------:R-:W-:Y:S01]  /*cc00*/  FFMA.FTZ R15, R17, R14, R15 ;  /* 0x0000000e110f7223 */ /* 0x000fe2000001000f */
[----:B------:R-:W-:-:S02]  /*cc10*/  HADD2.F32 R17, -RZ, R99.H1_H1 ;  /* 0x30000063ff117230 */ /* 0x000fc40000004100 */
[----:B------:R-:W-:Y:S01]  /*cc20*/  FADD.FTZ R104, R104, -UR28 ;  /* 0x8000001c68687e21 */ /* 0x000fe20008010000 */
[----:B------:R-:W-:Y:S01]  /*cc30*/  FADD.FTZ R16, R16, R14 ;  /* 0x0000000e10107221 */ /* 0x000fe20000010000 */
[----:B------:R-:W-:Y:S01]  /*cc40*/  FMUL.FTZ R106, R106, UR16 ;  /* 0x000000106a6a7c20 */ /* 0x000fe20008410000 */
[----:B------:R-:W-:Y:S01]  /*cc50*/  FMUL.FTZ R14, R9, R18 ;  /* 0x00000012090e7220 */ /* 0x000fe20000410000 */
[----:B------:R-:W-:Y:S02]  /*cc60*/  HADD2.F32 R99, -RZ, R99.H0_H0 ;  /* 0x20000063ff637230 */ /* 0x000fe40000004100 */
[----:B------:R-:W-:Y:S01]  /*cc70*/  FADD.FTZ R17, R17, -UR28 ;  /* 0x8000001c11117e21 */ /* 0x000fe20008010000 */
[----:B------:R-:W-:Y:S01]  /*cc80*/  FMUL.FTZ R104, R104, UR16 ;  /* 0x0000001068687c20 */ /* 0x000fe20008410000 */
[----:B------:R-:W-:Y:S01]  /*cc90*/  FADD.FTZ R16, R14, R16 ;  /* 0x000000100e107221 */ /* 0x000fe20000010000 */
[----:B------:R-:W-:Y:S01]  /*cca0*/  FFMA.FTZ R15, R106, R14, R15 ;  /* 0x0000000e6a0f7223 */ /* 0x000fe2000001000f */
[----:B------:R-:W-:-:S02]  /*ccb0*/  HADD2.F32 R14, -RZ, R98.H0_H0 ;  /* 0x20000062ff0e7230 */ /* 0x000fc40000004100 */
[----:B------:R-:W-:Y:S01]  /*ccc0*/  FADD.FTZ R10, R10, R18 ;  /* 0x000000120a0a7221 */ /* 0x000fe20000010000 */
[----:B------:R-:W-:Y:S01]  /*ccd0*/  FFMA.FTZ R13, R18, R106, R13 ;  /* 0x0000006a120d7223 */ /* 0x000fe2000001000d */
[----:B------:R-:W-:Y:S01]  /*cce0*/  FMUL.FTZ R17, R17, UR16 ;  /* 0x0000001011117c20 */ /* 0x000fe20008410000 */
[----:B------:R-:W-:Y:S01]  /*ccf0*/  FADD.FTZ R11, R11, R99 ;  /* 0x000000630b0b7221 */ /* 0x000fe20000010000 */
[----:B------:R-:W-:Y:S01]  /*cd00*/  FFMA.FTZ R12, R99, R104, R12 ;  /* 0x00000068630c7223 */ /* 0x000fe2000001000c */
[----:B------:R-:W-:Y:S01]  /*cd10*/  FMUL.FTZ R99, R8, R99 ;  /* 0x0000006308637220 */ /* 0x000fe20000410000 */
[----:B------:R-:W-:Y:S02]  /*cd20*/  HADD2.F32 R103, -RZ, R103.H1_H1 ;  /* 0x30000067ff677230 */ /* 0x000fe40000004100 */
[----:B------:R-:W-:Y:S01]  /*cd30*/  FADD.FTZ R10, R10, R14 ;  /* 0x0000000e0a0a7221 */ /* 0x000fe20000010000 */
[----:B------:R-:W-:Y:S01]  /*cd40*/  FFMA.FTZ R13, R14, R17, R13 ;  /* 0x000000110e0d7223 */ /* 0x000fe2000001000d */
[----:B------:R-:W-:Y:S01]  /*cd50*/  FMUL.FTZ R14, R9, R14 ;  /* 0x0000000e090e7220 */ /* 0x000fe20000410000 */
[----:B------:R-:W-:Y:S01]  /*cd60*/  FFMA.FTZ R15, R104, R99, R15 ;  /* 0x00000063680f7223 */ /* 0x000fe2000001000f */
[----:B------:R-:W-:-:S02]  /*cd70*/  HADD2.F32 R101, -RZ, R101.H1_H1 ;  /* 0x30000065ff657230 */ /* 0x000fc40000004100 */
[----:B------:R-:W-:Y:S01]  /*cd80*/  FADD.FTZ R16, R16, R99 ;  /* 0x0000006310107221 */ /* 0x000fe20000010000 */
[----:B------:R-:W-:Y:S02]  /*cd90*/  HADD2.F32 R18, -RZ, R100.H0_H0 ;  /* 0x20000064ff127230 */ /* 0x000fe40000004100 */
[----:B------:R-:W-:Y:S01]  /*cda0*/  FADD.FTZ R103, R103, -UR28 ;  /* 0x8000001c67677e21 */ /* 0x000fe20008010000 */
[----:B------:R-:W-:Y:S01]  /*cdb0*/  FFMA.FTZ R15, R17, R14, R15 ;  /* 0x0000000e110f7223 */ /* 0x000fe2000001000f */
[--C-:B------:R-:W-:Y:S02]  /*cdc0*/  HADD2.F32 R17, -RZ, R96.reuse.H1_H1 ;  /* 0x30000060ff117230 */ /* 0x100fe40000004100 */
[----:B------:R-:W-:Y:S01]  /*cdd0*/  FADD.FTZ R101, R101, -UR28 ;  /* 0x8000001c65657e21 */ /* 0x000fe20008010000 */
[----:B------:R-:W-:Y:S01]  /*cde0*/  FADD.FTZ R16, R14, R16 ;  /* 0x000000100e107221 */ /* 0x000fe20000010000 */
[----:B------:R-:W-:Y:S01]  /*cdf0*/  FMUL.FTZ R103, R103, UR16 ;  /* 0x0000001067677c20 */ /* 0x000fe20008410000 */
[----:B------:R-:W-:Y:S01]  /*ce00*/  FMUL.FTZ R14, R8, R18 ;  /* 0x00000012080e7220 */ /* 0x000fe20000410000 */
[----:B------:R-:W-:-:S02]  /*ce10*/  HADD2.F32 R96, -RZ, R96.H0_H0 ;  /* 0x20000060ff607230 */ /* 0x000fc40000004100 */
[----:B------:R-:W-:Y:S01]  /*ce20*/  FADD.FTZ R17, R17, -UR28 ;  /* 0x8000001c11117e21 */ /* 0x000fe20008010000 */
[----:B------:R-:W-:Y:S01]  /*ce30*/  FMUL.FTZ R101, R101, UR16 ;  /* 0x0000001065657c20 */ /* 0x000fe20008410000 */
[----:B------:R-:W-:Y:S01]  /*ce40*/  FADD.FTZ R16, R16, R14 ;  /* 0x0000000e10107221 */ /* 0x000fe20000010000 */
[----:B------:R-:W-:Y:S01]  /*ce50*/  FFMA.FTZ R15, R103, R14, R15 ;  /* 0x0000000e670f7223 */ /* 0x000fe2000001000f */
[----:B------:R-:W-:Y:S02]  /*ce60*/  HADD2.F32 R14, -RZ, R95.H0_H0 ;  /* 0x2000005fff0e7230 */ /* 0x000fe40000004100 */
[----:B------:R-:W-:Y:S01]  /*ce70*/  FADD.FTZ R11, R11, R18 ;  /* 0x000000120b0b7221 */ /* 0x000fe20000010000 */
[----:B------:R-:W-:Y:S01]  /*ce80*/  FFMA.FTZ R12, R18, R103, R12 ;  /* 0x00000067120c7223 */ /* 0x000fe2000001000c */
[----:B------:R-:W-:Y:S01]  /*ce90*/  FMUL.FTZ R17, R17, UR16 ;  /* 0x0000001011117c20 */ /* 0x000fe20008410000 */
[----:B------:R-:W-:Y:S01]  /*cea0*/  FADD.FTZ R10, R10, R96 ;  /* 0x000000600a0a7221 */ /* 0x000fe20000010000 */
        /* <DEDUP_REMOVED lines=168> */
[----:B------:R-:W-:-:S02]  /*d930*/  HADD2.F32 R82, -RZ, R82.H1_H1 ;  /* 0x30000052ff527230 */ /* 0x000fc40000004100 */
[----:B------:R-:W-:Y:S01]  /*d940*/  FADD.FTZ R16, R51, R16 ;  /* 0x0000001033107221 */ /* 0x000fe20000010000 */
[----:B------:R-:W-:Y:S02]  /*d950*/  HADD2.F32 R80, -RZ, R80.H1_H1 ;  /* 0x30000050ff507230 */ /* 0x000fe40000004100 */
[----:B------:R-:W-:Y:S01]  /*d960*/  FFMA.FTZ R15, R17, R14, R15 ;  /* 0x0000000e110f7223 */ /* 0x000fe2000001000f */
[----:B------:R-:W-:Y:S02]  /*d970*/  HADD2.F32 R17, -RZ, R43.H1_H1 ;  /* 0x3000002bff117230 */ /* 0x000fe40000004100 */
[----:B------:R-:W-:Y:S01]  /*d980*/  FADD.FTZ R82, R82, -UR28 ;  /* 0x8000001c52527e21 */ /* 0x000fe20008010000 */
[----:B------:R-:W-:Y:S02]  /*d990*/  HADD2.F32 R18, -RZ, R79.H0_H0 ;  /* 0x2000004fff127230 */ /* 0x000fe40000004100 */
[----:B------:R-:W-:Y:S01]  /*d9a0*/  FADD.FTZ R80, R80, -UR28 ;  /* 0x8000001c50507e21 */ /* 0x000fe20008010000 */
[----:B------:R-:W-:-:S02]  /*d9b0*/  HADD2.F32 R43, -RZ, R43.H0_H0 ;  /* 0x2000002bff2b7230 */ /* 0x000fc40000004100 */
[----:B------:R-:W-:Y:S01]  /*d9c0*/  FADD.FTZ R16, R16, R14 ;  /* 0x0000000e10107221 */ /* 0x000fe20000010000 */
[----:B------:R-:W-:Y:S01]  /*d9d0*/  FMUL.FTZ R82, R82, UR16 ;  /* 0x0000001052527c20 */ /* 0x000fe20008410000 */
[----:B------:R-:W-:Y:S01]  /*d9e0*/  FADD.FTZ R17, R17, -UR28 ;  /* 0x8000001c11117e21 */ /* 0x000fe20008010000 */
[----:B------:R-:W-:Y:S01]  /*d9f0*/  FMUL.FTZ R80, R80, UR16 ;  /* 0x0000001050507c20 */ /* 0x000fe20008410000 */
[----:B------:R-:W-:Y:S01]  /*da00*/  FMUL.FTZ R14, R9, R18 ;  /* 0x00000012090e7220 */ /* 0x000fe20000410000 */
[----:B------:R-:W-:Y:S02]  /*da10*/  HADD2.F32 R79, -RZ, R79.H1_H1 ;  /* 0x3000004fff4f7230 */ /* 0x000fe40000004100 */
[----:B------:R-:W-:Y:S01]  /*da20*/  FADD.FTZ R10, R10, R18 ;  /* 0x000000120a0a7221 */ /* 0x000fe20000010000 */
[----:B------:R-:W-:Y:S01]  /*da30*/  FFMA.FTZ R13, R18, R82, R13 ;  /* 0x00000052120d7223 */ /* 0x000fe2000001000d */
[----:B------:R-:W-:Y:S01]  /*da40*/  FMUL.FTZ R17, R17, UR16 ;  /* 0x0000001011117c20 */ /* 0x000fe20008410000 */
[----:B------:R-:W-:Y:S01]  /*da50*/  FADD.FTZ R11, R11, R43 ;  /* 0x0000002b0b0b7221 */ /* 0x000fe20000010000 */
[----:B------:R-:W-:Y:S01]  /*da60*/  FFMA.FTZ R12, R43, R80, R12 ;  /* 0x000000502b0c7223 */ /* 0x000fe2000001000c */
[----:B------:R-:W-:Y:S01]  /*da70*/  FFMA.FTZ R15, R82, R14, R15 ;  /* 0x0000000e520f7223 */ /* 0x000fe2000001000f */
[----:B------:R-:W-:Y:S01]  /*da80*/  FMUL.FTZ R43, R8, R43 ;  /* 0x0000002b082b7220 */ /* 0x000fe20000410000 */
[----:B------:R-:W-:Y:S01]  /*da90*/  FADD.FTZ R79, R79, -UR28 ;  /* 0x8000001c4f4f7e21 */ /* 0x000fe20008010000 */
[----:B------:R-:W-:Y:S01]  /*daa0*/  FADD.FTZ R16, R14, R16 ;  /* 0x000000100e107221 */ /* 0x000fe20000010000 */
[----:B------:R-:W-:Y:S01]  /*dab0*/  FADD.FTZ R10, R10, R42 ;  /* 0x0000002a0a0a7221 */ /* 0x000fe20000010000 */
[----:B------:R-:W-:Y:S01]  /*dac0*/  FFMA.FTZ R13, R42, R17, R13 ;  /* 0x000000112a0d7223 */ /* 0x000fe2000001000d */
[----:B------:R-:W-:Y:S01]  /*dad0*/  FMUL.FTZ R42, R9, R42 ;  /* 0x0000002a092a7220 */ /* 0x000fe20000410000 */
[----:B------:R-:W-:Y:S01]  /*dae0*/  FFMA.FTZ R15, R80, R43, R15 ;  /* 0x0000002b500f7223 */ /* 0x000fe2000001000f */
[----:B------:R-:W-:-:S02]  /*daf0*/  HADD2.F32 R14, -RZ, R28.H1_H1 ;  /* 0x3000001cff0e7230 */ /* 0x000fc40000004100 */
[----:B------:R-:W-:Y:S01]  /*db00*/  FMUL.FTZ R79, R79, UR16 ;  /* 0x000000104f4f7c20 */ /* 0x000fe20008410000 */
[----:B------:R-:W-:Y:S02]  /*db10*/  HADD2.F32 R50, -RZ, R50.H1_H1 ;  /* 0x30000032ff327230 */ /* 0x000fe40000004100 */
[----:B------:R-:W-:Y:S01]  /*db20*/  FFMA.FTZ R15, R17, R42, R15 ;  /* 0x0000002a110f7223 */ /* 0x000fe2000001000f */
[----:B------:R-:W-:Y:S01]  /*db30*/  FADD.FTZ R16, R16, R43 ;  /* 0x0000002b10107221 */ /* 0x000fe20000010000 */
[----:B------:R-:W-:Y:S01]  /*db40*/  FMUL.FTZ R17, R8, R14 ;  /* 0x0000000e08117220 */ /* 0x000fe20000410000 */
[----:B------:R-:W-:Y:S01]  /*db50*/  FADD.FTZ R11, R11, R14 ;  /* 0x0000000e0b0b7221 */ /* 0x000fe20000010000 */
[----:B------:R-:W-:Y:S01]  /*db60*/  FFMA.FTZ R12, R14, R79, R12 ;  /* 0x0000004f0e0c7223 */ /* 0x000fe2000001000c */
[----:B------:R-:W-:Y:S02]  /*db70*/  HADD2.F32 R14, -RZ, R29.H0_H0 ;  /* 0x2000001dff0e7230 */ /* 0x000fe40000004100 */
[----:B------:R-:W-:Y:S01]  /*db80*/  FADD.FTZ R50, R50, -UR28 ;  /* 0x8000001c32327e21 */ /* 0x000fe20008010000 */
[----:B------:R-:W-:Y:S01]  /*db90*/  FADD.FTZ R16, R42, R16 ;  /* 0x000000102a107221 */ /* 0x000fe20000010000 */
[----:B------:R-:W-:-:S02]  /*dba0*/  HADD2.F32 R28, -RZ, R28.H0_H0 ;  /* 0x2000001cff1c7230 */ /* 0x000fc40000004100 */
[----:B------:R-:W-:Y:S01]  /*dbb0*/  FFMA.FTZ R15, R79, R17, R15 ;  /* 0x000000114f0f7223 */ /* 0x000fe2000001000f */
[----:B------:R-:W-:Y:S01]  /*dbc0*/  FADD.FTZ R14, R14, -UR28 ;  /* 0x8000001c0e0e7e21 */ /* 0x000fe20008010000 */
[----:B------:R-:W-:Y:S01]  /*dbd0*/  FMUL.FTZ R50, R50, UR16 ;  /* 0x0000001032327c20 */ /* 0x000fe20008410000 */
[----:B------:R-:W-:Y:S01]  /*dbe0*/  FADD.FTZ R16, R16, R17 ;  /* 0x0000001110107221 */ /* 0x000fe20000010000 */
[----:B------:R-:W-:Y:S02]  /*dbf0*/  HADD2.F32 R17, -RZ, R34.H1_H1 ;  /* 0x30000022ff117230 */ /* 0x000fe40000004100 */
        /* <DEDUP_REMOVED lines=9> */
[----:B------:R-:W-:Y:S01]  /*dc90*/  FADD.FTZ R16, R28, R16 ;  /* 0x000000101c107221 */ /* 0x000fe20000010000 */
[----:B------:R-:W-:Y:S02]  /*dca0*/  HADD2.F32 R34, -RZ, R34.H0_H0 ;  /* 0x20000022ff227230 */ /* 0x000fe40000004100 */
[----:B------:R-:W-:Y:S01]  /*dcb0*/  FADD.FTZ R29, R29, -UR28 ;  /* 0x8000001c1d1d7e21 */ /* 0x000fe20008010000 */
[----:B------:R-:W-:Y:S01]  /*dcc0*/  FFMA.FTZ R15, R14, R17, R15 ;  /* 0x000000110e0f7223 */ /* 0x000fe2000001000f */
[----:B------:R-:W-:Y:S02]  /*dcd0*/  HADD2.F32 R14, -RZ, R124.H1_H1 ;  /* 0x3000007cff0e7230 */ /* 0x000fe40000004100 */
[----:B------:R-:W-:Y:S01]  /*dce0*/  FADD.FTZ R16, R16, R17 ;  /* 0x0000001110107221 */ /* 0x000fe20000010000 */
[----:B------:R-:W-:Y:S01]  /*dcf0*/  FMUL.FTZ R29, R29, UR16 ;  /* 0x000000101d1d7c20 */ /* 0x000fe20008410000 */
[----:B------:R-:W-:Y:S01]  /*dd00*/  FMUL.FTZ R17, R9, R34 ;  /* 0x0000002209117220 */ /* 0x000fe20000410000 */
[----:B------:R-:W-:Y:S01]  /*dd10*/  FADD.FTZ R10, R10, R34 ;  /* 0x000000220a0a7221 */ /* 0x000fe20000010000 */
[----:B------:R-:W-:Y:S01]  /*dd20*/  FADD.FTZ R14, R14, -UR28 ;  /* 0x8000001c0e0e7e21 */ /* 0x000fe20008010000 */
[----:B------:R-:W-:Y:S01]  /*dd30*/  FFMA.FTZ R13, R34, R29, R13 ;  /* 0x0000001d220d7223 */ /* 0x000fe2000001000d */
[----:B------:R-:W-:Y:S01]  /*dd40*/  FADD.FTZ R16, R17, R16 ;  /* 0x0000001011107221 */ /* 0x000fe20000010000 */
[----:B------:R-:W-:Y:S01]  /*dd50*/  FFMA.FTZ R15, R29, R17, R15 ;  /* 0x000000111d0f7223 */ /* 0x000fe2000001000f */
[----:B------:R-:W-:-:S02]  /*dd60*/  HADD2.F32 R17, -RZ, R125.H0_H0 ;  /* 0x2000007dff117230 */ /* 0x000fc40000004100 */
[----:B------:R-:W-:Y:S01]  /*dd70*/  FMUL.FTZ R14, R14, UR16 ;  /* 0x000000100e0e7c20 */ /* 0x000fe20008410000 */
[----:B------:R-:W-:Y:S02]  /*dd80*/  HADD2.F32 R125, -RZ, R125.H1_H1 ;  /* 0x3000007dff7d7230 */ /* 0x000fe40000004100 */
[----:B------:R-:W-:Y:S02]  /*dd90*/  HADD2.F32 R18, -RZ, R123.H0_H0 ;  /* 0x2000007bff127230 */ /* 0x000fe40000004100 */
[----:B------:R-:W-:Y:S01]  /*dda0*/  FADD.FTZ R11, R11, R17 ;  /* 0x000000110b0b7221 */ /* 0x000fe20000010000 */
[----:B------:R-:W-:Y:S01]  /*ddb0*/  FFMA.FTZ R12, R17, R14, R12 ;  /* 0x0000000e110c7223 */ /* 0x000fe2000001000c */
[----:B------:R-:W-:Y:S01]  /*ddc0*/  FMUL.FTZ R17, R8, R17 ;  /* 0x0000001108117220 */ /* 0x000fe20000410000 */
[----:B------:R-:W-:Y:S01]  /*ddd0*/  FADD.FTZ R10, R10, R125 ;  /* 0x0000007d0a0a7221 */ /* 0x000fe20000010000 */
[----:B------:R-:W-:Y:S01]  /*dde0*/  FFMA.FTZ R13, R125, R121, R13 ;  /* 0x000000797d0d7223 */ /* 0x000fe2000001000d */
[----:B------:R-:W-:-:S02]  /*ddf0*/  HADD2.F32 R124, -RZ, R124.H0_H0 ;  /* 0x2000007cff7c7230 */ /* 0x000fc40000004100 */
[----:B------:R-:W-:Y:S01]  /*de00*/  FFMA.FTZ R15, R14, R17, R15 ;  /* 0x000000110e0f7223 */ /* 0x000fe2000001000f */
[----:B------:R-:W-:Y:S02]  /*de10*/  HADD2.F32 R14, -RZ, R35.H1_H1 ;  /* 0x30000023ff0e7230 */ /* 0x000fe40000004100 */
[----:B------:R-:W-:Y:S01]  /*de20*/  FMUL.FTZ R125, R9, R125 ;  /* 0x0000007d097d7220 */ /* 0x000fe20000410000 */
[----:B------:R-:W-:Y:S01]  /*de30*/  FADD.FTZ R18, R18, -UR28 ;  /* 0x8000001c12127e21 */ /* 0x000fe20008010000 */
[----:B------:R-:W-:Y:S02]  /*de40*/  HADD2.F32 R123, -RZ, R123.H1_H1 ;  /* 0x3000007bff7b7230 */ /* 0x000fe40000004100 */
[----:B------:R-:W-:Y:S01]  /*de50*/  FADD.FTZ R16, R16, R17 ;  /* 0x0000001110107221 */ /* 0x000fe20000010000 */
[----:B------:R-:W-:Y:S01]  /*de60*/  FADD.FTZ R14, R14, -UR28 ;  /* 0x8000001c0e0e7e21 */ /* 0x000fe20008010000 */
[----:B------:R-:W-:Y:S01]  /*de70*/  FFMA.FTZ R15, R121, R125, R15 ;  /* 0x0000007d790f7223 */ /* 0x000fe2000001000f */
[----:B------:R-:W-:Y:S01]  /*de80*/  FMUL.FTZ R18, R18, UR16 ;  /* 0x0000001012127c20 */ /* 0x000fe20008410000 */
[----:B------:R-:W-:Y:S01]  /*de90*/  FMUL.FTZ R17, R8, R124 ;  /* 0x0000007c08117220 */ /* 0x000fe20000410000 */
[----:B------:R-:W-:Y:S01]  /*dea0*/  FMUL.FTZ R14, R14, UR16 ;  /* 0x000000100e0e7c20 */ /* 0x000fe20008410000 */
[----:B------:R-:W-:Y:S01]  /*deb0*/  FADD.FTZ R10, R10, R123 ;  /* 0x0000007b0a0a7221 */ /* 0x000fe20000010000 */
[----:B------:R-:W-:Y:S01]  /*dec0*/  FADD.FTZ R16, R125, R16 ;  /* 0x000000107d107221 */ /* 0x000fe20000010000 */
[----:B------:R-:W-:Y:S01]  /*ded0*/  FFMA.FTZ R15, R18, R17, R15 ;  /* 0x00000011120f7223 */ /* 0x000fe2000001000f */
[----:B------:R-:W-:Y:S01]  /*dee0*/  FFMA.FTZ R13, R123, R14, R13 ;  /* 0x0000000e7b0d7223 */ /* 0x000fe2000001000d */
[----:B------:R-:W-:Y:S01]  /*def0*/  FMUL.FTZ R123, R9, R123 ;  /* 0x0000007b097b7220 */ /* 0x000fe20000410000 */
[----:B------:R-:W-:-:S02]  /*df00*/  HADD2.F32 R35, -RZ, R35.H0_H0 ;  /* 0x20000023ff237230 */ /* 0x000fc40000004100 */
[----:B------:R-:W-:Y:S01]  /*df10*/  FADD.FTZ R11, R11, R124 ;  /* 0x0000007c0b0b7221 */ /* 0x000fe20000010000 */
[----:B------:R-:W-:Y:S01]  /*df20*/  FFMA.FTZ R12, R124, R18, R12 ;  /* 0x000000127c0c7223 */ /* 0x000fe2000001000c */
[----:B------:R-:W-:Y:S01]  /*df30*/  FFMA.FTZ R15, R14, R123, R15 ;  /* 0x0000007b0e0f7223 */ /* 0x000fe2000001000f */
[----:B--2---:R-:W-:Y:S02]  /*df40*/  HADD2.F32 R14, -RZ, R72.H0_H0 ;  /* 0x20000048ff0e7230 */ /* 0x004fe40000004100 */
[----:B------:R-:W-:Y:S01]  /*df50*/  FADD.FTZ R16, R16, R17 ;  /* 0x0000001110107221 */ /* 0x000fe20000010000 */
[----:B------:R-:W2:Y:S01]  /*df60*/  LDL.LU.S16 R72, [R1+0x214] ;  /* 0x0002140001487983 */ /* 0x000ea20000300600 */
[----:B------:R-:W-:Y:S01]  /*df70*/  FADD.FTZ R35, R35, -UR28 ;  /* 0x8000001c23237e21 */ /* 0x000fe20008010000 */
[----:B------:R-:W-:Y:S01]  /*df80*/  FADD.FTZ R11, R11, R122 ;  /* 0x0000007a0b0b7221 */ /* 0x000fe20000010000 */
[----:B------:R-:W-:Y:S01]  /*df90*/  FFMA.FTZ R12, R122, R19, R12 ;  /* 0x000000137a0c7223 */ /* 0x000fe2000001000c */
[----:B------:R-:W-:Y:S01]  /*dfa0*/  FMUL.FTZ R122, R8, R122 ;  /* 0x0000007a087a7220 */ /* 0x000fe20000410000 */
[----:B------:R-:W-:Y:S01]  /*dfb0*/  FADD.FTZ R16, R123, R16 ;  /* 0x000000107b107221 */ /* 0x000fe20000010000 */
[----:B------:R-:W-:Y:S01]  /*dfc0*/  FMUL.FTZ R35, R35, UR16 ;  /* 0x0000001023237c20 */ /* 0x000fe20008410000 */
[----:B------:R-:W-:-:S02]  /*dfd0*/  HADD2.F32 R17, -RZ, R74.H0_H0 ;  /* 0x2000004aff117230 */ /* 0x000fc40000004100 */
        /* <DEDUP_REMOVED lines=8> */
[----:B------:R-:W-:Y:S01]  /*e060*/  FFMA.FTZ R15, R35, R18, R15 ;  /* 0x00000012230f7223 */ /* 0x000fe2000001000f */
[----:B---3--:R-:W-:-:S02]  /*e070*/  HADD2.F32 R18, -RZ, R73.H0_H0 ;  /* 0x20000049ff127230 */ /* 0x008fc40000004100 */
[----:B------:R-:W-:Y:S01]  /*e080*/  FMUL.FTZ R17, R17, UR16 ;  /* 0x0000001011117c20 */ /* 0x000fe20008410000 */
[----:B------:R-:W-:Y:S01]  /*e090*/  FADD.FTZ R14, R14, -UR28 ;  /* 0x8000001c0e0e7e21 */ /* 0x000fe20008010000 */
[----:B------:R-:W-:Y:S01]  /*e0a0*/  HADD2.F32 R19, -RZ, R75.H0_H0 ;  /* 0x2000004bff137230 */ /* 0x000fe20000004100 */
[----:B------:R-:W3:Y:S01]  /*e0b0*/  LDL.LU.S16 R73, [R1+0x25e] ;  /* 0x00025e0001497983 */ /* 0x000ee20000300600 */
[----:B------:R-:W-:Y:S01]  /*e0c0*/  FADD.FTZ R11, R11, R18 ;  /* 0x000000120b0b7221 */ /* 0x000fe20000010000 */
[----:B------:R-:W-:Y:S01]  /*e0d0*/  FFMA.FTZ R12, R18, R17, R12 ;  /* 0x00000011120c7223 */ /* 0x000fe2000001000c */
[----:B------:R-:W-:Y:S01]  /*e0e0*/  FMUL.FTZ R14, R14, UR16 ;  /* 0x000000100e0e7c20 */ /* 0x000fe20008410000 */
[----:B------:R-:W-:Y:S01]  /*e0f0*/  FMUL.FTZ R18, R8, R18 ;  /* 0x0000001208127220 */ /* 0x000fe20000410000 */
[----:B------:R-:W-:Y:S01]  /*e100*/  FADD.FTZ R10, R10, R19 ;  /* 0x000000130a0a7221 */ /* 0x000fe20000010000 */
[----:B------:R-:W-:Y:S01]  /*e110*/  FADD.FTZ R20, R20, -UR28 ;  /* 0x8000001c14147e21 */ /* 0x000fe20008010000 */
[----:B------:R-:W-:Y:S01]  /*e120*/  FFMA.FTZ R13, R19, R14, R13 ;  /* 0x0000000e130d7223 */ /* 0x000fe2000001000d */
[----:B------:R-:W-:Y:S01]  /*e130*/  FFMA.FTZ R15, R17, R18, R15 ;  /* 0x00000012110f7223 */ /* 0x000fe2000001000f */
[----:B------:R-:W-:Y:S01]  /*e140*/  FMUL.FTZ R19, R9, R19 ;  /* 0x0000001309137220 */ /* 0x000fe20000410000 */
[----:B----4-:R-:W-:-:S02]  /*e150*/  HADD2.F32 R17, -RZ, R26.H0_H0 ;  /* 0x2000001aff117230 */ /* 0x010fc40000004100 */
[----:B------:R-:W4:Y:S01]  /*e160*/  LDL.S16 R26, [R1+0x278] ;  /* 0x00027800011a7983 */ /* 0x000f220000100600 */
[----:B------:R-:W-:Y:S01]  /*e170*/  FMUL.FTZ R20, R20, UR16 ;  /* 0x0000001014147c20 */ /* 0x000fe20008410000 */
[----:B------:R-:W-:Y:S01]  /*e180*/  FFMA.FTZ R15, R14, R19, R15 ;  /* 0x000000130e0f7223 */ /* 0x000fe2000001000f */
[----:B------:R-:W-:Y:S02]  /*e190*/  HADD2.F32 R14, -RZ, R27.H0_H0 ;  /* 0x2000001bff0e7230 */ /* 0x000fe40000004100 */
[----:B------:R-:W-:Y:S01]  /*e1a0*/  FADD.FTZ R16, R16, R18 ;  /* 0x0000001210107221 */ /* 0x000fe20000010000 */
[----:B------:R-:W4:Y:S01]  /*e1b0*/  LDL.S16 R27, [R1+0x264] ;  /* 0x00026400011b7983 */ /* 0x000f220000100600 */
[----:B------:R-:W-:Y:S01]  /*e1c0*/  FMUL.FTZ R18, R8, R17 ;  /* 0x0000001108127220 */ /* 0x000fe20000410000 */
[----:B------:R-:W-:Y:S01]  /*e1d0*/  FADD.FTZ R11, R11, R17 ;  /* 0x000000110b0b7221 */ /* 0x000fe20000010000 */
[----:B------:R-:W-:Y:S01]  /*e1e0*/  FFMA.FTZ R12, R17, R20, R12 ;  /* 0x00000014110c7223 */ /* 0x000fe2000001000c */
[----:B--2---:R-:W-:-:S02]  /*e1f0*/  HADD2.F32 R17, -RZ, R72.H0_H0 ;  /* 0x20000048ff117230 */ /* 0x004fc40000004100 */
[----:B------:R-:W2:Y:S01]  /*e200*/  LDL.LU.S16 R72, [R1+0x27a] ;  /* 0x00027a0001487983 */ /* 0x000ea20000300600 */
[----:B------:R-:W-:Y:S01]  /*e210*/  FADD.FTZ R16, R19, R16 ;  /* 0x0000001013107221 */ /* 0x000fe20000010000 */
[----:B------:R-:W-:Y:S01]  /*e220*/  FADD.FTZ R14, R14, -UR28 ;  /* 0x8000001c0e0e7e21 */ /* 0x000fe20008010000 */
[----:B------:R-:W-:Y:S02]  /*e230*/  FFMA.FTZ R15, R20, R18, R15 ;  /* 0x00000012140f7223 */ /* 0x000fe4000001000f */
[----:B------:R-:W-:Y:S01]  /*e240*/  FADD.FTZ R16, R16, R18 ;  /* 0x0000001210107221 */ /* 0x000fe20000010000 */
[----:B------:R-:W-:Y:S02]  /*e250*/  HADD2.F32 R18, -RZ, R38.H0_H0 ;  /* 0x20000026ff127230 */ /* 0x000fe40000004100 */
[----:B------:R-:W-:Y:S01]  /*e260*/  FMUL.FTZ R14, R14, UR16 ;  /* 0x000000100e0e7c20 */ /* 0x000fe20008410000 */
[----:B------:R-:W-:Y:S01]  /*e270*/  FADD.FTZ R17, R17, -UR28 ;  /* 0x8000001c11117e21 */ /* 0x000fe20008010000 */
[----:B------:R-:W2:Y:S01]  /*e280*/  LDL.S16 R38, [R1+0x280] ;  /* 0x0002800001267983 */ /* 0x000ea20000100600 */
[----:B------:R-:W-:-:S02]  /*e290*/  HADD2.F32 R19, -RZ, R78.H0_H0 ;  /* 0x2000004eff137230 */ /* 0x000fc40000004100 */
[----:B------:R-:W-:Y:S01]  /*e2a0*/  FADD.FTZ R10, R10, R18 ;  /* 0x000000120a0a7221 */ /* 0x000fe20000010000 */
[----:B------:R-:W-:Y:S01]  /*e2b0*/  FFMA.FTZ R13, R18, R14, R13 ;  /* 0x0000000e120d7223 */ /* 0x000fe2000001000d */
[----:B------:R-:W-:Y:S01]  /*e2c0*/  FMUL.FTZ R17, R17, UR16 ;  /* 0x0000001011117c20 */ /* 0x000fe20008410000 */
[----:B------:R-:W-:Y:S01]  /*e2d0*/  FMUL.FTZ R18, R9, R18 ;  /* 0x0000001209127220 */ /* 0x000fe20000410000 */
[----:B---3--:R-:W-:Y:S02]  /*e2e0*/  HADD2.F32 R20, -RZ, R73.H0_H0 ;  /* 0x20000049ff147230 */ /* 0x008fe40000004100 */
[----:B------:R-:W3:Y:S01]  /*e2f0*/  LDL.S16 R73, [R1+0x27c] ;  /* 0x00027c0001497983 */ /* 0x000ee20000100600 */
[----:B------:R-:W-:Y:S01]  /*e300*/  FADD.FTZ R11, R11, R19 ;  /* 0x000000130b0b7221 */ /* 0x000fe20000010000 */
[----:B------:R-:W-:Y:S01]  /*e310*/  FFMA.FTZ R12, R19, R17, R12 ;  /* 0x00000011130c7223 */ /* 0x000fe2000001000c */
[----:B------:R-:W-:Y:S01]  /*e320*/  FFMA.FTZ R15, R14, R18, R15 ;  /* 0x000000120e0f7223 */ /* 0x000fe2000001000f */
[----:B------:R-:W-:Y:S01]  /*e330*/  FADD.FTZ R20, R20, -UR28 ;  /* 0x8000001c14147e21 */ /* 0x000fe20008010000 */
[----:B------:R-:W-:Y:S01]  /*e340*/  FMUL.FTZ R19, R8, R19 ;  /* 0x0000001308137220 */ /* 0x000fe20000410000 */
[----:B----4-:R-:W-:-:S02]  /*e350*/  HADD2.F32 R14, -RZ, R26.H0_H0 ;  /* 0x2000001aff0e7230 */ /* 0x010fc40000004100 */
[----:B------:R-:W4:Y:S01]  /*e360*/  LDL.LU.S16 R26, [R1+0x27e] ;  /* 0x00027e00011a7983 */ /* 0x000f220000300600 */
[----:B------:R-:W-:Y:S01]  /*e370*/  FMUL.FTZ R20, R20, UR16 ;  /* 0x0000001014147c20 */ /* 0x000fe20008410000 */
[----:B------:R-:W-:Y:S01]  /*e380*/  FFMA.FTZ R15, R17, R19, R15 ;  /* 0x00000013110f7223 */ /* 0x000fe2000001000f */
[----:B------:R-:W-:Y:S02]  /*e390*/  HADD2.F32 R17, -RZ, R27.H0_H0 ;  /* 0x2000001bff117230 */ /* 0x000fe40000004100 */
[----:B------:R-:W-:Y:S01]  /*e3a0*/  FADD.FTZ R16, R18, R16 ;  /* 0x0000001012107221 */ /* 0x000fe20000010000 */
[----:B------:R-:W4:Y:S01]  /*e3b0*/  LDL.LU.S16 R27, [R1+0x282] ;  /* 0x00028200011b7983 */ /* 0x000f220000300600 */
[----:B------:R-:W-:Y:S01]  /*e3c0*/  FMUL.FTZ R18, R9, R14 ;  /* 0x0000000e09127220 */ /* 0x000fe20000410000 */
[----:B------:R-:W-:Y:S01]  /*e3d0*/  FADD.FTZ R10, R10, R14 ;  /* 0x0000000e0a0a7221 */ /* 0x000fe20000010000 */
[----:B------:R-:W-:Y:S01]  /*e3e0*/  FFMA.FTZ R13, R14, R20, R13 ;  /* 0x000000140e0d7223 */ /* 0x000fe2000001000d */
[----:B--2---:R-:W-:-:S02]  /*e3f0*/  HADD2.F32 R14, -RZ, R72.H0_H0 ;  /* 0x20000048ff0e7230 */ /* 0x004fc40000004100 */
[----:B------:R-:W2:Y:S01]  /*e400*/  LDL.S16 R72, [R1+0x284] ;  /* 0x0002840001487983 */ /* 0x000ea20000100600 */
[----:B------:R-:W-:Y:S01]  /*e410*/  FADD.FTZ R16, R16, R19 ;  /* 0x0000001310107221 */ /* 0x000fe20000010000 */
[----:B------:R-:W-:Y:S01]  /*e420*/  FADD.FTZ R17, R17, -UR28 ;  /* 0x8000001c11117e21 */ /* 0x000fe20008010000 */
[----:B------:R-:W-:Y:S02]  /*e430*/  FFMA.FTZ R15, R20, R18, R15 ;  /* 0x00000012140f7223 */ /* 0x000fe4000001000f */
[----:B------:R-:W-:Y:S01]  /*e440*/  FADD.FTZ R16, R18, R16 ;  /* 0x0000001012107221 */ /* 0x000fe20000010000 */
[----:B------:R-:W-:Y:S02]  /*e450*/  HADD2.F32 R18, -RZ, R39.H0_H0 ;  /* 0x20000027ff127230 */ /* 0x000fe40000004100 */
[----:B------:R-:W-:Y:S01]  /*e460*/  FMUL.FTZ R17, R17, UR16 ;  /* 0x0000001011117c20 */ /* 0x000fe20008410000 */
[----:B------:R-:W2:Y:S01]  /*e470*/  LDL.S16 R39, [R1+0x288] ;  /* 0x0002880001277983 */ /* 0x000ea20000100600 */
[----:B------:R-:W-:Y:S01]  /*e480*/  FADD.FTZ R14, R14, -UR28 ;  /* 0x8000001c0e0e7e21 */ /* 0x000fe20008010000 */
[----:B------:R-:W-:-:S02]  /*e490*/  HADD2.F32 R19, -RZ, R38.H0_H0 ;  /* 0x20000026ff137230 */ /* 0x000fc40000004100 */
[----:B------:R-:W2:Y:S01]  /*e4a0*/  LDL.LU.S16 R38, [R1+0x286] ;  /* 0x0002860001267983 */ /* 0x000ea20000300600 */
[----:B------:R-:W-:Y:S01]  /*e4b0*/  FADD.FTZ R11, R11, R18 ;  /* 0x000000120b0b7221 */ /* 0x000fe20000010000 */
[----:B------:R-:W-:Y:S01]  /*e4c0*/  FFMA.FTZ R12, R18, R17, R12 ;  /* 0x00000011120c7223 */ /* 0x000fe2000001000c */
[----:B------:R-:W-:Y:S01]  /*e4d0*/  FMUL.FTZ R14, R14, UR16 ;  /* 0x000000100e0e7c20 */ /* 0x000fe20008410000 */
[----:B------:R-:W-:Y:S01]  /*e4e0*/  FMUL.FTZ R18, R8, R18 ;  /* 0x0000001208127220 */ /* 0x000fe20000410000 */
[----:B---3--:R-:W-:Y:S02]  /*e4f0*/  HADD2.F32 R20, -RZ, R73.H0_H0 ;  /* 0x20000049ff147230 */ /* 0x008fe40000004100 */
[----:B------:R-:W3:Y:S01]  /*e500*/  LDL.LU.S16 R73, [R1+0x28a] ;  /* 0x00028a0001497983 */ /* 0x000ee20000300600 */
[----:B------:R-:W-:Y:S01]  /*e510*/  FADD.FTZ R10, R10, R19 ;  /* 0x000000130a0a7221 */ /* 0x000fe20000010000 */
[----:B------:R-:W-:Y:S01]  /*e520*/  FFMA.FTZ R13, R19, R14, R13 ;  /* 0x0000000e130d7223 */ /* 0x000fe2000001000d */
[----:B------:R-:W-:Y:S01]  /*e530*/  FFMA.FTZ R15, R17, R18, R15 ;  /* 0x00000012110f7223 */ /* 0x000fe2000001000f */
[----:B------:R-:W-:Y:S01]  /*e540*/  FADD.FTZ R20, R20, -UR28 ;  /* 0x8000001c14147e21 */ /* 0x000fe20008010000 */
[----:B------:R-:W-:Y:S01]  /*e550*/  FMUL.FTZ R19, R9, R19 ;  /* 0x0000001309137220 */ /* 0x000fe20000410000 */
[----:B----4-:R-:W-:-:S02]  /*e560*/  HADD2.F32 R17, -RZ, R26.H0_H0 ;  /* 0x2000001aff117230 */ /* 0x010fc40000004100 */
[----:B------:R-:W4:Y:S01]  /*e570*/  LDL.S16 R26, [R1+0x290] ;  /* 0x00029000011a7983 */ /* 0x000f220000100600 */
        /* <DEDUP_REMOVED lines=20> */
[----:B------:R-:W2:Y:S01]  /*e6c0*/  LDL.S16 R38, [R1+0x298] ;  /* 0x0002980001267983 */ /* 0x000ea20000100600 */
        /* <DEDUP_REMOVED lines=55> */
[----:B------:R-:W-:-:S03]  /*ea40*/  FFMA.FTZ R15, R20, R18, R15 ;  /* 0x00000012140f7223 */ /* 0x000fc6000001000f */
[----:B------:R-:W-:Y:S01]  /*ea50*/  FADD.FTZ R16, R16, R18 ;  /* 0x0000001210107221 */ /* 0x000fe20000010000 */
[----:B------:R-:W-:Y:S02]  /*ea60*/  HADD2.F32 R18, -RZ, R39.H0_H0 ;  /* 0x20000027ff127230 */ /* 0x000fe40000004100 */
[----:B------:R-:W-:Y:S01]  /*ea70*/  FADD.FTZ R14, R14, -UR28 ;  /* 0x8000001c0e0e7e21 */ /* 0x000fe20008010000 */
[----:B------:R-:W2:Y:S01]  /*ea80*/  LDL.LU.S16 R39, [R1+0x2a8] ;  /* 0x0002a80001277983 */ /* 0x000ea20000300600 */
[----:B------:R-:W-:Y:S01]  /*ea90*/  FADD.FTZ R17, R17, -UR28 ;  /* 0x8000001c11117e21 */ /* 0x000fe20008010000 */
[----:B------:R-:W-:Y:S02]  /*eaa0*/  HADD2.F32 R19, -RZ, R38.H0_H0 ;  /* 0x20000026ff137230 */ /* 0x000fe40000004100 */
[----:B------:R-:W-:Y:S01]  /*eab0*/  FMUL.FTZ R14, R14, UR16 ;  /* 0x000000100e0e7c20 */ /* 0x000fe20008410000 */
[----:B------:R-:W2:Y:S01]  /*eac0*/  LDL.S16 R38, [R1+0x2b2] ;  /* 0x0002b20001267983 */ /* 0x000ea20000100600 */
[----:B------:R-:W-:Y:S01]  /*ead0*/  FMUL.FTZ R17, R17, UR16 ;  /* 0x0000001011117c20 */ /* 0x000fe20008410000 */
[----:B------:R-:W-:Y:S01]  /*eae0*/  FMUL.FTZ R21, R9, R18 ;  /* 0x0000001209157220 */ /* 0x000fe20000410000 */
[----:B------:R-:W-:Y:S01]  /*eaf0*/  FADD.FTZ R10, R10, R18 ;  /* 0x000000120a0a7221 */ /* 0x000fe20000010000 */
[----:B------:R-:W-:Y:S01]  /*eb00*/  FFMA.FTZ R13, R18, R14, R13 ;  /* 0x0000000e120d7223 */ /* 0x000fe2000001000d */
[----:B---3--:R-:W-:-:S02]  /*eb10*/  HADD2.F32 R20, -RZ, R73.H0_H0 ;  /* 0x20000049ff147230 */ /* 0x008fc40000004100 */
[----:B------:R-:W3:Y:S01]  /*eb20*/  LDL.LU.S16 R73, [R1+0x2ae] ;  /* 0x0002ae0001497983 */ /* 0x000ee20000300600 */
[----:B------:R-:W-:Y:S01]  /*eb30*/  FADD.FTZ R11, R11, R19 ;  /* 0x000000130b0b7221 */ /* 0x000fe20000010000 */
[----:B------:R-:W-:Y:S01]  /*eb40*/  FFMA.FTZ R12, R19, R17, R12 ;  /* 0x00000011130c7223 */ /* 0x000fe2000001000c */
[----:B------:R-:W-:Y:S01]  /*eb50*/  FMUL.FTZ R18, R8, R19 ;  /* 0x0000001308127220 */ /* 0x000fe20000410000 */
[----:B------:R-:W-:Y:S01]  /*eb60*/  FADD.FTZ R19, R21, R16 ;  /* 0x0000001015137221 */ /* 0x000fe20000010000 */
[----:B------:R-:W-:Y:S01]  /*eb70*/  FFMA.FTZ R16, R14, R21, R15 ;  /* 0x000000150e107223 */ /* 0x000fe2000001000f */
[----:B------:R-:W-:Y:S01]  /*eb80*/  FADD.FTZ R20, R20, -UR28 ;  /* 0x8000001c14147e21 */ /* 0x000fe20008010000 */
[----:B----4-:R-:W-:Y:S02]  /*eb90*/  HADD2.F32 R14, -RZ, R26.H0_H0 ;  /* 0x2000001aff0e7230 */ /* 0x010fe40000004100 */
[----:B------:R-:W4:Y:S01]  /*eba0*/  LDL.LU.S16 R26, [R1+0x2b0] ;  /* 0x0002b000011a7983 */ /* 0x000f220000300600 */
[----:B------:R-:W-:Y:S01]  /*ebb0*/  FMUL.FTZ R20, R20, UR16 ;  /* 0x0000001014147c20 */ /* 0x000fe20008410000 */
[----:B------:R-:W-:Y:S01]  /*ebc0*/  FFMA.FTZ R17, R17, R18, R16 ;  /* 0x0000001211117223 */ /* 0x000fe20000010010 */
[----:B------:R-:W-:-:S02]  /*ebd0*/  HADD2.F32 R15, -RZ, R27.H0_H0 ;  /* 0x2000001bff0f7230 */ /* 0x000fc40000004100 */
[----:B------:R-:W-:Y:S01]  /*ebe0*/  FMUL.FTZ R16, R9, R14 ;  /* 0x0000000e09107220 */ /* 0x000fe20000410000 */
[----:B------:R-:W4:Y:S01]  /*ebf0*/  LDL.S16 R27, [R1+0x2b4] ;  /* 0x0002b400011b7983 */ /* 0x000f220000100600 */
[----:B------:R-:W-:Y:S01]  /*ec00*/  FADD.FTZ R10, R10, R14 ;  /* 0x0000000e0a0a7221 */ /* 0x000fe20000010000 */
[----:B------:R-:W-:Y:S01]  /*ec10*/  FFMA.FTZ R13, R14, R20, R13 ;  /* 0x000000140e0d7223 */ /* 0x000fe2000001000d */
[----:B--2---:R-:W-:Y:S02]  /*ec20*/  HADD2.F32 R14, -RZ, R72.H0_H0 ;  /* 0x20000048ff0e7230 */ /* 0x004fe40000004100 */
[----:B------:R-:W2:Y:S01]  /*ec30*/  LDL.LU.S16 R72, [R1+0x2b6] ;  /* 0x0002b60001487983 */ /* 0x000ea20000300600 */
[----:B------:R-:W-:Y:S01]  /*ec40*/  FADD.FTZ R19, R19, R18 ;  /* 0x0000001213137221 */ /* 0x000fe20000010000 */
[----:B------:R-:W-:-:S03]  /*ec50*/  FFMA.FTZ R17, R20, R16, R17 ;  /* 0x0000001014117223 */ /* 0x000fc60000010011 */
[----:B------:R-:W-:Y:S01]  /*ec60*/  FADD.FTZ R19, R16, R19 ;  /* 0x0000001310137221 */ /* 0x000fe20000010000 */
[----:B------:R-:W-:Y:S01]  /*ec70*/  FADD.FTZ R16, R15, -UR28 ;  /* 0x8000001c0f107e21 */ /* 0x000fe20008010000 */
[----:B------:R-:W-:Y:S02]  /*ec80*/  HADD2.F32 R15, -RZ, R39.H0_H0 ;  /* 0x20000027ff0f7230 */ /* 0x000fe40000004100 */
[----:B------:R-:W2:Y:S01]  /*ec90*/  LDL.S16 R39, [R1+0x2ba] ;  /* 0x0002ba0001277983 */ /* 0x000ea20000100600 */
[----:B------:R-:W-:Y:S01]  /*eca0*/  FADD.FTZ R18, R14, -UR28 ;  /* 0x8000001c0e127e21 */ /* 0x000fe20008010000 */
[----:B------:R-:W-:Y:S02]  /*ecb0*/  HADD2.F32 R20, -RZ, R38.H0_H0 ;  /* 0x20000026ff147230 */ /* 0x000fe40000004100 */
[----:B------:R-:W-:Y:S01]  /*ecc0*/  FMUL.FTZ R16, R16, UR16 ;  /* 0x0000001010107c20 */ /* 0x000fe20008410000 */
[----:B------:R-:W2:Y:S01]  /*ecd0*/  LDL.LU.S16 R38, [R1+0x2b8] ;  /* 0x0002b80001267983 */ /* 0x000ea20000300600 */
[----:B------:R-:W-:Y:S01]  /*ece0*/  FMUL.FTZ R18, R18, UR16 ;  /* 0x0000001012127c20 */ /* 0x000fe20008410000 */
[----:B------:R-:W-:Y:S01]  /*ecf0*/  FMUL.FTZ R22, R8, R15 ;  /* 0x0000000f08167220 */ /* 0x000fe20000410000 */
[----:B------:R-:W-:Y:S01]  /*ed00*/  FADD.FTZ R11, R11, R15 ;  /* 0x0000000f0b0b7221 */ /* 0x000fe20000010000 */
[----:B---3--:R-:W-:-:S02]  /*ed10*/  HADD2.F32 R14, -RZ, R73.H0_H0 ;  /* 0x20000049ff0e7230 */ /* 0x008fc40000004100 */
[----:B------:R-:W3:Y:S01]  /*ed20*/  LDL.S16 R73, [R1+0x2bc] ;  /* 0x0002bc0001497983 */ /* 0x000ee20000100600 */
[----:B------:R-:W-:Y:S01]  /*ed30*/  FFMA.FTZ R12, R15, R16, R12 ;  /* 0x000000100f0c7223 */ /* 0x000fe2000001000c */
[----:B------:R-:W-:Y:S01]  /*ed40*/  FADD.FTZ R10, R10, R20 ;  /* 0x000000140a0a7221 */ /* 0x000fe20000010000 */
[----:B------:R-:W-:Y:S01]  /*ed50*/  FFMA.FTZ R13, R20, R18, R13 ;  /* 0x00000012140d7223 */ /* 0x000fe2000001000d */
[----:B------:R-:W-:Y:S01]  /*ed60*/  FMUL.FTZ R15, R9, R20 ;  /* 0x00000014090f7220 */ /* 0x000fe20000410000 */
[----:B------:R-:W-:Y:S01]  /*ed70*/  FFMA.FTZ R17, R16, R22, R17 ;  /* 0x0000001610117223 */ /* 0x000fe20000010011 */
[----:B------:R-:W-:Y:S01]  /*ed80*/  FADD.FTZ R20, R19, R22 ;  /* 0x0000001613147221 */ /* 0x000fe20000010000 */
[----:B------:R-:W-:Y:S01]  /*ed90*/  FADD.FTZ R16, R14, -UR28 ;  /* 0x8000001c0e107e21 */ /* 0x000fe20008010000 */
[----:B----4-:R-:W-:Y:S02]  /*eda0*/  HADD2.F32 R19, -RZ, R26.H0_H0 ;  /* 0x2000001aff137230 */ /* 0x010fe40000004100 */
[----:B------:R-:W4:Y:S01]  /*edb0*/  LDL.S16 R26, [R1+0x2c2] ;  /* 0x0002c200011a7983 */ /* 0x000f220000100600 */
[----:B------:R-:W-:Y:S01]  /*edc0*/  FMUL.FTZ R16, R16, UR16 ;  /* 0x0000001010107c20 */ /* 0x000fe20008410000 */
[----:B------:R-:W-:Y:S01]  /*edd0*/  FADD.FTZ R14, R15, R20 ;  /* 0x000000140f0e7221 */ /* 0x000fe20000010000 */
[----:B------:R-:W-:Y:S01]  /*ede0*/  FFMA.FTZ R17, R18, R15, R17 ;  /* 0x0000000f12117223 */ /* 0x000fe20000010011 */
[----:B------:R-:W-:-:S02]  /*edf0*/  HADD2.F32 R15, -RZ, R27.H0_H0 ;  /* 0x2000001bff0f7230 */ /* 0x000fc40000004100 */
[----:B------:R-:W-:Y:S01]  /*ee00*/  FMUL.FTZ R21, R8, R19 ;  /* 0x0000001308157220 */ /* 0x000fe20000410000 */
[----:B------:R-:W4:Y:S01]  /*ee10*/  LDL.LU.S16 R27, [R1+0x2be] ;  /* 0x0002be00011b7983 */ /* 0x000f220000300600 */
[----:B------:R-:W-:Y:S01]  /*ee20*/  FADD.FTZ R11, R11, R19 ;  /* 0x000000130b0b7221 */ /* 0x000fe20000010000 */
[----:B------:R-:W-:Y:S01]  /*ee30*/  FFMA.FTZ R12, R19, R16, R12 ;  /* 0x00000010130c7223 */ /* 0x000fe2000001000c */
[----:B--2---:R-:W-:Y:S02]  /*ee40*/  HADD2.F32 R19, -RZ, R72.H0_H0 ;  /* 0x20000048ff137230 */ /* 0x004fe40000004100 */
[----:B------:R-:W2:Y:S01]  /*ee50*/  LDL.S16 R72, [R1+0x2c4] ;  /* 0x0002c40001487983 */ /* 0x000ea20000100600 */
[----:B------:R-:W-:Y:S01]  /*ee60*/  FFMA.FTZ R18, R16, R21, R17 ;  /* 0x0000001510127223 */ /* 0x000fe20000010011 */
[----:B------:R-:W-:Y:S01]  /*ee70*/  FADD.FTZ R15, R15, -UR28 ;  /* 0x8000001c0f0f7e21 */ /* 0x000fe20008010000 */
[----:B------:R-:W-:Y:S01]  /*ee80*/  FADD.FTZ R20, R19, -UR28 ;  /* 0x8000001c13147e21 */ /* 0x000fe20008010000 */
[----:B------:R-:W-:-:S02]  /*ee90*/  HADD2.F32 R16, -RZ, R39.H0_H0 ;  /* 0x20000027ff107230 */ /* 0x000fc40000004100 */
[----:B------:R-:W2:Y:S01]  /*eea0*/  LDL.LU.S16 R39, [R1+0x2c0] ;  /* 0x0002c00001277983 */ /* 0x000ea20000300600 */
[----:B------:R-:W-:Y:S01]  /*eeb0*/  FMUL.FTZ R15, R15, UR16 ;  /* 0x000000100f0f7c20 */ /* 0x000fe20008410000 */
[----:B------:R-:W-:Y:S02]  /*eec0*/  HADD2.F32 R19, -RZ, R38.H0_H0 ;  /* 0x20000026ff137230 */ /* 0x000fe40000004100 */
[----:B------:R-:W2:Y:S01]  /*eed0*/  LDL.S16 R38, [R1+0x2ca] ;  /* 0x0002ca0001267983 */ /* 0x000ea20000100600 */
[----:B------:R-:W-:Y:S01]  /*eee0*/  FADD.FTZ R14, R14, R21 ;  /* 0x000000150e0e7221 */ /* 0x000fe20000010000 */
[----:B------:R-:W-:Y:S01]  /*eef0*/  FADD.FTZ R10, R10, R16 ;  /* 0x000000100a0a7221 */ /* 0x000fe20000010000 */
[----:B------:R-:W-:Y:S01]  /*ef00*/  FFMA.FTZ R13, R16, R15, R13 ;  /* 0x0000000f100d7223 */ /* 0x000fe2000001000d */
[----:B------:R-:W-:Y:S01]  /*ef10*/  FMUL.FTZ R21, R20, UR16 ;  /* 0x0000001014157c20 */ /* 0x000fe20008410000 */
[----:B------:R-:W-:Y:S01]  /*ef20*/  FMUL.FTZ R16, R9, R16 ;  /* 0x0000001009107220 */ /* 0x000fe20000410000 */
[----:B---3--:R-:W-:-:S02]  /*ef30*/  HADD2.F32 R17, -RZ, R73.H0_H0 ;  /* 0x20000049ff117230 */ /* 0x008fc40000004100 */
[----:B------:R-:W3:Y:S01]  /*ef40*/  LDL.LU.S16 R73, [R1+0x2c6] ;  /* 0x0002c60001497983 */ /* 0x000ee20000300600 */
[----:B------:R-:W-:Y:S01]  /*ef50*/  FADD.FTZ R11, R11, R19 ;  /* 0x000000130b0b7221 */ /* 0x000fe20000010000 */
[----:B------:R-:W-:Y:S01]  /*ef60*/  FFMA.FTZ R12, R19, R21, R12 ;  /* 0x00000015130c7223 */ /* 0x000fe2000001000c */
[----:B------:R-:W-:Y:S01]  /*ef70*/  FADD.FTZ R14, R16, R14 ;  /* 0x0000000e100e7221 */ /* 0x000fe20000010000 */
[----:B------:R-:W-:Y:S01]  /*ef80*/  FFMA.FTZ R18, R15, R16, R18 ;  /* 0x000000100f127223 */ /* 0x000fe20000010012 */
[----:B------:R-:W-:Y:S01]  /*ef90*/  FADD.FTZ R17, R17, -UR28 ;  /* 0x8000001c11117e21 */ /* 0x000fe20008010000 */
[----:B------:R-:W-:Y:S01]  /*efa0*/  FMUL.FTZ R19, R8, R19 ;  /* 0x0000001308137220 */ /* 0x000fe20000410000 */
[----:B----4-:R-:W-:Y:S02]  /*efb0*/  HADD2.F32 R16, -RZ, R26.H0_H0 ;  /* 0x2000001aff107230 */ /* 0x010fe40000004100 */
[----:B------:R-:W4:Y:S01]  /*efc0*/  LDL.LU.S16 R26, [R1+0x2c8] ;  /* 0x0002c800011a7983 */ /* 0x000f220000300600 */
[----:B------:R-:W-:Y:S01]  /*efd0*/  FMUL.FTZ R17, R17, UR16 ;  /* 0x0000001011117c20 */ /* 0x000fe20008410000 */
[----:B------:R-:W-:Y:S01]  /*efe0*/  FADD.FTZ R15, R14, R19 ;  /* 0x000000130e0f7221 */ /* 0x000fe20000010000 */
        /* <DEDUP_REMOVED lines=8> */
[----:B------:R-:W-:Y:S01]  /*f070*/  FFMA.FTZ R18, R17, R14, R18 ;  /* 0x0000000e11127223 */ /* 0x000fe20000010012 */
[----:B------:R-:W-:Y:S01]  /*f080*/  FADD.FTZ R15, R14, R15 ;  /* 0x0000000f0e0f7221 */ /* 0x000fe20000010000 */
[----:B------:R-:W-:Y:S01]  /*f090*/  FADD.FTZ R16, R16, -UR28 ;  /* 0x8000001c10107e21 */ /* 0x000fe20008010000 */
[----:B------:R-:W-:-:S02]  /*f0a0*/  HADD2.F32 R17, -RZ, R39.H0_H0 ;  /* 0x20000027ff117230 */ /* 0x000fc40000004100 */
[----:B------:R-:W2:Y:S01]  /*f0b0*/  LDL.S16 R39, [R1+0x2d2] ;  /* 0x0002d20001277983 */ /* 0x000ea20000100600 */
[----:B------:R-:W-:Y:S01]  /*f0c0*/  FADD.FTZ R19, R19, -UR28 ;  /* 0x8000001c13137e21 */ /* 0x000fe20008010000 */
[----:B------:R-:W-:Y:S02]  /*f0d0*/  HADD2.F32 R14, -RZ, R38.H0_H0 ;  /* 0x20000026ff0e7230 */ /* 0x000fe40000004100 */
[----:B------:R-:W-:Y:S01]  /*f0e0*/  FMUL.FTZ R16, R16, UR16 ;  /* 0x0000001010107c20 */ /* 0x000fe20008410000 */
[----:B------:R-:W2:Y:S01]  /*f0f0*/  LDL.LU.S16 R38, [R1+0x2d0] ;  /* 0x0002d00001267983 */ /* 0x000ea20000300600 */
[----:B------:R-:W-:Y:S01]  /*f100*/  FMUL.FTZ R19, R19, UR16 ;  /* 0x0000001013137c20 */ /* 0x000fe20008410000 */
[----:B------:R-:W-:Y:S01]  /*f110*/  FADD.FTZ R20, R11, R17 ;  /* 0x000000110b147221 */ /* 0x000fe20000010000 */
[----:B------:R-:W-:Y:S01]  /*f120*/  FMUL.FTZ R22, R8, R17 ;  /* 0x0000001108167220 */ /* 0x000fe20000410000 */
[----:B------:R-:W-:Y:S01]  /*f130*/  FADD.FTZ R11, R10, R14 ;  /* 0x0000000e0a0b7221 */ /* 0x000fe20000010000 */
[----:B---3--:R-:W-:-:S02]  /*f140*/  HADD2.F32 R21, -RZ, R73.H0_H0 ;  /* 0x20000049ff157230 */ /* 0x008fc40000004100 */
[----:B------:R-:W3:Y:S01]  /*f150*/  LDL.S16 R73, [R1+0x2d4] ;  /* 0x0002d40001497983 */ /* 0x000ee20000100600 */
[----:B------:R-:W-:Y:S01]  /*f160*/  FFMA.FTZ R10, R14, R16, R13 ;  /* 0x000000100e0a7223 */ /* 0x000fe2000001000d */
[----:B------:R-:W-:Y:S01]  /*f170*/  FMUL.FTZ R13, R9, R14 ;  /* 0x0000000e090d7220 */ /* 0x000fe20000410000 */
[----:B------:R-:W-:Y:S01]  /*f180*/  FFMA.FTZ R12, R17, R19, R12 ;  /* 0x00000013110c7223 */ /* 0x000fe2000001000c */
[----:B------:R-:W-:Y:S01]  /*f190*/  FADD.FTZ R14, R15, R22 ;  /* 0x000000160f0e7221 */ /* 0x000fe20000010000 */
[----:B------:R-:W-:Y:S01]  /*f1a0*/  FFMA.FTZ R19, R19, R22, R18 ;  /* 0x0000001613137223 */ /* 0x000fe20000010012 */
[----:B----4-:R-:W-:Y:S02]  /*f1b0*/  HADD2.F32 R15, -RZ, R26.H0_H0 ;  /* 0x2000001aff0f7230 */ /* 0x010fe40000004100 */
[----:B------:R-:W4:Y:S01]  /*f1c0*/  LDL.S16 R26, [R1+0x2da] ;  /* 0x0002da00011a7983 */ /* 0x000f220000100600 */
[----:B------:R-:W-:Y:S01]  /*f1d0*/  FADD.FTZ R14, R13, R14 ;  /* 0x0000000e0d0e7221 */ /* 0x000fe20000010000 */
[----:B------:R-:W-:Y:S01]  /*f1e0*/  FFMA.FTZ R19, R16, R13, R19 ;  /* 0x0000000d10137223 */ /* 0x000fe20000010013 */
[----:B------:R-:W-:-:S02]  /*f1f0*/  HADD2.F32 R13, -RZ, R27.H0_H0 ;  /* 0x2000001bff0d7230 */ /* 0x000fc40000004100 */
[----:B------:R-:W4:Y:S01]  /*f200*/  LDL.LU.S16 R27, [R1+0x2d6] ;  /* 0x0002d600011b7983 */ /* 0x000f220000300600 */
[----:B--2---:R-:W-:-:S03]  /*f210*/  HADD2.F32 R18, -RZ, R72.H0_H0 ;  /* 0x20000048ff127230 */ /* 0x004fc60000004100 */
[----:B------:R-:W2:Y:S01]  /*f220*/  LDL.S16 R72, [R1+0x2dc] ;  /* 0x0002dc0001487983 */ /* 0x000ea20000100600 */
[----:B------:R-:W-:Y:S01]  /*f230*/  FADD.FTZ R21, R21, -UR28 ;  /* 0x8000001c15157e21 */ /* 0x000fe20008010000 */
[----:B------:R-:W-:-:S03]  /*f240*/  FMUL.FTZ R17, R8, R15 ;  /* 0x0000000f08117220 */ /* 0x000fc60000410000 */
[----:B------:R-:W-:Y:S01]  /*f250*/  FMUL.FTZ R16, R21, UR16 ;  /* 0x0000001015107c20 */ /* 0x000fe20008410000 */
[----:B------:R-:W-:-:S03]  /*f260*/  FADD.FTZ R20, R20, R15 ;  /* 0x0000000f14147221 */ /* 0x000fc60000010000 */
[----:B------:R-:W-:Y:S01]  /*f270*/  FFMA.FTZ R15, R15, R16, R12 ;  /* 0x000000100f0f7223 */ /* 0x000fe2000001000c */
[----:B------:R-:W-:Y:S01]  /*f280*/  FADD.FTZ R12, R13, -UR28 ;  /* 0x8000001c0d0c7e21 */ /* 0x000fe20008010000 */
[----:B------:R-:W-:Y:S02]  /*f290*/  HADD2.F32 R13, -RZ, R39.H0_H0 ;  /* 0x20000027ff0d7230 */ /* 0x000fe40000004100 */
[----:B------:R-:W2:Y:S01]  /*f2a0*/  LDL.LU.S16 R39, [R1+0x2d8] ;  /* 0x0002d80001277983 */ /* 0x000ea20000300600 */
[----:B------:R-:W-:Y:S01]  /*f2b0*/  FMUL.FTZ R12, R12, UR16 ;  /* 0x000000100c0c7c20 */ /* 0x000fe20008410000 */
[----:B------:R-:W-:Y:S01]  /*f2c0*/  FADD.FTZ R14, R14, R17 ;  /* 0x000000110e0e7221 */ /* 0x000fe20000010000 */
[----:B------:R-:W-:Y:S01]  /*f2d0*/  FFMA.FTZ R19, R16, R17, R19 ;  /* 0x0000001110137223 */ /* 0x000fe20000010013 */
[----:B------:R-:W-:Y:S01]  /*f2e0*/  FADD.FTZ R17, R18, -UR28 ;  /* 0x8000001c12117e21 */ /* 0x000fe20008010000 */
[----:B------:R-:W-:Y:S02]  /*f2f0*/  HADD2.F32 R18, -RZ, R38.H0_H0 ;  /* 0x20000026ff127230 */ /* 0x000fe40000004100 */
[----:B------:R-:W-:Y:S01]  /*f300*/  FADD.FTZ R11, R11, R13 ;  /* 0x0000000d0b0b7221 */ /* 0x000fe20000010000 */
[----:B------:R-:W2:Y:S01]  /*f310*/  LDL.S16 R38, [R1+0x2e2] ;  /* 0x0002e20001267983 */ /* 0x000ea20000100600 */
[----:B---3--:R-:W-:-:S02]  /*f320*/  HADD2.F32 R16, -RZ, R73.H0_H0 ;  /* 0x20000049ff107230 */ /* 0x008fc40000004100 */
[----:B------:R-:W-:Y:S01]  /*f330*/  FFMA.FTZ R10, R13, R12, R10 ;  /* 0x0000000c0d0a7223 */ /* 0x000fe2000001000a */
[----:B------:R-:W-:Y:S01]  /*f340*/  FMUL.FTZ R13, R9, R13 ;  /* 0x0000000d090d7220 */ /* 0x000fe20000410000 */
[----:B------:R-:W3:Y:S01]  /*f350*/  LDL.LU.S16 R73, [R1+0x2de] ;  /* 0x0002de0001497983 */ /* 0x000ee20000300600 */
[----:B------:R-:W-:Y:S02]  /*f360*/  FADD.FTZ R16, R16, -UR28 ;  /* 0x8000001c10107e21 */ /* 0x000fe40008010000 */
[----:B------:R-:W-:Y:S01]  /*f370*/  FADD.FTZ R14, R13, R14 ;  /* 0x0000000e0d0e7221 */ /* 0x000fe20000010000 */
[----:B------:R-:W-:Y:S01]  /*f380*/  FFMA.FTZ R19, R12, R13, R19 ;  /* 0x0000000d0c137223 */ /* 0x000fe20000010013 */
[----:B------:R-:W-:Y:S01]  /*f390*/  FMUL.FTZ R22, R17, UR16 ;  /* 0x0000001011167c20 */ /* 0x000fe20008410000 */
[----:B----4-:R-:W-:Y:S02]  /*f3a0*/  HADD2.F32 R13, -RZ, R26.H0_H0 ;  /* 0x2000001aff0d7230 */ /* 0x010fe40000004100 */
[----:B------:R-:W-:Y:S01]  /*f3b0*/  FMUL.FTZ R17, R8, R18 ;  /* 0x0000001208117220 */ /* 0x000fe20000410000 */
[----:B------:R-:W4:Y:S01]  /*f3c0*/  LDL.LU.S16 R26, [R1+0x2e0] ;  /* 0x0002e000011a7983 */ /* 0x000f220000300600 */
[----:B------:R-:W-:-:S02]  /*f3d0*/  FMUL.FTZ R16, R16, UR16 ;  /* 0x0000001010107c20 */ /* 0x000fc40008410000 */
[----:B------:R-:W-:Y:S01]  /*f3e0*/  FADD.FTZ R14, R14, R17 ;  /* 0x000000110e0e7221 */ /* 0x000fe20000010000 */
[----:B------:R-:W-:Y:S02]  /*f3f0*/  HADD2.F32 R12, -RZ, R27.H0_H0 ;  /* 0x2000001bff0c7230 */ /* 0x000fe40000004100 */
[----:B------:R-:W-:Y:S01]  /*f400*/  FFMA.FTZ R19, R22, R17, R19 ;  /* 0x0000001116137223 */ /* 0x000fe20000010013 */
[----:B------:R-:W4:Y:S01]  /*f410*/  LDL.S16 R27, [R1+0x2e4] ;  /* 0x0002e400011b7983 */ /* 0x000f220000100600 */
[----:B------:R-:W-:Y:S01]  /*f420*/  FMUL.FTZ R17, R9, R13 ;  /* 0x0000000d09117220 */ /* 0x000fe20000410000 */
[----:B------:R-:W-:Y:S01]  /*f430*/  FADD.FTZ R11, R11, R13 ;  /* 0x0000000d0b0b7221 */ /* 0x000fe20000010000 */
[----:B------:R-:W-:Y:S01]  /*f440*/  FFMA.FTZ R10, R13, R16, R10 ;  /* 0x000000100d0a7223 */ /* 0x000fe2000001000a */
[----:B--2---:R-:W-:Y:S02]  /*f450*/  HADD2.F32 R13, -RZ, R72.H0_H0 ;  /* 0x20000048ff0d7230 */ /* 0x004fe40000004100 */
[----:B------:R-:W2:Y:S01]  /*f460*/  LDL.S16 R72, [R1+0x268] ;  /* 0x0002680001487983 */ /* 0x000ea20000100600 */
[----:B------:R-:W-:Y:S01]  /*f470*/  FFMA.FTZ R19, R16, R17, R19 ;  /* 0x0000001110137223 */ /* 0x000fe20000010013 */
[----:B------:R-:W-:Y:S01]  /*f480*/  FADD.FTZ R16, R12, -UR28 ;  /* 0x8000001c0c107e21 */ /* 0x000fe20008010000 */
[----:B------:R-:W-:Y:S01]  /*f490*/  FADD.FTZ R14, R17, R14 ;  /* 0x0000000e110e7221 */ /* 0x000fe20000010000 */
[----:B------:R-:W-:Y:S01]  /*f4a0*/  FADD.FTZ R17, R13, -UR28 ;  /* 0x8000001c0d117e21 */ /* 0x000fe20008010000 */
[----:B------:R-:W-:-:S02]  /*f4b0*/  HADD2.F32 R12, -RZ, R39.H0_H0 ;  /* 0x20000027ff0c7230 */ /* 0x000fc40000004100 */
[----:B------:R-:W2:Y:S01]  /*f4c0*/  LDL.LU.S16 R39, [R1+0x2e6] ;  /* 0x0002e60001277983 */ /* 0x000ea20000300600 */
[----:B------:R-:W-:Y:S01]  /*f4d0*/  FADD.FTZ R20, R20, R18 ;  /* 0x0000001214147221 */ /* 0x000fe20000010000 */
[----:B------:R-:W-:Y:S01]  /*f4e0*/  FFMA.FTZ R15, R18, R22, R15 ;  /* 0x00000016120f7223 */ /* 0x000fe2000001000f */
[----:B------:R-:W-:Y:S01]  /*f4f0*/  FMUL.FTZ R16, R16, UR16 ;  /* 0x0000001010107c20 */ /* 0x000fe20008410000 */
[----:B------:R-:W-:Y:S01]  /*f500*/  FMUL.FTZ R17, R17, UR16 ;  /* 0x0000001011117c20 */ /* 0x000fe20008410000 */
[----:B------:R-:W-:Y:S02]  /*f510*/  HADD2.F32 R13, -RZ, R38.H0_H0 ;  /* 0x20000026ff0d7230 */ /* 0x000fe40000004100 */
[----:B------:R-:W-:Y:S01]  /*f520*/  FMUL.FTZ R21, R8, R12 ;  /* 0x0000000c08157220 */ /* 0x000fe20000410000 */
[----:B------:R-:W2:Y:S01]  /*f530*/  LDL.S16 R38, [R1+0x26c] ;  /* 0x00026c0001267983 */ /* 0x000ea20000100600 */
[----:B---3--:R-:W-:-:S03]  /*f540*/  HADD2.F32 R18, -RZ, R73.H0_H0 ;  /* 0x20000049ff127230 */ /* 0x008fc60000004100 */
[----:B------:R-:W3:Y:S01]  /*f550*/  LDL.LU.S16 R73, [R1+0x26a] ;  /* 0x00026a0001497983 */ /* 0x000ee20000300600 */
[----:B------:R-:W-:Y:S01]  /*f560*/  FADD.FTZ R20, R20, R12 ;  /* 0x0000000c14147221 */ /* 0x000fe20000010000 */
[----:B------:R-:W-:Y:S01]  /*f570*/  FFMA.FTZ R15, R12, R16, R15 ;  /* 0x000000100c0f7223 */ /* 0x000fe2000001000f */
[----:B------:R-:W-:Y:S01]  /*f580*/  FADD.FTZ R11, R11, R13 ;  /* 0x0000000d0b0b7221 */ /* 0x000fe20000010000 */
[----:B------:R-:W-:Y:S01]  /*f590*/  FFMA.FTZ R10, R13, R17, R10 ;  /* 0x000000110d0a7223 */ /* 0x000fe2000001000a */
[----:B------:R-:W-:Y:S01]  /*f5a0*/  FMUL.FTZ R12, R9, R13 ;  /* 0x0000000d090c7220 */ /* 0x000fe20000410000 */
[----:B------:R-:W-:Y:S01]  /*f5b0*/  FADD.FTZ R13, R14, R21 ;  /* 0x000000150e0d7221 */ /* 0x000fe20000010000 */
[----:B------:R-:W-:Y:S01]  /*f5c0*/  FFMA.FTZ R16, R16, R21, R19 ;  /* 0x0000001510107223 */ /* 0x000fe20000010013 */
[----:B----4-:R-:W-:Y:S02]  /*f5d0*/  HADD2.F32 R14, -RZ, R26.H0_H0 ;  /* 0x2000001aff0e7230 */ /* 0x010fe40000004100 */
[----:B------:R-:W4:Y:S01]  /*f5e0*/  LDL.S16 R26, [R1+0x2ec] ;  /* 0x0002ec00011a7983 */ /* 0x000f220000100600 */
[----:B------:R-:W-:Y:S01]  /*f5f0*/  FADD.FTZ R13, R12, R13 ;  /* 0x0000000d0c0d7221 */ /* 0x000fe20000010000 */
[----:B------:R-:W-:Y:S01]  /*f600*/  FFMA.FTZ R16, R17, R12, R16 ;  /* 0x0000000c11107223 */ /* 0x000fe20000010010 */
[----:B------:R-:W-:-:S02]  /*f610*/  HADD2.F32 R12, -RZ, R27.H0_H0 ;  /* 0x2000001bff0c7230 */ /* 0x000fc40000004100 */
[----:B------:R-:W4:Y:S01]  /*f620*/  LDL.S16 R27, [R1+0x250] ;  /* 0x00025000011b7983 */ /* 0x000f220000100600 */
[----:B--2---:R-:W-:-:S03]  /*f630*/  HADD2.F32 R19, -RZ, R72.H0_H0 ;  /* 0x20000048ff137230 */ /* 0x004fc60000004100 */
[----:B------:R-:W2:Y:S01]  /*f640*/  LDL.S16 R72, [R1+0x254] ;  /* 0x0002540001487983 */ /* 0x000ea20000100600 */
[----:B------:R-:W-:-:S04]  /*f650*/  FADD.FTZ R18, R18, -UR28 ;  /* 0x8000001c12127e21 */ /* 0x000fc80008010000 */
[----:B------:R-:W-:Y:S01]  /*f660*/  FMUL.FTZ R17, R18, UR16 ;  /* 0x0000001012117c20 */ /* 0x000fe20008410000 */
[----:B------:R-:W-:Y:S01]  /*f670*/  FMUL.FTZ R18, R8, R14 ;  /* 0x0000000e08127220 */ /* 0x000fe20000410000 */
[----:B------:R-:W-:Y:S02]  /*f680*/  FADD.FTZ R20, R20, R14 ;  /* 0x0000000e14147221 */ /* 0x000fe40000010000 */
[----:B------:R-:W-:Y:S01]  /*f690*/  FFMA.FTZ R15, R14, R17, R15 ;  /* 0x000000110e0f7223 */ /* 0x000fe2000001000f */
[----:B------:R-:W-:Y:S01]  /*f6a0*/  FADD.FTZ R14, R13, R18 ;  /* 0x000000120d0e7221 */ /* 0x000fe20000010000 */
[----:B------:R-:W-:Y:S01]  /*f6b0*/  FADD.FTZ R12, R12, -UR28 ;  /* 0x8000001c0c0c7e21 */ /* 0x000fe20008010000 */
[----:B------:R-:W-:Y:S02]  /*f6c0*/  HADD2.F32 R13, -RZ, R39.H0_H0 ;  /* 0x20000027ff0d7230 */ /* 0x000fe40000004100 */
[----:B------:R-:W2:Y:S01]  /*f6d0*/  LDL.LU.S16 R39, [R1+0x256] ;  /* 0x0002560001277983 */ /* 0x000ea20000300600 */
[----:B------:R-:W-:Y:S01]  /*f6e0*/  FMUL.FTZ R12, R12, UR16 ;  /* 0x000000100c0c7c20 */ /* 0x000fe20008410000 */
[----:B------:R-:W-:Y:S01]  /*f6f0*/  FFMA.FTZ R17, R17, R18, R16 ;  /* 0x0000001211117223 */ /* 0x000fe20000010010 */
[----:B------:R-:W-:Y:S01]  /*f700*/  FADD.FTZ R11, R11, R13 ;  /* 0x0000000d0b0b7221 */ /* 0x000fe20000010000 */
[----:B------:R-:W-:-:S02]  /*f710*/  HADD2.F32 R18, -RZ, R38.H0_H0 ;  /* 0x20000026ff127230 */ /* 0x000fc40000004100 */
[----:B------:R-:W-:Y:S01]  /*f720*/  FFMA.FTZ R10, R13, R12, R10 ;  /* 0x0000000c0d0a7223 */ /* 0x000fe2000001000a */
[----:B------:R-:W2:Y:S01]  /*f730*/  LDL.S16 R38, [R1+0x2f2] ;  /* 0x0002f20001267983 */ /* 0x000ea20000100600 */
[----:B------:R-:W-:Y:S01]  /*f740*/  FMUL.FTZ R13, R9, R13 ;  /* 0x0000000d090d7220 */ /* 0x000fe20000410000 */
[----:B---3--:R-:W-:Y:S02]  /*f750*/  HADD2.F32 R16, -RZ, R73.H0_H0 ;  /* 0x20000049ff107230 */ /* 0x008fe40000004100 */
[----:B------:R-:W-:Y:S01]  /*f760*/  FADD.FTZ R19, R19, -UR28 ;  /* 0x8000001c13137e21 */ /* 0x000fe20008010000 */
[----:B------:R-:W3:Y:S01]  /*f770*/  LDL.LU.S16 R73, [R1+0x252] ;  /* 0x0002520001497983 */ /* 0x000ee20000300600 */
[----:B------:R-:W-:Y:S01]  /*f780*/  FADD.FTZ R14, R13, R14 ;  /* 0x0000000e0d0e7221 */ /* 0x000fe20000010000 */
[----:B------:R-:W-:Y:S01]  /*f790*/  FFMA.FTZ R17, R12, R13, R17 ;  /* 0x0000000d0c117223 */ /* 0x000fe20000010011 */
[----:B------:R-:W-:Y:S01]  /*f7a0*/  FADD.FTZ R16, R16, -UR28 ;  /* 0x8000001c10107e21 */ /* 0x000fe20008010000 */
[----:B------:R-:W-:Y:S01]  /*f7b0*/  FMUL.FTZ R22, R19, UR16 ;  /* 0x0000001013167c20 */ /* 0x000fe20008410000 */
[----:B------:R-:W-:Y:S01]  /*f7c0*/  FMUL.FTZ R19, R8, R18 ;  /* 0x0000001208137220 */ /* 0x000fe20000410000 */
[----:B----4-:R-:W-:-:S02]  /*f7d0*/  HADD2.F32 R13, -RZ, R26.H0_H0 ;  /* 0x2000001aff0d7230 */ /* 0x010fc40000004100 */
[----:B------:R-:W4:Y:S01]  /*f7e0*/  LDL.S16 R26, [R1+0x2ea] ;  /* 0x0002ea00011a7983 */ /* 0x000f220000100600 */
[----:B------:R-:W-:Y:S01]  /*f7f0*/  FMUL.FTZ R16, R16, UR16 ;  /* 0x0000001010107c20 */ /* 0x000fe20008410000 */
[----:B------:R-:W-:Y:S01]  /*f800*/  FADD.FTZ R14, R14, R19 ;  /* 0x000000130e0e7221 */ /* 0x000fe20000010000 */
[----:B------:R-:W-:Y:S02]  /*f810*/  HADD2.F32 R12, -RZ, R27.H0_H0 ;  /* 0x2000001bff0c7230 */ /* 0x000fe40000004100 */
[----:B------:R-:W-:Y:S01]  /*f820*/  FFMA.FTZ R19, R22, R19, R17 ;  /* 0x0000001316137223 */ /* 0x000fe20000010011 */
[----:B------:R-:W4:Y:S01]  /*f830*/  LDL.LU.S16 R27, [R1+0x2e8] ;  /* 0x0002e800011b7983 */ /* 0x000f220000300600 */
[----:B------:R-:W-:Y:S01]  /*f840*/  FMUL.FTZ R17, R9, R13 ;  /* 0x0000000d09117220 */ /* 0x000fe20000410000 */
[----:B------:R-:W-:Y:S01]  /*f850*/  FADD.FTZ R11, R11, R13 ;  /* 0x0000000d0b0b7221 */ /* 0x000fe20000010000 */
[----:B------:R-:W-:Y:S01]  /*f860*/  FFMA.FTZ R10, R13, R16, R10 ;  /* 0x000000100d0a7223 */ /* 0x000fe2000001000a */
[----:B--2---:R-:W-:-:S02]  /*f870*/  HADD2.F32 R13, -RZ, R72.H0_H0 ;  /* 0x20000048ff0d7230 */ /* 0x004fc40000004100 */
[----:B------:R-:W2:Y:S01]  /*f880*/  LDL.LU.S16 R72, [R1+0x26e] ;  /* 0x00026e0001487983 */ /* 0x000ea20000300600 */
[----:B------:R-:W-:Y:S01]  /*f890*/  FFMA.FTZ R19, R16, R17, R19 ;  /* 0x0000001110137223 */ /* 0x000fe20000010013 */
[----:B------:R-:W-:Y:S01]  /*f8a0*/  FADD.FTZ R16, R12, -UR28 ;  /* 0x8000001c0c107e21 */ /* 0x000fe20008010000 */
[----:B------:R-:W-:Y:S01]  /*f8b0*/  FADD.FTZ R14, R17, R14 ;  /* 0x0000000e110e7221 */ /* 0x000fe20000010000 */
[----:B------:R-:W-:Y:S01]  /*f8c0*/  FADD.FTZ R17, R13, -UR28 ;  /* 0x8000001c0d117e21 */ /* 0x000fe20008010000 */
[----:B------:R-:W-:Y:S01]  /*f8d0*/  FADD.FTZ R20, R20, R18 ;  /* 0x0000001214147221 */ /* 0x000fe20000010000 */
[----:B------:R-:W-:Y:S02]  /*f8e0*/  HADD2.F32 R12, -RZ, R39.H0_H0 ;  /* 0x20000027ff0c7230 */ /* 0x000fe40000004100 */
[----:B------:R-:W2:Y:S01]  /*f8f0*/  LDL.S16 R39, [R1+0x2f6] ;  /* 0x0002f60001277983 */ /* 0x000ea20000100600 */
[----:B------:R-:W-:Y:S01]  /*f900*/  FFMA.FTZ R15, R18, R22, R15 ;  /* 0x00000016120f7223 */ /* 0x000fe2000001000f */
[----:B------:R-:W-:Y:S01]  /*f910*/  FMUL.FTZ R16, R16, UR16 ;  /* 0x0000001010107c20 */ /* 0x000fe20008410000 */
[----:B------:R-:W-:Y:S01]  /*f920*/  FMUL.FTZ R17, R17, UR16 ;  /* 0x0000001011117c20 */ /* 0x000fe20008410000 */
[----:B------:R-:W-:-:S02]  /*f930*/  HADD2.F32 R13, -RZ, R38.H0_H0 ;  /* 0x20000026ff0d7230 */ /* 0x000fc40000004100 */
[----:B------:R-:W-:Y:S01]  /*f940*/  FMUL.FTZ R21, R8, R12 ;  /* 0x0000000c08157220 */ /* 0x000fe20000410000 */
[----:B------:R-:W2:Y:S01]  /*f950*/  LDL.LU.S16 R38, [R1+0x2f0] ;  /* 0x0002f00001267983 */ /* 0x000ea20000300600 */
        /* <DEDUP_REMOVED lines=16> */
[----:B------:R-:W2:Y:S01]  /*fa60*/  LDL.LU.S16 R72, [R1+0x232] ;  /* 0x0002320001487983 */ /* 0x000ea20000300600 */
        /* <DEDUP_REMOVED lines=14> */
[----:B------:R-:W2:Y:S01]  /*fb50*/  LDL.LU.S16 R38, [R1+0x2fa] ;  /* 0x0002fa0001267983 */ /* 0x000ea20000300600 */
[----:B------:R-:W-:Y:S01]  /*fb60*/  FMUL.FTZ R13, R9, R13 ;  /* 0x0000000d090d7220 */ /* 0x000fe20000410000 */
[----:B---3--:R-:W-:Y:S02]  /*fb70*/  HADD2.F32 R16, -RZ, R73.H0_H0 ;  /* 0x20000049ff107230 */ /* 0x008fe40000004100 */
[----:B------:R-:W-:Y:S01]  /*fb80*/  FADD.FTZ R19, R19, -UR28 ;  /* 0x8000001c13137e21 */ /* 0x000fe20008010000 */
[----:B------:R-:W3:Y:S01]  /*fb90*/  LDL.S16 R73, [R1+0x220] ;  /* 0x0002200001497983 */ /* 0x000ee20000100600 */
        /* <DEDUP_REMOVED lines=16> */
[----:B------:R-:W2:Y:S01]  /*fca0*/  LDL.S16 R72, [R1+0x218] ;  /* 0x0002180001487983 */ /* 0x000ea20000100600 */
[----:B------:R-:W-:Y:S01]  /*fcb0*/  FFMA.FTZ R19, R16, R17, R19 ;  /* 0x0000001110137223 */ /* 0x000fe20000010013 */
[----:B------:R-:W-:Y:S01]  /*fcc0*/  FADD.FTZ R16, R12, -UR28 ;  /* 0x8000001c0c107e21 */ /* 0x000fe20008010000 */
[----:B------:R-:W-:Y:S01]  /*fcd0*/  FADD.FTZ R14, R17, R14 ;  /* 0x0000000e110e7221 */ /* 0x000fe20000010000 */
[----:B------:R-:W-:Y:S01]  /*fce0*/  FADD.FTZ R17, R13, -UR28 ;  /* 0x8000001c0d117e21 */ /* 0x000fe20008010000 */
[----:B------:R-:W-:Y:S01]  /*fcf0*/  FADD.FTZ R20, R20, R18 ;  /* 0x0000001214147221 */ /* 0x000fe20000010000 */
[----:B------:R-:W-:Y:S02]  /*fd00*/  HADD2.F32 R12, -RZ, R39.H0_H0 ;  /* 0x20000027ff0c7230 */ /* 0x000fe40000004100 */
[----:B------:R-:W2:Y:S01]  /*fd10*/  LDL.LU.S16 R39, [R1+0x2fe] ;  /* 0x0002fe0001277983 */ /* 0x000ea20000300600 */
[----:B------:R-:W-:Y:S01]  /*fd20*/  FFMA.FTZ R15, R18, R22, R15 ;  /* 0x00000016120f7223 */ /* 0x000fe2000001000f */
[----:B------:R-:W-:Y:S01]  /*fd30*/  FMUL.FTZ R16, R16, UR16 ;  /* 0x0000001010107c20 */ /* 0x000fe20008410000 */
[----:B------:R-:W-:Y:S01]  /*fd40*/  FMUL.FTZ R17, R17, UR16 ;  /* 0x0000001011117c20 */ /* 0x000fe20008410000 */
[----:B------:R-:W-:-:S02]  /*fd50*/  HADD2.F32 R13, -RZ, R38.H0_H0 ;  /* 0x20000026ff0d7230 */ /* 0x000fc40000004100 */
        /* <DEDUP_REMOVED lines=27> */
[----:B------:R-:W2:Y:S01]  /*ff10*/  LDL.S16 R39, [R1+0x304] ;  /* 0x0003040001277983 */ /* 0x000ea20000100600 */
        /* <DEDUP_REMOVED lines=40> */
[----:B------:R-:W-:Y:S01]  /*101a0*/  FADD.FTZ R20, R20, R12 ;  /* 0x0000000c14147221 */ /* 0x000fe20000010000 */
[----:B------:R-:W-:Y:S01]  /*101b0*/  FFMA.FTZ R15, R12, R16, R15 ;  /* 0x000000100c0f7223 */ /* 0x000fe2000001000f */
[----:B------:R-:W-:Y:S01]  /*101c0*/  FADD.FTZ R11, R11, R13 ;  /* 0x0000000d0b0b7221 */ /* 0x000fe20000010000 */
[----:B------:R-:W-:Y:S01]  /*101d0*/  FFMA.FTZ R10, R13, R17, R10 ;  /* 0x000000110d0a7223 */ /* 0x000fe2000001000a */
[----:B------:R-:W-:Y:S01]  /*101e0*/  FMUL.FTZ R12, R9, R13 ;  /* 0x0000000d090c7220 */ /* 0x000fe20000410000 */
[----:B---3--:R-:W-:Y:S02]  /*101f0*/  HADD2.F32 R18, -RZ, R73.H0_H0 ;  /* 0x20000049ff127230 */ /* 0x008fe40000004100 */
[----:B------:R-:W-:Y:S01]  /*10200*/  FADD.FTZ R13, R14, R21 ;  /* 0x000000150e0d7221 */ /* 0x000fe20000010000 */
[----:B------:R-:W-:Y:S01]  /*10210*/  FFMA.FTZ R16, R16, R21, R19 ;  /* 0x0000001510107223 */ /* 0x000fe20000010013 */
[----:B------:R-:W3:Y:S01]  /*10220*/  LDL.LU.S16 R73, [R1+0x316] ;  /* 0x0003160001497983 */ /* 0x000ee20000300600 */
[----:B----4-:R-:W-:-:S03]  /*10230*/  HADD2.F32 R14, -RZ, R26.H0_H0 ;  /* 0x2000001aff0e7230 */ /* 0x010fc60000004100 */
[----:B------:R-:W4:Y:S01]  /*10240*/  LDL.LU.S16 R26, [R1+0x320] ;  /* 0x00032000011a7983 */ /* 0x000f220000300600 */
[----:B------:R-:W-:Y:S01]  /*10250*/  FADD.FTZ R13, R12, R13 ;  /* 0x0000000d0c0d7221 */ /* 0x000fe20000010000 */
[----:B------:R-:W-:Y:S01]  /*10260*/  FFMA.FTZ R16, R17, R12, R16 ;  /* 0x0000000c11107223 */ /* 0x000fe20000010010 */
[----:B------:R-:W-:Y:S02]  /*10270*/  HADD2.F32 R12, -RZ, R27.H0_H0 ;  /* 0x2000001bff0c7230 */ /* 0x000fe40000004100 */
[----:B------:R-:W4:Y:S01]  /*10280*/  LDL.LU.S16 R27, [R1+0x31c] ;  /* 0x00031c00011b7983 */ /* 0x000f220000300600 */
[----:B--2---:R-:W-:-:S03]  /*10290*/  HADD2.F32 R19, -RZ, R72.H0_H0 ;  /* 0x20000048ff137230 */ /* 0x004fc60000004100 */
[----:B------:R-:W2:Y:S01]  /*102a0*/  LDL.LU.S16 R72, [R1+0x324] ;  /* 0x0003240001487983 */ /* 0x000ea20000300600 */
[----:B------:R-:W-:Y:S01]  /*102b0*/  FADD.FTZ R18, R18, -UR28 ;  /* 0x8000001c12127e21 */ /* 0x000fe20008010000 */
[----:B------:R-:W-:-:S03]  /*102c0*/  FADD.FTZ R12, R12, -UR28 ;  /* 0x8000001c0c0c7e21 */ /* 0x000fc60008010000 */
[----:B------:R-:W-:Y:S01]  /*102d0*/  FMUL.FTZ R17, R18, UR16 ;  /* 0x0000001012117c20 */ /* 0x000fe20008410000 */
[----:B------:R-:W-:Y:S01]  /*102e0*/  FMUL.FTZ R18, R8, R14 ;  /* 0x0000000e08127220 */ /* 0x000fe20000410000 */
[----:B------:R-:W-:Y:S02]  /*102f0*/  FADD.FTZ R20, R20, R14 ;  /* 0x0000000e14147221 */ /* 0x000fe40000010000 */
[----:B------:R-:W-:Y:S01]  /*10300*/  FFMA.FTZ R15, R14, R17, R15 ;  /* 0x000000110e0f7223 */ /* 0x000fe2000001000f */
[----:B------:R-:W-:Y:S01]  /*10310*/  FADD.FTZ R14, R13, R18 ;  /* 0x000000120d0e7221 */ /* 0x000fe20000010000 */
[----:B------:R-:W-:Y:S02]  /*10320*/  HADD2.F32 R13, -RZ, R24.H0_H0 ;  /* 0x20000018ff0d7230 */ /* 0x000fe40000004100 */
[----:B------:R-:W-:Y:S01]  /*10330*/  FMUL.FTZ R12, R12, UR16 ;  /* 0x000000100c0c7c20 */ /* 0x000fe20008410000 */
[----:B------:R-:W-:Y:S01]  /*10340*/  FFMA.FTZ R17, R17, R18, R16 ;  /* 0x0000001211117223 */ /* 0x000fe20000010010 */
[----:B------:R-:W-:-:S02]  /*10350*/  HADD2.F32 R16, -RZ, R39.H0_H0 ;  /* 0x20000027ff107230 */ /* 0x000fc40000004100 */
[----:B------:R-:W-:Y:S01]  /*10360*/  FADD.FTZ R19, R19, -UR28 ;  /* 0x8000001c13137e21 */ /* 0x000fe20008010000 */
[----:B------:R-:W-:Y:S02]  /*10370*/  HADD2.F32 R18, -RZ, R23.H0_H0 ;  /* 0x20000017ff127230 */ /* 0x000fe40000004100 */
[----:B------:R-:W-:Y:S01]  /*10380*/  FADD.FTZ R11, R11, R13 ;  /* 0x0000000d0b0b7221 */ /* 0x000fe20000010000 */
[----:B------:R-:W-:Y:S01]  /*10390*/  FFMA.FTZ R10, R13, R12, R10 ;  /* 0x0000000c0d0a7223 */ /* 0x000fe2000001000a */
[----:B------:R-:W-:Y:S01]  /*103a0*/  FMUL.FTZ R13, R9, R13 ;  /* 0x0000000d090d7220 */ /* 0x000fe20000410000 */
[----:B------:R-:W-:Y:S01]  /*103b0*/  FADD.FTZ R16, R16, -UR28 ;  /* 0x8000001c10107e21 */ /* 0x000fe20008010000 */
[----:B------:R-:W-:Y:S01]  /*103c0*/  FMUL.FTZ R22, R19, UR16 ;  /* 0x0000001013167c20 */ /* 0x000fe20008410000 */
[----:B------:R-:W-:Y:S01]  /*103d0*/  FMUL.FTZ R19, R8, R18 ;  /* 0x0000001208137220 */ /* 0x000fe20000410000 */
[----:B------:R-:W-:Y:S01]  /*103e0*/  FADD.FTZ R14, R13, R14 ;  /* 0x0000000e0d0e7221 */ /* 0x000fe20000010000 */
[----:B------:R-:W-:Y:S01]  /*103f0*/  FFMA.FTZ R17, R12, R13, R17 ;  /* 0x0000000d0c117223 */ /* 0x000fe20000010011 */
[----:B------:R-:W-:-:S02]  /*10400*/  HADD2.F32 R13, -RZ, R38.H0_H0 ;  /* 0x20000026ff0d7230 */ /* 0x000fc40000004100 */
[----:B------:R-:W-:Y:S01]  /*10410*/  FMUL.FTZ R16, R16, UR16 ;  /* 0x0000001010107c20 */ /* 0x000fe20008410000 */
[----:B------:R-:W-:Y:S01]  /*10420*/  FADD.FTZ R14, R14, R19 ;  /* 0x000000130e0e7221 */ /* 0x000fe20000010000 */
[----:B------:R-:W-:Y:S01]  /*10430*/  FFMA.FTZ R19, R22, R19, R17 ;  /* 0x0000001316137223 */ /* 0x000fe20000010011 */
[----:B---3--:R-:W-:Y:S02]  /*10440*/  HADD2.F32 R12, -RZ, R73.H0_H0 ;  /* 0x20000049ff0c7230 */ /* 0x008fe40000004100 */
[----:B------:R-:W-:Y:S01]  /*10450*/  FMUL.FTZ R17, R9, R13 ;  /* 0x0000000d09117220 */ /* 0x000fe20000410000 */
[----:B------:R-:W-:Y:S01]  /*10460*/  FADD.FTZ R11, R11, R13 ;  /* 0x0000000d0b0b7221 */ /* 0x000fe20000010000 */
[----:B------:R-:W-:Y:S01]  /*10470*/  FFMA.FTZ R10, R13, R16, R10 ;  /* 0x000000100d0a7223 */ /* 0x000fe2000001000a */
[----:B----4-:R-:W-:Y:S02]  /*10480*/  HADD2.F32 R13, -RZ, R26.H0_H0 ;  /* 0x2000001aff0d7230 */ /* 0x010fe40000004100 */
[----:B------:R-:W-:Y:S01]  /*10490*/  FFMA.FTZ R19, R16, R17, R19 ;  /* 0x0000001110137223 */ /* 0x000fe20000010013 */
[----:B------:R-:W-:Y:S01]  /*104a0*/  FADD.FTZ R14, R17, R14 ;  /* 0x0000000e110e7221 */ /* 0x000fe20000010000 */
[----:B------:R-:W-:Y:S01]  /*104b0*/  FADD.FTZ R16, R12, -UR28 ;  /* 0x8000001c0c107e21 */ /* 0x000fe20008010000 */
[----:B------:R-:W-:-:S02]  /*104c0*/  HADD2.F32 R12, -RZ, R27.H0_H0 ;  /* 0x2000001bff0c7230 */ /* 0x000fc40000004100 */
[----:B------:R-:W-:Y:S01]  /*104d0*/  FADD.FTZ R17, R13, -UR28 ;  /* 0x8000001c0d117e21 */ /* 0x000fe20008010000 */
[----:B------:R-:W-:Y:S01]  /*104e0*/  FADD.FTZ R20, R20, R18 ;  /* 0x0000001214147221 */ /* 0x000fe20000010000 */
[----:B------:R-:W-:Y:S01]  /*104f0*/  FFMA.FTZ R15, R18, R22, R15 ;  /* 0x00000016120f7223 */ /* 0x000fe2000001000f */
[----:B------:R-:W-:Y:S01]  /*10500*/  FMUL.FTZ R16, R16, UR16 ;  /* 0x0000001010107c20 */ /* 0x000fe20008410000 */
[----:B------:R-:W-:Y:S01]  /*10510*/  FMUL.FTZ R17, R17, UR16 ;  /* 0x0000001011117c20 */ /* 0x000fe20008410000 */
[----:B------:R-:W-:Y:S01]  /*10520*/  FMUL.FTZ R21, R8, R12 ;  /* 0x0000000c08157220 */ /* 0x000fe20000410000 */
[----:B------:R-:W-:Y:S02]  /*10530*/  HADD2.F32 R18, -RZ, R71.H0_H0 ;  /* 0x20000047ff127230 */ /* 0x000fe40000004100 */
[----:B------:R-:W-:Y:S01]  /*10540*/  FADD.FTZ R20, R20, R12 ;  /* 0x0000000c14147221 */ /* 0x000fe20000010000 */
[----:B------:R-:W-:Y:S01]  /*10550*/  FFMA.FTZ R15, R12, R16, R15 ;  /* 0x000000100c0f7223 */ /* 0x000fe2000001000f */
[----:B------:R-:W-:Y:S01]  /*10560*/  FFMA.FTZ R16, R16, R21, R19 ;  /* 0x0000001510107223 */ /* 0x000fe20000010013 */
[----:B------:R-:W-:Y:S01]  /*10570*/  FADD.FTZ R18, R18, -UR28 ;  /* 0x8000001c12127e21 */ /* 0x000fe20008010000 */
[----:B------:R-:W-:-:S05]  /*10580*/  HADD2.F32 R19, -RZ, R68.H0_H0 ;  /* 0x20000044ff137230 */ /* 0x000fca0000004100 */
[----:B------:R-:W-:-:S04]  /*10590*/  FADD.FTZ R19, R19, -UR28 ;  /* 0x8000001c13137e21 */ /* 0x000fc80008010000 */
[----:B------:R-:W-:Y:S01]  /*105a0*/  FMUL.FTZ R22, R19, UR16 ;  /* 0x0000001013167c20 */ /* 0x000fe20008410000 */
[----:B------:R-:W-:Y:S02]  /*105b0*/  HADD2.F32 R23, -RZ, R32.H0_H0 ;  /* 0x20000020ff177230 */ /* 0x000fe40000004100 */
[----:B------:R-:W-:-:S03]  /*105c0*/  HADD2.F32 R25, -RZ, R25.H0_H0 ;  /* 0x20000019ff197230 */ /* 0x000fc60000004100 */
[----:B------:R-:W-:Y:S02]  /*105d0*/  FADD.FTZ R23, R23, -UR28 ;  /* 0x8000001c17177e21 */ /* 0x000fe40008010000 */
[----:B------:R-:W-:Y:S02]  /*105e0*/  FMUL.FTZ R27, R8, R25 ;  /* 0x00000019081b7220 */ /* 0x000fe40000410000 */
[----:B------:R-:W-:Y:S01]  /*105f0*/  FMUL.FTZ R24, R23, UR16 ;  /* 0x0000001017187c20 */ /* 0x000fe20008410000 */
[----:B--2---:R-:W-:-:S05]  /*10600*/  HADD2.F32 R13, -RZ, R72.H0_H0 ;  /* 0x20000048ff0d7230 */ /* 0x004fca0000004100 */
[----:B------:R-:W-:Y:S01]  /*10610*/  FADD.FTZ R11, R11, R13 ;  /* 0x0000000d0b0b7221 */ /* 0x000fe20000010000 */
[----:B------:R-:W-:Y:S01]  /*10620*/  FFMA.FTZ R10, R13, R17, R10 ;  /* 0x000000110d0a7223 */ /* 0x000fe2000001000a */
[----:B------:R-:W-:Y:S01]  /*10630*/  FMUL.FTZ R12, R9, R13 ;  /* 0x0000000d090c7220 */ /* 0x000fe20000410000 */
[----:B------:R-:W-:Y:S01]  /*10640*/  FADD.FTZ R13, R14, R21 ;  /* 0x000000150e0d7221 */ /* 0x000fe20000010000 */
[----:B------:R-:W-:Y:S02]  /*10650*/  HADD2.F32 R14, -RZ, R70.H0_H0 ;  /* 0x20000046ff0e7230 */ /* 0x000fe40000004100 */
[----:B------:R-:W-:Y:S01]  /*10660*/  FFMA.FTZ R16, R17, R12, R16 ;  /* 0x0000000c11107223 */ /* 0x000fe20000010010 */
[----:B------:R-:W-:Y:S01]  /*10670*/  FADD.FTZ R13, R12, R13 ;  /* 0x0000000d0c0d7221 */ /* 0x000fe20000010000 */
[----:B------:R-:W-:Y:S02]  /*10680*/  HADD2.F32 R12, -RZ, R69.H0_H0 ;  /* 0x20000045ff0c7230 */ /* 0x000fe40000004100 */
[----:B------:R-:W-:Y:S01]  /*10690*/  FMUL.FTZ R17, R18, UR16 ;  /* 0x0000001012117c20 */ /* 0x000fe20008410000 */
[----:B------:R-:W-:Y:S01]  /*106a0*/  FMUL.FTZ R18, R8, R14 ;  /* 0x0000000e08127220 */ /* 0x000fe20000410000 */
[----:B------:R-:W-:Y:S01]  /*106b0*/  FADD.FTZ R20, R20, R14 ;  /* 0x0000000e14147221 */ /* 0x000fe20000010000 */
[----:B------:R-:W-:Y:S01]  /*106c0*/  FADD.FTZ R12, R12, -UR28 ;  /* 0x8000001c0c0c7e21 */ /* 0x000fe20008010000 */
[----:B------:R-:W-:Y:S01]  /*106d0*/  FFMA.FTZ R15, R14, R17, R15 ;  /* 0x000000110e0f7223 */ /* 0x000fe2000001000f */
[----:B------:R-:W-:Y:S01]  /*106e0*/  FADD.FTZ R14, R13, R18 ;  /* 0x000000120d0e7221 */ /* 0x000fe20000010000 */
[----:B------:R-:W-:-:S02]  /*106f0*/  HADD2.F32 R13, -RZ, R67.H0_H0 ;  /* 0x20000043ff0d7230 */ /* 0x000fc40000004100 */
[----:B------:R-:W-:Y:S01]  /*10700*/  FMUL.FTZ R12, R12, UR16 ;  /* 0x000000100c0c7c20 */ /* 0x000fe20008410000 */
[----:B------:R-:W-:Y:S01]  /*10710*/  FFMA.FTZ R17, R17, R18, R16 ;  /* 0x0000001211117223 */ /* 0x000fe20000010010 */
[----:B------:R-:W-:Y:S02]  /*10720*/  HADD2.F32 R16, -RZ, R65.H0_H0 ;  /* 0x20000041ff107230 */ /* 0x000fe40000004100 */
[----:B------:R-:W-:Y:S02]  /*10730*/  HADD2.F32 R18, -RZ, R66.H0_H0 ;  /* 0x20000042ff127230 */ /* 0x000fe40000004100 */
[----:B------:R-:W-:Y:S01]  /*10740*/  FADD.FTZ R11, R11, R13 ;  /* 0x0000000d0b0b7221 */ /* 0x000fe20000010000 */
[----:B------:R-:W-:Y:S01]  /*10750*/  FFMA.FTZ R10, R13, R12, R10 ;  /* 0x0000000c0d0a7223 */ /* 0x000fe2000001000a */
[----:B------:R-:W-:Y:S01]  /*10760*/  FMUL.FTZ R13, R9, R13 ;  /* 0x0000000d090d7220 */ /* 0x000fe20000410000 */
[----:B------:R-:W-:Y:S01]  /*10770*/  FADD.FTZ R16, R16, -UR28 ;  /* 0x8000001c10107e21 */ /* 0x000fe20008010000 */
[----:B------:R-:W-:-:S02]  /*10780*/  FMUL.FTZ R19, R8, R18 ;  /* 0x0000001208137220 */ /* 0x000fc40000410000 */
[----:B------:R-:W-:Y:S01]  /*10790*/  FADD.FTZ R14, R13, R14 ;  /* 0x0000000e0d0e7221 */ /* 0x000fe20000010000 */
[----:B------:R-:W-:Y:S01]  /*107a0*/  FFMA.FTZ R17, R12, R13, R17 ;  /* 0x0000000d0c117223 */ /* 0x000fe20000010011 */
[----:B------:R-:W-:Y:S02]  /*107b0*/  HADD2.F32 R13, -RZ, R64.H0_H0 ;  /* 0x20000040ff0d7230 */ /* 0x000fe40000004100 */
[----:B------:R-:W-:Y:S01]  /*107c0*/  FMUL.FTZ R16, R16, UR16 ;  /* 0x0000001010107c20 */ /* 0x000fe20008410000 */
[----:B------:R-:W-:Y:S01]  /*107d0*/  FADD.FTZ R14, R14, R19 ;  /* 0x000000130e0e7221 */ /* 0x000fe20000010000 */
[----:B------:R-:W-:Y:S01]  /*107e0*/  FFMA.FTZ R19, R22, R19, R17 ;  /* 0x0000001316137223 */ /* 0x000fe20000010011 */
[----:B------:R-:W-:Y:S02]  /*107f0*/  HADD2.F32 R12, -RZ, R63.H0_H0 ;  /* 0x2000003fff0c7230 */ /* 0x000fe40000004100 */
[----:B------:R-:W-:Y:S01]  /*10800*/  FMUL.FTZ R17, R9, R13 ;  /* 0x0000000d09117220 */ /* 0x000fe20000410000 */
[----:B------:R-:W-:Y:S01]  /*10810*/  FADD.FTZ R11, R11, R13 ;  /* 0x0000000d0b0b7221 */ /* 0x000fe20000010000 */
[----:B------:R-:W-:Y:S01]  /*10820*/  FFMA.FTZ R10, R13, R16, R10 ;  /* 0x000000100d0a7223 */ /* 0x000fe2000001000a */
[----:B------:R-:W-:-:S02]  /*10830*/  HADD2.F32 R13, -RZ, R62.H0_H0 ;  /* 0x2000003eff0d7230 */ /* 0x000fc40000004100 */
[----:B------:R-:W-:Y:S01]  /*10840*/  FFMA.FTZ R19, R16, R17, R19 ;  /* 0x0000001110137223 */ /* 0x000fe20000010013 */
[----:B------:R-:W-:Y:S01]  /*10850*/  FADD.FTZ R14, R17, R14 ;  /* 0x0000000e110e7221 */ /* 0x000fe20000010000 */
[----:B------:R-:W-:Y:S01]  /*10860*/  FADD.FTZ R16, R12, -UR28 ;  /* 0x8000001c0c107e21 */ /* 0x000fe20008010000 */
[----:B------:R-:W-:Y:S02]  /*10870*/  HADD2.F32 R12, -RZ, R61.H0_H0 ;  /* 0x2000003dff0c7230 */ /* 0x000fe40000004100 */
[----:B------:R-:W-:Y:S01]  /*10880*/  FADD.FTZ R17, R13, -UR28 ;  /* 0x8000001c0d117e21 */ /* 0x000fe20008010000 */
[----:B------:R-:W-:Y:S01]  /*10890*/  FADD.FTZ R20, R20, R18 ;  /* 0x0000001214147221 */ /* 0x000fe20000010000 */
[----:B------:R-:W-:Y:S01]  /*108a0*/  FFMA.FTZ R15, R18, R22, R15 ;  /* 0x00000016120f7223 */ /* 0x000fe2000001000f */
[----:B------:R-:W-:Y:S02]  /*108b0*/  HADD2.F32 R13, -RZ, R60.H0_H0 ;  /* 0x2000003cff0d7230 */ /* 0x000fe40000004100 */
[----:B------:R-:W-:Y:S01]  /*108c0*/  FMUL.FTZ R16, R16, UR16 ;  /* 0x0000001010107c20 */ /* 0x000fe20008410000 */
[----:B------:R-:W-:Y:S01]  /*108d0*/  FMUL.FTZ R17, R17, UR16 ;  /* 0x0000001011117c20 */ /* 0x000fe20008410000 */
[----:B------:R-:W-:-:S02]  /*108e0*/  HADD2.F32 R18, -RZ, R59.H0_H0 ;  /* 0x2000003bff127230 */ /* 0x000fc40000004100 */
        /* <DEDUP_REMOVED lines=13> */
[----:B------:R-:W-:-:S02]  /*109c0*/  HADD2.F32 R12, -RZ, R56.H0_H0 ;  /* 0x20000038ff0c7230 */ /* 0x000fc40000004100 */
[----:B------:R-:W-:Y:S01]  /*109d0*/  FMUL.FTZ R18, R8, R14 ;  /* 0x0000000e08127220 */ /* 0x000fe20000410000 */
[----:B------:R-:W-:Y:S01]  /*109e0*/  FADD.FTZ R20, R20, R14 ;  /* 0x0000000e14147221 */ /* 0x000fe20000010000 */
[----:B------:R-:W-:Y:S01]  /*109f0*/  FFMA.FTZ R14, R14, R17, R15 ;  /* 0x000000110e0e7223 */ /* 0x000fe2000001000f */
[----:B------:R-:W-:Y:S02]  /*10a00*/  HADD2.F32 R15, -RZ, R55.H0_H0 ;  /* 0x20000037ff0f7230 */ /* 0x000fe40000004100 */
[----:B------:R-:W-:Y:S01]  /*10a10*/  FFMA.FTZ R17, R17, R18, R16 ;  /* 0x0000001211117223 */ /* 0x000fe20000010010 */
[----:B------:R-:W-:Y:S01]  /*10a20*/  FADD.FTZ R12, R12, -UR28 ;  /* 0x8000001c0c0c7e21 */ /* 0x000fe20008010000 */
[----:B------:R-:W-:Y:S02]  /*10a30*/  HADD2.F32 R16, -RZ, R54.H0_H0 ;  /* 0x20000036ff107230 */ /* 0x000fe40000004100 */
[----:B------:R-:W-:Y:S01]  /*10a40*/  FADD.FTZ R22, R13, R18 ;  /* 0x000000120d167221 */ /* 0x000fe20000010000 */
[----:B------:R-:W-:-:S02]  /*10a50*/  HADD2.F32 R19, -RZ, R49.H0_H0 ;  /* 0x20000031ff137230 */ /* 0x000fc40000004100 */
[----:B------:R-:W-:Y:S01]  /*10a60*/  FMUL.FTZ R13, R9, R15 ;  /* 0x0000000f090d7220 */ /* 0x000fe20000410000 */
[----:B------:R-:W-:Y:S01]  /*10a70*/  FMUL.FTZ R12, R12, UR16 ;  /* 0x000000100c0c7c20 */ /* 0x000fe20008410000 */
[----:B------:R-:W-:Y:S02]  /*10a80*/  HADD2.F32 R18, -RZ, R48.H0_H0 ;  /* 0x20000030ff127230 */ /* 0x000fe40000004100 */
[----:B------:R-:W-:Y:S01]  /*10a90*/  FADD.FTZ R16, R16, -UR28 ;  /* 0x8000001c10107e21 */ /* 0x000fe20008010000 */
[----:B------:R-:W-:Y:S01]  /*10aa0*/  FADD.FTZ R22, R13, R22 ;  /* 0x000000160d167221 */ /* 0x000fe20000010000 */
[----:B------:R-:W-:Y:S01]  /*10ab0*/  FFMA.FTZ R17, R12, R13, R17 ;  /* 0x0000000d0c117223 */ /* 0x000fe20000010011 */
[----:B------:R-:W-:Y:S01]  /*10ac0*/  FMUL.FTZ R21, R8, R19 ;  /* 0x0000001308157220 */ /* 0x000fe20000410000 */
[----:B------:R-:W-:Y:S01]  /*10ad0*/  FMUL.FTZ R16, R16, UR16 ;  /* 0x0000001010107c20 */ /* 0x000fe20008410000 */
[----:B------:R-:W-:Y:S02]  /*10ae0*/  HADD2.F32 R13, -RZ, R33.H0_H0 ;  /* 0x20000021ff0d7230 */ /* 0x000fe40000004100 */
[----:B------:R-:W-:Y:S01]  /*10af0*/  FADD.FTZ R18, R18, -UR28 ;  /* 0x8000001c12127e21 */ /* 0x000fe20008010000 */
[----:B------:R-:W-:Y:S01]  /*10b00*/  FADD.FTZ R22, R22, R21 ;  /* 0x0000001516167221 */ /* 0x000fe20000010000 */
[----:B------:R-:W-:Y:S01]  /*10b10*/  FFMA.FTZ R21, R16, R21, R17 ;  /* 0x0000001510157223 */ /* 0x000fe20000010011 */
[----:B------:R-:W-:Y:S01]  /*10b20*/  FADD.FTZ R11, R11, R15 ;  /* 0x0000000f0b0b7221 */ /* 0x000fe20000010000 */
[----:B------:R-:W-:Y:S01]  /*10b30*/  FMUL.FTZ R17, R9, R13 ;  /* 0x0000000d09117220 */ /* 0x000fe20000410000 */
[----:B------:R-:W-:Y:S01]  /*10b40*/  FMUL.FTZ R18, R18, UR16 ;  /* 0x0000001012127c20 */ /* 0x000fe20008410000 */
[----:B------:R-:W-:Y:S01]  /*10b50*/  FFMA.FTZ R10, R15, R12, R10 ;  /* 0x0000000c0f0a7223 */ /* 0x000fe2000001000a */
[----:B------:R-:W-:-:S02]  /*10b60*/  HADD2.F32 R15, -RZ, R31.H0_H0 ;  /* 0x2000001fff0f7230 */ /* 0x000fc40000004100 */
[----:B------:R-:W-:Y:S01]  /*10b70*/  FADD.FTZ R22, R17, R22 ;  /* 0x0000001611167221 */ /* 0x000fe20000010000 */
[----:B------:R-:W-:Y:S01]  /*10b80*/  FFMA.FTZ R21, R18, R17, R21 ;  /* 0x0000001112157223 */ /* 0x000fe20000010015 */
[----:B------:R-:W-:Y:S02]  /*10b90*/  HADD2.F32 R17, -RZ, R30.H0_H0 ;  /* 0x2000001eff117230 */ /* 0x000fe40000004100 */
[----:B------:R-:W-:Y:S01]  /*10ba0*/  FADD.FTZ R15, R15, -UR28 ;  /* 0x8000001c0f0f7e21 */ /* 0x000fe20008010000 */
[----:B------:R-:W-:Y:S01]  /*10bb0*/  FADD.FTZ R20, R20, R19 ;  /* 0x0000001314147221 */ /* 0x000fe20000010000 */
[----:B------:R-:W-:Y:S01]  /*10bc0*/  FFMA.FTZ R12, R19, R16, R14 ;  /* 0x00000010130c7223 */ /* 0x000fe2000001000e */
        /* <DEDUP_REMOVED lines=13> */
.L_x_774:
[----:B-----5:R-:W-:Y:S01]  /*10ca0*/  HADD2.F32 R10, -RZ, R45.H0_H0 ;  /* 0x2000002dff0a7230 */ /* 0x020fe20000004100 */
[----:B------:R0:W-:Y:S01]  /*10cb0*/  STL [R1+0x364], R6 ;  /* 0x0003640601007387 */ /* 0x0001e20000100800 */
[----:B------:R-:W-:Y:S02]  /*10cc0*/  HADD2.F32 R13, -RZ, R44.H0_H0 ;  /* 0x2000002cff0d7230 */ /* 0x000fe40000004100 */
[----:B------:R-:W-:Y:S02]  /*10cd0*/  HADD2.F32 R15, -RZ, R36.H0_H0 ;  /* 0x20000024ff0f7230 */ /* 0x000fe40000004100 */
[----:B------:R-:W-:Y:S01]  /*10ce0*/  FADD.FTZ R10, R10, -UR28 ;  /* 0x8000001c0a0a7e21 */ /* 0x000fe20008010000 */
[----:B------:R-:W-:Y:S01]  /*10cf0*/  HADD2.F32 R18, -RZ, R53.H0_H0 ;  /* 0x20000035ff127230 */ /* 0x000fe20000004100 */
[----:B------:R1:W-:Y:S01]  /*10d00*/  STL [R1+0x368], R7 ;  /* 0x0003680701007387 */ /* 0x0003e20000100800 */
[----:B------:R-:W-:Y:S02]  /*10d10*/  HADD2.F32 R19, -RZ, R121.H0_H0 ;  /* 0x20000079ff137230 */ /* 0x000fe40000004100 */
[----:B------:R-:W-:Y:S01]  /*10d20*/  FMUL.FTZ R11, R10, UR16 ;  /* 0x000000100a0b7c20 */ /* 0x000fe20008410000 */
[----:B------:R-:W-:Y:S01]  /*10d30*/  HADD2.F32 R21, -RZ, R40.H0_H0 ;  /* 0x20000028ff157230 */ /* 0x000fe20000004100 */
[----:B0-----:R-:W2:Y:S02]  /*10d40*/  LDL.S16 R6, [R1+0x25c] ;  /* 0x00025c0001067983 */ /* 0x001ea40000100600 */
[----:B------:R-:W-:-:S02]  /*10d50*/  FFMA.FTZ R10, R8, R11, R2 ;  /* 0x0000000b080a7223 */ /* 0x000fc40000010002 */
[----:B------:R0:W-:Y:S02]  /*10d60*/  STL [R1+0x35c], R4 ;  /* 0x00035c0401007387 */ /* 0x0001e40000100800 */
[----:B------:R-:W-:Y:S01]  /*10d70*/  FMUL.FTZ R12, R10, -1.4426950216293334961 ;  /* 0xbfb8aa3b0a0c7820 */ /* 0x000fe20000410000 */
[----:B------:R-:W-:Y:S01]  /*10d80*/  HADD2.F32 R22, -RZ, R116.H0_H0 ;  /* 0x20000074ff167230 */ /* 0x000fe20000004100 */
[----:B-1----:R-:W3:Y:S04]  /*10d90*/  LDL.LU.S16 R7, [R1+0x244] ;  /* 0x0002440001077983 */ /* 0x002ee80000300600 */
[----:B------:R-:W1:Y:S01]  /*10da0*/  MUFU.EX2 R12, R12 ;  /* 0x0000000c000c7308 */ /* 0x000e620000000800 */
[----:B------:R-:W-:Y:S01]  /*10db0*/  HADD2.F32 R23, -RZ, R115.H0_H0 ;  /* 0x20000073ff177230 */ /* 0x000fe20000004100 */
[----:B0-----:R-:W4:Y:S04]  /*10dc0*/  LDL.S16 R4, [R1+0x228] ;  /* 0x0002280001047983 */ /* 0x001f280000100600 */
[----:B------:R0:W-:Y:S01]  /*10dd0*/  STL [R1+0x360], R5 ;  /* 0x0003600501007387 */ /* 0x0001e20000100800 */
[----:B------:R-:W-:-:S02]  /*10de0*/  HADD2.F32 R24, -RZ, R112.H1_H1 ;  /* 0x30000070ff187230 */ /* 0x000fc40000004100 */
[--C-:B------:R-:W-:Y:S01]  /*10df0*/  HADD2.F32 R26, -RZ, R111.reuse.H0_H0 ;  /* 0x2000006fff1a7230 */ /* 0x100fe20000004100 */
[----:B------:R4:W-:Y:S01]  /*10e00*/  STL [R1+0x358], R0 ;  /* 0x0003580001007387 */ /* 0x0009e20000100800 */
[--C-:B------:R-:W-:Y:S02]  /*10e10*/  HADD2.F32 R30, -RZ, R110.reuse.H0_H0 ;  /* 0x2000006eff1e7230 */ /* 0x100fe40000004100 */
[----:B------:R-:W-:Y:S02]  /*10e20*/  HADD2.F32 R32, -RZ, R111.H1_H1 ;  /* 0x3000006fff207230 */ /* 0x000fe40000004100 */
[----:B------:R-:W-:Y:S01]  /*10e30*/  HADD2.F32 R33, -RZ, R109.H0_H0 ;  /* 0x2000006dff217230 */ /* 0x000fe20000004100 */
[----:B0-----:R-:W4:Y:S01]  /*10e40*/  LDL.LU.S16 R5, [R1+0x22a] ;  /* 0x00022a0001057983 */ /* 0x001f220000300600 */
[----:B-1----:R-:W-:Y:S01]  /*10e50*/  FADD.FTZ R12, R12, 1 ;  /* 0x3f8000000c0c7421 */ /* 0x002fe20000010000 */
[----:B------:R-:W-:Y:S02]  /*10e60*/  HADD2.F32 R36, -RZ, R110.H1_H1 ;  /* 0x3000006eff247230 */ /* 0x000fe40000004100 */
[----:B------:R-:W-:Y:S01]  /*10e70*/  FADD.FTZ R32, R32, -UR28 ;  /* 0x8000001c20207e21 */ /* 0x000fe20008010000 */
[----:B------:R-:W-:Y:S01]  /*10e80*/  HADD2.F32 R39, -RZ, R107.H1_H1 ;  /* 0x3000006bff277230 */ /* 0x000fe20000004100 */
[----:B------:R0:W1:Y:S01]  /*10e90*/  MUFU.RCP R14, R12 ;  /* 0x0000000c000e7308 */ /* 0x0000620000001000 */
[----:B------:R-:W-:Y:S01]  /*10ea0*/  HADD2.F32 R45, -RZ, R106.H0_H0 ;  /* 0x2000006aff2d7230 */ /* 0x000fe20000004100 */
[----:B------:R-:W2:Y:S01]  /*10eb0*/  LDL.LU.S16 R111, [R1+0x2a8] ;  /* 0x0002a800016f7983 */ /* 0x000ea20000300600 */
[----:B------:R-:W-:-:S02]  /*10ec0*/  HADD2.F32 R44, -RZ, R102.H0_H0 ;  /* 0x20000066ff2c7230 */ /* 0x000fc40000004100 */
[----:B------:R-:W-:Y:S01]  /*10ed0*/  HADD2.F32 R40, -RZ, R101.H0_H0 ;  /* 0x20000065ff287230 */ /* 0x000fe20000004100 */
[----:B------:R-:W3:Y:S01]  /*10ee0*/  LDL.LU.S16 R110, [R1+0x2ae] ;  /* 0x0002ae00016e7983 */ /* 0x000ee20000300600 */
[----:B0-----:R-:W-:-:S05]  /*10ef0*/  HADD2.F32 R12, -RZ, R37.H0_H0 ;  /* 0x20000025ff0c7230 */ /* 0x001fca0000004100 */
[----:B------:R-:W-:Y:S01]  /*10f00*/  FADD.FTZ R12, R12, -UR28 ;  /* 0x8000001c0c0c7e21 */ /* 0x000fe20008010000 */
[----:B-1----:R-:W-:Y:S01]  /*10f10*/  FMUL.FTZ R13, R13, R14 ;  /* 0x0000000e0d0d7220 */ /* 0x002fe20000410000 */
        /* <DEDUP_REMOVED lines=15> */
[----:B------:R-:W-:Y:S02]  /*11010*/  FADD.FTZ R14, RZ, R14 ;  /* 0x0000000eff0e7221 */ /* 0x000fe40000010000 */
[----:B------:R-:W-:-:S04]  /*11020*/  FMUL.FTZ R16, R9, R12 ;  /* 0x0000000c09107220 */ /* 0x000fc80000410000 */
[----:B------:R-:W-:Y:S01]  /*11030*/  FADD.FTZ R20, R16, R14 ;  /* 0x0000000e10147221 */ /* 0x000fe20000010000 */
[----:B------:R-:W-:Y:S02]  /*11040*/  HADD2.F32 R14, -RZ, R58.H0_H0 ;  /* 0x2000003aff0e7230 */ /* 0x000fe40000004100 */
[C---:B------:R-:W-:Y:S01]  /*11050*/  FFMA.FTZ R15, R10.reuse, R16, R15 ;  /* 0x000000100a0f7223 */ /* 0x040fe2000001000f */
[----:B------:R-:W-:Y:S01]  /*11060*/  FFMA.FTZ R10, R10, R12, RZ ;  /* 0x0000000c0a0a7223 */ /* 0x000fe200000100ff */
[----:B------:R-:W-:Y:S01]  /*11070*/  FADD.FTZ R12, RZ, R12 ;  /* 0x0000000cff0c7221 */ /* 0x000fe20000010000 */
        /* <DEDUP_REMOVED lines=11> */
[----:B------:R-:W-:Y:S01]  /*11130*/  FFMA.FTZ R14, R11, R13, RZ ;  /* 0x0000000d0b0e7223 */ /* 0x000fe200000100ff */
[----:B------:R-:W-:-:S03]  /*11140*/  FADD.FTZ R11, RZ, R13 ;  /* 0x0000000dff0b7221 */ /* 0x000fc60000010000 */
[-C--:B------:R-:W-:Y:S01]  /*11150*/  FFMA.FTZ R13, R16, R18.reuse, R14 ;  /* 0x00000012100d7223 */ /* 0x080fe2000001000e */
[----:B------:R-:W-:Y:S01]  /*11160*/  FMUL.FTZ R14, R8, R18 ;  /* 0x00000012080e7220 */ /* 0x000fe20000410000 */
[----:B------:R-:W-:-:S03]  /*11170*/  FADD.FTZ R11, R11, R18 ;  /* 0x000000120b0b7221 */ /* 0x000fc60000010000 */
[----:B------:R-:W-:Y:S01]  /*11180*/  FFMA.FTZ R15, R16, R14, R15 ;  /* 0x0000000e100f7223 */ /* 0x000fe2000001000f */
[----:B------:R-:W-:Y:S02]  /*11190*/  HADD2.F32 R16, -RZ, R52.H0_H0 ;  /* 0x20000034ff107230 */ /* 0x000fe40000004100 */
[----:B------:R-:W-:Y:S01]  /*111a0*/  FADD.FTZ R20, R20, R14 ;  /* 0x0000000e14147221 */ /* 0x000fe20000010000 */
[----:B------:R-:W-:Y:S02]  /*111b0*/  HADD2.F32 R14, -RZ, R119.H1_H1 ;  /* 0x30000077ff0e7230 */ /* 0x000fe40000004100 */
[----:B------:R-:W-:-:S03]  /*111c0*/  FADD.FTZ R16, R16, -UR28 ;  /* 0x8000001c10107e21 */ /* 0x000fc60008010000 */
[----:B------:R-:W-:Y:S01]  /*111d0*/  FADD.FTZ R14, R14, -UR28 ;  /* 0x8000001c0e0e7e21 */ /* 0x000fe20008010000 */
[----:B------:R-:W-:-:S03]  /*111e0*/  FMUL.FTZ R16, R16, UR16 ;  /* 0x0000001010107c20 */ /* 0x000fc60008410000 */
[----:B------:R-:W-:Y:S01]  /*111f0*/  FMUL.FTZ R14, R14, UR16 ;  /* 0x000000100e0e7c20 */ /* 0x000fe20008410000 */
        /* <DEDUP_REMOVED lines=9> */
[----:B------:R-:W-:-:S03]  /*11290*/  HADD2.F32 R19, -RZ, R46.H0_H0 ;  /* 0x2000002eff137230 */ /* 0x000fc60000004100 */
[----:B------:R-:W-:Y:S01]  /*112a0*/  FADD.FTZ R12, R12, R18 ;  /* 0x000000120c0c7221 */ /* 0x000fe20000010000 */
[-C--:B------:R-:W-:Y:S01]  /*112b0*/  FFMA.FTZ R10, R16, R18.reuse, R10 ;  /* 0x00000012100a7223 */ /* 0x080fe2000001000a */
[----:B------:R-:W-:-:S04]  /*112c0*/  FMUL.FTZ R18, R9, R18 ;  /* 0x0000001209127220 */ /* 0x000fc80000410000 */
[----:B------:R-:W-:Y:S01]  /*112d0*/  FFMA.FTZ R15, R16, R18, R15 ;  /* 0x00000012100f7223 */ /* 0x000fe2000001000f */
[----:B------:R-:W-:Y:S01]  /*112e0*/  FFMA.FTZ R16, R8, R14, R2 ;  /* 0x0000000e08107223 */ /* 0x000fe20000010002 */
[----:B------:R-:W-:Y:S01]  /*112f0*/  FADD.FTZ R20, R18, R20 ;  /* 0x0000001412147221 */ /* 0x000fe20000010000 */
[----:B------:R-:W-:Y:S02]  /*11300*/  HADD2.F32 R18, -RZ, R47.H0_H0 ;  /* 0x2000002fff127230 */ /* 0x000fe40000004100 */
        /* <DEDUP_REMOVED lines=12> */
[----:B------:R-:W-:Y:S01]  /*113d0*/  FMUL.FTZ R18, R8, R18 ;  /* 0x0000001208127220 */ /* 0x000fe20000410000 */
[----:B------:R-:W-:-:S03]  /*113e0*/  FMUL.FTZ R16, R16, UR16 ;  /* 0x0000001010107c20 */ /* 0x000fc60008410000 */
[----:B------:R-:W-:Y:S01]  /*113f0*/  FFMA.FTZ R15, R14, R18, R15 ;  /* 0x000000120e0f7223 */ /* 0x000fe2000001000f */
[----:B------:R-:W-:Y:S01]  /*11400*/  FFMA.FTZ R14, R9, R16, R3 ;  /* 0x00000010090e7223 */ /* 0x000fe20000010003 */
[----:B------:R-:W-:-:S03]  /*11410*/  FADD.FTZ R20, R20, R18 ;  /* 0x0000001214147221 */ /* 0x000fc60000010000 */
        /* <DEDUP_REMOVED lines=9> */
[----:B------:R-:W-:Y:S02]  /*114b0*/  HADD2.F32 R19, -RZ, R41.H0_H0 ;  /* 0x20000029ff137230 */ /* 0x000fe40000004100 */
[----:B------:R-:W-:Y:S01]  /*114c0*/  FADD.FTZ R14, R14, -UR28 ;  /* 0x8000001c0e0e7e21 */ /* 0x000fe20008010000 */
        /* <DEDUP_REMOVED lines=22> */
[----:B------:R-:W0:Y:S01]  /*11630*/  MUFU.RCP R18, R18 ;  /* 0x0000001200127308 */ /* 0x000e220000001000 */
[----:B------:R-:W-:Y:S01]  /*11640*/  FADD.FTZ R11, R11, R19 ;  /* 0x000000130b0b7221 */ /* 0x000fe20000010000 */
[-C--:B------:R-:W-:Y:S01]  /*11650*/  FFMA.FTZ R13, R14, R19.reuse, R13 ;  /* 0x000000130e0d7223 */ /* 0x080fe2000001000d */
[----:B------:R-:W-:Y:S01]  /*11660*/  FMUL.FTZ R19, R8, R19 ;  /* 0x0000001308137220 */ /* 0x000fe20000410000 */
[----:B0-----:R-:W-:Y:S01]  /*11670*/  FMUL.FTZ R21, R21, R18 ;  /* 0x0000001215157220 */ /* 0x001fe20000410000 */
[----:B------:R-:W-:-:S04]  /*11680*/  FADD.FTZ R18, -R18, 1 ;  /* 0x3f80000012127421 */ /* 0x000fc80000010100 */
[----:B------:R-:W-:Y:S01]  /*11690*/  FFMA.FTZ R17, R17, R18, 1 ;  /* 0x3f80000011117423 */ /* 0x000fe20000010012 */
[----:B------:R-:W-:Y:S02]  /*116a0*/  HADD2.F32 R18, -RZ, R118.H0_H0 ;  /* 0x20000076ff127230 */ /* 0x000fe40000004100 */
[----:B------:R-:W-:Y:S01]  /*116b0*/  FFMA.FTZ R15, R14, R19, R15 ;  /* 0x000000130e0f7223 */ /* 0x000fe2000001000f */
[----:B------:R-:W-:Y:S01]  /*116c0*/  FADD.FTZ R20, R20, R19 ;  /* 0x0000001314147221 */ /* 0x000fe20000010000 */
[----:B------:R-:W-:Y:S01]  /*116d0*/  FMUL.FTZ R17, R21, R17 ;  /* 0x0000001115117220 */ /* 0x000fe20000410000 */
[----:B------:R-:W-:Y:S01]  /*116e0*/  FADD.FTZ R36, R36, -UR28 ;  /* 0x8000001c24247e21 */ /* 0x000fe20008010000 */
[----:B------:R-:W-:Y:S01]  /*116f0*/  FADD.FTZ R18, R18, -UR28 ;  /* 0x8000001c12127e21 */ /* 0x000fe20008010000 */
[----:B------:R-:W-:Y:S02]  /*11700*/  HADD2.F32 R41, -RZ, R109.H1_H1 ;  /* 0x3000006dff297230 */ /* 0x000fe40000004100 */
[----:B------:R-:W-:Y:S01]  /*11710*/  FADD.FTZ R39, R39, -UR28 ;  /* 0x8000001c27277e21 */ /* 0x000fe20008010000 */
[----:B------:R-:W-:-:S02]  /*11720*/  HADD2.F32 R46, -RZ, R104.H0_H0 ;  /* 0x20000068ff2e7230 */ /* 0x000fc40000004100 */
[----:B------:R-:W-:Y:S01]  /*11730*/  FMUL.FTZ R18, R18, UR16 ;  /* 0x0000001012127c20 */ /* 0x000fe20008410000 */
[----:B------:R-:W-:Y:S02]  /*11740*/  HADD2.F32 R37, -RZ, R102.H1_H1 ;  /* 0x30000066ff257230 */ /* 0x000fe40000004100 */
[----:B------:R-:W-:Y:S01]  /*11750*/  FADD.FTZ R12, R12, R17 ;  /* 0x000000110c0c7221 */ /* 0x000fe20000010000 */
[-C--:B------:R-:W-:Y:S01]  /*11760*/  FFMA.FTZ R10, R16, R17.reuse, R10 ;  /* 0x00000011100a7223 */ /* 0x080fe2000001000a */
[----:B------:R-:W-:Y:S01]  /*11770*/  FFMA.FTZ R14, R8, R18, R2 ;  /* 0x00000012080e7223 */ /* 0x000fe20000010002 */
[----:B------:R-:W-:Y:S01]  /*11780*/  FMUL.FTZ R25, R9, R17 ;  /* 0x0000001109197220 */ /* 0x000fe20000410000 */
[----:B------:R-:W-:Y:S01]  /*11790*/  FADD.FTZ R41, R41, -UR28 ;  /* 0x8000001c29297e21 */ /* 0x000fe20008010000 */
[----:B------:R-:W-:Y:S01]  /*117a0*/  FMUL.FTZ R39, R39, UR16 ;  /* 0x0000001027277c20 */ /* 0x000fe20008410000 */
[----:B------:R-:W-:Y:S01]  /*117b0*/  FMUL.FTZ R21, R14, -1.4426950216293334961 ;  /* 0xbfb8aa3b0e157820 */ /* 0x000fe20000410000 */
[----:B------:R-:W-:Y:S01]  /*117c0*/  HADD2.F32 R38, -RZ, R103.H0_H0 ;  /* 0x20000067ff267230 */ /* 0x000fe20000004100 */
[----:B------:R-:W4:Y:S04]  /*117d0*/  LDL.S16 R102, [R1+0x2b2] ;  /* 0x0002b20001667983 */ /* 0x000f280000100600 */
[----:B------:R-:W0:Y:S01]  /*117e0*/  MUFU.EX2 R21, R21 ;  /* 0x0000001500157308 */ /* 0x000e220000000800 */
[----:B------:R-:W-:Y:S01]  /*117f0*/  HADD2.F32 R53, -RZ, R92.H0_H0 ;  /* 0x2000005cff357230 */ /* 0x000fe20000004100 */
[----:B------:R-:W2:Y:S01]  /*11800*/  LDL.LU.S16 R118, [R1+0x296] ;  /* 0x0002960001767983 */ /* 0x000ea20000300600 */
[----:B0-----:R-:W-:-:S06]  /*11810*/  FADD.FTZ R21, R21, 1 ;  /* 0x3f80000015157421 */ /* 0x001fcc0000010000 */
[----:B------:R-:W0:Y:S02]  /*11820*/  MUFU.RCP R21, R21 ;  /* 0x0000001500157308 */ /* 0x000e240000001000 */
[----:B0-----:R-:W-:Y:S01]  /*11830*/  FMUL.FTZ R22, R22, R21 ;  /* 0x0000001516167220 */ /* 0x001fe20000410000 */
[----:B------:R-:W-:-:S04]  /*11840*/  FADD.FTZ R21, -R21, 1 ;  /* 0x3f80000015157421 */ /* 0x000fc80000010100 */
[----:B------:R-:W-:Y:S01]  /*11850*/  FFMA.FTZ R14, R14, R21, 1 ;  /* 0x3f8000000e0e7423 */ /* 0x000fe20000010015 */
[----:B------:R-:W-:Y:S02]  /*11860*/  HADD2.F32 R21, -RZ, R116.H1_H1 ;  /* 0x30000074ff157230 */ /* 0x000fe40000004100 */
[----:B------:R-:W-:Y:S01]  /*11870*/  FMUL.FTZ R41, R41, UR16 ;  /* 0x0000001029297c20 */ /* 0x000fe20008410000 */
[----:B------:R-:W-:Y:S01]  /*11880*/  FADD.FTZ R37, R37, -UR28 ;  /* 0x8000001c25257e21 */ /* 0x000fe20008010000 */
[----:B------:R-:W-:Y:S01]  /*11890*/  FMUL.FTZ R14, R22, R14 ;  /* 0x0000000e160e7220 */ /* 0x000fe20000410000 */
[----:B------:R-:W-:Y:S02]  /*118a0*/  HADD2.F32 R55, -RZ, R90.H0_H0 ;  /* 0x2000005aff377230 */ /* 0x000fe40000004100 */
[----:B------:R-:W-:Y:S01]  /*118b0*/  FADD.FTZ R21, R21, -UR28 ;  /* 0x8000001c15157e21 */ /* 0x000fe20008010000 */
[----:B------:R-:W-:Y:S01]  /*118c0*/  HADD2.F32 R70, -RZ, R94.H1_H1 ;  /* 0x3000005eff467230 */ /* 0x000fe20000004100 */
[----:B------:R-:W3:Y:S02]  /*118d0*/  LDL.S16 R116, [R1+0x2a4] ;  /* 0x0002a40001747983 */ /* 0x000ee40000100600 */
        /* <DEDUP_REMOVED lines=9> */
[----:B------:R-:W-:-:S05]  /*11970*/  HADD2.F32 R22, -RZ, R117.H0_H0 ;  /* 0x20000075ff167230 */ /* 0x000fca0000004100 */
[----:B------:R-:W-:-:S04]  /*11980*/  FADD.FTZ R22, R22, -UR28 ;  /* 0x8000001c16167e21 */ /* 0x000fc80008010000 */
[----:B------:R-:W-:Y:S01]  /*11990*/  FMUL.FTZ R17, R22, UR16 ;  /* 0x0000001016117c20 */ /* 0x000fe20008410000 */
[----:B------:R-:W-:-:S03]  /*119a0*/  FFMA.FTZ R22, R16, R25, R15 ;  /* 0x0000001910167223 */ /* 0x000fc6000001000f */
[----:B------:R-:W-:-:S04]  /*119b0*/  FFMA.FTZ R15, R8, R17, R2 ;  /* 0x00000011080f7223 */ /* 0x000fc80000010002 */
[----:B------:R-:W-:-:S06]  /*119c0*/  FMUL.FTZ R16, R15, -1.4426950216293334961 ;  /* 0xbfb8aa3b0f107820 */ /* 0x000fcc0000410000 */
[----:B------:R-:W0:Y:S02]  /*119d0*/  MUFU.EX2 R16, R16 ;  /* 0x0000001000107308 */ /* 0x000e240000000800 */
[----:B0-----:R-:W-:-:S06]  /*119e0*/  FADD.FTZ R16, R16, 1 ;  /* 0x3f80000010107421 */ /* 0x001fcc0000010000 */
[----:B------:R-:W0:Y:S01]  /*119f0*/  MUFU.RCP R16, R16 ;  /* 0x0000001000107308 */ /* 0x000e220000001000 */
[----:B------:R-:W-:Y:S01]  /*11a00*/  FMUL.FTZ R19, R23, R19 ;  /* 0x0000001317137220 */ /* 0x000fe20000410000 */
[----:B------:R-:W-:-:S05]  /*11a10*/  HADD2.F32 R23, -RZ, R113.H1_H1 ;  /* 0x30000071ff177230 */ /* 0x000fca0000004100 */
[----:B0-----:R-:W-:Y:S01]  /*11a20*/  FMUL.FTZ R23, R23, R16 ;  /* 0x0000001017177220 */ /* 0x001fe20000410000 */
[----:B------:R-:W-:-:S04]  /*11a30*/  FADD.FTZ R16, -R16, 1 ;  /* 0x3f80000010107421 */ /* 0x000fc80000010100 */
[----:B------:R-:W-:Y:S01]  /*11a40*/  FFMA.FTZ R16, R15, R16, 1 ;  /* 0x3f8000000f107423 */ /* 0x000fe20000010010 */
[----:B------:R-:W-:-:S05]  /*11a50*/  HADD2.F32 R15, -RZ, R114.H0_H0 ;  /* 0x20000072ff0f7230 */ /* 0x000fca0000004100 */
[----:B------:R-:W-:Y:S01]  /*11a60*/  FADD.FTZ R15, R15, -UR28 ;  /* 0x8000001c0f0f7e21 */ /* 0x000fe20008010000 */
[----:B------:R-:W-:-:S03]  /*11a70*/  FMUL.FTZ R23, R23, R16 ;  /* 0x0000001017177220 */ /* 0x000fc60000410000 */
[----:B------:R-:W-:Y:S01]  /*11a80*/  FMUL.FTZ R15, R15, UR16 ;  /* 0x000000100f0f7c20 */ /* 0x000fe20008410000 */
[----:B------:R-:W-:-:S03]  /*11a90*/  FADD.FTZ R25, R25, R20 ;  /* 0x0000001419197221 */ /* 0x000fc60000010000 */
        /* <DEDUP_REMOVED lines=9> */
[----:B------:R-:W-:Y:S02]  /*11b30*/  HADD2.F32 R20, -RZ, R115.H1_H1 ;  /* 0x30000073ff147230 */ /* 0x000fe40000004100 */
[----:B------:R-:W-:Y:S01]  /*11b40*/  FADD.FTZ R11, R11, R14 ;  /* 0x0000000e0b0b7221 */ /* 0x000fe20000010000 */
[----:B------:R-:W-:Y:S01]  /*11b50*/  FFMA.FTZ R13, R18, R14, R13 ;  /* 0x0000000e120d7223 */ /* 0x000fe2000001000d */
[----:B------:R-:W-:Y:S01]  /*11b60*/  FMUL.FTZ R16, R24, R16 ;  /* 0x0000001018107220 */ /* 0x000fe20000410000 */
[----:B------:R-:W-:Y:S01]  /*11b70*/  FADD.FTZ R12, R12, R19 ;  /* 0x000000130c0c7221 */ /* 0x000fe20000010000 */
[----:B------:R-:W-:Y:S01]  /*11b80*/  FADD.FTZ R20, R20, -UR28 ;  /* 0x8000001c14147e21 */ /* 0x000fe20008010000 */
[----:B------:R-:W-:Y:S01]  /*11b90*/  FFMA.FTZ R14, R18, R27, R22 ;  /* 0x0000001b120e7223 */ /* 0x000fe20000010016 */
[----:B------:R-:W-:Y:S01]  /*11ba0*/  FMUL.FTZ R31, R9, R19 ;  /* 0x00000013091f7220 */ /* 0x000fe20000410000 */
[----:B------:R-:W-:Y:S01]  /*11bb0*/  FMUL.FTZ R37, R37, UR16 ;  /* 0x0000001025257c20 */ /* 0x000fe20008410000 */
[----:B------:R-:W-:Y:S01]  /*11bc0*/  FMUL.FTZ R20, R20, UR16 ;  /* 0x0000001014147c20 */ /* 0x000fe20008410000 */
[----:B------:R-:W-:Y:S01]  /*11bd0*/  FADD.FTZ R70, R70, -UR28 ;  /* 0x8000001c46467e21 */ /* 0x000fe20008010000 */
[----:B------:R-:W-:Y:S01]  /*11be0*/  HADD2.F32 R56, -RZ, R89.H0_H0 ;  /* 0x20000059ff387230 */ /* 0x000fe20000004100 */
[----:B------:R-:W3:Y:S01]  /*11bf0*/  LDL.LU.S16 R115, [R1+0x2a0] ;  /* 0x0002a00001737983 */ /* 0x000ee20000300600 */
[----:B------:R-:W-:-:S04]  /*11c00*/  FFMA.FTZ R18, R8, R20, R2 ;  /* 0x0000001408127223 */ /* 0x000fc80000010002 */
[----:B------:R-:W-:-:S06]  /*11c10*/  FMUL.FTZ R22, R18, -1.4426950216293334961 ;  /* 0xbfb8aa3b12167820 */ /* 0x000fcc0000410000 */
[----:B------:R-:W0:Y:S02]  /*11c20*/  MUFU.EX2 R22, R22 ;  /* 0x0000001600167308 */ /* 0x000e240000000800 */
[----:B0-----:R-:W-:-:S06]  /*11c30*/  FADD.FTZ R22, R22, 1 ;  /* 0x3f80000016167421 */ /* 0x001fcc0000010000 */
[----:B------:R-:W0:Y:S01]  /*11c40*/  MUFU.RCP R22, R22 ;  /* 0x0000001600167308 */ /* 0x000e220000001000 */
[----:B------:R-:W-:Y:S02]  /*11c50*/  HADD2.F32 R24, -RZ, R112.H0_H0 ;  /* 0x20000070ff187230 */ /* 0x000fe40000004100 */
[----:B------:R-:W-:Y:S01]  /*11c60*/  FADD.FTZ R27, R25, R27 ;  /* 0x0000001b191b7221 */ /* 0x000fe20000010000 */
[----:B------:R-:W-:Y:S01]  /*11c70*/  FMUL.FTZ R70, R70, UR16 ;  /* 0x0000001046467c20 */ /* 0x000fe20008410000 */
[----:B------:R-:W-:Y:S01]  /*11c80*/  HADD2.F32 R68, -RZ, R92.H1_H1 ;  /* 0x3000005cff447230 */ /* 0x000fe20000004100 */
[----:B------:R-:W3:Y:S01]  /*11c90*/  LDL.S16 R112, [R1+0x2a2] ;  /* 0x0002a20001707983 */ /* 0x000ee20000100600 */
[----:B0-----:R-:W-:Y:S01]  /*11ca0*/  FMUL.FTZ R24, R24, R22 ;  /* 0x0000001618187220 */ /* 0x001fe20000410000 */
[----:B------:R-:W-:Y:S01]  /*11cb0*/  FADD.FTZ R22, -R22, 1 ;  /* 0x3f80000016167421 */ /* 0x000fe20000010100 */
[----:B------:R-:W-:Y:S01]  /*11cc0*/  HADD2.F32 R72, -RZ, R91.H0_H0 ;  /* 0x2000005bff487230 */ /* 0x000fe20000004100 */
[----:B------:R-:W3:Y:S02]  /*11cd0*/  LDL.S16 R92, [R1+0x2d4] ;  /* 0x0002d400015c7983 */ /* 0x000ee40000100600 */
[----:B------:R-:W-:Y:S01]  /*11ce0*/  FFMA.FTZ R22, R18, R22, 1 ;  /* 0x3f80000012167423 */ /* 0x000fe20000010016 */
[----:B------:R-:W-:-:S05]  /*11cf0*/  HADD2.F32 R18, -RZ, R42.H0_H0 ;  /* 0x2000002aff127230 */ /* 0x000fca0000004100 */
[----:B------:R-:W-:Y:S01]  /*11d00*/  FADD.FTZ R18, R18, -UR28 ;  /* 0x8000001c12127e21 */ /* 0x000fe20008010000 */
[----:B------:R-:W-:-:S03]  /*11d10*/  FMUL.FTZ R24, R24, R22 ;  /* 0x0000001618187220 */ /* 0x000fc60000410000 */
        /* <DEDUP_REMOVED lines=9> */
[----:B------:R-:W-:Y:S02]  /*11db0*/  HADD2.F32 R25, -RZ, R114.H1_H1 ;  /* 0x30000072ff197230 */ /* 0x000fe40000004100 */
[----:B------:R-:W-:Y:S01]  /*11dc0*/  FADD.FTZ R68, R68, -UR28 ;  /* 0x8000001c44447e21 */ /* 0x000fe20008010000 */
[--C-:B------:R-:W-:Y:S02]  /*11dd0*/  HADD2.F32 R64, -RZ, R87.reuse.H1_H1 ;  /* 0x30000057ff407230 */ /* 0x100fe40000004100 */
[----:B------:R-:W-:Y:S01]  /*11de0*/  FMUL.FTZ R22, R26, R22 ;  /* 0x000000161a167220 */ /* 0x000fe20000410000 */
[----:B------:R-:W-:Y:S02]  /*11df0*/  HADD2.F32 R71, -RZ, R87.H0_H0 ;  /* 0x20000057ff477230 */ /* 0x000fe40000004100 */
[----:B------:R-:W-:Y:S01]  /*11e00*/  FADD.FTZ R25, R25, -UR28 ;  /* 0x8000001c19197e21 */ /* 0x000fe20008010000 */
[----:B------:R-:W-:Y:S01]  /*11e10*/  FFMA.FTZ R26, R21, R19, R10 ;  /* 0x00000013151a7223 */ /* 0x000fe2000001000a */
[----:B------:R-:W-:Y:S01]  /*11e20*/  FMUL.FTZ R68, R68, UR16 ;  /* 0x0000001044447c20 */ /* 0x000fe20008410000 */
[----:B------:R-:W-:Y:S01]  /*11e30*/  FADD.FTZ R64, R64, -UR28 ;  /* 0x8000001c40407e21 */ /* 0x000fe20008010000 */
[----:B------:R-:W-:Y:S01]  /*11e40*/  FMUL.FTZ R19, R25, UR16 ;  /* 0x0000001019137c20 */ /* 0x000fe20008410000 */
[----:B------:R-:W-:Y:S01]  /*11e50*/  FFMA.FTZ R10, R21, R31, R14 ;  /* 0x0000001f150a7223 */ /* 0x000fe2000001000e */
[----:B------:R-:W-:Y:S01]  /*11e60*/  HADD2.F32 R62, -RZ, R91.H1_H1 ;  /* 0x3000005bff3e7230 */ /* 0x000fe20000004100 */
[----:B------:R-:W3:Y:S01]  /*11e70*/  LDL.LU.S16 R114, [R1+0x2a6] ;  /* 0x0002a60001727983 */ /* 0x000ee20000300600 */
[----:B------:R-:W-:Y:S01]  /*11e80*/  FFMA.FTZ R14, R8, R19, R2 ;  /* 0x00000013080e7223 */ /* 0x000fe20000010002 */
[----:B------:R-:W-:-:S02]  /*11e90*/  HADD2.F32 R69, -RZ, R86.H0_H0 ;  /* 0x20000056ff457230 */ /* 0x000fc40000004100 */
[----:B------:R-:W-:Y:S02]  /*11ea0*/  HADD2.F32 R63, -RZ, R89.H1_H1 ;  /* 0x30000059ff3f7230 */ /* 0x000fe40000004100 */
[----:B------:R-:W-:Y:S01]  /*11eb0*/  FMUL.FTZ R21, R14, -1.4426950216293334961 ;  /* 0xbfb8aa3b0e157820 */ /* 0x000fe20000410000 */
[----:B------:R-:W-:Y:S01]  /*11ec0*/  HADD2.F32 R67, -RZ, R88.H0_H0 ;  /* 0x20000058ff437230 */ /* 0x000fe20000004100 */
[----:B------:R-:W3:Y:S04]  /*11ed0*/  LDL.LU.S16 R87, [R1+0x2d0] ;  /* 0x0002d00001577983 */ /* 0x000ee80000300600 */
[----:B------:R-:W0:Y:S02]  /*11ee0*/  MUFU.EX2 R21, R21 ;  /* 0x0000001500157308 */ /* 0x000e240000000800 */
[----:B0-----:R-:W-:-:S06]  /*11ef0*/  FADD.FTZ R21, R21, 1 ;  /* 0x3f80000015157421 */ /* 0x001fcc0000010000 */
[----:B------:R-:W0:Y:S01]  /*11f00*/  MUFU.RCP R21, R21 ;  /* 0x0000001500157308 */ /* 0x000e220000001000 */
        /* <DEDUP_REMOVED lines=17> */
[----:B------:R-:W-:-:S03]  /*12020*/  FADD.FTZ R27, R11, R23 ;  /* 0x000000170b1b7221 */ /* 0x000fc60000010000 */
[----:B------:R-:W-:Y:S01]  /*12030*/  FMUL.FTZ R21, R30, R21 ;  /* 0x000000151e157220 */ /* 0x000fe20000410000 */
[-C--:B------:R-:W-:Y:S01]  /*12040*/  FFMA.FTZ R30, R17, R23.reuse, R13 ;  /* 0x00000017111e7223 */ /* 0x080fe2000001000d */
[----:B------:R-:W-:Y:S01]  /*12050*/  FMUL.FTZ R23, R8, R23 ;  /* 0x0000001708177220 */ /* 0x000fe20000410000 */
[----:B------:R-:W-:-:S03]  /*12060*/  FMUL.FTZ R11, R32, UR16 ;  /* 0x00000010200b7c20 */ /* 0x000fc60008410000 */
[----:B------:R-:W-:Y:S01]  /*12070*/  FFMA.FTZ R32, R17, R23, R10 ;  /* 0x0000001711207223 */ /* 0x000fe2000001000a */
[----:B------:R-:W-:-:S04]  /*12080*/  FFMA.FTZ R10, R8, R11, R2 ;  /* 0x0000000b080a7223 */ /* 0x000fc80000010002 */
[----:B------:R-:W-:-:S06]  /*12090*/  FMUL.FTZ R13, R10, -1.4426950216293334961 ;  /* 0xbfb8aa3b0a0d7820 */ /* 0x000fcc0000410000 */
[----:B------:R-:W0:Y:S02]  /*120a0*/  MUFU.EX2 R13, R13 ;  /* 0x0000000d000d7308 */ /* 0x000e240000000800 */
[----:B0-----:R-:W-:-:S06]  /*120b0*/  FADD.FTZ R13, R13, 1 ;  /* 0x3f8000000d0d7421 */ /* 0x001fcc0000010000 */
[----:B------:R-:W0:Y:S01]  /*120c0*/  MUFU.RCP R13, R13 ;  /* 0x0000000d000d7308 */ /* 0x000e220000001000 */
[----:B------:R-:W-:Y:S02]  /*120d0*/  HADD2.F32 R17, -RZ, R108.H0_H0 ;  /* 0x2000006cff117230 */ /* 0x000fe40000004100 */
[----:B------:R-:W-:Y:S01]  /*120e0*/  FADD.FTZ R31, R31, R23 ;  /* 0x000000171f1f7221 */ /* 0x000fe20000010000 */
[----:B------:R-:W-:Y:S01]  /*120f0*/  FFMA.FTZ R26, R15, R16, R26 ;  /* 0x000000100f1a7223 */ /* 0x000fe2000001001a */
[----:B------:R-:W-:Y:S01]  /*12100*/  FADD.FTZ R27, R27, R24 ;  /* 0x000000181b1b7221 */ /* 0x000fe20000010000 */
[----:B------:R-:W-:Y:S01]  /*12110*/  FFMA.FTZ R30, R20, R24, R30 ;  /* 0x00000018141e7223 */ /* 0x000fe2000001001e */
[----:B------:R-:W-:Y:S01]  /*12120*/  FMUL.FTZ R64, R64, UR16 ;  /* 0x0000001040407c20 */ /* 0x000fe20008410000 */
[----:B------:R-:W-:Y:S01]  /*12130*/  FADD.FTZ R62, R62, -UR28 ;  /* 0x8000001c3e3e7e21 */ /* 0x000fe20008010000 */
[----:B------:R-:W-:Y:S01]  /*12140*/  FADD.FTZ R63, R63, -UR28 ;  /* 0x8000001c3f3f7e21 */ /* 0x000fe20008010000 */
[----:B------:R-:W-:Y:S01]  /*12150*/  HADD2.F32 R65, -RZ, R84.H0_H0 ;  /* 0x20000054ff417230 */ /* 0x000fe20000004100 */
[----:B------:R-:W3:Y:S01]  /*12160*/  LDL.S16 R108, [R1+0x2aa] ;  /* 0x0002aa00016c7983 */ /* 0x000ee20000100600 */
[----:B0-----:R-:W-:Y:S01]  /*12170*/  FMUL.FTZ R17, R17, R13 ;  /* 0x0000000d11117220 */ /* 0x001fe20000410000 */
[----:B------:R-:W-:-:S04]  /*12180*/  FADD.FTZ R13, -R13, 1 ;  /* 0x3f8000000d0d7421 */ /* 0x000fc80000010100 */
[----:B------:R-:W-:Y:S01]  /*12190*/  FFMA.FTZ R13, R10, R13, 1 ;  /* 0x3f8000000a0d7423 */ /* 0x000fe2000001000d */
[----:B------:R-:W-:Y:S02]  /*121a0*/  HADD2.F32 R10, -RZ, R107.H0_H0 ;  /* 0x2000006bff0a7230 */ /* 0x000fe40000004100 */
[----:B------:R-:W-:Y:S01]  /*121b0*/  FMUL.FTZ R24, R8, R24 ;  /* 0x0000001808187220 */ /* 0x000fe20000410000 */
[----:B------:R-:W-:Y:S01]  /*121c0*/  FFMA.FTZ R26, R18, R22, R26 ;  /* 0x00000016121a7223 */ /* 0x000fe2000001001a */
[----:B------:R-:W-:Y:S01]  /*121d0*/  FMUL.FTZ R17, R17, R13 ;  /* 0x0000000d11117220 */ /* 0x000fe20000410000 */
[----:B------:R-:W-:Y:S01]  /*121e0*/  FMUL.FTZ R62, R62, UR16 ;  /* 0x000000103e3e7c20 */ /* 0x000fe20008410000 */
[----:B------:R-:W-:Y:S01]  /*121f0*/  FADD.FTZ R10, R10, -UR28 ;  /* 0x8000001c0a0a7e21 */ /* 0x000fe20008010000 */
[----:B------:R-:W-:Y:S01]  /*12200*/  FMUL.FTZ R63, R63, UR16 ;  /* 0x000000103f3f7c20 */ /* 0x000fe20008410000 */
[----:B------:R-:W-:Y:S01]  /*12210*/  HADD2.F32 R60, -RZ, R84.H1_H1 ;  /* 0x30000054ff3c7230 */ /* 0x000fe20000004100 */
[----:B------:R-:W3:Y:S01]  /*12220*/  LDL.LU.S16 R107, [R1+0x2b0] ;  /* 0x0002b000016b7983 */ /* 0x000ee20000300600 */
[----:B------:R-:W-:Y:S01]  /*12230*/  FMUL.FTZ R10, R10, UR16 ;  /* 0x000000100a0a7c20 */ /* 0x000fe20008410000 */
[----:B------:R-:W-:Y:S01]  /*12240*/  FFMA.FTZ R47, R14, R21, R26 ;  /* 0x000000150e2f7223 */ /* 0x000fe2000001001a */
[----:B------:R-:W-:Y:S01]  /*12250*/  HADD2.F32 R58, -RZ, R88.H1_H1 ;  /* 0x30000058ff3a7230 */ /* 0x000fe20000004100 */
[----:B------:R-:W3:Y:S01]  /*12260*/  LDL.S16 R84, [R1+0x2dc] ;  /* 0x0002dc0001547983 */ /* 0x000ee20000100600 */
[----:B------:R-:W-:Y:S01]  /*12270*/  FFMA.FTZ R13, R9, R10, R3 ;  /* 0x0000000a090d7223 */ /* 0x000fe20000010003 */
[----:B------:R-:W-:-:S02]  /*12280*/  HADD2.F32 R26, -RZ, R96.H0_H0 ;  /* 0x20000060ff1a7230 */ /* 0x000fc40000004100 */
[----:B------:R-:W-:Y:S01]  /*12290*/  FADD.FTZ R60, R60, -UR28 ;  /* 0x8000001c3c3c7e21 */ /* 0x000fe20008010000 */
[----:B------:R-:W-:Y:S02]  /*122a0*/  HADD2.F32 R66, -RZ, R83.H0_H0 ;  /* 0x20000053ff427230 */ /* 0x000fe40000004100 */
[----:B------:R-:W-:Y:S01]  /*122b0*/  FMUL.FTZ R23, R13, -1.4426950216293334961 ;  /* 0xbfb8aa3b0d177820 */ /* 0x000fe20000410000 */
[----:B------:R-:W-:Y:S01]  /*122c0*/  HADD2.F32 R61, -RZ, R85.H0_H0 ;  /* 0x20000055ff3d7230 */ /* 0x000fe20000004100 */
[----:B------:R-:W3:Y:S04]  /*122d0*/  LDL.S16 R88, [R1+0x2da] ;  /* 0x0002da0001587983 */ /* 0x000ee80000100600 */
[----:B------:R-:W0:Y:S02]  /*122e0*/  MUFU.EX2 R23, R23 ;  /* 0x0000001700177308 */ /* 0x000e240000000800 */
[----:B0-----:R-:W-:-:S06]  /*122f0*/  FADD.FTZ R23, R23, 1 ;  /* 0x3f80000017177421 */ /* 0x001fcc0000010000 */
[----:B------:R-:W0:Y:S02]  /*12300*/  MUFU.RCP R23, R23 ;  /* 0x0000001700177308 */ /* 0x000e240000001000 */
[----:B0-----:R-:W-:Y:S01]  /*12310*/  FMUL.FTZ R33, R33, R23 ;  /* 0x0000001721217220 */ /* 0x001fe20000410000 */
[----:B------:R-:W-:-:S04]  /*12320*/  FADD.FTZ R23, -R23, 1 ;  /* 0x3f80000017177421 */ /* 0x000fc80000010100 */
[----:B------:R-:W-:Y:S01]  /*12330*/  FFMA.FTZ R13, R13, R23, 1 ;  /* 0x3f8000000d0d7423 */ /* 0x000fe20000010017 */
[----:B------:R-:W-:Y:S01]  /*12340*/  FADD.FTZ R23, R12, R16 ;  /* 0x000000100c177221 */ /* 0x000fe20000010000 */
[----:B------:R-:W-:Y:S02]  /*12350*/  FMUL.FTZ R12, R36, UR16 ;  /* 0x00000010240c7c20 */ /* 0x000fe40008410000 */
[----:B------:R-:W-:Y:S01]  /*12360*/  FMUL.FTZ R13, R33, R13 ;  /* 0x0000000d210d7220 */ /* 0x000fe20000410000 */
[----:B------:R-:W-:-:S04]  /*12370*/  FMUL.FTZ R33, R9, R16 ;  /* 0x0000001009217220 */ /* 0x000fc80000410000 */
[----:B------:R-:W-:Y:S01]  /*12380*/  FFMA.FTZ R32, R15, R33, R32 ;  /* 0x000000210f207223 */ /* 0x000fe20000010020 */
[----:B------:R-:W-:-:S04]  /*12390*/  FFMA.FTZ R15, R8, R12, R2 ;  /* 0x0000000c080f7223 */ /* 0x000fc80000010002 */
[----:B------:R-:W-:-:S06]  /*123a0*/  FMUL.FTZ R16, R15, -1.4426950216293334961 ;  /* 0xbfb8aa3b0f107820 */ /* 0x000fcc0000410000 */
[----:B------:R-:W0:Y:S02]  /*123b0*/  MUFU.EX2 R16, R16 ;  /* 0x0000001000107308 */ /* 0x000e240000000800 */
[----:B0-----:R-:W-:-:S06]  /*123c0*/  FADD.FTZ R16, R16, 1 ;  /* 0x3f80000010107421 */ /* 0x001fcc0000010000 */
[----:B------:R-:W0:Y:S01]  /*123d0*/  MUFU.RCP R16, R16 ;  /* 0x0000001000107308 */ /* 0x000e220000001000 */
[----:B------:R-:W-:-:S05]  /*123e0*/  HADD2.F32 R36, -RZ, R105.H0_H0 ;  /* 0x20000069ff247230 */ /* 0x000fca0000004100 */
[----:B0-----:R-:W-:Y:S01]  /*123f0*/  FMUL.FTZ R36, R36, R16 ;  /* 0x0000001024247220 */ /* 0x001fe20000410000 */
[----:B------:R-:W-:-:S04]  /*12400*/  FADD.FTZ R16, -R16, 1 ;  /* 0x3f80000010107421 */ /* 0x000fc80000010100 */
[----:B------:R-:W-:Y:S01]  /*12410*/  FFMA.FTZ R15, R15, R16, 1 ;  /* 0x3f8000000f0f7423 */ /* 0x000fe20000010010 */
[----:B------:R-:W-:-:S05]  /*12420*/  HADD2.F32 R16, -RZ, R105.H1_H1 ;  /* 0x30000069ff107230 */ /* 0x000fca0000004100 */
[----:B------:R-:W-:Y:S01]  /*12430*/  FADD.FTZ R16, R16, -UR28 ;  /* 0x8000001c10107e21 */ /* 0x000fe20008010000 */
[----:B------:R-:W-:-:S03]  /*12440*/  FADD.FTZ R31, R33, R31 ;  /* 0x0000001f211f7221 */ /* 0x000fc60000010000 */
[----:B------:R-:W-:Y:S01]  /*12450*/  FMUL.FTZ R16, R16, UR16 ;  /* 0x0000001010107c20 */ /* 0x000fe20008410000 */
[----:B------:R-:W-:-:S03]  /*12460*/  FMUL.FTZ R15, R36, R15 ;  /* 0x0000000f240f7220 */ /* 0x000fc60000410000 */
[----:B------:R-:W-:-:S04]  /*12470*/  FFMA.FTZ R33, R9, R16, R3 ;  /* 0x0000001009217223 */ /* 0x000fc80000010003 */
[----:B------:R-:W-:-:S06]  /*12480*/  FMUL.FTZ R36, R33, -1.4426950216293334961 ;  /* 0xbfb8aa3b21247820 */ /* 0x000fcc0000410000 */
[----:B------:R-:W0:Y:S02]  /*12490*/  MUFU.EX2 R36, R36 ;  /* 0x0000002400247308 */ /* 0x000e240000000800 */
[----:B0-----:R-:W-:-:S06]  /*124a0*/  FADD.FTZ R36, R36, 1 ;  /* 0x3f80000024247421 */ /* 0x001fcc0000010000 */
[----:B------:R-:W0:Y:S01]  /*124b0*/  MUFU.RCP R36, R36 ;  /* 0x0000002400247308 */ /* 0x000e220000001000 */
[----:B------:R-:W-:Y:S01]  /*124c0*/  FFMA.FTZ R32, R20, R24, R32 ;  /* 0x0000001814207223 */ /* 0x000fe20000010020 */
[----:B------:R-:W-:Y:S01]  /*124d0*/  FFMA.FTZ R20, R8, R41, R2 ;  /* 0x0000002908147223 */ /* 0x000fe20000010002 */
[----:B0-----:R-:W-:Y:S01]  /*124e0*/  FMUL.FTZ R46, R46, R36 ;  /* 0x000000242e2e7220 */ /* 0x001fe20000410000 */
[----:B------:R-:W-:-:S04]  /*124f0*/  FADD.FTZ R36, -R36, 1 ;  /* 0x3f80000024247421 */ /* 0x000fc80000010100 */
[----:B------:R-:W-:Y:S01]  /*12500*/  FFMA.FTZ R36, R33, R36, 1 ;  /* 0x3f80000021247423 */ /* 0x000fe20000010024 */
[----:B------:R-:W-:-:S06]  /*12510*/  FMUL.FTZ R33, R20, -1.4426950216293334961 ;  /* 0xbfb8aa3b14217820 */ /* 0x000fcc0000410000 */
[----:B------:R-:W0:Y:S02]  /*12520*/  MUFU.EX2 R33, R33 ;  /* 0x0000002100217308 */ /* 0x000e240000000800 */
[----:B0-----:R-:W-:-:S06]  /*12530*/  FADD.FTZ R33, R33, 1 ;  /* 0x3f80000021217421 */ /* 0x001fcc0000010000 */
[----:B------:R-:W0:Y:S01]  /*12540*/  MUFU.RCP R33, R33 ;  /* 0x0000002100217308 */ /* 0x000e220000001000 */
[----:B------:R-:W-:Y:S01]  /*12550*/  FADD.FTZ R31, R31, R24 ;  /* 0x000000181f1f7221 */ /* 0x000fe20000010000 */
[----:B0-----:R-:W-:Y:S01]  /*12560*/  FMUL.FTZ R45, R45, R33 ;  /* 0x000000212d2d7220 */ /* 0x001fe20000410000 */
[----:B------:R-:W-:-:S04]  /*12570*/  FADD.FTZ R33, -R33, 1 ;  /* 0x3f80000021217421 */ /* 0x000fc80000010100 */
[----:B------:R-:W-:Y:S01]  /*12580*/  FFMA.FTZ R33, R20, R33, 1 ;  /* 0x3f80000014217423 */ /* 0x000fe20000010021 */
[----:B------:R-:W-:-:S04]  /*12590*/  FFMA.FTZ R20, R9, R39, R3 ;  /* 0x0000002709147223 */ /* 0x000fc80000010003 */
[----:B------:R-:W-:-:S06]  /*125a0*/  FMUL.FTZ R24, R20, -1.4426950216293334961 ;  /* 0xbfb8aa3b14187820 */ /* 0x000fcc0000410000 */
[----:B------:R-:W0:Y:S02]  /*125b0*/  MUFU.EX2 R24, R24 ;  /* 0x0000001800187308 */ /* 0x000e240000000800 */
[----:B0-----:R-:W-:-:S06]  /*125c0*/  FADD.FTZ R24, R24, 1 ;  /* 0x3f80000018187421 */ /* 0x001fcc0000010000 */
[----:B------:R-:W0:Y:S01]  /*125d0*/  MUFU.RCP R24, R24 ;  /* 0x0000001800187308 */ /* 0x000e220000001000 */
[----:B------:R-:W-:Y:S01]  /*125e0*/  FADD.FTZ R23, R23, R22 ;  /* 0x0000001617177221 */ /* 0x000fe20000010000 */
[----:B------:R-:W-:-:S04]  /*125f0*/  FMUL.FTZ R22, R9, R22 ;  /* 0x0000001609167220 */ /* 0x000fc80000410000 */
[----:B------:R-:W-:Y:S01]  /*12600*/  FFMA.FTZ R32, R18, R22, R32 ;  /* 0x0000001612207223 */ /* 0x000fe20000010020 */
[----:B------:R-:W-:Y:S01]  /*12610*/  FFMA.FTZ R18, R8, R37, R2 ;  /* 0x0000002508127223 */ /* 0x000fe20000010002 */
[----:B0-----:R-:W-:Y:S01]  /*12620*/  FMUL.FTZ R44, R44, R24 ;  /* 0x000000182c2c7220 */ /* 0x001fe20000410000 */
[----:B------:R-:W-:-:S04]  /*12630*/  FADD.FTZ R24, -R24, 1 ;  /* 0x3f80000018187421 */ /* 0x000fc80000010100 */
[----:B------:R-:W-:Y:S01]  /*12640*/  FFMA.FTZ R24, R20, R24, 1 ;  /* 0x3f80000014187423 */ /* 0x000fe20000010018 */
[----:B------:R-:W-:-:S06]  /*12650*/  FMUL.FTZ R20, R18, -1.4426950216293334961 ;  /* 0xbfb8aa3b12147820 */ /* 0x000fcc0000410000 */
[----:B------:R-:W0:Y:S01]  /*12660*/  MUFU.EX2 R20, R20 ;  /* 0x0000001400147308 */ /* 0x000e220000000800 */
[----:B------:R-:W-:Y:S01]  /*12670*/  FMUL.FTZ R45, R45, R33 ;  /* 0x000000212d2d7220 */ /* 0x000fe20000410000 */
[----:B0-----:R-:W-:-:S06]  /*12680*/  FADD.FTZ R20, R20, 1 ;  /* 0x3f80000014147421 */ /* 0x001fcc0000010000 */
[----:B------:R-:W0:Y:S01]  /*12690*/  MUFU.RCP R20, R20 ;  /* 0x0000001400147308 */ /* 0x000e220000001000 */
[----:B------:R-:W-:Y:S02]  /*126a0*/  HADD2.F32 R33, -RZ, R106.H1_H1 ;  /* 0x3000006aff217230 */ /* 0x000fe40000004100 */
[----:B------:R-:W-:Y:S01]  /*126b0*/  FADD.FTZ R22, R22, R31 ;  /* 0x0000001f16167221 */ /* 0x000fe20000010000 */
[----:B------:R-:W-:Y:S01]  /*126c0*/  FMUL.FTZ R44, R44, R24 ;  /* 0x000000182c2c7220 */ /* 0x000fe20000410000 */
[----:B------:R-:W-:Y:S01]  /*126d0*/  FMUL.FTZ R46, R46, R36 ;  /* 0x000000242e2e7220 */ /* 0x000fe20000410000 */
[----:B------:R-:W-:Y:S01]  /*126e0*/  FFMA.FTZ R47, R10, R13, R47 ;  /* 0x0000000d0a2f7223 */ /* 0x000fe2000001002f */
[----:B------:R-:W-:Y:S01]  /*126f0*/  FADD.FTZ R33, R33, -UR28 ;  /* 0x8000001c21217e21 */ /* 0x000fe20008010000 */
[----:B------:R-:W-:Y:S01]  /*12700*/  FMUL.FTZ R54, R8, R15 ;  /* 0x0000000f08367220 */ /* 0x000fe20000410000 */
[----:B------:R-:W-:Y:S01]  /*12710*/  FMUL.FTZ R60, R60, UR16 ;  /* 0x000000103c3c7c20 */ /* 0x000fe20008410000 */
[----:B------:R-:W-:Y:S01]  /*12720*/  FADD.FTZ R58, R58, -UR28 ;  /* 0x8000001c3a3a7e21 */ /* 0x000fe20008010000 */
[----:B------:R-:W-:Y:S01]  /*12730*/  FMUL.FTZ R33, R33, UR16 ;  /* 0x0000001021217c20 */ /* 0x000fe20008410000 */
[----:B0-----:R-:W-:Y:S01]  /*12740*/  FMUL.FTZ R40, R40, R20 ;  /* 0x0000001428287220 */ /* 0x001fe20000410000 */
[----:B------:R-:W-:Y:S01]  /*12750*/  FADD.FTZ R20, -R20, 1 ;  /* 0x3f80000014147421 */ /* 0x000fe20000010100 */
[----:B------:R-:W-:Y:S01]  /*12760*/  HADD2.F32 R59, -RZ, R81.H0_H0 ;  /* 0x20000051ff3b7230 */ /* 0x000fe20000004100 */
[----:B------:R-:W3:Y:S02]  /*12770*/  LDL.S16 R106, [R1+0x2ba] ;  /* 0x0002ba00016a7983 */ /* 0x000ee40000100600 */
[----:B------:R-:W-:Y:S01]  /*12780*/  FFMA.FTZ R20, R18, R20, 1 ;  /* 0x3f80000012147423 */ /* 0x000fe20000010014 */
[----:B------:R-:W-:-:S03]  /*12790*/  FFMA.FTZ R18, R9, R33, R3 ;  /* 0x0000002109127223 */ /* 0x000fc60000010003 */
[----:B------:R-:W-:Y:S01]  /*127a0*/  FMUL.FTZ R40, R40, R20 ;  /* 0x0000001428287220 */ /* 0x000fe20000410000 */
[----:B------:R-:W-:-:S06]  /*127b0*/  FMUL.FTZ R20, R18, -1.4426950216293334961 ;  /* 0xbfb8aa3b12147820 */ /* 0x000fcc0000410000 */
[----:B------:R-:W0:Y:S02]  /*127c0*/  MUFU.EX2 R20, R20 ;  /* 0x0000001400147308 */ /* 0x000e240000000800 */
[----:B0-----:R-:W-:-:S06]  /*127d0*/  FADD.FTZ R20, R20, 1 ;  /* 0x3f80000014147421 */ /* 0x001fcc0000010000 */
[----:B------:R-:W0:Y:S01]  /*127e0*/  MUFU.RCP R20, R20 ;  /* 0x0000001400147308 */ /* 0x000e220000001000 */
[----:B------:R-:W-:Y:S02]  /*127f0*/  HADD2.F32 R31, -RZ, R104.H1_H1 ;  /* 0x30000068ff1f7230 */ /* 0x000fe40000004100 */
[----:B------:R-:W-:Y:S02]  /*12800*/  HADD2.F32 R36, -RZ, R99.H0_H0 ;  /* 0x20000063ff247230 */ /* 0x000fe40000004100 */
[----:B------:R-:W-:Y:S01]  /*12810*/  FFMA.FTZ R47, R16, R46, R47 ;  /* 0x0000002e102f7223 */ /* 0x000fe2000001002f */
[----:B------:R-:W-:Y:S01]  /*12820*/  FMUL.FTZ R58, R58, UR16 ;  /* 0x000000103a3a7c20 */ /* 0x000fe20008410000 */
[----:B------:R-:W-:Y:S01]  /*12830*/  FADD.FTZ R31, R31, -UR28 ;  /* 0x8000001c1f1f7e21 */ /* 0x000fe20008010000 */
[----:B------:R-:W-:Y:S01]  /*12840*/  HADD2.F32 R57, -RZ, R80.H0_H0 ;  /* 0x20000050ff397230 */ /* 0x000fe20000004100 */
[----:B------:R-:W3:Y:S01]  /*12850*/  LDL.S16 R104, [R1+0x2bc] ;  /* 0x0002bc0001687983 */ /* 0x000ee20000100600 */
        /* <DEDUP_REMOVED lines=18> */
[----:B------:R-:W-:Y:S01]  /*12980*/  FADD.FTZ R22, R22, R25 ;  /* 0x0000001916167221 */ /* 0x000fe20000010000 */
[----:B------:R-:W-:Y:S02]  /*12990*/  HADD2.F32 R32, -RZ, R98.H0_H0 ;  /* 0x20000062ff207230 */ /* 0x000fe40000004100 */
[----:B------:R-:W-:Y:S01]  /*129a0*/  FMUL.FTZ R36, R36, R27 ;  /* 0x0000001b24247220 */ /* 0x000fe20000410000 */
[----:B------:R-:W-:Y:S02]  /*129b0*/  HADD2.F32 R30, -RZ, R100.H0_H0 ;  /* 0x20000064ff1e7230 */ /* 0x000fe40000004100 */
[----:B------:R-:W-:Y:S01]  /*129c0*/  FADD.FTZ R19, R19, -UR28 ;  /* 0x8000001c13137e21 */ /* 0x000fe20008010000 */
[----:B------:R-:W-:Y:S01]  /*129d0*/  FADD.FTZ R48, R18, R17 ;  /* 0x0000001112307221 */ /* 0x000fe20000010000 */
[----:B------:R-:W-:Y:S01]  /*129e0*/  FFMA.FTZ R49, R11, R17, R20 ;  /* 0x000000110b317223 */ /* 0x000fe20000010014 */
[----:B------:R-:W-:Y:S01]  /*129f0*/  FFMA.FTZ R47, R39, R44, R47 ;  /* 0x0000002c272f7223 */ /* 0x000fe2000001002f */
[----:B------:R-:W-:Y:S01]  /*12a00*/  FMUL.FTZ R27, R19, UR16 ;  /* 0x00000010131b7c20 */ /* 0x000fe20008410000 */
[----:B------:R-:W-:Y:S01]  /*12a10*/  HADD2.F32 R73, -RZ, R122.H1_H1 ;  /* 0x3000007aff497230 */ /* 0x000fe20000004100 */
[----:B------:R-:W3:Y:S02]  /*12a20*/  LDL.LU.S16 R99, [R1+0x2b8] ;  /* 0x0002b80001637983 */ /* 0x000ee40000300600 */
        /* <DEDUP_REMOVED lines=9> */
[----:B------:R-:W-:Y:S02]  /*12ac0*/  HADD2.F32 R25, -RZ, R103.H1_H1 ;  /* 0x30000067ff197230 */ /* 0x000fe40000004100 */
[----:B------:R-:W-:Y:S01]  /*12ad0*/  FADD.FTZ R19, R23, R21 ;  /* 0x0000001517137221 */ /* 0x000fe20000010000 */
[----:B------:R-:W-:Y:S02]  /*12ae0*/  FMUL.FTZ R21, R9, R21 ;  /* 0x0000001509157220 */ /* 0x000fe40000410000 */
[----:B------:R-:W-:Y:S02]  /*12af0*/  FADD.FTZ R25, R25, -UR28 ;  /* 0x8000001c19197e21 */ /* 0x000fe40008010000 */
[----:B------:R-:W-:Y:S02]  /*12b00*/  FFMA.FTZ R24, R14, R21, R24 ;  /* 0x000000150e187223 */ /* 0x000fe40000010018 */
        /* <DEDUP_REMOVED lines=9> */
[----:B------:R-:W-:-:S05]  /*12ba0*/  HADD2.F32 R14, -RZ, R101.H1_H1 ;  /* 0x30000065ff0e7230 */ /* 0x000fca0000004100 */
        /* <DEDUP_REMOVED lines=14> */
[----:B------:R-:W-:Y:S01]  /*12c90*/  FMUL.FTZ R17, R8, R17 ;  /* 0x0000001108117220 */ /* 0x000fe20000410000 */
[----:B------:R-:W-:Y:S01]  /*12ca0*/  FADD.FTZ R52, R19, R13 ;  /* 0x0000000d13347221 */ /* 0x000fe20000010000 */
[----:B------:R-:W-:Y:S01]  /*12cb0*/  FFMA.FTZ R49, R12, R15, R49 ;  /* 0x0000000f0c317223 */ /* 0x000fe20000010031 */
[----:B------:R-:W-:Y:S01]  /*12cc0*/  FADD.FTZ R48, R48, R15 ;  /* 0x0000000f30307221 */ /* 0x000fe20000010000 */
[----:B------:R-:W-:Y:S01]  /*12cd0*/  FADD.FTZ R21, R21, -UR28 ;  /* 0x8000001c15157e21 */ /* 0x000fe20008010000 */
[----:B------:R-:W-:Y:S01]  /*12ce0*/  FFMA.FTZ R47, R33, R38, R47 ;  /* 0x00000026212f7223 */ /* 0x000fe2000001002f */
[----:B------:R-:W-:Y:S01]  /*12cf0*/  HADD2.F32 R74, -RZ, R74.H0_H0 ;  /* 0x2000004aff4a7230 */ /* 0x000fe20000004100 */
[----:B------:R-:W3:Y:S01]  /*12d00*/  LDL.S16 R96, [R1+0x2c4] ;  /* 0x0002c40001607983 */ /* 0x000ee20000100600 */
[----:B------:R-:W-:-:S04]  /*12d10*/  FMUL.FTZ R21, R21, UR16 ;  /* 0x0000001015157c20 */ /* 0x000fc80008410000 */
[----:B------:R-:W-:-:S04]  /*12d20*/  FFMA.FTZ R14, R8, R21, R2 ;  /* 0x00000015080e7223 */ /* 0x000fc80000010002 */
[----:B------:R-:W-:-:S06]  /*12d30*/  FMUL.FTZ R18, R14, -1.4426950216293334961 ;  /* 0xbfb8aa3b0e127820 */ /* 0x000fcc0000410000 */
[----:B------:R-:W0:Y:S02]  /*12d40*/  MUFU.EX2 R18, R18 ;  /* 0x0000001200127308 */ /* 0x000e240000000800 */
[----:B0-----:R-:W-:-:S06]  /*12d50*/  FADD.FTZ R18, R18, 1 ;  /* 0x3f80000012127421 */ /* 0x001fcc0000010000 */
[----:B------:R-:W0:Y:S01]  /*12d60*/  MUFU.RCP R18, R18 ;  /* 0x0000001200127308 */ /* 0x000e220000001000 */
[----:B------:R-:W-:Y:S01]  /*12d70*/  FFMA.FTZ R11, R11, R17, R24 ;  /* 0x000000110b0b7223 */ /* 0x000fe20000010018 */
[----:B------:R-:W-:-:S05]  /*12d80*/  HADD2.F32 R24, -RZ, R95.H0_H0 ;  /* 0x2000005fff187230 */ /* 0x000fca0000004100 */
[----:B0-----:R-:W-:Y:S01]  /*12d90*/  FMUL.FTZ R24, R24, R18 ;  /* 0x0000001218187220 */ /* 0x001fe20000410000 */
[----:B------:R-:W-:-:S04]  /*12da0*/  FADD.FTZ R18, -R18, 1 ;  /* 0x3f80000012127421 */ /* 0x000fc80000010100 */
[----:B------:R-:W-:Y:S01]  /*12db0*/  FFMA.FTZ R18, R14, R18, 1 ;  /* 0x3f8000000e127423 */ /* 0x000fe20000010012 */
[----:B------:R-:W-:Y:S02]  /*12dc0*/  HADD2.F32 R14, -RZ, R100.H1_H1 ;  /* 0x30000064ff0e7230 */ /* 0x000fe40000004100 */
[----:B------:R-:W-:Y:S01]  /*12dd0*/  FADD.FTZ R17, R22, R17 ;  /* 0x0000001116117221 */ /* 0x000fe20000010000 */
[----:B------:R-:W-:Y:S01]  /*12de0*/  FMUL.FTZ R19, R9, R13 ;  /* 0x0000000d09137220 */ /* 0x000fe20000410000 */
[----:B------:R-:W-:Y:S01]  /*12df0*/  FMUL.FTZ R24, R24, R18 ;  /* 0x0000001218187220 */ /* 0x000fe20000410000 */
[----:B------:R-:W-:Y:S02]  /*12e00*/  HADD2.F32 R15, -RZ, R94.H0_H0 ;  /* 0x2000005eff0f7230 */ /* 0x000fe40000004100 */
[----:B------:R-:W-:Y:S01]  /*12e10*/  FADD.FTZ R14, R14, -UR28 ;  /* 0x8000001c0e0e7e21 */ /* 0x000fe20008010000 */
[----:B------:R-:W-:Y:S02]  /*12e20*/  HADD2.F32 R22, -RZ, R97.H0_H0 ;  /* 0x20000061ff167230 */ /* 0x000fe40000004100 */
[----:B------:R-:W-:Y:S01]  /*12e30*/  FFMA.FTZ R13, R10, R19, R11 ;  /* 0x000000130a0d7223 */ /* 0x000fe2000001000b */
[----:B------:R-:W-:Y:S01]  /*12e40*/  FADD.FTZ R17, R19, R17 ;  /* 0x0000001113117221 */ /* 0x000fe20000010000 */
[----:B------:R-:W-:Y:S01]  /*12e50*/  FMUL.FTZ R18, R14, UR16 ;  /* 0x000000100e127c20 */ /* 0x000fe20008410000 */
[----:B------:R-:W-:Y:S01]  /*12e60*/  FADD.FTZ R52, R52, R46 ;  /* 0x0000002e34347221 */ /* 0x000fe20000010000 */
[----:B------:R-:W-:Y:S01]  /*12e70*/  FADD.FTZ R48, R48, R45 ;  /* 0x0000002d30307221 */ /* 0x000fe20000010000 */
[----:B------:R-:W-:Y:S01]  /*12e80*/  FFMA.FTZ R49, R41, R45, R49 ;  /* 0x0000002d29317223 */ /* 0x000fe20000010031 */
[----:B------:R-:W-:Y:S01]  /*12e90*/  FFMA.FTZ R14, R9, R18, R3 ;  /* 0x00000012090e7223 */ /* 0x000fe20000010003 */
[----:B------:R-:W-:Y:S01]  /*12ea0*/  FADD.FTZ R74, R74, -UR28 ;  /* 0x8000001c4a4a7e21 */ /* 0x000fe20008010000 */
[----:B------:R-:W-:Y:S01]  /*12eb0*/  HADD2.F32 R75, -RZ, R75.H0_H0 ;  /* 0x2000004bff4b7230 */ /* 0x000fe20000004100 */
[----:B------:R-:W3:Y:S01]  /*12ec0*/  LDL.S16 R100, [R1+0x2c2] ;  /* 0x0002c20001647983 */ /* 0x000ee20000100600 */
[----:B------:R-:W-:Y:S01]  /*12ed0*/  FMUL.FTZ R20, R14, -1.4426950216293334961 ;  /* 0xbfb8aa3b0e147820 */ /* 0x000fe20000410000 */
[----:B------:R-:W-:-:S02]  /*12ee0*/  HADD2.F32 R78, -RZ, R78.H0_H0 ;  /* 0x2000004eff4e7230 */ /* 0x000fc40000004100 */
[----:B------:R-:W-:Y:S01]  /*12ef0*/  HADD2.F32 R120, -RZ, R120.H0_H0 ;  /* 0x20000078ff787230 */ /* 0x000fe20000004100 */
[----:B------:R-:W3:Y:S02]  /*12f00*/  LDL.S16 R94, [R1+0x2d2] ;  /* 0x0002d200015e7983 */ /* 0x000ee40000100600 */
[----:B------:R-:W0:Y:S02]  /*12f10*/  MUFU.EX2 R20, R20 ;  /* 0x0000001400147308 */ /* 0x000e240000000800 */
[----:B0-----:R-:W-:-:S06]  /*12f20*/  FADD.FTZ R20, R20, 1 ;  /* 0x3f80000014147421 */ /* 0x001fcc0000010000 */
[----:B------:R-:W0:Y:S02]  /*12f30*/  MUFU.RCP R20, R20 ;  /* 0x0000001400147308 */ /* 0x000e240000001000 */
[----:B0-----:R-:W-:Y:S01]  /*12f40*/  FMUL.FTZ R22, R22, R20 ;  /* 0x0000001416167220 */ /* 0x001fe20000410000 */
[----:B------:R-:W-:-:S04]  /*12f50*/  FADD.FTZ R20, -R20, 1 ;  /* 0x3f80000014147421 */ /* 0x000fc80000010100 */
[----:B------:R-:W-:Y:S01]  /*12f60*/  FFMA.FTZ R20, R14, R20, 1 ;  /* 0x3f8000000e147423 */ /* 0x000fe20000010014 */
[----:B------:R-:W-:Y:S02]  /*12f70*/  HADD2.F32 R14, -RZ, R98.H1_H1 ;  /* 0x30000062ff0e7230 */ /* 0x000fe40000004100 */
[----:B------:R-:W-:Y:S01]  /*12f80*/  FMUL.FTZ R46, R9, R46 ;  /* 0x0000002e092e7220 */ /* 0x000fe20000410000 */
[----:B------:R-:W-:Y:S01]  /*12f90*/  FMUL.FTZ R45, R8, R45 ;  /* 0x0000002d082d7220 */ /* 0x000fe20000410000 */
[----:B------:R-:W-:Y:S01]  /*12fa0*/  FMUL.FTZ R22, R22, R20 ;  /* 0x0000001416167220 */ /* 0x000fe20000410000 */
[----:B------:R-:W-:Y:S01]  /*12fb0*/  FADD.FTZ R52, R52, R44 ;  /* 0x0000002c34347221 */ /* 0x000fe20000010000 */
[----:B------:R-:W-:Y:S01]  /*12fc0*/  FADD.FTZ R14, R14, -UR28 ;  /* 0x8000001c0e0e7e21 */ /* 0x000fe20008010000 */
[----:B------:R-:W-:Y:S01]  /*12fd0*/  FFMA.FTZ R49, R37, R40, R49 ;  /* 0x0000002825317223 */ /* 0x000fe20000010031 */
[----:B------:R-:W-:Y:S01]  /*12fe0*/  FADD.FTZ R48, R48, R40 ;  /* 0x0000002830307221 */ /* 0x000fe20000010000 */
[----:B----4-:R-:W-:-:S02]  /*12ff0*/  HADD2.F32 R89, -RZ, R102.H0_H0 ;  /* 0x20000066ff597230 */ /* 0x010fc40000004100 */
[----:B------:R-:W-:Y:S01]  /*13000*/  FMUL.FTZ R14, R14, UR16 ;  /* 0x000000100e0e7c20 */ /* 0x000fe20008410000 */
[----:B------:R-:W-:Y:S02]  /*13010*/  HADD2.F32 R20, -RZ, R93.H0_H0 ;  /* 0x2000005dff147230 */ /* 0x000fe40000004100 */
[----:B------:R-:W-:Y:S01]  /*13020*/  FMUL.FTZ R44, R9, R44 ;  /* 0x0000002c092c7220 */ /* 0x000fe20000410000 */
[----:B------:R-:W4:Y:S01]  /*13030*/  LDL.LU.S16 R102, [R1+0x2b6] ;  /* 0x0002b60001667983 */ /* 0x000f220000300600 */
[----:B------:R-:W-:Y:S01]  /*13040*/  FFMA.FTZ R10, R8, R14, R2 ;  /* 0x0000000e080a7223 */ /* 0x000fe20000010002 */
[----:B--2---:R-:W-:Y:S02]  /*13050*/  HADD2.F32 R118, -RZ, R118.H0_H0 ;  /* 0x20000076ff767230 */ /* 0x004fe40000004100 */
[----:B---3--:R-:W-:Y:S02]  /*13060*/  HADD2.F32 R116, -RZ, R116.H0_H0 ;  /* 0x20000074ff747230 */ /* 0x008fe40000004100 */
[----:B------:R-:W-:Y:S01]  /*13070*/  FMUL.FTZ R11, R10, -1.4426950216293334961 ;  /* 0xbfb8aa3b0a0b7820 */ /* 0x000fe20000410000 */
[----:B------:R-:W-:Y:S01]  /*13080*/  HADD2.F32 R115, -RZ, R115.H0_H0 ;  /* 0x20000073ff737230 */ /* 0x000fe20000004100 */
[----:B------:R-:W2:Y:S04]  /*13090*/  LDL.LU.S16 R98, [R1+0x2c6] ;  /* 0x0002c60001627983 */ /* 0x000ea80000300600 */
        /* <DEDUP_REMOVED lines=33> */
[----:B------:R-:W-:Y:S01]  /*132b0*/  FFMA.FTZ R53, R16, R46, R53 ;  /* 0x0000002e10357223 */ /* 0x000fe20000010035 */
[----:B------:R-:W-:Y:S01]  /*132c0*/  FMUL.FTZ R15, R15, R13 ;  /* 0x0000000d0f0f7220 */ /* 0x000fe20000410000 */
[----:B------:R-:W-:Y:S02]  /*132d0*/  HADD2.F32 R97, -RZ, R112.H0_H0 ;  /* 0x20000070ff617230 */ /* 0x000fe40000004100 */
[----:B------:R-:W-:Y:S01]  /*132e0*/  FADD.FTZ R12, R12, -UR28 ;  /* 0x8000001c0c0c7e21 */ /* 0x000fe20008010000 */
[----:B------:R-:W-:Y:S01]  /*132f0*/  FADD.FTZ R54, R46, R54 ;  /* 0x000000362e367221 */ /* 0x000fe20000010000 */
[----:B------:R-:W-:Y:S01]  /*13300*/  FFMA.FTZ R53, R41, R45, R53 ;  /* 0x0000002d29357223 */ /* 0x000fe20000010035 */
[----:B------:R-:W3:Y:S01]  /*13310*/  LDL.S16 R112, [R1+0x2ac] ;  /* 0x0002ac0001707983 */ /* 0x000ee20000100600 */
[----:B------:R-:W-:Y:S01]  /*13320*/  FMUL.FTZ R13, R12, UR16 ;  /* 0x000000100c0d7c20 */ /* 0x000fe20008410000 */
[----:B------:R-:W-:-:S02]  /*13330*/  HADD2.F32 R93, -RZ, R108.H0_H0 ;  /* 0x2000006cff5d7230 */ /* 0x000fc40000004100 */
[C-C-:B------:R-:W-:Y:S01]  /*13340*/  FFMA.FTZ R46, R9.reuse, R70, R3.reuse ;  /* 0x00000046092e7223 */ /* 0x140fe20000010003 */
[----:B------:R-:W-:Y:S01]  /*13350*/  FFMA.FTZ R41, R8, R68, R2 ;  /* 0x0000004408297223 */ /* 0x000fe20000010002 */
[----:B------:R-:W-:Y:S01]  /*13360*/  FFMA.FTZ R12, R9, R13, R3 ;  /* 0x0000000d090c7223 */ /* 0x000fe20000010003 */
[----:B------:R-:W-:Y:S01]  /*13370*/  FADD.FTZ R54, R54, R45 ;  /* 0x0000002d36367221 */ /* 0x000fe20000010000 */
[----:B------:R-:W-:Y:S01]  /*13380*/  FFMA.FTZ R53, R39, R44, R53 ;  /* 0x0000002c27357223 */ /* 0x000fe20000010035 */
[----:B------:R-:W4:Y:S01]  /*13390*/  LDL.S16 R108, [R1+0x2b4] ;  /* 0x0002b400016c7983 */ /* 0x000f220000100600 */
[----:B------:R-:W-:Y:S01]  /*133a0*/  FMUL.FTZ R17, R12, -1.4426950216293334961 ;  /* 0xbfb8aa3b0c117820 */ /* 0x000fe20000410000 */
[----:B------:R-:W-:Y:S01]  /*133b0*/  FADD.FTZ R116, R116, -UR28 ;  /* 0x8000001c74747e21 */ /* 0x000fe20008010000 */
[----:B------:R-:W-:Y:S01]  /*133c0*/  HADD2.F32 R114, -RZ, R114.H0_H0 ;  /* 0x20000072ff727230 */ /* 0x000fe20000004100 */
[----:B------:R-:W2:Y:S03]  /*133d0*/  LDL.LU.S16 R95, [R1+0x2c8] ;  /* 0x0002c800015f7983 */ /* 0x000ea60000300600 */
[----:B------:R-:W0:Y:S02]  /*133e0*/  MUFU.EX2 R17, R17 ;  /* 0x0000001100117308 */ /* 0x000e240000000800 */
[----:B0-----:R-:W-:-:S06]  /*133f0*/  FADD.FTZ R17, R17, 1 ;  /* 0x3f80000011117421 */ /* 0x001fcc0000010000 */
[----:B------:R-:W0:Y:S02]  /*13400*/  MUFU.RCP R17, R17 ;  /* 0x0000001100117308 */ /* 0x000e240000001000 */
[----:B0-----:R-:W-:Y:S01]  /*13410*/  FMUL.FTZ R55, R55, R17 ;  /* 0x0000001137377220 */ /* 0x001fe20000410000 */
[----:B------:R-:W-:-:S04]  /*13420*/  FADD.FTZ R17, -R17, 1 ;  /* 0x3f80000011117421 */ /* 0x000fc80000010100 */
[----:B------:R-:W-:Y:S01]  /*13430*/  FFMA.FTZ R17, R12, R17, 1 ;  /* 0x3f8000000c117423 */ /* 0x000fe20000010011 */
[----:B------:R-:W-:Y:S02]  /*13440*/  HADD2.F32 R12, -RZ, R90.H1_H1 ;  /* 0x3000005aff0c7230 */ /* 0x000fe40000004100 */
[----:B------:R-:W-:Y:S01]  /*13450*/  FFMA.FTZ R39, R8, R62, R2 ;  /* 0x0000003e08277223 */ /* 0x000fe20000010002 */
[----:B------:R-:W-:Y:S01]  /*13460*/  FADD.FTZ R54, R44, R54 ;  /* 0x000000362c367221 */ /* 0x000fe20000010000 */
[----:B------:R-:W-:Y:S01]  /*13470*/  FMUL.FTZ R17, R55, R17 ;  /* 0x0000001137117220 */ /* 0x000fe20000410000 */
[----:B------:R-:W2:Y:S01]  /*13480*/  LDL.S16 R90, [R1+0x2ca] ;  /* 0x0002ca00015a7983 */ /* 0x000ea20000100600 */
        /* <DEDUP_REMOVED lines=48> */
[----:B------:R-:W-:-:S04]  /*13790*/  FMUL.FTZ R39, R8, R40 ;  /* 0x0000002808277220 */ /* 0x000fc80000410000 */
        /* <DEDUP_REMOVED lines=15> */
[----:B------:R-:W-:Y:S01]  /*13890*/  FMUL.FTZ R16, R56, R16 ;  /* 0x0000001038107220 */ /* 0x000fe20000410000 */
[----:B------:R-:W-:Y:S02]  /*138a0*/  HADD2.F32 R56, -RZ, R86.H1_H1 ;  /* 0x30000056ff387230 */ /* 0x000fe40000004100 */
[----:B------:R-:W-:Y:S01]  /*138b0*/  FADD.FTZ R39, R54, R39 ;  /* 0x0000002736277221 */ /* 0x000fe20000010000 */
[----:B------:R-:W-:Y:S01]  /*138c0*/  FMUL.FTZ R65, R65, R41 ;  /* 0x0000002941417220 */ /* 0x000fe20000410000 */
[----:B------:R-:W-:Y:S01]  /*138d0*/  FMUL.FTZ R72, R72, R55 ;  /* 0x0000003748487220 */ /* 0x000fe20000410000 */
[----:B------:R-:W-:Y:S01]  /*138e0*/  FMUL.FTZ R69, R69, R45 ;  /* 0x0000002d45457220 */ /* 0x000fe20000410000 */
[----:B------:R-:W-:Y:S01]  /*138f0*/  FADD.FTZ R56, R56, -UR28 ;  /* 0x8000001c38387e21 */ /* 0x000fe20008010000 */
[----:B------:R-:W-:Y:S02]  /*13900*/  HADD2.F32 R44, -RZ, R80.H1_H1 ;  /* 0x30000050ff2c7230 */ /* 0x000fe40000004100 */
[----:B------:R-:W-:Y:S01]  /*13910*/  FMUL.FTZ R71, R71, R46 ;  /* 0x0000002e47477220 */ /* 0x000fe20000410000 */
[----:B0-----:R-:W-:Y:S01]  /*13920*/  FMUL.FTZ R61, R61, R40 ;  /* 0x000000283d3d7220 */ /* 0x001fe20000410000 */
[----:B------:R-:W-:Y:S01]  /*13930*/  FADD.FTZ R40, -R40, 1 ;  /* 0x3f80000028287421 */ /* 0x000fe20000010100 */
[----:B------:R-:W-:Y:S01]  /*13940*/  FMUL.FTZ R56, R56, UR16 ;  /* 0x0000001038387c20 */ /* 0x000fe20008410000 */
[----:B------:R-:W-:-:S02]  /*13950*/  HADD2.F32 R54, -RZ, R81.H1_H1 ;  /* 0x30000051ff367230 */ /* 0x000fc40000004100 */
[----:B------:R-:W-:Y:S01]  /*13960*/  FMUL.FTZ R116, R116, UR16 ;  /* 0x0000001074747c20 */ /* 0x000fe20008410000 */
[----:B------:R-:W-:Y:S01]  /*13970*/  FFMA.FTZ R40, R37, R40, 1 ;  /* 0x3f80000025287423 */ /* 0x000fe20000010028 */
[----:B------:R-:W-:Y:S01]  /*13980*/  FADD.FTZ R37, R52, R38 ;  /* 0x0000002634257221 */ /* 0x000fe20000010000 */
[----:B------:R-:W-:Y:S01]  /*13990*/  FMUL.FTZ R38, R9, R38 ;  /* 0x0000002609267220 */ /* 0x000fe20000410000 */
[--C-:B------:R-:W-:Y:S02]  /*139a0*/  HADD2.F32 R55, -RZ, R82.reuse.H0_H0 ;  /* 0x20000052ff377230 */ /* 0x100fe40000004100 */
[----:B------:R-:W-:Y:S01]  /*139b0*/  FADD.FTZ R114, R114, -UR28 ;  /* 0x8000001c72727e21 */ /* 0x000fe20008010000 */
[----:B------:R-:W-:Y:S02]  /*139c0*/  HADD2.F32 R45, -RZ, R82.H1_H1 ;  /* 0x30000052ff2d7230 */ /* 0x000fe40000004100 */
[----:B------:R-:W-:Y:S01]  /*139d0*/  FFMA.FTZ R53, R33, R38, R53 ;  /* 0x0000002621357223 */ /* 0x000fe20000010035 */
[----:B------:R-:W-:Y:S01]  /*139e0*/  FFMA.FTZ R33, R8, R56, R2 ;  /* 0x0000003808217223 */ /* 0x000fe20000010002 */
[----:B------:R-:W-:Y:S01]  /*139f0*/  FMUL.FTZ R61, R61, R40 ;  /* 0x000000283d3d7220 */ /* 0x000fe20000410000 */
[----:B------:R-:W-:Y:S01]  /*13a00*/  FADD.FTZ R54, R54, -UR28 ;  /* 0x8000001c36367e21 */ /* 0x000fe20008010000 */
[----:B------:R-:W-:Y:S01]  /*13a10*/  FADD.FTZ R39, R38, R39 ;  /* 0x0000002726277221 */ /* 0x000fe20000010000 */
[----:B------:R-:W-:Y:S01]  /*13a20*/  FMUL.FTZ R40, R33, -1.4426950216293334961 ;  /* 0xbfb8aa3b21287820 */ /* 0x000fe20000410000 */
[----:B------:R-:W-:-:S02]  /*13a30*/  HADD2.F32 R52, -RZ, R85.H1_H1 ;  /* 0x30000055ff347230 */ /* 0x000fc40000004100 */
[----:B------:R-:W-:Y:S01]  /*13a40*/  FADD.FTZ R37, R37, R32 ;  /* 0x0000002025257221 */ /* 0x000fe20000010000 */
[----:B------:R-:W-:Y:S01]  /*13a50*/  FADD.FTZ R44, R44, -UR28 ;  /* 0x8000001c2c2c7e21 */ /* 0x000fe20008010000 */
[----:B------:R-:W-:Y:S02]  /*13a60*/  HADD2.F32 R46, -RZ, R43.H0_H0 ;  /* 0x2000002bff2e7230 */ /* 0x000fe40000004100 */
[----:B------:R-:W-:Y:S01]  /*13a70*/  FMUL.FTZ R114, R114, UR16 ;  /* 0x0000001072727c20 */ /* 0x000fe20008410000 */
[----:B------:R-:W0:Y:S01]  /*13a80*/  MUFU.EX2 R40, R40 ;  /* 0x0000002800287308 */ /* 0x000e220000000800 */
[----:B---3--:R-:W-:Y:S01]  /*13a90*/  HADD2.F32 R112, -RZ, R112.H0_H0 ;  /* 0x20000070ff707230 */ /* 0x008fe20000004100 */
[----:B------:R-:W3:Y:S01]  /*13aa0*/  LDL.S16 R82, [R1+0x2e2] ;  /* 0x0002e20001527983 */ /* 0x000ee20000100600 */
[----:B------:R-:W-:Y:S02]  /*13ab0*/  HADD2.F32 R111, -RZ, R111.H0_H0 ;  /* 0x2000006fff6f7230 */ /* 0x000fe40000004100 */
[----:B------:R-:W-:Y:S01]  /*13ac0*/  HADD2.F32 R103, -RZ, R99.H0_H0 ;  /* 0x20000063ff677230 */ /* 0x000fe20000004100 */
[----:B------:R-:W3:Y:S01]  /*13ad0*/  LDL.LU.S16 R86, [R1+0x2de] ;  /* 0x0002de0001567983 */ /* 0x000ee20000300600 */
[----:B------:R-:W-:-:S02]  /*13ae0*/  HADD2.F32 R110, -RZ, R110.H0_H0 ;  /* 0x2000006eff6e7230 */ /* 0x000fc40000004100 */
[----:B----4-:R-:W-:Y:S01]  /*13af0*/  HADD2.F32 R108, -RZ, R108.H0_H0 ;  /* 0x2000006cff6c7230 */ /* 0x010fe20000004100 */
[----:B------:R-:W4:Y:S01]  /*13b00*/  LDL.LU.S16 R80, [R1+0x26a] ;  /* 0x00026a0001507983 */ /* 0x000f220000300600 */
[----:B0-----:R-:W-:Y:S01]  /*13b10*/  FADD.FTZ R40, R40, 1 ;  /* 0x3f80000028287421 */ /* 0x001fe20000010000 */
[----:B------:R-:W-:Y:S01]  /*13b20*/  FMUL.FTZ R54, R54, UR16 ;  /* 0x0000001036367c20 */ /* 0x000fe20008410000 */
[----:B------:R-:W-:Y:S01]  /*13b30*/  FADD.FTZ R52, R52, -UR28 ;  /* 0x8000001c34347e21 */ /* 0x000fe20008010000 */
[----:B------:R-:W-:Y:S01]  /*13b40*/  FADD.FTZ R45, R45, -UR28 ;  /* 0x8000001c2d2d7e21 */ /* 0x000fe20008010000 */
[----:B------:R-:W-:Y:S01]  /*13b50*/  FMUL.FTZ R44, R44, UR16 ;  /* 0x000000102c2c7c20 */ /* 0x000fe20008410000 */
[----:B------:R-:W-:Y:S01]  /*13b60*/  HADD2.F32 R85, -RZ, R106.H0_H0 ;  /* 0x2000006aff557230 */ /* 0x000fe20000004100 */
[----:B------:R-:W0:Y:S01]  /*13b70*/  MUFU.RCP R40, R40 ;  /* 0x0000002800287308 */ /* 0x000e220000001000 */
[----:B------:R-:W-:Y:S01]  /*13b80*/  FADD.FTZ R112, R112, -UR28 ;  /* 0x8000001c70707e21 */ /* 0x000fe20008010000 */
[----:B------:R-:W3:Y:S01]  /*13b90*/  LDL.LU.S16 R99, [R1+0x2c0] ;  /* 0x0002c00001637983 */ /* 0x000ee20000300600 */
[----:B0-----:R-:W-:Y:S01]  /*13ba0*/  FMUL.FTZ R59, R59, R40 ;  /* 0x000000283b3b7220 */ /* 0x001fe20000410000 */
[----:B------:R-:W-:-:S04]  /*13bb0*/  FADD.FTZ R40, -R40, 1 ;  /* 0x3f80000028287421 */ /* 0x000fc80000010100 */
[----:B------:R-:W-:Y:S01]  /*13bc0*/  FFMA.FTZ R40, R33, R40, 1 ;  /* 0x3f80000021287423 */ /* 0x000fe20000010028 */
[----:B------:R-:W-:-:S04]  /*13bd0*/  FFMA.FTZ R33, R9, R54, R3 ;  /* 0x0000003609217223 */ /* 0x000fc80000010003 */
[----:B------:R-:W-:-:S06]  /*13be0*/  FMUL.FTZ R38, R33, -1.4426950216293334961 ;  /* 0xbfb8aa3b21267820 */ /* 0x000fcc0000410000 */
[----:B------:R-:W0:Y:S01]  /*13bf0*/  MUFU.EX2 R38, R38 ;  /* 0x0000002600267308 */ /* 0x000e220000000800 */
[----:B------:R-:W-:Y:S01]  /*13c00*/  FMUL.FTZ R52, R52, UR16 ;  /* 0x0000001034347c20 */ /* 0x000fe20008410000 */
[----:B------:R-:W-:-:S03]  /*13c10*/  FMUL.FTZ R59, R59, R40 ;  /* 0x000000283b3b7220 */ /* 0x000fc60000410000 */
[----:B------:R-:W-:-:S04]  /*13c20*/  FFMA.FTZ R40, R8, R52, R2 ;  /* 0x0000003408287223 */ /* 0x000fc80000010002 */
[----:B------:R-:W-:Y:S01]  /*13c30*/  FMUL.FTZ R41, R40, -1.4426950216293334961 ;  /* 0xbfb8aa3b28297820 */ /* 0x000fe20000410000 */
[----:B0-----:R-:W-:-:S05]  /*13c40*/  FADD.FTZ R38, R38, 1 ;  /* 0x3f80000026267421 */ /* 0x001fca0000010000 */
[----:B------:R-:W0:Y:S08]  /*13c50*/  MUFU.EX2 R41, R41 ;  /* 0x0000002900297308 */ /* 0x000e300000000800 */
[----:B------:R-:W1:Y:S01]  /*13c60*/  MUFU.RCP R38, R38 ;  /* 0x0000002600267308 */ /* 0x000e620000001000 */
[----:B0-----:R-:W-:Y:S01]  /*13c70*/  FADD.FTZ R41, R41, 1 ;  /* 0x3f80000029297421 */ /* 0x001fe20000010000 */
[----:B-1----:R-:W-:Y:S01]  /*13c80*/  FMUL.FTZ R57, R57, R38 ;  /* 0x0000002639397220 */ /* 0x002fe20000410000 */
[----:B------:R-:W-:-:S05]  /*13c90*/  FADD.FTZ R38, -R38, 1 ;  /* 0x3f80000026267421 */ /* 0x000fca0000010100 */
[----:B------:R-:W0:Y:S01]  /*13ca0*/  MUFU.RCP R41, R41 ;  /* 0x0000002900297308 */ /* 0x000e220000001000 */
[----:B------:R-:W-:-:S04]  /*13cb0*/  FFMA.FTZ R38, R33, R38, 1 ;  /* 0x3f80000021267423 */ /* 0x000fc80000010026 */
[----:B------:R-:W-:Y:S01]  /*13cc0*/  FMUL.FTZ R57, R57, R38 ;  /* 0x0000002639397220 */ /* 0x000fe20000410000 */
[-C--:B------:R-:W-:Y:S01]  /*13cd0*/  FFMA.FTZ R38, R31, R36.reuse, R49 ;  /* 0x000000241f267223 */ /* 0x080fe20000010031 */
[----:B------:R-:W-:Y:S02]  /*13ce0*/  HADD2.F32 R49, -RZ, R83.H1_H1 ;  /* 0x30000053ff317230 */ /* 0x000fe40000004100 */
[----:B------:R-:W-:Y:S01]  /*13cf0*/  FADD.FTZ R33, R48, R36 ;  /* 0x0000002430217221 */ /* 0x000fe20000010000 */
[----:B------:R-:W-:Y:S01]  /*13d00*/  FMUL.FTZ R36, R8, R36 ;  /* 0x0000002408247220 */ /* 0x000fe20000410000 */
[----:B0-----:R-:W-:Y:S01]  /*13d10*/  FMUL.FTZ R55, R55, R41 ;  /* 0x0000002937377220 */ /* 0x001fe20000410000 */
[----:B------:R-:W-:Y:S02]  /*13d20*/  FADD.FTZ R49, R49, -UR28 ;  /* 0x8000001c31317e21 */ /* 0x000fe40008010000 */
[----:B------:R-:W-:Y:S01]  /*13d30*/  FFMA.FTZ R31, R31, R36, R53 ;  /* 0x000000241f1f7223 */ /* 0x000fe20000010035 */
[----:B------:R-:W-:Y:S01]  /*13d40*/  FMUL.FTZ R45, R45, UR16 ;  /* 0x000000102d2d7c20 */ /* 0x000fe20008410000 */
[----:B------:R-:W-:Y:S01]  /*13d50*/  FFMA.FTZ R38, R25, R30, R38 ;  /* 0x0000001e19267223 */ /* 0x000fe20000010026 */
[----:B------:R-:W-:Y:S01]  /*13d60*/  FMUL.FTZ R49, R49, UR16 ;  /* 0x0000001031317c20 */ /* 0x000fe20008410000 */
[----:B------:R-:W-:Y:S01]  /*13d70*/  FADD.FTZ R41, -R41, 1 ;  /* 0x3f80000029297421 */ /* 0x000fe20000010100 */
[----:B------:R-:W-:Y:S01]  /*13d80*/  FADD.FTZ R39, R39, R36 ;  /* 0x0000002427277221 */ /* 0x000fe20000010000 */
[----:B------:R-:W-:-:S02]  /*13d90*/  HADD2.F32 R106, -RZ, R102.H0_H0 ;  /* 0x20000066ff6a7230 */ /* 0x000fc40000004100 */
[----:B------:R-:W-:Y:S01]  /*13da0*/  FFMA.FTZ R36, R9, R49, R3 ;  /* 0x0000003109247223 */ /* 0x000fe20000010003 */
[----:B------:R-:W-:Y:S01]  /*13db0*/  FFMA.FTZ R41, R40, R41, 1 ;  /* 0x3f80000028297423 */ /* 0x000fe20000010029 */
[----:B------:R-:W-:Y:S02]  /*13dc0*/  HADD2.F32 R53, -RZ, R51.H0_H0 ;  /* 0x20000033ff357230 */ /* 0x000fe40000004100 */
[----:B------:R-:W-:Y:S01]  /*13dd0*/  FADD.FTZ R33, R33, R30 ;  /* 0x0000001e21217221 */ /* 0x000fe20000010000 */
[----:B------:R-:W-:Y:S01]  /*13de0*/  FMUL.FTZ R40, R36, -1.4426950216293334961 ;  /* 0xbfb8aa3b24287820 */ /* 0x000fe20000410000 */
[----:B------:R-:W-:Y:S01]  /*13df0*/  HADD2.F32 R48, -RZ, R79.H0_H0 ;  /* 0x2000004fff307230 */ /* 0x000fe20000004100 */
[----:B------:R-:W4:Y:S04]  /*13e00*/  LDL.LU.S16 R102, [R1+0x2be] ;  /* 0x0002be0001667983 */ /* 0x000f280000300600 */
[----:B------:R-:W0:Y:S01]  /*13e10*/  MUFU.EX2 R40, R40 ;  /* 0x0000002800287308 */ /* 0x000e220000000800 */
[----:B------:R-:W-:Y:S01]  /*13e20*/  FMUL.FTZ R112, R112, UR16 ;  /* 0x0000001070707c20 */ /* 0x000fe20008410000 */
[----:B------:R-:W-:Y:S01]  /*13e30*/  FADD.FTZ R110, R110, -UR28 ;  /* 0x8000001c6e6e7e21 */ /* 0x000fe20008010000 */
[----:B------:R-:W-:-:S02]  /*13e40*/  HADD2.F32 R107, -RZ, R107.H0_H0 ;  /* 0x2000006bff6b7230 */ /* 0x000fc40000004100 */
[----:B------:R-:W-:Y:S01]  /*13e50*/  FADD.FTZ R108, R108, -UR28 ;  /* 0x8000001c6c6c7e21 */ /* 0x000fe20008010000 */
[----:B------:R-:W-:Y:S01]  /*13e60*/  HADD2.F32 R104, -RZ, R104.H0_H0 ;  /* 0x20000068ff687230 */ /* 0x000fe20000004100 */
[----:B------:R-:W3:Y:S01]  /*13e70*/  LDL.LU.S16 R83, [R1+0x2e0] ;  /* 0x0002e00001537983 */ /* 0x000ee20000300600 */
[----:B0-----:R-:W-:-:S06]  /*13e80*/  FADD.FTZ R40, R40, 1 ;  /* 0x3f80000028287421 */ /* 0x001fcc0000010000 */
[----:B------:R-:W0:Y:S02]  /*13e90*/  MUFU.RCP R40, R40 ;  /* 0x0000002800287308 */ /* 0x000e240000001000 */
[----:B0-----:R-:W-:Y:S01]  /*13ea0*/  FMUL.FTZ R53, R53, R40 ;  /* 0x0000002835357220 */ /* 0x001fe20000410000 */
[----:B------:R-:W-:-:S04]  /*13eb0*/  FADD.FTZ R40, -R40, 1 ;  /* 0x3f80000028287421 */ /* 0x000fc80000010100 */
[----:B------:R-:W-:-:S04]  /*13ec0*/  FFMA.FTZ R40, R36, R40, 1 ;  /* 0x3f80000024287423 */ /* 0x000fc80000010028 */
[----:B------:R-:W-:Y:S01]  /*13ed0*/  FMUL.FTZ R53, R53, R40 ;  /* 0x0000002835357220 */ /* 0x000fe20000410000 */
[----:B------:R-:W-:Y:S02]  /*13ee0*/  HADD2.F32 R40, -RZ, R51.H1_H1 ;  /* 0x30000033ff287230 */ /* 0x000fe40000004100 */
[-C--:B------:R-:W-:Y:S01]  /*13ef0*/  FFMA.FTZ R36, R27, R32.reuse, R47 ;  /* 0x000000201b247223 */ /* 0x080fe2000001002f */
        /* <DEDUP_REMOVED lines=8> */
[----:B------:R-:W0:Y:S01]  /*13f80*/  MUFU.RCP R40, R40 ;  /* 0x0000002800287308 */ /* 0x000e220000001000 */
[----:B------:R-:W-:Y:S02]  /*13f90*/  HADD2.F32 R51, -RZ, R50.H0_H0 ;  /* 0x20000032ff337230 */ /* 0x000fe40000004100 */
[----:B------:R-:W-:-:S03]  /*13fa0*/  FADD.FTZ R39, R32, R39 ;  /* 0x0000002720277221 */ /* 0x000fc60000010000 */
        /* <DEDUP_REMOVED lines=19> */
[----:B------:R-:W-:-:S05]  /*140e0*/  HADD2.F32 R41, -RZ, R43.H1_H1 ;  /* 0x3000002bff297230 */ /* 0x000fca0000004100 */
        /* <DEDUP_REMOVED lines=12> */
[----:B------:R-:W-:Y:S01]  /*141b0*/  FADD.FTZ R30, R39, R30 ;  /* 0x0000001e271e7221 */ /* 0x000fe20000010000 */
[----:B------:R-:W-:Y:S02]  /*141c0*/  HADD2.F32 R39, -RZ, R79.H1_H1 ;  /* 0x3000004fff277230 */ /* 0x000fe40000004100 */
[----:B------:R-:W-:Y:S01]  /*141d0*/  FMUL.FTZ R48, R48, R32 ;  /* 0x0000002030307220 */ /* 0x000fe20000410000 */
[----:B------:R-:W-:Y:S02]  /*141e0*/  HADD2.F32 R42, -RZ, R28.H1_H1 ;  /* 0x3000001cff2a7230 */ /* 0x000fe40000004100 */
[----:B------:R-:W-:Y:S01]  /*141f0*/  FMUL.FTZ R51, R51, R40 ;  /* 0x0000002833337220 */ /* 0x000fe20000410000 */
[----:B------:R-:W-:Y:S01]  /*14200*/  FMUL.FTZ R110, R110, UR16 ;  /* 0x000000106e6e7c20 */ /* 0x000fe20008410000 */
[----:B------:R-:W-:Y:S01]  /*14210*/  FADD.FTZ R39, R39, -UR28 ;  /* 0x8000001c27277e21 */ /* 0x000fe20008010000 */
[----:B------:R-:W-:Y:S01]  /*14220*/  FMUL.FTZ R108, R108, UR16 ;  /* 0x000000106c6c7c20 */ /* 0x000fe20008410000 */
[----:B------:R-:W-:Y:S01]  /*14230*/  FADD.FTZ R106, R106, -UR28 ;  /* 0x8000001c6a6a7e21 */ /* 0x000fe20008010000 */
[----:B------:R-:W-:Y:S01]  /*14240*/  FADD.FTZ R104, R104, -UR28 ;  /* 0x8000001c68687e21 */ /* 0x000fe20008010000 */
[----:B0-----:R-:W-:Y:S01]  /*14250*/  FMUL.FTZ R43, R43, R27 ;  /* 0x0000001b2b2b7220 */ /* 0x001fe20000410000 */
[----:B------:R-:W-:Y:S01]  /*14260*/  FADD.FTZ R27, -R27, 1 ;  /* 0x3f8000001b1b7421 */ /* 0x000fe20000010100 */
[----:B------:R-:W-:Y:S01]  /*14270*/  HADD2.F32 R81, -RZ, R100.H0_H0 ;  /* 0x20000064ff517230 */ /* 0x000fe20000004100 */
[----:B------:R-:W3:Y:S02]  /*14280*/  LDL.S16 R79, [R1+0x26c] ;  /* 0x00026c00014f7983 */ /* 0x000ee40000100600 */
        /* <DEDUP_REMOVED lines=9> */
[----:B------:R-:W0:Y:S01]  /*14320*/  MUFU.EX2 R32, R32 ;  /* 0x0000002000207308 */ /* 0x000e220000000800 */
[----:B------:R-:W-:Y:S02]  /*14330*/  HADD2.F32 R37, -RZ, R50.H1_H1 ;  /* 0x30000032ff257230 */ /* 0x000fe40000004100 */
[----:B0-----:R-:W-:-:S06]  /*14340*/  FADD.FTZ R32, R32, 1 ;  /* 0x3f80000020207421 */ /* 0x001fcc0000010000 */
[----:B------:R-:W0:Y:S01]  /*14350*/  MUFU.RCP R32, R32 ;  /* 0x0000002000207308 */ /* 0x000e220000001000 */
[----:B------:R-:W-:-:S04]  /*14360*/  FADD.FTZ R37, R37, -UR28 ;  /* 0x8000001c25257e21 */ /* 0x000fc80008010000 */
[----:B------:R-:W-:Y:S01]  /*14370*/  FMUL.FTZ R37, R37, UR16 ;  /* 0x0000001025257c20 */ /* 0x000fe20008410000 */
        /* <DEDUP_REMOVED lines=9> */
[----:B------:R-:W-:Y:S02]  /*14410*/  HADD2.F32 R40, -RZ, R28.H0_H0 ;  /* 0x2000001cff287230 */ /* 0x000fe40000004100 */
[----:B------:R-:W-:Y:S02]  /*14420*/  HADD2.F32 R36, -RZ, R29.H0_H0 ;  /* 0x2000001dff247230 */ /* 0x000fe40000004100 */
[----:B------:R-:W-:-:S03]  /*14430*/  FFMA.FTZ R28, R21, R24, R38 ;  /* 0x00000018151c7223 */ /* 0x000fc60000010026 */
[----:B------:R-:W-:Y:S01]  /*14440*/  FADD.FTZ R36, R36, -UR28 ;  /* 0x8000001c24247e21 */ /* 0x000fe20008010000 */
[----:B0-----:R-:W-:Y:S01]  /*14450*/  FMUL.FTZ R40, R40, R26 ;  /* 0x0000001a28287220 */ /* 0x001fe20000410000 */
[----:B------:R-:W-:Y:S02]  /*14460*/  FADD.FTZ R26, -R26, 1 ;  /* 0x3f8000001a1a7421 */ /* 0x000fe40000010100 */
[----:B------:R-:W-:Y:S02]  /*14470*/  FMUL.FTZ R36, R36, UR16 ;  /* 0x0000001024247c20 */ /* 0x000fe40008410000 */
[----:B------:R-:W-:Y:S01]  /*14480*/  FFMA.FTZ R26, R23, R26, 1 ;  /* 0x3f800000171a7423 */ /* 0x000fe2000001001a */
[----:B------:R-:W-:Y:S01]  /*14490*/  FADD.FTZ R23, R33, R24 ;  /* 0x0000001821177221 */ /* 0x000fe20000010000 */
[----:B------:R-:W-:-:S04]  /*144a0*/  FMUL.FTZ R24, R8, R24 ;  /* 0x0000001808187220 */ /* 0x000fc80000410000 */
[----:B------:R-:W-:Y:S01]  /*144b0*/  FFMA.FTZ R31, R21, R24, R31 ;  /* 0x00000018151f7223 */ /* 0x000fe2000001001f */
[----:B------:R-:W-:Y:S01]  /*144c0*/  FFMA.FTZ R21, R8, R36, R2 ;  /* 0x0000002408157223 */ /* 0x000fe20000010002 */
[----:B------:R-:W-:-:S03]  /*144d0*/  FMUL.FTZ R40, R40, R26 ;  /* 0x0000001a28287220 */ /* 0x000fc60000410000 */
[----:B------:R-:W-:-:S06]  /*144e0*/  FMUL.FTZ R26, R21, -1.4426950216293334961 ;  /* 0xbfb8aa3b151a7820 */ /* 0x000fcc0000410000 */
[----:B------:R-:W0:Y:S01]  /*144f0*/  MUFU.EX2 R26, R26 ;  /* 0x0000001a001a7308 */ /* 0x000e220000000800 */
[----:B------:R-:W-:Y:S01]  /*14500*/  FMUL.FTZ R42, R42, R32 ;  /* 0x000000202a2a7220 */ /* 0x000fe20000410000 */
[----:B0-----:R-:W-:-:S06]  /*14510*/  FADD.FTZ R26, R26, 1 ;  /* 0x3f8000001a1a7421 */ /* 0x001fcc0000010000 */
[----:B------:R-:W0:Y:S01]  /*14520*/  MUFU.RCP R26, R26 ;  /* 0x0000001a001a7308 */ /* 0x000e220000001000 */
[----:B------:R-:W-:Y:S02]  /*14530*/  HADD2.F32 R32, -RZ, R29.H1_H1 ;  /* 0x3000001dff207230 */ /* 0x000fe40000004100 */
[----:B------:R-:W-:-:S03]  /*14540*/  HADD2.F32 R38, -RZ, R34.H1_H1 ;  /* 0x30000022ff267230 */ /* 0x000fc60000004100 */
[----:B------:R-:W-:-:S04]  /*14550*/  FADD.FTZ R32, R32, -UR28 ;  /* 0x8000001c20207e21 */ /* 0x000fc80008010000 */
[----:B------:R-:W-:Y:S01]  /*14560*/  FMUL.FTZ R32, R32, UR16 ;  /* 0x0000001020207c20 */ /* 0x000fe20008410000 */
[----:B0-----:R-:W-:Y:S01]  /*14570*/  FMUL.FTZ R38, R38, R26 ;  /* 0x0000001a26267220 */ /* 0x001fe20000410000 */
[----:B------:R-:W-:-:S04]  /*14580*/  FADD.FTZ R26, -R26, 1 ;  /* 0x3f8000001a1a7421 */ /* 0x000fc80000010100 */
[----:B------:R-:W-:Y:S01]  /*14590*/  FFMA.FTZ R26, R21, R26, 1 ;  /* 0x3f800000151a7423 */ /* 0x000fe2000001001a */
[----:B------:R-:W-:Y:S01]  /*145a0*/  FFMA.FTZ R21, R9, R32, R3 ;  /* 0x0000002009157223 */ /* 0x000fe20000010003 */
[----:B------:R-:W-:-:S03]  /*145b0*/  FADD.FTZ R30, R30, R24 ;  /* 0x000000181e1e7221 */ /* 0x000fc60000010000 */
[----:B------:R-:W-:-:S06]  /*145c0*/  FMUL.FTZ R24, R21, -1.4426950216293334961 ;  /* 0xbfb8aa3b15187820 */ /* 0x000fcc0000410000 */
[----:B------:R-:W0:Y:S02]  /*145d0*/  MUFU.EX2 R24, R24 ;  /* 0x0000001800187308 */ /* 0x000e240000000800 */
[----:B0-----:R-:W-:-:S06]  /*145e0*/  FADD.FTZ R24, R24, 1 ;  /* 0x3f80000018187421 */ /* 0x001fcc0000010000 */
[----:B------:R-:W0:Y:S01]  /*145f0*/  MUFU.RCP R24, R24 ;  /* 0x0000001800187308 */ /* 0x000e220000001000 */
[----:B------:R-:W-:Y:S02]  /*14600*/  HADD2.F32 R34, -RZ, R34.H0_H0 ;  /* 0x20000022ff227230 */ /* 0x000fe40000004100 */
[----:B------:R-:W-:Y:S01]  /*14610*/  FMUL.FTZ R38, R38, R26 ;  /* 0x0000001a26267220 */ /* 0x000fe20000410000 */
[----:B------:R-:W-:-:S05]  /*14620*/  HADD2.F32 R26, -RZ, R124.H1_H1 ;  /* 0x3000007cff1a7230 */ /* 0x000fca0000004100 */
[----:B------:R-:W-:Y:S01]  /*14630*/  FADD.FTZ R26, R26, -UR28 ;  /* 0x8000001c1a1a7e21 */ /* 0x000fe20008010000 */
[----:B0-----:R-:W-:Y:S01]  /*14640*/  FMUL.FTZ R34, R34, R24 ;  /* 0x0000001822227220 */ /* 0x001fe20000410000 */
[----:B------:R-:W-:-:S04]  /*14650*/  FADD.FTZ R24, -R24, 1 ;  /* 0x3f80000018187421 */ /* 0x000fc80000010100 */
[----:B------:R-:W-:Y:S01]  /*14660*/  FFMA.FTZ R24, R21, R24, 1 ;  /* 0x3f80000015187423 */ /* 0x000fe20000010018 */
[----:B------:R-:W-:-:S03]  /*14670*/  FMUL.FTZ R26, R26, UR16 ;  /* 0x000000101a1a7c20 */ /* 0x000fc60008410000 */
[----:B------:R-:W-:Y:S01]  /*14680*/  FMUL.FTZ R34, R34, R24 ;  /* 0x0000001822227220 */ /* 0x000fe20000410000 */
[-C--:B------:R-:W-:Y:S01]  /*14690*/  FMUL.FTZ R24, R9, R22.reuse ;  /* 0x0000001609187220 */ /* 0x080fe20000410000 */
[----:B------:R-:W-:-:S03]  /*146a0*/  FFMA.FTZ R27, R18, R22, R27 ;  /* 0x00000016121b7223 */ /* 0x000fc6000001001b */
[----:B------:R-:W-:Y:S01]  /*146b0*/  FFMA.FTZ R31, R18, R24, R31 ;  /* 0x00000018121f7223 */ /* 0x000fe2000001001f */
[----:B------:R-:W-:Y:S01]  /*146c0*/  FFMA.FTZ R18, R8, R26, R2 ;  /* 0x0000001a08127223 */ /* 0x000fe20000010002 */
[----:B------:R-:W-:-:S03]  /*146d0*/  FADD.FTZ R21, R25, R22 ;  /* 0x0000001619157221 */ /* 0x000fc60000010000 */
        /* <DEDUP_REMOVED lines=18> */
[----:B------:R-:W-:Y:S02]  /*14800*/  HADD2.F32 R29, -RZ, R125.H1_H1 ;  /* 0x3000007dff1d7230 */ /* 0x000fe40000004100 */
[----:B------:R-:W-:Y:S01]  /*14810*/  FADD.FTZ R50, R23, R20 ;  /* 0x0000001417327221 */ /* 0x000fe20000010000 */
[----:B------:R-:W-:Y:S02]  /*14820*/  FFMA.FTZ R28, R14, R20, R28 ;  /* 0x000000140e1c7223 */ /* 0x000fe4000001001c */
[----:B0-----:R-:W-:Y:S01]  /*14830*/  FMUL.FTZ R29, R29, R24 ;  /* 0x000000181d1d7220 */ /* 0x001fe20000410000 */
[----:B------:R-:W-:-:S04]  /*14840*/  FADD.FTZ R24, -R24, 1 ;  /* 0x3f80000018187421 */ /* 0x000fc80000010100 */
[----:B------:R-:W-:Y:S01]  /*14850*/  FFMA.FTZ R24, R18, R24, 1 ;  /* 0x3f80000012187423 */ /* 0x000fe20000010018 */
[----:B------:R-:W-:Y:S02]  /*14860*/  HADD2.F32 R18, -RZ, R123.H0_H0 ;  /* 0x2000007bff127230 */ /* 0x000fe40000004100 */
[----:B------:R-:W-:-:S03]  /*14870*/  FMUL.FTZ R23, R8, R20 ;  /* 0x0000001408177220 */ /* 0x000fc60000410000 */
[----:B------:R-:W-:-:S04]  /*14880*/  FADD.FTZ R18, R18, -UR28 ;  /* 0x8000001c12127e21 */ /* 0x000fc80008010000 */
[----:B------:R-:W-:Y:S01]  /*14890*/  FMUL.FTZ R20, R18, UR16 ;  /* 0x0000001012147c20 */ /* 0x000fe20008410000 */
[----:B------:R-:W-:-:S03]  /*148a0*/  FMUL.FTZ R29, R29, R24 ;  /* 0x000000181d1d7220 */ /* 0x000fc60000410000 */
        /* <DEDUP_REMOVED lines=14> */
[----:B------:R-:W-:Y:S01]  /*14990*/  FFMA.FTZ R24, R9, R18, R3 ;  /* 0x0000001209187223 */ /* 0x000fe20000010003 */
[----:B------:R-:W-:-:S03]  /*149a0*/  FADD.FTZ R23, R30, R23 ;  /* 0x000000171e177221 */ /* 0x000fc60000010000 */
[----:B------:R-:W-:-:S06]  /*149b0*/  FMUL.FTZ R30, R24, -1.4426950216293334961 ;  /* 0xbfb8aa3b181e7820 */ /* 0x000fcc0000410000 */
[----:B------:R-:W0:Y:S02]  /*149c0*/  MUFU.EX2 R30, R30 ;  /* 0x0000001e001e7308 */ /* 0x000e240000000800 */
[----:B0-----:R-:W-:-:S06]  /*149d0*/  FADD.FTZ R30, R30, 1 ;  /* 0x3f8000001e1e7421 */ /* 0x001fcc0000010000 */
[----:B------:R-:W0:Y:S01]  /*149e0*/  MUFU.RCP R30, R30 ;  /* 0x0000001e001e7308 */ /* 0x000e220000001000 */
[----:B------:R-:W-:-:S05]  /*149f0*/  HADD2.F32 R31, -RZ, R123.H1_H1 ;  /* 0x3000007bff1f7230 */ /* 0x000fca0000004100 */
[----:B0-----:R-:W-:Y:S01]  /*14a00*/  FMUL.FTZ R31, R31, R30 ;  /* 0x0000001e1f1f7220 */ /* 0x001fe20000410000 */
[----:B------:R-:W-:-:S04]  /*14a10*/  FADD.FTZ R30, -R30, 1 ;  /* 0x3f8000001e1e7421 */ /* 0x000fc80000010100 */
[----:B------:R-:W-:-:S04]  /*14a20*/  FFMA.FTZ R24, R24, R30, 1 ;  /* 0x3f80000018187423 */ /* 0x000fc8000001001e */
[----:B------:R-:W-:Y:S01]  /*14a30*/  FMUL.FTZ R24, R31, R24 ;  /* 0x000000181f187220 */ /* 0x000fe20000410000 */
[----:B------:R-:W-:Y:S02]  /*14a40*/  HADD2.F32 R31, -RZ, R122.H0_H0 ;  /* 0x2000007aff1f7230 */ /* 0x000fe40000004100 */
[----:B------:R-:W-:Y:S01]  /*14a50*/  FADD.FTZ R21, R21, R19 ;  /* 0x0000001315157221 */ /* 0x000fe20000010000 */
[-C--:B------:R-:W-:Y:S02]  /*14a60*/  FFMA.FTZ R27, R11, R19.reuse, R27 ;  /* 0x000000130b1b7223 */ /* 0x080fe4000001001b */
        /* <DEDUP_REMOVED lines=13> */
[----:B------:R-:W-:Y:S02]  /*14b40*/  HADD2.F32 R73, -RZ, R6.H0_H0 ;  /* 0x20000006ff497230 */ /* 0x000fe40000004100 */
[----:B------:R-:W2:Y:S01]  /*14b50*/  LDL.LU.S16 R6, [R1+0x242] ;  /* 0x0002420001067983 */ /* 0x000ea20000300600 */
[----:B------:R-:W-:-:S05]  /*14b60*/  HADD2.F32 R30, -RZ, R35.H0_H0 ;  /* 0x20000023ff1e7230 */ /* 0x000fca0000004100 */
[----:B------:R-:W-:Y:S01]  /*14b70*/  FADD.FTZ R30, R30, -UR28 ;  /* 0x8000001c1e1e7e21 */ /* 0x000fe20008010000 */
[----:B------:R-:W-:-:S03]  /*14b80*/  FADD.FTZ R19, R19, R23 ;  /* 0x0000001713137221 */ /* 0x000fc60000010000 */
        /* <DEDUP_REMOVED lines=19> */
[----:B------:R-:W-:Y:S01]  /*14cc0*/  FADD.FTZ R50, R50, R15 ;  /* 0x0000000f32327221 */ /* 0x000fe20000010000 */
[----:B------:R-:W-:Y:S02]  /*14cd0*/  HADD2.F32 R15, -RZ, R7.H0_H0 ;  /* 0x20000007ff0f7230 */ /* 0x000fe40000004100 */
[----:B------:R-:W-:Y:S01]  /*14ce0*/  FADD.FTZ R19, R19, R73 ;  /* 0x0000004913137221 */ /* 0x000fe20000010000 */
[----:B------:R-:W4:Y:S02]  /*14cf0*/  LDL.LU.S16 R7, [R1+0x214] ;  /* 0x0002140001077983 */ /* 0x000f240000300600 */
[----:B0-----:R-:W-:Y:S01]  /*14d00*/  FMUL.FTZ R15, R15, R11 ;  /* 0x0000000b0f0f7220 */ /* 0x001fe20000410000 */
[----:B------:R-:W-:-:S04]  /*14d10*/  FADD.FTZ R11, -R11, 1 ;  /* 0x3f8000000b0b7421 */ /* 0x000fc80000010100 */
        /* <DEDUP_REMOVED lines=9> */
[----:B------:R-:W0:Y:S01]  /*14db0*/  MUFU.RCP R73, R73 ;  /* 0x0000004900497308 */ /* 0x000e220000001000 */
[----:B------:R-:W-:Y:S02]  /*14dc0*/  HADD2.F32 R77, -RZ, R76.H0_H0 ;  /* 0x2000004cff4d7230 */ /* 0x000fe40000004100 */
[----:B------:R-:W-:-:S03]  /*14dd0*/  FMUL.FTZ R76, R9, R17 ;  /* 0x00000011094c7220 */ /* 0x000fc60000410000 */
[----:B------:R-:W-:Y:S01]  /*14de0*/  FADD.FTZ R77, R77, -UR28 ;  /* 0x8000001c4d4d7e21 */ /* 0x000fe20008010000 */
[----:B------:R-:W-:Y:S01]  /*14df0*/  FFMA.FTZ R74, R13, R76, R74 ;  /* 0x0000004c0d4a7223 */ /* 0x000fe2000001004a */
[----:B0-----:R-:W-:Y:S01]  /*14e00*/  FMUL.FTZ R75, R75, R73 ;  /* 0x000000494b4b7220 */ /* 0x001fe20000410000 */
[----:B------:R-:W-:-:S04]  /*14e10*/  FADD.FTZ R73, -R73, 1 ;  /* 0x3f80000049497421 */ /* 0x000fc80000010100 */
[----:B------:R-:W-:Y:S01]  /*14e20*/  FFMA.FTZ R11, R11, R73, 1 ;  /* 0x3f8000000b0b7423 */ /* 0x000fe20000010049 */
[----:B------:R-:W-:Y:S01]  /*14e30*/  FADD.FTZ R73, R21, R17 ;  /* 0x0000001115497221 */ /* 0x000fe20000010000 */
[----:B------:R-:W-:Y:S02]  /*14e40*/  FMUL.FTZ R21, R77, UR16 ;  /* 0x000000104d157c20 */ /* 0x000fe40008410000 */
[----:B------:R-:W-:Y:S01]  /*14e50*/  FMUL.FTZ R11, R75, R11 ;  /* 0x0000000b4b0b7220 */ /* 0x000fe20000410000 */
[----:B------:R-:W-:Y:S01]  /*14e60*/  FFMA.FTZ R75, R13, R17, R27 ;  /* 0x000000110d4b7223 */ /* 0x000fe2000001001b */
[----:B------:R-:W-:-:S04]  /*14e70*/  FFMA.FTZ R13, R8, R21, R2 ;  /* 0x00000015080d7223 */ /* 0x000fc80000010002 */
[----:B------:R-:W-:-:S06]  /*14e80*/  FMUL.FTZ R17, R13, -1.4426950216293334961 ;  /* 0xbfb8aa3b0d117820 */ /* 0x000fcc0000410000 */
[----:B------:R-:W0:Y:S02]  /*14e90*/  MUFU.EX2 R17, R17 ;  /* 0x0000001100117308 */ /* 0x000e240000000800 */
[----:B0-----:R-:W-:-:S06]  /*14ea0*/  FADD.FTZ R17, R17, 1 ;  /* 0x3f80000011117421 */ /* 0x001fcc0000010000 */
[----:B------:R-:W0:Y:S01]  /*14eb0*/  MUFU.RCP R17, R17 ;  /* 0x0000001100117308 */ /* 0x000e220000001000 */
[----:B------:R-:W-:Y:S02]  /*14ec0*/  HADD2.F32 R27, -RZ, R4.H0_H0 ;  /* 0x20000004ff1b7230 */ /* 0x000fe40000004100 */
[----:B------:R-:W-:Y:S02]  /*14ed0*/  HADD2.F32 R77, -RZ, R5.H0_H0 ;  /* 0x20000005ff4d7230 */ /* 0x000fe40000004100 */
[----:B------:R-:W-:Y:S01]  /*14ee0*/  FADD.FTZ R76, R76, R19 ;  /* 0x000000134c4c7221 */ /* 0x000fe20000010000 */
[----:B------:R-:W3:Y:S01]  /*14ef0*/  LDL.S16 R5, [R1+0x278] ;  /* 0x0002780001057983 */ /* 0x000ee20000100600 */
[----:B------:R-:W-:Y:S01]  /*14f00*/  FADD.FTZ R50, R50, R16 ;  /* 0x0000001032327221 */ /* 0x000fe20000010000 */
[----:B------:R-:W-:Y:S02]  /*14f10*/  FFMA.FTZ R35, R12, R16, R35 ;  /* 0x000000100c237223 */ /* 0x000fe40000010023 */
[----:B------:R-:W3:Y:S01]  /*14f20*/  LDL.LU.S16 R4, [R1+0x266] ;  /* 0x0002660001047983 */ /* 0x000ee20000300600 */
[----:B0-----:R-:W-:Y:S01]  /*14f30*/  FMUL.FTZ R27, R27, R17 ;  /* 0x000000111b1b7220 */ /* 0x001fe20000410000 */
[----:B------:R-:W-:-:S04]  /*14f40*/  FADD.FTZ R17, -R17, 1 ;  /* 0x3f80000011117421 */ /* 0x000fc80000010100 */
[----:B------:R-:W-:Y:S01]  /*14f50*/  FFMA.FTZ R17, R13, R17, 1 ;  /* 0x3f8000000d117423 */ /* 0x000fe20000010011 */
[----:B--2---:R-:W-:Y:S02]  /*14f60*/  HADD2.F32 R13, -RZ, R6.H0_H0 ;  /* 0x20000006ff0d7230 */ /* 0x004fe40000004100 */
[----:B------:R-:W2:Y:S03]  /*14f70*/  LDL.LU.S16 R6, [R1+0x25e] ;  /* 0x00025e0001067983 */ /* 0x000ea60000300600 */
        /* <DEDUP_REMOVED lines=12> */
[----:B------:R-:W-:-:S04]  /*15040*/  FMUL.FTZ R77, R8, R16 ;  /* 0x00000010084d7220 */ /* 0x000fc80000410000 */
[----:B------:R-:W-:Y:S01]  /*15050*/  FFMA.FTZ R74, R12, R77, R74 ;  /* 0x0000004d0c4a7223 */ /* 0x000fe2000001004a */
[----:B----4-:R-:W-:Y:S02]  /*15060*/  HADD2.F32 R13, -RZ, R7.H0_H0 ;  /* 0x20000007ff0d7230 */ /* 0x010fe40000004100 */
[----:B------:R-:W4:Y:S03]  /*15070*/  LDL.S16 R7, [R1+0x264] ;  /* 0x0002640001077983 */ /* 0x000f260000100600 */
        /* <DEDUP_REMOVED lines=10> */
[----:B--2---:R-:W-:Y:S02]  /*15120*/  HADD2.F32 R13, -RZ, R6.H0_H0 ;  /* 0x20000006ff0d7230 */ /* 0x004fe40000004100 */
[----:B------:R-:W2:Y:S01]  /*15130*/  LDL.LU.S16 R6, [R1+0x27a] ;  /* 0x00027a0001067983 */ /* 0x000ea20000300600 */
[----:B---3--:R-:W-:-:S03]  /*15140*/  HADD2.F32 R125, -RZ, R5.H0_H0 ;  /* 0x20000005ff7d7230 */ /* 0x008fc60000004100 */
[----:B------:R-:W3:Y:S01]  /*15150*/  LDL.S16 R5, [R1+0x280] ;  /* 0x0002800001057983 */ /* 0x000ee20000100600 */
[----:B------:R-:W-:-:S03]  /*15160*/  HADD2.F32 R113, -RZ, R4.H0_H0 ;  /* 0x20000004ff717230 */ /* 0x000fc60000004100 */
[----:B------:R-:W3:Y:S01]  /*15170*/  LDL.LU.S16 R4, [R1+0x27e] ;  /* 0x00027e0001047983 */ /* 0x000ee20000300600 */
[----:B----4-:R-:W-:-:S03]  /*15180*/  HADD2.F32 R124, -RZ, R7.H0_H0 ;  /* 0x20000007ff7c7230 */ /* 0x010fc60000004100 */
[----:B------:R-:W4:Y:S01]  /*15190*/  LDL.S16 R7, [R1+0x27c] ;  /* 0x00027c0001077983 */ /* 0x000f220000100600 */
        /* <DEDUP_REMOVED lines=9> */
[----:B------:R-:W-:Y:S01]  /*15230*/  FADD.FTZ R124, R124, -UR28 ;  /* 0x8000001c7c7c7e21 */ /* 0x000fe20008010000 */
[----:B------:R-:W-:Y:S01]  /*15240*/  FADD.FTZ R73, R73, R72 ;  /* 0x0000004849497221 */ /* 0x000fe20000010000 */
[-C--:B------:R-:W-:Y:S01]  /*15250*/  FFMA.FTZ R75, R70, R72.reuse, R75 ;  /* 0x00000048464b7223 */ /* 0x080fe2000001004b */
[----:B------:R-:W-:Y:S01]  /*15260*/  FMUL.FTZ R72, R9, R72 ;  /* 0x0000004809487220 */ /* 0x000fe20000410000 */
[----:B------:R-:W-:Y:S01]  /*15270*/  FMUL.FTZ R124, R124, UR16 ;  /* 0x000000107c7c7c20 */ /* 0x000fe20008410000 */
[----:B--2---:R-:W-:Y:S02]  /*15280*/  HADD2.F32 R123, -RZ, R6.H0_H0 ;  /* 0x20000006ff7b7230 */ /* 0x004fe40000004100 */
[----:B------:R-:W2:Y:S01]  /*15290*/  LDL.LU.S16 R6, [R1+0x282] ;  /* 0x0002820001067983 */ /* 0x000ea20000300600 */
[----:B0-----:R-:W-:Y:S01]  /*152a0*/  FMUL.FTZ R125, R125, R78 ;  /* 0x0000004e7d7d7220 */ /* 0x001fe20000410000 */
[----:B------:R-:W-:Y:S01]  /*152b0*/  FADD.FTZ R78, -R78, 1 ;  /* 0x3f8000004e4e7421 */ /* 0x000fe20000010100 */
[----:B------:R-:W-:Y:S01]  /*152c0*/  FFMA.FTZ R74, R70, R72, R74 ;  /* 0x00000048464a7223 */ /* 0x000fe2000001004a */
[----:B------:R-:W-:-:S02]  /*152d0*/  FFMA.FTZ R70, R8, R124, R2 ;  /* 0x0000007c08467223 */ /* 0x000fc40000010002 */
[----:B------:R-:W-:Y:S02]  /*152e0*/  FFMA.FTZ R78, R77, R78, 1 ;  /* 0x3f8000004d4e7423 */ /* 0x000fe4000001004e */
[----:B------:R-:W-:-:S06]  /*152f0*/  FMUL.FTZ R77, R70, -1.4426950216293334961 ;  /* 0xbfb8aa3b464d7820 */ /* 0x000fcc0000410000 */
[----:B------:R-:W0:Y:S01]  /*15300*/  MUFU.EX2 R77, R77 ;  /* 0x0000004d004d7308 */ /* 0x000e220000000800 */
[----:B---3--:R-:W-:Y:S02]  /*15310*/  HADD2.F32 R119, -RZ, R5.H0_H0 ;  /* 0x20000005ff777230 */ /* 0x008fe40000004100 */
[----:B------:R-:W3:Y:S01]  /*15320*/  LDL.S16 R5, [R1+0x288] ;  /* 0x0002880001057983 */ /* 0x000ee20000100600 */
        /* <DEDUP_REMOVED lines=14> */
[-C--:B------:R-:W-:Y:S01]  /*15410*/  FFMA.FTZ R35, R68, R71.reuse, R35 ;  /* 0x0000004744237223 */ /* 0x080fe20000010023 */
[----:B------:R-:W-:-:S04]  /*15420*/  FMUL.FTZ R71, R8, R71 ;  /* 0x0000004708477220 */ /* 0x000fc80000410000 */
[----:B------:R-:W-:Y:S01]  /*15430*/  FFMA.FTZ R74, R68, R71, R74 ;  /* 0x00000047444a7223 */ /* 0x000fe2000001004a */
[----:B----4-:R-:W-:Y:S02]  /*15440*/  HADD2.F32 R122, -RZ, R7.H0_H0 ;  /* 0x20000007ff7a7230 */ /* 0x010fe40000004100 */
[----:B------:R-:W4:Y:S03]  /*15450*/  LDL.S16 R7, [R1+0x284] ;  /* 0x0002840001077983 */ /* 0x000f260000100600 */
[----:B------:R-:W-:Y:S01]  /*15460*/  FADD.FTZ R122, R122, -UR28 ;  /* 0x8000001c7a7a7e21 */ /* 0x000fe20008010000 */
[----:B0-----:R-:W-:-:S03]  /*15470*/  FMUL.FTZ R119, R119, R72 ;  /* 0x0000004877777220 */ /* 0x001fc60000410000 */
[----:B------:R-:W-:Y:S01]  /*15480*/  FMUL.FTZ R122, R122, UR16 ;  /* 0x000000107a7a7c20 */ /* 0x000fe20008410000 */
[----:B------:R-:W-:-:S03]  /*15490*/  FADD.FTZ R72, -R72, 1 ;  /* 0x3f80000048487421 */ /* 0x000fc60000010100 */
[----:B------:R-:W-:Y:S01]  /*154a0*/  FFMA.FTZ R68, R8, R122, R2 ;  /* 0x0000007a08447223 */ /* 0x000fe20000010002 */
[----:B------:R-:W-:-:S03]  /*154b0*/  FFMA.FTZ R72, R70, R72, 1 ;  /* 0x3f80000046487423 */ /* 0x000fc60000010048 */
[----:B------:R-:W-:-:S06]  /*154c0*/  FMUL.FTZ R70, R68, -1.4426950216293334961 ;  /* 0xbfb8aa3b44467820 */ /* 0x000fcc0000410000 */
[----:B------:R-:W0:Y:S02]  /*154d0*/  MUFU.EX2 R70, R70 ;  /* 0x0000004600467308 */ /* 0x000e240000000800 */
[----:B0-----:R-:W-:-:S06]  /*154e0*/  FADD.FTZ R70, R70, 1 ;  /* 0x3f80000046467421 */ /* 0x001fcc0000010000 */
[----:B------:R-:W0:Y:S01]  /*154f0*/  MUFU.RCP R70, R70 ;  /* 0x0000004600467308 */ /* 0x000e220000001000 */
[----:B------:R-:W-:Y:S02]  /*15500*/  HADD2.F32 R109, -RZ, R4.H0_H0 ;  /* 0x20000004ff6d7230 */ /* 0x000fe40000004100 */
[----:B------:R-:W4:Y:S03]  /*15510*/  LDL.LU.S16 R4, [R1+0x286] ;  /* 0x0002860001047983 */ /* 0x000f260000300600 */
[----:B0-----:R-:W-:Y:S01]  /*15520*/  FMUL.FTZ R109, R109, R70 ;  /* 0x000000466d6d7220 */ /* 0x001fe20000410000 */
[----:B------:R-:W-:-:S04]  /*15530*/  FADD.FTZ R70, -R70, 1 ;  /* 0x3f80000046467421 */ /* 0x000fc80000010100 */
[----:B------:R-:W-:Y:S01]  /*15540*/  FFMA.FTZ R70, R68, R70, 1 ;  /* 0x3f80000044467423 */ /* 0x000fe20000010046 */
[----:B--2---:R-:W-:Y:S02]  /*15550*/  HADD2.F32 R68, -RZ, R6.H0_H0 ;  /* 0x20000006ff447230 */ /* 0x004fe40000004100 */
[----:B------:R-:W2:Y:S03]  /*15560*/  LDL.LU.S16 R6, [R1+0x28a] ;  /* 0x00028a0001067983 */ /* 0x000ea60000300600 */
[----:B------:R-:W-:-:S04]  /*15570*/  FADD.FTZ R68, R68, -UR28 ;  /* 0x8000001c44447e21 */ /* 0x000fc80008010000 */
[----:B------:R-:W-:Y:S01]  /*15580*/  FMUL.FTZ R0, R68, UR16 ;  /* 0x0000001044007c20 */ /* 0x000fe20008410000 */
[----:B------:R-:W-:-:S03]  /*15590*/  FMUL.FTZ R109, R109, R70 ;  /* 0x000000466d6d7220 */ /* 0x000fc60000410000 */
[----:B------:R-:W-:Y:S01]  /*155a0*/  FFMA.FTZ R68, R9, R0, R3 ;  /* 0x0000000009447223 */ /* 0x000fe20000010003 */
[----:B---3--:R-:W-:Y:S02]  /*155b0*/  HADD2.F32 R117, -RZ, R5.H0_H0 ;  /* 0x20000005ff757230 */ /* 0x008fe40000004100 */
[----:B------:R-:W3:Y:S01]  /*155c0*/  LDL.S16 R5, [R1+0x290] ;  /* 0x0002900001057983 */ /* 0x000ee20000100600 */
[----:B------:R-:W-:-:S06]  /*155d0*/  FMUL.FTZ R70, R68, -1.4426950216293334961 ;  /* 0xbfb8aa3b44467820 */ /* 0x000fcc0000410000 */
[----:B------:R-:W0:Y:S02]  /*155e0*/  MUFU.EX2 R70, R70 ;  /* 0x0000004600467308 */ /* 0x000e240000000800 */
[----:B0-----:R-:W-:-:S06]  /*155f0*/  FADD.FTZ R70, R70, 1 ;  /* 0x3f80000046467421 */ /* 0x001fcc0000010000 */
[----:B------:R-:W0:Y:S01]  /*15600*/  MUFU.RCP R70, R70 ;  /* 0x0000004600467308 */ /* 0x000e220000001000 */
[----:B------:R-:W-:Y:S01]  /*15610*/  FADD.FTZ R73, R73, R69 ;  /* 0x0000004549497221 */ /* 0x000fe20000010000 */
[----:B------:R-:W-:Y:S01]  /*15620*/  FFMA.FTZ R75, R64, R69, R75 ;  /* 0x00000045404b7223 */ /* 0x000fe2000001004b */
[----:B------:R1:W-:Y:S01]  /*15630*/  STL [R1+0x224], R0 ;  /* 0x0002240001007387 */ /* 0x0003e20000100800 */
[----:B0-----:R-:W-:Y:S01]  /*15640*/  FMUL.FTZ R117, R117, R70 ;  /* 0x0000004675757220 */ /* 0x001fe20000410000 */
[----:B------:R-:W-:-:S04]  /*15650*/  FADD.FTZ R70, -R70, 1 ;  /* 0x3f80000046467421 */ /* 0x000fc80000010100 */
[----:B------:R-:W-:Y:S01]  /*15660*/  FFMA.FTZ R70, R68, R70, 1 ;  /* 0x3f80000044467423 */ /* 0x000fe20000010046 */
[----:B------:R-:W-:-:S04]  /*15670*/  FMUL.FTZ R69, R9, R69 ;  /* 0x0000004509457220 */ /* 0x000fc80000410000 */
[----:B------:R-:W-:Y:S01]  /*15680*/  FFMA.FTZ R74, R64, R69, R74 ;  /* 0x00000045404a7223 */ /* 0x000fe2000001004a */
[----:B----4-:R-:W-:Y:S02]  /*15690*/  HADD2.F32 R68, -RZ, R7.H0_H0 ;  /* 0x20000007ff447230 */ /* 0x010fe40000004100 */
[----:B------:R-:W4:Y:S03]  /*156a0*/  LDL.LU.S16 R7, [R1+0x28c] ;  /* 0x00028c0001077983 */ /* 0x000f260000300600 */
[----:B------:R-:W-:-:S04]  /*156b0*/  FADD.FTZ R68, R68, -UR28 ;  /* 0x8000001c44447e21 */ /* 0x000fc80008010000 */
[----:B-1----:R-:W-:-:S04]  /*156c0*/  FMUL.FTZ R0, R68, UR16 ;  /* 0x0000001044007c20 */ /* 0x002fc80008410000 */
[----:B------:R-:W-:-:S04]  /*156d0*/  FFMA.FTZ R64, R8, R0, R2 ;  /* 0x0000000008407223 */ /* 0x000fc80000010002 */
[----:B------:R-:W-:-:S06]  /*156e0*/  FMUL.FTZ R68, R64, -1.4426950216293334961 ;  /* 0xbfb8aa3b40447820 */ /* 0x000fcc0000410000 */
[----:B------:R-:W0:Y:S02]  /*156f0*/  MUFU.EX2 R68, R68 ;  /* 0x0000004400447308 */ /* 0x000e240000000800 */
[----:B0-----:R-:W-:-:S06]  /*15700*/  FADD.FTZ R68, R68, 1 ;  /* 0x3f80000044447421 */ /* 0x001fcc0000010000 */
[----:B------:R-:W0:Y:S01]  /*15710*/  MUFU.RCP R68, R68 ;  /* 0x0000004400447308 */ /* 0x000e220000001000 */
[----:B------:R-:W-:Y:S01]  /*15720*/  HADD2.F32 R121, -RZ, R4.H0_H0 ;  /* 0x20000004ff797230 */ /* 0x000fe20000004100 */
[----:B------:R1:W-:Y:S04]  /*15730*/  STL [R1+0x234], R0 ;  /* 0x0002340001007387 */ /* 0x0003e80000100800 */
[----:B------:R-:W4:Y:S01]  /*15740*/  LDL.LU.S16 R4, [R1+0x29a] ;  /* 0x00029a0001047983 */ /* 0x000f220000300600 */
[----:B0-----:R-:W-:Y:S01]  /*15750*/  FMUL.FTZ R121, R121, R68 ;  /* 0x0000004479797220 */ /* 0x001fe20000410000 */
[----:B------:R-:W-:-:S04]  /*15760*/  FADD.FTZ R68, -R68, 1 ;  /* 0x3f80000044447421 */ /* 0x000fc80000010100 */
[----:B------:R-:W-:Y:S01]  /*15770*/  FFMA.FTZ R68, R64, R68, 1 ;  /* 0x3f80000040447423 */ /* 0x000fe20000010044 */
[----:B--2---:R-:W-:Y:S02]  /*15780*/  HADD2.F32 R64, -RZ, R6.H0_H0 ;  /* 0x20000006ff407230 */ /* 0x004fe40000004100 */
[----:B------:R-:W2:Y:S03]  /*15790*/  LDL.LU.S16 R6, [R1+0x292] ;  /* 0x0002920001067983 */ /* 0x000ea60000300600 */
[----:B------:R-:W-:-:S04]  /*157a0*/  FADD.FTZ R64, R64, -UR28 ;  /* 0x8000001c40407e21 */ /* 0x000fc80008010000 */
[----:B-1----:R-:W-:-:S04]  /*157b0*/  FMUL.FTZ R0, R64, UR16 ;  /* 0x0000001040007c20 */ /* 0x002fc80008410000 */
[----:B------:R-:W-:Y:S01]  /*157c0*/  FFMA.FTZ R64, R9, R0, R3 ;  /* 0x0000000009407223 */ /* 0x000fe20000010003 */
[----:B------:R0:W-:Y:S04]  /*157d0*/  STL [R1+0x238], R0 ;  /* 0x0002380001007387 */ /* 0x0001e80000100800 */
[----:B0-----:R-:W2:Y:S01]  /*157e0*/  LDL.S16 R0, [R1+0x298] ;  /* 0x0002980001007983 */ /* 0x001ea20000100600 */
[----:B---3--:R-:W-:-:S03]  /*157f0*/  HADD2.F32 R105, -RZ, R5.H0_H0 ;  /* 0x20000005ff697230 */ /* 0x008fc60000004100 */
[----:B------:R-:W3:Y:S01]  /*15800*/  LDL.S16 R5, [R1+0x294] ;  /* 0x0002940001057983 */ /* 0x000ee20000100600 */
[----:B------:R-:W-:Y:S01]  /*15810*/  FMUL.FTZ R121, R121, R68 ;  /* 0x0000004479797220 */ /* 0x000fe20000410000 */
        /* <DEDUP_REMOVED lines=10> */
[----:B------:R-:W-:Y:S01]  /*158c0*/  FFMA.FTZ R74, R62, R67, R74 ;  /* 0x000000433e4a7223 */ /* 0x000fe2000001004a */
[----:B----4-:R-:W-:-:S05]  /*158d0*/  HADD2.F32 R64, -RZ, R7.H0_H0 ;  /* 0x20000007ff407230 */ /* 0x010fca0000004100 */
        /* <DEDUP_REMOVED lines=11> */
[----:B--2---:R-:W-:Y:S02]  /*15990*/  HADD2.F32 R101, -RZ, R0.H0_H0 ;  /* 0x20000000ff657230 */ /* 0x004fe40000004100 */
[----:B------:R-:W2:Y:S01]  /*159a0*/  LDL.LU.S16 R0, [R1+0x29e] ;  /* 0x00029e0001007983 */ /* 0x000ea20000300600 */
        /* <DEDUP_REMOVED lines=11> */
[----:B---3--:R-:W-:-:S05]  /*15a60*/  HADD2.F32 R62, -RZ, R5.H0_H0 ;  /* 0x20000005ff3e7230 */ /* 0x008fca0000004100 */
[----:B------:R-:W-:Y:S01]  /*15a70*/  FADD.FTZ R62, R62, -UR28 ;  /* 0x8000001c3e3e7e21 */ /* 0x000fe20008010000 */
[----:B------:R-:W-:Y:S01]  /*15a80*/  FADD.FTZ R73, R73, R65 ;  /* 0x0000004149497221 */ /* 0x000fe20000010000 */
[-C--:B------:R-:W-:Y:S02]  /*15a90*/  FFMA.FTZ R75, R63, R65.reuse, R75 ;  /* 0x000000413f4b7223 */ /* 0x080fe4000001004b */
[----:B------:R-:W-:Y:S01]  /*15aa0*/  FMUL.FTZ R5, R62, UR16 ;  /* 0x000000103e057c20 */ /* 0x000fe20008410000 */
[----:B------:R-:W-:-:S03]  /*15ab0*/  FMUL.FTZ R65, R9, R65 ;  /* 0x0000004109417220 */ /* 0x000fc60000410000 */
[----:B------:R-:W-:Y:S01]  /*15ac0*/  FFMA.FTZ R62, R8, R5, R2 ;  /* 0x00000005083e7223 */ /* 0x000fe20000010002 */
[----:B------:R-:W-:-:S03]  /*15ad0*/  FFMA.FTZ R74, R63, R65, R74 ;  /* 0x000000413f4a7223 */ /* 0x000fc6000001004a */
        /* <DEDUP_REMOVED lines=23> */
[----:B--2---:R-:W-:-:S05]  /*15c50*/  HADD2.F32 R62, -RZ, R0.H0_H0 ;  /* 0x20000000ff3e7230 */ /* 0x004fca0000004100 */
        /* <DEDUP_REMOVED lines=48> */
[----:B------:R-:W-:Y:S02]  /*15f60*/  HADD2.F32 R77, -RZ, R90.H0_H0 ;  /* 0x2000005aff4d7230 */ /* 0x000fe40000004100 */
[----:B------:R-:W2:Y:S01]  /*15f70*/  LDL.LU.S16 R90, [R1+0x2ce] ;  /* 0x0002ce00015a7983 */ /* 0x000ea20000300600 */
        /* <DEDUP_REMOVED lines=14> */
[----:B------:R-:W-:-:S03]  /*16060*/  FMUL.FTZ R106, R106, UR16 ;  /* 0x000000106a6a7c20 */ /* 0x000fc60008410000 */
        /* <DEDUP_REMOVED lines=9> */
[----:B------:R-:W-:Y:S01]  /*16100*/  FMUL.FTZ R104, R104, UR16 ;  /* 0x0000001068687c20 */ /* 0x000fe20008410000 */
[----:B------:R-:W-:Y:S02]  /*16110*/  HADD2.F32 R100, -RZ, R96.H0_H0 ;  /* 0x20000060ff647230 */ /* 0x000fe40000004100 */
[----:B------:R-:W3:Y:S01]  /*16120*/  LDL.S16 R96, [R1+0x2cc] ;  /* 0x0002cc0001607983 */ /* 0x000ee20000100600 */
[----:B0-----:R-:W-:Y:S01]  /*16130*/  FMUL.FTZ R103, R103, R56 ;  /* 0x0000003867677220 */ /* 0x001fe20000410000 */
[----:B------:R-:W-:-:S04]  /*16140*/  FADD.FTZ R56, -R56, 1 ;  /* 0x3f80000038387421 */ /* 0x000fc80000010100 */
[----:B------:R-:W-:Y:S01]  /*16150*/  FFMA.FTZ R56, R54, R56, 1 ;  /* 0x3f80000036387423 */ /* 0x000fe20000010038 */
[----:B------:R-:W-:-:S03]  /*16160*/  FFMA.FTZ R54, R9, R104, R3 ;  /* 0x0000006809367223 */ /* 0x000fc60000010003 */
[----:B------:R-:W-:Y:S01]  /*16170*/  FMUL.FTZ R103, R103, R56 ;  /* 0x0000003867677220 */ /* 0x000fe20000410000 */
[----:B------:R-:W-:-:S06]  /*16180*/  FMUL.FTZ R56, R54, -1.4426950216293334961 ;  /* 0xbfb8aa3b36387820 */ /* 0x000fcc0000410000 */
[----:B------:R-:W0:Y:S01]  /*16190*/  MUFU.EX2 R56, R56 ;  /* 0x0000003800387308 */ /* 0x000e220000000800 */
[----:B------:R-:W-:Y:S02]  /*161a0*/  HADD2.F32 R102, -RZ, R102.H0_H0 ;  /* 0x20000066ff667230 */ /* 0x000fe40000004100 */
[----:B0-----:R-:W-:-:S06]  /*161b0*/  FADD.FTZ R56, R56, 1 ;  /* 0x3f80000038387421 */ /* 0x001fcc0000010000 */
[----:B------:R-:W0:Y:S01]  /*161c0*/  MUFU.RCP R56, R56 ;  /* 0x0000003800387308 */ /* 0x000e220000001000 */
[----:B------:R-:W-:Y:S01]  /*161d0*/  FADD.FTZ R102, R102, -UR28 ;  /* 0x8000001c66667e21 */ /* 0x000fe20008010000 */
        /* <DEDUP_REMOVED lines=13> */
[----:B------:R-:W-:Y:S02]  /*162b0*/  HADD2.F32 R99, -RZ, R99.H0_H0 ;  /* 0x20000063ff637230 */ /* 0x000fe40000004100 */
        /* <DEDUP_REMOVED lines=14> */
[----:B------:R-:W-:Y:S01]  /*163a0*/  FADD.FTZ R52, R73, R53 ;  /* 0x0000003549347221 */ /* 0x000fe20000010000 */
[----:B------:R-:W-:Y:S02]  /*163b0*/  HADD2.F32 R73, -RZ, R94.H0_H0 ;  /* 0x2000005eff497230 */ /* 0x000fe40000004100 */
[----:B--2---:R-:W-:Y:S02]  /*163c0*/  HADD2.F32 R94, -RZ, R90.H0_H0 ;  /* 0x2000005aff5e7230 */ /* 0x004fe40000004100 */
[----:B------:R-:W2:Y:S01]  /*163d0*/  LDL.LU.S16 R90, [R1+0x2d6] ;  /* 0x0002d600015a7983 */ /* 0x000ea20000300600 */
[----:B------:R-:W-:-:S03]  /*163e0*/  HADD2.F32 R91, -RZ, R87.H0_H0 ;  /* 0x20000057ff5b7230 */ /* 0x000fc60000004100 */
[----:B------:R-:W4:Y:S01]  /*163f0*/  LDL.LU.S16 R87, [R1+0x2d8] ;  /* 0x0002d80001577983 */ /* 0x000f220000300600 */
[----:B------:R-:W-:Y:S02]  /*16400*/  HADD2.F32 R98, -RZ, R98.H0_H0 ;  /* 0x20000062ff627230 */ /* 0x000fe40000004100 */
[-C--:B------:R-:W-:Y:S01]  /*16410*/  FFMA.FTZ R75, R49, R53.reuse, R75 ;  /* 0x00000035314b7223 */ /* 0x080fe2000001004b */
[----:B------:R-:W-:Y:S02]  /*16420*/  FMUL.FTZ R53, R9, R53 ;  /* 0x0000003509357220 */ /* 0x000fe40000410000 */
[----:B------:R-:W-:Y:S02]  /*16430*/  FADD.FTZ R98, R98, -UR28 ;  /* 0x8000001c62627e21 */ /* 0x000fe40008010000 */
[----:B------:R-:W-:Y:S02]  /*16440*/  FFMA.FTZ R74, R49, R53, R74 ;  /* 0x00000035314a7223 */ /* 0x000fe4000001004a */
[----:B------:R-:W-:Y:S01]  /*16450*/  FMUL.FTZ R98, R98, UR16 ;  /* 0x0000001062627c20 */ /* 0x000fe20008410000 */
[----:B------:R-:W-:-:S03]  /*16460*/  FMUL.FTZ R77, R77, R54 ;  /* 0x000000364d4d7220 */ /* 0x000fc60000410000 */
[----:B------:R-:W-:-:S04]  /*16470*/  FFMA.FTZ R49, R8, R98, R2 ;  /* 0x0000006208317223 */ /* 0x000fc80000010002 */
[----:B------:R-:W-:-:S06]  /*16480*/  FMUL.FTZ R54, R49, -1.4426950216293334961 ;  /* 0xbfb8aa3b31367820 */ /* 0x000fcc0000410000 */
[----:B------:R-:W0:Y:S01]  /*16490*/  MUFU.EX2 R54, R54 ;  /* 0x0000003600367308 */ /* 0x000e220000000800 */
[----:B------:R-:W-:-:S04]  /*164a0*/  FADD.FTZ R76, R76, R71 ;  /* 0x000000474c4c7221 */ /* 0x000fc80000010000 */
[----:B------:R-:W-:-:S04]  /*164b0*/  FADD.FTZ R76, R69, R76 ;  /* 0x0000004c454c7221 */ /* 0x000fc80000010000 */
[----:B------:R-:W-:Y:S01]  /*164c0*/  FADD.FTZ R76, R76, R67 ;  /* 0x000000434c4c7221 */ /* 0x000fe20000010000 */
[----:B0-----:R-:W-:-:S03]  /*164d0*/  FADD.FTZ R54, R54, 1 ;  /* 0x3f80000036367421 */ /* 0x001fc60000010000 */
[----:B------:R-:W-:-:S03]  /*164e0*/  FADD.FTZ R76, R65, R76 ;  /* 0x0000004c414c7221 */ /* 0x000fc60000010000 */
[----:B------:R-:W0:Y:S01]  /*164f0*/  MUFU.RCP R54, R54 ;  /* 0x0000003600367308 */ /* 0x000e220000001000 */
[----:B------:R-:W-:Y:S01]  /*16500*/  FADD.FTZ R76, R76, R66 ;  /* 0x000000424c4c7221 */ /* 0x000fe20000010000 */
[----:B------:R-:W-:-:S03]  /*16510*/  HADD2.F32 R95, -RZ, R95.H0_H0 ;  /* 0x2000005fff5f7230 */ /* 0x000fc60000004100 */
[----:B------:R-:W-:-:S04]  /*16520*/  FADD.FTZ R76, R61, R76 ;  /* 0x0000004c3d4c7221 */ /* 0x000fc80000010000 */
[----:B------:R-:W-:-:S04]  /*16530*/  FADD.FTZ R76, R76, R59 ;  /* 0x0000003b4c4c7221 */ /* 0x000fc80000010000 */
[----:B------:R-:W-:Y:S01]  /*16540*/  FADD.FTZ R76, R57, R76 ;  /* 0x0000004c394c7221 */ /* 0x000fe20000010000 */
[----:B0-----:R-:W-:Y:S01]  /*16550*/  FMUL.FTZ R95, R95, R54 ;  /* 0x000000365f5f7220 */ /* 0x001fe20000410000 */
[----:B------:R-:W-:Y:S02]  /*16560*/  FADD.FTZ R54, -R54, 1 ;  /* 0x3f80000036367421 */ /* 0x000fe40000010100 */
[----:B------:R-:W-:Y:S02]  /*16570*/  FADD.FTZ R76, R76, R55 ;  /* 0x000000374c4c7221 */ /* 0x000fe40000010000 */
[----:B------:R-:W-:Y:S02]  /*16580*/  FFMA.FTZ R54, R49, R54, 1 ;  /* 0x3f80000031367423 */ /* 0x000fe40000010036 */
[----:B------:R-:W-:Y:S01]  /*16590*/  FADD.FTZ R76, R53, R76 ;  /* 0x0000004c354c7221 */ /* 0x000fe20000010000 */
[----:B------:R-:W-:Y:S02]  /*165a0*/  HADD2.F32 R69, -RZ, R88.H0_H0 ;  /* 0x20000058ff457230 */ /* 0x000fe40000004100 */
[----:B------:R-:W-:-:S02]  /*165b0*/  HADD2.F32 R88, -RZ, R84.H0_H0 ;  /* 0x20000054ff587230 */ /* 0x000fc40000004100 */
[----:B------:R-:W4:Y:S01]  /*165c0*/  LDL.S16 R84, [R1+0x2e4] ;  /* 0x0002e40001547983 */ /* 0x000f220000100600 */
[----:B---3--:R-:W-:-:S05]  /*165d0*/  HADD2.F32 R96, -RZ, R96.H0_H0 ;  /* 0x20000060ff607230 */ /* 0x008fca0000004100 */
[----:B------:R-:W-:-:S04]  /*165e0*/  FADD.FTZ R96, R96, -UR28 ;  /* 0x8000001c60607e21 */ /* 0x000fc80008010000 */
[----:B------:R-:W-:-:S04]  /*165f0*/  FMUL.FTZ R96, R96, UR16 ;  /* 0x0000001060607c20 */ /* 0x000fc80008410000 */
        /* <DEDUP_REMOVED lines=16> */
[----:B------:R-:W0:Y:S01]  /*16700*/  MUFU.EX2 R49, R49 ;  /* 0x0000003100317308 */ /* 0x000e220000000800 */
[----:B------:R-:W-:Y:S02]  /*16710*/  FMUL.FTZ R125, R125, R78 ;  /* 0x0000004e7d7d7220 */ /* 0x000fe40000410000 */
[----:B------:R-:W3:Y:S01]  /*16720*/  LDL.LU.S16 R78, [R1+0x2e6] ;  /* 0x0002e600014e7983 */ /* 0x000ee20000300600 */
[----:B------:R-:W-:-:S03]  /*16730*/  HADD2.F32 R65, -RZ, R82.H0_H0 ;  /* 0x20000052ff417230 */ /* 0x000fc60000004100 */
[----:B------:R1:W-:Y:S04]  /*16740*/  STL [R1+0x388], R123 ;  /* 0x0003887b01007387 */ /* 0x0003e80000100800 */
[----:B------:R-:W3:Y:S04]  /*16750*/  LDL.S16 R82, [R1+0x268] ;  /* 0x0002680001527983 */ /* 0x000ee80000100600 */
[----:B-1----:R-:W3:Y:S01]  /*16760*/  LDL.S16 R123, [R1+0x2ec] ;  /* 0x0002ec00017b7983 */ /* 0x002ee20000100600 */
[----:B0-----:R-:W-:-:S06]  /*16770*/  FADD.FTZ R49, R49, 1 ;  /* 0x3f80000031317421 */ /* 0x001fcc0000010000 */
[----:B------:R-:W0:Y:S01]  /*16780*/  MUFU.RCP R49, R49 ;  /* 0x0000003100317308 */ /* 0x000e220000001000 */
[----:B------:R-:W-:-:S05]  /*16790*/  HADD2.F32 R92, -RZ, R92.H0_H0 ;  /* 0x2000005cff5c7230 */ /* 0x000fca0000004100 */
        /* <DEDUP_REMOVED lines=9> */
[----:B------:R-:W-:Y:S01]  /*16830*/  FMUL.FTZ R119, R119, R72 ;  /* 0x0000004877777220 */ /* 0x000fe20000410000 */
[----:B------:R1:W-:Y:S04]  /*16840*/  STL [R1+0x390], R124 ;  /* 0x0003907c01007387 */ /* 0x0003e80000100800 */
[----:B------:R-:W3:Y:S04]  /*16850*/  LDL.S16 R72, [R1+0x256] ;  /* 0x0002560001487983 */ /* 0x000ee80000100600 */
[----:B-1----:R-:W3:Y:S01]  /*16860*/  LDL.LU.S16 R124, [R1+0x254] ;  /* 0x00025400017c7983 */ /* 0x002ee20000300600 */
[----:B0-----:R-:W-:-:S06]  /*16870*/  FADD.FTZ R49, R49, 1 ;  /* 0x3f80000031317421 */ /* 0x001fcc0000010000 */
[----:B------:R-:W0:Y:S01]  /*16880*/  MUFU.RCP R49, R49 ;  /* 0x0000003100317308 */ /* 0x000e220000001000 */
[----:B------:R-:W-:Y:S01]  /*16890*/  FADD.FTZ R52, R52, R48 ;  /* 0x0000003034347221 */ /* 0x000fe20000010000 */
[-C--:B------:R-:W-:Y:S01]  /*168a0*/  FFMA.FTZ R75, R45, R48.reuse, R75 ;  /* 0x000000302d4b7223 */ /* 0x080fe2000001004b */
[----:B------:R-:W-:-:S04]  /*168b0*/  FMUL.FTZ R48, R9, R48 ;  /* 0x0000003009307220 */ /* 0x000fc80000410000 */
[----:B------:R-:W-:Y:S01]  /*168c0*/  FFMA.FTZ R74, R45, R48, R74 ;  /* 0x000000302d4a7223 */ /* 0x000fe2000001004a */
[----:B0-----:R-:W-:Y:S01]  /*168d0*/  FMUL.FTZ R69, R69, R49 ;  /* 0x0000003145457220 */ /* 0x001fe20000410000 */
[----:B------:R-:W-:Y:S01]  /*168e0*/  FADD.FTZ R49, -R49, 1 ;  /* 0x3f80000031317421 */ /* 0x000fe20000010100 */
[----:B--2---:R-:W-:-:S05]  /*168f0*/  HADD2.F32 R90, -RZ, R90.H0_H0 ;  /* 0x2000005aff5a7230 */ /* 0x004fca0000004100 */
[----:B------:R-:W-:-:S04]  /*16900*/  FADD.FTZ R90, R90, -UR28 ;  /* 0x8000001c5a5a7e21 */ /* 0x000fc80008010000 */
[----:B------:R-:W-:Y:S01]  /*16910*/  FMUL.FTZ R90, R90, UR16 ;  /* 0x000000105a5a7c20 */ /* 0x000fe20008410000 */
[----:B------:R-:W-:-:S03]  /*16920*/  FFMA.FTZ R49, R47, R49, 1 ;  /* 0x3f8000002f317423 */ /* 0x000fc60000010031 */
[----:B------:R-:W-:-:S04]  /*16930*/  FFMA.FTZ R45, R8, R90, R2 ;  /* 0x0000005a082d7223 */ /* 0x000fc80000010002 */
[----:B------:R-:W-:-:S06]  /*16940*/  FMUL.FTZ R47, R45, -1.4426950216293334961 ;  /* 0xbfb8aa3b2d2f7820 */ /* 0x000fcc0000410000 */
[----:B------:R-:W0:Y:S01]  /*16950*/  MUFU.EX2 R47, R47 ;  /* 0x0000002f002f7308 */ /* 0x000e220000000800 */
[----:B------:R1:W-:Y:S01]  /*16960*/  STL [R1+0x38c], R119 ;  /* 0x00038c7701007387 */ /* 0x0003e20000100800 */
[----:B----4-:R-:W-:Y:S02]  /*16970*/  HADD2.F32 R87, -RZ, R87.H0_H0 ;  /* 0x20000057ff577230 */ /* 0x010fe40000004100 */
[----:B------:R-:W-:Y:S01]  /*16980*/  FADD.FTZ R88, R88, -UR28 ;  /* 0x8000001c58587e21 */ /* 0x000fe20008010000 */
[----:B-1----:R-:W2:Y:S01]  /*16990*/  LDL.S16 R119, [R1+0x2f2] ;  /* 0x0002f20001777983 */ /* 0x002ea20000100600 */
        /* <DEDUP_REMOVED lines=25> */
[----:B------:R-:W-:Y:S02]  /*16b30*/  HADD2.F32 R84, -RZ, R84.H0_H0 ;  /* 0x20000054ff547230 */ /* 0x000fe40000004100 */
        /* <DEDUP_REMOVED lines=14> */
[----:B---3--:R-:W-:Y:S02]  /*16c20*/  HADD2.F32 R61, -RZ, R78.H0_H0 ;  /* 0x2000004eff3d7230 */ /* 0x008fe40000004100 */
[----:B------:R-:W-:Y:S02]  /*16c30*/  HADD2.F32 R82, -RZ, R82.H0_H0 ;  /* 0x20000052ff527230 */ /* 0x000fe40000004100 */
[----:B------:R-:W-:Y:S02]  /*16c40*/  HADD2.F32 R57, -RZ, R123.H0_H0 ;  /* 0x2000007bff397230 */ /* 0x000fe40000004100 */
[----:B------:R-:W-:Y:S01]  /*16c50*/  FADD.FTZ R52, R52, R43 ;  /* 0x0000002b34347221 */ /* 0x000fe20000010000 */
[----:B------:R-:W3:Y:S01]  /*16c60*/  LDL.LU.S16 R123, [R1+0x252] ;  /* 0x00025200017b7983 */ /* 0x000ee20000300600 */
[----:B------:R-:W-:Y:S01]  /*16c70*/  FADD.FTZ R82, R82, -UR28 ;  /* 0x8000001c52527e21 */ /* 0x000fe20008010000 */
[----:B------:R-:W-:Y:S01]  /*16c80*/  FADD.FTZ R76, R76, R51 ;  /* 0x000000334c4c7221 */ /* 0x000fe20000010000 */
[----:B------:R-:W-:-:S02]  /*16c90*/  HADD2.F32 R79, -RZ, R79.H0_H0 ;  /* 0x2000004fff4f7230 */ /* 0x000fc40000004100 */
[----:B------:R-:W-:Y:S01]  /*16ca0*/  FMUL.FTZ R73, R73, R53 ;  /* 0x0000003549497220 */ /* 0x000fe20000410000 */
[----:B------:R-:W-:Y:S01]  /*16cb0*/  FADD.FTZ R50, R50, R42 ;  /* 0x0000002a32327221 */ /* 0x000fe20000010000 */
[----:B------:R-:W-:Y:S01]  /*16cc0*/  FFMA.FTZ R35, R39, R42, R35 ;  /* 0x0000002a27237223 */ /* 0x000fe20000010023 */
[----:B------:R-:W4:Y:S01]  /*16cd0*/  LDL.S16 R78, [R1+0x250] ;  /* 0x00025000014e7983 */ /* 0x000f220000100600 */
[----:B0-----:R-:W-:Y:S01]  /*16ce0*/  FMUL.FTZ R61, R61, R45 ;  /* 0x0000002d3d3d7220 */ /* 0x001fe20000410000 */
[----:B------:R-:W-:Y:S01]  /*16cf0*/  FADD.FTZ R45, -R45, 1 ;  /* 0x3f8000002d2d7421 */ /* 0x000fe20000010100 */
[----:B------:R-:W-:-:S03]  /*16d00*/  FMUL.FTZ R82, R82, UR16 ;  /* 0x0000001052527c20 */ /* 0x000fc60008410000 */
[----:B------:R-:W-:Y:S01]  /*16d10*/  FFMA.FTZ R45, R44, R45, 1 ;  /* 0x3f8000002c2d7423 */ /* 0x000fe2000001002d */
[-C--:B------:R-:W-:Y:S01]  /*16d20*/  FFMA.FTZ R44, R41, R43.reuse, R75 ;  /* 0x0000002b292c7223 */ /* 0x080fe2000001004b */
[----:B------:R-:W-:-:S04]  /*16d30*/  FMUL.FTZ R43, R9, R43 ;  /* 0x0000002b092b7220 */ /* 0x000fc80000410000 */
[----:B------:R-:W-:Y:S01]  /*16d40*/  FFMA.FTZ R74, R41, R43, R74 ;  /* 0x0000002b294a7223 */ /* 0x000fe2000001004a */
[----:B------:R-:W-:Y:S01]  /*16d50*/  FFMA.FTZ R41, R8, R82, R2 ;  /* 0x0000005208297223 */ /* 0x000fe20000010002 */
[----:B------:R-:W-:-:S03]  /*16d60*/  FMUL.FTZ R61, R61, R45 ;  /* 0x0000002d3d3d7220 */ /* 0x000fc60000410000 */
[----:B------:R-:W-:-:S06]  /*16d70*/  FMUL.FTZ R45, R41, -1.4426950216293334961 ;  /* 0xbfb8aa3b292d7820 */ /* 0x000fcc0000410000 */
[----:B------:R-:W0:Y:S02]  /*16d80*/  MUFU.EX2 R45, R45 ;  /* 0x0000002d002d7308 */ /* 0x000e240000000800 */
[----:B0-----:R-:W-:-:S06]  /*16d90*/  FADD.FTZ R45, R45, 1 ;  /* 0x3f8000002d2d7421 */ /* 0x001fcc0000010000 */
[----:B------:R-:W0:Y:S01]  /*16da0*/  MUFU.RCP R45, R45 ;  /* 0x0000002d002d7308 */ /* 0x000e220000001000 */
[----:B------:R-:W-:-:S04]  /*16db0*/  FADD.FTZ R76, R48, R76 ;  /* 0x0000004c304c7221 */ /* 0x000fc80000010000 */
[----:B------:R-:W-:Y:S01]  /*16dc0*/  FADD.FTZ R76, R76, R46 ;  /* 0x0000002e4c4c7221 */ /* 0x000fe20000010000 */
[----:B------:R-:W-:Y:S02]  /*16dd0*/  HADD2.F32 R75, -RZ, R72.H0_H0 ;  /* 0x20000048ff4b7230 */ /* 0x000fe40000004100 */
[----:B------:R-:W4:Y:S01]  /*16de0*/  LDL.S16 R72, [R1+0x2ea] ;  /* 0x0002ea0001487983 */ /* 0x000f220000100600 */
[----:B0-----:R-:W-:Y:S01]  /*16df0*/  FMUL.FTZ R79, R79, R45 ;  /* 0x0000002d4f4f7220 */ /* 0x001fe20000410000 */
[----:B------:R-:W-:-:S04]  /*16e00*/  FADD.FTZ R45, -R45, 1 ;  /* 0x3f8000002d2d7421 */ /* 0x000fc80000010100 */
[----:B------:R-:W-:Y:S01]  /*16e10*/  FFMA.FTZ R45, R41, R45, 1 ;  /* 0x3f800000292d7423 */ /* 0x000fe2000001002d */
[----:B------:R-:W-:Y:S01]  /*16e20*/  FADD.FTZ R41, R43, R76 ;  /* 0x0000004c2b297221 */ /* 0x000fe20000010000 */
[----:B------:R-:W-:Y:S02]  /*16e30*/  HADD2.F32 R76, -RZ, R124.H0_H0 ;  /* 0x2000007cff4c7230 */ /* 0x000fe40000004100 */
[----:B------:R-:W4:Y:S01]  /*16e40*/  LDL.LU.S16 R124, [R1+0x2e8] ;  /* 0x0002e800017c7983 */ /* 0x000f220000300600 */
[----:B--2---:R-:W-:-:S03]  /*16e50*/  HADD2.F32 R53, -RZ, R119.H0_H0 ;  /* 0x20000077ff357230 */ /* 0x004fc60000004100 */
[----:B------:R-:W2:Y:S01]  /*16e60*/  LDL.S16 R119, [R1+0x2f6] ;  /* 0x0002f60001777983 */ /* 0x000ea20000100600 */
[----:B------:R-:W-:-:S04]  /*16e70*/  FMUL.FTZ R42, R8, R42 ;  /* 0x0000002a082a7220 */ /* 0x000fc80000410000 */
[----:B------:R-:W-:Y:S01]  /*16e80*/  FFMA.FTZ R39, R39, R42, R74 ;  /* 0x0000002a27277223 */ /* 0x000fe2000001004a */
[----:B------:R0:W-:Y:S04]  /*16e90*/  STL [R1+0x384], R122 ;  /* 0x0003847a01007387 */ /* 0x0001e80000100800 */
[----:B0-----:R-:W2:Y:S01]  /*16ea0*/  LDL.LU.S16 R122, [R1+0x2f0] ;  /* 0x0002f000017a7983 */ /* 0x001ea20000300600 */
[----:B------:R-:W-:Y:S01]  /*16eb0*/  FMUL.FTZ R69, R69, R49 ;  /* 0x0000003145457220 */ /* 0x000fe20000410000 */
[----:B---3--:R-:W-:Y:S02]  /*16ec0*/  HADD2.F32 R74, -RZ, R123.H0_H0 ;  /* 0x2000007bff4a7230 */ /* 0x008fe40000004100 */
[----:B------:R-:W3:Y:S01]  /*16ed0*/  LDL.LU.S16 R123, [R1+0x26e] ;  /* 0x00026e00017b7983 */ /* 0x000ee20000300600 */
[----:B----4-:R-:W-:-:S02]  /*16ee0*/  HADD2.F32 R71, -RZ, R72.H0_H0 ;  /* 0x20000048ff477230 */ /* 0x010fc40000004100 */
[----:B------:R-:W-:Y:S02]  /*16ef0*/  HADD2.F32 R72, -RZ, R124.H0_H0 ;  /* 0x2000007cff487230 */ /* 0x000fe40000004100 */
[----:B------:R-:W4:Y:S01]  /*16f00*/  LDL.LU.S16 R124, [R1+0x2ee] ;  /* 0x0002ee00017c7983 */ /* 0x000f220000300600 */
[----:B--2---:R-:W-:-:S03]  /*16f10*/  HADD2.F32 R49, -RZ, R119.H0_H0 ;  /* 0x20000077ff317230 */ /* 0x004fc60000004100 */
[----:B------:R-:W2:Y:S01]  /*16f20*/  LDL.S16 R119, [R1+0x2f8] ;  /* 0x0002f80001777983 */ /* 0x000ea20000100600 */
[----:B------:R-:W-:Y:S02]  /*16f30*/  HADD2.F32 R80, -RZ, R80.H0_H0 ;  /* 0x20000050ff507230 */ /* 0x000fe40000004100 */
[----:B------:R-:W-:-:S03]  /*16f40*/  FMUL.FTZ R117, R117, R70 ;  /* 0x0000004675757220 */ /* 0x000fc60000410000 */
[----:B------:R-:W-:-:S04]  /*16f50*/  FADD.FTZ R80, R80, -UR28 ;  /* 0x8000001c50507e21 */ /* 0x000fc80008010000 */
[----:B------:R-:W-:Y:S01]  /*16f60*/  FMUL.FTZ R80, R80, UR16 ;  /* 0x0000001050507c20 */ /* 0x000fe20008410000 */
[----:B------:R-:W-:-:S03]  /*16f70*/  FMUL.FTZ R79, R79, R45 ;  /* 0x0000002d4f4f7220 */ /* 0x000fc60000410000 */
[----:B------:R-:W-:-:S04]  /*16f80*/  FFMA.FTZ R43, R9, R80, R3 ;  /* 0x00000050092b7223 */ /* 0x000fc80000010003 */
[----:B------:R-:W-:-:S06]  /*16f90*/  FMUL.FTZ R45, R43, -1.4426950216293334961 ;  /* 0xbfb8aa3b2b2d7820 */ /* 0x000fcc0000410000 */
[----:B------:R-:W0:Y:S01]  /*16fa0*/  MUFU.EX2 R45, R45 ;  /* 0x0000002d002d7308 */ /* 0x000e220000000800 */
[----:B------:R-:W-:Y:S02]  /*16fb0*/  HADD2.F32 R78, -RZ, R78.H0_H0 ;  /* 0x2000004eff4e7230 */ /* 0x000fe40000004100 */
[----:B0-----:R-:W-:-:S06]  /*16fc0*/  FADD.FTZ R45, R45, 1 ;  /* 0x3f8000002d2d7421 */ /* 0x001fcc0000010000 */
[----:B------:R-:W0:Y:S01]  /*16fd0*/  MUFU.RCP R45, R45 ;  /* 0x0000002d002d7308 */ /* 0x000e220000001000 */
[----:B------:R-:W-:Y:S02]  /*16fe0*/  HADD2.F32 R67, -RZ, R122.H0_H0 ;  /* 0x2000007aff437230 */ /* 0x000fe40000004100 */
[----:B------:R-:W-:Y:S01]  /*16ff0*/  FADD.FTZ R78, R78, -UR28 ;  /* 0x8000001c4e4e7e21 */ /* 0x000fe20008010000 */
[----:B------:R-:W2:Y:S03]  /*17000*/  LDL.LU.S16 R122, [R1+0x2f4] ;  /* 0x0002f400017a7983 */ /* 0x000ea60000300600 */
[----:B------:R-:W-:Y:S01]  /*17010*/  FMUL.FTZ R78, R78, UR16 ;  /* 0x000000104e4e7c20 */ /* 0x000fe20008410000 */
[----:B------:R-:W-:Y:S01]  /*17020*/  FMUL.FTZ R105, R105, R68 ;  /* 0x0000004469697220 */ /* 0x000fe20000410000 */
[----:B0-----:R-:W-:Y:S01]  /*17030*/  FMUL.FTZ R57, R57, R45 ;  /* 0x0000002d39397220 */ /* 0x001fe20000410000 */
[----:B------:R-:W-:-:S04]  /*17040*/  FADD.FTZ R45, -R45, 1 ;  /* 0x3f8000002d2d7421 */ /* 0x000fc80000010100 */
[----:B------:R-:W-:Y:S01]  /*17050*/  FFMA.FTZ R45, R43, R45, 1 ;  /* 0x3f8000002b2d7423 */ /* 0x000fe2000001002d */
[----:B------:R-:W-:-:S03]  /*17060*/  FFMA.FTZ R43, R8, R78, R2 ;  /* 0x0000004e082b7223 */ /* 0x000fc60000010002 */
[----:B------:R-:W-:Y:S01]  /*17070*/  FMUL.FTZ R57, R57, R45 ;  /* 0x0000002d39397220 */ /* 0x000fe20000410000 */
[----:B------:R-:W-:-:S06]  /*17080*/  FMUL.FTZ R45, R43, -1.4426950216293334961 ;  /* 0xbfb8aa3b2b2d7820 */ /* 0x000fcc0000410000 */
[----:B------:R-:W0:Y:S01]  /*17090*/  MUFU.EX2 R45, R45 ;  /* 0x0000002d002d7308 */ /* 0x000e220000000800 */
[----:B---3--:R-:W-:Y:S02]  /*170a0*/  HADD2.F32 R70, -RZ, R123.H0_H0 ;  /* 0x2000007bff467230 */ /* 0x008fe40000004100 */
[----:B------:R-:W3:Y:S01]  /*170b0*/  LDL.S16 R123, [R1+0x230] ;  /* 0x00023000017b7983 */ /* 0x000ee20000100600 */
[----:B0-----:R-:W-:-:S06]  /*170c0*/  FADD.FTZ R45, R45, 1 ;  /* 0x3f8000002d2d7421 */ /* 0x001fcc0000010000 */
[----:B------:R-:W0:Y:S02]  /*170d0*/  MUFU.RCP R45, R45 ;  /* 0x0000002d002d7308 */ /* 0x000e240000001000 */
[----:B0-----:R-:W-:Y:S01]  /*170e0*/  FMUL.FTZ R75, R75, R45 ;  /* 0x0000002d4b4b7220 */ /* 0x001fe20000410000 */
[----:B------:R-:W-:Y:S01]  /*170f0*/  FADD.FTZ R45, -R45, 1 ;  /* 0x3f8000002d2d7421 */ /* 0x000fe20000010100 */
[----:B----4-:R-:W-:Y:S02]  /*17100*/  HADD2.F32 R68, -RZ, R124.H0_H0 ;  /* 0x2000007cff447230 */ /* 0x010fe40000004100 */
[----:B------:R-:W4:Y:S01]  /*17110*/  LDL.LU.S16 R124, [R1+0x232] ;  /* 0x00023200017c7983 */ /* 0x000f220000300600 */
[----:B------:R-:W-:-:S04]  /*17120*/  FFMA.FTZ R45, R43, R45, 1 ;  /* 0x3f8000002b2d7423 */ /* 0x000fc8000001002d */
[----:B------:R-:W-:Y:S01]  /*17130*/  FMUL.FTZ R75, R75, R45 ;  /* 0x0000002d4b4b7220 */ /* 0x000fe20000410000 */
[----:B--2---:R-:W-:Y:S02]  /*17140*/  HADD2.F32 R45, -RZ, R119.H0_H0 ;  /* 0x20000077ff2d7230 */ /* 0x004fe40000004100 */
[----:B------:R-:W2:Y:S01]  /*17150*/  LDL.LU.S16 R119, [R1+0x2fa] ;  /* 0x0002fa0001777983 */ /* 0x000ea20000300600 */
[----:B------:R-:W-:Y:S01]  /*17160*/  FMUL.FTZ R97, R97, R63 ;  /* 0x0000003f61617220 */ /* 0x000fe20000410000 */
[----:B------:R-:W-:Y:S01]  /*17170*/  FMUL.FTZ R101, R101, R64 ;  /* 0x0000004065657220 */ /* 0x000fe20000410000 */
[----:B------:R-:W-:Y:S02]  /*17180*/  HADD2.F32 R63, -RZ, R122.H0_H0 ;  /* 0x2000007aff3f7230 */ /* 0x000fe40000004100 */
[----:B------:R-:W2:Y:S01]  /*17190*/  LDL.S16 R122, [R1+0x2fc] ;  /* 0x0002fc00017a7983 */ /* 0x000ea20000100600 */
[----:B------:R-:W-:Y:S01]  /*171a0*/  FADD.FTZ R52, R52, R40 ;  /* 0x0000002834347221 */ /* 0x000fe20000010000 */
[-C--:B------:R-:W-:Y:S01]  /*171b0*/  FFMA.FTZ R44, R37, R40.reuse, R44 ;  /* 0x00000028252c7223 */ /* 0x080fe2000001002c */
        /* <DEDUP_REMOVED lines=9> */
[----:B---3--:R-:W-:-:S02]  /*17250*/  HADD2.F32 R66, -RZ, R123.H0_H0 ;  /* 0x2000007bff427230 */ /* 0x008fc40000004100 */
[----:B------:R-:W3:Y:S01]  /*17260*/  LDL.S16 R123, [R1+0x220] ;  /* 0x00022000017b7983 */ /* 0x000ee20000100600 */
[----:B------:R-:W-:Y:S01]  /*17270*/  FFMA.FTZ R39, R36, R38, R39 ;  /* 0x0000002624277223 */ /* 0x000fe20000010027 */
[----:B------:R-:W-:Y:S01]  /*17280*/  FMUL.FTZ R34, R9, R34 ;  /* 0x0000002209227220 */ /* 0x000fe20000410000 */
[----:B------:R-:W-:-:S03]  /*17290*/  FADD.FTZ R41, R41, R38 ;  /* 0x0000002629297221 */ /* 0x000fc60000010000 */
[----:B------:R-:W-:Y:S01]  /*172a0*/  FFMA.FTZ R39, R32, R34, R39 ;  /* 0x0000002220277223 */ /* 0x000fe20000010027 */
[----:B------:R-:W-:Y:S01]  /*172b0*/  FADD.FTZ R34, R34, R41 ;  /* 0x0000002922227221 */ /* 0x000fe20000010000 */
[----:B----4-:R-:W-:Y:S02]  /*172c0*/  HADD2.F32 R64, -RZ, R124.H0_H0 ;  /* 0x2000007cff407230 */ /* 0x010fe40000004100 */
[----:B------:R-:W4:Y:S01]  /*172d0*/  LDL.LU.S16 R124, [R1+0x222] ;  /* 0x00022200017c7983 */ /* 0x000f220000300600 */
[----:B------:R-:W-:-:S04]  /*172e0*/  FADD.FTZ R76, R76, -UR28 ;  /* 0x8000001c4c4c7e21 */ /* 0x000fc80008010000 */
[----:B------:R-:W-:-:S04]  /*172f0*/  FMUL.FTZ R76, R76, UR16 ;  /* 0x000000104c4c7c20 */ /* 0x000fc80008410000 */
[----:B------:R-:W-:Y:S01]  /*17300*/  FFMA.FTZ R42, R9, R76, R3 ;  /* 0x0000004c092a7223 */ /* 0x000fe20000010003 */
[----:B--2---:R-:W-:Y:S02]  /*17310*/  HADD2.F32 R41, -RZ, R119.H0_H0 ;  /* 0x20000077ff297230 */ /* 0x004fe40000004100 */
[----:B------:R-:W2:Y:S01]  /*17320*/  LDL.LU.S16 R119, [R1+0x2fe] ;  /* 0x0002fe0001777983 */ /* 0x000ea20000300600 */
[----:B------:R-:W-:-:S06]  /*17330*/  FMUL.FTZ R43, R42, -1.4426950216293334961 ;  /* 0xbfb8aa3b2a2b7820 */ /* 0x000fcc0000410000 */
[----:B------:R-:W0:Y:S02]  /*17340*/  MUFU.EX2 R43, R43 ;  /* 0x0000002b002b7308 */ /* 0x000e240000000800 */
[----:B0-----:R-:W-:-:S06]  /*17350*/  FADD.FTZ R43, R43, 1 ;  /* 0x3f8000002b2b7421 */ /* 0x001fcc0000010000 */
[----:B------:R-:W0:Y:S01]  /*17360*/  MUFU.RCP R43, R43 ;  /* 0x0000002b002b7308 */ /* 0x000e220000001000 */
[----:B------:R-:W-:-:S04]  /*17370*/  FADD.FTZ R74, R74, -UR28 ;  /* 0x8000001c4a4a7e21 */ /* 0x000fc80008010000 */
[----:B------:R-:W-:-:S04]  /*17380*/  FMUL.FTZ R74, R74, UR16 ;  /* 0x000000104a4a7c20 */ /* 0x000fc80008410000 */
        /* <DEDUP_REMOVED lines=15> */
[----:B------:R-:W0:Y:S01]  /*17480*/  MUFU.EX2 R40, R40 ;  /* 0x0000002800287308 */ /* 0x000e220000000800 */
[----:B------:R-:W-:Y:S01]  /*17490*/  FMUL.FTZ R93, R93, R62 ;  /* 0x0000003e5d5d7220 */ /* 0x000fe20000410000 */
        /* <DEDUP_REMOVED lines=8> */
[----:B------:R-:W-:Y:S01]  /*17520*/  FMUL.FTZ R37, R36, -1.4426950216293334961 ;  /* 0xbfb8aa3b24257820 */ /* 0x000fe20000410000 */
[----:B---3--:R-:W-:Y:S02]  /*17530*/  HADD2.F32 R62, -RZ, R123.H0_H0 ;  /* 0x2000007bff3e7230 */ /* 0x008fe40000004100 */
[----:B------:R-:W3:Y:S03]  /*17540*/  LDL.S16 R123, [R1+0x218] ;  /* 0x00021800017b7983 */ /* 0x000ee60000100600 */
[----:B------:R-:W0:Y:S02]  /*17550*/  MUFU.EX2 R37, R37 ;  /* 0x0000002500257308 */ /* 0x000e240000000800 */
[----:B0-----:R-:W-:-:S06]  /*17560*/  FADD.FTZ R37, R37, 1 ;  /* 0x3f80000025257421 */ /* 0x001fcc0000010000 */
[----:B------:R-:W0:Y:S01]  /*17570*/  MUFU.RCP R37, R37 ;  /* 0x0000002500257308 */ /* 0x000e220000001000 */
[----:B------:R-:W-:Y:S02]  /*17580*/  HADD2.F32 R59, -RZ, R122.H0_H0 ;  /* 0x2000007aff3b7230 */ /* 0x000fe40000004100 */
[----:B------:R-:W-:Y:S01]  /*17590*/  FADD.FTZ R68, R68, -UR28 ;  /* 0x8000001c44447e21 */ /* 0x000fe20008010000 */
[----:B------:R-:W3:Y:S03]  /*175a0*/  LDL.S16 R122, [R1+0x21e] ;  /* 0x00021e00017a7983 */ /* 0x000ee60000100600 */
        /* <DEDUP_REMOVED lines=9> */
[----:B----4-:R-:W-:Y:S02]  /*17640*/  HADD2.F32 R60, -RZ, R124.H0_H0 ;  /* 0x2000007cff3c7230 */ /* 0x010fe40000004100 */
[----:B------:R-:W4:Y:S01]  /*17650*/  LDL.LU.S16 R124, [R1+0x21c] ;  /* 0x00021c00017c7983 */ /* 0x000f220000300600 */
[----:B0-----:R-:W-:-:S06]  /*17660*/  FADD.FTZ R37, R37, 1 ;  /* 0x3f80000025257421 */ /* 0x001fcc0000010000 */
        /* <DEDUP_REMOVED lines=8> */
[----:B--2---:R-:W-:Y:S02]  /*176f0*/  HADD2.F32 R37, -RZ, R119.H0_H0 ;  /* 0x20000077ff257230 */ /* 0x004fe40000004100 */
[----:B------:R-:W2:Y:S01]  /*17700*/  LDL.S16 R119, [R1+0x300] ;  /* 0x0003000001777983 */ /* 0x000ea20000100600 */
        /* <DEDUP_REMOVED lines=15> */
[----:B------:R-:W-:Y:S01]  /*17800*/  FADD.FTZ R62, R62, -UR28 ;  /* 0x8000001c3e3e7e21 */ /* 0x000fe20008010000 */
[----:B------:R-:W-:-:S03]  /*17810*/  FADD.FTZ R50, R50, R33 ;  /* 0x0000002132327221 */ /* 0x000fc60000010000 */
[----:B------:R-:W-:Y:S01]  /*17820*/  FMUL.FTZ R62, R62, UR16 ;  /* 0x000000103e3e7c20 */ /* 0x000fe20008410000 */
[----:B0-----:R-:W-:Y:S01]  /*17830*/  FMUL.FTZ R41, R41, R36 ;  /* 0x0000002429297220 */ /* 0x001fe20000410000 */
[----:B------:R-:W-:-:S04]  /*17840*/  FADD.FTZ R36, -R36, 1 ;  /* 0x3f80000024247421 */ /* 0x000fc80000010100 */
[----:B------:R-:W-:Y:S01]  /*17850*/  FFMA.FTZ R36, R32, R36, 1 ;  /* 0x3f80000020247423 */ /* 0x000fe20000010024 */
[-C--:B------:R-:W-:Y:S01]  /*17860*/  FFMA.FTZ R32, R26, R33.reuse, R35 ;  /* 0x000000211a207223 */ /* 0x080fe20000010023 */
[----:B------:R-:W-:-:S04]  /*17870*/  FMUL.FTZ R33, R8, R33 ;  /* 0x0000002108217220 */ /* 0x000fc80000410000 */
[----:B------:R-:W-:Y:S01]  /*17880*/  FFMA.FTZ R39, R26, R33, R39 ;  /* 0x000000211a277223 */ /* 0x000fe20000010027 */
[----:B------:R-:W-:-:S04]  /*17890*/  FFMA.FTZ R26, R8, R62, R2 ;  /* 0x0000003e081a7223 */ /* 0x000fc80000010002 */
[----:B------:R-:W-:-:S06]  /*178a0*/  FMUL.FTZ R35, R26, -1.4426950216293334961 ;  /* 0xbfb8aa3b1a237820 */ /* 0x000fcc0000410000 */
[----:B------:R-:W0:Y:S02]  /*178b0*/  MUFU.EX2 R35, R35 ;  /* 0x0000002300237308 */ /* 0x000e240000000800 */
[----:B0-----:R-:W-:-:S06]  /*178c0*/  FADD.FTZ R35, R35, 1 ;  /* 0x3f80000023237421 */ /* 0x001fcc0000010000 */
[----:B------:R-:W0:Y:S01]  /*178d0*/  MUFU.RCP R35, R35 ;  /* 0x0000002300237308 */ /* 0x000e220000001000 */
[----:B------:R-:W-:Y:S01]  /*178e0*/  FADD.FTZ R60, R60, -UR28 ;  /* 0x8000001c3c3c7e21 */ /* 0x000fe20008010000 */
[----:B------:R-:W-:-:S03]  /*178f0*/  FMUL.FTZ R85, R85, R58 ;  /* 0x0000003a55557220 */ /* 0x000fc60000410000 */
[----:B------:R-:W-:Y:S01]  /*17900*/  FMUL.FTZ R60, R60, UR16 ;  /* 0x000000103c3c7c20 */ /* 0x000fe20008410000 */
[----:B0-----:R-:W-:Y:S01]  /*17910*/  FMUL.FTZ R59, R59, R35 ;  /* 0x000000233b3b7220 */ /* 0x001fe20000410000 */
[----:B------:R-:W-:-:S04]  /*17920*/  FADD.FTZ R35, -R35, 1 ;  /* 0x3f80000023237421 */ /* 0x000fc80000010100 */
[----:B------:R-:W-:Y:S01]  /*17930*/  FFMA.FTZ R35, R26, R35, 1 ;  /* 0x3f8000001a237423 */ /* 0x000fe20000010023 */
[----:B------:R-:W-:Y:S01]  /*17940*/  FADD.FTZ R26, R34, R33 ;  /* 0x00000021221a7221 */ /* 0x000fe20000010000 */
[----:B------:R-:W-:-:S04]  /*17950*/  FFMA.FTZ R33, R9, R60, R3 ;  /* 0x0000003c09217223 */ /* 0x000fc80000010003 */
[----:B------:R-:W-:Y:S01]  /*17960*/  FMUL.FTZ R34, R33, -1.4426950216293334961 ;  /* 0xbfb8aa3b21227820 */ /* 0x000fe20000410000 */
[----:B---3--:R-:W-:Y:S02]  /*17970*/  HADD2.F32 R58, -RZ, R123.H0_H0 ;  /* 0x2000007bff3a7230 */ /* 0x008fe40000004100 */
[----:B------:R-:W3:Y:S03]  /*17980*/  LDL.LU.S16 R123, [R1+0x21a] ;  /* 0x00021a00017b7983 */ /* 0x000ee60000300600 */
[----:B------:R-:W0:Y:S02]  /*17990*/  MUFU.EX2 R34, R34 ;  /* 0x0000002200227308 */ /* 0x000e240000000800 */
[----:B0-----:R-:W-:-:S06]  /*179a0*/  FADD.FTZ R34, R34, 1 ;  /* 0x3f80000022227421 */ /* 0x001fcc0000010000 */
[----:B------:R-:W0:Y:S01]  /*179b0*/  MUFU.RCP R34, R34 ;  /* 0x0000002200227308 */ /* 0x000e220000001000 */
[----:B------:R-:W-:Y:S02]  /*179c0*/  HADD2.F32 R55, -RZ, R122.H0_H0 ;  /* 0x2000007aff377230 */ /* 0x000fe40000004100 */
[----:B------:R-:W-:Y:S01]  /*179d0*/  FADD.FTZ R58, R58, -UR28 ;  /* 0x8000001c3a3a7e21 */ /* 0x000fe20008010000 */
[----:B------:R-:W3:Y:S01]  /*179e0*/  LDL.S16 R122, [R1+0x304] ;  /* 0x00030400017a7983 */ /* 0x000ee20000100600 */
[----:B------:R-:W-:Y:S01]  /*179f0*/  FFMA.FTZ R44, R22, R29, R44 ;  /* 0x0000001d162c7223 */ /* 0x000fe2000001002c */
[----:B0-----:R-:W-:Y:S01]  /*17a00*/  FMUL.FTZ R37, R37, R34 ;  /* 0x0000002225257220 */ /* 0x001fe20000410000 */
[----:B------:R-:W-:-:S04]  /*17a10*/  FADD.FTZ R34, -R34, 1 ;  /* 0x3f80000022227421 */ /* 0x000fc80000010100 */
[----:B------:R-:W-:Y:S01]  /*17a20*/  FFMA.FTZ R34, R33, R34, 1 ;  /* 0x3f80000021227423 */ /* 0x000fe20000010022 */
[----:B------:R-:W-:-:S03]  /*17a30*/  FMUL.FTZ R58, R58, UR16 ;  /* 0x000000103a3a7c20 */ /* 0x000fc60008410000 */
[----:B------:R-:W-:Y:S01]  /*17a40*/  FMUL.FTZ R37, R37, R34 ;  /* 0x0000002225257220 */ /* 0x000fe20000410000 */
[----:B------:R-:W-:Y:S01]  /*17a50*/  FADD.FTZ R34, R52, R29 ;  /* 0x0000001d34227221 */ /* 0x000fe20000010000 */
[----:B------:R-:W-:Y:S01]  /*17a60*/  FMUL.FTZ R29, R9, R29 ;  /* 0x0000001d091d7220 */ /* 0x000fe20000410000 */
[----:B------:R-:W-:-:S03]  /*17a70*/  FMUL.FTZ R81, R81, R56 ;  /* 0x0000003851517220 */ /* 0x000fc60000410000 */
[----:B------:R-:W-:Y:S01]  /*17a80*/  FFMA.FTZ R39, R22, R29, R39 ;  /* 0x0000001d16277223 */ /* 0x000fe20000010027 */
[----:B------:R-:W-:-:S04]  /*17a90*/  FFMA.FTZ R22, R8, R58, R2 ;  /* 0x0000003a08167223 */ /* 0x000fc80000010002 */
[----:B------:R-:W-:-:S06]  /*17aa0*/  FMUL.FTZ R33, R22, -1.4426950216293334961 ;  /* 0xbfb8aa3b16217820 */ /* 0x000fcc0000410000 */
[----:B------:R-:W0:Y:S01]  /*17ab0*/  MUFU.EX2 R33, R33 ;  /* 0x0000002100217308 */ /* 0x000e220000000800 */
[----:B----4-:R-:W-:Y:S02]  /*17ac0*/  HADD2.F32 R56, -RZ, R124.H0_H0 ;  /* 0x2000007cff387230 */ /* 0x010fe40000004100 */
[----:B------:R-:W4:Y:S01]  /*17ad0*/  LDL.LU.S16 R124, [R1+0x302] ;  /* 0x00030200017c7983 */ /* 0x000f220000300600 */
[----:B0-----:R-:W-:-:S06]  /*17ae0*/  FADD.FTZ R33, R33, 1 ;  /* 0x3f80000021217421 */ /* 0x001fcc0000010000 */
[----:B------:R-:W0:Y:S02]  /*17af0*/  MUFU.RCP R33, R33 ;  /* 0x0000002100217308 */ /* 0x000e240000001000 */
[----:B0-----:R-:W-:Y:S01]  /*17b00*/  FMUL.FTZ R55, R55, R33 ;  /* 0x0000002137377220 */ /* 0x001fe20000410000 */
[----:B------:R-:W-:-:S04]  /*17b10*/  FADD.FTZ R33, -R33, 1 ;  /* 0x3f80000021217421 */ /* 0x000fc80000010100 */
[----:B------:R-:W-:-:S04]  /*17b20*/  FFMA.FTZ R33, R22, R33, 1 ;  /* 0x3f80000016217423 */ /* 0x000fc80000010021 */
[----:B------:R-:W-:Y:S01]  /*17b30*/  FMUL.FTZ R55, R55, R33 ;  /* 0x0000002137377220 */ /* 0x000fe20000410000 */
[----:B--2---:R-:W-:Y:S02]  /*17b40*/  HADD2.F32 R33, -RZ, R119.H0_H0 ;  /* 0x20000077ff217230 */ /* 0x004fe40000004100 */
[----:B------:R-:W2:Y:S01]  /*17b50*/  LDL.S16 R119, [R1+0x308] ;  /* 0x0003080001777983 */ /* 0x000ea20000100600 */
        /* <DEDUP_REMOVED lines=9> */
[----:B------:R-:W-:Y:S01]  /*17bf0*/  FFMA.FTZ R32, R20, R25, R32 ;  /* 0x0000001914207223 */ /* 0x000fe20000010020 */
[----:B0-----:R-:W-:Y:S01]  /*17c00*/  FMUL.FTZ R33, R33, R29 ;  /* 0x0000001d21217220 */ /* 0x001fe20000410000 */
[----:B------:R-:W-:-:S04]  /*17c10*/  FADD.FTZ R29, -R29, 1 ;  /* 0x3f8000001d1d7421 */ /* 0x000fc80000010100 */
[----:B------:R-:W-:Y:S01]  /*17c20*/  FFMA.FTZ R29, R26, R29, 1 ;  /* 0x3f8000001a1d7423 */ /* 0x000fe2000001001d */
[----:B------:R-:W-:Y:S01]  /*17c30*/  FADD.FTZ R26, R50, R25 ;  /* 0x00000019321a7221 */ /* 0x000fe20000010000 */
[----:B------:R-:W-:-:S04]  /*17c40*/  FMUL.FTZ R25, R8, R25 ;  /* 0x0000001908197220 */ /* 0x000fc80000410000 */
[----:B------:R-:W-:Y:S01]  /*17c50*/  FFMA.FTZ R39, R20, R25, R39 ;  /* 0x0000001914277223 */ /* 0x000fe20000010027 */
[----:B------:R-:W-:Y:S01]  /*17c60*/  FMUL.FTZ R33, R33, R29 ;  /* 0x0000001d21217220 */ /* 0x000fe20000410000 */
[----:B---3--:R-:W-:Y:S02]  /*17c70*/  HADD2.F32 R54, -RZ, R123.H0_H0 ;  /* 0x2000007bff367230 */ /* 0x008fe40000004100 */
[----:B------:R-:W3:Y:S03]  /*17c80*/  LDL.LU.S16 R123, [R1+0x306] ;  /* 0x00030600017b7983 */ /* 0x000ee60000300600 */
[----:B------:R-:W-:-:S04]  /*17c90*/  FADD.FTZ R54, R54, -UR28 ;  /* 0x8000001c36367e21 */ /* 0x000fc80008010000 */
[----:B------:R-:W-:-:S04]  /*17ca0*/  FMUL.FTZ R54, R54, UR16 ;  /* 0x0000001036367c20 */ /* 0x000fc80008410000 */
[----:B------:R-:W-:Y:S01]  /*17cb0*/  FFMA.FTZ R20, R8, R54, R2 ;  /* 0x0000003608147223 */ /* 0x000fe20000010002 */
[----:B------:R-:W-:Y:S02]  /*17cc0*/  HADD2.F32 R51, -RZ, R122.H0_H0 ;  /* 0x2000007aff337230 */ /* 0x000fe40000004100 */
[----:B------:R-:W3:Y:S01]  /*17cd0*/  LDL.S16 R122, [R1+0x30c] ;  /* 0x00030c00017a7983 */ /* 0x000ee20000100600 */
[----:B------:R-:W-:-:S06]  /*17ce0*/  FMUL.FTZ R29, R20, -1.4426950216293334961 ;  /* 0xbfb8aa3b141d7820 */ /* 0x000fcc0000410000 */
[----:B------:R-:W0:Y:S02]  /*17cf0*/  MUFU.EX2 R29, R29 ;  /* 0x0000001d001d7308 */ /* 0x000e240000000800 */
[----:B0-----:R-:W-:Y:S01]  /*17d00*/  FADD.FTZ R29, R29, 1 ;  /* 0x3f8000001d1d7421 */ /* 0x001fe20000010000 */
[----:B----4-:R-:W-:Y:S02]  /*17d10*/  HADD2.F32 R52, -RZ, R124.H0_H0 ;  /* 0x2000007cff347230 */ /* 0x010fe40000004100 */
[----:B------:R-:W4:Y:S03]  /*17d20*/  LDL.LU.S16 R124, [R1+0x30a] ;  /* 0x00030a00017c7983 */ /* 0x000f260000300600 */
[----:B------:R-:W0:Y:S02]  /*17d30*/  MUFU.RCP R29, R29 ;  /* 0x0000001d001d7308 */ /* 0x000e240000001000 */
[----:B0-----:R-:W-:Y:S01]  /*17d40*/  FMUL.FTZ R51, R51, R29 ;  /* 0x0000001d33337220 */ /* 0x001fe20000410000 */
[----:B------:R-:W-:-:S04]  /*17d50*/  FADD.FTZ R29, -R29, 1 ;  /* 0x3f8000001d1d7421 */ /* 0x000fc80000010100 */
[----:B------:R-:W-:-:S04]  /*17d60*/  FFMA.FTZ R29, R20, R29, 1 ;  /* 0x3f800000141d7423 */ /* 0x000fc8000001001d */
[----:B------:R-:W-:Y:S01]  /*17d70*/  FMUL.FTZ R51, R51, R29 ;  /* 0x0000001d33337220 */ /* 0x000fe20000410000 */
[----:B--2---:R-:W-:Y:S02]  /*17d80*/  HADD2.F32 R29, -RZ, R119.H0_H0 ;  /* 0x20000077ff1d7230 */ /* 0x004fe40000004100 */
[----:B------:R-:W2:Y:S01]  /*17d90*/  LDL.LU.S16 R119, [R1+0x30e] ;  /* 0x00030e0001777983 */ /* 0x000ea20000300600 */
[----:B------:R-:W-:-:S04]  /*17da0*/  FADD.FTZ R52, R52, -UR28 ;  /* 0x8000001c34347e21 */ /* 0x000fc80008010000 */
        /* <DEDUP_REMOVED lines=11> */
[----:B------:R-:W-:-:S03]  /*17e60*/  FADD.FTZ R20, R34, R24 ;  /* 0x0000001822147221 */ /* 0x000fc60000010000 */
[----:B------:R-:W-:Y:S01]  /*17e70*/  FMUL.FTZ R29, R29, R22 ;  /* 0x000000161d1d7220 */ /* 0x000fe20000410000 */
[-C--:B------:R-:W-:Y:S01]  /*17e80*/  FFMA.FTZ R22, R18, R24.reuse, R44 ;  /* 0x0000001812167223 */ /* 0x080fe2000001002c */
[----:B------:R-:W-:-:S04]  /*17e90*/  FMUL.FTZ R24, R9, R24 ;  /* 0x0000001809187220 */ /* 0x000fc80000410000 */
[----:B------:R-:W-:Y:S01]  /*17ea0*/  FFMA.FTZ R34, R18, R24, R39 ;  /* 0x0000001812227223 */ /* 0x000fe20000010027 */
[----:B------:R-:W-:Y:S01]  /*17eb0*/  FMUL.FTZ R59, R59, R35 ;  /* 0x000000233b3b7220 */ /* 0x000fe20000410000 */
[----:B---3--:R-:W-:Y:S02]  /*17ec0*/  HADD2.F32 R50, -RZ, R123.H0_H0 ;  /* 0x2000007bff327230 */ /* 0x008fe40000004100 */
[----:B------:R-:W3:Y:S03]  /*17ed0*/  LDL.S16 R123, [R1+0x310] ;  /* 0x00031000017b7983 */ /* 0x000ee60000100600 */
[----:B------:R-:W-:-:S04]  /*17ee0*/  FADD.FTZ R50, R50, -UR28 ;  /* 0x8000001c32327e21 */ /* 0x000fc80008010000 */
[----:B------:R-:W-:-:S04]  /*17ef0*/  FMUL.FTZ R50, R50, UR16 ;  /* 0x0000001032327c20 */ /* 0x000fc80008410000 */
[----:B------:R-:W-:Y:S01]  /*17f00*/  FFMA.FTZ R18, R8, R50, R2 ;  /* 0x0000003208127223 */ /* 0x000fe20000010002 */
[----:B------:R-:W-:Y:S02]  /*17f10*/  HADD2.F32 R47, -RZ, R122.H0_H0 ;  /* 0x2000007aff2f7230 */ /* 0x000fe40000004100 */
[----:B------:R-:W3:Y:S01]  /*17f20*/  LDL.LU.S16 R122, [R1+0x312] ;  /* 0x00031200017a7983 */ /* 0x000ee20000300600 */
[----:B------:R-:W-:-:S06]  /*17f30*/  FMUL.FTZ R35, R18, -1.4426950216293334961 ;  /* 0xbfb8aa3b12237820 */ /* 0x000fcc0000410000 */
[----:B------:R-:W0:Y:S02]  /*17f40*/  MUFU.EX2 R35, R35 ;  /* 0x0000002300237308 */ /* 0x000e240000000800 */
[----:B0-----:R-:W-:Y:S01]  /*17f50*/  FADD.FTZ R35, R35, 1 ;  /* 0x3f80000023237421 */ /* 0x001fe20000010000 */
[----:B----4-:R-:W-:Y:S02]  /*17f60*/  HADD2.F32 R48, -RZ, R124.H0_H0 ;  /* 0x2000007cff307230 */ /* 0x010fe40000004100 */
[----:B------:R-:W4:Y:S03]  /*17f70*/  LDL.S16 R124, [R1+0x314] ;  /* 0x00031400017c7983 */ /* 0x000f260000100600 */
        /* <DEDUP_REMOVED lines=8> */
[----:B------:R-:W-:-:S03]  /*18000*/  FADD.FTZ R18, R24, R25 ;  /* 0x0000001918127221 */ /* 0x000fc60000010000 */
[----:B------:R-:W-:-:S04]  /*18010*/  FMUL.FTZ R48, R48, UR16 ;  /* 0x0000001030307c20 */ /* 0x000fc80008410000 */
[----:B------:R-:W-:-:S04]  /*18020*/  FFMA.FTZ R24, R9, R48, R3 ;  /* 0x0000003009187223 */ /* 0x000fc80000010003 */
[----:B------:R-:W-:-:S06]  /*18030*/  FMUL.FTZ R25, R24, -1.4426950216293334961 ;  /* 0xbfb8aa3b18197820 */ /* 0x000fcc0000410000 */
[----:B------:R-:W0:Y:S02]  /*18040*/  MUFU.EX2 R25, R25 ;  /* 0x0000001900197308 */ /* 0x000e240000000800 */
[----:B0-----:R-:W-:-:S06]  /*18050*/  FADD.FTZ R25, R25, 1 ;  /* 0x3f80000019197421 */ /* 0x001fcc0000010000 */
[----:B------:R-:W0:Y:S01]  /*18060*/  MUFU.RCP R25, R25 ;  /* 0x0000001900197308 */ /* 0x000e220000001000 */
[----:B------:R-:W-:Y:S01]  /*18070*/  FMUL.FTZ R53, R53, R43 ;  /* 0x0000002b35357220 */ /* 0x000fe20000410000 */
[----:B------:R-:W-:Y:S01]  /*18080*/  FADD.FTZ R26, R26, R14 ;  /* 0x0000000e1a1a7221 */ /* 0x000fe20000010000 */
[----:B0-----:R-:W-:Y:S01]  /*18090*/  FMUL.FTZ R35, R35, R25 ;  /* 0x0000001923237220 */ /* 0x001fe20000410000 */
[----:B------:R-:W-:-:S04]  /*180a0*/  FADD.FTZ R25, -R25, 1 ;  /* 0x3f80000019197421 */ /* 0x000fc80000010100 */
[----:B------:R-:W-:Y:S01]  /*180b0*/  FFMA.FTZ R25, R24, R25, 1 ;  /* 0x3f80000018197423 */ /* 0x000fe20000010019 */
[-C--:B------:R-:W-:Y:S01]  /*180c0*/  FFMA.FTZ R24, R31, R14.reuse, R32 ;  /* 0x0000000e1f187223 */ /* 0x080fe20000010020 */
[----:B------:R-:W-:-:S04]  /*180d0*/  FMUL.FTZ R14, R8, R14 ;  /* 0x0000000e080e7220 */ /* 0x000fc80000410000 */
[----:B------:R-:W-:Y:S01]  /*180e0*/  FFMA.FTZ R31, R31, R14, R34 ;  /* 0x0000000e1f1f7223 */ /* 0x000fe20000010022 */
        /* <DEDUP_REMOVED lines=19> */
[----:B------:R-:W-:Y:S01]  /*18220*/  FMUL.FTZ R71, R71, R42 ;  /* 0x0000002a47477220 */ /* 0x000fe20000410000 */
        /* <DEDUP_REMOVED lines=11> */
[----:B------:R-:W-:-:S03]  /*182e0*/  FMUL.FTZ R49, R49, R40 ;  /* 0x0000002831317220 */ /* 0x000fc60000410000 */
[----:B------:R-:W-:Y:S01]  /*182f0*/  FFMA.FTZ R30, R30, R23, R31 ;  /* 0x000000171e1e7223 */ /* 0x000fe2000001001f */
[----:B0-----:R-:W-:Y:S01]  /*18300*/  FMUL.FTZ R34, R34, R18 ;  /* 0x0000001222227220 */ /* 0x001fe20000410000 */
[----:B------:R-:W-:-:S04]  /*18310*/  FADD.FTZ R18, -R18, 1 ;  /* 0x3f80000012127421 */ /* 0x000fc80000010100 */
[----:B------:R-:W-:Y:S01]  /*18320*/  FFMA.FTZ R18, R32, R18, 1 ;  /* 0x3f80000020127423 */ /* 0x000fe20000010012 */
[----:B---3--:R-:W-:Y:S02]  /*18330*/  HADD2.F32 R42, -RZ, R123.H0_H0 ;  /* 0x2000007bff2a7230 */ /* 0x008fe40000004100 */
[----:B------:R-:W3:Y:S03]  /*18340*/  LDL.LU.S16 R123, [R1+0x318] ;  /* 0x00031800017b7983 */ /* 0x000ee60000300600 */
        /* <DEDUP_REMOVED lines=55> */
[----:B------:R-:W-:-:S03]  /*186c0*/  FMUL.FTZ R18, R34, R18 ;  /* 0x0000001222127220 */ /* 0x000fc60000410000 */
        /* <DEDUP_REMOVED lines=10> */
[----:B------:R-:W-:Y:S01]  /*18770*/  FADD.FTZ R20, R20, R11 ;  /* 0x0000000b14147221 */ /* 0x000fe20000010000 */
[-C--:B------:R-:W-:Y:S01]  /*18780*/  FFMA.FTZ R22, R10, R11.reuse, R22 ;  /* 0x0000000b0a167223 */ /* 0x080fe20000010016 */
[----:B------:R-:W-:Y:S01]  /*18790*/  FMUL.FTZ R11, R9, R11 ;  /* 0x0000000b090b7220 */ /* 0x000fe20000410000 */
[----:B------:R-:W-:-:S03]  /*187a0*/  FMUL.FTZ R23, R32, R23 ;  /* 0x0000001720177220 */ /* 0x000fc60000410000 */
[----:B------:R-:W-:Y:S01]  /*187b0*/  FFMA.FTZ R10, R10, R11, R28 ;  /* 0x0000000b0a0a7223 */ /* 0x000fe2000001001c */
        /* <DEDUP_REMOVED lines=33> */
[-C--:B0-----:R-:W-:Y:S01]  /*189d0*/  FFMA.FTZ R6, R21, R27.reuse, R24 ;  /* 0x0000001b15067223 */ /* 0x081fe20000010018 */
[----:B------:R-:W-:Y:S01]  /*189e0*/  FMUL.FTZ R24, R8, R27 ;  /* 0x0000001b08187220 */ /* 0x000fe20000410000 */
[----:B-1----:R-:W-:-:S03]  /*189f0*/  FADD.FTZ R7, R26, R27 ;  /* 0x0000001b1a077221 */ /* 0x002fc60000010000 */
        /* <DEDUP_REMOVED lines=35> */
[----:B-1----:R-:W-:Y:S01]  /*18c30*/  FADD.FTZ R101, R20, R19 ;  /* 0x0000001314657221 */ /* 0x002fe20000010000 */
[----:B------:R-:W-:-:S04]  /*18c40*/  FMUL.FTZ R19, R9, R19 ;  /* 0x0000001309137220 */ /* 0x000fc80000410000 */
[----:B------:R-:W-:Y:S01]  /*18c50*/  FFMA.FTZ R17, R17, R19, R10 ;  /* 0x0000001311117223 */ /* 0x000fe2000001000a */
[----:B---3--:R-:W-:Y:S02]  /*18c60*/  HADD2.F32 R26, -RZ, R123.H0_H0 ;  /* 0x2000007bff1a7230 */ /* 0x008fe40000004100 */
[----:B------:R-:W3:Y:S03]  /*18c70*/  LDL.S16 R123, [R1+0x340] ;  /* 0x00034000017b7983 */ /* 0x000ee60000100600 */
        /* <DEDUP_REMOVED lines=8> */
[----:B------:R-:W3:Y:S01]  /*18d00*/  LDL.LU.S16 R122, [R1+0x342] ;  /* 0x00034200017a7983 */ /* 0x000ee20000300600 */
[----:B----4-:R-:W-:-:S03]  /*18d10*/  HADD2.F32 R24, -RZ, R124.H0_H0 ;  /* 0x2000007cff187230 */ /* 0x010fc60000004100 */
[----:B------:R-:W4:Y:S01]  /*18d20*/  LDL.S16 R124, [R1+0x344] ;  /* 0x00034400017c7983 */ /* 0x000f220000100600 */
[----:B-1----:R-:W-:Y:S01]  /*18d30*/  FMUL.FTZ R10, R10, R20 ;  /* 0x000000140a0a7220 */ /* 0x002fe20000410000 */
        /* <DEDUP_REMOVED lines=18> */
[----:B------:R-:W-:-:S03]  /*18e60*/  FADD.FTZ R7, R7, R12 ;  /* 0x0000000c07077221 */ /* 0x000fc60000010000 */
[----:B------:R1:W-:Y:S01]  /*18e70*/  STL [R1+0x374], R120 ;  /* 0x0003747801007387 */ /* 0x0003e20000100800 */
[-C--:B0-----:R-:W-:Y:S01]  /*18e80*/  FFMA.FTZ R121, R16, R12.reuse, R6 ;  /* 0x0000000c10797223 */ /* 0x081fe20000010006 */
[----:B------:R-:W-:-:S04]  /*18e90*/  FMUL.FTZ R12, R8, R12 ;  /* 0x0000000c080c7220 */ /* 0x000fc80000410000 */
[----:B-1----:R-:W-:Y:S01]  /*18ea0*/  FFMA.FTZ R120, R16, R12, R17 ;  /* 0x0000000c10787223 */ /* 0x002fe20000010011 */
        /* <DEDUP_REMOVED lines=10> */
[----:B------:R-:W3:Y:S03]  /*18f50*/  LDL.LU.S16 R122, [R1+0x34a] ;  /* 0x00034a00017a7983 */ /* 0x000ee60000300600 */
[----:B-1----:R-:W-:Y:S01]  /*18f60*/  FMUL.FTZ R16, R16, R17 ;  /* 0x0000001110107220 */ /* 0x002fe20000410000 */
[----:B------:R-:W-:-:S04]  /*18f70*/  FADD.FTZ R17, -R17, 1 ;  /* 0x3f80000011117421 */ /* 0x000fc80000010100 */
[----:B------:R-:W-:Y:S01]  /*18f80*/  FFMA.FTZ R17, R20, R17, 1 ;  /* 0x3f80000014117423 */ /* 0x000fe20000010011 */
[----:B----4-:R-:W-:Y:S02]  /*18f90*/  HADD2.F32 R20, -RZ, R124.H0_H0 ;  /* 0x2000007cff147230 */ /* 0x010fe40000004100 */
[----:B------:R-:W4:Y:S01]  /*18fa0*/  LDL.S16 R124, [R1+0x34c] ;  /* 0x00034c00017c7983 */ /* 0x000f220000100600 */
        /* <DEDUP_REMOVED lines=18> */
[----:B---3--:R-:W-:-:S05]  /*190d0*/  HADD2.F32 R17, -RZ, R123.H0_H0 ;  /* 0x2000007bff117230 */ /* 0x008fca0000004100 */
        /* <DEDUP_REMOVED lines=8> */
[----:B------:R-:W-:-:S05]  /*19160*/  HADD2.F32 R120, -RZ, R122.H0_H0 ;  /* 0x2000007aff787230 */ /* 0x000fca0000004100 */
[----:B0-----:R-:W-:Y:S01]  /*19170*/  FMUL.FTZ R122, R120, R13 ;  /* 0x0000000d787a7220 */ /* 0x001fe20000410000 */
[----:B------:R-:W-:Y:S01]  /*19180*/  FADD.FTZ R13, -R13, 1 ;  /* 0x3f8000000d0d7421 */ /* 0x000fe20000010100 */
[----:B------:R-:W-:Y:S01]  /*19190*/  FADD.FTZ R7, R7, R113 ;  /* 0x0000007107077221 */ /* 0x000fe20000010000 */
[----:B------:R-:W3:Y:S02]  /*191a0*/  LDL.LU R120, [R1+0x224] ;  /* 0x0002240001787983 */ /* 0x000ee40000300800 */
[----:B------:R-:W-:Y:S01]  /*191b0*/  FFMA.FTZ R13, R15, R13, 1 ;  /* 0x3f8000000f0d7423 */ /* 0x000fe2000001000d */
[----:B----4-:R-:W-:-:S05]  /*191c0*/  HADD2.F32 R15, -RZ, R124.H0_H0 ;  /* 0x2000007cff0f7230 */ /* 0x010fca0000004100 */
[----:B------:R-:W-:-:S04]  /*191d0*/  FADD.FTZ R15, R15, -UR28 ;  /* 0x8000001c0f0f7e21 */ /* 0x000fc80008010000 */
[----:B------:R-:W-:Y:S01]  /*191e0*/  FMUL.FTZ R15, R15, UR16 ;  /* 0x000000100f0f7c20 */ /* 0x000fe20008410000 */
[----:B------:R-:W-:-:S03]  /*191f0*/  FMUL.FTZ R13, R122, R13 ;  /* 0x0000000d7a0d7220 */ /* 0x000fc60000410000 */
[----:B------:R-:W-:Y:S01]  /*19200*/  FFMA.FTZ R124, R9, R15, R3 ;  /* 0x0000000f097c7223 */ /* 0x000fe20000010003 */
[----:B------:R-:W-:Y:S02]  /*19210*/  FADD.FTZ R122, R125, R6 ;  /* 0x000000067d7a7221 */ /* 0x000fe40000010000 */
[----:B------:R-:W4:Y:S01]  /*19220*/  LDL.LU R6, [R1+0x234] ;  /* 0x0002340001067983 */ /* 0x000f220000300800 */
[----:B------:R-:W-:-:S06]  /*19230*/  FMUL.FTZ R125, R124, -1.4426950216293334961 ;  /* 0xbfb8aa3b7c7d7820 */ /* 0x000fcc0000410000 */
[----:B------:R-:W0:Y:S02]  /*19240*/  MUFU.EX2 R125, R125 ;  /* 0x0000007d007d7308 */ /* 0x000e240000000800 */
[----:B0-----:R-:W-:-:S06]  /*19250*/  FADD.FTZ R125, R125, 1 ;  /* 0x3f8000007d7d7421 */ /* 0x001fcc0000010000 */
[----:B------:R-:W0:Y:S01]  /*19260*/  MUFU.RCP R125, R125 ;  /* 0x0000007d007d7308 */ /* 0x000e220000001000 */
[----:B--2---:R-:W-:-:S05]  /*19270*/  HADD2.F32 R119, -RZ, R119.H0_H0 ;  /* 0x20000077ff777230 */ /* 0x004fca0000004100 */
[----:B0-----:R-:W-:Y:S01]  /*19280*/  FMUL.FTZ R119, R119, R125 ;  /* 0x0000007d77777220 */ /* 0x001fe20000410000 */
[----:B------:R-:W-:-:S04]  /*19290*/  FADD.FTZ R125, -R125, 1 ;  /* 0x3f8000007d7d7421 */ /* 0x000fc80000010100 */
[----:B------:R-:W-:Y:S02]  /*192a0*/  FFMA.FTZ R125, R124, R125, 1 ;  /* 0x3f8000007c7d7423 */ /* 0x000fe4000001007d */
[----:B------:R-:W2:Y:S02]  /*192b0*/  LDL.LU R124, [R1+0x390] ;  /* 0x00039000017c7983 */ /* 0x000ea40000300800 */
[----:B------:R-:W-:Y:S02]  /*192c0*/  FMUL.FTZ R125, R119, R125 ;  /* 0x0000007d777d7220 */ /* 0x000fe40000410000 */
[----:B------:R-:W3:Y:S01]  /*192d0*/  LDL.LU R119, [R1+0x38c] ;  /* 0x00038c0001777983 */ /* 0x000ee20000300800 */
[-C--:B--2---:R-:W-:Y:S01]  /*192e0*/  FFMA.FTZ R121, R124, R113.reuse, R121 ;  /* 0x000000717c797223 */ /* 0x084fe20000010079 */
[----:B------:R-:W-:-:S04]  /*192f0*/  FMUL.FTZ R113, R8, R113 ;  /* 0x0000007108717220 */ /* 0x000fc80000410000 */
[----:B------:R-:W-:Y:S02]  /*19300*/  FFMA.FTZ R124, R124, R113, R123 ;  /* 0x000000717c7c7223 */ /* 0x000fe4000001007b */
[----:B------:R-:W2:Y:S01]  /*19310*/  LDL.LU R123, [R1+0x388] ;  /* 0x00038800017b7983 */ /* 0x000ea20000300800 */
[----:B------:R-:W-:-:S03]  /*19320*/  FADD.FTZ R113, R122, R113 ;  /* 0x000000717a717221 */ /* 0x000fc60000010000 */
[----:B------:R-:W4:Y:S01]  /*19330*/  LDL.LU R122, [R1+0x384] ;  /* 0x00038400017a7983 */ /* 0x000f220000300800 */
[----:B---3--:R-:W-:Y:S01]  /*19340*/  FADD.FTZ R101, R101, R119 ;  /* 0x0000007765657221 */ /* 0x008fe20000010000 */
[-C--:B--2---:R-:W-:Y:S01]  /*19350*/  FFMA.FTZ R105, R123, R119.reuse, R105 ;  /* 0x000000777b697223 */ /* 0x084fe20000010069 */
[----:B------:R-:W-:-:S04]  /*19360*/  FMUL.FTZ R119, R9, R119 ;  /* 0x0000007709777220 */ /* 0x000fc80000410000 */
[----:B------:R-:W-:Y:S01]  /*19370*/  FFMA.FTZ R124, R123, R119, R124 ;  /* 0x000000777b7c7223 */ /* 0x000fe2000001007c */
[-C--:B----4-:R-:W-:Y:S02]  /*19380*/  FFMA.FTZ R123, R122, R109.reuse, R121 ;  /* 0x0000006d7a7b7223 */ /* 0x090fe40000010079 */
[----:B------:R-:W2:Y:S01]  /*19390*/  LDL.LU R121, [R1+0x380] ;  /* 0x0003800001797983 */ /* 0x000ea20000300800 */
[----:B------:R-:W-:Y:S01]  /*193a0*/  FADD.FTZ R7, R7, R109 ;  /* 0x0000006d07077221 */ /* 0x000fe20000010000 */
[----:B------:R-:W-:Y:S01]  /*193b0*/  FMUL.FTZ R109, R8, R109 ;  /* 0x0000006d086d7220 */ /* 0x000fe20000410000 */
[----:B------:R-:W-:Y:S01]  /*193c0*/  FADD.FTZ R113, R119, R113 ;  /* 0x0000007177717221 */ /* 0x000fe20000010000 */
[----:B------:R-:W-:Y:S02]  /*193d0*/  FFMA.FTZ R119, R120, R117, R105 ;  /* 0x0000007578777223 */ /* 0x000fe40000010069 */
[----:B------:R-:W-:Y:S01]  /*193e0*/  FFMA.FTZ R124, R122, R109, R124 ;  /* 0x0000006d7a7c7223 */ /* 0x000fe2000001007c */
[----:B------:R-:W-:Y:S01]  /*193f0*/  FADD.FTZ R122, R101, R117 ;  /* 0x00000075657a7221 */ /* 0x000fe20000010000 */
[----:B------:R-:W-:Y:S01]  /*19400*/  FMUL.FTZ R117, R9, R117 ;  /* 0x0000007509757220 */ /* 0x000fe20000410000 */
[----:B------:R-:W-:Y:S01]  /*19410*/  FADD.FTZ R113, R113, R109 ;  /* 0x0000006d71717221 */ /* 0x000fe20000010000 */
[----:B------:R-:W3:Y:S02]  /*19420*/  LDL.LU R105, [R1+0x378] ;  /* 0x0003780001697983 */ /* 0x000ee40000300800 */
[----:B------:R-:W-:Y:S01]  /*19430*/  FFMA.FTZ R124, R120, R117, R124 ;  /* 0x00000075787c7223 */ /* 0x000fe2000001007c */
[----:B------:R-:W-:Y:S01]  /*19440*/  FADD.FTZ R113, R117, R113 ;  /* 0x0000007175717221 */ /* 0x000fe20000010000 */
[----:B------:R-:W4:Y:S04]  /*19450*/  LDL.LU R120, [R1+0x374] ;  /* 0x0003740001787983 */ /* 0x000f280000300800 */
[----:B------:R-:W4:Y:S01]  /*19460*/  LDL.LU R101, [R1+0x37c] ;  /* 0x00037c0001657983 */ /* 0x000f220000300800 */
[----:B--2---:R-:W-:Y:S01]  /*19470*/  FADD.FTZ R109, R7, R121 ;  /* 0x00000079076d7221 */ /* 0x004fe20000010000 */
[-C--:B------:R-:W-:Y:S01]  /*19480*/  FFMA.FTZ R123, R6, R121.reuse, R123 ;  /* 0x00000079067b7223 */ /* 0x080fe2000001007b */
[----:B------:R-:W-:Y:S01]  /*19490*/  FMUL.FTZ R121, R8, R121 ;  /* 0x0000007908797220 */ /* 0x000fe20000410000 */
[----:B------:R-:W2:Y:S03]  /*194a0*/  LDL.LU R7, [R1+0x370] ;  /* 0x0003700001077983 */ /* 0x000ea60000300800 */
[----:B------:R-:W-:Y:S01]  /*194b0*/  FFMA.FTZ R124, R6, R121, R124 ;  /* 0x00000079067c7223 */ /* 0x000fe2000001007c */
[----:B------:R-:W-:Y:S01]  /*194c0*/  FADD.FTZ R113, R113, R121 ;  /* 0x0000007971717221 */ /* 0x000fe20000010000 */
[----:B------:R-:W2:Y:S04]  /*194d0*/  LDL.LU R6, [R1+0x36c] ;  /* 0x00036c0001067983 */ /* 0x000ea80000300800 */
[----:B------:R-:W2:Y:S01]  /*194e0*/  LDL.LU R121, [R1+0x238] ;  /* 0x0002380001797983 */ /* 0x000ea20000300800 */
[----:B---3--:R-:W-:Y:S01]  /*194f0*/  FMUL.FTZ R117, R9, R105 ;  /* 0x0000006909757220 */ /* 0x008fe20000410000 */
[----:B------:R-:W-:-:S03]  /*19500*/  FADD.FTZ R122, R122, R105 ;  /* 0x000000697a7a7221 */ /* 0x000fc60000010000 */
[----:B------:R-:W-:Y:S01]  /*19510*/  FADD.FTZ R113, R117, R113 ;  /* 0x0000007175717221 */ /* 0x000fe20000010000 */
[----:B----4-:R-:W-:Y:S01]  /*19520*/  FADD.FTZ R122, R122, R101 ;  /* 0x000000657a7a7221 */ /* 0x010fe20000010000 */
[----:B------:R-:W-:-:S03]  /*19530*/  FADD.FTZ R109, R109, R120 ;  /* 0x000000786d6d7221 */ /* 0x000fc60000010000 */
        /* <DEDUP_REMOVED lines=16> */
[C---:B--2---:R-:W-:Y:S01]  /*19640*/  FFMA.FTZ R119, R121.reuse, R105, R119 ;  /* 0x0000006979777223 */ /* 0x044fe20000010077 */
[----:B------:R-:W-:Y:S01]  /*19650*/  FFMA.FTZ R124, R121, R117, R124 ;  /* 0x00000075797c7223 */ /* 0x000fe2000001007c */
[----:B------:R-:W-:Y:S01]  /*19660*/  FMUL.FTZ R121, R8, R120 ;  /* 0x0000007808797220 */ /* 0x000fe20000410000 */
[----:B------:R-:W-:-:S03]  /*19670*/  FMUL.FTZ R105, R9, R101 ;  /* 0x0000006509697220 */ /* 0x000fc60000410000 */
[----:B------:R-:W-:Y:S01]  /*19680*/  FFMA.FTZ R124, R7, R121, R124 ;  /* 0x00000079077c7223 */ /* 0x000fe2000001007c */
[----:B------:R-:W-:-:S03]  /*19690*/  FMUL.FTZ R117, R8, R118 ;  /* 0x0000007608757220 */ /* 0x000fc60000410000 */
[C---:B------:R-:W-:Y:S01]  /*196a0*/  FFMA.FTZ R124, R6.reuse, R105, R124 ;  /* 0x00000069067c7223 */ /* 0x040fe2000001007c */
[----:B------:R-:W-:Y:S01]  /*196b0*/  FADD.FTZ R113, R113, R121 ;  /* 0x0000007971717221 */ /* 0x000fe20000010000 */
[----:B------:R-:W-:Y:S01]  /*196c0*/  FFMA.FTZ R119, R6, R101, R119 ;  /* 0x0000006506777223 */ /* 0x000fe20000010077 */
[----:B------:R-:W-:Y:S01]  /*196d0*/  FFMA.FTZ R123, R7, R120, R123 ;  /* 0x00000078077b7223 */ /* 0x000fe2000001007b */
[----:B------:R-:W-:Y:S01]  /*196e0*/  FFMA.FTZ R124, R5, R117, R124 ;  /* 0x00000075057c7223 */ /* 0x000fe2000001007c */
[----:B------:R-:W-:Y:S01]  /*196f0*/  FMUL.FTZ R101, R9, R97 ;  /* 0x0000006109657220 */ /* 0x000fe20000410000 */
[----:B------:R-:W-:Y:S01]  /*19700*/  FADD.FTZ R113, R105, R113 ;  /* 0x0000007169717221 */ /* 0x000fe20000010000 */
[----:B------:R-:W-:Y:S01]  /*19710*/  FFMA.FTZ R123, R5, R118, R123 ;  /* 0x00000076057b7223 */ /* 0x000fe2000001007b */
[----:B------:R-:W-:Y:S01]  /*19720*/  FMUL.FTZ R105, R8, R115 ;  /* 0x0000007308697220 */ /* 0x000fe20000410000 */
[C---:B------:R-:W-:Y:S01]  /*19730*/  FFMA.FTZ R124, R4.reuse, R101, R124 ;  /* 0x00000065047c7223 */ /* 0x040fe2000001007c */
[----:B------:R-:W-:Y:S01]  /*19740*/  FFMA.FTZ R119, R4, R97, R119 ;  /* 0x0000006104777223 */ /* 0x000fe20000010077 */
[C---:B------:R-:W-:Y:S01]  /*19750*/  FFMA.FTZ R123, R0.reuse, R115, R123 ;  /* 0x00000073007b7223 */ /* 0x040fe2000001007b */
[----:B------:R0:W5:Y:S01]  /*19760*/  LDL.LU R7, [R1+0x368] ;  /* 0x0003680001077983 */ /* 0x0001620000300800 */
[----:B------:R-:W-:-:S03]  /*19770*/  FFMA.FTZ R124, R0, R105, R124 ;  /* 0x00000069007c7223 */ /* 0x000fc6000001007c */
[----:B------:R0:W5:Y:S04]  /*19780*/  LDL.LU R6, [R1+0x364] ;  /* 0x0003640001067983 */ /* 0x0001680000300800 */
[----:B------:R0:W5:Y:S04]  /*19790*/  LDL.LU R5, [R1+0x360] ;  /* 0x0003600001057983 */ /* 0x0001680000300800 */
[----:B------:R0:W5:Y:S04]  /*197a0*/  LDL.LU R4, [R1+0x35c] ;  /* 0x00035c0001047983 */ /* 0x0001680000300800 */
[----:B------:R0:W5:Y:S01]  /*197b0*/  LDL.LU R0, [R1+0x358] ;  /* 0x0003580001007983 */ /* 0x0001620000300800 */
[----:B------:R-:W-:Y:S01]  /*197c0*/  FADD.FTZ R120, R113, R117 ;  /* 0x0000007571787221 */ /* 0x000fe20000010000 */
[----:B------:R-:W-:-:S03]  /*197d0*/  FMUL.FTZ R97, R9, R93 ;  /* 0x0000005d09617220 */ /* 0x000fc60000410000 */
[----:B------:R-:W-:Y:S01]  /*197e0*/  FADD.FTZ R120, R101, R120 ;  /* 0x0000007865787221 */ /* 0x000fe20000010000 */
[----:B------:R-:W-:Y:S01]  /*197f0*/  FFMA.FTZ R124, R116, R97, R124 ;  /* 0x00000061747c7223 */ /* 0x000fe2000001007c */
[----:B------:R-:W-:Y:S01]  /*19800*/  FMUL.FTZ R101, R8, R111 ;  /* 0x0000006f08657220 */ /* 0x000fe20000410000 */
[----:B------:R-:W-:Y:S01]  /*19810*/  FFMA.FTZ R119, R116, R93, R119 ;  /* 0x0000005d74777223 */ /* 0x000fe20000010077 */
[----:B------:R-:W-:Y:S01]  /*19820*/  FADD.FTZ R120, R120, R105 ;  /* 0x0000006978787221 */ /* 0x000fe20000010000 */
[----:B------:R-:W-:Y:S01]  /*19830*/  FMUL.FTZ R93, R9, R89 ;  /* 0x00000059095d7220 */ /* 0x000fe20000410000 */
[C---:B------:R-:W-:Y:S01]  /*19840*/  FFMA.FTZ R124, R114.reuse, R101, R124 ;  /* 0x00000065727c7223 */ /* 0x040fe2000001007c */
[----:B------:R-:W-:Y:S01]  /*19850*/  FFMA.FTZ R123, R114, R111, R123 ;  /* 0x0000006f727b7223 */ /* 0x000fe2000001007b */
[----:B------:R-:W-:Y:S01]  /*19860*/  FADD.FTZ R120, R97, R120 ;  /* 0x0000007861787221 */ /* 0x000fe20000010000 */
[C---:B------:R-:W-:Y:S01]  /*19870*/  FFMA.FTZ R119, R112.reuse, R89, R119 ;  /* 0x0000005970777223 */ /* 0x040fe20000010077 */
[----:B------:R-:W-:Y:S01]  /*19880*/  FFMA.FTZ R97, R112, R93, R124 ;  /* 0x0000005d70617223 */ /* 0x000fe2000001007c */
[-C--:B------:R-:W-:Y:S01]  /*19890*/  FMUL.FTZ R112, R8, R107.reuse ;  /* 0x0000006b08707220 */ /* 0x080fe20000410000 */
[----:B------:R-:W-:Y:S01]  /*198a0*/  FADD.FTZ R120, R120, R101 ;  /* 0x0000006578787221 */ /* 0x000fe20000010000 */
[C---:B------:R-:W-:Y:S01]  /*198b0*/  FFMA.FTZ R123, R110.reuse, R107, R123 ;  /* 0x0000006b6e7b7223 */ /* 0x040fe2000001007b */
[-C--:B------:R-:W-:Y:S01]  /*198c0*/  FMUL.FTZ R89, R9, R85.reuse ;  /* 0x0000005509597220 */ /* 0x080fe20000410000 */
[----:B------:R-:W-:Y:S01]  /*198d0*/  FFMA.FTZ R110, R110, R112, R97 ;  /* 0x000000706e6e7223 */ /* 0x000fe20000010061 */
[----:B------:R-:W-:Y:S01]  /*198e0*/  FADD.FTZ R120, R93, R120 ;  /* 0x000000785d787221 */ /* 0x000fe20000010000 */
[----:B------:R-:W-:-:S02]  /*198f0*/  FFMA.FTZ R119, R108, R85, R119 ;  /* 0x000000556c777223 */ /* 0x000fc40000010077 */
[----:B------:R-:W-:Y:S01]  /*19900*/  FFMA.FTZ R93, R108, R89, R110 ;  /* 0x000000596c5d7223 */ /* 0x000fe2000001006e */
[-C--:B------:R-:W-:Y:S01]  /*19910*/  FMUL.FTZ R108, R8, R103.reuse ;  /* 0x00000067086c7220 */ /* 0x080fe20000410000 */
[----:B------:R-:W-:Y:S01]  /*19920*/  FADD.FTZ R120, R120, R112 ;  /* 0x0000007078787221 */ /* 0x000fe20000010000 */
[C---:B------:R-:W-:Y:S01]  /*19930*/  FFMA.FTZ R123, R106.reuse, R103, R123 ;  /* 0x000000676a7b7223 */ /* 0x040fe2000001007b */
[-C--:B------:R-:W-:Y:S01]  /*19940*/  FMUL.FTZ R85, R9, R81.reuse ;  /* 0x0000005109557220 */ /* 0x080fe20000410000 */
[----:B------:R-:W-:Y:S01]  /*19950*/  FFMA.FTZ R106, R106, R108, R93 ;  /* 0x0000006c6a6a7223 */ /* 0x000fe2000001005d */
[----:B------:R-:W-:Y:S01]  /*19960*/  FADD.FTZ R120, R89, R120 ;  /* 0x0000007859787221 */ /* 0x000fe20000010000 */
[C---:B------:R-:W-:Y:S02]  /*19970*/  FFMA.FTZ R119, R104.reuse, R81, R119 ;  /* 0x0000005168777223 */ /* 0x040fe40000010077 */
        /* <DEDUP_REMOVED lines=92> */
[----:B------:R-:W-:Y:S01]  /*19f40*/  FADD.FTZ R118, R118, R107 ;  /* 0x0000006b76767221 */ /* 0x000fe20000010000 */
[-C--:B------:R-:W-:Y:S01]  /*19f50*/  FMUL.FTZ R60, R8, R55.reuse ;  /* 0x00000037083c7220 */ /* 0x080fe20000410000 */
[----:B------:R-:W-:Y:S01]  /*19f60*/  FADD.FTZ R120, R120, R64 ;  /* 0x0000004078787221 */ /* 0x000fe20000010000 */
[----:B------:R-:W-:Y:S01]  /*19f70*/  FFMA.FTZ R123, R58, R55, R123 ;  /* 0x000000373a7b7223 */ /* 0x000fe2000001007b */
[----:B------:R-:W-:Y:S01]  /*19f80*/  FADD.FTZ R118, R118, R103 ;  /* 0x0000006776767221 */ /* 0x000fe20000010000 */
        /* <DEDUP_REMOVED lines=62> */
[-C--:B------:R-:W-:Y:S01]  /*1a370*/  FMUL.FTZ R18, R8, R31.reuse ;  /* 0x0000001f08127220 */ /* 0x080fe20000410000 */
[----:B------:R-:W-:Y:S01]  /*1a380*/  FADD.FTZ R120, R25, R120 ;  /* 0x0000007819787221 */ /* 0x000fe20000010000 */
[----:B------:R-:W-:Y:S01]  /*1a390*/  FFMA.FTZ R119, R36, R14, R119 ;  /* 0x0000000e24777223 */ /* 0x000fe20000010077 */
[----:B------:R-:W-:Y:S01]  /*1a3a0*/  FADD.FTZ R118, R118, R51 ;  /* 0x0000003376767221 */ /* 0x000fe20000010000 */
        /* <DEDUP_REMOVED lines=50> */
[C---:B------:R-:W-:Y:S01]  /*1a6d0*/  FFMA.FTZ R19, R15.reuse, R22, R16 ;  /* 0x000000160f137223 */ /* 0x040fe20000010010 */
[----:B------:R-:W-:Y:S01]  /*1a6e0*/  FFMA.FTZ R13, R15, R125, R20 ;  /* 0x0000007d0f0d7223 */ /* 0x000fe20000010014 */
[----:B------:R-:W-:Y:S01]  /*1a6f0*/  FADD.FTZ R22, R22, R23 ;  /* 0x0000001716167221 */ /* 0x000fe20000010000 */
[----:B0-----:R-:W-:-:S07]  /*1a700*/  FADD.FTZ R15, R10, R125 ;  /* 0x0000007d0a0f7221 */ /* 0x001fce0000010000 */
.L_x_775:
        /* <DEDUP_REMOVED lines=47> */
.L_x_777:
[----:B------:R-:W-:Y:S05]  /*1aa00*/  BSYNC.RECONVERGENT B0 ;  /* 0x0000000000007941 */ /* 0x000fea0003800200 */
.L_x_776:
[----:B------:R-:W-:Y:S06]  /*1aa10*/  BAR.SYNC.DEFER_BLOCKING 0x0 ;  /* 0x0000000000007b1d */ /* 0x000fec0000010000 */
[----:B------:R-:W-:Y:S04]  /*1aa20*/  BSSY.RECONVERGENT B0, `(.L_x_778) ;  /* 0x0000027000007945 */ /* 0x000fe80003800200 */
[----:B------:R-:W-:Y:S05]  /*1aa30*/  @P0 BRA `(.L_x_779) ;  /* 0x0000000000940947 */ /* 0x000fea0003800000 */
[----:B------:R-:W-:-:S09]  /*1aa40*/  ULEA UR5, UR7, UR6, 0x18 ;  /* 0x0000000607057291 */ /* 0x000fd2000f8ec0ff */
[----:B------:R-:W4:Y:S04]  /*1aa50*/  LDS.64 R30, [UR5+0x18] ;  /* 0x00001805ff1e7984 */ /* 0x000f280008000a00 */
[----:B------:R-:W0:Y:S04]  /*1aa60*/  LDS.128 R36, [UR5+0x20] ;  /* 0x00002005ff247984 */ /* 0x000e280008000c00 */
[----:B------:R-:W0:Y:S04]  /*1aa70*/  LDS.128 R40, [UR5+0x30] ;  /* 0x00003005ff287984 */ /* 0x000e280008000c00 */
[----:B------:R-:W0:Y:S04]  /*1aa80*/  LDS.128 R24, [UR5+0x40] ;  /* 0x00004005ff187984 */ /* 0x000e280008000c00 */
[----:B---3--:R-:W3:Y:S04]  /*1aa90*/  LDS.128 R20, [UR5+0x50] ;  /* 0x00005005ff147984 */ /* 0x008ee80008000c00 */
[----:B-12---:R-:W1:Y:S04]  /*1aaa0*/  LDS.128 R16, [UR5+0x60] ;  /* 0x00006005ff107984 */ /* 0x006e680008000c00 */
[----:B------:R-:W-:Y:S01]  /*1aab0*/  LDS.64 R34, [UR5+0x80] ;  /* 0x00008005ff227984 */ /* 0x000fe20008000a00 */
[----:B----4-:R-:W-:Y:S01]  /*1aac0*/  FADD.FTZ R33, R28, R30 ;  /* 0x0000001e1c217221 */ /* 0x010fe20000010000 */
[----:B------:R-:W-:-:S02]  /*1aad0*/  FADD.FTZ R32, R29, R31 ;  /* 0x0000001f1d207221 */ /* 0x000fc40000010000 */
[----:B0-----:R-:W0:Y:S01]  /*1aae0*/  LDS.128 R28, [UR5+0x70] ;  /* 0x00007005ff1c7984 */ /* 0x001e220008000c00 */
        /* <DEDUP_REMOVED lines=26> */
.L_x_779:
[----:B------:R-:W-:Y:S05]  /*1ac90*/  BSYNC.RECONVERGENT B0 ;  /* 0x0000000000007941 */ /* 0x000fea0003800200 */
.L_x_778:
[----:B------:R-:W-:Y:S06]  /*1aca0*/  BAR.SYNC.DEFER_BLOCKING 0x0 ;  /* 0x0000000000007b1d */ /* 0x000fec0000010000 */
[----:B------:R-:W-:Y:S04]  /*1acb0*/  BSSY.RECONVERGENT B0, `(.L_x_780) ;  /* 0x0000025000007945 */ /* 0x000fe80003800200 */
[----:B------:R-:W-:Y:S05]  /*1acc0*/  @P3 BRA `(.L_x_781) ;  /* 0x00000000008c3947 */ /* 0x000fea0003800000 */
[----:B------:R-:W4:Y:S04]  /*1acd0*/  LDS.128 R36, [R10+0x3c0] ;  /* 0x0003c0000a247984 */ /* 0x000f280000000c00 */
[----:B------:R-:W0:Y:S04]  /*1ace0*/  LDS.128 R40, [R10+0x780] ;  /* 0x000780000a287984 */ /* 0x000e280000000c00 */
[----:B------:R-:W0:Y:S04]  /*1acf0*/  LDS.128 R44, [R10+0xb40] ;  /* 0x000b40000a2c7984 */ /* 0x000e280000000c00 */
[----:B------:R-:W0:Y:S04]  /*1ad00*/  LDS.128 R24, [R10+0xf00] ;  /* 0x000f00000a187984 */ /* 0x000e280000000c00 */
[----:B---3--:R-:W3:Y:S04]  /*1ad10*/  LDS.128 R20, [R10+0x12c0] ;  /* 0x0012c0000a147984 */ /* 0x008ee80000000c00 */
[----:B-12---:R-:W1:Y:S04]  /*1ad20*/  LDS.128 R16, [R10+0x1680] ;  /* 0x001680000a107984 */ /* 0x006e680000000c00 */
[----:B------:R2:W2:Y:S01]  /*1ad30*/  LDS.128 R32, [R10+0x1a40] ;  /* 0x001a40000a207984 */ /* 0x0004a20000000c00 */
[----:B----4-:R-:W-:Y:S01]  /*1ad40*/  FADD.FTZ R31, R12, R36 ;  /* 0x000000240c1f7221 */ /* 0x010fe20000010000 */
        /* <DEDUP_REMOVED lines=19> */
[----:B-1----:R-:W-:Y:S01]  /*1ae80*/  FADD.FTZ R31, R31, R16 ;  /* 0x000000101f1f7221 */ /* 0x002fe20000010000 */
[----:B--2---:R-:W-:Y:S01]  /*1ae90*/  FADD.FTZ R10, R12, R17 ;  /* 0x000000110c0a7221 */ /* 0x004fe20000010000 */
[----:B------:R-:W-:Y:S01]  /*1aea0*/  FADD.FTZ R15, R13, R18 ;  /* 0x000000120d0f7221 */ /* 0x000fe20000010000 */
[----:B------:R-:W-:Y:S01]  /*1aeb0*/  FADD.FTZ R16, R14, R19 ;  /* 0x000000130e107221 */ /* 0x000fe20000010000 */
[----:B------:R-:W-:Y:S01]  /*1aec0*/  FADD.FTZ R12, R31, R32 ;  /* 0x000000201f0c7221 */ /* 0x000fe20000010000 */
[----:B------:R-:W-:Y:S01]  /*1aed0*/  FADD.FTZ R13, R10, R33 ;  /* 0x000000210a0d7221 */ /* 0x000fe20000010000 */
[----:B------:R-:W-:Y:S01]  /*1aee0*/  FADD.FTZ R14, R15, R34 ;  /* 0x000000220f0e7221 */ /* 0x000fe20000010000 */
[----:B------:R-:W-:-:S07]  /*1aef0*/  FADD.FTZ R15, R16, R35 ;  /* 0x00000023100f7221 */ /* 0x000fce0000010000 */
.L_x_781:
[----:B------:R-:W-:Y:S05]  /*1af00*/  BSYNC.RECONVERGENT B0 ;  /* 0x0000000000007941 */ /* 0x000fea0003800200 */
.L_x_780:
[----:B------:R-:W-:Y:S04]  /*1af10*/  BSSY.RECONVERGENT B0, `(.L_x_782) ;  /* 0x000001e000007945 */ /* 0x000fe80003800200 */
[----:B------:R-:W-:Y:S05]  /*1af20*/  @P3 BRA `(.L_x_783) ;  /* 0x0000000000703947 */ /* 0x000fea0003800000 */
[----:B------:R-:W1:Y:S01]  /*1af30*/  LDC.64 R30, c[0x0][0x3f8] ;  /* 0x0000fe00ff1e7b82 */ /* 0x000e620000000a00 */
[----:B0-----:R-:W-:-:S05]  /*1af40*/  MOV R10, UR13 ;  /* 0x0000000d000a7c02 */ /* 0x001fca0008000f00 */
[----:B------:R-:W-:Y:S02]  /*1af50*/  IMAD R23, R10, 0x3c, R11 ;  /* 0x0000003c0a177824 */ /* 0x000fe400078e020b */
[----:B--2---:R-:W0:Y:S01]  /*1af60*/  LDC.64 R16, c[0x0][0x3d8] ;  /* 0x0000f600ff107b82 */ /* 0x004e220000000a00 */
[----:B-1----:R-:W-:Y:S01]  /*1af70*/  IMAD.WIDE.U32 R18, R30, 0x3, RZ ;  /* 0x000000031e127825 */ /* 0x002fe200078e00ff */
        /* <DEDUP_REMOVED lines=11> */
[----:B---3--:R-:W-:Y:S02]  /*1b030*/  LEA R20, P2, R30, R16, 0x2 ;  /* 0x000000101e147211 */ /* 0x008fe400078410ff */
        /* <DEDUP_REMOVED lines=11> */
.L_x_783:
[----:B------:R-:W-:Y:S05]  /*1b0f0*/  BSYNC.RECONVERGENT B0 ;  /* 0x0000000000007941 */ /* 0x000fea0003800200 */
.L_x_782:
        /* <DEDUP_REMOVED lines=17> */
[----:B------:R-:W-:Y:S02]  /*1b210*/  MOV R17, UR7 ;  /* 0x0000000700117c02 */ /* 0x000fe40008000f00 */
[----:B------:R-:W-:Y:S01]  /*1b220*/  UIADD3 UR5, UPT, UPT, -UR5, 0x1, URZ ;  /* 0x0000000105057890 */ /* 0x000fe2000fffe1ff */
[----:B-1----:R-:W-:-:S02]  /*1b230*/  MOV R19, UR13 ;  /* 0x0000000d00137c02 */ /* 0x002fc40008000f00 */
        /* <DEDUP_REMOVED lines=14> */
.L_x_787:
[----:B------:R-:W2:Y:S04]  /*1b320*/  LDG.E.STRONG.GPU R10, desc[UR10][R16.64] ;  /* 0x0000000a100a7981 */ /* 0x000ea8000c1ef900 */
[----:B--2---:R-:W-:Y:S04]  /*1b330*/  CCTL.IVALL ;  /* 0x00000000ff00798f */ /* 0x004fe80002000000 */
[----:B------:R0:W-:Y:S01]  /*1b340*/  STL [R1], R10 ;  /* 0x0000000a01007387 */ /* 0x0001e20000100800 */
[----:B------:R-:W-:-:S13]  /*1b350*/  ISETP.NE.AND P0, PT, R10, UR5, PT ;  /* 0x000000050a007c0c */ /* 0x000fda000bf05270 */
[----:B0-----:R-:W-:Y:S05]  /*1b360*/  @P0 BRA `(.L_x_787) ;  /* 0xfffffffc00ec0947 */ /* 0x001fea000383ffff */
.L_x_786:
[----:B------:R-:W-:Y:S05]  /*1b370*/  BSYNC.RECONVERGENT B0 ;  /* 0x0000000000007941 */ /* 0x000fea0003800200 */
.L_x_785:
        /* <DEDUP_REMOVED lines=15> */
.L_x_789:
        /* <DEDUP_REMOVED lines=8> */
[----:B------:R-:W0:Y:S01]  /*1b4f0*/  S2R R10, SR_CTAID.X ;  /* 0x00000000000a7919 */ /* 0x000e220000002500 */
        /* <DEDUP_REMOVED lines=23> */
[--C-:B---3--:R-:W-:Y:S01]  /*1b670*/  @!P2 IMAD.WIDE.U32 R20, R21, 0x8, R12.reuse ;  /* 0x000000081514a825 */ /* 0x108fe200078e000c */
[----:B------:R-:W3:Y:S01]  /*1b680*/  @!P3 LDG.E.64 R18, desc[UR10][R18.64] ;  /* 0x0000000a1212b981 */ /* 0x000ee2000c1e1b00 */
[----:B------:R-:W-:Y:S02]  /*1b690*/  MOV R31, UR20 ;  /* 0x00000014001f7c02 */ /* 0x000fe40008000f00 */
[----:B------:R-:W-:Y:S02]  /*1b6a0*/  MOV R33, UR19 ;  /* 0x0000001300217c02 */ /* 0x000fe40008000f00 */
[----:B------:R-:W3:Y:S06]  /*1b6b0*/  @!P2 LDG.E.64 R20, desc[UR10][R20.64] ;  /* 0x0000000a1414a981 */ /* 0x000eec000c1e1b00 */
[----:B0-----:R-:W-:-:S06]  /*1b6c0*/  @!P5 IMAD.WIDE.U32 R16, R33, 0x8, R12 ;  /* 0x000000082110d825 */ /* 0x001fcc00078e000c */
[----:B------:R-:W3:Y:S01]  /*1b6d0*/  @!P5 LDG.E.64 R16, desc[UR10][R16.64] ;  /* 0x0000000a1010d981 */ /* 0x000ee2000c1e1b00 */
        /* <DEDUP_REMOVED lines=38> */
.L_x_788:
        /* <DEDUP_REMOVED lines=38> */
[----:B---3--:R-:W-:Y:S02]  /*1bba0*/  @!P3 IMAD.WIDE.U32 R20, R21, 0x8, R12 ;  /* 0x000000081514b825 */ /* 0x008fe400078e000c */
        /* <DEDUP_REMOVED lines=13> */
.L_x_790:
[----:B------:R-:W-:Y:S05]  /*1bc80*/  BRA.U !UP0, `(.L_x_784) ;  /* 0x00000001089c7547 */ /* 0x000fea000b800000 */
[----:B------:R-:W0:Y:S01]  /*1bc90*/  S2R R18, SR_CTAID.X ;  /* 0x0000000000127919 */ /* 0x000e220000002500 */
[----:B------:R-:W-:Y:S02]  /*1bca0*/  UISETP.NE.AND UP0, UPT, UR18, 0x1, UPT ;  /* 0x000000011200788c */ /* 0x000fe4000bf05270 */
[----:B------:R-:W-:-:S07]  /*1bcb0*/  ULOP3.LUT UR6, UR12, 0x1, URZ, 0xc0, !UPT ;  /* 0x000000010c067892 */ /* 0x000fce000f8ec0ff */
[----:B------:R-:W-:Y:S05]  /*1bcc0*/  BRA.U !UP0, `(.L_x_791) ;  /* 0x0000000108587547 */ /* 0x000fea000b800000 */
[----:B------:R-:W4:Y:S01]  /*1bcd0*/  S2R R10, SR_CTAID.X ;  /* 0x00000000000a7919 */ /* 0x000f220000002500 */
[----:B------:R-:W1:Y:S01]  /*1bce0*/  S2R R14, SR_CTAID.Y ;  /* 0x00000000000e7919 */ /* 0x000e620000002600 */
        /* <DEDUP_REMOVED lines=8> */
[----:B-1----:R-:W-:Y:S01]  /*1bd70*/  @!P0 IMAD R15, R15, UR9, R14 ;  /* 0x000000090f0f8c24 */ /* 0x002fe2000f8e020e */
[----:B------:R-:W-:-:S03]  /*1bd80*/  MOV R17, UR5 ;  /* 0x0000000500117c02 */ /* 0x000fc60008000f00 */
        /* <DEDUP_REMOVED lines=10> */
.L_x_791:
        /* <DEDUP_REMOVED lines=12> */
.L_x_792:
[----:B------:R-:W-:Y:S05]  /*1bef0*/  BSYNC.RECONVERGENT B0 ;  /* 0x0000000000007941 */ /* 0x000fea0003800200 */
.L_x_784:
        /* <DEDUP_REMOVED lines=13> */
[----:B------:R-:W1:Y:S01]  /*1bfd0*/  LDS.64 R10, [UR5+0x90] ;  /* 0x00009005ff0a7984 */ /* 0x000e620008000a00 */
[----:B------:R-:W1:Y:S02]  /*1bfe0*/  LDCU UR5, c[0x0][0x42c] ;  /* 0x00008580ff0577ac */ /* 0x000e640008000800 */
[----:B-1----:R-:W-:Y:S01]  /*1bff0*/  FMUL.FTZ R14, R10, UR5 ;  /* 0x000000050a0e7c20 */ /* 0x002fe20008410000 */
[----:B0---4-:R-:W-:-:S07]  /*1c000*/  FMUL.FTZ R15, R11, UR5 ;  /* 0x000000050b0f7c20 */ /* 0x011fce0008410000 */
.L_x_798:
[----:B0-----:R-:W-:-:S05]  /*1c010*/  LEA R13, R17, UR15, 0x2 ;  /* 0x0000000f110d7c11 */ /* 0x001fca000f8e10ff */
[----:B------:R-:W4:Y:S04]  /*1c020*/  LDL.64 R10, [R13+0x10] ;  /* 0x000010000d0a7983 */ /* 0x000f280000100a00 */
[----:B------:R-:W2:Y:S01]  /*1c030*/  LDL.64 R18, [R13+0x110] ;  /* 0x000110000d127983 */ /* 0x000ea20000100a00 */
[----:B------:R-:W-:Y:S01]  /*1c040*/  BSSY.RECONVERGENT B0, `(.L_x_793) ;  /* 0x000003b000007945 */ /* 0x000fe20003800200 */
[--C-:B----4-:R-:W-:Y:S02]  /*1c050*/  HADD2.F32 R12, -RZ, R10.reuse.H0_H0 ;  /* 0x2000000aff0c7230 */ /* 0x110fe40000004100 */
[----:B------:R-:W-:Y:S02]  /*1c060*/  HADD2.F32 R10, -RZ, R10.H1_H1 ;  /* 0x3000000aff0a7230 */ /* 0x000fe40000004100 */
[----:B--2---:R-:W-:-:S02]  /*1c070*/  HADD2.F32 R13, -RZ, R18.H0_H0 ;  /* 0x20000012ff0d7230 */ /* 0x004fc40000004100 */
[----:B------:R-:W-:Y:S01]  /*1c080*/  FADD.FTZ R12, R12, -UR28 ;  /* 0x8000001c0c0c7e21 */ /* 0x000fe20008010000 */
[----:B------:R-:W-:Y:S02]  /*1c090*/  HADD2.F32 R18, -RZ, R18.H1_H1 ;  /* 0x30000012ff127230 */ /* 0x000fe40000004100 */
[----:B------:R-:W-:Y:S01]  /*1c0a0*/  FADD.FTZ R10, R10, -UR28 ;  /* 0x8000001c0a0a7e21 */ /* 0x000fe20008010000 */
[----:B------:R-:W-:-:S03]  /*1c0b0*/  FMUL.FTZ R29, R12, UR16 ;  /* 0x000000100c1d7c20 */ /* 0x000fc60008410000 */
[----:B------:R-:W-:Y:S01]  /*1c0c0*/  FMUL.FTZ R24, R10, UR16 ;  /* 0x000000100a187c20 */ /* 0x000fe20008410000 */
[----:B------:R-:W-:-:S03]  /*1c0d0*/  @P2 FFMA.FTZ R12, R8, R29, R2 ;  /* 0x0000001d080c2223 */ /* 0x000fc60000010002 */
[----:B------:R-:W-:Y:S01]  /*1c0e0*/  @P2 FFMA.FTZ R10, R9, R24, R3 ;  /* 0x00000018090a2223 */ /* 0x000fe20000010003 */
[----:B------:R-:W-:-:S03]  /*1c0f0*/  @P2 FMUL.FTZ R16, R12, -1.4426950216293334961 ;  /* 0xbfb8aa3b0c102820 */ /* 0x000fc60000410000 */
[----:B------:R-:W-:-:S03]  /*1c100*/  @P2 FMUL.FTZ R21, R10, -1.4426950216293334961 ;  /* 0xbfb8aa3b0a152820 */ /* 0x000fc60000410000 */
[----:B------:R-:W3:Y:S08]  /*1c110*/  @P2 MUFU.EX2 R16, R16 ;  /* 0x0000001000102308 */ /* 0x000ef00000000800 */
[----:B------:R-:W0:Y:S01]  /*1c120*/  @P2 MUFU.EX2 R21, R21 ;  /* 0x0000001500152308 */ /* 0x000e220000000800 */
[----:B---3--:R-:W-:-:S07]  /*1c130*/  @P2 FADD.FTZ R20, R16, 1 ;  /* 0x3f80000010142421 */ /* 0x008fce0000010000 */
[----:B------:R-:W1:Y:S01]  /*1c140*/  @P2 MUFU.RCP R20, R20 ;  /* 0x0000001400142308 */ /* 0x000e620000001000 */
[----:B0-----:R-:W-:-:S07]  /*1c150*/  @P2 FADD.FTZ R22, R21, 1 ;  /* 0x3f80000015162421 */ /* 0x001fce0000010000 */
[----:B------:R-:W0:Y:S01]  /*1c160*/  @P2 MUFU.RCP R23, R22 ;  /* 0x0000001600172308 */ /* 0x000e220000001000 */
[----:B-1----:R-:W-:-:S04]  /*1c170*/  @P2 FADD.FTZ R25, -R20, 1 ;  /* 0x3f80000014192421 */ /* 0x002fc80000010100 */
[----:B------:R-:W-:Y:S01]  /*1c180*/  @P2 FFMA.FTZ R25, R12, R25, 1 ;  /* 0x3f8000000c192423 */ /* 0x000fe20000010019 */
[----:B0-----:R-:W-:Y:S01]  /*1c190*/  @P2 FADD.FTZ R27, -R23, 1 ;  /* 0x3f800000171b2421 */ /* 0x001fe20000010100 */
[----:B------:R-:W-:-:S03]  /*1c1a0*/  @P2 FMUL.FTZ R23, R18, R23 ;  /* 0x0000001712172220 */ /* 0x000fc60000410000 */
[----:B------:R-:W-:Y:S01]  /*1c1b0*/  @P2 FFMA.FTZ R12, R10, R27, 1 ;  /* 0x3f8000000a0c2423 */ /* 0x000fe2000001001b */
[----:B-----5:R-:W-:Y:S01]  /*1c1c0*/  LEA R27, R17, R0, 0x3 ;  /* 0x00000000111b7211 */ /* 0x020fe200078e18ff */
        /* <DEDUP_REMOVED lines=34> */
.L_x_794:
[----:B------:R-:W-:Y:S05]  /*1c3f0*/  BSYNC.RECONVERGENT B0 ;  /* 0x0000000000007941 */ /* 0x000fea0003800200 */
.L_x_793:
        /* <DEDUP_REMOVED lines=23> */
.L_x_795:
        /* <DEDUP_REMOVED lines=16> */
.L_x_797:
[----:B------:R-:W-:Y:S05]  /*1c670*/  BSYNC.RECONVERGENT B0 ;  /* 0x0000000000007941 */ /* 0x000fea0003800200 */
.L_x_796:
        /* <DEDUP_REMOVED lines=10> */
.L_x_773:
[----:B------:R-:W1:Y:S01]  /*1c720*/  S2R R9, SR_TID.X ;  /* 0x0000000000097919 */ /* 0x000e620000002100 */
        /* <DEDUP_REMOVED lines=15> */
.L_x_801:
[----:B------:R-:W-:Y:S05]  /*1c820*/  BSYNC.RECONVERGENT B0 ;  /* 0x0000000000007941 */ /* 0x000fea0003800200 */
.L_x_800:
        /* <DEDUP_REMOVED lines=11> */
.L_x_803:
[----:B------:R-:W2:Y:S04]  /*1c8e0*/  LDG.E.STRONG.GPU R5, desc[UR10][R2.64] ;  /* 0x0000000a02057981 */ /* 0x000ea8000c1ef900 */
[----:B--2---:R-:W-:Y:S01]  /*1c8f0*/  CCTL.IVALL ;  /* 0x00000000ff00798f */ /* 0x004fe20002000000 */
[----:B------:R-:W-:Y:S05]  /*1c900*/  YIELD ;  /* 0x0000000000007946 */ /* 0x000fea0003800000 */
[----:B------:R-:W-:-:S13]  /*1c910*/  ISETP.NE.AND P0, PT, R5, R0, PT ;  /* 0x000000000500720c */ /* 0x000fda0003f05270 */
[----:B------:R-:W-:Y:S05]  /*1c920*/  @P0 BRA `(.L_x_803) ;  /* 0xfffffffc00ec0947 */ /* 0x000fea000383ffff */
.L_x_802:
        /* <DEDUP_REMOVED lines=18> */
[----:B0-----:R-:W-:Y:S02]  /*1ca50*/  SEL R11, R3, R4, P0 ;  /* 0x00000004030b7207 */ /* 0x001fe40000000000 */
        /* <DEDUP_REMOVED lines=56> */
.L_x_806:
        /* <DEDUP_REMOVED lines=29> */
.L_x_805:
[----:B------:R-:W-:Y:S05]  /*1cfb0*/  BSYNC.RECONVERGENT B0 ;  /* 0x0000000000007941 */ /* 0x000fea0003800200 */
.L_x_804:
        /* <DEDUP_REMOVED lines=10> */
.L_x_807:
        /* <DEDUP_REMOVED lines=82> */
.L_x_808:
        /* <DEDUP_REMOVED lines=16> */
.L_x_4895:


//--------------------- .text._Z35group_norm_nhwc_bwd_one_pass_kernelI11Fp16IOBf16WLi64ELi120ELi480EEv26Group_norm_nhwc_bwd_params --------------------------
	.section	.text._Z35group_norm_nhwc_bwd_one_pass_kernelI11Fp16IOBf16WLi64ELi120ELi480EEv26Group_norm_nhwc_bwd_params,"ax",@progbits
	.align	128
        .global         _Z35group_norm_nhwc_bwd_one_pass_kernelI11Fp16IOBf16WLi64ELi120ELi480EEv26Group_norm_nhwc_bwd_params
        .type           _Z35group_norm_nhwc_bwd_one_pass_kernelI11Fp16IOBf16WLi64ELi120ELi480EEv26Group_norm_nhwc_bwd_params,@function
        .size           _Z35group_norm_nhwc_bwd_one_pass_kernelI11Fp16IOBf16WLi64ELi120ELi480EEv26Group_norm_nhwc_bwd_params,(.L_x_4896 - _Z35group_norm_nhwc_bwd_one_pass_kernelI11Fp16IOBf16WLi64ELi120ELi480EEv26Group_norm_nhwc_bwd_params)
        .other          _Z35group_norm_nhwc_bwd_one_pass_kernelI11Fp16IOBf16WLi64ELi120ELi480EEv26Group_norm_nhwc_bwd_params,@"STO_CUDA_ENTRY STV_DEFAULT"
_Z35group_norm_nhwc_bwd_one_pass_kernelI11Fp16IOBf16WLi64ELi120ELi480EEv26Group_norm_nhwc_bwd_params:
.text._Z35group_norm_nhwc_bwd_one_pass_kernelI11Fp16IOBf16WLi64ELi120ELi480EEv26Group_norm_nhwc_bwd_params:
        /* <DEDUP_REMOVED lines=27> */
.L_x_852:
[----:B0-----:R-:W0:Y:S01]  /*01b0*/  LDC R13, c[0x0][0x410] ;  /* 0x00010400ff0d7b82 */ /* 0x001e220000000800 */
[----:B------:R-:W1:Y:S01]  /*01c0*/  LDCU.128 UR12, c[0x0][0x400] ;  /* 0x00008000ff0c77ac */ /* 0x000e620008000c00 */
[----:B------:R-:W-:Y:S02]  /*01d0*/  ISETP.GE.AND P3, PT, R34, RZ, PT ;  /* 0x000000ff2200720c */ /* 0x000fe40003f66270 */
[----:B------:R-:W-:Y:S02]  /*01e0*/  CS2R R30, SRZ ;  /* 0x00000000001e7805 */ /* 0x000fe4000001ff00 */
[----:B------:R-:W-:Y:S02]  /*01f0*/  SHF.R.S32.HI R15, RZ, 0x1f, R40 ;  /* 0x0000001fff0f7819 */ /* 0x000fe40000011428 */
[----:B------:R-:W-:Y:S01]  /*0200*/  SHF.R.S32.HI R25, RZ, 0x1f, R38 ;  /* 0x0000001fff197819 */ /* 0x000fe20000011426 */
[----:B------:R-:W2:Y:S01]  /*0210*/  LDC R33, c[0x0][0x41c] ;  /* 0x00010700ff217b82 */ /* 0x000ea20000000800 */
[----:B-1----:R-:W-:-:S04]  /*0220*/  ISETP.GE.U32.AND P2, PT, R40, UR12, PT ;  /* 0x0000000c28007c0c */ /* 0x002fc8000bf46070 */
[----:B------:R-:W-:Y:S02]  /*0230*/  ISETP.GE.AND.EX P2, PT, R15, UR13, PT, P2 ;  /* 0x0000000d0f007c0c */ /* 0x000fe4000bf46320 */
[----:B0-----:R-:W-:-:S04]  /*0240*/  IABS R9, R13 ;  /* 0x0000000d00097213 */ /* 0x001fc80000000000 */
[----:B------:R-:W0:Y:S07]  /*0250*/  I2F.RP R8, R9 ;  /* 0x0000000900087306 */ /* 0x000e2e0000209400 */
[----:B------:R-:W1:Y:S01]  /*0260*/  @!P2 LDC.64 R18, c[0x0][0x3a0] ;  /* 0x0000e800ff12ab82 */ /* 0x000e620000000a00 */
[----:B0-----:R-:W0:Y:S07]  /*0270*/  MUFU.RCP R8, R8 ;  /* 0x0000000800087308 */ /* 0x001e2e0000001000 */
[----:B------:R-:W3:Y:S01]  /*0280*/  @!P2 LDC.64 R16, c[0x0][0x398] ;  /* 0x0000e600ff10ab82 */ /* 0x000ee20000000a00 */
[----:B0-----:R-:W-:-:S04]  /*0290*/  IADD3 R6, PT, PT, R8, 0xffffffe, RZ ;  /* 0x0ffffffe08067810 */ /* 0x001fc80007ffe0ff */
[----:B------:R0:W4:Y:S02]  /*02a0*/  F2I.FTZ.U32.TRUNC.NTZ R7, R6 ;  /* 0x0000000600077305 */ /* 0x000124000021f000 */
[----:B0-----:R-:W-:Y:S02]  /*02b0*/  MOV R6, RZ ;  /* 0x000000ff00067202 */ /* 0x001fe40000000f00 */
[----:B----4-:R-:W-:-:S05]  /*02c0*/  IADD3 R10, PT, PT, RZ, -R7, RZ ;  /* 0x80000007ff0a7210 */ /* 0x010fca0007ffe0ff */
        /* <DEDUP_REMOVED lines=24> */
[----:B------:R-:W-:Y:S02]  /*0450*/  @!P3 IADD3 R8, PT, PT, -R8, RZ, RZ ;  /* 0x000000ff0808b210 */ /* 0x000fe40007ffe1ff */
[----:B------:R-:W-:Y:S02]  /*0460*/  @P1 IADD3 R7, PT, PT, R7, 0x1, RZ ;  /* 0x0000000107071810 */ /* 0x000fe40007ffe0ff */
[----:B------:R-:W-:-:S02]  /*0470*/  SHF.R.S32.HI R13, RZ, 0x1f, R39 ;  /* 0x0000001fff0d7819 */ /* 0x000fc40000011427 */
[----:B------:R-:W-:Y:S02]  /*0480*/  MOV R10, R7 ;  /* 0x00000007000a7202 */ /* 0x000fe40000000f00 */
[----:B------:R-:W-:Y:S01]  /*0490*/  ISETP.GE.U32.AND P3, PT, R39, UR12, PT ;  /* 0x0000000c27007c0c */ /* 0x000fe2000bf66070 */
[----:B------:R-:W0:Y:S01]  /*04a0*/  @!P2 LDC.64 R6, c[0x0][0x3f8] ;  /* 0x0000fe00ff06ab82 */ /* 0x000e220000000a00 */
[----:B------:R-:W-:Y:S02]  /*04b0*/  SEL R53, R9, R8, !P4 ;  /* 0x0000000809357207 */ /* 0x000fe40006000000 */
[----:B------:R-:W-:Y:S02]  /*04c0*/  @!P0 IADD3 R10, PT, PT, -R10, RZ, RZ ;  /* 0x000000ff0a0a8210 */ /* 0x000fe40007ffe1ff */
[----:B------:R-:W-:Y:S01]  /*04d0*/  ISETP.GE.AND.EX P3, PT, R13, UR13, PT, P3 ;  /* 0x0000000d0d007c0c */ /* 0x000fe2000bf66330 */
[----:B------:R-:W-:Y:S01]  /*04e0*/  IMAD R11, R53, 0x78, RZ ;  /* 0x00000078350b7824 */ /* 0x000fe200078e02ff */
[----:B------:R-:W-:-:S04]  /*04f0*/  SEL R9, R9, R10, !P4 ;  /* 0x0000000a09097207 */ /* 0x000fc80006000000 */
[C---:B------:R-:W-:Y:S02]  /*0500*/  IADD3 R58, P0, PT, R11.reuse, R24, RZ ;  /* 0x000000180b3a7210 */ /* 0x040fe40007f1e0ff */
[----:B------:R-:W-:Y:S02]  /*0510*/  SHF.R.S32.HI R8, RZ, 0x1f, R9 ;  /* 0x0000001fff087819 */ /* 0x000fe40000011409 */
[----:B------:R-:W-:Y:S02]  /*0520*/  LEA.HI.X.SX32 R59, R11, RZ, 0x1, P0 ;  /* 0x000000ff0b3b7211 */ /* 0x000fe400000f0eff */
[----:B------:R-:W-:Y:S01]  /*0530*/  ISETP.GE.U32.AND P0, PT, R38, UR12, PT ;  /* 0x0000000c26007c0c */ /* 0x000fe2000bf06070 */
[----:B------:R-:W-:Y:S01]  /*0540*/  IMAD R8, R8, UR14, RZ ;  /* 0x0000000e08087c24 */ /* 0x000fe2000f8e02ff */
[----:B------:R-:W4:Y:S01]  /*0550*/  @!P3 LDC.64 R10, c[0x0][0x3f8] ;  /* 0x0000fe00ff0abb82 */ /* 0x000f220000000a00 */
[----:B------:R-:W-:Y:S01]  /*0560*/  IMAD.WIDE.U32 R58, R9, UR14, R58 ;  /* 0x0000000e093a7c25 */ /* 0x000fe2000f8e003a */
[----:B------:R-:W-:-:S03]  /*0570*/  ISETP.GE.AND.EX P0, PT, R25, UR13, PT, P0 ;  /* 0x0000000d19007c0c */ /* 0x000fc6000bf06300 */
[----:B------:R-:W-:Y:S01]  /*0580*/  IMAD R57, R9, UR15, R8 ;  /* 0x0000000f09397c24 */ /* 0x000fe2000f8e0208 */
[----:B------:R-:W-:Y:S01]  /*0590*/  @!P2 MOV R56, R58 ;  /* 0x0000003a0038a202 */ /* 0x000fe20000000f00 */
[-C--:B0-----:R-:W-:Y:S02]  /*05a0*/  @!P2 IMAD R8, R15, R6.reuse, RZ ;  /* 0x000000060f08a224 */ /* 0x081fe400078e02ff */
[----:B------:R-:W0:Y:S01]  /*05b0*/  @!P3 LDC.64 R14, c[0x0][0x3a0] ;  /* 0x0000e800ff0ebb82 */ /* 0x000e220000000a00 */
[----:B------:R-:W-:Y:S01]  /*05c0*/  IADD3 R57, PT, PT, R59, R57, RZ ;  /* 0x000000393b397210 */ /* 0x000fe20007ffe0ff */
[C---:B------:R-:W-:Y:S02]  /*05d0*/  @!P2 IMAD R9, R40.reuse, R7, R8 ;  /* 0x000000072809a224 */ /* 0x040fe400078e0208 */
[----:B------:R-:W-:-:S05]  /*05e0*/  @!P2 IMAD.WIDE.U32 R6, R40, R6, R56 ;  /* 0x000000062806a225 */ /* 0x000fca00078e0038 */
[----:B------:R-:W-:Y:S02]  /*05f0*/  @!P2 IADD3 R9, PT, PT, R7, R9, RZ ;  /* 0x000000090709a210 */ /* 0x000fe40007ffe0ff */
[C---:B------:R-:W-:Y:S01]  /*0600*/  @!P2 SHF.L.U32 R7, R6.reuse, 0x1, RZ ;  /* 0x000000010607a819 */ /* 0x040fe200000006ff */
[----:B----4-:R-:W-:Y:S01]  /*0610*/  @!P3 IMAD R12, R13, R10, RZ ;  /* 0x0000000a0d0cb224 */ /* 0x010fe200078e02ff */
[----:B------:R-:W-:Y:S02]  /*0620*/  @!P2 SHF.L.U64.HI R20, R6, 0x1, R9 ;  /* 0x000000010614a819 */ /* 0x000fe40000010209 */
[C---:B-1----:R-:W-:Y:S01]  /*0630*/  @!P2 IADD3 R18, P1, PT, R7.reuse, R18, RZ ;  /* 0x000000120712a210 */ /* 0x042fe20007f3e0ff */
[----:B------:R-:W1:Y:S01]  /*0640*/  @!P0 LDC.64 R8, c[0x0][0x3f8] ;  /* 0x0000fe00ff088b82 */ /* 0x000e620000000a00 */
[----:B---3--:R-:W-:Y:S01]  /*0650*/  @!P2 IADD3 R16, P4, PT, R7, R16, RZ ;  /* 0x000000100710a210 */ /* 0x008fe20007f9e0ff */
[----:B------:R-:W-:Y:S01]  /*0660*/  @!P3 IMAD R21, R39, R11, R12 ;  /* 0x0000000b2715b224 */ /* 0x000fe200078e020c */
[----:B------:R-:W-:-:S02]  /*0670*/  @!P3 MOV R12, R58 ;  /* 0x0000003a000cb202 */ /* 0x000fc40000000f00 */
[----:B------:R-:W-:Y:S02]  /*0680*/  @!P3 MOV R13, R57 ;  /* 0x00000039000db202 */ /* 0x000fe40000000f00 */
[----:B------:R-:W-:Y:S01]  /*0690*/  @!P2 IADD3.X R19, PT, PT, R20, R19, RZ, P1, !PT ;  /* 0x000000131413a210 */ /* 0x000fe20000ffe4ff */
[----:B------:R-:W3:Y:S01]  /*06a0*/  @!P3 LDC.64 R6, c[0x0][0x398] ;  /* 0x0000e600ff06bb82 */ /* 0x000ee20000000a00 */
[----:B------:R-:W-:Y:S01]  /*06b0*/  @!P3 IMAD.WIDE.U32 R10, R39, R10, R12 ;  /* 0x0000000a270ab225 */ /* 0x000fe200078e000c */
[----:B------:R-:W-:Y:S02]  /*06c0*/  SHF.R.S32.HI R23, RZ, 0x1f, R37 ;  /* 0x0000001fff177819 */ /* 0x000fe40000011425 */
[----:B------:R4:W5:Y:S01]  /*06d0*/  @!P2 LDG.E R31, desc[UR8][R18.64] ;  /* 0x00000008121fa981 */ /* 0x000962000c1e1900 */
[----:B------:R-:W-:Y:S02]  /*06e0*/  ISETP.GE.U32.AND P1, PT, R37, UR12, PT ;  /* 0x0000000c25007c0c */ /* 0x000fe4000bf26070 */
[----:B------:R-:W-:-:S02]  /*06f0*/  @!P3 IADD3 R13, PT, PT, R11, R21, RZ ;  /* 0x000000150b0db210 */ /* 0x000fc40007ffe0ff */
[----:B------:R-:W-:Y:S02]  /*0700*/  @!P2 IADD3.X R17, PT, PT, R20, R17, RZ, P4, !PT ;  /* 0x000000111411a210 */ /* 0x000fe400027fe4ff */
[C---:B------:R-:W-:Y:S01]  /*0710*/  @!P3 SHF.L.U64.HI R22, R10.reuse, 0x1, R13 ;  /* 0x000000010a16b819 */ /* 0x040fe2000001020d */
[----:B------:R-:W4:Y:S01]  /*0720*/  @!P0 LDC.64 R20, c[0x0][0x398] ;  /* 0x0000e600ff148b82 */ /* 0x000f220000000a00 */
[----:B------:R-:W-:Y:S01]  /*0730*/  ISETP.GE.AND.EX P1, PT, R23, UR13, PT, P1 ;  /* 0x0000000d17007c0c */ /* 0x000fe2000bf26310 */
[----:B--2---:R-:W-:Y:S01]  /*0740*/  IMAD R33, R33, UR10, R42 ;  /* 0x0000000a21217c24 */ /* 0x004fe2000f8e022a */
[----:B------:R-:W-:Y:S01]  /*0750*/  @!P3 SHF.L.U32 R11, R10, 0x1, RZ ;  /* 0x000000010a0bb819 */ /* 0x000fe200000006ff */
[----:B-1----:R-:W-:Y:S01]  /*0760*/  @!P0 IMAD R25, R25, R8, RZ ;  /* 0x0000000819198224 */ /* 0x002fe200078e02ff */
[----:B------:R1:W5:Y:S03]  /*0770*/  @!P2 LDG.E R30, desc[UR8][R16.64] ;  /* 0x00000008101ea981 */ /* 0x000366000c1e1900 */
[----:B------:R-:W2:Y:S01]  /*0780*/  @!P0 LDC.64 R12, c[0x0][0x3a0] ;  /* 0x0000e800ff0c8b82 */ /* 0x000ea20000000a00 */
[----:B0-----:R-:W-:-:S02]  /*0790*/  @!P3 IADD3 R14, P4, PT, R11, R14, RZ ;  /* 0x0000000e0b0eb210 */ /* 0x001fc40007f9e0ff */
[----:B------:R-:W-:Y:S02]  /*07a0*/  @!P0 MOV R10, R58 ;  /* 0x0000003a000a8202 */ /* 0x000fe40000000f00 */
[----:B---3--:R-:W-:Y:S02]  /*07b0*/  @!P3 IADD3 R6, P5, PT, R11, R6, RZ ;  /* 0x000000060b06b210 */ /* 0x008fe40007fbe0ff */
[----:B------:R-:W-:Y:S01]  /*07c0*/  @!P0 MOV R11, R57 ;  /* 0x00000039000b8202 */ /* 0x000fe20000000f00 */
[C---:B------:R-:W-:Y:S01]  /*07d0*/  @!P0 IMAD R25, R38.reuse, R9, R25 ;  /* 0x0000000926198224 */ /* 0x040fe200078e0219 */
[----:B------:R-:W-:Y:S02]  /*07e0*/  ISETP.GE.U32.AND P2, PT, R33, UR12, PT ;  /* 0x0000000c21007c0c */ /* 0x000fe4000bf46070 */
[----:B------:R-:W-:Y:S02]  /*07f0*/  CS2R R28, SRZ ;  /* 0x00000000001c7805 */ /* 0x000fe4000001ff00 */
[----:B------:R-:W-:Y:S01]  /*0800*/  SHF.R.S32.HI R27, RZ, 0x1f, R33 ;  /* 0x0000001fff1b7819 */ /* 0x000fe20000011421 */
[----:B------:R-:W-:Y:S01]  /*0810*/  @!P0 IMAD.WIDE.U32 R8, R38, R8, R10 ;  /* 0x0000000826088225 */ /* 0x000fe200078e000a */
[----:B----4-:R-:W0:Y:S02]  /*0820*/  @!P1 LDC.64 R18, c[0x0][0x398] ;  /* 0x0000e600ff129b82 */ /* 0x010e240000000a00 */
[----:B------:R-:W-:-:S06]  /*0830*/  ISETP.GE.AND.EX P2, PT, R27, UR13, PT, P2 ;  /* 0x0000000d1b007c0c */ /* 0x000fcc000bf46320 */
[----:B------:R-:W3:Y:S01]  /*0840*/  @!P1 LDC.64 R10, c[0x0][0x3f8] ;  /* 0x0000fe00ff0a9b82 */ /* 0x000ee20000000a00 */
[----:B-1----:R-:W-:Y:S02]  /*0850*/  @!P0 IADD3 R17, PT, PT, R9, R25, RZ ;  /* 0x0000001909118210 */ /* 0x002fe40007ffe0ff */
[----:B------:R-:W-:Y:S02]  /*0860*/  @!P0 SHF.L.U32 R9, R8, 0x1, RZ ;  /* 0x0000000108098819 */ /* 0x000fe400000006ff */
[C---:B------:R-:W-:Y:S02]  /*0870*/  @!P3 IADD3.X R15, PT, PT, R22.reuse, R15, RZ, P4, !PT ;  /* 0x0000000f160fb210 */ /* 0x040fe400027fe4ff */
[----:B------:R-:W-:Y:S02]  /*0880*/  @!P3 IADD3.X R7, PT, PT, R22, R7, RZ, P5, !PT ;  /* 0x000000071607b210 */ /* 0x000fe40002ffe4ff */
[----:B------:R-:W-:Y:S01]  /*0890*/  @!P0 SHF.L.U64.HI R8, R8, 0x1, R17 ;  /* 0x0000000108088819 */ /* 0x000fe20000010211 */
[----:B------:R3:W5:Y:S01]  /*08a0*/  @!P3 LDG.E R29, desc[UR8][R14.64] ;  /* 0x000000080e1db981 */ /* 0x000762000c1e1900 */
[C---:B--2---:R-:W-:Y:S01]  /*08b0*/  @!P0 IADD3 R12, P4, PT, R9.reuse, R12, RZ ;  /* 0x0000000c090c8210 */ /* 0x044fe20007f9e0ff */
[----:B------:R-:W1:Y:S01]  /*08c0*/  @!P1 LDC.64 R16, c[0x0][0x3a0] ;  /* 0x0000e800ff109b82 */ /* 0x000e620000000a00 */
[----:B------:R-:W-:Y:S01]  /*08d0*/  @!P0 IADD3 R20, P5, PT, R9, R20, RZ ;  /* 0x0000001409148210 */ /* 0x000fe20007fbe0ff */
[----:B------:R2:W5:Y:S01]  /*08e0*/  @!P3 LDG.E R28, desc[UR8][R6.64] ;  /* 0x00000008061cb981 */ /* 0x000562000c1e1900 */
[----:B------:R-:W-:-:S02]  /*08f0*/  @!P0 IADD3.X R13, PT, PT, R8, R13, RZ, P4, !PT ;  /* 0x0000000d080d8210 */ /* 0x000fc400027fe4ff */
[----:B------:R-:W-:-:S03]  /*0900*/  @!P0 IADD3.X R21, PT, PT, R8, R21, RZ, P5, !PT ;  /* 0x0000001508158210 */ /* 0x000fc60002ffe4ff */
[----:B------:R-:W4:Y:S01]  /*0910*/  @!P2 LDC.64 R8, c[0x0][0x3f8] ;  /* 0x0000fe00ff08ab82 */ /* 0x000f220000000a00 */
[----:B------:R-:W-:Y:S01]  /*0920*/  IADD3 R43, PT, PT, R33, 0x28, RZ ;  /* 0x00000028212b7810 */ /* 0x000fe20007ffe0ff */
[----:B---3--:R-:W-:-:S03]  /*0930*/  @!P1 IMAD R14, R23, R10, RZ ;  /* 0x0000000a170e9224 */ /* 0x008fc600078e02ff */
[----:B------:R-:W-:Y:S02]  /*0940*/  ISETP.GE.U32.AND P4, PT, R43, UR12, PT ;  /* 0x0000000c2b007c0c */ /* 0x000fe4000bf86070 */
[----:B------:R-:W-:Y:S01]  /*0950*/  SHF.R.S32.HI R23, RZ, 0x1f, R43 ;  /* 0x0000001fff177819 */ /* 0x000fe2000001142b */
[----:B------:R-:W-:Y:S01]  /*0960*/  @!P1 IMAD R11, R37, R11, R14 ;  /* 0x0000000b250b9224 */ /* 0x000fe200078e020e */
[----:B------:R-:W-:Y:S02]  /*0970*/  @!P1 MOV R14, R58 ;  /* 0x0000003a000e9202 */ /* 0x000fe40000000f00 */
[----:B------:R-:W-:Y:S02]  /*0980*/  @!P1 MOV R15, R57 ;  /* 0x00000039000f9202 */ /* 0x000fe40000000f00 */
[----:B------:R-:W-:Y:S01]  /*0990*/  ISETP.GE.AND.EX P4, PT, R23, UR13, PT, P4 ;  /* 0x0000000d17007c0c */ /* 0x000fe2000bf86340 */
[----:B------:R-:W-:-:S05]  /*09a0*/  @!P1 IMAD.WIDE.U32 R14, R37, R10, R14 ;  /* 0x0000000a250e9225 */ /* 0x000fca00078e000e */
[----:B------:R-:W-:Y:S02]  /*09b0*/  @!P1 IADD3 R15, PT, PT, R15, R11, RZ ;  /* 0x0000000b0f0f9210 */ /* 0x000fe40007ffe0ff */
[----:B------:R-:W3:Y:S01]  /*09c0*/  @!P2 LDC.64 R10, c[0x0][0x398] ;  /* 0x0000e600ff0aab82 */ /* 0x000ee20000000a00 */
[----:B----4-:R-:W-:Y:S01]  /*09d0*/  @!P2 IMAD R26, R27, R8, RZ ;  /* 0x000000081b1aa224 */ /* 0x010fe200078e02ff */
[----:B--2---:R-:W-:Y:S02]  /*09e0*/  CS2R R6, SRZ ;  /* 0x0000000000067805 */ /* 0x004fe4000001ff00 */
[C---:B------:R-:W-:Y:S02]  /*09f0*/  @!P1 SHF.L.U32 R45, R14.reuse, 0x1, RZ ;  /* 0x000000010e2d9819 */ /* 0x040fe400000006ff */
[----:B------:R-:W-:Y:S01]  /*0a00*/  @!P1 SHF.L.U64.HI R22, R14, 0x1, R15 ;  /* 0x000000010e169819 */ /* 0x000fe2000001020f */
[----:B------:R-:W-:Y:S01]  /*0a10*/  @!P2 IMAD R47, R33, R9, R26 ;  /* 0x00000009212fa224 */ /* 0x000fe200078e021a */
[----:B------:R-:W2:Y:S01]  /*0a20*/  @!P4 LDC.64 R14, c[0x0][0x3f8] ;  /* 0x0000fe00ff0ecb82 */ /* 0x000ea20000000a00 */
[----:B------:R-:W-:Y:S01]  /*0a30*/  SHF.R.S32.HI R32, RZ, 0x1f, R41 ;  /* 0x0000001fff207819 */ /* 0x000fe20000011429 */
[----:B------:R-:W5:Y:S01]  /*0a40*/  @!P0 LDG.E R6, desc[UR8][R12.64] ;  /* 0x000000080c068981 */ /* 0x000f62000c1e1900 */
[----:B------:R-:W-:-:S03]  /*0a50*/  ISETP.GE.U32.AND P3, PT, R41, UR12, PT ;  /* 0x0000000c29007c0c */ /* 0x000fc6000bf66070 */
[----:B------:R0:W5:Y:S02]  /*0a60*/  @!P0 LDG.E R7, desc[UR8][R20.64] ;  /* 0x0000000814078981 */ /* 0x000164000c1e1900 */
[----:B------:R-:W4:Y:S01]  /*0a70*/  LDC.64 R26, c[0x0][0x3b8] ;  /* 0x0000ee00ff1a7b82 */ /* 0x000f220000000a00 */
[----:B------:R-:W-:Y:S02]  /*0a80*/  ISETP.GE.AND.EX P3, PT, R32, UR13, PT, P3 ;  /* 0x0000000d20007c0c */ /* 0x000fe4000bf66330 */
[C---:B-1----:R-:W-:Y:S02]  /*0a90*/  @!P1 IADD3 R16, P0, PT, R45.reuse, R16, RZ ;  /* 0x000000102d109210 */ /* 0x042fe40007f1e0ff */
[----:B------:R-:W-:Y:S02]  /*0aa0*/  @!P2 MOV R44, R58 ;  /* 0x0000003a002ca202 */ /* 0x000fe40000000f00 */
[----:B0-----:R-:W-:Y:S01]  /*0ab0*/  @!P1 IADD3 R20, P6, PT, R45, R18, RZ ;  /* 0x000000122d149210 */ /* 0x001fe20007fde0ff */
[----:B------:R-:W0:Y:S01]  /*0ac0*/  @!P2 LDC.64 R12, c[0x0][0x3a0] ;  /* 0x0000e800ff0cab82 */ /* 0x000e220000000a00 */
[----:B------:R-:W-:-:S02]  /*0ad0*/  @!P2 MOV R45, R57 ;  /* 0x00000039002da202 */ /* 0x000fc40000000f00 */
[C---:B------:R-:W-:Y:S01]  /*0ae0*/  @!P1 IADD3.X R17, PT, PT, R22.reuse, R17, RZ, P0, !PT ;  /* 0x0000001116119210 */ /* 0x040fe200007fe4ff */
[----:B------:R-:W-:Y:S01]  /*0af0*/  @!P2 IMAD.WIDE.U32 R44, R33, R8, R44 ;  /* 0x00000008212ca225 */ /* 0x000fe200078e002c */
[----:B------:R-:W-:Y:S02]  /*0b00*/  CS2R R8, SRZ ;  /* 0x0000000000087805 */ /* 0x000fe4000001ff00 */
[----:B------:R-:W-:Y:S02]  /*0b10*/  @!P1 IADD3.X R21, PT, PT, R22, R19, RZ, P6, !PT ;  /* 0x0000001316159210 */ /* 0x000fe400037fe4ff */
[----:B------:R-:W1:Y:S01]  /*0b20*/  @!P3 LDC.64 R18, c[0x0][0x3f8] ;  /* 0x0000fe00ff12bb82 */ /* 0x000e620000000a00 */
[----:B------:R-:W-:Y:S02]  /*0b30*/  @!P2 IADD3 R45, PT, PT, R45, R47, RZ ;  /* 0x0000002f2d2da210 */ /* 0x000fe40007ffe0ff */
[C---:B------:R-:W-:Y:S01]  /*0b40*/  @!P2 SHF.L.U32 R33, R44.reuse, 0x1, RZ ;  /* 0x000000012c21a819 */ /* 0x040fe200000006ff */
[----:B------:R0:W5:Y:S01]  /*0b50*/  @!P1 LDG.E R8, desc[UR8][R16.64] ;  /* 0x0000000810089981 */ /* 0x000162000c1e1900 */
[----:B------:R-:W-:-:S03]  /*0b60*/  @!P2 SHF.L.U64.HI R44, R44, 0x1, R45 ;  /* 0x000000012c2ca819 */ /* 0x000fc6000001022d */
[----:B------:R0:W5:Y:S01]  /*0b70*/  @!P1 LDG.E R9, desc[UR8][R20.64] ;  /* 0x0000000814099981 */ /* 0x000162000c1e1900 */
[----:B---3--:R-:W-:Y:S01]  /*0b80*/  @!P2 IADD3 R22, P1, PT, R33, R10, RZ ;  /* 0x0000000a2116a210 */ /* 0x008fe20007f3e0ff */
[----:B--2---:R-:W-:Y:S01]  /*0b90*/  @!P4 IMAD R46, R23, R14, RZ ;  /* 0x0000000e172ec224 */ /* 0x004fe200078e02ff */
[----:B------:R-:W-:Y:S02]  /*0ba0*/  SHF.R.S32.HI R25, RZ, 0x1f, R36 ;  /* 0x0000001fff197819 */ /* 0x000fe40000011424 */
[----:B------:R-:W-:Y:S01]  /*0bb0*/  @!P2 IADD3.X R23, PT, PT, R44, R11, RZ, P1, !PT ;  /* 0x0000000b2c17a210 */ /* 0x000fe20000ffe4ff */
[----:B----4-:R-:W-:Y:S01]  /*0bc0*/  IMAD.WIDE R10, R34, 0x8, R26 ;  /* 0x00000008220a7825 */ /* 0x010fe200078e021a */
[----:B------:R-:W-:Y:S02]  /*0bd0*/  ISETP.GE.U32.AND P5, PT, R36, UR12, PT ;  /* 0x0000000c24007c0c */ /* 0x000fe4000bfa6070 */
[----:B0-----:R-:W-:Y:S01]  /*0be0*/  @!P2 IADD3 R16, P0, PT, R33, R12, RZ ;  /* 0x0000000c2110a210 */ /* 0x001fe20007f1e0ff */
[----:B------:R-:W0:Y:S01]  /*0bf0*/  @!P4 LDC.64 R20, c[0x0][0x3a0] ;  /* 0x0000e800ff14cb82 */ /* 0x000e220000000a00 */
[----:B------:R-:W-:Y:S01]  /*0c00*/  ISETP.GE.AND.EX P5, PT, R25, UR13, PT, P5 ;  /* 0x0000000d19007c0c */ /* 0x000fe2000bfa6350 */
[----:B------:R-:W2:Y:S01]  /*0c10*/  LDG.E.64 R10, desc[UR8][R10.64] ;  /* 0x000000080a0a7981 */ /* 0x000ea2000c1e1b00 */
[----:B------:R-:W-:-:S02]  /*0c20*/  @!P2 IADD3.X R17, PT, PT, R44, R13, RZ, P0, !PT ;  /* 0x0000000d2c11a210 */ /* 0x000fc400007fe4ff */
[----:B------:R-:W-:-:S03]  /*0c30*/  @!P4 MOV R50, R58 ;  /* 0x0000003a0032c202 */ /* 0x000fc60000000f00 */
[----:B------:R-:W3:Y:S01]  /*0c40*/  @!P4 LDC.64 R12, c[0x0][0x398] ;  /* 0x0000e600ff0ccb82 */ /* 0x000ee20000000a00 */
[----:B------:R-:W-:Y:S01]  /*0c50*/  @!P4 MOV R51, R57 ;  /* 0x000000390033c202 */ /* 0x000fe20000000f00 */
[C---:B------:R-:W-:Y:S01]  /*0c60*/  @!P4 IMAD R45, R43.reuse, R15, R46 ;  /* 0x0000000f2b2dc224 */ /* 0x040fe200078e022e */
[----:B------:R-:W-:Y:S01]  /*0c70*/  @!P3 MOV R26, R58 ;  /* 0x0000003a001ab202 */ /* 0x000fe20000000f00 */
[----:B-1----:R-:W-:Y:S01]  /*0c80*/  @!P3 IMAD R32, R32, R18, RZ ;  /* 0x000000122020b224 */ /* 0x002fe200078e02ff */
[----:B------:R-:W-:Y:S01]  /*0c90*/  @!P3 MOV R27, R57 ;  /* 0x00000039001bb202 */ /* 0x000fe20000000f00 */
[----:B------:R-:W-:Y:S02]  /*0ca0*/  @!P4 IMAD.WIDE.U32 R50, R43, R14, R50 ;  /* 0x0000000e2b32c225 */ /* 0x000fe400078e0032 */
[----:B------:R-:W1:Y:S01]  /*0cb0*/  @!P5 LDC.64 R14, c[0x0][0x3f8] ;  /* 0x0000fe00ff0edb82 */ /* 0x000e620000000a00 */
[----:B------:R-:W-:Y:S01]  /*0cc0*/  MOV R33, RZ ;  /* 0x000000ff00217202 */ /* 0x000fe20000000f00 */
[C---:B------:R-:W-:Y:S01]  /*0cd0*/  @!P3 IMAD R49, R41.reuse, R19, R32 ;  /* 0x000000132931b224 */ /* 0x040fe200078e0220 */
[----:B------:R-:W-:Y:S01]  /*0ce0*/  ISETP.NE.AND P1, PT, RZ, UR11, PT ;  /* 0x0000000bff007c0c */ /* 0x000fe2000bf25270 */
[----:B------:R-:W-:Y:S01]  /*0cf0*/  @!P3 IMAD.WIDE.U32 R18, R41, R18, R26 ;  /* 0x000000122912b225 */ /* 0x000fe200078e001a */
[----:B------:R-:W-:-:S02]  /*0d00*/  @!P4 IADD3 R43, PT, PT, R51, R45, RZ ;  /* 0x0000002d332bc210 */ /* 0x000fc40007ffe0ff */
[----:B------:R4:W5:Y:S01]  /*0d10*/  @!P2 LDG.E R33, desc[UR8][R16.64] ;  /* 0x000000081021a981 */ /* 0x000962000c1e1900 */
[C---:B------:R-:W-:Y:S01]  /*0d20*/  @!P4 SHF.L.U32 R27, R50.reuse, 0x1, RZ ;  /* 0x00000001321bc819 */ /* 0x040fe200000006ff */
[----:B------:R-:W1:Y:S01]  /*0d30*/  LDC.64 R46, c[0x0][0x3a8] ;  /* 0x0000ea00ff2e7b82 */ /* 0x000e620000000a00 */
[----:B------:R-:W-:Y:S02]  /*0d40*/  MOV R32, RZ ;  /* 0x000000ff00207202 */ /* 0x000fe40000000f00 */
[----:B------:R-:W-:Y:S02]  /*0d50*/  @!P3 IADD3 R49, PT, PT, R19, R49, RZ ;  /* 0x000000311331b210 */ /* 0x000fe40007ffe0ff */
[----:B------:R-:W-:-:S03]  /*0d60*/  @!P4 SHF.L.U64.HI R50, R50, 0x1, R43 ;  /* 0x000000013232c819 */ /* 0x000fc6000001022b */
[----:B----4-:R-:W4:Y:S01]  /*0d70*/  @!P3 LDC.64 R16, c[0x0][0x3a0] ;  /* 0x0000e800ff10bb82 */ /* 0x010f220000000a00 */
[----:B0-----:R-:W-:Y:S01]  /*0d80*/  @!P4 IADD3 R44, P0, PT, R27, R20, RZ ;  /* 0x000000141b2cc210 */ /* 0x001fe20007f1e0ff */
[----:B------:R0:W5:Y:S01]  /*0d90*/  @!P2 LDG.E R32, desc[UR8][R22.64] ;  /* 0x000000081620a981 */ /* 0x000162000c1e1900 */
[C---:B------:R-:W-:Y:S02]  /*0da0*/  @!P3 SHF.L.U32 R48, R18.reuse, 0x1, RZ ;  /* 0x000000011230b819 */ /* 0x040fe400000006ff */
[----:B------:R-:W-:-:S03]  /*0db0*/  @!P3 SHF.L.U64.HI R49, R18, 0x1, R49 ;  /* 0x000000011231b819 */ /* 0x000fc60000010231 */
[----:B------:R-:W4:Y:S01]  /*0dc0*/  @!P3 LDC.64 R18, c[0x0][0x398] ;  /* 0x0000e600ff12bb82 */ /* 0x000f220000000a00 */
[----:B---3--:R-:W-:Y:S02]  /*0dd0*/  @!P4 IADD3 R12, P2, PT, R27, R12, RZ ;  /* 0x0000000c1b0cc210 */ /* 0x008fe40007f5e0ff */
[----:B------:R-:W-:-:S05]  /*0de0*/  @!P4 IADD3.X R45, PT, PT, R50, R21, RZ, P0, !PT ;  /* 0x00000015322dc210 */ /* 0x000fca00007fe4ff */
[----:B------:R-:W3:Y:S01]  /*0df0*/  @!P5 LDC.64 R20, c[0x0][0x3a0] ;  /* 0x0000e800ff14db82 */ /* 0x000ee20000000a00 */
[----:B------:R-:W-:-:S07]  /*0e00*/  @!P4 IADD3.X R13, PT, PT, R50, R13, RZ, P2, !PT ;  /* 0x0000000d320dc210 */ /* 0x000fce00017fe4ff */
[----:B0-----:R-:W0:Y:S01]  /*0e10*/  @!P5 LDC.64 R22, c[0x0][0x398] ;  /* 0x0000e600ff16db82 */ /* 0x001e220000000a00 */
[----:B------:R-:W-:-:S07]  /*0e20*/  @!P5 MOV R50, R58 ;  /* 0x0000003a0032d202 */ /* 0x000fce0000000f00 */
[----:B------:R-:W0:Y:S01]  /*0e30*/  @P1 LDC.64 R26, c[0x0][0x3b0] ;  /* 0x0000ec00ff1a1b82 */ /* 0x000e220000000a00 */
[----:B------:R-:W-:Y:S01]  /*0e40*/  @!P5 MOV R51, R57 ;  /* 0x000000390033d202 */ /* 0x000fe20000000f00 */
[----:B-1----:R-:W-:Y:S01]  /*0e50*/  @!P5 IMAD R25, R25, R14, RZ ;  /* 0x0000000e1919d224 */ /* 0x002fe200078e02ff */
[----:B------:R-:W-:-:S03]  /*0e60*/  MOV R43, RZ ;  /* 0x000000ff002b7202 */ /* 0x000fc60000000f00 */
[C---:B------:R-:W-:Y:S02]  /*0e70*/  @!P5 IMAD R25, R36.reuse, R15, R25 ;  /* 0x0000000f2419d224 */ /* 0x040fe400078e0219 */
[----:B------:R-:W-:Y:S01]  /*0e80*/  @!P5 IMAD.WIDE.U32 R50, R36, R14, R50 ;  /* 0x0000000e2432d225 */ /* 0x000fe200078e0032 */
[----:B----4-:R-:W-:Y:S01]  /*0e90*/  @!P3 IADD3 R16, P0, PT, R48, R16, RZ ;  /* 0x000000103010b210 */ /* 0x010fe20007f1e0ff */
[----:B------:R1:W5:Y:S03]  /*0ea0*/  @!P4 LDG.E R43, desc[UR8][R44.64] ;  /* 0x000000082c2bc981 */ /* 0x000366000c1e1900 */
[----:B------:R-:W-:Y:S01]  /*0eb0*/  @!P5 IADD3 R25, PT, PT, R51, R25, RZ ;  /* 0x000000193319d210 */ /* 0x000fe20007ffe0ff */
[----:B------:R-:W-:Y:S01]  /*0ec0*/  IMAD R51, R53, 0x78, R24 ;  /* 0x0000007835337824 */ /* 0x000fe200078e0218 */
[----:B------:R-:W-:Y:S02]  /*0ed0*/  @!P3 IADD3.X R17, PT, PT, R49, R17, RZ, P0, !PT ;  /* 0x000000113111b210 */ /* 0x000fe400007fe4ff */
[----:B------:R-:W-:-:S02]  /*0ee0*/  @!P5 SHF.L.U32 R15, R50, 0x1, RZ ;  /* 0x00000001320fd819 */ /* 0x000fc400000006ff */
[----:B-1----:R-:W-:Y:S02]  /*0ef0*/  CS2R R44, SRZ ;  /* 0x00000000002c7805 */ /* 0x002fe4000001ff00 */
[----:B------:R-:W-:Y:S01]  /*0f00*/  @!P3 IADD3 R18, P0, PT, R48, R18, RZ ;  /* 0x000000123012b210 */ /* 0x000fe20007f1e0ff */
[----:B------:R-:W-:Y:S01]  /*0f10*/  IMAD.WIDE R46, R51, 0x2, R46 ;  /* 0x00000002332e7825 */ /* 0x000fe200078e022e */
[----:B------:R-:W-:Y:S02]  /*0f20*/  @!P5 SHF.L.U64.HI R50, R50, 0x1, R25 ;  /* 0x000000013232d819 */ /* 0x000fe40000010219 */
[C---:B---3--:R-:W-:Y:S01]  /*0f30*/  @!P5 IADD3 R20, P2, PT, R15.reuse, R20, RZ ;  /* 0x000000140f14d210 */ /* 0x048fe20007f5e0ff */
[----:B------:R-:W5:Y:S01]  /*0f40*/  @!P4 LDG.E R44, desc[UR8][R12.64] ;  /* 0x000000080c2cc981 */ /* 0x000f62000c1e1900 */
[----:B0-----:R-:W-:Y:S01]  /*0f50*/  @!P5 IADD3 R22, P4, PT, R15, R22, RZ ;  /* 0x000000160f16d210 */ /* 0x001fe20007f9e0ff */
[----:B------:R-:W-:Y:S01]  /*0f60*/  @P1 IMAD.WIDE R26, R51, 0x2, R26 ;  /* 0x00000002331a1825 */ /* 0x000fe200078e021a */
[----:B------:R-:W-:Y:S01]  /*0f70*/  @!P3 IADD3.X R19, PT, PT, R49, R19, RZ, P0, !PT ;  /* 0x000000133113b210 */ /* 0x000fe200007fe4ff */
[----:B------:R-:W5:Y:S01]  /*0f80*/  @!P3 LDG.E R45, desc[UR8][R16.64] ;  /* 0x00000008102db981 */ /* 0x000f62000c1e1900 */
[----:B------:R-:W-:-:S03]  /*0f90*/  MOV R48, RZ ;  /* 0x000000ff00307202 */ /* 0x000fc60000000f00 */
[----:B------:R-:W3:Y:S01]  /*0fa0*/  LDG.E.U16 R49, desc[UR8][R46.64] ;  /* 0x000000082e317981 */ /* 0x000ee2000c1e1500 */
[----:B------:R-:W-:-:S03]  /*0fb0*/  @!P5 IADD3.X R21, PT, PT, R50, R21, RZ, P2, !PT ;  /* 0x000000153215d210 */ /* 0x000fc600017fe4ff */
[----:B------:R0:W4:Y:S01]  /*0fc0*/  LDG.E.U16 R13, desc[UR8][R46.64+0x2] ;  /* 0x000002082e0d7981 */ /* 0x000122000c1e1500 */
[----:B------:R-:W-:-:S03]  /*0fd0*/  @!P5 IADD3.X R23, PT, PT, R50, R23, RZ, P4, !PT ;  /* 0x000000173217d210 */ /* 0x000fc600027fe4ff */
[----:B------:R-:W4:Y:S04]  /*0fe0*/  @P1 LDG.E.U16 R15, desc[UR8][R26.64] ;  /* 0x000000081a0f1981 */ /* 0x000f28000c1e1500 */
[----:B------:R-:W4:Y:S01]  /*0ff0*/  @P1 LDG.E.U16 R14, desc[UR8][R26.64+0x2] ;  /* 0x000002081a0e1981 */ /* 0x000f22000c1e1500 */
[----:B0-----:R-:W-:-:S03]  /*1000*/  CS2R R46, SRZ ;  /* 0x00000000002e7805 */ /* 0x001fc6000001ff00 */
[----:B------:R0:W5:Y:S04]  /*1010*/  @!P3 LDG.E R48, desc[UR8][R18.64] ;  /* 0x000000081230b981 */ /* 0x000168000c1e1900 */
[----:B------:R0:W5:Y:S04]  /*1020*/  @!P5 LDG.E R47, desc[UR8][R20.64] ;  /* 0x00000008142fd981 */ /* 0x000168000c1e1900 */
[----:B------:R0:W5:Y:S01]  /*1030*/  @!P5 LDG.E R46, desc[UR8][R22.64] ;  /* 0x00000008162ed981 */ /* 0x000162000c1e1900 */
[----:B------:R-:W-:Y:S01]  /*1040*/  MOV R52, 0x3f800000 ;  /* 0x3f80000000347802 */ /* 0x000fe20000000f00 */
[----:B------:R-:W-:Y:S01]  /*1050*/  UISETP.NE.AND UP0, UPT, UR11, URZ, UPT ;  /* 0x000000ff0b00728c */ /* 0x000fe2000bf05270 */
[----:B------:R-:W-:Y:S01]  /*1060*/  CS2R R50, SRZ ;  /* 0x0000000000327805 */ /* 0x000fe2000001ff00 */
[----:B--2---:R-:W-:-:S05]  /*1070*/  FFMA.FTZ R11, -R10, R10, R11 ;  /* 0x0000000a0a0b7223 */ /* 0x004fca000001010b */
[----:B------:R-:W-:-:S13]  /*1080*/  FSETP.GTU.FTZ.AND P0, PT, R11, RZ, PT ;  /* 0x000000ff0b00720b */ /* 0x000fda0003f1c000 */
[----:B------:R-:W1:Y:S02]  /*1090*/  @P0 LDC R12, c[0x0][0x3c0] ;  /* 0x0000f000ff0c0b82 */ /* 0x000e640000000800 */
[----:B-1----:R-:W-:-:S04]  /*10a0*/  @P0 FADD.FTZ R12, R11, R12 ;  /* 0x0000000c0b0c0221 */ /* 0x002fc80000010000 */
[----:B------:R0:W1:Y:S01]  /*10b0*/  @P0 MUFU.RSQ R52, R12 ;  /* 0x0000000c00340308 */ /* 0x0000620000001400 */
[----:B---3--:R-:W-:Y:S02]  /*10c0*/  SHF.L.U32 R49, R49, 0x10, RZ ;  /* 0x0000001031317819 */ /* 0x008fe400000006ff */
[----:B----4-:R-:W-:Y:S02]  /*10d0*/  SHF.L.U32 R11, R13, 0x10, RZ ;  /* 0x000000100d0b7819 */ /* 0x010fe400000006ff */
[----:B------:R-:W-:Y:S02]  /*10e0*/  @P1 SHF.L.U32 R51, R15, 0x10, RZ ;  /* 0x000000100f331819 */ /* 0x000fe400000006ff */
[----:B------:R-:W-:Y:S01]  /*10f0*/  @P1 SHF.L.U32 R50, R14, 0x10, RZ ;  /* 0x000000100e321819 */ /* 0x000fe200000006ff */
[----:B01----:R-:W-:Y:S06]  /*1100*/  BRA.U UP0, `(.L_x_810) ;  /* 0x0000000900447547 */ /* 0x003fec000b800000 */
[----:B-----5:R-:W-:Y:S02]  /*1110*/  HADD2.F32 R13, -RZ, R33.H0_H0 ;  /* 0x20000021ff0d7230 */ /* 0x020fe40000004100 */
[--C-:B------:R-:W-:Y:S02]  /*1120*/  HADD2.F32 R14, -RZ, R32.reuse.H0_H0 ;  /* 0x20000020ff0e7230 */ /* 0x100fe40000004100 */
[----:B------:R-:W-:Y:S02]  /*1130*/  HADD2.F32 R17, -RZ, R45.H0_H0 ;  /* 0x2000002dff117230 */ /* 0x000fe40000004100 */
[----:B------:R-:W-:Y:S01]  /*1140*/  FADD.FTZ R13, -R10, R13 ;  /* 0x0000000d0a0d7221 */ /* 0x000fe20000010100 */
[----:B------:R-:W-:Y:S02]  /*1150*/  HADD2.F32 R15, -RZ, R33.H1_H1 ;  /* 0x30000021ff0f7230 */ /* 0x000fe40000004100 */
[----:B------:R-:W-:Y:S01]  /*1160*/  FMUL.FTZ R18, R49, R14 ;  /* 0x0000000e31127220 */ /* 0x000fe20000410000 */
[----:B------:R-:W-:-:S02]  /*1170*/  HADD2.F32 R12, -RZ, R32.H1_H1 ;  /* 0x30000020ff0c7230 */ /* 0x000fc40000004100 */
[----:B------:R-:W-:Y:S01]  /*1180*/  FMUL.FTZ R13, R13, R52 ;  /* 0x000000340d0d7220 */ /* 0x000fe20000410000 */
[----:B------:R-:W-:Y:S01]  /*1190*/  FADD.FTZ R19, -R10, R17 ;  /* 0x000000110a137221 */ /* 0x000fe20000010100 */
[----:B------:R-:W-:Y:S01]  /*11a0*/  FADD.FTZ R17, RZ, R18 ;  /* 0x00000012ff117221 */ /* 0x000fe20000010000 */
[----:B------:R-:W-:Y:S02]  /*11b0*/  HADD2.F32 R16, -RZ, R48.H0_H0 ;  /* 0x20000030ff107230 */ /* 0x000fe40000004100 */
[----:B------:R-:W-:Y:S01]  /*11c0*/  FFMA.FTZ R18, R13, R18, RZ ;  /* 0x000000120d127223 */ /* 0x000fe200000100ff */
[----:B------:R-:W-:Y:S01]  /*11d0*/  FFMA.FTZ R21, R14, R13, RZ ;  /* 0x0000000d0e157223 */ /* 0x000fe200000100ff */
[----:B------:R-:W-:Y:S01]  /*11e0*/  FADD.FTZ R13, RZ, R14 ;  /* 0x0000000eff0d7221 */ /* 0x000fe20000010000 */
[----:B------:R-:W-:Y:S01]  /*11f0*/  FADD.FTZ R15, -R10, R15 ;  /* 0x0000000f0a0f7221 */ /* 0x000fe20000010100 */
[----:B------:R-:W-:Y:S01]  /*1200*/  FMUL.FTZ R22, R19, R52 ;  /* 0x0000003413167220 */ /* 0x000fe20000410000 */
[----:B------:R-:W-:Y:S01]  /*1210*/  FMUL.FTZ R20, R11, R12 ;  /* 0x0000000c0b147220 */ /* 0x000fe20000410000 */
[----:B------:R-:W-:Y:S01]  /*1220*/  FMUL.FTZ R19, R49, R16 ;  /* 0x0000001031137220 */ /* 0x000fe20000410000 */
[C---:B------:R-:W-:Y:S01]  /*1230*/  FADD.FTZ R13, R16.reuse, R13 ;  /* 0x0000000d100d7221 */ /* 0x040fe20000010000 */
[----:B------:R-:W-:Y:S01]  /*1240*/  FMUL.FTZ R15, R15, R52 ;  /* 0x000000340f0f7220 */ /* 0x000fe20000410000 */
[----:B------:R-:W-:Y:S01]  /*1250*/  FFMA.FTZ R16, R16, R22, R21 ;  /* 0x0000001610107223 */ /* 0x000fe20000010015 */
[----:B------:R-:W-:-:S02]  /*1260*/  HADD2.F32 R21, -RZ, R45.H1_H1 ;  /* 0x3000002dff157230 */ /* 0x000fc40000004100 */
[----:B------:R-:W-:Y:S01]  /*1270*/  FADD.FTZ R14, R20, R17 ;  /* 0x00000011140e7221 */ /* 0x000fe20000010000 */
[----:B------:R-:W-:Y:S02]  /*1280*/  HADD2.F32 R25, -RZ, R31.H0_H0 ;  /* 0x2000001fff197230 */ /* 0x000fe40000004100 */
[----:B------:R-:W-:Y:S01]  /*1290*/  FFMA.FTZ R17, R15, R20, R18 ;  /* 0x000000140f117223 */ /* 0x000fe20000010012 */
[----:B------:R-:W-:Y:S02]  /*12a0*/  HADD2.F32 R20, -RZ, R48.H1_H1 ;  /* 0x30000030ff147230 */ /* 0x000fe40000004100 */
[----:B------:R-:W-:Y:S01]  /*12b0*/  FADD.FTZ R21, -R10, R21 ;  /* 0x000000150a157221 */ /* 0x000fe20000010100 */
[----:B------:R-:W-:Y:S01]  /*12c0*/  FADD.FTZ R14, R14, R19 ;  /* 0x000000130e0e7221 */ /* 0x000fe20000010000 */
[----:B------:R-:W-:Y:S01]  /*12d0*/  FADD.FTZ R27, -R10, R25 ;  /* 0x000000190a1b7221 */ /* 0x000fe20000010100 */
[----:B------:R-:W-:Y:S01]  /*12e0*/  FFMA.FTZ R17, R22, R19, R17 ;  /* 0x0000001316117223 */ /* 0x000fe20000010011 */
[----:B------:R-:W-:-:S02]  /*12f0*/  HADD2.F32 R19, -RZ, R30.H0_H0 ;  /* 0x2000001eff137230 */ /* 0x000fc40000004100 */
[----:B------:R-:W-:Y:S01]  /*1300*/  FFMA.FTZ R15, R12, R15, RZ ;  /* 0x0000000f0c0f7223 */ /* 0x000fe200000100ff */
[----:B------:R-:W-:Y:S01]  /*1310*/  FADD.FTZ R23, RZ, R12 ;  /* 0x0000000cff177221 */ /* 0x000fe20000010000 */
[-C--:B------:R-:W-:Y:S01]  /*1320*/  FMUL.FTZ R22, R21, R52.reuse ;  /* 0x0000003415167220 */ /* 0x080fe20000410000 */
[----:B------:R-:W-:Y:S01]  /*1330*/  FMUL.FTZ R18, R27, R52 ;  /* 0x000000341b127220 */ /* 0x000fe20000410000 */
[----:B------:R-:W-:Y:S01]  /*1340*/  FMUL.FTZ R21, R11, R20 ;  /* 0x000000140b157220 */ /* 0x000fe20000410000 */
[C---:B------:R-:W-:Y:S01]  /*1350*/  FADD.FTZ R12, R20.reuse, R23 ;  /* 0x00000017140c7221 */ /* 0x040fe20000010000 */
[----:B------:R-:W-:Y:S01]  /*1360*/  FFMA.FTZ R15, R20, R22, R15 ;  /* 0x00000016140f7223 */ /* 0x000fe2000001000f */
[----:B------:R-:W-:Y:S01]  /*1370*/  FADD.FTZ R13, R13, R19 ;  /* 0x000000130d0d7221 */ /* 0x000fe20000010000 */
[----:B------:R-:W-:Y:S01]  /*1380*/  FFMA.FTZ R16, R19, R18, R16 ;  /* 0x0000001213107223 */ /* 0x000fe20000010010 */
[----:B------:R-:W-:Y:S02]  /*1390*/  HADD2.F32 R25, -RZ, R31.H1_H1 ;  /* 0x3000001fff197230 */ /* 0x000fe40000004100 */
[----:B------:R-:W-:Y:S01]  /*13a0*/  FMUL.FTZ R19, R49, R19 ;  /* 0x0000001331137220 */ /* 0x000fe20000410000 */
[----:B------:R-:W-:Y:S01]  /*13b0*/  FADD.FTZ R14, R21, R14 ;  /* 0x0000000e150e7221 */ /* 0x000fe20000010000 */
        /* <DEDUP_REMOVED lines=10> */
[----:B------:R-:W-:Y:S01]  /*1460*/  FADD.FTZ R14, R18, R21 ;  /* 0x00000015120e7221 */ /* 0x000fe20000010000 */
[----:B------:R-:W-:Y:S01]  /*1470*/  FADD.FTZ R21, -R10, R19 ;  /* 0x000000130a157221 */ /* 0x000fe20000010100 */
[----:B------:R-:W-:Y:S01]  /*1480*/  FFMA.FTZ R17, R25, R18, R22 ;  /* 0x0000001219117223 */ /* 0x000fe20000010016 */
[----:B------:R-:W-:-:S02]  /*1490*/  HADD2.F32 R19, -RZ, R28.H0_H0 ;  /* 0x2000001cff137230 */ /* 0x000fc40000004100 */
[----:B------:R-:W-:Y:S01]  /*14a0*/  FFMA.FTZ R15, R20, R25, R15 ;  /* 0x00000019140f7223 */ /* 0x000fe2000001000f */
[----:B------:R-:W-:Y:S01]  /*14b0*/  FMUL.FTZ R22, R21, R52 ;  /* 0x0000003415167220 */ /* 0x000fe20000410000 */
[----:B------:R-:W-:Y:S02]  /*14c0*/  HADD2.F32 R20, -RZ, R28.H1_H1 ;  /* 0x3000001cff147230 */ /* 0x000fe40000004100 */
[----:B------:R-:W-:Y:S01]  /*14d0*/  FADD.FTZ R23, -R10, R23 ;  /* 0x000000170a177221 */ /* 0x000fe20000010100 */
[----:B------:R-:W-:Y:S01]  /*14e0*/  FADD.FTZ R13, R13, R19 ;  /* 0x000000130d0d7221 */ /* 0x000fe20000010000 */
[----:B------:R-:W-:Y:S01]  /*14f0*/  FFMA.FTZ R16, R19, R22, R16 ;  /* 0x0000001613107223 */ /* 0x000fe20000010010 */
[----:B------:R-:W-:Y:S02]  /*1500*/  HADD2.F32 R25, -RZ, R6.H0_H0 ;  /* 0x20000006ff197230 */ /* 0x000fe40000004100 */
[----:B------:R-:W-:Y:S01]  /*1510*/  FMUL.FTZ R19, R49, R19 ;  /* 0x0000001331137220 */ /* 0x000fe20000410000 */
[----:B------:R-:W-:Y:S01]  /*1520*/  FMUL.FTZ R18, R23, R52 ;  /* 0x0000003417127220 */ /* 0x000fe20000410000 */
[----:B------:R-:W-:Y:S01]  /*1530*/  FMUL.FTZ R21, R11, R20 ;  /* 0x000000140b157220 */ /* 0x000fe20000410000 */
[----:B------:R-:W-:-:S02]  /*1540*/  HADD2.F32 R23, -RZ, R7.H0_H0 ;  /* 0x20000007ff177230 */ /* 0x000fc40000004100 */
[----:B------:R-:W-:Y:S01]  /*1550*/  FFMA.FTZ R17, R22, R19, R17 ;  /* 0x0000001316117223 */ /* 0x000fe20000010011 */
[----:B------:R-:W-:Y:S01]  /*1560*/  FADD.FTZ R25, -R10, R25 ;  /* 0x000000190a197221 */ /* 0x000fe20000010100 */
[----:B------:R-:W-:Y:S01]  /*1570*/  FFMA.FTZ R15, R20, R18, R15 ;  /* 0x00000012140f7223 */ /* 0x000fe2000001000f */
[----:B------:R-:W-:Y:S01]  /*1580*/  FADD.FTZ R14, R14, R19 ;  /* 0x000000130e0e7221 */ /* 0x000fe20000010000 */
[----:B------:R-:W-:Y:S01]  /*1590*/  FFMA.FTZ R17, R18, R21, R17 ;  /* 0x0000001512117223 */ /* 0x000fe20000010011 */
[----:B------:R-:W-:Y:S01]  /*15a0*/  FMUL.FTZ R18, R25, R52 ;  /* 0x0000003419127220 */ /* 0x000fe20000410000 */
[----:B------:R-:W-:Y:S02]  /*15b0*/  HADD2.F32 R19, -RZ, R6.H1_H1 ;  /* 0x30000006ff137230 */ /* 0x000fe40000004100 */
[----:B------:R-:W-:Y:S01]  /*15c0*/  FADD.FTZ R14, R21, R14 ;  /* 0x0000000e150e7221 */ /* 0x000fe20000010000 */
[----:B------:R-:W-:Y:S01]  /*15d0*/  FMUL.FTZ R21, R49, R23 ;  /* 0x0000001731157220 */ /* 0x000fe20000410000 */
[----:B------:R-:W-:Y:S01]  /*15e0*/  FADD.FTZ R13, R13, R23 ;  /* 0x000000170d0d7221 */ /* 0x000fe20000010000 */
[----:B------:R-:W-:Y:S01]  /*15f0*/  FFMA.FTZ R16, R23, R18, R16 ;  /* 0x0000001217107223 */ /* 0x000fe20000010010 */
[----:B------:R-:W-:-:S02]  /*1600*/  HADD2.F32 R23, -RZ, R43.H0_H0 ;  /* 0x2000002bff177230 */ /* 0x000fc40000004100 */
[----:B------:R-:W-:Y:S01]  /*1610*/  FADD.FTZ R12, R12, R20 ;  /* 0x000000140c0c7221 */ /* 0x000fe20000010000 */
[----:B------:R-:W-:Y:S01]  /*1620*/  FADD.FTZ R14, R14, R21 ;  /* 0x000000150e0e7221 */ /* 0x000fe20000010000 */
[----:B------:R-:W-:Y:S01]  /*1630*/  FFMA.FTZ R17, R18, R21, R17 ;  /* 0x0000001512117223 */ /* 0x000fe20000010011 */
[C---:B------:R-:W-:Y:S01]  /*1640*/  FADD.FTZ R19, -R10.reuse, R19 ;  /* 0x000000130a137221 */ /* 0x040fe20000010100 */
[----:B------:R-:W-:Y:S02]  /*1650*/  HADD2.F32 R20, -RZ, R7.H1_H1 ;  /* 0x30000007ff147230 */ /* 0x000fe40000004100 */
[----:B------:R-:W-:Y:S01]  /*1660*/  FADD.FTZ R21, -R10, R23 ;  /* 0x000000170a157221 */ /* 0x000fe20000010100 */
[----:B------:R-:W-:Y:S02]  /*1670*/  HADD2.F32 R24, -RZ, R44.H0_H0 ;  /* 0x2000002cff187230 */ /* 0x000fe40000004100 */
[----:B------:R-:W-:Y:S01]  /*1680*/  FMUL.FTZ R22, R19, R52 ;  /* 0x0000003413167220 */ /* 0x000fe20000410000 */
[----:B------:R-:W-:-:S02]  /*1690*/  HADD2.F32 R23, -RZ, R43.H1_H1 ;  /* 0x3000002bff177230 */ /* 0x000fc40000004100 */
[----:B------:R-:W-:Y:S01]  /*16a0*/  FMUL.FTZ R19, R21, R52 ;  /* 0x0000003415137220 */ /* 0x000fe20000410000 */
[----:B------:R-:W-:Y:S01]  /*16b0*/  FMUL.FTZ R21, R11, R20 ;  /* 0x000000140b157220 */ /* 0x000fe20000410000 */
[----:B------:R-:W-:Y:S01]  /*16c0*/  FADD.FTZ R18, R12, R20 ;  /* 0x000000140c127221 */ /* 0x000fe20000010000 */
[----:B------:R-:W-:Y:S01]  /*16d0*/  FFMA.FTZ R15, R20, R22, R15 ;  /* 0x00000016140f7223 */ /* 0x000fe2000001000f */
[----:B------:R-:W-:Y:S01]  /*16e0*/  FADD.FTZ R12, R13, R24 ;  /* 0x000000180d0c7221 */ /* 0x000fe20000010000 */
[----:B------:R-:W-:Y:S01]  /*16f0*/  FMUL.FTZ R13, R49, R24 ;  /* 0x00000018310d7220 */ /* 0x000fe20000410000 */
[----:B------:R-:W-:Y:S01]  /*1700*/  FADD.FTZ R23, -R10, R23 ;  /* 0x000000170a177221 */ /* 0x000fe20000010100 */
[----:B------:R-:W-:Y:S01]  /*1710*/  FFMA.FTZ R22, R22, R21, R17 ;  /* 0x0000001516167223 */ /* 0x000fe20000010011 */
[----:B------:R-:W-:Y:S02]  /*1720*/  HADD2.F32 R20, -RZ, R44.H1_H1 ;  /* 0x3000002cff147230 */ /* 0x000fe40000004100 */
[----:B------:R-:W-:Y:S01]  /*1730*/  FFMA.FTZ R16, R24, R19, R16 ;  /* 0x0000001318107223 */ /* 0x000fe20000010010 */
[----:B------:R-:W-:Y:S01]  /*1740*/  FADD.FTZ R14, R21, R14 ;  /* 0x0000000e150e7221 */ /* 0x000fe20000010000 */
[----:B------:R-:W-:Y:S01]  /*1750*/  FMUL.FTZ R23, R23, R52 ;  /* 0x0000003417177220 */ /* 0x000fe20000410000 */
[----:B------:R-:W-:Y:S01]  /*1760*/  FFMA.FTZ R22, R19, R13, R22 ;  /* 0x0000000d13167223 */ /* 0x000fe20000010016 */
[----:B------:R-:W-:-:S02]  /*1770*/  HADD2.F32 R19, -RZ, R8.H0_H0 ;  /* 0x20000008ff137230 */ /* 0x000fc40000004100 */
[----:B------:R-:W-:Y:S01]  /*1780*/  FADD.FTZ R17, R14, R13 ;  /* 0x0000000d0e117221 */ /* 0x000fe20000010000 */
[----:B------:R-:W-:Y:S01]  /*1790*/  FADD.FTZ R18, R18, R20 ;  /* 0x0000001412127221 */ /* 0x000fe20000010000 */
[----:B------:R-:W-:Y:S01]  /*17a0*/  FFMA.FTZ R15, R20, R23, R15 ;  /* 0x00000017140f7223 */ /* 0x000fe2000001000f */
[----:B------:R-:W-:Y:S01]  /*17b0*/  FMUL.FTZ R20, R11, R20 ;  /* 0x000000140b147220 */ /* 0x000fe20000410000 */
[--C-:B------:R-:W-:Y:S02]  /*17c0*/  HADD2.F32 R13, -RZ, R9.reuse.H0_H0 ;  /* 0x20000009ff0d7230 */ /* 0x100fe40000004100 */
[----:B------:R-:W-:Y:S01]  /*17d0*/  FADD.FTZ R19, -R10, R19 ;  /* 0x000000130a137221 */ /* 0x000fe20000010100 */
[----:B------:R-:W-:Y:S02]  /*17e0*/  HADD2.F32 R21, -RZ, R8.H1_H1 ;  /* 0x30000008ff157230 */ /* 0x000fe40000004100 */
[----:B------:R-:W-:Y:S01]  /*17f0*/  FADD.FTZ R17, R20, R17 ;  /* 0x0000001114117221 */ /* 0x000fe20000010000 */
[----:B------:R-:W-:Y:S01]  /*1800*/  FFMA.FTZ R22, R23, R20, R22 ;  /* 0x0000001417167223 */ /* 0x000fe20000010016 */
[----:B------:R-:W-:Y:S01]  /*1810*/  FMUL.FTZ R20, R49, R13 ;  /* 0x0000000d31147220 */ /* 0x000fe20000410000 */
[----:B------:R-:W-:Y:S01]  /*1820*/  FMUL.FTZ R23, R19, R52 ;  /* 0x0000003413177220 */ /* 0x000fe20000410000 */
[----:B------:R-:W-:-:S02]  /*1830*/  HADD2.F32 R14, -RZ, R9.H1_H1 ;  /* 0x30000009ff0e7230 */ /* 0x000fc40000004100 */
[C---:B------:R-:W-:Y:S01]  /*1840*/  FADD.FTZ R19, -R10.reuse, R21 ;  /* 0x000000150a137221 */ /* 0x040fe20000010100 */
[--C-:B------:R-:W-:Y:S02]  /*1850*/  HADD2.F32 R25, -RZ, R47.reuse.H0_H0 ;  /* 0x2000002fff197230 */ /* 0x100fe40000004100 */
[----:B------:R-:W-:Y:S01]  /*1860*/  FADD.FTZ R21, R17, R20 ;  /* 0x0000001411157221 */ /* 0x000fe20000010000 */
[----:B------:R-:W-:Y:S01]  /*1870*/  FFMA.FTZ R22, R23, R20, R22 ;  /* 0x0000001417167223 */ /* 0x000fe20000010016 */
[----:B------:R-:W-:Y:S01]  /*1880*/  FMUL.FTZ R20, R11, R14 ;  /* 0x0000000e0b147220 */ /* 0x000fe20000410000 */
[----:B------:R-:W-:Y:S01]  /*1890*/  FMUL.FTZ R19, R19, R52 ;  /* 0x0000003413137220 */ /* 0x000fe20000410000 */
[----:B------:R-:W-:Y:S02]  /*18a0*/  HADD2.F32 R17, -RZ, R46.H0_H0 ;  /* 0x2000002eff117230 */ /* 0x000fe40000004100 */
[----:B------:R-:W-:Y:S01]  /*18b0*/  FADD.FTZ R27, -R10, R25 ;  /* 0x000000190a1b7221 */ /* 0x000fe20000010100 */
[----:B------:R-:W-:Y:S01]  /*18c0*/  FFMA.FTZ R16, R13, R23, R16 ;  /* 0x000000170d107223 */ /* 0x000fe20000010010 */
[----:B------:R-:W-:-:S02]  /*18d0*/  HADD2.F32 R25, -RZ, R47.H1_H1 ;  /* 0x3000002fff197230 */ /* 0x000fc40000004100 */
[----:B------:R-:W-:Y:S01]  /*18e0*/  FADD.FTZ R23, R20, R21 ;  /* 0x0000001514177221 */ /* 0x000fe20000010000 */
[----:B------:R-:W-:Y:S01]  /*18f0*/  FFMA.FTZ R21, R19, R20, R22 ;  /* 0x0000001413157223 */ /* 0x000fe20000010016 */
[----:B------:R-:W-:Y:S02]  /*1900*/  HADD2.F32 R24, -RZ, R46.H1_H1 ;  /* 0x3000002eff187230 */ /* 0x000fe40000004100 */
[----:B------:R-:W-:Y:S01]  /*1910*/  FMUL.FTZ R26, R49, R17 ;  /* 0x00000011311a7220 */ /* 0x000fe20000410000 */
[----:B------:R-:W-:Y:S01]  /*1920*/  FMUL.FTZ R20, R27, R52 ;  /* 0x000000341b147220 */ /* 0x000fe20000410000 */
[----:B------:R-:W-:Y:S01]  /*1930*/  FADD.FTZ R25, -R10, R25 ;  /* 0x000000190a197221 */ /* 0x000fe20000010100 */
[----:B------:R-:W-:Y:S01]  /*1940*/  FADD.FTZ R22, R12, R13 ;  /* 0x0000000d0c167221 */ /* 0x000fe20000010000 */
[----:B------:R-:W-:Y:S01]  /*1950*/  FADD.FTZ R13, R23, R26 ;  /* 0x0000001a170d7221 */ /* 0x000fe20000010000 */
[----:B------:R-:W-:Y:S01]  /*1960*/  FFMA.FTZ R54, R20, R26, R21 ;  /* 0x0000001a14367223 */ /* 0x000fe20000010015 */
[----:B------:R-:W-:Y:S01]  /*1970*/  FMUL.FTZ R26, R11, R24 ;  /* 0x000000180b1a7220 */ /* 0x000fe20000410000 */
        /* <DEDUP_REMOVED lines=10> */
.L_x_810:
[----:B-----5:R-:W-:Y:S02]  /*1a20*/  HADD2.F32 R13, -RZ, R33.H0_H0 ;  /* 0x20000021ff0d7230 */ /* 0x020fe40000004100 */
[----:B------:R-:W-:Y:S02]  /*1a30*/  HADD2.F32 R17, -RZ, R45.H0_H0 ;  /* 0x2000002dff117230 */ /* 0x000fe40000004100 */
[----:B------:R-:W-:Y:S02]  /*1a40*/  HADD2.F32 R25, -RZ, R31.H0_H0 ;  /* 0x2000001fff197230 */ /* 0x000fe40000004100 */
[C---:B------:R-:W-:Y:S01]  /*1a50*/  FADD.FTZ R15, -R10.reuse, R13 ;  /* 0x0000000d0a0f7221 */ /* 0x040fe20000010100 */
[----:B------:R-:W-:Y:S02]  /*1a60*/  HADD2.F32 R13, -RZ, R33.H1_H1 ;  /* 0x30000021ff0d7230 */ /* 0x000fe40000004100 */
[----:B------:R-:W-:Y:S01]  /*1a70*/  FADD.FTZ R17, -R10, R17 ;  /* 0x000000110a117221 */ /* 0x000fe20000010100 */
[----:B------:R-:W-:-:S02]  /*1a80*/  HADD2.F32 R22, -RZ, R32.H0_H0 ;  /* 0x20000020ff167230 */ /* 0x000fc40000004100 */
[-C--:B------:R-:W-:Y:S01]  /*1a90*/  FMUL.FTZ R14, R15, R52.reuse ;  /* 0x000000340f0e7220 */ /* 0x080fe20000410000 */
[C---:B------:R-:W-:Y:S01]  /*1aa0*/  FADD.FTZ R25, -R10.reuse, R25 ;  /* 0x000000190a197221 */ /* 0x040fe20000010100 */
[----:B------:R-:W-:Y:S01]  /*1ab0*/  FADD.FTZ R13, -R10, R13 ;  /* 0x0000000d0a0d7221 */ /* 0x000fe20000010100 */
[----:B------:R-:W-:Y:S01]  /*1ac0*/  FMUL.FTZ R26, R17, R52 ;  /* 0x00000034111a7220 */ /* 0x000fe20000410000 */
[--C-:B------:R-:W-:Y:S01]  /*1ad0*/  FFMA.FTZ R15, R49, R14, R51.reuse ;  /* 0x0000000e310f7223 */ /* 0x100fe20000010033 */
[----:B------:R-:W-:Y:S02]  /*1ae0*/  HADD2.F32 R17, -RZ, R45.H1_H1 ;  /* 0x3000002dff117230 */ /* 0x000fe40000004100 */
[----:B------:R-:W-:Y:S01]  /*1af0*/  FMUL.FTZ R12, R13, R52 ;  /* 0x000000340d0c7220 */ /* 0x000fe20000410000 */
[----:B------:R-:W-:Y:S01]  /*1b00*/  FFMA.FTZ R13, R49, R26, R51 ;  /* 0x0000001a310d7223 */ /* 0x000fe20000010033 */
[----:B------:R-:W-:Y:S01]  /*1b10*/  FMUL.FTZ R16, R15, -1.4426950216293334961 ;  /* 0xbfb8aa3b0f107820 */ /* 0x000fe20000410000 */
[----:B------:R-:W-:-:S02]  /*1b20*/  HADD2.F32 R60, -RZ, R32.H1_H1 ;  /* 0x30000020ff3c7230 */ /* 0x000fc40000004100 */
[----:B------:R-:W-:Y:S01]  /*1b30*/  FFMA.FTZ R18, R11, R12, R50 ;  /* 0x0000000c0b127223 */ /* 0x000fe20000010032 */
[----:B------:R-:W-:Y:S01]  /*1b40*/  FADD.FTZ R17, -R10, R17 ;  /* 0x000000110a117221 */ /* 0x000fe20000010100 */
[----:B------:R-:W-:Y:S02]  /*1b50*/  FMUL.FTZ R20, R13, -1.4426950216293334961 ;  /* 0xbfb8aa3b0d147820 */ /* 0x000fe40000410000 */
[----:B------:R-:W-:Y:S01]  /*1b60*/  FMUL.FTZ R19, R18, -1.4426950216293334961 ;  /* 0xbfb8aa3b12137820 */ /* 0x000fe20000410000 */
[----:B------:R-:W0:Y:S01]  /*1b70*/  MUFU.EX2 R16, R16 ;  /* 0x0000001000107308 */ /* 0x000e220000000800 */
[----:B------:R-:W-:-:S07]  /*1b80*/  FMUL.FTZ R17, R17, R52 ;  /* 0x0000003411117220 */ /* 0x000fce0000410000 */
        /* <DEDUP_REMOVED lines=11> */
[----:B------:R-:W-:Y:S01]  /*1c40*/  FMUL.FTZ R23, R22, R23 ;  /* 0x0000001716177220 */ /* 0x000fe20000410000 */
[----:B------:R-:W-:Y:S02]  /*1c50*/  FMUL.FTZ R22, R25, R52 ;  /* 0x0000003419167220 */ /* 0x000fe40000410000 */
[----:B------:R-:W-:Y:S02]  /*1c60*/  FFMA.FTZ R24, R15, R24, 1 ;  /* 0x3f8000000f187423 */ /* 0x000fe40000010018 */
[----:B------:R-:W-:Y:S01]  /*1c70*/  FFMA.FTZ R15, R49, R22, R51 ;  /* 0x00000016310f7223 */ /* 0x000fe20000010033 */
[----:B------:R-:W0:Y:S01]  /*1c80*/  MUFU.RCP R20, R20 ;  /* 0x0000001400147308 */ /* 0x000e220000001000 */
[----:B-1----:R-:W-:-:S04]  /*1c90*/  FADD.FTZ R25, -R21, 1 ;  /* 0x3f80000015197421 */ /* 0x002fc80000010100 */
[----:B------:R-:W-:Y:S01]  /*1ca0*/  FFMA.FTZ R54, R18, R25, 1 ;  /* 0x3f80000012367423 */ /* 0x000fe20000010019 */
[----:B------:R-:W-:Y:S01]  /*1cb0*/  FMUL.FTZ R18, R15, -1.4426950216293334961 ;  /* 0xbfb8aa3b0f127820 */ /* 0x000fe20000410000 */
[----:B------:R-:W-:Y:S01]  /*1cc0*/  FMUL.FTZ R25, R60, R21 ;  /* 0x000000153c197220 */ /* 0x000fe20000410000 */
[----:B------:R-:W-:Y:S01]  /*1cd0*/  FMUL.FTZ R21, R23, R24 ;  /* 0x0000001817157220 */ /* 0x000fe20000410000 */
[----:B--2---:R-:W-:Y:S01]  /*1ce0*/  FADD.FTZ R23, R19, 1 ;  /* 0x3f80000013177421 */ /* 0x004fe20000010000 */
[----:B------:R-:W-:Y:S02]  /*1cf0*/  HADD2.F32 R19, -RZ, R31.H1_H1 ;  /* 0x3000001fff137230 */ /* 0x000fe40000004100 */
[----:B------:R-:W-:Y:S01]  /*1d00*/  FMUL.FTZ R25, R25, R54 ;  /* 0x0000003619197220 */ /* 0x000fe20000410000 */
[----:B------:R-:W1:Y:S02]  /*1d10*/  MUFU.EX2 R18, R18 ;  /* 0x0000001200127308 */ /* 0x000e640000000800 */
[----:B------:R-:W-:Y:S01]  /*1d20*/  FADD.FTZ R55, -R10, R19 ;  /* 0x000000130a377221 */ /* 0x000fe20000010100 */
[----:B------:R-:W-:-:S02]  /*1d30*/  HADD2.F32 R19, -RZ, R48.H0_H0 ;  /* 0x20000030ff137230 */ /* 0x000fc40000004100 */
[----:B0-----:R-:W-:-:S03]  /*1d40*/  FADD.FTZ R24, -R20, 1 ;  /* 0x3f80000014187421 */ /* 0x001fc60000010100 */
[----:B------:R-:W0:Y:S01]  /*1d50*/  MUFU.RCP R23, R23 ;  /* 0x0000001700177308 */ /* 0x000e220000001000 */
[----:B------:R-:W-:Y:S01]  /*1d60*/  FMUL.FTZ R20, R19, R20 ;  /* 0x0000001413147220 */ /* 0x000fe20000410000 */
[----:B------:R-:W-:-:S04]  /*1d70*/  FFMA.FTZ R13, R13, R24, 1 ;  /* 0x3f8000000d0d7423 */ /* 0x000fc80000010018 */
[----:B------:R-:W-:Y:S01]  /*1d80*/  FMUL.FTZ R13, R20, R13 ;  /* 0x0000000d140d7220 */ /* 0x000fe20000410000 */
[----:B------:R-:W-:Y:S02]  /*1d90*/  HADD2.F32 R20, -RZ, R48.H1_H1 ;  /* 0x30000030ff147230 */ /* 0x000fe40000004100 */
[----:B-1----:R-:W-:Y:S01]  /*1da0*/  FADD.FTZ R27, R18, 1 ;  /* 0x3f800000121b7421 */ /* 0x002fe20000010000 */
[----:B------:R-:W-:-:S04]  /*1db0*/  FMUL.FTZ R18, R55, R52 ;  /* 0x0000003437127220 */ /* 0x000fc80000410000 */
[----:B------:R-:W-:Y:S01]  /*1dc0*/  FFMA.FTZ R19, R11, R18, R50 ;  /* 0x000000120b137223 */ /* 0x000fe20000010032 */
[----:B------:R-:W1:Y:S01]  /*1dd0*/  MUFU.RCP R27, R27 ;  /* 0x0000001b001b7308 */ /* 0x000e620000001000 */
[----:B0-----:R-:W-:Y:S02]  /*1de0*/  FADD.FTZ R55, -R23, 1 ;  /* 0x3f80000017377421 */ /* 0x001fe40000010100 */
[----:B------:R-:W-:Y:S01]  /*1df0*/  FMUL.FTZ R54, R19, -1.4426950216293334961 ;  /* 0xbfb8aa3b13367820 */ /* 0x000fe20000410000 */
[----:B------:R-:W-:Y:S01]  /*1e00*/  FMUL.FTZ R23, R20, R23 ;  /* 0x0000001714177220 */ /* 0x000fe20000410000 */
[----:B------:R-:W-:Y:S01]  /*1e10*/  FFMA.FTZ R24, R16, R55, 1 ;  /* 0x3f80000010187423 */ /* 0x000fe20000010037 */
[----:B------:R-:W-:-:S03]  /*1e20*/  HADD2.F32 R55, -RZ, R29.H0_H0 ;  /* 0x2000001dff377230 */ /* 0x000fc60000004100 */
[----:B------:R-:W0:Y:S01]  /*1e30*/  MUFU.EX2 R54, R54 ;  /* 0x0000003600367308 */ /* 0x000e220000000800 */
[----:B------:R-:W-:Y:S01]  /*1e40*/  FMUL.FTZ R24, R23, R24 ;  /* 0x0000001817187220 */ /* 0x000fe20000410000 */
[----:B-1----:R-:W-:-:S04]  /*1e50*/  FADD.FTZ R20, -R27, 1 ;  /* 0x3f8000001b147421 */ /* 0x002fc80000010100 */
[----:B------:R-:W-:Y:S01]  /*1e60*/  FFMA.FTZ R20, R15, R20, 1 ;  /* 0x3f8000000f147423 */ /* 0x000fe20000010014 */
[----:B------:R-:W-:Y:S01]  /*1e70*/  FADD.FTZ R15, -R10, R55 ;  /* 0x000000370a0f7221 */ /* 0x000fe20000010100 */
[----:B------:R-:W-:-:S03]  /*1e80*/  HADD2.F32 R55, -RZ, R30.H0_H0 ;  /* 0x2000001eff377230 */ /* 0x000fc60000004100 */
[----:B------:R-:W-:Y:S01]  /*1e90*/  FMUL.FTZ R16, R15, R52 ;  /* 0x000000340f107220 */ /* 0x000fe20000410000 */
[----:B0-----:R-:W-:Y:S01]  /*1ea0*/  FADD.FTZ R60, R54, 1 ;  /* 0x3f800000363c7421 */ /* 0x001fe20000010000 */
[----:B------:R-:W-:Y:S02]  /*1eb0*/  FMUL.FTZ R55, R55, R27 ;  /* 0x0000001b37377220 */ /* 0x000fe40000410000 */
[----:B------:R-:W-:Y:S01]  /*1ec0*/  FFMA.FTZ R15, R49, R16, R51 ;  /* 0x00000010310f7223 */ /* 0x000fe20000010033 */
[----:B------:R0:W1:Y:S01]  /*1ed0*/  MUFU.RCP R54, R60 ;  /* 0x0000003c00367308 */ /* 0x0000620000001000 */
[----:B------:R-:W-:Y:S01]  /*1ee0*/  FMUL.FTZ R20, R55, R20 ;  /* 0x0000001437147220 */ /* 0x000fe20000410000 */
[----:B------:R-:W-:Y:S02]  /*1ef0*/  HADD2.F32 R55, -RZ, R30.H1_H1 ;  /* 0x3000001eff377230 */ /* 0x000fe40000004100 */
[----:B------:R-:W-:-:S04]  /*1f00*/  FMUL.FTZ R61, R15, -1.4426950216293334961 ;  /* 0xbfb8aa3b0f3d7820 */ /* 0x000fc80000410000 */
[----:B------:R2:W3:Y:S01]  /*1f10*/  MUFU.EX2 R27, R61 ;  /* 0x0000003d001b7308 */ /* 0x0004e20000000800 */
[----:B0-----:R-:W-:Y:S02]  /*1f20*/  HADD2.F32 R60, -RZ, R28.H0_H0 ;  /* 0x2000001cff3c7230 */ /* 0x001fe40000004100 */
[----:B-1----:R-:W-:Y:S01]  /*1f30*/  FADD.FTZ R23, -R54, 1 ;  /* 0x3f80000036177421 */ /* 0x002fe20000010100 */
[----:B--2---:R-:W-:-:S03]  /*1f40*/  FFMA.FTZ R61, R14, R21, RZ ;  /* 0x000000150e3d7223 */ /* 0x004fc600000100ff */
[----:B------:R-:W-:Y:S01]  /*1f50*/  FFMA.FTZ R23, R19, R23, 1 ;  /* 0x3f80000013177423 */ /* 0x000fe20000010017 */
[----:B------:R-:W-:Y:S01]  /*1f60*/  FMUL.FTZ R19, R55, R54 ;  /* 0x0000003637137220 */ /* 0x000fe20000410000 */
[----:B---3--:R-:W-:-:S03]  /*1f70*/  FADD.FTZ R54, R27, 1 ;  /* 0x3f8000001b367421 */ /* 0x008fc60000010000 */
[----:B------:R-:W-:Y:S01]  /*1f80*/  FMUL.FTZ R19, R19, R23 ;  /* 0x0000001713137220 */ /* 0x000fe20000410000 */
[----:B------:R-:W-:Y:S01]  /*1f90*/  FMUL.FTZ R27, R49, R21 ;  /* 0x00000015311b7220 */ /* 0x000fe20000410000 */
[----:B------:R0:W1:Y:S03]  /*1fa0*/  MUFU.RCP R23, R54 ;  /* 0x0000003600177308 */ /* 0x0000660000001000 */
[----:B------:R-:W-:Y:S01]  /*1fb0*/  FFMA.FTZ R55, R14, R27, RZ ;  /* 0x0000001b0e377223 */ /* 0x000fe200000100ff */
[----:B------:R-:W-:Y:S01]  /*1fc0*/  FADD.FTZ R14, RZ, R21 ;  /* 0x00000015ff0e7221 */ /* 0x000fe20000010000 */
[----:B------:R-:W-:Y:S01]  /*1fd0*/  FFMA.FTZ R21, R26, R13, R61 ;  /* 0x0000000d1a157223 */ /* 0x000fe2000001003d */
[----:B0-----:R-:W-:Y:S01]  /*1fe0*/  FADD.FTZ R54, RZ, R27 ;  /* 0x0000001bff367221 */ /* 0x001fe20000010000 */
[----:B------:R-:W-:-:S04]  /*1ff0*/  FMUL.FTZ R27, R11, R25 ;  /* 0x000000190b1b7220 */ /* 0x000fc80000410000 */
[C---:B------:R-:W-:Y:S01]  /*2000*/  FFMA.FTZ R55, R12.reuse, R27, R55 ;  /* 0x0000001b0c377223 */ /* 0x040fe20000010037 */
[----:B------:R-:W-:Y:S01]  /*2010*/  FADD.FTZ R27, R27, R54 ;  /* 0x000000361b1b7221 */ /* 0x000fe20000010000 */
[----:B------:R-:W-:Y:S01]  /*2020*/  FFMA.FTZ R12, R12, R25, RZ ;  /* 0x000000190c0c7223 */ /* 0x000fe200000100ff */
[----:B-1----:R-:W-:Y:S01]  /*2030*/  FMUL.FTZ R60, R60, R23 ;  /* 0x000000173c3c7220 */ /* 0x002fe20000410000 */
[----:B------:R-:W-:Y:S01]  /*2040*/  FADD.FTZ R23, -R23, 1 ;  /* 0x3f80000017177421 */ /* 0x000fe20000010100 */
[----:B------:R-:W-:-:S03]  /*2050*/  FADD.FTZ R25, RZ, R25 ;  /* 0x00000019ff197221 */ /* 0x000fc60000010000 */
[----:B------:R-:W-:Y:S01]  /*2060*/  FFMA.FTZ R15, R15, R23, 1 ;  /* 0x3f8000000f0f7423 */ /* 0x000fe20000010017 */
[----:B------:R-:W-:-:S03]  /*2070*/  HADD2.F32 R23, -RZ, R29.H1_H1 ;  /* 0x3000001dff177230 */ /* 0x000fc60000004100 */
[----:B------:R-:W-:Y:S02]  /*2080*/  FMUL.FTZ R15, R60, R15 ;  /* 0x0000000f3c0f7220 */ /* 0x000fe40000410000 */
[----:B------:R-:W-:Y:S01]  /*2090*/  FADD.FTZ R54, -R10, R23 ;  /* 0x000000170a367221 */ /* 0x000fe20000010100 */
[----:B------:R-:W-:Y:S01]  /*20a0*/  FADD.FTZ R23, R14, R13 ;  /* 0x0000000d0e177221 */ /* 0x000fe20000010000 */
[----:B------:R-:W-:Y:S02]  /*20b0*/  FMUL.FTZ R14, R49, R13 ;  /* 0x0000000d310e7220 */ /* 0x000fe40000410000 */
[----:B------:R-:W-:Y:S02]  /*20c0*/  FMUL.FTZ R13, R54, R52 ;  /* 0x00000034360d7220 */ /* 0x000fe40000410000 */
[----:B------:R-:W-:Y:S01]  /*20d0*/  FFMA.FTZ R26, R26, R14, R55 ;  /* 0x0000000e1a1a7223 */ /* 0x000fe20000010037 */
[----:B------:R-:W-:Y:S01]  /*20e0*/  FADD.FTZ R27, R27, R14 ;  /* 0x0000000e1b1b7221 */ /* 0x000fe20000010000 */
[----:B------:R-:W-:Y:S01]  /*20f0*/  FFMA.FTZ R54, R11, R13, R50 ;  /* 0x0000000d0b367223 */ /* 0x000fe20000010032 */
[----:B------:R-:W-:-:S03]  /*2100*/  HADD2.F32 R14, -RZ, R28.H1_H1 ;  /* 0x3000001cff0e7230 */ /* 0x000fc60000004100 */
[----:B------:R-:W-:-:S06]  /*2110*/  FMUL.FTZ R60, R54, -1.4426950216293334961 ;  /* 0xbfb8aa3b363c7820 */ /* 0x000fcc0000410000 */
[----:B------:R-:W0:Y:S02]  /*2120*/  MUFU.EX2 R60, R60 ;  /* 0x0000003c003c7308 */ /* 0x000e240000000800 */
[----:B0-----:R-:W-:-:S06]  /*2130*/  FADD.FTZ R55, R60, 1 ;  /* 0x3f8000003c377421 */ /* 0x001fcc0000010000 */
[----:B------:R-:W0:Y:S02]  /*2140*/  MUFU.RCP R55, R55 ;  /* 0x0000003700377308 */ /* 0x000e240000001000 */
[----:B0-----:R-:W-:Y:S01]  /*2150*/  FADD.FTZ R61, -R55, 1 ;  /* 0x3f800000373d7421 */ /* 0x001fe20000010100 */
[----:B------:R-:W-:-:S03]  /*2160*/  FMUL.FTZ R14, R14, R55 ;  /* 0x000000370e0e7220 */ /* 0x000fc60000410000 */
[----:B------:R-:W-:Y:S01]  /*2170*/  FFMA.FTZ R61, R54, R61, 1 ;  /* 0x3f800000363d7423 */ /* 0x000fe2000001003d */
[----:B------:R-:W-:Y:S01]  /*2180*/  FADD.FTZ R54, R25, R24 ;  /* 0x0000001819367221 */ /* 0x000fe20000010000 */
[----:B------:R-:W-:Y:S02]  /*2190*/  FFMA.FTZ R25, R17, R24, R12 ;  /* 0x0000001811197223 */ /* 0x000fe4000001000c */
[----:B------:R-:W-:Y:S01]  /*21a0*/  FMUL.FTZ R14, R14, R61 ;  /* 0x0000003d0e0e7220 */ /* 0x000fe20000410000 */
[----:B------:R-:W-:-:S05]  /*21b0*/  HADD2.F32 R61, -RZ, R6.H0_H0 ;  /* 0x20000006ff3d7230 */ /* 0x000fca0000004100 */
[----:B------:R-:W-:Y:S01]  /*21c0*/  FADD.FTZ R60, -R10, R61 ;  /* 0x0000003d0a3c7221 */ /* 0x000fe20000010100 */
[----:B------:R-:W-:-:S03]  /*21d0*/  FMUL.FTZ R61, R11, R24 ;  /* 0x000000180b3d7220 */ /* 0x000fc60000410000 */
[----:B------:R-:W-:Y:S01]  /*21e0*/  FMUL.FTZ R12, R60, R52 ;  /* 0x000000343c0c7220 */ /* 0x000fe20000410000 */
[----:B------:R-:W-:Y:S01]  /*21f0*/  FFMA.FTZ R55, R17, R61, R26 ;  /* 0x0000003d11377223 */ /* 0x000fe2000001001a */
[----:B------:R-:W-:Y:S01]  /*2200*/  FADD.FTZ R24, R61, R27 ;  /* 0x0000001b3d187221 */ /* 0x000fe20000010000 */
[----:B------:R-:W-:Y:S02]  /*2210*/  HADD2.F32 R27, -RZ, R7.H0_H0 ;  /* 0x20000007ff1b7230 */ /* 0x000fe40000004100 */
        /* <DEDUP_REMOVED lines=8> */
[----:B------:R-:W-:Y:S02]  /*22a0*/  HADD2.F32 R24, -RZ, R7.H1_H1 ;  /* 0x30000007ff187230 */ /* 0x000fe40000004100 */
[----:B0-----:R-:W-:Y:S01]  /*22b0*/  FADD.FTZ R61, -R26, 1 ;  /* 0x3f8000001a3d7421 */ /* 0x001fe20000010100 */
[----:B------:R-:W-:Y:S01]  /*22c0*/  FMUL.FTZ R27, R27, R26 ;  /* 0x0000001a1b1b7220 */ /* 0x000fe20000410000 */
[----:B------:R-:W-:Y:S02]  /*22d0*/  FADD.FTZ R26, R23, R20 ;  /* 0x00000014171a7221 */ /* 0x000fe40000010000 */
[----:B------:R-:W-:Y:S02]  /*22e0*/  FFMA.FTZ R17, R17, R61, 1 ;  /* 0x3f80000011117423 */ /* 0x000fe4000001003d */
[----:B------:R-:W-:-:S02]  /*22f0*/  FADD.FTZ R26, R26, R15 ;  /* 0x0000000f1a1a7221 */ /* 0x000fc40000010000 */
[----:B------:R-:W-:Y:S01]  /*2300*/  FMUL.FTZ R17, R27, R17 ;  /* 0x000000111b117220 */ /* 0x000fe20000410000 */
[----:B------:R-:W-:-:S05]  /*2310*/  HADD2.F32 R27, -RZ, R6.H1_H1 ;  /* 0x30000006ff1b7230 */ /* 0x000fca0000004100 */
[----:B------:R-:W-:Y:S01]  /*2320*/  FADD.FTZ R61, -R10, R27 ;  /* 0x0000001b0a3d7221 */ /* 0x000fe20000010100 */
[----:B------:R-:W-:-:S03]  /*2330*/  FFMA.FTZ R27, R22, R20, R21 ;  /* 0x00000014161b7223 */ /* 0x000fc60000010015 */
[----:B------:R-:W-:-:S04]  /*2340*/  FMUL.FTZ R20, R61, R52 ;  /* 0x000000343d147220 */ /* 0x000fc80000410000 */
[----:B------:R-:W-:-:S04]  /*2350*/  FFMA.FTZ R21, R11, R20, R50 ;  /* 0x000000140b157223 */ /* 0x000fc80000010032 */
[----:B------:R-:W-:-:S06]  /*2360*/  FMUL.FTZ R23, R21, -1.4426950216293334961 ;  /* 0xbfb8aa3b15177820 */ /* 0x000fcc0000410000 */
[----:B------:R-:W0:Y:S02]  /*2370*/  MUFU.EX2 R23, R23 ;  /* 0x0000001700177308 */ /* 0x000e240000000800 */
[----:B0-----:R-:W-:Y:S01]  /*2380*/  FADD.FTZ R61, R23, 1 ;  /* 0x3f800000173d7421 */ /* 0x001fe20000010000 */
[----:B------:R-:W-:Y:S01]  /*2390*/  FADD.FTZ R23, R54, R19 ;  /* 0x0000001336177221 */ /* 0x000fe20000010000 */
[----:B------:R-:W-:-:S04]  /*23a0*/  FMUL.FTZ R54, R11, R19 ;  /* 0x000000130b367220 */ /* 0x000fc80000410000 */
[----:B------:R-:W0:Y:S01]  /*23b0*/  MUFU.RCP R22, R61 ;  /* 0x0000003d00167308 */ /* 0x000e220000001000 */
[----:B------:R-:W-:Y:S01]  /*23c0*/  FFMA.FTZ R55, R18, R54, R55 ;  /* 0x0000003612377223 */ /* 0x000fe20000010037 */
[----:B------:R-:W-:Y:S01]  /*23d0*/  FADD.FTZ R60, R54, R60 ;  /* 0x0000003c363c7221 */ /* 0x000fe20000010000 */
[----:B------:R-:W-:Y:S02]  /*23e0*/  HADD2.F32 R54, -RZ, R44.H0_H0 ;  /* 0x2000002cff367230 */ /* 0x000fe40000004100 */
[----:B0-----:R-:W-:Y:S01]  /*23f0*/  FMUL.FTZ R24, R24, R22 ;  /* 0x0000001618187220 */ /* 0x001fe20000410000 */
[----:B------:R-:W-:-:S04]  /*2400*/  FADD.FTZ R22, -R22, 1 ;  /* 0x3f80000016167421 */ /* 0x000fc80000010100 */
[----:B------:R-:W-:Y:S01]  /*2410*/  FFMA.FTZ R21, R21, R22, 1 ;  /* 0x3f80000015157423 */ /* 0x000fe20000010016 */
[----:B------:R-:W-:-:S03]  /*2420*/  HADD2.F32 R22, -RZ, R43.H0_H0 ;  /* 0x2000002bff167230 */ /* 0x000fc60000004100 */
[----:B------:R-:W-:Y:S02]  /*2430*/  FMUL.FTZ R21, R24, R21 ;  /* 0x0000001518157220 */ /* 0x000fe40000410000 */
[----:B------:R-:W-:Y:S01]  /*2440*/  FADD.FTZ R24, -R10, R22 ;  /* 0x000000160a187221 */ /* 0x000fe20000010100 */
[----:B------:R-:W-:-:S03]  /*2450*/  FFMA.FTZ R22, R18, R19, R25 ;  /* 0x0000001312167223 */ /* 0x000fc60000010019 */
        /* <DEDUP_REMOVED lines=11> */
[----:B------:R-:W-:-:S03]  /*2510*/  FMUL.FTZ R54, R49, R15 ;  /* 0x0000000f31367220 */ /* 0x000fc60000410000 */
[----:B------:R-:W-:Y:S01]  /*2520*/  FADD.FTZ R25, -R10, R19 ;  /* 0x000000130a197221 */ /* 0x000fe20000010100 */
[C---:B------:R-:W-:Y:S01]  /*2530*/  FFMA.FTZ R19, R16.reuse, R15, R27 ;  /* 0x0000000f10137223 */ /* 0x040fe2000001001b */
[----:B------:R-:W-:Y:S01]  /*2540*/  FFMA.FTZ R55, R16, R54, R55 ;  /* 0x0000003610377223 */ /* 0x000fe20000010037 */
[----:B------:R-:W-:Y:S01]  /*2550*/  FADD.FTZ R60, R60, R54 ;  /* 0x000000363c3c7221 */ /* 0x000fe20000010000 */
[----:B------:R-:W-:Y:S01]  /*2560*/  FMUL.FTZ R15, R25, R52 ;  /* 0x00000034190f7220 */ /* 0x000fe20000410000 */
[----:B------:R-:W-:Y:S02]  /*2570*/  HADD2.F32 R54, -RZ, R44.H1_H1 ;  /* 0x3000002cff367230 */ /* 0x000fe40000004100 */
[----:B------:R-:W-:Y:S01]  /*2580*/  FFMA.FTZ R19, R12, R17, R19 ;  /* 0x000000110c137223 */ /* 0x000fe20000010013 */
        /* <DEDUP_REMOVED lines=9> */
[----:B------:R-:W-:Y:S02]  /*2620*/  HADD2.F32 R61, -RZ, R8.H0_H0 ;  /* 0x20000008ff3d7230 */ /* 0x000fe40000004100 */
[----:B------:R-:W-:Y:S01]  /*2630*/  FADD.FTZ R54, R23, R14 ;  /* 0x0000000e17367221 */ /* 0x000fe20000010000 */
[-C--:B------:R-:W-:Y:S01]  /*2640*/  FFMA.FTZ R23, R13, R14.reuse, R22 ;  /* 0x0000000e0d177223 */ /* 0x080fe20000010016 */
[----:B------:R-:W-:Y:S01]  /*2650*/  FMUL.FTZ R22, R11, R14 ;  /* 0x0000000e0b167220 */ /* 0x000fe20000410000 */
[----:B------:R-:W-:-:S03]  /*2660*/  FADD.FTZ R61, -R10, R61 ;  /* 0x0000003d0a3d7221 */ /* 0x000fc60000010100 */
[----:B------:R-:W-:Y:S01]  /*2670*/  FFMA.FTZ R55, R13, R22, R55 ;  /* 0x000000160d377223 */ /* 0x000fe20000010037 */
[----:B------:R-:W-:Y:S01]  /*2680*/  FADD.FTZ R60, R22, R60 ;  /* 0x0000003c163c7221 */ /* 0x000fe20000010000 */
[----:B------:R-:W-:Y:S01]  /*2690*/  FMUL.FTZ R14, R61, R52 ;  /* 0x000000343d0e7220 */ /* 0x000fe20000410000 */
[----:B------:R-:W-:-:S03]  /*26a0*/  HADD2.F32 R22, -RZ, R9.H0_H0 ;  /* 0x20000009ff167230 */ /* 0x000fc60000004100 */
[----:B------:R-:W-:-:S04]  /*26b0*/  FFMA.FTZ R13, R49, R14, R51 ;  /* 0x0000000e310d7223 */ /* 0x000fc80000010033 */
[----:B------:R-:W-:-:S06]  /*26c0*/  FMUL.FTZ R27, R13, -1.4426950216293334961 ;  /* 0xbfb8aa3b0d1b7820 */ /* 0x000fcc0000410000 */
[----:B------:R-:W0:Y:S02]  /*26d0*/  MUFU.EX2 R27, R27 ;  /* 0x0000001b001b7308 */ /* 0x000e240000000800 */
[----:B0-----:R-:W-:-:S06]  /*26e0*/  FADD.FTZ R61, R27, 1 ;  /* 0x3f8000001b3d7421 */ /* 0x001fcc0000010000 */
[----:B------:R0:W1:Y:S02]  /*26f0*/  MUFU.RCP R25, R61 ;  /* 0x0000003d00197308 */ /* 0x0000640000001000 */
[----:B0-----:R-:W-:Y:S02]  /*2700*/  HADD2.F32 R61, -RZ, R9.H1_H1 ;  /* 0x30000009ff3d7230 */ /* 0x001fe40000004100 */
[----:B-1----:R-:W-:Y:S01]  /*2710*/  FMUL.FTZ R22, R22, R25 ;  /* 0x0000001916167220 */ /* 0x002fe20000410000 */
[----:B------:R-:W-:-:S04]  /*2720*/  FADD.FTZ R25, -R25, 1 ;  /* 0x3f80000019197421 */ /* 0x000fc80000010100 */
[----:B------:R-:W-:Y:S01]  /*2730*/  FFMA.FTZ R13, R13, R25, 1 ;  /* 0x3f8000000d0d7423 */ /* 0x000fe20000010019 */
[----:B------:R-:W-:-:S03]  /*2740*/  HADD2.F32 R25, -RZ, R8.H1_H1 ;  /* 0x30000008ff197230 */ /* 0x000fc60000004100 */
[----:B------:R-:W-:Y:S01]  /*2750*/  FMUL.FTZ R13, R22, R13 ;  /* 0x0000000d160d7220 */ /* 0x000fe20000410000 */
[----:B------:R-:W-:Y:S01]  /*2760*/  FMUL.FTZ R22, R49, R17 ;  /* 0x0000001131167220 */ /* 0x000fe20000410000 */
[----:B------:R-:W-:Y:S01]  /*2770*/  FADD.FTZ R27, -R10, R25 ;  /* 0x000000190a1b7221 */ /* 0x000fe20000010100 */
[----:B------:R-:W-:Y:S02]  /*2780*/  FADD.FTZ R25, R26, R17 ;  /* 0x000000111a197221 */ /* 0x000fe40000010000 */
[----:B------:R-:W-:Y:S01]  /*2790*/  FFMA.FTZ R55, R12, R22, R55 ;  /* 0x000000160c377223 */ /* 0x000fe20000010037 */
[----:B------:R-:W-:Y:S01]  /*27a0*/  FMUL.FTZ R17, R27, R52 ;  /* 0x000000341b117220 */ /* 0x000fe20000410000 */
[----:B------:R-:W-:-:S03]  /*27b0*/  FADD.FTZ R60, R60, R22 ;  /* 0x000000163c3c7221 */ /* 0x000fc60000010000 */
        /* <DEDUP_REMOVED lines=9> */
[----:B------:R-:W-:Y:S01]  /*2850*/  FADD.FTZ R60, R54, R60 ;  /* 0x0000003c363c7221 */ /* 0x000fe20000010000 */
[----:B------:R-:W-:Y:S02]  /*2860*/  HADD2.F32 R54, -RZ, R46.H0_H0 ;  /* 0x2000002eff367230 */ /* 0x000fe40000004100 */
[----:B0-----:R-:W-:Y:S01]  /*2870*/  FMUL.FTZ R22, R61, R26 ;  /* 0x0000001a3d167220 */ /* 0x001fe20000410000 */
[----:B------:R-:W-:-:S04]  /*2880*/  FADD.FTZ R61, -R26, 1 ;  /* 0x3f8000001a3d7421 */ /* 0x000fc80000010100 */
[----:B------:R-:W-:-:S04]  /*2890*/  FFMA.FTZ R61, R12, R61, 1 ;  /* 0x3f8000000c3d7423 */ /* 0x000fc8000001003d */
[----:B------:R-:W-:Y:S01]  /*28a0*/  FMUL.FTZ R12, R22, R61 ;  /* 0x0000003d160c7220 */ /* 0x000fe20000410000 */
[----:B------:R-:W-:Y:S02]  /*28b0*/  HADD2.F32 R61, -RZ, R47.H0_H0 ;  /* 0x2000002fff3d7230 */ /* 0x000fe40000004100 */
[----:B------:R-:W-:-:S03]  /*28c0*/  FFMA.FTZ R22, R20, R21, R23 ;  /* 0x0000001514167223 */ /* 0x000fc60000010017 */
[----:B------:R-:W-:Y:S01]  /*28d0*/  FADD.FTZ R61, -R10, R61 ;  /* 0x0000003d0a3d7221 */ /* 0x000fe20000010100 */
[----:B------:R-:W-:-:S03]  /*28e0*/  FFMA.FTZ R22, R15, R16, R22 ;  /* 0x000000100f167223 */ /* 0x000fc60000010016 */
        /* <DEDUP_REMOVED lines=10> */
[----:B------:R-:W-:Y:S01]  /*2990*/  FFMA.FTZ R21, R20, R21, 1 ;  /* 0x3f80000014157423 */ /* 0x000fe20000010015 */
[----:B------:R-:W-:-:S03]  /*29a0*/  HADD2.F32 R20, -RZ, R47.H1_H1 ;  /* 0x3000002fff147230 */ /* 0x000fc60000004100 */
[----:B------:R-:W-:Y:S01]  /*29b0*/  FMUL.FTZ R21, R54, R21 ;  /* 0x0000001536157220 */ /* 0x000fe20000410000 */
[----:B------:R-:W-:Y:S01]  /*29c0*/  FFMA.FTZ R54, R24, R18, R19 ;  /* 0x0000001218367223 */ /* 0x000fe20000010013 */
[----:B------:R-:W-:Y:S01]  /*29d0*/  FADD.FTZ R61, -R10, R20 ;  /* 0x000000140a3d7221 */ /* 0x000fe20000010100 */
[----:B------:R-:W-:Y:S01]  /*29e0*/  FADD.FTZ R20, R25, R18 ;  /* 0x0000001219147221 */ /* 0x000fe20000010000 */
        /* <DEDUP_REMOVED lines=11> */
[C---:B------:R-:W-:Y:S01]  /*2aa0*/  FMUL.FTZ R19, R11.reuse, R16 ;  /* 0x000000100b137220 */ /* 0x040fe20000410000 */
[----:B------:R-:W-:Y:S02]  /*2ab0*/  FMUL.FTZ R16, R11, R12 ;  /* 0x0000000c0b107220 */ /* 0x000fe40000410000 */
[----:B------:R-:W-:Y:S01]  /*2ac0*/  FMUL.FTZ R23, R23, R61 ;  /* 0x0000003d17177220 */ /* 0x000fe20000410000 */
[----:B------:R-:W-:Y:S01]  /*2ad0*/  FFMA.FTZ R15, R15, R19, R24 ;  /* 0x000000130f0f7223 */ /* 0x000fe20000010018 */
[----:B------:R-:W-:Y:S01]  /*2ae0*/  FADD.FTZ R60, R19, R60 ;  /* 0x0000003c133c7221 */ /* 0x000fe20000010000 */
[----:B------:R-:W-:Y:S01]  /*2af0*/  FMUL.FTZ R19, R49, R13 ;  /* 0x0000000d31137220 */ /* 0x000fe20000410000 */
[----:B------:R-:W-:-:S03]  /*2b00*/  FMUL.FTZ R55, R11, R23 ;  /* 0x000000170b377220 */ /* 0x000fc60000410000 */
[----:B------:R-:W-:Y:S01]  /*2b10*/  FFMA.FTZ R24, R14, R19, R15 ;  /* 0x000000130e187223 */ /* 0x000fe2000001000f */
[----:B------:R-:W-:Y:S01]  /*2b20*/  FADD.FTZ R25, R60, R19 ;  /* 0x000000133c197221 */ /* 0x000fe20000010000 */
[----:B------:R-:W-:Y:S01]  /*2b30*/  FFMA.FTZ R15, R14, R13, R54 ;  /* 0x0000000d0e0f7223 */ /* 0x000fe20000010036 */
[----:B------:R-:W-:Y:S01]  /*2b40*/  FADD.FTZ R14, R20, R13 ;  /* 0x0000000d140e7221 */ /* 0x000fe20000010000 */
[----:B------:R-:W-:Y:S01]  /*2b50*/  FFMA.FTZ R19, R17, R16, R24 ;  /* 0x0000001011137223 */ /* 0x000fe20000010018 */
[----:B------:R-:W-:Y:S01]  /*2b60*/  FADD.FTZ R25, R16, R25 ;  /* 0x0000001910197221 */ /* 0x000fe20000010000 */
[----:B------:R-:W-:Y:S01]  /*2b70*/  FMUL.FTZ R16, R49, R21 ;  /* 0x0000001531107220 */ /* 0x000fe20000410000 */
[----:B------:R-:W-:Y:S01]  /*2b80*/  FFMA.FTZ R17, R17, R12, R22 ;  /* 0x0000000c11117223 */ /* 0x000fe20000010016 */
[----:B------:R-:W-:Y:S02]  /*2b90*/  FADD.FTZ R22, R14, R21 ;  /* 0x000000150e167221 */ /* 0x000fe40000010000 */
[----:B------:R-:W-:Y:S01]  /*2ba0*/  FADD.FTZ R20, R25, R16 ;  /* 0x0000001019147221 */ /* 0x000fe20000010000 */
[----:B------:R-:W-:Y:S01]  /*2bb0*/  FFMA.FTZ R19, R26, R16, R19 ;  /* 0x000000101a137223 */ /* 0x000fe20000010013 */
[----:B------:R-:W-:-:S02]  /*2bc0*/  FADD.FTZ R16, R27, R12 ;  /* 0x0000000c1b107221 */ /* 0x000fc40000010000 */
[----:B------:R-:W-:Y:S01]  /*2bd0*/  FADD.FTZ R12, R55, R20 ;  /* 0x00000014370c7221 */ /* 0x000fe20000010000 */
[----:B------:R-:W-:Y:S01]  /*2be0*/  FFMA.FTZ R20, R26, R21, R15 ;  /* 0x000000151a147223 */ /* 0x000fe2000001000f */
[C---:B------:R-:W-:Y:S01]  /*2bf0*/  FFMA.FTZ R21, R18.reuse, R23, R17 ;  /* 0x0000001712157223 */ /* 0x040fe20000010011 */
[----:B------:R-:W-:Y:S01]  /*2c00*/  FFMA.FTZ R13, R18, R55, R19 ;  /* 0x00000037120d7223 */ /* 0x000fe20000010013 */
[----:B------:R-:W-:-:S07]  /*2c10*/  FADD.FTZ R23, R16, R23 ;  /* 0x0000001710177221 */ /* 0x000fce0000010000 */
.L_x_811:
        /* <DEDUP_REMOVED lines=46> */
.L_x_813:
[----:B------:R-:W-:Y:S05]  /*2f00*/  BSYNC.RECONVERGENT B0 ;  /* 0x0000000000007941 */ /* 0x000fea0003800200 */
.L_x_812:
[----:B------:R-:W-:Y:S06]  /*2f10*/  BAR.SYNC.DEFER_BLOCKING 0x0 ;  /* 0x0000000000007b1d */ /* 0x000fec0000010000 */
[----:B------:R-:W-:Y:S04]  /*2f20*/  BSSY.RECONVERGENT B0, `(.L_x_814) ;  /* 0x0000027000007945 */ /* 0x000fe80003800200 */
[----:B------:R-:W-:Y:S05]  /*2f30*/  @P2 BRA `(.L_x_815) ;  /* 0x0000000000942947 */ /* 0x000fea0003800000 */
[----:B------:R-:W-:-:S09]  /*2f40*/  ULEA UR5, UR7, UR6, 0x18 ;  /* 0x0000000607057291 */ /* 0x000fd2000f8ec0ff */
[----:B-1-3--:R-:W1:Y:S04]  /*2f50*/  LDS.64 R14, [UR5+0x18] ;  /* 0x00001805ff0e7984 */ /* 0x00ae680008000a00 */
[----:B--2---:R-:W2:Y:S04]  /*2f60*/  LDS.128 R16, [UR5+0x20] ;  /* 0x00002005ff107984 */ /* 0x004ea80008000c00 */
[----:B------:R-:W3:Y:S01]  /*2f70*/  LDS.128 R24, [UR5+0x30] ;  /* 0x00003005ff187984 */ /* 0x000ee20008000c00 */
[----:B-1----:R-:W-:Y:S01]  /*2f80*/  FADD.FTZ R55, R12, R14 ;  /* 0x0000000e0c377221 */ /* 0x002fe20000010000 */
[----:B0-----:R-:W-:-:S03]  /*2f90*/  FADD.FTZ R12, R13, R15 ;  /* 0x0000000f0d0c7221 */ /* 0x001fc60000010000 */
[----:B--2---:R-:W-:Y:S01]  /*2fa0*/  FADD.FTZ R55, R55, R16 ;  /* 0x0000001037377221 */ /* 0x004fe20000010000 */
[----:B------:R-:W-:Y:S02]  /*2fb0*/  FADD.FTZ R16, R12, R17 ;  /* 0x000000110c107221 */ /* 0x000fe40000010000 */
[----:B------:R-:W0:Y:S01]  /*2fc0*/  LDS.128 R12, [UR5+0x40] ;  /* 0x00004005ff0c7984 */ /* 0x000e220008000c00 */
[----:B------:R-:W-:Y:S01]  /*2fd0*/  FADD.FTZ R55, R55, R18 ;  /* 0x0000001237377221 */ /* 0x000fe20000010000 */
[----:B------:R-:W-:Y:S02]  /*2fe0*/  FADD.FTZ R60, R16, R19 ;  /* 0x00000013103c7221 */ /* 0x000fe40000010000 */
[----:B------:R-:W1:Y:S01]  /*2ff0*/  LDS.128 R16, [UR5+0x50] ;  /* 0x00005005ff107984 */ /* 0x000e620008000c00 */
[----:B---3--:R-:W-:Y:S01]  /*3000*/  FADD.FTZ R55, R55, R24 ;  /* 0x0000001837377221 */ /* 0x008fe20000010000 */
[----:B------:R-:W-:-:S03]  /*3010*/  FADD.FTZ R60, R60, R25 ;  /* 0x000000193c3c7221 */ /* 0x000fc60000010000 */
[----:B------:R-:W-:Y:S01]  /*3020*/  FADD.FTZ R55, R55, R26 ;  /* 0x0000001a37377221 */ /* 0x000fe20000010000 */
[----:B------:R-:W-:Y:S02]  /*3030*/  FADD.FTZ R60, R60, R27 ;  /* 0x0000001b3c3c7221 */ /* 0x000fe40000010000 */
[----:B------:R-:W-:Y:S01]  /*3040*/  LDS.128 R24, [UR5+0x70] ;  /* 0x00007005ff187984 */ /* 0x000fe20008000c00 */
[----:B0-----:R-:W-:Y:S01]  /*3050*/  FADD.FTZ R55, R55, R12 ;  /* 0x0000000c37377221 */ /* 0x001fe20000010000 */
[----:B------:R-:W-:-:S03]  /*3060*/  FADD.FTZ R60, R60, R13 ;  /* 0x0000000d3c3c7221 */ /* 0x000fc60000010000 */
[----:B------:R-:W-:Y:S01]  /*3070*/  FADD.FTZ R55, R55, R14 ;  /* 0x0000000e37377221 */ /* 0x000fe20000010000 */
[----:B------:R-:W-:Y:S02]  /*3080*/  FADD.FTZ R60, R60, R15 ;  /* 0x0000000f3c3c7221 */ /* 0x000fe40000010000 */
[----:B------:R-:W0:Y:S01]  /*3090*/  LDS.128 R12, [UR5+0x60] ;  /* 0x00006005ff0c7984 */ /* 0x000e220008000c00 */
[----:B-1----:R-:W-:Y:S01]  /*30a0*/  FADD.FTZ R55, R55, R16 ;  /* 0x0000001037377221 */ /* 0x002fe20000010000 */
[----:B------:R-:W-:Y:S02]  /*30b0*/  FADD.FTZ R60, R60, R17 ;  /* 0x000000113c3c7221 */ /* 0x000fe40000010000 */
[----:B------:R-:W1:Y:S01]  /*30c0*/  LDS.64 R16, [UR5+0x80] ;  /* 0x00008005ff107984 */ /* 0x000e620008000a00 */
[----:B------:R-:W-:Y:S01]  /*30d0*/  FADD.FTZ R55, R55, R18 ;  /* 0x0000001237377221 */ /* 0x000fe20000010000 */
[----:B------:R-:W-:-:S03]  /*30e0*/  FADD.FTZ R60, R60, R19 ;  /* 0x000000133c3c7221 */ /* 0x000fc60000010000 */
[----:B0-----:R-:W-:Y:S01]  /*30f0*/  FADD.FTZ R55, R55, R12 ;  /* 0x0000000c37377221 */ /* 0x001fe20000010000 */
        /* <DEDUP_REMOVED lines=8> */
[----:B------:R-:W-:-:S07]  /*3180*/  FADD.FTZ R13, R60, R17 ;  /* 0x000000113c0d7221 */ /* 0x000fce0000010000 */
.L_x_815:
[----:B------:R-:W-:Y:S05]  /*3190*/  BSYNC.RECONVERGENT B0 ;  /* 0x0000000000007941 */ /* 0x000fea0003800200 */
.L_x_814:
[----:B------:R-:W-:Y:S06]  /*31a0*/  BAR.SYNC.DEFER_BLOCKING 0x0 ;  /* 0x0000000000007b1d */ /* 0x000fec0000010000 */
[----:B------:R-:W-:Y:S04]  /*31b0*/  BSSY.RECONVERGENT B0, `(.L_x_816) ;  /* 0x0000025000007945 */ /* 0x000fe80003800200 */
[----:B------:R-:W-:Y:S05]  /*31c0*/  @P0 BRA `(.L_x_817) ;  /* 0x00000000008c0947 */ /* 0x000fea0003800000 */
[----:B------:R-:W4:Y:S04]  /*31d0*/  LDS.128 R24, [R54+0x3c0] ;  /* 0x0003c00036187984 */ /* 0x000f280000000c00 */
[----:B--2---:R-:W2:Y:S01]  /*31e0*/  LDS.128 R16, [R54+0x780] ;  /* 0x0007800036107984 */ /* 0x004ea20000000c00 */
[----:B----4-:R-:W-:Y:S01]  /*31f0*/  FADD.FTZ R55, R20, R24 ;  /* 0x0000001814377221 */ /* 0x010fe20000010000 */
[----:B---3--:R-:W-:Y:S01]  /*3200*/  FADD.FTZ R14, R21, R25 ;  /* 0x00000019150e7221 */ /* 0x008fe20000010000 */
[----:B-1----:R-:W-:Y:S01]  /*3210*/  FADD.FTZ R15, R22, R26 ;  /* 0x0000001a160f7221 */ /* 0x002fe20000010000 */
[----:B------:R-:W-:Y:S01]  /*3220*/  FADD.FTZ R60, R23, R27 ;  /* 0x0000001b173c7221 */ /* 0x000fe20000010000 */
[----:B--2---:R-:W-:Y:S01]  /*3230*/  FADD.FTZ R55, R55, R16 ;  /* 0x0000001037377221 */ /* 0x004fe20000010000 */
        /* <DEDUP_REMOVED lines=28> */
.L_x_817:
[----:B------:R-:W-:Y:S05]  /*3400*/  BSYNC.RECONVERGENT B0 ;  /* 0x0000000000007941 */ /* 0x000fea0003800200 */
.L_x_816:
        /* <DEDUP_REMOVED lines=29> */
.L_x_819:
[----:B------:R-:W-:Y:S05]  /*35e0*/  BSYNC.RECONVERGENT B0 ;  /* 0x0000000000007941 */ /* 0x000fea0003800200 */
.L_x_818:
        /* <DEDUP_REMOVED lines=10> */
[----:B--2---:R-:W-:Y:S01]  /*3690*/  LOP3.LUT P0, R18, R35, 0x2, RZ, 0xc0, !PT ;  /* 0x0000000223127812 */ /* 0x004fe2000780c0ff */
        /* <DEDUP_REMOVED lines=13> */
.L_x_822:
[----:B-1----:R-:W2:Y:S04]  /*3770*/  LDG.E.STRONG.GPU R16, desc[UR8][R14.64] ;  /* 0x000000080e107981 */ /* 0x002ea8000c1ef900 */
[----:B--2---:R-:W-:Y:S01]  /*3780*/  CCTL.IVALL ;  /* 0x00000000ff00798f */ /* 0x004fe20002000000 */
[----:B------:R-:W-:Y:S05]  /*3790*/  YIELD ;  /* 0x0000000000007946 */ /* 0x000fea0003800000 */
[----:B------:R-:W-:-:S13]  /*37a0*/  ISETP.NE.AND P0, PT, R16, R21, PT ;  /* 0x000000151000720c */ /* 0x000fda0003f05270 */
[----:B------:R-:W-:Y:S05]  /*37b0*/  @P0 BRA `(.L_x_822) ;  /* 0xfffffffc00ec0947 */ /* 0x000fea000383ffff */
.L_x_821:
[----:B------:R-:W-:Y:S05]  /*37c0*/  WARPSYNC.ALL ;  /* 0x0000000000007948 */ /* 0x000fea0003800000 */
[----:B------:R-:W-:Y:S01]  /*37d0*/  BAR.SYNC.DEFER_BLOCKING 0x0 ;  /* 0x0000000000007b1d */ /* 0x000fe20000010000 */
[----:B------:R-:W-:-:S05]  /*37e0*/  HFMA2 R22, -RZ, RZ, 0, 0 ;  /* 0x00000000ff167431 */ /* 0x000fca00000001ff */
[----:B------:R-:W-:Y:S05]  /*37f0*/  @!P4 BRA `(.L_x_823) ;  /* 0x000000040018c947 */ /* 0x000fea0003800000 */
[CC--:B------:R-:W-:Y:S01]  /*3800*/  LEA R54, R4.reuse, R0.reuse, 0x2 ;  /* 0x0000000004367211 */ /* 0x0c0fe200078e10ff */
[C-C-:B------:R-:W-:Y:S01]  /*3810*/  IMAD R53, R4.reuse, 0x5, R0.reuse ;  /* 0x0000000504357824 */ /* 0x140fe200078e0200 */
[C---:B------:R-:W-:Y:S01]  /*3820*/  LEA R27, R4.reuse, R0, 0x1 ;  /* 0x00000000041b7211 */ /* 0x040fe200078e08ff */
[--C-:B------:R-:W-:Y:S01]  /*3830*/  IMAD R26, R4, 0x6, R0.reuse ;  /* 0x00000006041a7824 */ /* 0x100fe200078e0200 */
[----:B------:R-:W-:Y:S01]  /*3840*/  IADD3 R23, PT, PT, R0, R4, RZ ;  /* 0x0000000400177210 */ /* 0x000fe20007ffe0ff */
[C-C-:B------:R-:W-:Y:S01]  /*3850*/  IMAD R25, R4.reuse, 0x7, R0.reuse ;  /* 0x0000000704197824 */ /* 0x140fe200078e0200 */
[----:B------:R-:W-:Y:S01]  /*3860*/  MOV R20, RZ ;  /* 0x000000ff00147202 */ /* 0x000fe20000000f00 */
[----:B------:R-:W-:Y:S01]  /*3870*/  IMAD R24, R4, 0x3, R0 ;  /* 0x0000000304187824 */ /* 0x000fe200078e0200 */
[----:B------:R-:W-:Y:S01]  /*3880*/  MOV R21, R0 ;  /* 0x0000000000157202 */ /* 0x000fe20000000f00 */
[----:B------:R-:W-:Y:S01]  /*3890*/  UIADD3 UR5, UPT, UPT, -UR10, URZ, URZ ;  /* 0x000000ff0a057290 */ /* 0x000fe2000fffe1ff */
[----:B------:R-:W-:-:S11]  /*38a0*/  LOP3.LUT R22, R5, 0x7ffffff8, RZ, 0xc0, !PT ;  /* 0x7ffffff805167812 */ /* 0x000fd600078ec0ff */
.L_x_824:
[----:B------:R-:W-:Y:S02]  /*38b0*/  ISETP.EQ.OR P5, PT, RZ, UR5, P2 ;  /* 0x00000005ff007c0c */ /* 0x000fe400097a2670 */
[----:B-1----:R-:W-:-:S04]  /*38c0*/  IADD3 R14, PT, PT, R20, 0x1, RZ ;  /* 0x00000001140e7810 */ /* 0x002fc80007ffe0ff */
[----:B------:R-:W-:-:S07]  /*38d0*/  ISETP.EQ.OR P6, PT, R14, UR10, P2 ;  /* 0x0000000a0e007c0c */ /* 0x000fce00097c2670 */
[----:B------:R-:W-:-:S06]  /*38e0*/  @!P5 IMAD.WIDE.U32 R14, R21, 0x8, R60 ;  /* 0x00000008150ed825 */ /* 0x000fcc00078e003c */
[----:B------:R-:W0:Y:S01]  /*38f0*/  @!P5 LDG.E.64 R14, desc[UR8][R14.64] ;  /* 0x000000080e0ed981 */ /* 0x000e22000c1e1b00 */
[----:B------:R-:W-:Y:S01]  /*3900*/  @!P6 IMAD.WIDE.U32 R16, R23, 0x8, R60 ;  /* 0x000000081710e825 */ /* 0x000fe200078e003c */
[----:B--2---:R-:W-:-:S04]  /*3910*/  IADD3 R18, PT, PT, R20, 0x2, RZ ;  /* 0x0000000214127810 */ /* 0x004fc80007ffe0ff */
        /* <DEDUP_REMOVED lines=52> */
.L_x_823:
        /* <DEDUP_REMOVED lines=22> */
[----:B------:R-:W3:Y:S04]  /*3dc0*/  @!P5 LDG.E.64 R14, desc[UR8][R14.64] ;  /* 0x000000080e0ed981 */ /* 0x000ee8000c1e1b00 */
[----:B------:R-:W4:Y:S02]  /*3dd0*/  @!P4 LDG.E.64 R16, desc[UR8][R16.64] ;  /* 0x000000081010c981 */ /* 0x000f24000c1e1b00 */
[----:B------:R-:W-:-:S04]  /*3de0*/  @!P6 IMAD R21, R21, R4, R0 ;  /* 0x000000041515e224 */ /* 0x000fc800078e0200 */
[----:B--2---:R-:W-:-:S06]  /*3df0*/  @!P6 IMAD.WIDE.U32 R18, R21, 0x8, R60 ;  /* 0x000000081512e825 */ /* 0x004fcc00078e003c */
[----:B------:R-:W2:Y:S01]  /*3e00*/  @!P6 LDG.E.64 R18, desc[UR8][R18.64] ;  /* 0x000000081212e981 */ /* 0x000ea2000c1e1b00 */
[----:B------:R-:W-:Y:S01]  /*3e10*/  IADD3 R22, PT, PT, R22, 0x4, RZ ;  /* 0x0000000416167810 */ /* 0x000fe20007ffe0ff */
[----:B---3--:R-:W-:Y:S01]  /*3e20*/  @!P5 FADD.FTZ R12, R12, R14 ;  /* 0x0000000e0c0cd221 */ /* 0x008fe20000010000 */
[----:B------:R-:W-:-:S03]  /*3e30*/  @!P5 FADD.FTZ R13, R13, R15 ;  /* 0x0000000f0d0dd221 */ /* 0x000fc60000010000 */
[----:B----4-:R-:W-:Y:S01]  /*3e40*/  @!P4 FADD.FTZ R12, R12, R16 ;  /* 0x000000100c0cc221 */ /* 0x010fe20000010000 */
[----:B------:R-:W-:-:S03]  /*3e50*/  @!P4 FADD.FTZ R13, R13, R17 ;  /* 0x000000110d0dc221 */ /* 0x000fc60000010000 */
[----:B--2---:R-:W-:Y:S01]  /*3e60*/  @!P6 FADD.FTZ R12, R12, R18 ;  /* 0x000000120c0ce221 */ /* 0x004fe20000010000 */
[----:B------:R-:W-:-:S07]  /*3e70*/  @!P6 FADD.FTZ R13, R13, R19 ;  /* 0x000000130d0de221 */ /* 0x000fce0000010000 */
.L_x_825:
[----:B------:R-:W-:Y:S05]  /*3e80*/  @!P0 BRA `(.L_x_820) ;  /* 0x00000000006c8947 */ /* 0x000fea0003800000 */
[----:B------:R-:W-:Y:S02]  /*3e90*/  ISETP.NE.AND P0, PT, R20, 0x1, PT ;  /* 0x000000011400780c */ /* 0x000fe40003f05270 */
[----:B--2---:R-:W-:-:S11]  /*3ea0*/  LOP3.LUT R18, R5, 0x1, RZ, 0xc0, !PT ;  /* 0x0000000105127812 */ /* 0x004fd600078ec0ff */
        /* <DEDUP_REMOVED lines=15> */
.L_x_826:
        /* <DEDUP_REMOVED lines=9> */
.L_x_827:
[----:B------:R-:W-:Y:S05]  /*4030*/  BSYNC.RECONVERGENT B0 ;  /* 0x0000000000007941 */ /* 0x000fea0003800200 */
.L_x_820:
[----:B------:R-:W5:Y:S01]  /*4040*/  S2UR UR6, SR_CgaCtaId ;  /* 0x00000000000679c3 */ /* 0x000f620000008800 */
[----:B------:R-:W-:Y:S01]  /*4050*/  UMOV UR5, 0x400 ;  /* 0x0000040000057882 */ /* 0x000fe20000000000 */
[----:B------:R-:W0:Y:S01]  /*4060*/  LDCU.64 UR12, c[0x0][0x400] ;  /* 0x00008000ff0c77ac */ /* 0x000e220008000a00 */
[----:B--2-4-:R-:W-:Y:S02]  /*4070*/  HADD2.F32 R18, -RZ, R31.H0_H0 ;  /* 0x2000001fff127230 */ /* 0x014fe40000004100 */
[--C-:B-1----:R-:W-:Y:S02]  /*4080*/  HADD2.F32 R15, -RZ, R33.reuse.H0_H0 ;  /* 0x20000021ff0f7230 */ /* 0x102fe40000004100 */
[----:B------:R-:W-:Y:S01]  /*4090*/  HADD2.F32 R33, -RZ, R33.H1_H1 ;  /* 0x30000021ff217230 */ /* 0x000fe20000004100 */
[----:B------:R-:W1:Y:S01]  /*40a0*/  LDC R19, c[0x0][0x41c] ;  /* 0x00010700ff137b82 */ /* 0x000e620000000800 */
[----:B------:R-:W-:Y:S02]  /*40b0*/  HADD2.F32 R61, -RZ, R29.H0_H0 ;  /* 0x2000001dff3d7230 */ /* 0x000fe40000004100 */
[----:B------:R-:W-:-:S02]  /*40c0*/  HADD2.F32 R27, -RZ, R45.H0_H0 ;  /* 0x2000002dff1b7230 */ /* 0x000fc40000004100 */
[----:B---3--:R-:W-:Y:S02]  /*40d0*/  HADD2.F32 R14, -RZ, R45.H1_H1 ;  /* 0x3000002dff0e7230 */ /* 0x008fe40000004100 */
[----:B------:R-:W-:Y:S02]  /*40e0*/  HADD2.F32 R20, -RZ, R31.H1_H1 ;  /* 0x3000001fff147230 */ /* 0x000fe40000004100 */
[--C-:B------:R-:W-:Y:S02]  /*40f0*/  HADD2.F32 R21, -RZ, R43.reuse.H0_H0 ;  /* 0x2000002bff157230 */ /* 0x100fe40000004100 */
[C---:B------:R-:W-:Y:S01]  /*4100*/  FADD.FTZ R31, -R10.reuse, R14 ;  /* 0x0000000e0a1f7221 */ /* 0x040fe20000010100 */
[----:B------:R-:W-:Y:S02]  /*4110*/  HADD2.F32 R45, -RZ, R43.H1_H1 ;  /* 0x3000002bff2d7230 */ /* 0x000fe40000004100 */
[--C-:B------:R-:W-:Y:S02]  /*4120*/  HADD2.F32 R53, -RZ, R6.reuse.H0_H0 ;  /* 0x20000006ff357230 */ /* 0x100fe40000004100 */
[----:B------:R-:W-:Y:S01]  /*4130*/  FADD.FTZ R21, -R10, R21 ;  /* 0x000000150a157221 */ /* 0x000fe20000010100 */
[----:B------:R-:W-:Y:S01]  /*4140*/  HADD2.F32 R55, -RZ, R6.H1_H1 ;  /* 0x30000006ff377230 */ /* 0x000fe20000004100 */
[----:B-----5:R-:W-:Y:S01]  /*4150*/  ULEA UR5, UR6, UR5, 0x18 ;  /* 0x0000000506057291 */ /* 0x020fe2000f8ec0ff */
[----:B------:R-:W-:-:S02]  /*4160*/  HADD2.F32 R23, -RZ, R8.H0_H0 ;  /* 0x20000008ff177230 */ /* 0x000fc40000004100 */
[C---:B------:R-:W-:Y:S01]  /*4170*/  FADD.FTZ R6, -R10.reuse, R61 ;  /* 0x0000003d0a067221 */ /* 0x040fe20000010100 */
[----:B------:R-:W-:Y:S02]  /*4180*/  HADD2.F32 R43, -RZ, R8.H1_H1 ;  /* 0x30000008ff2b7230 */ /* 0x000fe40000004100 */
[C---:B------:R-:W-:Y:S01]  /*4190*/  FADD.FTZ R22, -R10.reuse, R45 ;  /* 0x0000002d0a167221 */ /* 0x040fe20000010100 */
[--C-:B------:R-:W-:Y:S02]  /*41a0*/  HADD2.F32 R25, -RZ, R47.reuse.H0_H0 ;  /* 0x2000002fff197230 */ /* 0x100fe40000004100 */
[C---:B------:R-:W-:Y:S01]  /*41b0*/  FADD.FTZ R23, -R10.reuse, R23 ;  /* 0x000000170a177221 */ /* 0x040fe20000010100 */
[----:B------:R-:W-:Y:S02]  /*41c0*/  HADD2.F32 R47, -RZ, R47.H1_H1 ;  /* 0x3000002fff2f7230 */ /* 0x000fe40000004100 */
[C---:B------:R-:W-:Y:S01]  /*41d0*/  FADD.FTZ R24, -R10.reuse, R43 ;  /* 0x0000002b0a187221 */ /* 0x040fe20000010100 */
[----:B------:R-:W-:Y:S01]  /*41e0*/  @!P2 STS.64 [UR5+0x90], R12 ;  /* 0x0000900cff00a988 */ /* 0x000fe20008000a05 */
[----:B------:R-:W-:Y:S01]  /*41f0*/  FADD.FTZ R25, -R10, R25 ;  /* 0x000000190a197221 */ /* 0x000fe20000010100 */
[----:B------:R-:W-:Y:S01]  /*4200*/  BAR.SYNC.DEFER_BLOCKING 0x0 ;  /* 0x0000000000007b1d */ /* 0x000fe20000010000 */
[----:B0-----:R-:W-:-:S05]  /*4210*/  ISETP.GE.U32.AND P2, PT, R40, UR12, PT ;  /* 0x0000000c28007c0c */ /* 0x001fca000bf46070 */
[----:B------:R-:W0:Y:S01]  /*4220*/  LDS.64 R12, [UR5+0x90] ;  /* 0x00009005ff0c7984 */ /* 0x000e220008000a00 */
[----:B------:R-:W0:Y:S02]  /*4230*/  LDCU UR5, c[0x0][0x42c] ;  /* 0x00008580ff0577ac */ /* 0x000e240008000800 */
[----:B0-----:R-:W-:Y:S01]  /*4240*/  FMUL.FTZ R16, R12, UR5 ;  /* 0x000000050c107c20 */ /* 0x001fe20008410000 */
[----:B------:R-:W-:Y:S02]  /*4250*/  HADD2.F32 R12, -RZ, R29.H1_H1 ;  /* 0x3000001dff0c7230 */ /* 0x000fe40000004100 */
[----:B------:R-:W-:Y:S01]  /*4260*/  FMUL.FTZ R17, R13, UR5 ;  /* 0x000000050d117c20 */ /* 0x000fe20008410000 */
[C---:B------:R-:W-:Y:S01]  /*4270*/  FADD.FTZ R29, -R10.reuse, R18 ;  /* 0x000000120a1d7221 */ /* 0x040fe20000010100 */
[C---:B------:R-:W-:Y:S01]  /*4280*/  FADD.FTZ R13, -R10.reuse, R15 ;  /* 0x0000000f0a0d7221 */ /* 0x040fe20000010100 */
[----:B-1----:R-:W-:Y:S02]  /*4290*/  IMAD R18, R19, UR10, R42 ;  /* 0x0000000a13127c24 */ /* 0x002fe4000f8e022a */
[C---:B------:R-:W-:Y:S01]  /*42a0*/  FADD.FTZ R15, -R10.reuse, R33 ;  /* 0x000000210a0f7221 */ /* 0x040fe20000010100 */
[C---:B------:R-:W-:Y:S01]  /*42b0*/  FADD.FTZ R8, -R10.reuse, R12 ;  /* 0x0000000c0a087221 */ /* 0x040fe20000010100 */
[-C--:B------:R-:W-:Y:S01]  /*42c0*/  FMUL.FTZ R54, R13, R52.reuse ;  /* 0x000000340d367220 */ /* 0x080fe20000410000 */
[----:B------:R-:W-:Y:S01]  /*42d0*/  FADD.FTZ R33, -R10, R27 ;  /* 0x0000001b0a217221 */ /* 0x000fe20000010100 */
[----:B------:R-:W-:Y:S01]  /*42e0*/  ISETP.GE.U32.AND P0, PT, R18, UR12, PT ;  /* 0x0000000c12007c0c */ /* 0x000fe2000bf06070 */
[----:B------:R-:W-:Y:S01]  /*42f0*/  FMUL.FTZ R60, R15, R52 ;  /* 0x000000340f3c7220 */ /* 0x000fe20000410000 */
[----:B------:R-:W-:Y:S01]  /*4300*/  SHF.R.S32.HI R12, RZ, 0x1f, R18 ;  /* 0x0000001fff0c7819 */ /* 0x000fe20000011412 */
[C---:B------:R-:W-:Y:S01]  /*4310*/  FADD.FTZ R27, -R10.reuse, R20 ;  /* 0x000000140a1b7221 */ /* 0x040fe20000010100 */
[C---:B------:R-:W-:Y:S01]  /*4320*/  FADD.FTZ R19, -R10.reuse, R53 ;  /* 0x000000350a137221 */ /* 0x040fe20000010100 */
[----:B------:R-:W-:Y:S01]  /*4330*/  FADD.FTZ R20, -R10, R55 ;  /* 0x000000370a147221 */ /* 0x000fe20000010100 */
[--C-:B------:R-:W-:Y:S01]  /*4340*/  HADD2.F32 R13, -RZ, R32.reuse.H0_H0 ;  /* 0x20000020ff0d7230 */ /* 0x100fe20000004100 */
[----:B------:R-:W-:Y:S01]  /*4350*/  ISETP.GE.AND.EX P0, PT, R12, UR13, PT, P0 ;  /* 0x0000000d0c007c0c */ /* 0x000fe2000bf06300 */
[----:B------:R-:W-:Y:S01]  /*4360*/  FADD.FTZ R10, -R10, R47 ;  /* 0x0000002f0a0a7221 */ /* 0x000fe20000010100 */
[C-C-:B------:R-:W-:Y:S01]  /*4370*/  FFMA.FTZ R14, R16.reuse, R54, R17.reuse ;  /* 0x00000036100e7223 */ /* 0x140fe20000010011 */
[----:B------:R-:W-:Y:S01]  /*4380*/  FFMA.FTZ R26, R16, R60, R17 ;  /* 0x0000003c101a7223 */ /* 0x000fe20000010011 */
[----:B------:R-:W-:Y:S01]  /*4390*/  HADD2.F32 R32, -RZ, R32.H1_H1 ;  /* 0x30000020ff207230 */ /* 0x000fe20000004100 */
        /* <DEDUP_REMOVED lines=14> */
[----:B-1----:R-:W-:Y:S01]  /*4480*/  FMUL.FTZ R13, R13, R54 ;  /* 0x000000360d0d7220 */ /* 0x002fe20000410000 */
[----:B------:R-:W-:Y:S02]  /*4490*/  FADD.FTZ R54, -R54, 1 ;  /* 0x3f80000036367421 */ /* 0x000fe40000010100 */
[----:B------:R-:W-:Y:S02]  /*44a0*/  FMUL.FTZ R32, R32, R15 ;  /* 0x0000000f20207220 */ /* 0x000fe40000410000 */
[----:B------:R-:W-:-:S04]  /*44b0*/  FFMA.FTZ R54, R43, R54, 1 ;  /* 0x3f8000002b367423 */ /* 0x000fc80000010036 */
[----:B------:R-:W-:-:S07]  /*44c0*/  FMUL.FTZ R13, R13, R54 ;  /* 0x000000360d0d7220 */ /* 0x000fce0000410000 */
.L_x_828:
        /* <DEDUP_REMOVED lines=10> */
[C---:B------:R-:W-:Y:S02]  /*4570*/  IMAD R47, R18.reuse, UR15, R43 ;  /* 0x0000000f122f7c24 */ /* 0x040fe4000f8e022b */
[----:B------:R-:W-:Y:S01]  /*4580*/  FMUL.FTZ R43, R15, R52 ;  /* 0x000000340f2b7220 */ /* 0x000fe20000410000 */
[----:B------:R-:W-:-:S03]  /*4590*/  IMAD.WIDE.U32 R12, R18, UR14, R12 ;  /* 0x0000000e120c7c25 */ /* 0x000fc6000f8e000c */
[----:B-1----:R-:W-:Y:S02]  /*45a0*/  LEA R14, P0, R12, UR6, 0x1 ;  /* 0x000000060c0e7c11 */ /* 0x002fe4000f8008ff */
[----:B------:R-:W-:Y:S02]  /*45b0*/  IADD3 R47, PT, PT, R13, R47, RZ ;  /* 0x0000002f0d2f7210 */ /* 0x000fe40007ffe0ff */
[----:B------:R-:W-:Y:S02]  /*45c0*/  F2FP.F16.F32.PACK_AB R13, R26, R43 ;  /* 0x0000002b1a0d723e */ /* 0x000fe400000000ff */
[----:B------:R-:W-:-:S05]  /*45d0*/  LEA.HI.X R15, R12, UR7, R47, 0x1, P0 ;  /* 0x000000070c0f7c11 */ /* 0x000fca00080f0c2f */
[----:B------:R0:W-:Y:S02]  /*45e0*/  STG.E desc[UR8][R14.64], R13 ;  /* 0x0000000d0e007986 */ /* 0x0001e4000c101908 */
.L_x_830:
[----:B------:R-:W-:Y:S05]  /*45f0*/  BSYNC.RECONVERGENT B0 ;  /* 0x0000000000007941 */ /* 0x000fea0003800200 */
.L_x_829:
[--C-:B------:R-:W-:Y:S01]  /*4600*/  HADD2.F32 R12, -RZ, R48.reuse.H0_H0 ;  /* 0x20000030ff0c7230 */ /* 0x100fe20000004100 */
[----:B------:R-:W-:Y:S01]  /*4610*/  SHF.R.S32.HI R26, RZ, 0x1f, R40 ;  /* 0x0000001fff1a7819 */ /* 0x000fe20000011428 */
[----:B------:R-:W-:Y:S02]  /*4620*/  HADD2.F32 R48, -RZ, R48.H1_H1 ;  /* 0x30000030ff307230 */ /* 0x000fe40000004100 */
[-C--:B0-----:R-:W-:Y:S01]  /*4630*/  FMUL.FTZ R14, R33, R52.reuse ;  /* 0x00000034210e7220 */ /* 0x081fe20000410000 */
        /* <DEDUP_REMOVED lines=20> */
.L_x_831:
        /* <DEDUP_REMOVED lines=9> */
[----:B------:R-:W-:Y:S02]  /*4810*/  FFMA.FTZ R31, R11, R48, -R32 ;  /* 0x000000300b1f7223 */ /* 0x000fe40000010820 */
[-C--:B------:R-:W-:Y:S02]  /*4820*/  FMUL.FTZ R32, R15, R52.reuse ;  /* 0x000000340f207220 */ /* 0x080fe40000410000 */
[----:B------:R-:W-:-:S05]  /*4830*/  FMUL.FTZ R31, R31, R52 ;  /* 0x000000341f1f7220 */ /* 0x000fca0000410000 */
[----:B------:R-:W-:Y:S01]  /*4840*/  F2FP.F16.F32.PACK_AB R31, R31, R32 ;  /* 0x000000201f1f723e */ /* 0x000fe200000000ff */
[----:B0-----:R-:W-:Y:S01]  /*4850*/  IMAD R14, R13, UR6, RZ ;  /* 0x000000060d0e7c24 */ /* 0x001fe2000f8e02ff */
[----:B------:R-:W-:-:S03]  /*4860*/  MOV R13, R57 ;  /* 0x00000039000d7202 */ /* 0x000fc60000000f00 */
[C---:B------:R-:W-:Y:S02]  /*4870*/  IMAD R33, R41.reuse, UR7, R14 ;  /* 0x0000000729217c24 */ /* 0x040fe4000f8e020e */
[----:B------:R-:W-:-:S03]  /*4880*/  IMAD.WIDE.U32 R12, R41, UR6, R12 ;  /* 0x00000006290c7c25 */ /* 0x000fc6000f8e000c */
[----:B-1----:R-:W-:Y:S02]  /*4890*/  LEA R14, P0, R12, UR14, 0x1 ;  /* 0x0000000e0c0e7c11 */ /* 0x002fe4000f8008ff */
[----:B------:R-:W-:-:S04]  /*48a0*/  IADD3 R33, PT, PT, R13, R33, RZ ;  /* 0x000000210d217210 */ /* 0x000fc80007ffe0ff */
[----:B------:R-:W-:-:S05]  /*48b0*/  LEA.HI.X R15, R12, UR15, R33, 0x1, P0 ;  /* 0x0000000f0c0f7c11 */ /* 0x000fca00080f0c21 */
[----:B------:R0:W-:Y:S02]  /*48c0*/  STG.E desc[UR8][R14.64], R31 ;  /* 0x0000001f0e007986 */ /* 0x0001e4000c101908 */
.L_x_833:
[----:B------:R-:W-:Y:S05]  /*48d0*/  BSYNC.RECONVERGENT B0 ;  /* 0x0000000000007941 */ /* 0x000fea0003800200 */
.L_x_832:
[----:B------:R-:W-:Y:S01]  /*48e0*/  UISETP.NE.AND UP0, UPT, UR11, URZ, UPT ;  /* 0x000000ff0b00728c */ /* 0x000fe2000bf05270 */
[-C--:B------:R-:W-:Y:S01]  /*48f0*/  FMUL.FTZ R32, R29, R52.reuse ;  /* 0x000000341d207220 */ /* 0x080fe20000410000 */
[----:B------:R-:W-:Y:S01]  /*4900*/  FMUL.FTZ R48, R27, R52 ;  /* 0x000000341b307220 */ /* 0x000fe20000410000 */
[--C-:B------:R-:W-:Y:S01]  /*4910*/  HADD2.F32 R13, -RZ, R30.reuse.H0_H0 ;  /* 0x2000001eff0d7230 */ /* 0x100fe20000004100 */
[----:B------:R-:W-:Y:S01]  /*4920*/  ISETP.GE.AND.EX P2, PT, R26, UR13, PT, P2 ;  /* 0x0000000d1a007c0c */ /* 0x000fe2000bf46320 */
[C-C-:B------:R-:W-:Y:S01]  /*4930*/  FFMA.FTZ R12, R16.reuse, R32, R17.reuse ;  /* 0x00000020100c7223 */ /* 0x140fe20000010011 */
[----:B0-----:R-:W-:Y:S01]  /*4940*/  FFMA.FTZ R14, R16, R48, R17 ;  /* 0x00000030100e7223 */ /* 0x001fe20000010011 */
        /* <DEDUP_REMOVED lines=20> */
.L_x_834:
[----:B------:R-:W-:Y:S01]  /*4a90*/  BSSY.RECONVERGENT B0, `(.L_x_835) ;  /* 0x0000012000007945 */ /* 0x000fe20003800200 */
[----:B------:R-:W-:Y:S01]  /*4aa0*/  FFMA.FTZ R15, R49, R13, -R12 ;  /* 0x0000000d310f7223 */ /* 0x000fe2000001080c */
[----:B------:R-:W-:Y:S02]  /*4ab0*/  FFMA.FTZ R29, R11, R30, -R14 ;  /* 0x0000001e0b1d7223 */ /* 0x000fe4000001080e */
[----:B------:R-:W-:Y:S05]  /*4ac0*/  @P2 BRA `(.L_x_836) ;  /* 0x0000000000382947 */ /* 0x000fea0003800000 */
[----:B------:R-:W0:Y:S01]  /*4ad0*/  LDCU.64 UR6, c[0x0][0x3f8] ;  /* 0x00007f00ff0677ac */ /* 0x000e220008000a00 */
[----:B------:R-:W-:Y:S02]  /*4ae0*/  MOV R12, R58 ;  /* 0x0000003a000c7202 */ /* 0x000fe40000000f00 */
[----:B------:R-:W-:Y:S01]  /*4af0*/  MOV R13, R57 ;  /* 0x00000039000d7202 */ /* 0x000fe20000000f00 */
[----:B------:R-:W1:Y:S01]  /*4b00*/  LDCU.64 UR14, c[0x0][0x380] ;  /* 0x00007000ff0e77ac */ /* 0x000e620008000a00 */
[----:B0-----:R-:W-:Y:S02]  /*4b10*/  IMAD R27, R26, UR6, RZ ;  /* 0x000000061a1b7c24 */ /* 0x001fe4000f8e02ff */
[----:B------:R-:W-:Y:S01]  /*4b20*/  FMUL.FTZ R26, R29, R52 ;  /* 0x000000341d1a7220 */ /* 0x000fe20000410000 */
[----:B------:R-:W-:-:S04]  /*4b30*/  IMAD.WIDE.U32 R12, R40, UR6, R12 ;  /* 0x00000006280c7c25 */ /* 0x000fc8000f8e000c */
[----:B------:R-:W-:Y:S02]  /*4b40*/  IMAD R31, R40, UR7, R27 ;  /* 0x00000007281f7c24 */ /* 0x000fe4000f8e021b */
[----:B------:R-:W-:Y:S01]  /*4b50*/  FMUL.FTZ R27, R15, R52 ;  /* 0x000000340f1b7220 */ /* 0x000fe20000410000 */
[----:B-1----:R-:W-:Y:S02]  /*4b60*/  LEA R14, P0, R12, UR14, 0x1 ;  /* 0x0000000e0c0e7c11 */ /* 0x002fe4000f8008ff */
[----:B------:R-:W-:Y:S02]  /*4b70*/  IADD3 R31, PT, PT, R13, R31, RZ ;  /* 0x0000001f0d1f7210 */ /* 0x000fe40007ffe0ff */
[----:B------:R-:W-:Y:S02]  /*4b80*/  F2FP.F16.F32.PACK_AB R13, R26, R27 ;  /* 0x0000001b1a0d723e */ /* 0x000fe400000000ff */
[----:B------:R-:W-:-:S05]  /*4b90*/  LEA.HI.X R15, R12, UR15, R31, 0x1, P0 ;  /* 0x0000000f0c0f7c11 */ /* 0x000fca00080f0c1f */
[----:B------:R0:W-:Y:S02]  /*4ba0*/  STG.E desc[UR8][R14.64], R13 ;  /* 0x0000000d0e007986 */ /* 0x0001e4000c101908 */
.L_x_836:
[----:B------:R-:W-:Y:S05]  /*4bb0*/  BSYNC.RECONVERGENT B0 ;  /* 0x0000000000007941 */ /* 0x000fea0003800200 */
.L_x_835:
[----:B0-----:R-:W-:Y:S01]  /*4bc0*/  IADD3 R13, PT, PT, R18, 0x28, RZ ;  /* 0x00000028120d7810 */ /* 0x001fe20007ffe0ff */
        /* <DEDUP_REMOVED lines=54> */
.L_x_837:
[----:B------:R-:W-:Y:S01]  /*4f30*/  BSSY.RECONVERGENT B0, `(.L_x_838) ;  /* 0x0000012000007945 */ /* 0x000fe20003800200 */
[----:B------:R-:W-:Y:S01]  /*4f40*/  FFMA.FTZ R31, R49, R16, -R31 ;  /* 0x00000010311f7223 */ /* 0x000fe2000001081f */
[----:B------:R-:W-:Y:S02]  /*4f50*/  FFMA.FTZ R33, R11, R28, -R33 ;  /* 0x0000001c0b217223 */ /* 0x000fe40000010821 */
[----:B------:R-:W-:Y:S05]  /*4f60*/  @P1 BRA `(.L_x_839) ;  /* 0x0000000000381947 */ /* 0x000fea0003800000 */
[----:B------:R-:W0:Y:S01]  /*4f70*/  LDCU.64 UR6, c[0x0][0x3f8] ;  /* 0x00007f00ff0677ac */ /* 0x000e220008000a00 */
[----:B------:R-:W-:Y:S01]  /*4f80*/  MOV R15, R57 ;  /* 0x00000039000f7202 */ /* 0x000fe20000000f00 */
[-C--:B------:R-:W-:Y:S01]  /*4f90*/  FMUL.FTZ R31, R31, R52.reuse ;  /* 0x000000341f1f7220 */ /* 0x080fe20000410000 */
[----:B------:R-:W-:Y:S01]  /*4fa0*/  FMUL.FTZ R28, R33, R52 ;  /* 0x00000034211c7220 */ /* 0x000fe20000410000 */
[----:B------:R-:W1:Y:S01]  /*4fb0*/  LDCU.64 UR14, c[0x0][0x380] ;  /* 0x00007000ff0e77ac */ /* 0x000e620008000a00 */
[----:B0-----:R-:W-:Y:S01]  /*4fc0*/  IMAD R16, R14, UR6, RZ ;  /* 0x000000060e107c24 */ /* 0x001fe2000f8e02ff */
[----:B------:R-:W-:-:S03]  /*4fd0*/  MOV R14, R58 ;  /* 0x0000003a000e7202 */ /* 0x000fc60000000f00 */
[C---:B------:R-:W-:Y:S02]  /*4fe0*/  IMAD R17, R39.reuse, UR7, R16 ;  /* 0x0000000727117c24 */ /* 0x040fe4000f8e0210 */
[----:B------:R-:W-:-:S03]  /*4ff0*/  IMAD.WIDE.U32 R14, R39, UR6, R14 ;  /* 0x00000006270e7c25 */ /* 0x000fc6000f8e000e */
[----:B-1----:R-:W-:Y:S02]  /*5000*/  LEA R16, P1, R14, UR14, 0x1 ;  /* 0x0000000e0e107c11 */ /* 0x002fe4000f8208ff */
[----:B------:R-:W-:Y:S02]  /*5010*/  IADD3 R17, PT, PT, R15, R17, RZ ;  /* 0x000000110f117210 */ /* 0x000fe40007ffe0ff */
[----:B------:R-:W-:Y:S02]  /*5020*/  F2FP.F16.F32.PACK_AB R15, R28, R31 ;  /* 0x0000001f1c0f723e */ /* 0x000fe400000000ff */
[----:B------:R-:W-:-:S05]  /*5030*/  LEA.HI.X R17, R14, UR15, R17, 0x1, P1 ;  /* 0x0000000f0e117c11 */ /* 0x000fca00088f0c11 */
[----:B------:R0:W-:Y:S02]  /*5040*/  STG.E desc[UR8][R16.64], R15 ;  /* 0x0000000f10007986 */ /* 0x0001e4000c101908 */
.L_x_839:
[----:B------:R-:W-:Y:S05]  /*5050*/  BSYNC.RECONVERGENT B0 ;  /* 0x0000000000007941 */ /* 0x000fea0003800200 */
.L_x_838:
[--C-:B------:R-:W-:Y:S02]  /*5060*/  HADD2.F32 R14, -RZ, R7.reuse.H0_H0 ;  /* 0x20000007ff0e7230 */ /* 0x100fe40000004100 */
[----:B0-----:R-:W-:Y:S01]  /*5070*/  HADD2.F32 R16, -RZ, R7.H1_H1 ;  /* 0x30000007ff107230 */ /* 0x001fe20000004100 */
        /* <DEDUP_REMOVED lines=19> */
.L_x_840:
        /* <DEDUP_REMOVED lines=18> */
.L_x_842:
[----:B------:R-:W-:Y:S05]  /*52d0*/  BSYNC.RECONVERGENT B0 ;  /* 0x0000000000007941 */ /* 0x000fea0003800200 */
.L_x_841:
        /* <DEDUP_REMOVED lines=21> */
.L_x_843:
        /* <DEDUP_REMOVED lines=18> */
.L_x_845:
[----:B------:R-:W-:Y:S05]  /*5550*/  BSYNC.RECONVERGENT B0 ;  /* 0x0000000000007941 */ /* 0x000fea0003800200 */
.L_x_844:
        /* <DEDUP_REMOVED lines=21> */
.L_x_846:
        /* <DEDUP_REMOVED lines=18> */
.L_x_848:
[----:B------:R-:W-:Y:S05]  /*57d0*/  BSYNC.RECONVERGENT B0 ;  /* 0x0000000000007941 */ /* 0x000fea0003800200 */
.L_x_847:
[--C-:B------:R-:W-:Y:S01]  /*57e0*/  HADD2.F32 R6, -RZ, R46.reuse.H0_H0 ;  /* 0x2000002eff067230 */ /* 0x100fe20000004100 */
[----:B------:R-:W-:Y:S01]  /*57f0*/  SHF.R.S32.HI R14, RZ, 0x1f, R36 ;  /* 0x0000001fff0e7819 */ /* 0x000fe20000011424 */
        /* <DEDUP_REMOVED lines=20> */
.L_x_849:
        /* <DEDUP_REMOVED lines=18> */
.L_x_851:
[----:B------:R-:W-:Y:S05]  /*5a60*/  BSYNC.RECONVERGENT B0 ;  /* 0x0000000000007941 */ /* 0x000fea0003800200 */
.L_x_850:
[----:B------:R-:W-:Y:S02]  /*5a70*/  IADD3 R34, PT, PT, R4, R34, RZ ;  /* 0x0000002204227210 */ /* 0x000fe40007ffe0ff */
[----:B------:R-:W-:Y:S02]  /*5a80*/  IADD3 R35, PT, PT, R35, 0x1, RZ ;  /* 0x0000000123237810 */ /* 0x000fe40007ffe0ff */
[----:B------:R-:W-:-:S13]  /*5a90*/  ISETP.GE.AND P0, PT, R34, UR4, PT ;  /* 0x0000000422007c0c */ /* 0x000fda000bf06270 */
[----:B------:R-:W-:Y:S05]  /*5aa0*/  @!P0 BRA `(.L_x_852) ;  /* 0xffffffa400c08947 */ /* 0x000fea000383ffff */
.L_x_809:
[----:B0-----:R-:W0:Y:S01]  /*5ab0*/  LDC R6, c[0x0][0x370] ;  /* 0x0000dc00ff067b82 */ /* 0x001e220000000800 */
[----:B------:R-:W-:Y:S01]  /*5ac0*/  ISETP.NE.AND P2, PT, R2, RZ, PT ;  /* 0x000000ff0200720c */ /* 0x000fe20003f45270 */
[----:B------:R-:W-:Y:S06]  /*5ad0*/  BSSY.RECONVERGENT B0, `(.L_x_853) ;  /* 0x0000011000007945 */ /* 0x000fec0003800200 */
[----:B------:R-:W1:Y:S08]  /*5ae0*/  LDC R7, c[0x0][0x374] ;  /* 0x0000dd00ff077b82 */ /* 0x000e700000000800 */
        /* <DEDUP_REMOVED lines=15> */
.L_x_854:
[----:B------:R-:W-:Y:S05]  /*5be0*/  BSYNC.RECONVERGENT B0 ;  /* 0x0000000000007941 */ /* 0x000fea0003800200 */
.L_x_853:
[----:B------:R-:W-:Y:S05]  /*5bf0*/  @P0 EXIT ;  /* 0x000000000000094d */ /* 0x000fea0003800000 */
[----:B------:R-:W-:Y:S05]  /*5c00*/  @P2 BRA `(.L_x_855) ;  /* 0x0000000000202947 */ /* 0x000fea0003800000 */
[----:B------:R-:W-:-:S05]  /*5c10*/  IMAD R0, R6, R7, RZ ;  /* 0x0000000706007224 */ /* 0x000fca00078e02ff */
[----:B------:R-:W-:-:S13]  /*5c20*/  ISETP.NE.AND P0, PT, R0, -0x1, PT ;  /* 0xffffffff0000780c */ /* 0x000fda0003f05270 */
[----:B------:R-:W-:Y:S05]  /*5c30*/  @!P0 BRA `(.L_x_855) ;  /* 0x0000000000148947 */ /* 0x000fea0003800000 */
.L_x_856:
[----:B0-----:R-:W2:Y:S04]  /*5c40*/  LDG.E.STRONG.GPU R3, desc[UR8][R4.64] ;  /* 0x0000000804037981 */ /* 0x001ea8000c1ef900 */
[----:B--2---:R-:W-:Y:S01]  /*5c50*/  CCTL.IVALL ;  /* 0x00000000ff00798f */ /* 0x004fe20002000000 */
[----:B------:R-:W-:Y:S05]  /*5c60*/  YIELD ;  /* 0x0000000000007946 */ /* 0x000fea0003800000 */
[----:B------:R-:W-:-:S13]  /*5c70*/  ISETP.NE.AND P0, PT, R3, R0, PT ;  /* 0x000000000300720c */ /* 0x000fda0003f05270 */
[----:B------:R-:W-:Y:S05]  /*5c80*/  @P0 BRA `(.L_x_856) ;  /* 0xfffffffc00ec0947 */ /* 0x000fea000383ffff */
.L_x_855:
        /* <DEDUP_REMOVED lines=57> */
[----:B------:R-:W-:Y:S01]  /*6020*/  SHF.L.U64.HI R32, R3, 0x2, R0 ;  /* 0x0000000203207819 */ /* 0x000fe20000010200 */
[----:B------:R-:W-:Y:S01]  /*6030*/  UMOV UR4, URZ ;  /* 0x000000ff00047c82 */ /* 0x000fe20008000000 */
[----:B------:R-:W-:-:S02]  /*6040*/  SHF.L.U64.HI R28, R29, 0x2, R34 ;  /* 0x000000021d1c7819 */ /* 0x000fc40000010222 */
[----:B------:R-:W-:Y:S02]  /*6050*/  IADD3 R5, PT, PT, R7, UR4, RZ ;  /* 0x0000000407057c10 */ /* 0x000fe4000fffe0ff */
[----:B------:R-:W-:Y:S01]  /*6060*/  MOV R2, R6 ;  /* 0x0000000600027202 */ /* 0x000fe20000000f00 */
[----:B------:R-:W-:Y:S01]  /*6070*/  IMAD.WIDE.U32 R6, R12, 0x4, RZ ;  /* 0x000000040c067825 */ /* 0x000fe200078e00ff */
[C---:B0-----:R-:W-:Y:S02]  /*6080*/  IADD3 R24, P2, PT, R22.reuse, UR10, RZ ;  /* 0x0000000a16187c10 */ /* 0x041fe4000ff5e0ff */
[----:B-1----:R-:W-:Y:S02]  /*6090*/  IADD3 R26, P1, PT, R22, UR6, RZ ;  /* 0x00000006161a7c10 */ /* 0x002fe4000ff3e0ff */
[C---:B------:R-:W-:Y:S02]  /*60a0*/  IADD3.X R25, PT, PT, R23.reuse, UR11, RZ, P2, !PT ;  /* 0x0000000b17197c10 */ /* 0x040fe400097fe4ff */
[----:B------:R-:W-:-:S02]  /*60b0*/  IADD3.X R27, PT, PT, R23, UR7, RZ, P1, !PT ;  /* 0x00000007171b7c10 */ /* 0x000fc40008ffe4ff */
[----:B------:R-:W-:Y:S02]  /*60c0*/  IADD3 R18, P2, PT, RZ, -R9, RZ ;  /* 0x80000009ff127210 */ /* 0x000fe40007f5e0ff */
[----:B--2---:R-:W-:Y:S02]  /*60d0*/  IADD3 R22, P1, PT, R22, UR12, RZ ;  /* 0x0000000c16167c10 */ /* 0x004fe4000ff3e0ff */
[----:B------:R-:W-:Y:S02]  /*60e0*/  SHF.L.U32 R9, R13, 0x2, RZ ;  /* 0x000000020d097819 */ /* 0x000fe400000006ff */
[----:B------:R-:W-:Y:S02]  /*60f0*/  IADD3.X R23, PT, PT, R23, UR13, RZ, P1, !PT ;  /* 0x0000000d17177c10 */ /* 0x000fe40008ffe4ff */
[----:B------:R-:W-:Y:S02]  /*6100*/  IADD3 R30, PT, PT, R7, R9, RZ ;  /* 0x00000009071e7210 */ /* 0x000fe40007ffe0ff */
[----:B------:R-:W-:-:S07]  /*6110*/  IADD3.X R20, PT, PT, RZ, -0x1, RZ, P2, !PT ;  /* 0xffffffffff147810 */ /* 0x000fce00017fe4ff */
.L_x_859:
        /* <DEDUP_REMOVED lines=31> */
.L_x_858:
[----:B------:R-:W-:Y:S05]  /*6310*/  BSYNC.RECONVERGENT B0 ;  /* 0x0000000000007941 */ /* 0x000fea0003800200 */
.L_x_857:
        /* <DEDUP_REMOVED lines=10> */
.L_x_860:
        /* <DEDUP_REMOVED lines=87> */
.L_x_861:
        /* <DEDUP_REMOVED lines=13> */
.L_x_4896:


//--------------------- .text._Z35group_norm_nhwc_bwd_one_pass_kernelI11Fp16IOBf16WLi128ELi120ELi480EEv26Group_norm_nhwc_bwd_params --------------------------
	.section	.text._Z35group_norm_nhwc_bwd_one_pass_kernelI11Fp16IOBf16WLi128ELi120ELi480EEv26Group_norm_nhwc_bwd_params,"ax",@progbits
	.align	128
        .global         _Z35group_norm_nhwc_bwd_one_pass_kernelI11Fp16IOBf16WLi128ELi120ELi480EEv26Group_norm_nhwc_bwd_params
        .type           _Z35group_norm_nhwc_bwd_one_pass_kernelI11Fp16IOBf16WLi128ELi120ELi480EEv26Group_norm_nhwc_bwd_params,@function
        .size           _Z35group_norm_nhwc_bwd_one_pass_kernelI11Fp16IOBf16WLi128ELi120ELi480EEv26Group_norm_nhwc_bwd_params,(.L_x_4897 - _Z35group_norm_nhwc_bwd_one_pass_kernelI11Fp16IOBf16WLi128ELi120ELi480EEv26Group_norm_nhwc_bwd_params)
        .other          _Z35group_norm_nhwc_bwd_one_pass_kernelI11Fp16IOBf16WLi128ELi120ELi480EEv26Group_norm_nhwc_bwd_params,@"STO_CUDA_ENTRY STV_DEFAULT"
_Z35group_norm_nhwc_bwd_one_pass_kernelI11Fp16IOBf16WLi128ELi120ELi480EEv26Group_norm_nhwc_bwd_params:
.text._Z35group_norm_nhwc_bwd_one_pass_kernelI11Fp16IOBf16WLi128ELi120ELi480EEv26Group_norm_nhwc_bwd_params:
        /* <DEDUP_REMOVED lines=21> */
.L_x_929:
[----:B------:R-:W1:Y:S01]  /*0150*/  LDC R8, c[0x0][0x410] ;  /* 0x00010400ff087b82 */ /* 0x000e620000000800 */
[----:B0-----:R-:W-:Y:S01]  /*0160*/  HFMA2 R2, -RZ, RZ, 0, 0 ;  /* 0x00000000ff027431 */ /* 0x001fe200000001ff */
[----:B------:R-:W-:Y:S01]  /*0170*/  IABS R7, UR6 ;  /* 0x0000000600077c13 */ /* 0x000fe20008000000 */
[----:B------:R-:W2:Y:S01]  /*0180*/  LDCU UR5, c[0x0][0x41c] ;  /* 0x00008380ff0577ac */ /* 0x000ea20008000800 */
[----:B------:R-:W-:Y:S01]  /*0190*/  ISETP.LE.AND P1, PT, RZ, UR6, PT ;  /* 0x00000006ff007c0c */ /* 0x000fe2000bf23270 */
[----:B------:R-:W-:Y:S01]  /*01a0*/  HFMA2 R40, -RZ, RZ, 0, 0 ;  /* 0x00000000ff287431 */ /* 0x000fe200000001ff */
        /* <DEDUP_REMOVED lines=9> */
[----:B------:R-:W1:Y:S08]  /*0240*/  I2F.RP R4, R6 ;  /* 0x0000000600047306 */ /* 0x000e700000209400 */
[----:B-1----:R-:W1:Y:S02]  /*0250*/  MUFU.RCP R4, R4 ;  /* 0x0000000400047308 */ /* 0x002e640000001000 */
[----:B-1----:R-:W-:-:S06]  /*0260*/  IADD3 R3, PT, PT, R4, 0xffffffe, RZ ;  /* 0x0ffffffe04037810 */ /* 0x002fcc0007ffe0ff */
[----:B------:R-:W1:Y:S02]  /*0270*/  F2I.FTZ.U32.TRUNC.NTZ R3, R3 ;  /* 0x0000000300037305 */ /* 0x000e64000021f000 */
[----:B-1----:R-:W-:-:S05]  /*0280*/  IADD3 R5, PT, PT, RZ, -R3, RZ ;  /* 0x80000003ff057210 */ /* 0x002fca0007ffe0ff */
[----:B------:R-:W-:-:S04]  /*0290*/  IMAD R5, R5, R6, RZ ;  /* 0x0000000605057224 */ /* 0x000fc800078e02ff */
[----:B------:R-:W-:Y:S02]  /*02a0*/  IMAD.HI.U32 R5, R3, R5, R2 ;  /* 0x0000000503057227 */ /* 0x000fe400078e0002 */
[----:B------:R-:W2:Y:S04]  /*02b0*/  S2R R2, SR_CTAID.X ;  /* 0x0000000000027919 */ /* 0x000ea80000002500 */
[----:B------:R-:W-:-:S05]  /*02c0*/  IMAD.HI.U32 R5, R5, R7, RZ ;  /* 0x0000000705057227 */ /* 0x000fca00078e00ff */
[----:B------:R-:W-:-:S05]  /*02d0*/  IADD3 R4, PT, PT, -R5, RZ, RZ ;  /* 0x000000ff05047210 */ /* 0x000fca0007ffe1ff */
[----:B------:R-:W-:Y:S01]  /*02e0*/  IMAD R3, R6, R4, R7 ;  /* 0x0000000406037224 */ /* 0x000fe200078e0207 */
[----:B------:R-:W-:-:S04]  /*02f0*/  LOP3.LUT R7, R8, UR6, RZ, 0x3c, !PT ;  /* 0x0000000608077c12 */ /* 0x000fc8000f8e3cff */
[----:B------:R-:W-:Y:S02]  /*0300*/  ISETP.GT.U32.AND P2, PT, R6, R3, PT ;  /* 0x000000030600720c */ /* 0x000fe40003f44070 */
[----:B------:R-:W-:-:S11]  /*0310*/  ISETP.GE.AND P5, PT, R7, RZ, PT ;  /* 0x000000ff0700720c */ /* 0x000fd60003fa6270 */
[-C--:B------:R-:W-:Y:S01]  /*0320*/  @!P2 IADD3 R3, PT, PT, R3, -R6.reuse, RZ ;  /* 0x800000060303a210 */ /* 0x080fe20007ffe0ff */
[----:B--2---:R-:W-:Y:S01]  /*0330*/  IMAD R23, R2, UR5, R43 ;  /* 0x0000000502177c24 */ /* 0x004fe2000f8e022b */
[----:B------:R-:W-:Y:S02]  /*0340*/  @!P2 IADD3 R5, PT, PT, R5, 0x1, RZ ;  /* 0x000000010505a810 */ /* 0x000fe40007ffe0ff */
[----:B------:R-:W-:Y:S02]  /*0350*/  ISETP.GE.U32.AND P0, PT, R3, R6, PT ;  /* 0x000000060300720c */ /* 0x000fe40003f06070 */
[----:B---3--:R-:W-:Y:S02]  /*0360*/  ISETP.GE.U32.AND P3, PT, R23, UR12, PT ;  /* 0x0000000c17007c0c */ /* 0x008fe4000bf66070 */
[----:B------:R-:W-:Y:S02]  /*0370*/  SHF.R.S32.HI R9, RZ, 0x1f, R23 ;  /* 0x0000001fff097819 */ /* 0x000fe40000011417 */
[----:B------:R-:W-:-:S02]  /*0380*/  ISETP.GT.U32.AND P4, PT, R6, R3, PT ;  /* 0x000000030600720c */ /* 0x000fc40003f84070 */
[----:B------:R-:W-:Y:S02]  /*0390*/  ISETP.GE.AND.EX P3, PT, R9, UR13, PT, P3 ;  /* 0x0000000d09007c0c */ /* 0x000fe4000bf66330 */
[----:B------:R-:W-:Y:S02]  /*03a0*/  IADD3 R4, PT, PT, R3, -R6, RZ ;  /* 0x8000000603047210 */ /* 0x000fe40007ffe0ff */
[----:B------:R-:W-:Y:S02]  /*03b0*/  ISETP.NE.AND P2, PT, R8, RZ, PT ;  /* 0x000000ff0800720c */ /* 0x000fe40003f45270 */
[----:B------:R-:W-:Y:S02]  /*03c0*/  SEL R3, R4, R3, !P4 ;  /* 0x0000000304037207 */ /* 0x000fe40006000000 */
[----:B------:R-:W-:Y:S02]  /*03d0*/  @P0 IADD3 R5, PT, PT, R5, 0x1, RZ ;  /* 0x0000000105050810 */ /* 0x000fe40007ffe0ff */
[----:B------:R-:W-:-:S02]  /*03e0*/  LOP3.LUT R4, RZ, R8, RZ, 0x33, !PT ;  /* 0x00000008ff047212 */ /* 0x000fc400078e33ff */
[----:B------:R-:W-:Y:S01]  /*03f0*/  @!P1 IADD3 R3, PT, PT, -R3, RZ, RZ ;  /* 0x000000ff03039210 */ /* 0x000fe20007ffe1ff */
[----:B------:R-:W1:Y:S01]  /*0400*/  @!P3 LDC.64 R12, c[0x0][0x3f8] ;  /* 0x0000fe00ff0cbb82 */ /* 0x000e620000000a00 */
[----:B------:R-:W-:Y:S02]  /*0410*/  @!P5 IADD3 R5, PT, PT, -R5, RZ, RZ ;  /* 0x000000ff0505d210 */ /* 0x000fe40007ffe1ff */
[----:B------:R-:W-:Y:S02]  /*0420*/  IADD3 R19, PT, PT, R23, 0x8, RZ ;  /* 0x0000000817137810 */ /* 0x000fe40007ffe0ff */
[C---:B------:R-:W-:Y:S02]  /*0430*/  SEL R56, R4.reuse, R3, !P2 ;  /* 0x0000000304387207 */ /* 0x040fe40005000000 */
[----:B------:R-:W-:Y:S01]  /*0440*/  SEL R5, R4, R5, !P2 ;  /* 0x0000000504057207 */ /* 0x000fe20005000000 */
[----:B------:R-:W2:Y:S01]  /*0450*/  @!P3 LDC.64 R16, c[0x0][0x3a0] ;  /* 0x0000e800ff10bb82 */ /* 0x000ea20000000a00 */
[----:B------:R-:W-:Y:S01]  /*0460*/  ISETP.GE.U32.AND P2, PT, R19, UR12, PT ;  /* 0x0000000c13007c0c */ /* 0x000fe2000bf46070 */
[----:B------:R-:W-:Y:S01]  /*0470*/  IMAD R3, R56, 0x78, RZ ;  /* 0x0000007838037824 */ /* 0x000fe200078e02ff */
[----:B------:R-:W-:-:S02]  /*0480*/  SHF.R.S32.HI R11, RZ, 0x1f, R19 ;  /* 0x0000001fff0b7819 */ /* 0x000fc40000011413 */
[----:B------:R-:W-:Y:S02]  /*0490*/  SHF.R.S32.HI R4, RZ, 0x1f, R5 ;  /* 0x0000001fff047819 */ /* 0x000fe40000011405 */
[----:B------:R-:W-:Y:S01]  /*04a0*/  ISETP.GE.AND.EX P2, PT, R11, UR13, PT, P2 ;  /* 0x0000000d0b007c0c */ /* 0x000fe2000bf46320 */
[----:B------:R-:W3:Y:S01]  /*04b0*/  @!P3 LDC.64 R26, c[0x0][0x398] ;  /* 0x0000e600ff1abb82 */ /* 0x000ee20000000a00 */
[----:B------:R-:W-:Y:S01]  /*04c0*/  IADD3 R58, P0, PT, R3, R48, RZ ;  /* 0x00000030033a7210 */ /* 0x000fe20007f1e0ff */
[----:B------:R-:W-:Y:S01]  /*04d0*/  IMAD R4, R4, UR14, RZ ;  /* 0x0000000e04047c24 */ /* 0x000fe2000f8e02ff */
[----:B------:R-:W-:Y:S02]  /*04e0*/  IADD3 R14, PT, PT, R23, 0x10, RZ ;  /* 0x00000010170e7810 */ /* 0x000fe40007ffe0ff */
[----:B------:R-:W-:Y:S01]  /*04f0*/  LEA.HI.X.SX32 R59, R3, RZ, 0x1, P0 ;  /* 0x000000ff033b7211 */ /* 0x000fe200000f0eff */
[----:B------:R-:W-:Y:S01]  /*0500*/  IMAD R61, R5, UR15, R4 ;  /* 0x0000000f053d7c24 */ /* 0x000fe2000f8e0204 */
[----:B------:R-:W-:Y:S01]  /*0510*/  ISETP.GE.U32.AND P1, PT, R14, UR12, PT ;  /* 0x0000000c0e007c0c */ /* 0x000fe2000bf26070 */
[----:B-1----:R-:W-:Y:S01]  /*0520*/  @!P3 IMAD R4, R9, R12, RZ ;  /* 0x0000000c0904b224 */ /* 0x002fe200078e02ff */
[----:B------:R-:W-:Y:S01]  /*0530*/  SHF.R.S32.HI R25, RZ, 0x1f, R14 ;  /* 0x0000001fff197819 */ /* 0x000fe2000001140e */
[----:B------:R-:W-:-:S02]  /*0540*/  IMAD.WIDE.U32 R58, R5, UR14, R58 ;  /* 0x0000000e053a7c25 */ /* 0x000fc4000f8e003a */
[----:B------:R-:W1:Y:S01]  /*0550*/  @!P2 LDC.64 R6, c[0x0][0x3f8] ;  /* 0x0000fe00ff06ab82 */ /* 0x000e620000000a00 */
[----:B------:R-:W-:Y:S01]  /*0560*/  ISETP.GE.AND.EX P1, PT, R25, UR13, PT, P1 ;  /* 0x0000000d19007c0c */ /* 0x000fe2000bf26310 */
[----:B------:R-:W-:Y:S01]  /*0570*/  @!P3 IMAD R3, R23, R13, R4 ;  /* 0x0000000d1703b224 */ /* 0x000fe200078e0204 */
[----:B------:R-:W-:Y:S02]  /*0580*/  IADD3 R61, PT, PT, R59, R61, RZ ;  /* 0x0000003d3b3d7210 */ /* 0x000fe40007ffe0ff */
[----:B------:R-:W-:-:S05]  /*0590*/  @!P3 MOV R60, R58 ;  /* 0x0000003a003cb202 */ /* 0x000fca0000000f00 */
[----:B------:R-:W-:-:S04]  /*05a0*/  @!P3 IMAD.WIDE.U32 R4, R23, R12, R60 ;  /* 0x0000000c1704b225 */ /* 0x000fc800078e003c */
[----:B------:R-:W4:Y:S01]  /*05b0*/  @!P1 LDC.64 R12, c[0x0][0x3f8] ;  /* 0x0000fe00ff0c9b82 */ /* 0x000f220000000a00 */
[----:B------:R-:W-:Y:S02]  /*05c0*/  @!P3 IADD3 R3, PT, PT, R5, R3, RZ ;  /* 0x000000030503b210 */ /* 0x000fe40007ffe0ff */
[C---:B------:R-:W-:Y:S02]  /*05d0*/  @!P3 SHF.L.U32 R21, R4.reuse, 0x1, RZ ;  /* 0x000000010415b819 */ /* 0x040fe400000006ff */
[----:B------:R-:W-:Y:S02]  /*05e0*/  @!P3 SHF.L.U64.HI R4, R4, 0x1, R3 ;  /* 0x000000010404b819 */ /* 0x000fe40000010203 */
[----:B--2---:R-:W-:Y:S02]  /*05f0*/  @!P3 IADD3 R8, P0, PT, R21, R16, RZ ;  /* 0x000000101508b210 */ /* 0x004fe40007f1e0ff */
[----:B------:R-:W-:Y:S01]  /*0600*/  IADD3 R3, PT, PT, R23, 0x18, RZ ;  /* 0x0000001817037810 */ /* 0x000fe20007ffe0ff */
[----:B-1----:R-:W-:Y:S01]  /*0610*/  @!P2 IMAD R10, R11, R6, RZ ;  /* 0x000000060b0aa224 */ /* 0x002fe200078e02ff */
[----:B------:R-:W-:-:S02]  /*0620*/  @!P3 IADD3.X R9, PT, PT, R4, R17, RZ, P0, !PT ;  /* 0x000000110409b210 */ /* 0x000fc400007fe4ff */
[----:B------:R-:W1:Y:S01]  /*0630*/  @!P2 LDC.64 R16, c[0x0][0x3a0] ;  /* 0x0000e800ff10ab82 */ /* 0x000e620000000a00 */
[----:B------:R-:W-:Y:S01]  /*0640*/  @!P2 IMAD R7, R19, R7, R10 ;  /* 0x000000071307a224 */ /* 0x000fe200078e020a */
[----:B------:R-:W-:Y:S01]  /*0650*/  ISETP.GE.U32.AND P0, PT, R3, UR12, PT ;  /* 0x0000000c03007c0c */ /* 0x000fe2000bf06070 */
[----:B------:R-:W5:Y:S01]  /*0660*/  @!P3 LDG.E R40, desc[UR10][R8.64] ;  /* 0x0000000a0828b981 */ /* 0x000f62000c1e1900 */
[----:B------:R-:W-:Y:S02]  /*0670*/  SHF.R.S32.HI R15, RZ, 0x1f, R3 ;  /* 0x0000001fff0f7819 */ /* 0x000fe40000011403 */
[----:B------:R-:W-:Y:S02]  /*0680*/  @!P2 MOV R10, R58 ;  /* 0x0000003a000aa202 */ /* 0x000fe40000000f00 */
[----:B------:R-:W-:Y:S02]  /*0690*/  @!P2 MOV R11, R61 ;  /* 0x0000003d000ba202 */ /* 0x000fe40000000f00 */
[----:B---3--:R-:W-:-:S02]  /*06a0*/  @!P3 IADD3 R20, P4, PT, R21, R26, RZ ;  /* 0x0000001a1514b210 */ /* 0x008fc40007f9e0ff */
[----:B------:R-:W-:Y:S01]  /*06b0*/  ISETP.GE.AND.EX P0, PT, R15, UR13, PT, P0 ;  /* 0x0000000d0f007c0c */ /* 0x000fe2000bf06300 */
[----:B------:R-:W-:Y:S01]  /*06c0*/  @!P2 IMAD.WIDE.U32 R10, R19, R6, R10 ;  /* 0x00000006130aa225 */ /* 0x000fe200078e000a */
[----:B------:R-:W-:Y:S02]  /*06d0*/  @!P3 IADD3.X R21, PT, PT, R4, R27, RZ, P4, !PT ;  /* 0x0000001b0415b210 */ /* 0x000fe400027fe4ff */
[----:B------:R-:W2:Y:S02]  /*06e0*/  @!P2 LDC.64 R4, c[0x0][0x398] ;  /* 0x0000e600ff04ab82 */ /* 0x000ea40000000a00 */
[----:B------:R-:W-:Y:S01]  /*06f0*/  @!P2 IADD3 R11, PT, PT, R11, R7, RZ ;  /* 0x000000070b0ba210 */ /* 0x000fe20007ffe0ff */
[----:B------:R3:W5:Y:S01]  /*0700*/  @!P3 LDG.E R39, desc[UR10][R20.64] ;  /* 0x0000000a1427b981 */ /* 0x000762000c1e1900 */
[----:B------:R-:W-:-:S04]  /*0710*/  @!P2 SHF.L.U32 R29, R10, 0x1, RZ ;  /* 0x000000010a1da819 */ /* 0x000fc800000006ff */
[----:B------:R-:W0:Y:S01]  /*0720*/  @!P1 LDC.64 R6, c[0x0][0x3a0] ;  /* 0x0000e800ff069b82 */ /* 0x000e220000000a00 */
[----:B------:R-:W-:Y:S02]  /*0730*/  @!P2 SHF.L.U64.HI R22, R10, 0x1, R11 ;  /* 0x000000010a16a819 */ /* 0x000fe4000001020b */
[----:B-1----:R-:W-:Y:S01]  /*0740*/  @!P2 IADD3 R26, P3, PT, R29, R16, RZ ;  /* 0x000000101d1aa210 */ /* 0x002fe20007f7e0ff */
[----:B----4-:R-:W-:Y:S01]  /*0750*/  @!P1 IMAD R25, R25, R12, RZ ;  /* 0x0000000c19199224 */ /* 0x010fe200078e02ff */
[----:B------:R-:W-:-:S03]  /*0760*/  IADD3 R18, PT, PT, R23, 0x20, RZ ;  /* 0x0000002017127810 */ /* 0x000fc60007ffe0ff */
[----:B------:R-:W1:Y:S01]  /*0770*/  @!P1 LDC.64 R10, c[0x0][0x398] ;  /* 0x0000e600ff0a9b82 */ /* 0x000e620000000a00 */
[----:B---3--:R-:W-:Y:S02]  /*0780*/  @!P1 MOV R20, R58 ;  /* 0x0000003a00149202 */ /* 0x008fe40000000f00 */
[----:B------:R-:W-:-:S05]  /*0790*/  @!P1 MOV R21, R61 ;  /* 0x0000003d00159202 */ /* 0x000fca0000000f00 */
[----:B------:R-:W3:Y:S01]  /*07a0*/  @!P0 LDC.64 R8, c[0x0][0x3f8] ;  /* 0x0000fe00ff088b82 */ /* 0x000ee20000000a00 */
[----:B------:R-:W-:Y:S01]  /*07b0*/  @!P2 IADD3.X R27, PT, PT, R22, R17, RZ, P3, !PT ;  /* 0x00000011161ba210 */ /* 0x000fe20001ffe4ff */
[----:B------:R-:W-:Y:S01]  /*07c0*/  @!P1 IMAD R25, R14, R13, R25 ;  /* 0x0000000d0e199224 */ /* 0x000fe200078e0219 */
[----:B------:R-:W-:Y:S02]  /*07d0*/  ISETP.GE.U32.AND P3, PT, R18, UR12, PT ;  /* 0x0000000c12007c0c */ /* 0x000fe4000bf66070 */
[----:B------:R-:W-:Y:S01]  /*07e0*/  SHF.R.S32.HI R17, RZ, 0x1f, R18 ;  /* 0x0000001fff117819 */ /* 0x000fe20000011412 */
[----:B------:R-:W-:Y:S01]  /*07f0*/  @!P1 IMAD.WIDE.U32 R12, R14, R12, R20 ;  /* 0x0000000c0e0c9225 */ /* 0x000fe200078e0014 */
[----:B--2---:R-:W-:Y:S01]  /*0800*/  @!P2 IADD3 R28, P4, PT, R29, R4, RZ ;  /* 0x000000041d1ca210 */ /* 0x004fe20007f9e0ff */
[----:B------:R2:W5:Y:S01]  /*0810*/  @!P2 LDG.E R38, desc[UR10][R26.64] ;  /* 0x0000000a1a26a981 */ /* 0x000562000c1e1900 */
[----:B------:R-:W-:Y:S02]  /*0820*/  ISETP.GE.AND.EX P3, PT, R17, UR13, PT, P3 ;  /* 0x0000000d11007c0c */ /* 0x000fe4000bf66330 */
[----:B------:R-:W-:-:S02]  /*0830*/  @!P1 IADD3 R13, PT, PT, R13, R25, RZ ;  /* 0x000000190d0d9210 */ /* 0x000fc40007ffe0ff */
[----:B------:R-:W-:Y:S02]  /*0840*/  @!P1 SHF.L.U32 R25, R12, 0x1, RZ ;  /* 0x000000010c199819 */ /* 0x000fe400000006ff */
[----:B------:R-:W-:Y:S02]  /*0850*/  @!P2 IADD3.X R29, PT, PT, R22, R5, RZ, P4, !PT ;  /* 0x00000005161da210 */ /* 0x000fe400027fe4ff */
[----:B------:R-:W-:Y:S01]  /*0860*/  @!P1 SHF.L.U64.HI R14, R12, 0x1, R13 ;  /* 0x000000010c0e9819 */ /* 0x000fe2000001020d */
[----:B------:R-:W4:Y:S01]  /*0870*/  @!P0 LDC.64 R4, c[0x0][0x398] ;  /* 0x0000e600ff048b82 */ /* 0x000f220000000a00 */
[C---:B0-----:R-:W-:Y:S01]  /*0880*/  @!P1 IADD3 R20, P4, PT, R25.reuse, R6, RZ ;  /* 0x0000000619149210 */ /* 0x041fe20007f9e0ff */
[----:B------:R0:W5:Y:S01]  /*0890*/  @!P2 LDG.E R37, desc[UR10][R28.64] ;  /* 0x0000000a1c25a981 */ /* 0x000162000c1e1900 */
[----:B-1----:R-:W-:Y:S02]  /*08a0*/  @!P1 IADD3 R24, P5, PT, R25, R10, RZ ;  /* 0x0000000a19189210 */ /* 0x002fe40007fbe0ff */
[C---:B------:R-:W-:Y:S01]  /*08b0*/  @!P1 IADD3.X R21, PT, PT, R14.reuse, R7, RZ, P4, !PT ;  /* 0x000000070e159210 */ /* 0x040fe200027fe4ff */
[----:B---3--:R-:W-:Y:S01]  /*08c0*/  @!P0 IMAD R10, R15, R8, RZ ;  /* 0x000000080f0a8224 */ /* 0x008fe200078e02ff */
[----:B------:R-:W-:Y:S01]  /*08d0*/  IADD3 R16, PT, PT, R23, 0x28, RZ ;  /* 0x0000002817107810 */ /* 0x000fe20007ffe0ff */
[----:B------:R-:W0:Y:S01]  /*08e0*/  @!P3 LDC.64 R6, c[0x0][0x3f8] ;  /* 0x0000fe00ff06bb82 */ /* 0x000e220000000a00 */
[----:B------:R-:W-:Y:S01]  /*08f0*/  @!P1 IADD3.X R25, PT, PT, R14, R11, RZ, P5, !PT ;  /* 0x0000000b0e199210 */ /* 0x000fe20002ffe4ff */
[----:B------:R-:W-:Y:S01]  /*0900*/  @!P0 IMAD R15, R3, R9, R10 ;  /* 0x00000009030f8224 */ /* 0x000fe200078e020a */
[----:B------:R-:W-:Y:S01]  /*0910*/  ISETP.GE.U32.AND P2, PT, R16, UR12, PT ;  /* 0x0000000c10007c0c */ /* 0x000fe2000bf46070 */
[----:B------:R1:W5:Y:S01]  /*0920*/  @!P1 LDG.E R36, desc[UR10][R20.64] ;  /* 0x0000000a14249981 */ /* 0x000362000c1e1900 */
[----:B------:R-:W-:-:S02]  /*0930*/  SHF.R.S32.HI R19, RZ, 0x1f, R16 ;  /* 0x0000001fff137819 */ /* 0x000fc40000011410 */
[----:B------:R-:W-:Y:S01]  /*0940*/  @!P0 MOV R10, R58 ;  /* 0x0000003a000a8202 */ /* 0x000fe20000000f00 */
[----:B------:R-:W3:Y:S01]  /*0950*/  @!P0 LDC.64 R12, c[0x0][0x3a0] ;  /* 0x0000e800ff0c8b82 */ /* 0x000ee20000000a00 */
[----:B------:R-:W-:Y:S01]  /*0960*/  @!P0 MOV R11, R61 ;  /* 0x0000003d000b8202 */ /* 0x000fe20000000f00 */
[----:B------:R4:W5:Y:S01]  /*0970*/  @!P1 LDG.E R35, desc[UR10][R24.64] ;  /* 0x0000000a18239981 */ /* 0x000962000c1e1900 */
[----:B------:R-:W-:Y:S01]  /*0980*/  ISETP.GE.AND.EX P2, PT, R19, UR13, PT, P2 ;  /* 0x0000000d13007c0c */ /* 0x000fe2000bf46320 */
[----:B------:R-:W-:Y:S01]  /*0990*/  @!P0 IMAD.WIDE.U32 R8, R3, R8, R10 ;  /* 0x0000000803088225 */ /* 0x000fe200078e000a */
[----:B------:R-:W-:-:S03]  /*09a0*/  IADD3 R3, PT, PT, R23, 0x30, RZ ;  /* 0x0000003017037810 */ /* 0x000fc60007ffe0ff */
[----:B------:R-:W3:Y:S01]  /*09b0*/  @!P3 LDC.64 R10, c[0x0][0x3a0] ;  /* 0x0000e800ff0abb82 */ /* 0x000ee20000000a00 */
[----:B------:R-:W-:Y:S02]  /*09c0*/  @!P0 IADD3 R9, PT, PT, R9, R15, RZ ;  /* 0x0000000f09098210 */ /* 0x000fe40007ffe0ff */
[C---:B--2---:R-:W-:Y:S02]  /*09d0*/  @!P0 SHF.L.U32 R27, R8.reuse, 0x1, RZ ;  /* 0x00000001081b8819 */ /* 0x044fe400000006ff */
[----:B------:R-:W-:Y:S01]  /*09e0*/  @!P0 SHF.L.U64.HI R22, R8, 0x1, R9 ;  /* 0x0000000108168819 */ /* 0x000fe20000010209 */
[----:B0-----:R-:W-:Y:S02]  /*09f0*/  @!P3 IMAD R28, R17, R6, RZ ;  /* 0x00000006111cb224 */ /* 0x001fe400078e02ff */
[----:B------:R-:W0:Y:S01]  /*0a00*/  @!P2 LDC.64 R8, c[0x0][0x3f8] ;  /* 0x0000fe00ff08ab82 */ /* 0x000e220000000a00 */
[----:B------:R-:W-:Y:S02]  /*0a10*/  ISETP.GE.U32.AND P1, PT, R3, UR12, PT ;  /* 0x0000000c03007c0c */ /* 0x000fe4000bf26070 */
[----:B------:R-:W-:-:S02]  /*0a20*/  SHF.R.S32.HI R17, RZ, 0x1f, R3 ;  /* 0x0000001fff117819 */ /* 0x000fc40000011403 */
[----:B-1----:R-:W-:Y:S02]  /*0a30*/  @!P3 MOV R20, R58 ;  /* 0x0000003a0014b202 */ /* 0x002fe40000000f00 */
[----:B------:R-:W-:Y:S01]  /*0a40*/  @!P3 MOV R21, R61 ;  /* 0x0000003d0015b202 */ /* 0x000fe20000000f00 */
[----:B------:R-:W1:Y:S01]  /*0a50*/  @!P3 LDC.64 R14, c[0x0][0x398] ;  /* 0x0000e600ff0ebb82 */ /* 0x000e620000000a00 */
[----:B------:R-:W-:Y:S01]  /*0a60*/  ISETP.GE.AND.EX P1, PT, R17, UR13, PT, P1 ;  /* 0x0000000d11007c0c */ /* 0x000fe2000bf26310 */
[C---:B----4-:R-:W-:Y:S01]  /*0a70*/  @!P3 IMAD R25, R18.reuse, R7, R28 ;  /* 0x000000071219b224 */ /* 0x050fe200078e021c */
[C---:B------:R-:W-:Y:S01]  /*0a80*/  @!P0 IADD3 R26, P5, PT, R27.reuse, R4, RZ ;  /* 0x000000041b1a8210 */ /* 0x040fe20007fbe0ff */
[----:B------:R-:W-:Y:S01]  /*0a90*/  @!P3 IMAD.WIDE.U32 R6, R18, R6, R20 ;  /* 0x000000061206b225 */ /* 0x000fe200078e0014 */
[----:B---3--:R-:W-:Y:S02]  /*0aa0*/  @!P0 IADD3 R12, P4, PT, R27, R12, RZ ;  /* 0x0000000c1b0c8210 */ /* 0x008fe40007f9e0ff */
[----:B------:R-:W-:-:S02]  /*0ab0*/  @!P0 IADD3.X R27, PT, PT, R22, R5, RZ, P5, !PT ;  /* 0x00000005161b8210 */ /* 0x000fc40002ffe4ff */
[----:B------:R-:W-:Y:S02]  /*0ac0*/  @!P3 IADD3 R5, PT, PT, R7, R25, RZ ;  /* 0x000000190705b210 */ /* 0x000fe40007ffe0ff */
[----:B------:R-:W-:Y:S01]  /*0ad0*/  @!P0 IADD3.X R13, PT, PT, R22, R13, RZ, P4, !PT ;  /* 0x0000000d160d8210 */ /* 0x000fe200027fe4ff */
[----:B------:R-:W5:Y:S01]  /*0ae0*/  @!P0 LDG.E R33, desc[UR10][R26.64] ;  /* 0x0000000a1a218981 */ /* 0x000f62000c1e1900 */
[C---:B------:R-:W-:Y:S02]  /*0af0*/  @!P3 SHF.L.U64.HI R22, R6.reuse, 0x1, R5 ;  /* 0x000000010616b819 */ /* 0x040fe40000010205 */
[----:B------:R-:W-:Y:S01]  /*0b00*/  @!P3 SHF.L.U32 R21, R6, 0x1, RZ ;  /* 0x000000010615b819 */ /* 0x000fe200000006ff */
[----:B------:R-:W2:Y:S01]  /*0b10*/  @!P1 LDC.64 R4, c[0x0][0x3f8] ;  /* 0x0000fe00ff049b82 */ /* 0x000ea20000000a00 */
[----:B------:R3:W5:Y:S01]  /*0b20*/  @!P0 LDG.E R34, desc[UR10][R12.64] ;  /* 0x0000000a0c228981 */ /* 0x000762000c1e1900 */
[----:B0-----:R-:W-:Y:S01]  /*0b30*/  @!P2 IMAD R24, R19, R8, RZ ;  /* 0x000000081318a224 */ /* 0x001fe200078e02ff */
[----:B------:R-:W-:-:S05]  /*0b40*/  @!P3 IADD3 R20, P0, PT, R21, R10, RZ ;  /* 0x0000000a1514b210 */ /* 0x000fca0007f1e0ff */
[----:B------:R-:W0:Y:S01]  /*0b50*/  @!P2 LDC.64 R6, c[0x0][0x3a0] ;  /* 0x0000e800ff06ab82 */ /* 0x000e220000000a00 */
[----:B-1----:R-:W-:Y:S02]  /*0b60*/  @!P3 IADD3 R14, P5, PT, R21, R14, RZ ;  /* 0x0000000e150eb210 */ /* 0x002fe40007fbe0ff */
[----:B------:R-:W-:-:S05]  /*0b70*/  @!P3 IADD3.X R21, PT, PT, R22, R11, RZ, P0, !PT ;  /* 0x0000000b1615b210 */ /* 0x000fca00007fe4ff */
[----:B------:R-:W1:Y:S01]  /*0b80*/  @!P2 LDC.64 R18, c[0x0][0x398] ;  /* 0x0000e600ff12ab82 */ /* 0x000e620000000a00 */
[----:B------:R-:W-:Y:S01]  /*0b90*/  IADD3 R25, PT, PT, R23, 0x38, RZ ;  /* 0x0000003817197810 */ /* 0x000fe20007ffe0ff */
[C---:B---3--:R-:W-:Y:S01]  /*0ba0*/  @!P2 IMAD R13, R16.reuse, R9, R24 ;  /* 0x00000009100da224 */ /* 0x048fe200078e0218 */
[----:B------:R-:W-:Y:S01]  /*0bb0*/  @!P2 MOV R10, R58 ;  /* 0x0000003a000aa202 */ /* 0x000fe20000000f00 */
[----:B------:R-:W5:Y:S01]  /*0bc0*/  @!P3 LDG.E R32, desc[UR10][R20.64] ;  /* 0x0000000a1420b981 */ /* 0x000f62000c1e1900 */
[----:B------:R-:W-:Y:S02]  /*0bd0*/  @!P2 MOV R11, R61 ;  /* 0x0000003d000ba202 */ /* 0x000fe40000000f00 */
[----:B------:R-:W-:Y:S02]  /*0be0*/  ISETP.GE.U32.AND P4, PT, R25, UR12, PT ;  /* 0x0000000c19007c0c */ /* 0x000fe4000bf86070 */
[----:B------:R-:W-:Y:S01]  /*0bf0*/  SHF.R.S32.HI R27, RZ, 0x1f, R25 ;  /* 0x0000001fff1b7819 */ /* 0x000fe20000011419 */
[----:B------:R-:W-:Y:S01]  /*0c00*/  @!P2 IMAD.WIDE.U32 R8, R16, R8, R10 ;  /* 0x000000081008a225 */ /* 0x000fe200078e000a */
[----:B------:R-:W-:-:S02]  /*0c10*/  @!P3 IADD3.X R15, PT, PT, R22, R15, RZ, P5, !PT ;  /* 0x0000000f160fb210 */ /* 0x000fc40002ffe4ff */
[----:B------:R-:W-:Y:S02]  /*0c20*/  ISETP.GE.AND.EX P4, PT, R27, UR13, PT, P4 ;  /* 0x0000000d1b007c0c */ /* 0x000fe4000bf86340 */
[----:B------:R-:W-:Y:S01]  /*0c30*/  @!P2 IADD3 R11, PT, PT, R9, R13, RZ ;  /* 0x0000000d090ba210 */ /* 0x000fe20007ffe0ff */
[----:B------:R3:W5:Y:S01]  /*0c40*/  @!P3 LDG.E R31, desc[UR10][R14.64] ;  /* 0x0000000a0e1fb981 */ /* 0x000762000c1e1900 */
[C---:B------:R-:W-:Y:S01]  /*0c50*/  @!P2 SHF.L.U32 R9, R8.reuse, 0x1, RZ ;  /* 0x000000010809a819 */ /* 0x040fe200000006ff */
[----:B------:R-:W4:Y:S01]  /*0c60*/  @!P1 LDC.64 R12, c[0x0][0x398] ;  /* 0x0000e600ff0c9b82 */ /* 0x000f220000000a00 */
[----:B------:R-:W-:Y:S01]  /*0c70*/  @!P2 SHF.L.U64.HI R16, R8, 0x1, R11 ;  /* 0x000000010810a819 */ /* 0x000fe2000001020b */
[----:B--2---:R-:W-:Y:S01]  /*0c80*/  @!P1 IMAD R8, R17, R4, RZ ;  /* 0x0000000411089224 */ /* 0x004fe200078e02ff */
[----:B0-----:R-:W-:Y:S02]  /*0c90*/  @!P2 IADD3 R6, P0, PT, R9, R6, RZ ;  /* 0x000000060906a210 */ /* 0x001fe40007f1e0ff */
[----:B------:R-:W-:-:S03]  /*0ca0*/  IADD3 R47, PT, PT, R23, 0x40, RZ ;  /* 0x00000040172f7810 */ /* 0x000fc60007ffe0ff */
[----:B------:R-:W0:Y:S01]  /*0cb0*/  @!P1 LDC.64 R10, c[0x0][0x3a0] ;  /* 0x0000e800ff0a9b82 */ /* 0x000e220000000a00 */
[----:B---3--:R-:W-:Y:S02]  /*0cc0*/  @!P1 MOV R14, R58 ;  /* 0x0000003a000e9202 */ /* 0x008fe40000000f00 */
[----:B------:R-:W-:Y:S01]  /*0cd0*/  @!P1 MOV R15, R61 ;  /* 0x0000003d000f9202 */ /* 0x000fe20000000f00 */
[----:B------:R-:W-:Y:S01]  /*0ce0*/  @!P1 IMAD R17, R3, R5, R8 ;  /* 0x0000000503119224 */ /* 0x000fe200078e0208 */
[----:B-1----:R-:W-:Y:S02]  /*0cf0*/  @!P2 IADD3 R18, P3, PT, R9, R18, RZ ;  /* 0x000000120912a210 */ /* 0x002fe40007f7e0ff */
[----:B------:R-:W-:Y:S01]  /*0d00*/  @!P2 IADD3.X R7, PT, PT, R16, R7, RZ, P0, !PT ;  /* 0x000000071007a210 */ /* 0x000fe200007fe4ff */
[----:B------:R-:W1:Y:S01]  /*0d10*/  @!P4 LDC.64 R8, c[0x0][0x3f8] ;  /* 0x0000fe00ff08cb82 */ /* 0x000e620000000a00 */
[----:B------:R-:W-:Y:S01]  /*0d20*/  @!P1 IMAD.WIDE.U32 R4, R3, R4, R14 ;  /* 0x0000000403049225 */ /* 0x000fe200078e000e */
[----:B------:R-:W-:-:S02]  /*0d30*/  ISETP.GE.U32.AND P0, PT, R47, UR12, PT ;  /* 0x0000000c2f007c0c */ /* 0x000fc4000bf06070 */
[----:B------:R-:W-:Y:S02]  /*0d40*/  SHF.R.S32.HI R3, RZ, 0x1f, R47 ;  /* 0x0000001fff037819 */ /* 0x000fe4000001142f */
[----:B------:R-:W-:Y:S02]  /*0d50*/  CS2R R28, SRZ ;  /* 0x00000000001c7805 */ /* 0x000fe4000001ff00 */
[----:B------:R-:W-:Y:S01]  /*0d60*/  IADD3 R21, PT, PT, R23, 0x48, RZ ;  /* 0x0000004817157810 */ /* 0x000fe20007ffe0ff */
[----:B------:R2:W5:Y:S01]  /*0d70*/  @!P2 LDG.E R30, desc[UR10][R6.64] ;  /* 0x0000000a061ea981 */ /* 0x000562000c1e1900 */
[----:B------:R-:W-:Y:S02]  /*0d80*/  ISETP.GE.AND.EX P0, PT, R3, UR13, PT, P0 ;  /* 0x0000000d03007c0c */ /* 0x000fe4000bf06300 */
[----:B------:R-:W-:Y:S02]  /*0d90*/  @!P2 IADD3.X R19, PT, PT, R16, R19, RZ, P3, !PT ;  /* 0x000000131013a210 */ /* 0x000fe40001ffe4ff */
[----:B------:R-:W-:-:S02]  /*0da0*/  @!P1 IADD3 R15, PT, PT, R5, R17, RZ ;  /* 0x00000011050f9210 */ /* 0x000fc40007ffe0ff */
[C---:B------:R-:W-:Y:S01]  /*0db0*/  @!P1 SHF.L.U32 R5, R4.reuse, 0x1, RZ ;  /* 0x0000000104059819 */ /* 0x040fe200000006ff */
[----:B------:R3:W5:Y:S01]  /*0dc0*/  @!P2 LDG.E R29, desc[UR10][R18.64] ;  /* 0x0000000a121da981 */ /* 0x000762000c1e1900 */
[----:B------:R-:W-:Y:S01]  /*0dd0*/  ISETP.GE.U32.AND P5, PT, R21, UR12, PT ;  /* 0x0000000c15007c0c */ /* 0x000fe2000bfa6070 */
[----:B------:R-:W3:Y:S01]  /*0de0*/  @!P4 LDC.64 R16, c[0x0][0x3a0] ;  /* 0x0000e800ff10cb82 */ /* 0x000ee20000000a00 */
[----:B------:R-:W-:Y:S02]  /*0df0*/  SHF.R.S32.HI R45, RZ, 0x1f, R21 ;  /* 0x0000001fff2d7819 */ /* 0x000fe40000011415 */
[----:B------:R-:W-:Y:S02]  /*0e00*/  @!P1 SHF.L.U64.HI R4, R4, 0x1, R15 ;  /* 0x0000000104049819 */ /* 0x000fe4000001020f */
[C---:B0-----:R-:W-:Y:S02]  /*0e10*/  @!P1 IADD3 R10, P2, PT, R5.reuse, R10, RZ ;  /* 0x0000000a050a9210 */ /* 0x041fe40007f5e0ff */
[----:B----4-:R-:W-:Y:S01]  /*0e20*/  @!P1 IADD3 R12, P3, PT, R5, R12, RZ ;  /* 0x0000000c050c9210 */ /* 0x010fe20007f7e0ff */
[----:B--2---:R-:W0:Y:S01]  /*0e30*/  @!P0 LDC.64 R6, c[0x0][0x3f8] ;  /* 0x0000fe00ff068b82 */ /* 0x004e220000000a00 */
[----:B------:R-:W-:Y:S01]  /*0e40*/  ISETP.GE.AND.EX P5, PT, R45, UR13, PT, P5 ;  /* 0x0000000d2d007c0c */ /* 0x000fe2000bfa6350 */
[----:B-1----:R-:W-:Y:S01]  /*0e50*/  @!P4 IMAD R20, R27, R8, RZ ;  /* 0x000000081b14c224 */ /* 0x002fe200078e02ff */
[----:B------:R-:W-:-:S02]  /*0e60*/  @!P1 IADD3.X R11, PT, PT, R4, R11, RZ, P2, !PT ;  /* 0x0000000b040b9210 */ /* 0x000fc400017fe4ff */
[----:B------:R-:W-:-:S03]  /*0e70*/  @!P1 IADD3.X R13, PT, PT, R4, R13, RZ, P3, !PT ;  /* 0x0000000d040d9210 */ /* 0x000fc60001ffe4ff */
[----:B------:R-:W1:Y:S01]  /*0e80*/  @!P4 LDC.64 R14, c[0x0][0x398] ;  /* 0x0000e600ff0ecb82 */ /* 0x000e620000000a00 */
[----:B------:R-:W-:Y:S02]  /*0e90*/  @!P4 MOV R4, R58 ;  /* 0x0000003a0004c202 */ /* 0x000fe40000000f00 */
[----:B------:R-:W-:Y:S01]  /*0ea0*/  @!P4 MOV R5, R61 ;  /* 0x0000003d0005c202 */ /* 0x000fe20000000f00 */
[C---:B---3--:R-:W-:Y:S01]  /*0eb0*/  @!P4 IMAD R19, R25.reuse, R9, R20 ;  /* 0x000000091913c224 */ /* 0x048fe200078e0214 */
[----:B------:R-:W-:Y:S01]  /*0ec0*/  CS2R R26, SRZ ;  /* 0x00000000001a7805 */ /* 0x000fe2000001ff00 */
[----:B------:R2:W5:Y:S01]  /*0ed0*/  @!P1 LDG.E R28, desc[UR10][R10.64] ;  /* 0x0000000a0a1c9981 */ /* 0x000562000c1e1900 */
[----:B------:R-:W-:Y:S02]  /*0ee0*/  @!P4 IMAD.WIDE.U32 R8, R25, R8, R4 ;  /* 0x000000081908c225 */ /* 0x000fe400078e0004 */
[----:B------:R-:W3:Y:S01]  /*0ef0*/  @!P5 LDC.64 R4, c[0x0][0x3f8] ;  /* 0x0000fe00ff04db82 */ /* 0x000ee20000000a00 */
[----:B------:R-:W-:Y:S01]  /*0f00*/  IADD3 R25, PT, PT, R23, 0x50, RZ ;  /* 0x0000005017197810 */ /* 0x000fe20007ffe0ff */
[----:B------:R0:W5:Y:S01]  /*0f10*/  @!P1 LDG.E R27, desc[UR10][R12.64] ;  /* 0x0000000a0c1b9981 */ /* 0x000162000c1e1900 */
[----:B------:R-:W-:-:S02]  /*0f20*/  @!P4 IADD3 R19, PT, PT, R9, R19, RZ ;  /* 0x000000130913c210 */ /* 0x000fc40007ffe0ff */
[C---:B------:R-:W-:Y:S02]  /*0f30*/  @!P4 SHF.L.U32 R9, R8.reuse, 0x1, RZ ;  /* 0x000000010809c819 */ /* 0x040fe400000006ff */
[----:B------:R-:W-:Y:S01]  /*0f40*/  @!P4 SHF.L.U64.HI R8, R8, 0x1, R19 ;  /* 0x000000010808c819 */ /* 0x000fe20000010213 */
[----:B--2---:R-:W2:Y:S01]  /*0f50*/  @!P0 LDC.64 R10, c[0x0][0x3a0] ;  /* 0x0000e800ff0a8b82 */ /* 0x004ea20000000a00 */
[----:B------:R-:W-:Y:S02]  /*0f60*/  ISETP.GE.U32.AND P1, PT, R25, UR12, PT ;  /* 0x0000000c19007c0c */ /* 0x000fe4000bf26070 */
[----:B------:R-:W-:Y:S01]  /*0f70*/  SHF.R.S32.HI R19, RZ, 0x1f, R25 ;  /* 0x0000001fff137819 */ /* 0x000fe20000011419 */
[----:B0-----:R-:W-:Y:S01]  /*0f80*/  @!P0 IMAD R12, R3, R6, RZ ;  /* 0x00000006030c8224 */ /* 0x001fe200078e02ff */
[----:B------:R-:W-:Y:S02]  /*0f90*/  @!P4 IADD3 R16, P2, PT, R9, R16, RZ ;  /* 0x000000100910c210 */ /* 0x000fe40007f5e0ff */
[----:B------:R-:W-:Y:S01]  /*0fa0*/  ISETP.GE.AND.EX P1, PT, R19, UR13, PT, P1 ;  /* 0x0000000d13007c0c */ /* 0x000fe2000bf26310 */
[----:B------:R-:W-:Y:S01]  /*0fb0*/  @!P0 IMAD R49, R47, R7, R12 ;  /* 0x000000072f318224 */ /* 0x000fe200078e020c */
[----:B-1----:R-:W-:-:S02]  /*0fc0*/  @!P4 IADD3 R14, P3, PT, R9, R14, RZ ;  /* 0x0000000e090ec210 */ /* 0x002fc40007f7e0ff */
[----:B------:R-:W-:Y:S02]  /*0fd0*/  @!P0 MOV R12, R58 ;  /* 0x0000003a000c8202 */ /* 0x000fe40000000f00 */
[----:B------:R-:W-:Y:S02]  /*0fe0*/  @!P0 MOV R13, R61 ;  /* 0x0000003d000d8202 */ /* 0x000fe40000000f00 */
[C---:B------:R-:W-:Y:S02]  /*0ff0*/  @!P4 IADD3.X R17, PT, PT, R8.reuse, R17, RZ, P2, !PT ;  /* 0x000000110811c210 */ /* 0x040fe400017fe4ff */
[----:B------:R-:W-:Y:S02]  /*1000*/  @!P4 IADD3.X R15, PT, PT, R8, R15, RZ, P3, !PT ;  /* 0x0000000f080fc210 */ /* 0x000fe40001ffe4ff */
[----:B------:R-:W0:Y:S01]  /*1010*/  @!P0 LDC.64 R8, c[0x0][0x398] ;  /* 0x0000e600ff088b82 */ /* 0x000e220000000a00 */
[----:B------:R-:W-:Y:S01]  /*1020*/  @!P0 IMAD.WIDE.U32 R6, R47, R6, R12 ;  /* 0x000000062f068225 */ /* 0x000fe200078e000c */
[----:B------:R1:W5:Y:S03]  /*1030*/  @!P4 LDG.E R26, desc[UR10][R16.64] ;  /* 0x0000000a101ac981 */ /* 0x000366000c1e1900 */
[----:B---3--:R-:W-:Y:S01]  /*1040*/  @!P5 IMAD R20, R45, R4, RZ ;  /* 0x000000042d14d224 */ /* 0x008fe200078e02ff */
[----:B------:R-:W-:-:S02]  /*1050*/  @!P0 IADD3 R7, PT, PT, R7, R49, RZ ;  /* 0x0000003107078210 */ /* 0x000fc40007ffe0ff */
[----:B------:R-:W3:Y:S01]  /*1060*/  @!P1 LDC.64 R12, c[0x0][0x3f8] ;  /* 0x0000fe00ff0c9b82 */ /* 0x000ee20000000a00 */
[C---:B------:R-:W-:Y:S01]  /*1070*/  @!P0 SHF.L.U32 R47, R6.reuse, 0x1, RZ ;  /* 0x00000001062f8819 */ /* 0x040fe200000006ff */
[----:B------:R-:W-:Y:S01]  /*1080*/  @!P5 IMAD R5, R21, R5, R20 ;  /* 0x000000051505d224 */ /* 0x000fe200078e0214 */
[----:B-1----:R-:W-:Y:S02]  /*1090*/  @!P5 MOV R16, R58 ;  /* 0x0000003a0010d202 */ /* 0x002fe40000000f00 */
[----:B------:R-:W-:Y:S02]  /*10a0*/  @!P5 MOV R17, R61 ;  /* 0x0000003d0011d202 */ /* 0x000fe40000000f00 */
[----:B------:R-:W-:Y:S02]  /*10b0*/  @!P0 SHF.L.U64.HI R18, R6, 0x1, R7 ;  /* 0x0000000106128819 */ /* 0x000fe40000010207 */
[----:B--2---:R-:W-:Y:S01]  /*10c0*/  @!P0 IADD3 R20, P2, PT, R47, R10, RZ ;  /* 0x0000000a2f148210 */ /* 0x004fe20007f5e0ff */
[----:B------:R-:W-:Y:S01]  /*10d0*/  HFMA2 R3, -RZ, RZ, 0, 0 ;  /* 0x00000000ff037431 */ /* 0x000fe200000001ff */
[----:B------:R-:W-:Y:S01]  /*10e0*/  IADD3 R45, PT, PT, R23, 0x58, RZ ;  /* 0x00000058172d7810 */ /* 0x000fe20007ffe0ff */
[----:B------:R-:W-:Y:S01]  /*10f0*/  @!P5 IMAD.WIDE.U32 R16, R21, R4, R16 ;  /* 0x000000041510d225 */ /* 0x000fe200078e0010 */
[----:B------:R-:W-:Y:S01]  /*1100*/  @!P0 IADD3.X R21, PT, PT, R18, R11, RZ, P2, !PT ;  /* 0x0000000b12158210 */ /* 0x000fe200017fe4ff */
[----:B------:R-:W1:Y:S01]  /*1110*/  @!P5 LDC.64 R6, c[0x0][0x3a0] ;  /* 0x0000e800ff06db82 */ /* 0x000e620000000a00 */
[----:B------:R-:W-:-:S02]  /*1120*/  ISETP.GE.U32.AND P3, PT, R45, UR12, PT ;  /* 0x0000000c2d007c0c */ /* 0x000fc4000bf66070 */
[----:B------:R-:W-:Y:S01]  /*1130*/  SHF.R.S32.HI R49, RZ, 0x1f, R45 ;  /* 0x0000001fff317819 */ /* 0x000fe2000001142d */
[----:B------:R-:W-:Y:S01]  /*1140*/  HFMA2 R4, -RZ, RZ, 0, 0 ;  /* 0x00000000ff047431 */ /* 0x000fe200000001ff */
[----:B------:R0:W5:Y:S03]  /*1150*/  @!P4 LDG.E R3, desc[UR10][R14.64] ;  /* 0x0000000a0e03c981 */ /* 0x000166000c1e1900 */
[----:B------:R-:W2:Y:S01]  /*1160*/  @!P5 LDC.64 R10, c[0x0][0x398] ;  /* 0x0000e600ff0adb82 */ /* 0x000ea20000000a00 */
[----:B------:R-:W-:Y:S02]  /*1170*/  ISETP.GE.AND.EX P3, PT, R49, UR13, PT, P3 ;  /* 0x0000000d31007c0c */ /* 0x000fe4000bf66330 */
[----:B------:R-:W-:Y:S02]  /*1180*/  @!P5 IADD3 R5, PT, PT, R17, R5, RZ ;  /* 0x000000051105d210 */ /* 0x000fe40007ffe0ff */
[----:B------:R-:W-:Y:S01]  /*1190*/  IADD3 R22, PT, PT, R23, 0x60, RZ ;  /* 0x0000006017167810 */ /* 0x000fe20007ffe0ff */
[----:B------:R4:W5:Y:S01]  /*11a0*/  @!P0 LDG.E R4, desc[UR10][R20.64] ;  /* 0x0000000a14048981 */ /* 0x000962000c1e1900 */
[----:B0-----:R-:W-:-:S02]  /*11b0*/  @!P0 IADD3 R14, P2, PT, R47, R8, RZ ;  /* 0x000000082f0e8210 */ /* 0x001fc40007f5e0ff */
[----:B------:R-:W-:Y:S01]  /*11c0*/  @!P5 SHF.L.U64.HI R42, R16, 0x1, R5 ;  /* 0x00000001102ad819 */ /* 0x000fe20000010205 */
[----:B------:R-:W-:Y:S01]  /*11d0*/  HFMA2 R5, -RZ, RZ, 0, 0 ;  /* 0x00000000ff057431 */ /* 0x000fe200000001ff */
[----:B------:R-:W-:Y:S01]  /*11e0*/  @!P0 IADD3.X R15, PT, PT, R18, R9, RZ, P2, !PT ;  /* 0x00000009120f8210 */ /* 0x000fe200017fe4ff */
[----:B---3--:R-:W-:Y:S01]  /*11f0*/  @!P1 IMAD R8, R19, R12, RZ ;  /* 0x0000000c13089224 */ /* 0x008fe200078e02ff */
[----:B------:R-:W-:Y:S01]  /*1200*/  ISETP.GE.U32.AND P2, PT, R22, UR12, PT ;  /* 0x0000000c16007c0c */ /* 0x000fe2000bf46070 */
[----:B------:R-:W0:Y:S01]  /*1210*/  @!P1 LDC.64 R18, c[0x0][0x3a0] ;  /* 0x0000e800ff129b82 */ /* 0x000e220000000a00 */
[----:B------:R-:W-:Y:S02]  /*1220*/  SHF.R.S32.HI R47, RZ, 0x1f, R22 ;  /* 0x0000001fff2f7819 */ /* 0x000fe40000011416 */
[----:B----4-:R-:W-:Y:S02]  /*1230*/  @!P1 MOV R20, R58 ;  /* 0x0000003a00149202 */ /* 0x010fe40000000f00 */
[----:B------:R-:W-:Y:S01]  /*1240*/  @!P1 MOV R21, R61 ;  /* 0x0000003d00159202 */ /* 0x000fe20000000f00 */
[----:B------:R-:W-:Y:S01]  /*1250*/  @!P1 IMAD R53, R25, R13, R8 ;  /* 0x0000000d19359224 */ /* 0x000fe200078e0208 */
[----:B------:R-:W-:Y:S01]  /*1260*/  @!P5 SHF.L.U32 R51, R16, 0x1, RZ ;  /* 0x000000011033d819 */ /* 0x000fe200000006ff */
[----:B------:R-:W3:Y:S01]  /*1270*/  @!P1 LDC.64 R8, c[0x0][0x398] ;  /* 0x0000e600ff089b82 */ /* 0x000ee20000000a00 */
[----:B------:R-:W-:Y:S01]  /*1280*/  ISETP.GE.AND.EX P2, PT, R47, UR13, PT, P2 ;  /* 0x0000000d2f007c0c */ /* 0x000fe2000bf46320 */
[----:B------:R-:W-:Y:S01]  /*1290*/  @!P1 IMAD.WIDE.U32 R12, R25, R12, R20 ;  /* 0x0000000c190c9225 */ /* 0x000fe200078e0014 */
[----:B------:R4:W5:Y:S05]  /*12a0*/  @!P0 LDG.E R5, desc[UR10][R14.64] ;  /* 0x0000000a0e058981 */ /* 0x00096a000c1e1900 */
[----:B------:R-:W0:Y:S01]  /*12b0*/  @!P3 LDC.64 R16, c[0x0][0x3f8] ;  /* 0x0000fe00ff10bb82 */ /* 0x000e220000000a00 */
[----:B-1----:R-:W-:-:S02]  /*12c0*/  @!P5 IADD3 R24, P4, PT, R51, R6, RZ ;  /* 0x000000063318d210 */ /* 0x002fc40007f9e0ff */
[----:B--2---:R-:W-:Y:S02]  /*12d0*/  @!P5 IADD3 R20, P0, PT, R51, R10, RZ ;  /* 0x0000000a3314d210 */ /* 0x004fe40007f1e0ff */
[----:B------:R-:W-:Y:S02]  /*12e0*/  @!P1 IADD3 R13, PT, PT, R13, R53, RZ ;  /* 0x000000350d0d9210 */ /* 0x000fe40007ffe0ff */
[C---:B------:R-:W-:Y:S01]  /*12f0*/  @!P5 IADD3.X R25, PT, PT, R42.reuse, R7, RZ, P4, !PT ;  /* 0x000000072a19d210 */ /* 0x040fe200027fe4ff */
[----:B----4-:R-:W1:Y:S01]  /*1300*/  @!P3 LDC.64 R14, c[0x0][0x398] ;  /* 0x0000e600ff0ebb82 */ /* 0x010e620000000a00 */
[----:B------:R-:W-:Y:S02]  /*1310*/  @!P5 IADD3.X R21, PT, PT, R42, R11, RZ, P0, !PT ;  /* 0x0000000b2a15d210 */ /* 0x000fe400007fe4ff */
[C---:B------:R-:W-:Y:S02]  /*1320*/  @!P1 SHF.L.U32 R7, R12.reuse, 0x1, RZ ;  /* 0x000000010c079819 */ /* 0x040fe400000006ff */
[----:B------:R-:W-:-:S03]  /*1330*/  @!P1 SHF.L.U64.HI R42, R12, 0x1, R13 ;  /* 0x000000010c2a9819 */ /* 0x000fc6000001020d */
[----:B------:R-:W2:Y:S01]  /*1340*/  @!P2 LDC.64 R12, c[0x0][0x3f8] ;  /* 0x0000fe00ff0cab82 */ /* 0x000ea20000000a00 */
[----:B------:R-:W-:-:S07]  /*1350*/  MOV R6, RZ ;  /* 0x000000ff00067202 */ /* 0x000fce0000000f00 */
[----:B------:R-:W4:Y:S01]  /*1360*/  @!P3 LDC.64 R10, c[0x0][0x3a0] ;  /* 0x0000e800ff0abb82 */ /* 0x000f220000000a00 */
[----:B------:R3:W5:Y:S01]  /*1370*/  @!P5 LDG.E R6, desc[UR10][R24.64] ;  /* 0x0000000a1806d981 */ /* 0x000762000c1e1900 */
[----:B0-----:R-:W-:Y:S01]  /*1380*/  @!P3 IMAD R44, R49, R16, RZ ;  /* 0x00000010312cb224 */ /* 0x001fe200078e02ff */
[C---:B------:R-:W-:Y:S02]  /*1390*/  @!P1 IADD3 R48, P0, PT, R7.reuse, R18, RZ ;  /* 0x0000001207309210 */ /* 0x040fe40007f1e0ff */
[----:B---3--:R-:W-:Y:S01]  /*13a0*/  @!P1 IADD3 R18, P4, PT, R7, R8, RZ ;  /* 0x0000000807129210 */ /* 0x008fe20007f9e0ff */
[----:B------:R-:W-:Y:S01]  /*13b0*/  @!P3 IMAD R17, R45, R17, R44 ;  /* 0x000000112d11b224 */ /* 0x000fe200078e022c */
[----:B------:R-:W-:Y:S02]  /*13c0*/  @!P3 MOV R24, R58 ;  /* 0x0000003a0018b202 */ /* 0x000fe40000000f00 */
[----:B------:R-:W-:Y:S02]  /*13d0*/  @!P3 MOV R25, R61 ;  /* 0x0000003d0019b202 */ /* 0x000fe40000000f00 */
[----:B------:R-:W-:-:S02]  /*13e0*/  MOV R8, RZ ;  /* 0x000000ff00087202 */ /* 0x000fc40000000f00 */
[C---:B------:R-:W-:Y:S01]  /*13f0*/  @!P1 IADD3.X R49, PT, PT, R42.reuse, R19, RZ, P0, !PT ;  /* 0x000000132a319210 */ /* 0x040fe200007fe4ff */
[----:B------:R-:W-:Y:S01]  /*1400*/  @!P3 IMAD.WIDE.U32 R24, R45, R16, R24 ;  /* 0x000000102d18b225 */ /* 0x000fe200078e0018 */
[----:B------:R-:W-:Y:S02]  /*1410*/  IADD3 R45, PT, PT, R23, 0x68, RZ ;  /* 0x00000068172d7810 */ /* 0x000fe40007ffe0ff */
[----:B------:R-:W-:Y:S01]  /*1420*/  @!P1 IADD3.X R19, PT, PT, R42, R9, RZ, P4, !PT ;  /* 0x000000092a139210 */ /* 0x000fe200027fe4ff */
[----:B------:R-:W-:Y:S01]  /*1430*/  HFMA2 R7, -RZ, RZ, 0, 0 ;  /* 0x00000000ff077431 */ /* 0x000fe200000001ff */
[----:B------:R-:W-:Y:S01]  /*1440*/  @!P3 IADD3 R9, PT, PT, R25, R17, RZ ;  /* 0x000000111909b210 */ /* 0x000fe20007ffe0ff */
[----:B------:R0:W5:Y:S01]  /*1450*/  @!P1 LDG.E R8, desc[UR10][R48.64] ;  /* 0x0000000a30089981 */ /* 0x000162000c1e1900 */
[----:B------:R-:W-:Y:S02]  /*1460*/  ISETP.GE.U32.AND P0, PT, R45, UR12, PT ;  /* 0x0000000c2d007c0c */ /* 0x000fe4000bf06070 */
[----:B------:R-:W-:Y:S01]  /*1470*/  SHF.R.S32.HI R25, RZ, 0x1f, R45 ;  /* 0x0000001fff197819 */ /* 0x000fe2000001142d */
[----:B--2---:R-:W-:Y:S01]  /*1480*/  @!P2 IMAD R47, R47, R12, RZ ;  /* 0x0000000c2f2fa224 */ /* 0x004fe200078e02ff */
[----:B------:R-:W-:-:S02]  /*1490*/  @!P3 SHF.L.U32 R51, R24, 0x1, RZ ;  /* 0x000000011833b819 */ /* 0x000fc400000006ff */
[----:B------:R-:W-:Y:S01]  /*14a0*/  ISETP.GE.AND.EX P0, PT, R25, UR13, PT, P0 ;  /* 0x0000000d19007c0c */ /* 0x000fe2000bf06300 */
[----:B------:R-:W-:Y:S01]  /*14b0*/  UIMAD.WIDE UR8, UR6, 0x8, UR8 ;  /* 0x00000008060878a5 */ /* 0x000fe2000f8e0208 */
[----:B------:R2:W5:Y:S01]  /*14c0*/  @!P5 LDG.E R7, desc[UR10][R20.64] ;  /* 0x0000000a1407d981 */ /* 0x000562000c1e1900 */
[----:B0-----:R-:W-:Y:S02]  /*14d0*/  @!P2 MOV R48, R58 ;  /* 0x0000003a0030a202 */ /* 0x001fe40000000f00 */
[----:B------:R-:W-:Y:S01]  /*14e0*/  @!P2 MOV R49, R61 ;  /* 0x0000003d0031a202 */ /* 0x000fe20000000f00 */
[----:B------:R-:W-:Y:S01]  /*14f0*/  @!P2 IMAD R17, R22, R13, R47 ;  /* 0x0000000d1611a224 */ /* 0x000fe200078e022f */
[----:B------:R-:W-:Y:S02]  /*1500*/  @!P3 SHF.L.U64.HI R24, R24, 0x1, R9 ;  /* 0x000000011818b819 */ /* 0x000fe40000010209 */
[----:B----4-:R-:W-:Y:S01]  /*1510*/  @!P3 IADD3 R54, P6, PT, R51, R10, RZ ;  /* 0x0000000a3336b210 */ /* 0x010fe20007fde0ff */
[----:B------:R-:W-:Y:S01]  /*1520*/  @!P2 IMAD.WIDE.U32 R48, R22, R12, R48 ;  /* 0x0000000c1630a225 */ /* 0x000fe200078e0030 */
[----:B------:R-:W-:Y:S01]  /*1530*/  IADD3 R46, PT, PT, R23, 0x70, RZ ;  /* 0x00000070172e7810 */ /* 0x000fe20007ffe0ff */
[----:B--2---:R-:W0:Y:S01]  /*1540*/  @!P2 LDC.64 R20, c[0x0][0x3a0] ;  /* 0x0000e800ff14ab82 */ /* 0x004e220000000a00 */
[----:B------:R-:W-:-:S02]  /*1550*/  @!P3 IADD3.X R55, PT, PT, R24, R11, RZ, P6, !PT ;  /* 0x0000000b1837b210 */ /* 0x000fc400037fe4ff */
[----:B------:R-:W-:Y:S02]  /*1560*/  @!P2 IADD3 R11, PT, PT, R49, R17, RZ ;  /* 0x00000011310ba210 */ /* 0x000fe40007ffe0ff */
[----:B-1----:R-:W-:Y:S02]  /*1570*/  @!P3 IADD3 R50, P5, PT, R51, R14, RZ ;  /* 0x0000000e3332b210 */ /* 0x002fe40007fbe0ff */
[----:B------:R-:W-:Y:S01]  /*1580*/  MOV R16, UR8 ;  /* 0x0000000800107c02 */ /* 0x000fe20008000f00 */
[----:B------:R-:W1:Y:S01]  /*1590*/  @!P2 LDC.64 R12, c[0x0][0x398] ;  /* 0x0000e600ff0cab82 */ /* 0x000e620000000a00 */
[----:B------:R-:W-:Y:S02]  /*15a0*/  MOV R17, UR9 ;  /* 0x0000000900117c02 */ /* 0x000fe40008000f00 */
[----:B------:R-:W-:Y:S02]  /*15b0*/  ISETP.GE.U32.AND P4, PT, R46, UR12, PT ;  /* 0x0000000c2e007c0c */ /* 0x000fe4000bf86070 */
[----:B------:R-:W-:-:S02]  /*15c0*/  SHF.R.S32.HI R47, RZ, 0x1f, R46 ;  /* 0x0000001fff2f7819 */ /* 0x000fc4000001142e */
[----:B------:R-:W-:Y:S01]  /*15d0*/  @!P3 IADD3.X R51, PT, PT, R24, R15, RZ, P5, !PT ;  /* 0x0000000f1833b210 */ /* 0x000fe20002ffe4ff */
[----:B------:R-:W2:Y:S01]  /*15e0*/  LDG.E.64 R16, desc[UR10][R16.64] ;  /* 0x0000000a10107981 */ /* 0x000ea2000c1e1b00 */
[----:B------:R-:W3:Y:S01]  /*15f0*/  @!P0 LDC.64 R14, c[0x0][0x3f8] ;  /* 0x0000fe00ff0e8b82 */ /* 0x000ee20000000a00 */
[----:B------:R-:W-:Y:S01]  /*1600*/  ISETP.GE.AND.EX P4, PT, R47, UR13, PT, P4 ;  /* 0x0000000d2f007c0c */ /* 0x000fe2000bf86340 */
[----:B------:R-:W-:Y:S01]  /*1610*/  HFMA2 R9, -RZ, RZ, 0, 0 ;  /* 0x00000000ff097431 */ /* 0x000fe200000001ff */
[C---:B------:R-:W-:Y:S02]  /*1620*/  @!P2 SHF.L.U32 R53, R48.reuse, 0x1, RZ ;  /* 0x000000013035a819 */ /* 0x040fe400000006ff */
[----:B------:R-:W-:Y:S02]  /*1630*/  @!P2 SHF.L.U64.HI R44, R48, 0x1, R11 ;  /* 0x00000001302ca819 */ /* 0x000fe4000001020b */
[----:B------:R-:W-:Y:S01]  /*1640*/  CS2R R10, SRZ ;  /* 0x00000000000a7805 */ /* 0x000fe2000001ff00 */
[----:B------:R4:W5:Y:S01]  /*1650*/  @!P1 LDG.E R9, desc[UR10][R18.64] ;  /* 0x0000000a12099981 */ /* 0x000962000c1e1900 */
[----:B0-----:R-:W-:-:S02]  /*1660*/  @!P2 IADD3 R20, P1, PT, R53, R20, RZ ;  /* 0x000000143514a210 */ /* 0x001fc40007f3e0ff */
[----:B------:R-:W-:Y:S02]  /*1670*/  MOV R42, RZ ;  /* 0x000000ff002a7202 */ /* 0x000fe40000000f00 */
[----:B------:R-:W5:Y:S04]  /*1680*/  @!P3 LDG.E R10, desc[UR10][R54.64] ;  /* 0x0000000a360ab981 */ /* 0x000f68000c1e1900 */
[----:B------:R-:W5:Y:S01]  /*1690*/  @!P3 LDG.E R11, desc[UR10][R50.64] ;  /* 0x0000000a320bb981 */ /* 0x000f62000c1e1900 */
[----:B----4-:R-:W0:Y:S01]  /*16a0*/  @!P4 LDC.64 R18, c[0x0][0x3f8] ;  /* 0x0000fe00ff12cb82 */ /* 0x010e220000000a00 */
[C---:B------:R-:W-:Y:S02]  /*16b0*/  @!P2 IADD3.X R21, PT, PT, R44.reuse, R21, RZ, P1, !PT ;  /* 0x000000152c15a210 */ /* 0x040fe40000ffe4ff */
[----:B-1----:R-:W-:Y:S01]  /*16c0*/  @!P2 IADD3 R52, P3, PT, R53, R12, RZ ;  /* 0x0000000c3534a210 */ /* 0x002fe20007f7e0ff */
[----:B---3--:R-:W-:Y:S01]  /*16d0*/  @!P0 IMAD R12, R25, R14, RZ ;  /* 0x0000000e190c8224 */ /* 0x008fe200078e02ff */
[----:B------:R-:W-:Y:S01]  /*16e0*/  IADD3 R48, PT, PT, R23, 0x78, RZ ;  /* 0x0000007817307810 */ /* 0x000fe20007ffe0ff */
[----:B------:R1:W5:Y:S01]  /*16f0*/  @!P2 LDG.E R42, desc[UR10][R20.64] ;  /* 0x0000000a142aa981 */ /* 0x000362000c1e1900 */
[----:B------:R-:W-:Y:S01]  /*1700*/  @!P2 IADD3.X R53, PT, PT, R44, R13, RZ, P3, !PT ;  /* 0x0000000d2c35a210 */ /* 0x000fe20001ffe4ff */
[----:B------:R-:W-:Y:S01]  /*1710*/  @!P0 IMAD R15, R45, R15, R12 ;  /* 0x0000000f2d0f8224 */ /* 0x000fe200078e020c */
[----:B------:R-:W-:Y:S01]  /*1720*/  @!P0 MOV R12, R58 ;  /* 0x0000003a000c8202 */ /* 0x000fe20000000f00 */
[----:B------:R-:W3:Y:S01]  /*1730*/  @!P0 LDC.64 R22, c[0x0][0x398] ;  /* 0x0000e600ff168b82 */ /* 0x000ee20000000a00 */
[----:B------:R-:W-:-:S02]  /*1740*/  @!P0 MOV R13, R61 ;  /* 0x0000003d000d8202 */ /* 0x000fc40000000f00 */
[----:B------:R-:W-:Y:S02]  /*1750*/  ISETP.GE.U32.AND P1, PT, R48, UR12, PT ;  /* 0x0000000c30007c0c */ /* 0x000fe4000bf26070 */
[----:B------:R-:W-:-:S03]  /*1760*/  SHF.R.S32.HI R49, RZ, 0x1f, R48 ;  /* 0x0000001fff317819 */ /* 0x000fc60000011430 */
[----:B-1----:R-:W1:Y:S01]  /*1770*/  @!P0 LDC.64 R20, c[0x0][0x3a0] ;  /* 0x0000e800ff148b82 */ /* 0x002e620000000a00 */
[----:B------:R-:W-:Y:S01]  /*1780*/  ISETP.GE.AND.EX P1, PT, R49, UR13, PT, P1 ;  /* 0x0000000d31007c0c */ /* 0x000fe2000bf26310 */
[----:B------:R-:W-:-:S04]  /*1790*/  @!P0 IMAD.WIDE.U32 R12, R45, R14, R12 ;  /* 0x0000000e2d0c8225 */ /* 0x000fc800078e000c */
[----:B------:R-:W-:Y:S01]  /*17a0*/  HFMA2 R44, -RZ, RZ, 0, 0 ;  /* 0x00000000ff2c7431 */ /* 0x000fe200000001ff */
[----:B------:R-:W-:Y:S01]  /*17b0*/  @!P4 MOV R14, R58 ;  /* 0x0000003a000ec202 */ /* 0x000fe20000000f00 */
[-C--:B0-----:R-:W-:Y:S01]  /*17c0*/  @!P4 IMAD R47, R47, R18.reuse, RZ ;  /* 0x000000122f2fc224 */ /* 0x081fe200078e02ff */
[----:B------:R-:W-:Y:S01]  /*17d0*/  @!P0 IADD3 R13, PT, PT, R13, R15, RZ ;  /* 0x0000000f0d0d8210 */ /* 0x000fe20007ffe0ff */
[----:B------:R-:W0:Y:S01]  /*17e0*/  @!P4 LDC.64 R24, c[0x0][0x3a0] ;  /* 0x0000e800ff18cb82 */ /* 0x000e220000000a00 */
[----:B------:R-:W-:Y:S01]  /*17f0*/  @!P4 MOV R15, R61 ;  /* 0x0000003d000fc202 */ /* 0x000fe20000000f00 */
[----:B------:R-:W-:Y:S01]  /*1800*/  @!P4 IMAD R47, R46, R19, R47 ;  /* 0x000000132e2fc224 */ /* 0x000fe200078e022f */
[----:B------:R-:W-:Y:S01]  /*1810*/  @!P0 SHF.L.U32 R45, R12, 0x1, RZ ;  /* 0x000000010c2d8819 */ /* 0x000fe200000006ff */
[----:B------:R4:W5:Y:S01]  /*1820*/  @!P2 LDG.E R44, desc[UR10][R52.64] ;  /* 0x0000000a342ca981 */ /* 0x000962000c1e1900 */
[----:B------:R-:W-:Y:S01]  /*1830*/  @!P4 IMAD.WIDE.U32 R18, R46, R18, R14 ;  /* 0x000000122e12c225 */ /* 0x000fe200078e000e */
[----:B------:R-:W-:-:S02]  /*1840*/  @!P0 SHF.L.U64.HI R14, R12, 0x1, R13 ;  /* 0x000000010c0e8819 */ /* 0x000fc4000001020d */
[----:B------:R-:W0:Y:S01]  /*1850*/  @!P1 LDC.64 R12, c[0x0][0x3f8] ;  /* 0x0000fe00ff0c9b82 */ /* 0x000e220000000a00 */
[----:B------:R-:W-:Y:S02]  /*1860*/  ISETP.NE.AND P2, PT, RZ, UR7, PT ;  /* 0x00000007ff007c0c */ /* 0x000fe4000bf45270 */
[----:B------:R-:W-:Y:S02]  /*1870*/  @!P4 IADD3 R15, PT, PT, R19, R47, RZ ;  /* 0x0000002f130fc210 */ /* 0x000fe40007ffe0ff */
[----:B------:R-:W-:Y:S02]  /*1880*/  CS2R R46, SRZ ;  /* 0x00000000002e7805 */ /* 0x000fe4000001ff00 */
[C---:B---3--:R-:W-:Y:S02]  /*1890*/  @!P0 IADD3 R22, P5, PT, R45.reuse, R22, RZ ;  /* 0x000000162d168210 */ /* 0x048fe40007fbe0ff */
[----:B-1----:R-:W-:Y:S02]  /*18a0*/  @!P0 IADD3 R20, P3, PT, R45, R20, RZ ;  /* 0x000000142d148210 */ /* 0x002fe40007f7e0ff */
[----:B------:R-:W-:-:S02]  /*18b0*/  @!P0 IADD3.X R23, PT, PT, R14, R23, RZ, P5, !PT ;  /* 0x000000170e178210 */ /* 0x000fc40002ffe4ff */
[----:B------:R-:W-:Y:S02]  /*18c0*/  @!P0 IADD3.X R21, PT, PT, R14, R21, RZ, P3, !PT ;  /* 0x000000150e158210 */ /* 0x000fe40001ffe4ff */
[C---:B------:R-:W-:Y:S01]  /*18d0*/  @!P4 SHF.L.U32 R51, R18.reuse, 0x1, RZ ;  /* 0x000000011233c819 */ /* 0x040fe200000006ff */
[----:B------:R-:W5:Y:S01]  /*18e0*/  @!P0 LDG.E R46, desc[UR10][R22.64] ;  /* 0x0000000a162e8981 */ /* 0x000f62000c1e1900 */
[----:B------:R-:W-:Y:S01]  /*18f0*/  @!P4 SHF.L.U64.HI R50, R18, 0x1, R15 ;  /* 0x000000011232c819 */ /* 0x000fe2000001020f */
[----:B----4-:R-:W1:Y:S02]  /*1900*/  @P2 LDC.64 R52, c[0x0][0x3b0] ;  /* 0x0000ec00ff342b82 */ /* 0x010e640000000a00 */
[----:B------:R3:W5:Y:S01]  /*1910*/  @!P0 LDG.E R47, desc[UR10][R20.64] ;  /* 0x0000000a142f8981 */ /* 0x000762000c1e1900 */
[----:B0-----:R-:W-:-:S05]  /*1920*/  @!P4 IADD3 R54, P6, PT, R51, R24, RZ ;  /* 0x000000183336c210 */ /* 0x001fca0007fde0ff */
[----:B------:R-:W0:Y:S08]  /*1930*/  @!P4 LDC.64 R14, c[0x0][0x398] ;  /* 0x0000e600ff0ecb82 */ /* 0x000e300000000a00 */
[----:B------:R-:W4:Y:S08]  /*1940*/  @!P1 LDC.64 R18, c[0x0][0x3a0] ;  /* 0x0000e800ff129b82 */ /* 0x000f300000000a00 */
[----:B---3--:R-:W3:Y:S01]  /*1950*/  @!P1 LDC.64 R20, c[0x0][0x398] ;  /* 0x0000e600ff149b82 */ /* 0x008ee20000000a00 */
[----:B------:R-:W-:-:S07]  /*1960*/  @!P4 IADD3.X R55, PT, PT, R50, R25, RZ, P6, !PT ;  /* 0x000000193237c210 */ /* 0x000fce00037fe4ff */
[----:B------:R-:W1:Y:S01]  /*1970*/  LDC.64 R22, c[0x0][0x3a8] ;  /* 0x0000ea00ff167b82 */ /* 0x000e620000000a00 */
[----:B------:R-:W-:Y:S01]  /*1980*/  @!P1 IMAD R49, R49, R12, RZ ;  /* 0x0000000c31319224 */ /* 0x000fe200078e02ff */
[----:B------:R-:W-:Y:S02]  /*1990*/  @!P1 MOV R24, R58 ;  /* 0x0000003a00189202 */ /* 0x000fe40000000f00 */
[----:B------:R-:W-:Y:S01]  /*19a0*/  @!P1 MOV R25, R61 ;  /* 0x0000003d00199202 */ /* 0x000fe20000000f00 */
[C---:B------:R-:W-:Y:S02]  /*19b0*/  @!P1 IMAD R49, R48.reuse, R13, R49 ;  /* 0x0000000d30319224 */ /* 0x040fe400078e0231 */
[----:B------:R-:W-:Y:S01]  /*19c0*/  @!P1 IMAD.WIDE.U32 R12, R48, R12, R24 ;  /* 0x0000000c300c9225 */ /* 0x000fe200078e0018 */
[----:B------:R-:W-:-:S04]  /*19d0*/  LOP3.LUT R48, R41, 0xffff, RZ, 0xc0, !PT ;  /* 0x0000ffff29307812 */ /* 0x000fc800078ec0ff */
[----:B------:R-:W-:Y:S02]  /*19e0*/  @!P1 IADD3 R13, PT, PT, R13, R49, RZ ;  /* 0x000000310d0d9210 */ /* 0x000fe40007ffe0ff */
[----:B------:R-:W-:Y:S01]  /*19f0*/  @!P1 SHF.L.U32 R49, R12, 0x1, RZ ;  /* 0x000000010c319819 */ /* 0x000fe200000006ff */
[----:B------:R-:W-:Y:S01]  /*1a00*/  IMAD R25, R56, 0x78, R48 ;  /* 0x0000007838197824 */ /* 0x000fe200078e0230 */
[----:B0-----:R-:W-:Y:S02]  /*1a10*/  @!P4 IADD3 R14, P0, PT, R51, R14, RZ ;  /* 0x0000000e330ec210 */ /* 0x001fe40007f1e0ff */
[C---:B----4-:R-:W-:Y:S02]  /*1a20*/  @!P1 IADD3 R18, P3, PT, R49.reuse, R18, RZ ;  /* 0x0000001231129210 */ /* 0x050fe40007f7e0ff */
[----:B---3--:R-:W-:Y:S01]  /*1a30*/  @!P1 IADD3 R20, P5, PT, R49, R20, RZ ;  /* 0x0000001431149210 */ /* 0x008fe20007fbe0ff */
[----:B------:R-:W-:Y:S01]  /*1a40*/  HFMA2 R49, -RZ, RZ, 0, 0 ;  /* 0x00000000ff317431 */ /* 0x000fe200000001ff */
[----:B------:R-:W-:Y:S01]  /*1a50*/  @!P1 SHF.L.U64.HI R24, R12, 0x1, R13 ;  /* 0x000000010c189819 */ /* 0x000fe2000001020d */
[----:B-1----:R-:W-:Y:S01]  /*1a60*/  @P2 IMAD.WIDE R52, R25, 0x2, R52 ;  /* 0x0000000219342825 */ /* 0x002fe200078e0234 */
[----:B------:R-:W-:-:S03]  /*1a70*/  @!P4 IADD3.X R15, PT, PT, R50, R15, RZ, P0, !PT ;  /* 0x0000000f320fc210 */ /* 0x000fc600007fe4ff */
[----:B------:R-:W-:Y:S01]  /*1a80*/  IMAD.WIDE R22, R25, 0x2, R22 ;  /* 0x0000000219167825 */ /* 0x000fe200078e0216 */
[----:B------:R-:W-:Y:S02]  /*1a90*/  CS2R R50, SRZ ;  /* 0x0000000000327805 */ /* 0x000fe4000001ff00 */
[C---:B------:R-:W-:Y:S01]  /*1aa0*/  @!P1 IADD3.X R19, PT, PT, R24.reuse, R19, RZ, P3, !PT ;  /* 0x0000001318139210 */ /* 0x040fe20001ffe4ff */
[----:B------:R-:W3:Y:S01]  /*1ab0*/  @P2 LDG.E.U16 R13, desc[UR10][R52.64] ;  /* 0x0000000a340d2981 */ /* 0x000ee2000c1e1500 */
[----:B------:R-:W-:-:S03]  /*1ac0*/  @!P1 IADD3.X R21, PT, PT, R24, R21, RZ, P5, !PT ;  /* 0x0000001518159210 */ /* 0x000fc60002ffe4ff */
[----:B------:R-:W4:Y:S04]  /*1ad0*/  @P2 LDG.E.U16 R12, desc[UR10][R52.64+0x2] ;  /* 0x0000020a340c2981 */ /* 0x000f28000c1e1500 */
[----:B------:R-:W4:Y:S04]  /*1ae0*/  LDG.E.U16 R24, desc[UR10][R22.64] ;  /* 0x0000000a16187981 */ /* 0x000f28000c1e1500 */
[----:B------:R-:W4:Y:S04]  /*1af0*/  LDG.E.U16 R25, desc[UR10][R22.64+0x2] ;  /* 0x0000020a16197981 */ /* 0x000f28000c1e1500 */
[----:B------:R-:W5:Y:S04]  /*1b00*/  @!P4 LDG.E R51, desc[UR10][R14.64] ;  /* 0x0000000a0e33c981 */ /* 0x000f68000c1e1900 */
[----:B------:R-:W5:Y:S04]  /*1b10*/  @!P1 LDG.E R50, desc[UR10][R18.64] ;  /* 0x0000000a12329981 */ /* 0x000f68000c1e1900 */
[----:B------:R-:W5:Y:S01]  /*1b20*/  @!P1 LDG.E R49, desc[UR10][R20.64] ;  /* 0x0000000a14319981 */ /* 0x000f62000c1e1900 */
[----:B------:R-:W-:Y:S01]  /*1b30*/  HFMA2 R45, -RZ, RZ, 0, 0 ;  /* 0x00000000ff2d7431 */ /* 0x000fe200000001ff */
[----:B------:R-:W-:Y:S01]  /*1b40*/  UISETP.NE.AND UP1, UPT, UR7, URZ, UPT ;  /* 0x000000ff0700728c */ /* 0x000fe2000bf25270 */
[----:B------:R-:W-:-:S04]  /*1b50*/  UMOV UR12, 0x3f800000 ;  /* 0x3f800000000c7882 */ /* 0x000fc80000000000 */
[----:B------:R0:W5:Y:S02]  /*1b60*/  @!P4 LDG.E R45, desc[UR10][R54.64] ;  /* 0x0000000a362dc981 */ /* 0x000164000c1e1900 */
[----:B0-----:R-:W-:Y:S02]  /*1b70*/  CS2R R54, SRZ ;  /* 0x0000000000367805 */ /* 0x001fe4000001ff00 */
[----:B--2---:R-:W-:-:S13]  /*1b80*/  R2UR UR9, R16 ;  /* 0x00000000100972ca */ /* 0x004fda00000e0000 */
[----:B------:R-:W-:-:S05]  /*1b90*/  MOV R16, UR9 ;  /* 0x0000000900107c02 */ /* 0x000fca0008000f00 */
[----:B------:R-:W-:-:S05]  /*1ba0*/  FFMA.FTZ R17, -R16, UR9, R17 ;  /* 0x0000000910117c23 */ /* 0x000fca0008010111 */
[----:B------:R-:W-:-:S13]  /*1bb0*/  FSETP.GTU.FTZ.AND P0, PT, R17, RZ, PT ;  /* 0x000000ff1100720b */ /* 0x000fda0003f1c000 */
[----:B------:R-:W-:-:S05]  /*1bc0*/  VOTEU.ANY UP0, P0 ;  /* 0x0000000000ff7886 */ /* 0x000fca0000000100 */
[----:B------:R-:W0:Y:S01]  /*1bd0*/  @UP0 LDCU UR5, c[0x0][0x3c0] ;  /* 0x00007800ff0507ac */ /* 0x000e220008000800 */
[----:B------:R-:W-:-:S13]  /*1be0*/  PLOP3.LUT P0, PT, PT, PT, UP0, 0x80, 0x8 ;  /* 0x000000000008781c */ /* 0x000fda0003f0f008 */
[----:B0-----:R-:W-:-:S06]  /*1bf0*/  @P0 FADD.FTZ R16, R17, UR5 ;  /* 0x0000000511100e21 */ /* 0x001fcc0008010000 */
[----:B------:R-:W0:Y:S02]  /*1c00*/  @P0 MUFU.RSQ R16, R16 ;  /* 0x0000001000100308 */ /* 0x000e240000001400 */
[----:B0-----:R-:W-:-:S13]  /*1c10*/  @P0 R2UR UR5, R16 ;  /* 0x00000000100502ca */ /* 0x001fda00000e0000 */
[----:B------:R-:W-:Y:S01]  /*1c20*/  @UP0 UMOV UR12, UR5 ;  /* 0x00000005000c0c82 */ /* 0x000fe20008000000 */
[----:B---3--:R-:W-:Y:S02]  /*1c30*/  @P2 SHF.L.U32 R54, R13, 0x10, RZ ;  /* 0x000000100d362819 */ /* 0x008fe400000006ff */
[----:B----4-:R-:W-:Y:S02]  /*1c40*/  @P2 SHF.L.U32 R55, R12, 0x10, RZ ;  /* 0x000000100c372819 */ /* 0x010fe400000006ff */
[----:B------:R-:W-:Y:S02]  /*1c50*/  SHF.L.U32 R53, R24, 0x10, RZ ;  /* 0x0000001018357819 */ /* 0x000fe400000006ff */
[----:B------:R-:W-:Y:S01]  /*1c60*/  SHF.L.U32 R52, R25, 0x10, RZ ;  /* 0x0000001019347819 */ /* 0x000fe200000006ff */
[----:B------:R-:W-:Y:S06]  /*1c70*/  BRA.U UP1, `(.L_x_863) ;  /* 0x0000001101847547 */ /* 0x000fec000b800000 */
        /* <DEDUP_REMOVED lines=9> */
[----:B------:R-:W-:Y:S01]  /*1d10*/  FMUL.FTZ R17, R52, R13 ;  /* 0x0000000d34117220 */ /* 0x000fe20000410000 */
[----:B------:R-:W-:Y:S01]  /*1d20*/  FMUL.FTZ R16, R16, UR12 ;  /* 0x0000000c10107c20 */ /* 0x000fe20008410000 */
[----:B------:R-:W-:Y:S01]  /*1d30*/  FADD.FTZ R21, R20, -UR9 ;  /* 0x8000000914157e21 */ /* 0x000fe20008010000 */
[----:B------:R-:W-:Y:S01]  /*1d40*/  FFMA.FTZ R19, R15, R18, RZ ;  /* 0x000000120f137223 */ /* 0x000fe200000100ff */
[----:B------:R-:W-:Y:S01]  /*1d50*/  FADD.FTZ R14, RZ, R18 ;  /* 0x00000012ff0e7221 */ /* 0x000fe20000010000 */
[----:B------:R-:W-:Y:S02]  /*1d60*/  HADD2.F32 R18, -RZ, R37.H0_H0 ;  /* 0x20000025ff127230 */ /* 0x000fe40000004100 */
[----:B------:R-:W-:Y:S01]  /*1d70*/  FFMA.FTZ R23, R12, R15, RZ ;  /* 0x0000000f0c177223 */ /* 0x000fe200000100ff */
[----:B------:R-:W-:Y:S01]  /*1d80*/  FFMA.FTZ R20, R16, R17, R19 ;  /* 0x0000001110147223 */ /* 0x000fe20000010013 */
[----:B------:R-:W-:Y:S01]  /*1d90*/  FMUL.FTZ R19, R21, UR12 ;  /* 0x0000000c15137c20 */ /* 0x000fe20008410000 */
[----:B------:R-:W-:-:S02]  /*1da0*/  HADD2.F32 R21, -RZ, R38.H1_H1 ;  /* 0x30000026ff157230 */ /* 0x000fc40000004100 */
[----:B------:R-:W-:Y:S01]  /*1db0*/  FADD.FTZ R14, R17, R14 ;  /* 0x0000000e110e7221 */ /* 0x000fe20000010000 */
[----:B------:R-:W-:Y:S01]  /*1dc0*/  FADD.FTZ R15, RZ, R12 ;  /* 0x0000000cff0f7221 */ /* 0x000fe20000010000 */
[----:B------:R-:W-:Y:S01]  /*1dd0*/  FMUL.FTZ R17, R53, R18 ;  /* 0x0000001235117220 */ /* 0x000fe20000410000 */
[C---:B------:R-:W-:Y:S01]  /*1de0*/  FFMA.FTZ R12, R18.reuse, R19, R23 ;  /* 0x00000013120c7223 */ /* 0x040fe20000010017 */
[----:B------:R-:W-:Y:S01]  /*1df0*/  FADD.FTZ R21, R21, -UR9 ;  /* 0x8000000915157e21 */ /* 0x000fe20008010000 */
[----:B------:R-:W-:Y:S01]  /*1e00*/  FADD.FTZ R15, R18, R15 ;  /* 0x0000000f120f7221 */ /* 0x000fe20000010000 */
[----:B------:R-:W-:Y:S01]  /*1e10*/  FFMA.FTZ R18, R19, R17, R20 ;  /* 0x0000001113127223 */ /* 0x000fe20000010014 */
[----:B------:R-:W-:Y:S02]  /*1e20*/  HADD2.F32 R19, -RZ, R37.H1_H1 ;  /* 0x30000025ff137230 */ /* 0x000fe40000004100 */
[----:B------:R-:W-:Y:S01]  /*1e30*/  FFMA.FTZ R20, R13, R16, RZ ;  /* 0x000000100d147223 */ /* 0x000fe200000100ff */
[----:B------:R-:W-:Y:S01]  /*1e40*/  FADD.FTZ R16, RZ, R13 ;  /* 0x0000000dff107221 */ /* 0x000fe20000010000 */
[----:B------:R-:W-:Y:S01]  /*1e50*/  FMUL.FTZ R21, R21, UR12 ;  /* 0x0000000c15157c20 */ /* 0x000fe20008410000 */
[----:B------:R-:W-:Y:S01]  /*1e60*/  FADD.FTZ R14, R14, R17 ;  /* 0x000000110e0e7221 */ /* 0x000fe20000010000 */
[----:B------:R-:W-:-:S02]  /*1e70*/  HADD2.F32 R22, -RZ, R36.H0_H0 ;  /* 0x20000024ff167230 */ /* 0x000fc40000004100 */
[C---:B------:R-:W-:Y:S01]  /*1e80*/  FADD.FTZ R16, R19.reuse, R16 ;  /* 0x0000001013107221 */ /* 0x040fe20000010000 */
[----:B------:R-:W-:Y:S01]  /*1e90*/  FFMA.FTZ R13, R19, R21, R20 ;  /* 0x00000015130d7223 */ /* 0x000fe20000010014 */
[----:B------:R-:W-:Y:S01]  /*1ea0*/  FMUL.FTZ R19, R52, R19 ;  /* 0x0000001334137220 */ /* 0x000fe20000410000 */
[--C-:B------:R-:W-:Y:S02]  /*1eb0*/  HADD2.F32 R17, -RZ, R35.reuse.H0_H0 ;  /* 0x20000023ff117230 */ /* 0x100fe40000004100 */
[----:B------:R-:W-:Y:S01]  /*1ec0*/  FADD.FTZ R22, R22, -UR9 ;  /* 0x8000000916167e21 */ /* 0x000fe20008010000 */
[----:B------:R-:W-:Y:S02]  /*1ed0*/  HADD2.F32 R20, -RZ, R35.H1_H1 ;  /* 0x30000023ff147230 */ /* 0x000fe40000004100 */
[----:B------:R-:W-:Y:S01]  /*1ee0*/  FFMA.FTZ R18, R21, R19, R18 ;  /* 0x0000001315127223 */ /* 0x000fe20000010012 */
[----:B------:R-:W-:Y:S01]  /*1ef0*/  FADD.FTZ R14, R19, R14 ;  /* 0x0000000e130e7221 */ /* 0x000fe20000010000 */
[----:B------:R-:W-:-:S02]  /*1f00*/  HADD2.F32 R19, -RZ, R36.H1_H1 ;  /* 0x30000024ff137230 */ /* 0x000fc40000004100 */
[----:B------:R-:W-:Y:S01]  /*1f10*/  FMUL.FTZ R21, R22, UR12 ;  /* 0x0000000c16157c20 */ /* 0x000fe20008410000 */
[----:B------:R-:W-:Y:S01]  /*1f20*/  FADD.FTZ R15, R15, R17 ;  /* 0x000000110f0f7221 */ /* 0x000fe20000010000 */
[----:B------:R-:W-:Y:S01]  /*1f30*/  FADD.FTZ R16, R16, R20 ;  /* 0x0000001410107221 */ /* 0x000fe20000010000 */
[----:B------:R-:W-:Y:S01]  /*1f40*/  FADD.FTZ R19, R19, -UR9 ;  /* 0x8000000913137e21 */ /* 0x000fe20008010000 */
[----:B------:R-:W-:Y:S01]  /*1f50*/  FFMA.FTZ R12, R17, R21, R12 ;  /* 0x00000015110c7223 */ /* 0x000fe2000001000c */
[----:B------:R-:W-:Y:S02]  /*1f60*/  FMUL.FTZ R17, R53, R17 ;  /* 0x0000001135117220 */ /* 0x000fe40000410000 */
[----:B------:R-:W-:Y:S02]  /*1f70*/  FMUL.FTZ R19, R19, UR12 ;  /* 0x0000000c13137c20 */ /* 0x000fe40008410000 */
[----:B------:R-:W-:Y:S01]  /*1f80*/  FFMA.FTZ R18, R21, R17, R18 ;  /* 0x0000001115127223 */ /* 0x000fe20000010012 */
[----:B------:R-:W-:-:S02]  /*1f90*/  HADD2.F32 R21, -RZ, R34.H0_H0 ;  /* 0x20000022ff157230 */ /* 0x000fc40000004100 */
[----:B------:R-:W-:Y:S01]  /*1fa0*/  FFMA.FTZ R13, R20, R19, R13 ;  /* 0x00000013140d7223 */ /* 0x000fe2000001000d */
[----:B------:R-:W-:Y:S01]  /*1fb0*/  FMUL.FTZ R20, R52, R20 ;  /* 0x0000001434147220 */ /* 0x000fe20000410000 */
[----:B------:R-:W-:Y:S01]  /*1fc0*/  FADD.FTZ R17, R14, R17 ;  /* 0x000000110e117221 */ /* 0x000fe20000010000 */
[----:B------:R-:W-:Y:S02]  /*1fd0*/  FADD.FTZ R22, R21, -UR9 ;  /* 0x8000000915167e21 */ /* 0x000fe40008010000 */
[----:B------:R-:W-:Y:S01]  /*1fe0*/  FFMA.FTZ R18, R19, R20, R18 ;  /* 0x0000001413127223 */ /* 0x000fe20000010012 */
[----:B------:R-:W-:Y:S02]  /*1ff0*/  HADD2.F32 R19, -RZ, R34.H1_H1 ;  /* 0x30000022ff137230 */ /* 0x000fe40000004100 */
[----:B------:R-:W-:Y:S01]  /*2000*/  FADD.FTZ R14, R20, R17 ;  /* 0x00000011140e7221 */ /* 0x000fe20000010000 */
[--C-:B------:R-:W-:Y:S02]  /*2010*/  HADD2.F32 R21, -RZ, R33.reuse.H0_H0 ;  /* 0x20000021ff157230 */ /* 0x100fe40000004100 */
[----:B------:R-:W-:Y:S01]  /*2020*/  FMUL.FTZ R23, R22, UR12 ;  /* 0x0000000c16177c20 */ /* 0x000fe20008410000 */
[----:B------:R-:W-:-:S02]  /*2030*/  HADD2.F32 R20, -RZ, R33.H1_H1 ;  /* 0x30000021ff147230 */ /* 0x000fc40000004100 */
[----:B------:R-:W-:Y:S01]  /*2040*/  FADD.FTZ R19, R19, -UR9 ;  /* 0x8000000913137e21 */ /* 0x000fe20008010000 */
[----:B------:R-:W-:Y:S01]  /*2050*/  FMUL.FTZ R17, R53, R21 ;  /* 0x0000001535117220 */ /* 0x000fe20000410000 */
[----:B------:R-:W-:Y:S02]  /*2060*/  FADD.FTZ R15, R15, R21 ;  /* 0x000000150f0f7221 */ /* 0x000fe40000010000 */
[----:B------:R-:W-:Y:S01]  /*2070*/  FMUL.FTZ R19, R19, UR12 ;  /* 0x0000000c13137c20 */ /* 0x000fe20008410000 */
[----:B------:R-:W-:Y:S01]  /*2080*/  FADD.FTZ R16, R16, R20 ;  /* 0x0000001410107221 */ /* 0x000fe20000010000 */
[----:B------:R-:W-:Y:S01]  /*2090*/  FFMA.FTZ R18, R23, R17, R18 ;  /* 0x0000001117127223 */ /* 0x000fe20000010012 */
[----:B------:R-:W-:Y:S01]  /*20a0*/  FFMA.FTZ R12, R21, R23, R12 ;  /* 0x00000017150c7223 */ /* 0x000fe2000001000c */
[----:B------:R-:W-:Y:S01]  /*20b0*/  FFMA.FTZ R13, R20, R19, R13 ;  /* 0x00000013140d7223 */ /* 0x000fe2000001000d */
[----:B------:R-:W-:Y:S01]  /*20c0*/  FMUL.FTZ R20, R52, R20 ;  /* 0x0000001434147220 */ /* 0x000fe20000410000 */
[----:B------:R-:W-:-:S02]  /*20d0*/  HADD2.F32 R21, -RZ, R32.H0_H0 ;  /* 0x20000020ff157230 */ /* 0x000fc40000004100 */
[----:B------:R-:W-:Y:S01]  /*20e0*/  FADD.FTZ R17, R14, R17 ;  /* 0x000000110e117221 */ /* 0x000fe20000010000 */
[----:B------:R-:W-:Y:S01]  /*20f0*/  FFMA.FTZ R18, R19, R20, R18 ;  /* 0x0000001413127223 */ /* 0x000fe20000010012 */
[----:B------:R-:W-:Y:S02]  /*2100*/  HADD2.F32 R19, -RZ, R32.H1_H1 ;  /* 0x30000020ff137230 */ /* 0x000fe40000004100 */
[----:B------:R-:W-:Y:S01]  /*2110*/  FADD.FTZ R22, R21, -UR9 ;  /* 0x8000000915167e21 */ /* 0x000fe20008010000 */
[--C-:B------:R-:W-:Y:S02]  /*2120*/  HADD2.F32 R21, -RZ, R31.reuse.H0_H0 ;  /* 0x2000001fff157230 */ /* 0x100fe40000004100 */
[----:B------:R-:W-:Y:S01]  /*2130*/  FADD.FTZ R14, R20, R17 ;  /* 0x00000011140e7221 */ /* 0x000fe20000010000 */
[----:B------:R-:W-:Y:S02]  /*2140*/  HADD2.F32 R20, -RZ, R31.H1_H1 ;  /* 0x3000001fff147230 */ /* 0x000fe40000004100 */
[----:B------:R-:W-:Y:S01]  /*2150*/  FADD.FTZ R19, R19, -UR9 ;  /* 0x8000000913137e21 */ /* 0x000fe20008010000 */
[----:B------:R-:W-:Y:S01]  /*2160*/  FMUL.FTZ R23, R22, UR12 ;  /* 0x0000000c16177c20 */ /* 0x000fe20008410000 */
[----:B------:R-:W-:Y:S01]  /*2170*/  FMUL.FTZ R17, R53, R21 ;  /* 0x0000001535117220 */ /* 0x000fe20000410000 */
[----:B------:R-:W-:Y:S01]  /*2180*/  FADD.FTZ R15, R15, R21 ;  /* 0x000000150f0f7221 */ /* 0x000fe20000010000 */
        /* <DEDUP_REMOVED lines=142> */
[----:B------:R-:W-:Y:S01]  /*2a70*/  FADD.FTZ R15, R15, R21 ;  /* 0x000000150f0f7221 */ /* 0x000fe20000010000 */
[----:B------:R-:W-:Y:S01]  /*2a80*/  FMUL.FTZ R17, R53, R21 ;  /* 0x0000001535117220 */ /* 0x000fe20000410000 */
[----:B------:R-:W-:Y:S01]  /*2a90*/  FMUL.FTZ R19, R19, UR12 ;  /* 0x0000000c13137c20 */ /* 0x000fe20008410000 */
[----:B------:R-:W-:Y:S01]  /*2aa0*/  FFMA.FTZ R12, R21, R23, R12 ;  /* 0x00000017150c7223 */ /* 0x000fe2000001000c */
[----:B------:R-:W-:-:S02]  /*2ab0*/  HADD2.F32 R21, -RZ, R47.H0_H0 ;  /* 0x2000002fff157230 */ /* 0x000fc40000004100 */
[----:B------:R-:W-:Y:S01]  /*2ac0*/  FADD.FTZ R16, R16, R20 ;  /* 0x0000001410107221 */ /* 0x000fe20000010000 */
[----:B------:R-:W-:Y:S01]  /*2ad0*/  FFMA.FTZ R13, R20, R19, R13 ;  /* 0x00000013140d7223 */ /* 0x000fe2000001000d */
[----:B------:R-:W-:Y:S01]  /*2ae0*/  FFMA.FTZ R18, R23, R17, R18 ;  /* 0x0000001117127223 */ /* 0x000fe20000010012 */
[----:B------:R-:W-:Y:S01]  /*2af0*/  FMUL.FTZ R20, R52, R20 ;  /* 0x0000001434147220 */ /* 0x000fe20000410000 */
[----:B------:R-:W-:Y:S01]  /*2b00*/  FADD.FTZ R17, R14, R17 ;  /* 0x000000110e117221 */ /* 0x000fe20000010000 */
[----:B------:R-:W-:Y:S01]  /*2b10*/  FADD.FTZ R14, R21, -UR9 ;  /* 0x80000009150e7e21 */ /* 0x000fe20008010000 */
[--C-:B------:R-:W-:Y:S02]  /*2b20*/  HADD2.F32 R21, -RZ, R46.reuse.H0_H0 ;  /* 0x2000002eff157230 */ /* 0x100fe40000004100 */
[----:B------:R-:W-:Y:S01]  /*2b30*/  FFMA.FTZ R18, R19, R20, R18 ;  /* 0x0000001413127223 */ /* 0x000fe20000010012 */
[----:B------:R-:W-:Y:S02]  /*2b40*/  HADD2.F32 R19, -RZ, R47.H1_H1 ;  /* 0x3000002fff137230 */ /* 0x000fe40000004100 */
[----:B------:R-:W-:Y:S01]  /*2b50*/  FADD.FTZ R17, R20, R17 ;  /* 0x0000001114117221 */ /* 0x000fe20000010000 */
[----:B------:R-:W-:Y:S01]  /*2b60*/  FMUL.FTZ R23, R14, UR12 ;  /* 0x0000000c0e177c20 */ /* 0x000fe20008410000 */
[----:B------:R-:W-:Y:S01]  /*2b70*/  FMUL.FTZ R22, R53, R21 ;  /* 0x0000001535167220 */ /* 0x000fe20000410000 */
[----:B------:R-:W-:-:S02]  /*2b80*/  HADD2.F32 R20, -RZ, R46.H1_H1 ;  /* 0x3000002eff147230 */ /* 0x000fc40000004100 */
[----:B------:R-:W-:Y:S01]  /*2b90*/  FADD.FTZ R19, R19, -UR9 ;  /* 0x8000000913137e21 */ /* 0x000fe20008010000 */
[----:B------:R-:W-:Y:S01]  /*2ba0*/  FADD.FTZ R14, R15, R21 ;  /* 0x000000150f0e7221 */ /* 0x000fe20000010000 */
[----:B------:R-:W-:Y:S01]  /*2bb0*/  FFMA.FTZ R18, R23, R22, R18 ;  /* 0x0000001617127223 */ /* 0x000fe20000010012 */
[----:B------:R-:W-:Y:S01]  /*2bc0*/  FFMA.FTZ R12, R21, R23, R12 ;  /* 0x00000017150c7223 */ /* 0x000fe2000001000c */
[----:B------:R-:W-:Y:S01]  /*2bd0*/  FADD.FTZ R22, R17, R22 ;  /* 0x0000001611167221 */ /* 0x000fe20000010000 */
[----:B------:R-:W-:Y:S01]  /*2be0*/  FMUL.FTZ R19, R19, UR12 ;  /* 0x0000000c13137c20 */ /* 0x000fe20008410000 */
[----:B------:R-:W-:Y:S01]  /*2bf0*/  FMUL.FTZ R17, R52, R20 ;  /* 0x0000001434117220 */ /* 0x000fe20000410000 */
[--C-:B------:R-:W-:Y:S02]  /*2c00*/  HADD2.F32 R21, -RZ, R45.reuse.H0_H0 ;  /* 0x2000002dff157230 */ /* 0x100fe40000004100 */
[----:B------:R-:W-:Y:S01]  /*2c10*/  FADD.FTZ R16, R16, R20 ;  /* 0x0000001410107221 */ /* 0x000fe20000010000 */
[----:B------:R-:W-:Y:S01]  /*2c20*/  FFMA.FTZ R13, R20, R19, R13 ;  /* 0x00000013140d7223 */ /* 0x000fe2000001000d */
[----:B------:R-:W-:Y:S01]  /*2c30*/  FADD.FTZ R15, R17, R22 ;  /* 0x00000016110f7221 */ /* 0x000fe20000010000 */
[----:B------:R-:W-:Y:S01]  /*2c40*/  FFMA.FTZ R18, R19, R17, R18 ;  /* 0x0000001113127223 */ /* 0x000fe20000010012 */
[----:B------:R-:W-:Y:S01]  /*2c50*/  FADD.FTZ R21, R21, -UR9 ;  /* 0x8000000915157e21 */ /* 0x000fe20008010000 */
[----:B------:R-:W-:-:S02]  /*2c60*/  HADD2.F32 R17, -RZ, R45.H1_H1 ;  /* 0x3000002dff117230 */ /* 0x000fc40000004100 */
[--C-:B------:R-:W-:Y:S02]  /*2c70*/  HADD2.F32 R19, -RZ, R51.reuse.H0_H0 ;  /* 0x20000033ff137230 */ /* 0x100fe40000004100 */
[----:B------:R-:W-:Y:S01]  /*2c80*/  FMUL.FTZ R21, R21, UR12 ;  /* 0x0000000c15157c20 */ /* 0x000fe20008410000 */
[----:B------:R-:W-:Y:S01]  /*2c90*/  FADD.FTZ R20, R17, -UR9 ;  /* 0x8000000911147e21 */ /* 0x000fe20008010000 */
[----:B------:R-:W-:Y:S02]  /*2ca0*/  HADD2.F32 R17, -RZ, R51.H1_H1 ;  /* 0x30000033ff117230 */ /* 0x000fe40000004100 */
[----:B------:R-:W-:Y:S01]  /*2cb0*/  FMUL.FTZ R22, R53, R19 ;  /* 0x0000001335167220 */ /* 0x000fe20000410000 */
[----:B------:R-:W-:Y:S01]  /*2cc0*/  FFMA.FTZ R12, R19, R21, R12 ;  /* 0x00000015130c7223 */ /* 0x000fe2000001000c */
[----:B------:R-:W-:Y:S01]  /*2cd0*/  FMUL.FTZ R20, R20, UR12 ;  /* 0x0000000c14147c20 */ /* 0x000fe20008410000 */
[----:B------:R-:W-:Y:S01]  /*2ce0*/  FADD.FTZ R14, R14, R19 ;  /* 0x000000130e0e7221 */ /* 0x000fe20000010000 */
[----:B------:R-:W-:Y:S01]  /*2cf0*/  FFMA.FTZ R21, R21, R22, R18 ;  /* 0x0000001615157223 */ /* 0x000fe20000010012 */
[----:B------:R-:W-:-:S02]  /*2d00*/  HADD2.F32 R18, -RZ, R50.H0_H0 ;  /* 0x20000032ff127230 */ /* 0x000fc40000004100 */
[----:B------:R-:W-:Y:S01]  /*2d10*/  FADD.FTZ R16, R16, R17 ;  /* 0x0000001110107221 */ /* 0x000fe20000010000 */
[----:B------:R-:W-:Y:S01]  /*2d20*/  FFMA.FTZ R13, R17, R20, R13 ;  /* 0x00000014110d7223 */ /* 0x000fe2000001000d */
[----:B------:R-:W-:Y:S01]  /*2d30*/  FADD.FTZ R22, R15, R22 ;  /* 0x000000160f167221 */ /* 0x000fe20000010000 */
[----:B------:R-:W-:Y:S01]  /*2d40*/  FMUL.FTZ R17, R52, R17 ;  /* 0x0000001134117220 */ /* 0x000fe20000410000 */
[----:B------:R-:W-:Y:S02]  /*2d50*/  HADD2.F32 R15, -RZ, R49.H0_H0 ;  /* 0x20000031ff0f7230 */ /* 0x000fe40000004100 */
[----:B------:R-:W-:Y:S01]  /*2d60*/  FADD.FTZ R18, R18, -UR9 ;  /* 0x8000000912127e21 */ /* 0x000fe20008010000 */
[----:B------:R-:W-:Y:S01]  /*2d70*/  FFMA.FTZ R20, R20, R17, R21 ;  /* 0x0000001114147223 */ /* 0x000fe20000010015 */
[----:B------:R-:W-:Y:S01]  /*2d80*/  FADD.FTZ R22, R17, R22 ;  /* 0x0000001611167221 */ /* 0x000fe20000010000 */
[----:B------:R-:W-:Y:S01]  /*2d90*/  FMUL.FTZ R21, R53, R15 ;  /* 0x0000000f35157220 */ /* 0x000fe20000410000 */
[----:B------:R-:W-:Y:S01]  /*2da0*/  FMUL.FTZ R19, R18, UR12 ;  /* 0x0000000c12137c20 */ /* 0x000fe20008410000 */
[----:B------:R-:W-:-:S02]  /*2db0*/  HADD2.F32 R17, -RZ, R50.H1_H1 ;  /* 0x30000032ff117230 */ /* 0x000fc40000004100 */
[----:B------:R-:W-:Y:S01]  /*2dc0*/  FADD.FTZ R14, R14, R15 ;  /* 0x0000000f0e0e7221 */ /* 0x000fe20000010000 */
[----:B------:R-:W-:Y:S01]  /*2dd0*/  FADD.FTZ R23, R22, R21 ;  /* 0x0000001516177221 */ /* 0x000fe20000010000 */
[----:B------:R-:W-:Y:S01]  /*2de0*/  FFMA.FTZ R24, R19, R21, R20 ;  /* 0x0000001513187223 */ /* 0x000fe20000010014 */
[----:B------:R-:W-:Y:S02]  /*2df0*/  HADD2.F32 R20, -RZ, R49.H1_H1 ;  /* 0x30000031ff147230 */ /* 0x000fe40000004100 */
[----:B------:R-:W-:Y:S01]  /*2e00*/  FADD.FTZ R17, R17, -UR9 ;  /* 0x8000000911117e21 */ /* 0x000fe20008010000 */
[----:B------:R-:W-:-:S03]  /*2e10*/  FFMA.FTZ R12, R15, R19, R12 ;  /* 0x000000130f0c7223 */ /* 0x000fc6000001000c */
[----:B------:R-:W-:Y:S01]  /*2e20*/  FMUL.FTZ R21, R17, UR12 ;  /* 0x0000000c11157c20 */ /* 0x000fe20008410000 */
[----:B------:R-:W-:Y:S01]  /*2e30*/  FMUL.FTZ R22, R52, R20 ;  /* 0x0000001434167220 */ /* 0x000fe20000410000 */
[----:B------:R-:W-:Y:S02]  /*2e40*/  FADD.FTZ R15, R16, R20 ;  /* 0x00000014100f7221 */ /* 0x000fe40000010000 */
[----:B------:R-:W-:Y:S01]  /*2e50*/  FFMA.FTZ R13, R20, R21, R13 ;  /* 0x00000015140d7223 */ /* 0x000fe2000001000d */
[----:B------:R-:W-:Y:S01]  /*2e60*/  FADD.FTZ R18, R22, R23 ;  /* 0x0000001716127221 */ /* 0x000fe20000010000 */
[----:B------:R-:W-:Y:S01]  /*2e70*/  FFMA.FTZ R17, R21, R22, R24 ;  /* 0x0000001615117223 */ /* 0x000fe20000010018 */
[----:B------:R-:W-:Y:S06]  /*2e80*/  BRA `(.L_x_864) ;  /* 0x0000002400007947 */ /* 0x000fec0003800000 */
.L_x_863:
[----:B-----5:R-:W-:Y:S02]  /*2e90*/  HADD2.F32 R12, -RZ, R40.H0_H0 ;  /* 0x20000028ff0c7230 */ /* 0x020fe40000004100 */
[--C-:B------:R-:W-:Y:S02]  /*2ea0*/  HADD2.F32 R15, -RZ, R38.reuse.H0_H0 ;  /* 0x20000026ff0f7230 */ /* 0x100fe40000004100 */
[----:B------:R-:W-:Y:S02]  /*2eb0*/  HADD2.F32 R18, -RZ, R38.H1_H1 ;  /* 0x30000026ff127230 */ /* 0x000fe40000004100 */
[----:B------:R-:W-:Y:S01]  /*2ec0*/  FADD.FTZ R13, R12, -UR9 ;  /* 0x800000090c0d7e21 */ /* 0x000fe20008010000 */
[----:B------:R-:W-:Y:S02]  /*2ed0*/  HADD2.F32 R12, -RZ, R40.H1_H1 ;  /* 0x30000028ff0c7230 */ /* 0x000fe40000004100 */
[----:B------:R-:W-:Y:S01]  /*2ee0*/  FADD.FTZ R15, R15, -UR9 ;  /* 0x800000090f0f7e21 */ /* 0x000fe20008010000 */
[----:B------:R-:W-:-:S02]  /*2ef0*/  HADD2.F32 R25, -RZ, R39.H1_H1 ;  /* 0x30000027ff197230 */ /* 0x000fc40000004100 */
[----:B------:R-:W-:Y:S01]  /*2f00*/  FMUL.FTZ R13, R13, UR12 ;  /* 0x0000000c0d0d7c20 */ /* 0x000fe20008410000 */
[----:B------:R-:W-:Y:S01]  /*2f10*/  FADD.FTZ R20, R18, -UR9 ;  /* 0x8000000912147e21 */ /* 0x000fe20008010000 */
[----:B------:R-:W-:Y:S01]  /*2f20*/  FADD.FTZ R12, R12, -UR9 ;  /* 0x800000090c0c7e21 */ /* 0x000fe20008010000 */
[----:B------:R-:W-:Y:S01]  /*2f30*/  FMUL.FTZ R21, R15, UR12 ;  /* 0x0000000c0f157c20 */ /* 0x000fe20008410000 */
[C-C-:B------:R-:W-:Y:S01]  /*2f40*/  FFMA.FTZ R16, R53.reuse, R13, R54.reuse ;  /* 0x0000000d35107223 */ /* 0x140fe20000010036 */
[----:B------:R-:W-:Y:S01]  /*2f50*/  FMUL.FTZ R20, R20, UR12 ;  /* 0x0000000c14147c20 */ /* 0x000fe20008410000 */
[----:B------:R-:W-:Y:S01]  /*2f60*/  FMUL.FTZ R12, R12, UR12 ;  /* 0x0000000c0c0c7c20 */ /* 0x000fe20008410000 */
[----:B------:R-:W-:Y:S01]  /*2f70*/  FFMA.FTZ R17, R53, R21, R54 ;  /* 0x0000001535117223 */ /* 0x000fe20000010036 */
[----:B------:R-:W-:Y:S02]  /*2f80*/  FMUL.FTZ R14, R16, -1.4426950216293334961 ;  /* 0xbfb8aa3b100e7820 */ /* 0x000fe40000410000 */
[----:B------:R-:W-:Y:S01]  /*2f90*/  FFMA.FTZ R23, R52, R12, R55 ;  /* 0x0000000c34177223 */ /* 0x000fe20000010037 */
[----:B------:R-:W-:-:S03]  /*2fa0*/  FMUL.FTZ R15, R17, -1.4426950216293334961 ;  /* 0xbfb8aa3b110f7820 */ /* 0x000fc60000410000 */
[----:B------:R-:W0:Y:S01]  /*2fb0*/  MUFU.EX2 R14, R14 ;  /* 0x0000000e000e7308 */ /* 0x000e220000000800 */
[----:B------:R-:W-:-:S07]  /*2fc0*/  FMUL.FTZ R19, R23, -1.4426950216293334961 ;  /* 0xbfb8aa3b17137820 */ /* 0x000fce0000410000 */
        /* <DEDUP_REMOVED lines=12> */
[----:B------:R-:W-:Y:S02]  /*3090*/  HADD2.F32 R15, -RZ, R39.H0_H0 ;  /* 0x20000027ff0f7230 */ /* 0x000fe40000004100 */
[----:B------:R-:W0:Y:S01]  /*30a0*/  MUFU.RCP R22, R22 ;  /* 0x0000001600167308 */ /* 0x000e220000001000 */
[----:B-1----:R-:W-:Y:S02]  /*30b0*/  FADD.FTZ R57, R19, 1 ;  /* 0x3f80000013397421 */ /* 0x002fe40000010000 */
[----:B------:R-:W-:-:S04]  /*30c0*/  FMUL.FTZ R15, R15, R24 ;  /* 0x000000180f0f7220 */ /* 0x000fc80000410000 */
[----:B------:R-:W-:Y:S01]  /*30d0*/  FMUL.FTZ R16, R15, R16 ;  /* 0x000000100f107220 */ /* 0x000fe20000410000 */
[----:B------:R1:W3:Y:S01]  /*30e0*/  MUFU.RCP R19, R57 ;  /* 0x0000003900137308 */ /* 0x0002e20000001000 */
[----:B--2---:R-:W-:Y:S01]  /*30f0*/  FADD.FTZ R24, -R18, 1 ;  /* 0x3f80000012187421 */ /* 0x004fe20000010100 */
[----:B------:R-:W-:-:S03]  /*3100*/  HADD2.F32 R15, -RZ, R36.H0_H0 ;  /* 0x20000024ff0f7230 */ /* 0x000fc60000004100 */
[----:B------:R-:W-:Y:S01]  /*3110*/  FFMA.FTZ R23, R23, R24, 1 ;  /* 0x3f80000017177423 */ /* 0x000fe20000010018 */
[----:B------:R-:W-:Y:S01]  /*3120*/  FMUL.FTZ R24, R25, R18 ;  /* 0x0000001219187220 */ /* 0x000fe20000410000 */
[--C-:B------:R-:W-:Y:S02]  /*3130*/  HADD2.F32 R25, -RZ, R37.reuse.H0_H0 ;  /* 0x20000025ff197230 */ /* 0x100fe40000004100 */
[----:B0-----:R-:W-:Y:S01]  /*3140*/  FADD.FTZ R18, -R22, 1 ;  /* 0x3f80000016127421 */ /* 0x001fe20000010100 */
[----:B------:R-:W-:Y:S01]  /*3150*/  FMUL.FTZ R23, R24, R23 ;  /* 0x0000001718177220 */ /* 0x000fe20000410000 */
[----:B------:R-:W-:Y:S01]  /*3160*/  FFMA.FTZ R24, R13, R16, RZ ;  /* 0x000000100d187223 */ /* 0x000fe200000100ff */
[----:B------:R-:W-:Y:S01]  /*3170*/  FMUL.FTZ R25, R25, R22 ;  /* 0x0000001619197220 */ /* 0x000fe20000410000 */
[----:B------:R-:W-:Y:S02]  /*3180*/  HADD2.F32 R22, -RZ, R37.H1_H1 ;  /* 0x30000025ff167230 */ /* 0x000fe40000004100 */
[----:B------:R-:W-:Y:S01]  /*3190*/  FFMA.FTZ R18, R17, R18, 1 ;  /* 0x3f80000011127423 */ /* 0x000fe20000010012 */
[----:B-1----:R-:W-:-:S02]  /*31a0*/  FADD.FTZ R57, RZ, R16 ;  /* 0x00000010ff397221 */ /* 0x002fc40000010000 */
[----:B---3--:R-:W-:Y:S01]  /*31b0*/  FMUL.FTZ R17, R22, R19 ;  /* 0x0000001316117220 */ /* 0x008fe20000410000 */
[----:B------:R-:W-:Y:S01]  /*31c0*/  FADD.FTZ R19, -R19, 1 ;  /* 0x3f80000013137421 */ /* 0x000fe20000010100 */
[----:B------:R-:W-:Y:S01]  /*31d0*/  FMUL.FTZ R18, R25, R18 ;  /* 0x0000001219127220 */ /* 0x000fe20000410000 */
[----:B------:R-:W-:Y:S02]  /*31e0*/  FADD.FTZ R25, R15, -UR9 ;  /* 0x800000090f197e21 */ /* 0x000fe40008010000 */
[----:B------:R-:W-:Y:S01]  /*31f0*/  FFMA.FTZ R14, R14, R19, 1 ;  /* 0x3f8000000e0e7423 */ /* 0x000fe20000010013 */
[----:B------:R-:W-:Y:S01]  /*3200*/  FMUL.FTZ R19, R52, R23 ;  /* 0x0000001734137220 */ /* 0x000fe20000410000 */
[----:B------:R-:W-:Y:S01]  /*3210*/  FMUL.FTZ R25, R25, UR12 ;  /* 0x0000000c19197c20 */ /* 0x000fe20008410000 */
[----:B------:R-:W-:Y:S01]  /*3220*/  FADD.FTZ R57, R57, R18 ;  /* 0x0000001239397221 */ /* 0x000fe20000010000 */
[----:B------:R-:W-:Y:S01]  /*3230*/  FMUL.FTZ R17, R17, R14 ;  /* 0x0000000e11117220 */ /* 0x000fe20000410000 */
[----:B------:R-:W-:Y:S01]  /*3240*/  FMUL.FTZ R14, R53, R16 ;  /* 0x00000010350e7220 */ /* 0x000fe20000410000 */
[-C--:B------:R-:W-:Y:S01]  /*3250*/  FFMA.FTZ R16, R21, R18.reuse, R24 ;  /* 0x0000001215107223 */ /* 0x080fe20000010018 */
[----:B------:R-:W-:Y:S01]  /*3260*/  FMUL.FTZ R18, R53, R18 ;  /* 0x0000001235127220 */ /* 0x000fe20000410000 */
[----:B------:R-:W-:-:S02]  /*3270*/  HADD2.F32 R24, -RZ, R35.H0_H0 ;  /* 0x20000023ff187230 */ /* 0x000fc40000004100 */
[----:B------:R-:W-:Y:S01]  /*3280*/  FFMA.FTZ R15, R13, R14, RZ ;  /* 0x0000000e0d0f7223 */ /* 0x000fe200000100ff */
[----:B------:R-:W-:-:S03]  /*3290*/  FADD.FTZ R14, RZ, R14 ;  /* 0x0000000eff0e7221 */ /* 0x000fc60000010000 */
[----:B------:R-:W-:Y:S01]  /*32a0*/  FFMA.FTZ R22, R12, R19, R15 ;  /* 0x000000130c167223 */ /* 0x000fe2000001000f */
[----:B------:R-:W-:Y:S01]  /*32b0*/  FADD.FTZ R19, R19, R14 ;  /* 0x0000000e13137221 */ /* 0x000fe20000010000 */
[----:B------:R-:W-:Y:S02]  /*32c0*/  FFMA.FTZ R14, R53, R25, R54 ;  /* 0x00000019350e7223 */ /* 0x000fe40000010036 */
[----:B------:R-:W-:Y:S01]  /*32d0*/  FFMA.FTZ R22, R21, R18, R22 ;  /* 0x0000001215167223 */ /* 0x000fe20000010016 */
[----:B------:R-:W-:Y:S01]  /*32e0*/  FADD.FTZ R19, R19, R18 ;  /* 0x0000001213137221 */ /* 0x000fe20000010000 */
[----:B------:R-:W-:Y:S01]  /*32f0*/  FMUL.FTZ R15, R14, -1.4426950216293334961 ;  /* 0xbfb8aa3b0e0f7820 */ /* 0x000fe20000410000 */
[----:B------:R-:W-:Y:S01]  /*3300*/  FFMA.FTZ R18, R12, R23, RZ ;  /* 0x000000170c127223 */ /* 0x000fe200000100ff */
[----:B------:R-:W-:-:S03]  /*3310*/  FADD.FTZ R12, RZ, R23 ;  /* 0x00000017ff0c7221 */ /* 0x000fc60000010000 */
[-C--:B------:R-:W-:Y:S01]  /*3320*/  FFMA.FTZ R18, R20, R17.reuse, R18 ;  /* 0x0000001114127223 */ /* 0x080fe20000010012 */
[----:B------:R-:W0:Y:S01]  /*3330*/  MUFU.EX2 R15, R15 ;  /* 0x0000000f000f7308 */ /* 0x000e220000000800 */
[----:B------:R-:W-:Y:S01]  /*3340*/  FADD.FTZ R23, R12, R17 ;  /* 0x000000110c177221 */ /* 0x000fe20000010000 */
[----:B------:R-:W-:Y:S01]  /*3350*/  FMUL.FTZ R17, R52, R17 ;  /* 0x0000001134117220 */ /* 0x000fe20000410000 */
[----:B------:R-:W-:-:S03]  /*3360*/  HADD2.F32 R12, -RZ, R35.H1_H1 ;  /* 0x30000023ff0c7230 */ /* 0x000fc60000004100 */
[----:B------:R-:W-:Y:S01]  /*3370*/  FFMA.FTZ R20, R20, R17, R22 ;  /* 0x0000001114147223 */ /* 0x000fe20000010016 */
[----:B------:R-:W-:Y:S01]  /*3380*/  FADD.FTZ R19, R17, R19 ;  /* 0x0000001311137221 */ /* 0x000fe20000010000 */
[----:B0-----:R-:W-:-:S06]  /*3390*/  FADD.FTZ R15, R15, 1 ;  /* 0x3f8000000f0f7421 */ /* 0x001fcc0000010000 */
[----:B------:R-:W0:Y:S02]  /*33a0*/  MUFU.RCP R15, R15 ;  /* 0x0000000f000f7308 */ /* 0x000e240000001000 */
[----:B0-----:R-:W-:Y:S01]  /*33b0*/  FMUL.FTZ R13, R24, R15 ;  /* 0x0000000f180d7220 */ /* 0x001fe20000410000 */
[----:B------:R-:W-:Y:S01]  /*33c0*/  FADD.FTZ R21, -R15, 1 ;  /* 0x3f8000000f157421 */ /* 0x000fe20000010100 */
[----:B------:R-:W-:-:S03]  /*33d0*/  HADD2.F32 R15, -RZ, R36.H1_H1 ;  /* 0x30000024ff0f7230 */ /* 0x000fc60000004100 */
        /* <DEDUP_REMOVED lines=16> */
[----:B------:R-:W-:-:S03]  /*34e0*/  HADD2.F32 R15, -RZ, R34.H0_H0 ;  /* 0x20000022ff0f7230 */ /* 0x000fc60000004100 */
[----:B------:R-:W-:Y:S01]  /*34f0*/  FFMA.FTZ R13, R13, R22, 1 ;  /* 0x3f8000000d0d7423 */ /* 0x000fe20000010016 */
[----:B------:R-:W-:Y:S02]  /*3500*/  HADD2.F32 R22, -RZ, R33.H0_H0 ;  /* 0x20000021ff167230 */ /* 0x000fe40000004100 */
[----:B------:R-:W-:Y:S01]  /*3510*/  FADD.FTZ R15, R15, -UR9 ;  /* 0x800000090f0f7e21 */ /* 0x000fe20008010000 */
[----:B------:R-:W-:-:S03]  /*3520*/  FMUL.FTZ R12, R12, R13 ;  /* 0x0000000d0c0c7220 */ /* 0x000fc60000410000 */
[----:B------:R-:W-:Y:S01]  /*3530*/  FMUL.FTZ R15, R15, UR12 ;  /* 0x0000000c0f0f7c20 */ /* 0x000fe20008410000 */
[----:B------:R-:W-:Y:S01]  /*3540*/  FADD.FTZ R23, R23, R12 ;  /* 0x0000000c17177221 */ /* 0x000fe20000010000 */
[-C--:B------:R-:W-:Y:S02]  /*3550*/  FFMA.FTZ R18, R21, R12.reuse, R18 ;  /* 0x0000000c15127223 */ /* 0x080fe40000010012 */
        /* <DEDUP_REMOVED lines=30> */
[----:B------:R-:W-:Y:S01]  /*3740*/  FFMA.FTZ R20, R15, R22, R21 ;  /* 0x000000160f147223 */ /* 0x000fe20000010015 */
[----:B------:R-:W-:Y:S01]  /*3750*/  FADD.FTZ R13, R13, -UR9 ;  /* 0x800000090d0d7e21 */ /* 0x000fe20008010000 */
[----:B------:R-:W-:Y:S02]  /*3760*/  HADD2.F32 R15, -RZ, R31.H0_H0 ;  /* 0x2000001fff0f7230 */ /* 0x000fe40000004100 */
        /* <DEDUP_REMOVED lines=33> */
[----:B------:R-:W-:Y:S02]  /*3980*/  FMUL.FTZ R20, R20, R15 ;  /* 0x0000000f14147220 */ /* 0x000fe40000410000 */
[----:B------:R-:W-:Y:S01]  /*3990*/  FMUL.FTZ R15, R22, UR12 ;  /* 0x0000000c160f7c20 */ /* 0x000fe20008410000 */
[----:B------:R-:W-:-:S04]  /*39a0*/  FFMA.FTZ R13, R13, R24, 1 ;  /* 0x3f8000000d0d7423 */ /* 0x000fc80000010018 */
        /* <DEDUP_REMOVED lines=8> */
[----:B------:R-:W-:Y:S01]  /*3a30*/  FADD.FTZ R19, R20, R19 ;  /* 0x0000001314137221 */ /* 0x000fe20000010000 */
[----:B0-----:R-:W-:Y:S01]  /*3a40*/  FADD.FTZ R14, R22, 1 ;  /* 0x3f800000160e7421 */ /* 0x001fe20000010000 */
[----:B------:R-:W-:-:S05]  /*3a50*/  HADD2.F32 R22, -RZ, R29.H1_H1 ;  /* 0x3000001dff167230 */ /* 0x000fca0000004100 */
        /* <DEDUP_REMOVED lines=22> */
[----:B------:R-:W-:-:S05]  /*3bc0*/  HADD2.F32 R12, -RZ, R28.H0_H0 ;  /* 0x2000001cff0c7230 */ /* 0x000fca0000004100 */
[----:B------:R-:W-:Y:S01]  /*3bd0*/  FADD.FTZ R24, R12, -UR9 ;  /* 0x800000090c187e21 */ /* 0x000fe20008010000 */
[----:B------:R-:W-:-:S03]  /*3be0*/  FMUL.FTZ R12, R22, R25 ;  /* 0x00000019160c7220 */ /* 0x000fc60000410000 */
[----:B------:R-:W-:Y:S01]  /*3bf0*/  FMUL.FTZ R25, R24, UR12 ;  /* 0x0000000c18197c20 */ /* 0x000fe20008410000 */
[----:B------:R-:W-:Y:S01]  /*3c00*/  FADD.FTZ R23, R23, R12 ;  /* 0x0000000c17177221 */ /* 0x000fe20000010000 */
[-C--:B------:R-:W-:Y:S01]  /*3c10*/  FFMA.FTZ R18, R17, R12.reuse, R18 ;  /* 0x0000000c11127223 */ /* 0x080fe20000010012 */
[----:B------:R-:W-:Y:S01]  /*3c20*/  FMUL.FTZ R12, R52, R12 ;  /* 0x0000000c340c7220 */ /* 0x000fe20000410000 */
[----:B------:R-:W-:-:S03]  /*3c30*/  FFMA.FTZ R13, R53, R25, R54 ;  /* 0x00000019350d7223 */ /* 0x000fc60000010036 */
[----:B------:R-:W-:Y:S01]  /*3c40*/  FFMA.FTZ R17, R17, R12, R15 ;  /* 0x0000000c11117223 */ /* 0x000fe2000001000f */
[----:B------:R-:W-:Y:S01]  /*3c50*/  FMUL.FTZ R24, R13, -1.4426950216293334961 ;  /* 0xbfb8aa3b0d187820 */ /* 0x000fe20000410000 */
[----:B------:R-:W-:Y:S02]  /*3c60*/  HADD2.F32 R15, -RZ, R27.H1_H1 ;  /* 0x3000001bff0f7230 */ /* 0x000fe40000004100 */
[----:B------:R-:W-:-:S03]  /*3c70*/  FADD.FTZ R19, R12, R19 ;  /* 0x000000130c137221 */ /* 0x000fc60000010000 */
        /* <DEDUP_REMOVED lines=30> */
[----:B------:R-:W-:Y:S01]  /*3e60*/  FMUL.FTZ R14, R52, R14 ;  /* 0x0000000e340e7220 */ /* 0x000fe20000410000 */
[----:B------:R-:W-:Y:S02]  /*3e70*/  HADD2.F32 R18, -RZ, R3.H1_H1 ;  /* 0x30000003ff127230 */ /* 0x000fe40000004100 */
[----:B------:R-:W-:Y:S01]  /*3e80*/  FFMA.FTZ R12, R53, R15, R54 ;  /* 0x0000000f350c7223 */ /* 0x000fe20000010036 */
[----:B------:R-:W-:Y:S01]  /*3e90*/  FFMA.FTZ R21, R21, R14, R25 ;  /* 0x0000000e15157223 */ /* 0x000fe20000010019 */
[----:B------:R-:W-:-:S02]  /*3ea0*/  FADD.FTZ R19, R14, R19 ;  /* 0x000000130e137221 */ /* 0x000fc40000010000 */
        /* <DEDUP_REMOVED lines=26> */
[----:B------:R-:W-:Y:S02]  /*4050*/  FMUL.FTZ R25, R25, R18 ;  /* 0x0000001219197220 */ /* 0x000fe40000410000 */
[----:B------:R-:W-:Y:S02]  /*4060*/  FADD.FTZ R13, R13, -UR9 ;  /* 0x800000090d0d7e21 */ /* 0x000fe40008010000 */
[----:B------:R-:W-:Y:S01]  /*4070*/  FADD.FTZ R22, R22, R25 ;  /* 0x0000001916167221 */ /* 0x000fe20000010000 */
[----:B------:R-:W-:Y:S01]  /*4080*/  FFMA.FTZ R23, R12, R25, R23 ;  /* 0x000000190c177223 */ /* 0x000fe20000010017 */
[----:B------:R-:W-:-:S04]  /*4090*/  FMUL.FTZ R13, R13, UR12 ;  /* 0x0000000c0d0d7c20 */ /* 0x000fc80008410000 */
[----:B------:R-:W-:-:S04]  /*40a0*/  FFMA.FTZ R17, R53, R13, R54 ;  /* 0x0000000d35117223 */ /* 0x000fc80000010036 */
        /* <DEDUP_REMOVED lines=8> */
[----:B------:R-:W-:Y:S01]  /*4130*/  FMUL.FTZ R18, R24, UR12 ;  /* 0x0000000c18127c20 */ /* 0x000fe20008410000 */
[C---:B------:R-:W-:Y:S01]  /*4140*/  FMUL.FTZ R24, R52.reuse, R25 ;  /* 0x0000001934187220 */ /* 0x040fe20000410000 */
[----:B------:R-:W-:Y:S02]  /*4150*/  FFMA.FTZ R17, R17, R57, 1 ;  /* 0x3f80000011117423 */ /* 0x000fe40000010039 */
[----:B------:R-:W-:Y:S01]  /*4160*/  FFMA.FTZ R20, R52, R18, R55 ;  /* 0x0000001234147223 */ /* 0x000fe20000010037 */
[----:B------:R-:W-:Y:S01]  /*4170*/  FFMA.FTZ R12, R12, R24, R15 ;  /* 0x000000180c0c7223 */ /* 0x000fe2000001000f */
[----:B------:R-:W-:-:S02]  /*4180*/  HADD2.F32 R15, -RZ, R5.H1_H1 ;  /* 0x30000005ff0f7230 */ /* 0x000fc40000004100 */
[----:B------:R-:W-:Y:S01]  /*4190*/  FMUL.FTZ R17, R21, R17 ;  /* 0x0000001115117220 */ /* 0x000fe20000410000 */
[----:B------:R-:W-:Y:S01]  /*41a0*/  FMUL.FTZ R57, R20, -1.4426950216293334961 ;  /* 0xbfb8aa3b14397820 */ /* 0x000fe20000410000 */
[----:B------:R-:W-:Y:S02]  /*41b0*/  FADD.FTZ R24, R24, R19 ;  /* 0x0000001318187221 */ /* 0x000fe40000010000 */
[----:B------:R-:W-:-:S03]  /*41c0*/  FADD.FTZ R14, R14, R17 ;  /* 0x000000110e0e7221 */ /* 0x000fc60000010000 */
        /* <DEDUP_REMOVED lines=10> */
[----:B------:R-:W-:Y:S01]  /*4270*/  FFMA.FTZ R23, R18, R15, R23 ;  /* 0x0000000f12177223 */ /* 0x000fe20000010017 */
[----:B------:R-:W-:Y:S01]  /*4280*/  FMUL.FTZ R20, R25, UR12 ;  /* 0x0000000c19147c20 */ /* 0x000fe20008410000 */
[-C--:B------:R-:W-:Y:S01]  /*4290*/  FFMA.FTZ R25, R13, R17.reuse, R16 ;  /* 0x000000110d197223 */ /* 0x080fe20000010010 */
[C---:B------:R-:W-:Y:S01]  /*42a0*/  FMUL.FTZ R17, R53.reuse, R17 ;  /* 0x0000001135117220 */ /* 0x040fe20000410000 */
[----:B------:R-:W-:Y:S01]  /*42b0*/  FMUL.FTZ R15, R52, R15 ;  /* 0x0000000f340f7220 */ /* 0x000fe20000410000 */
[----:B------:R-:W-:-:S02]  /*42c0*/  FFMA.FTZ R21, R53, R20, R54 ;  /* 0x0000001435157223 */ /* 0x000fc40000010036 */
[----:B------:R-:W-:Y:S01]  /*42d0*/  FFMA.FTZ R13, R13, R17, R12 ;  /* 0x000000110d0d7223 */ /* 0x000fe2000001000c */
[--C-:B------:R-:W-:Y:S02]  /*42e0*/  HADD2.F32 R12, -RZ, R7.reuse.H0_H0 ;  /* 0x20000007ff0c7230 */ /* 0x100fe40000004100 */
[----:B------:R-:W-:Y:S01]  /*42f0*/  FMUL.FTZ R57, R21, -1.4426950216293334961 ;  /* 0xbfb8aa3b15397820 */ /* 0x000fe20000410000 */
[----:B------:R-:W-:Y:S01]  /*4300*/  FADD.FTZ R24, R24, R17 ;  /* 0x0000001118187221 */ /* 0x000fe20000010000 */
        /* <DEDUP_REMOVED lines=37> */
[----:B------:R-:W-:-:S03]  /*4560*/  FADD.FTZ R24, R17, R24 ;  /* 0x0000001811187221 */ /* 0x000fc60000010000 */
[----:B------:R-:W0:Y:S02]  /*4570*/  MUFU.EX2 R21, R21 ;  /* 0x0000001500157308 */ /* 0x000e240000000800 */
[----:B0-----:R-:W-:Y:S01]  /*4580*/  FADD.FTZ R15, R21, 1 ;  /* 0x3f800000150f7421 */ /* 0x001fe20000010000 */
[----:B------:R-:W-:-:S05]  /*4590*/  HADD2.F32 R21, -RZ, R8.H1_H1 ;  /* 0x30000008ff157230 */ /* 0x000fca0000004100 */
[----:B------:R-:W0:Y:S01]  /*45a0*/  MUFU.RCP R15, R15 ;  /* 0x0000000f000f7308 */ /* 0x000e220000001000 */
[----:B------:R-:W-:Y:S01]  /*45b0*/  FADD.FTZ R21, R21, -UR9 ;  /* 0x8000000915157e21 */ /* 0x000fe20008010000 */
[----:B0-----:R-:W-:Y:S01]  /*45c0*/  FADD.FTZ R57, -R15, 1 ;  /* 0x3f8000000f397421 */ /* 0x001fe20000010100 */
[----:B------:R-:W-:Y:S02]  /*45d0*/  FMUL.FTZ R20, R20, R15 ;  /* 0x0000000f14147220 */ /* 0x000fe40000410000 */
[----:B------:R-:W-:Y:S01]  /*45e0*/  FMUL.FTZ R15, R21, UR12 ;  /* 0x0000000c150f7c20 */ /* 0x000fe20008410000 */
[----:B------:R-:W-:Y:S01]  /*45f0*/  FFMA.FTZ R19, R19, R57, 1 ;  /* 0x3f80000013137423 */ /* 0x000fe20000010039 */
[----:B------:R-:W-:-:S03]  /*4600*/  HADD2.F32 R57, -RZ, R9.H1_H1 ;  /* 0x30000009ff397230 */ /* 0x000fc60000004100 */
        /* <DEDUP_REMOVED lines=8> */
[----:B------:R-:W-:Y:S02]  /*4690*/  HADD2.F32 R13, -RZ, R11.H0_H0 ;  /* 0x2000000bff0d7230 */ /* 0x000fe40000004100 */
[----:B------:R-:W-:Y:S01]  /*46a0*/  FADD.FTZ R24, R24, R19 ;  /* 0x0000001318187221 */ /* 0x000fe20000010000 */
        /* <DEDUP_REMOVED lines=8> */
[----:B------:R-:W-:Y:S01]  /*4730*/  FFMA.FTZ R23, R15, R12, R23 ;  /* 0x0000000c0f177223 */ /* 0x000fe20000010017 */
[----:B------:R-:W-:Y:S01]  /*4740*/  FADD.FTZ R22, R22, R12 ;  /* 0x0000000c16167221 */ /* 0x000fe20000010000 */
        /* <DEDUP_REMOVED lines=11> */
[----:B------:R-:W-:Y:S01]  /*4800*/  FMUL.FTZ R21, R52, R12 ;  /* 0x0000000c34157220 */ /* 0x000fe20000410000 */
[----:B------:R-:W-:Y:S02]  /*4810*/  HADD2.F32 R12, -RZ, R11.H1_H1 ;  /* 0x3000000bff0c7230 */ /* 0x000fe40000004100 */
[----:B------:R-:W-:Y:S01]  /*4820*/  FFMA.FTZ R20, R20, R57, 1 ;  /* 0x3f80000014147423 */ /* 0x000fe20000010039 */
[----:B------:R-:W-:Y:S01]  /*4830*/  FFMA.FTZ R19, R52, R17, R55 ;  /* 0x0000001134137223 */ /* 0x000fe20000010037 */
[----:B------:R-:W-:Y:S01]  /*4840*/  FFMA.FTZ R15, R15, R21, R18 ;  /* 0x000000150f0f7223 */ /* 0x000fe20000010012 */
[----:B------:R-:W-:Y:S01]  /*4850*/  FADD.FTZ R24, R21, R24 ;  /* 0x0000001815187221 */ /* 0x000fe20000010000 */
[----:B------:R-:W-:Y:S01]  /*4860*/  FMUL.FTZ R13, R13, R20 ;  /* 0x000000140d0d7220 */ /* 0x000fe20000410000 */
[----:B------:R-:W-:-:S03]  /*4870*/  FMUL.FTZ R57, R19, -1.4426950216293334961 ;  /* 0xbfb8aa3b13397820 */ /* 0x000fc60000410000 */
[----:B------:R-:W-:Y:S01]  /*4880*/  FADD.FTZ R14, R14, R13 ;  /* 0x0000000d0e0e7221 */ /* 0x000fe20000010000 */
[CC--:B------:R-:W-:Y:S01]  /*4890*/  FFMA.FTZ R25, R16.reuse, R13.reuse, R25 ;  /* 0x0000000d10197223 */ /* 0x0c0fe20000010019 */
[----:B------:R-:W-:Y:S01]  /*48a0*/  FMUL.FTZ R13, R53, R13 ;  /* 0x0000000d350d7220 */ /* 0x000fe20000410000 */
[----:B------:R-:W0:Y:S03]  /*48b0*/  MUFU.EX2 R57, R57 ;  /* 0x0000003900397308 */ /* 0x000e260000000800 */
        /* <DEDUP_REMOVED lines=21> */
[----:B0-----:R-:W-:Y:S01]  /*4a10*/  FADD.FTZ R57, -R19, 1 ;  /* 0x3f80000013397421 */ /* 0x001fe20000010100 */
[----:B------:R-:W-:-:S03]  /*4a20*/  FMUL.FTZ R15, R15, R19 ;  /* 0x000000130f0f7220 */ /* 0x000fc60000410000 */
[----:B------:R-:W-:-:S04]  /*4a30*/  FFMA.FTZ R20, R20, R57, 1 ;  /* 0x3f80000014147423 */ /* 0x000fc80000010039 */
[----:B------:R-:W-:Y:S01]  /*4a40*/  FMUL.FTZ R19, R15, R20 ;  /* 0x000000140f137220 */ /* 0x000fe20000410000 */
[----:B------:R-:W-:Y:S01]  /*4a50*/  FMUL.FTZ R15, R21, UR12 ;  /* 0x0000000c150f7c20 */ /* 0x000fe20008410000 */
[----:B------:R-:W-:Y:S01]  /*4a60*/  FMUL.FTZ R21, R52, R12 ;  /* 0x0000000c34157220 */ /* 0x000fe20000410000 */
[----:B------:R-:W-:Y:S02]  /*4a70*/  HADD2.F32 R12, -RZ, R44.H1_H1 ;  /* 0x3000002cff0c7230 */ /* 0x000fe40000004100 */
[----:B------:R-:W-:Y:S01]  /*4a80*/  FADD.FTZ R14, R14, R19 ;  /* 0x000000130e0e7221 */ /* 0x000fe20000010000 */
[----:B------:R-:W-:Y:S01]  /*4a90*/  FFMA.FTZ R20, R52, R15, R55 ;  /* 0x0000000f34147223 */ /* 0x000fe20000010037 */
[----:B------:R-:W-:Y:S01]  /*4aa0*/  FFMA.FTZ R17, R17, R21, R16 ;  /* 0x0000001511117223 */ /* 0x000fe20000010010 */
[----:B------:R-:W-:Y:S01]  /*4ab0*/  FADD.FTZ R24, R21, R24 ;  /* 0x0000001815187221 */ /* 0x000fe20000010000 */
[-C--:B------:R-:W-:Y:S01]  /*4ac0*/  FFMA.FTZ R25, R18, R19.reuse, R25 ;  /* 0x0000001312197223 */ /* 0x080fe20000010019 */
[----:B------:R-:W-:Y:S01]  /*4ad0*/  FMUL.FTZ R57, R20, -1.4426950216293334961 ;  /* 0xbfb8aa3b14397820 */ /* 0x000fe20000410000 */
[----:B------:R-:W-:-:S04]  /*4ae0*/  FMUL.FTZ R19, R53, R19 ;  /* 0x0000001335137220 */ /* 0x000fc80000410000 */
[----:B------:R-:W-:Y:S01]  /*4af0*/  FFMA.FTZ R18, R18, R19, R17 ;  /* 0x0000001312127223 */ /* 0x000fe20000010011 */
[----:B------:R-:W0:Y:S01]  /*4b00*/  MUFU.EX2 R57, R57 ;  /* 0x0000003900397308 */ /* 0x000e220000000800 */
        /* <DEDUP_REMOVED lines=23> */
[----:B------:R-:W-:Y:S01]  /*4c80*/  FMUL.FTZ R21, R52, R12 ;  /* 0x0000000c34157220 */ /* 0x000fe20000410000 */
[----:B------:R-:W-:Y:S01]  /*4c90*/  FFMA.FTZ R20, R20, R57, 1 ;  /* 0x3f80000014147423 */ /* 0x000fe20000010039 */
[----:B------:R-:W-:Y:S02]  /*4ca0*/  HADD2.F32 R12, -RZ, R46.H1_H1 ;  /* 0x3000002eff0c7230 */ /* 0x000fe40000004100 */
[----:B------:R-:W-:Y:S01]  /*4cb0*/  FFMA.FTZ R18, R15, R21, R18 ;  /* 0x000000150f127223 */ /* 0x000fe20000010012 */
[----:B------:R-:W-:Y:S01]  /*4cc0*/  FMUL.FTZ R20, R17, R20 ;  /* 0x0000001411147220 */ /* 0x000fe20000410000 */
[----:B------:R-:W-:Y:S01]  /*4cd0*/  FFMA.FTZ R17, R52, R16, R55 ;  /* 0x0000001034117223 */ /* 0x000fe20000010037 */
[----:B------:R-:W-:-:S02]  /*4ce0*/  FADD.FTZ R24, R21, R24 ;  /* 0x0000001815187221 */ /* 0x000fc40000010000 */
        /* <DEDUP_REMOVED lines=42> */
[----:B0-----:R-:W-:Y:S01]  /*4f90*/  FADD.FTZ R19, R21, 1 ;  /* 0x3f80000015137421 */ /* 0x001fe20000010000 */
[----:B------:R-:W-:Y:S01]  /*4fa0*/  FFMA.FTZ R21, R12, R17, R13 ;  /* 0x000000110c157223 */ /* 0x000fe2000001000d */
[----:B------:R-:W-:-:S04]  /*4fb0*/  HADD2.F32 R12, -RZ, R49.H0_H0 ;  /* 0x20000031ff0c7230 */ /* 0x000fc80000004100 */
[----:B------:R-:W0:Y:S02]  /*4fc0*/  MUFU.RCP R19, R19 ;  /* 0x0000001300137308 */ /* 0x000e240000001000 */
[----:B0-----:R-:W-:Y:S01]  /*4fd0*/  FADD.FTZ R57, -R19, 1 ;  /* 0x3f80000013397421 */ /* 0x001fe20000010100 */
[----:B------:R-:W-:-:S03]  /*4fe0*/  FMUL.FTZ R16, R16, R19 ;  /* 0x0000001310107220 */ /* 0x000fc60000410000 */
[----:B------:R-:W-:Y:S01]  /*4ff0*/  FFMA.FTZ R57, R20, R57, 1 ;  /* 0x3f80000014397423 */ /* 0x000fe20000010039 */
[----:B------:R-:W-:-:S03]  /*5000*/  HADD2.F32 R20, -RZ, R50.H0_H0 ;  /* 0x20000032ff147230 */ /* 0x000fc60000004100 */
[----:B------:R-:W-:Y:S02]  /*5010*/  FMUL.FTZ R19, R16, R57 ;  /* 0x0000003910137220 */ /* 0x000fe40000410000 */
[----:B------:R-:W-:Y:S02]  /*5020*/  FADD.FTZ R20, R20, -UR9 ;  /* 0x8000000914147e21 */ /* 0x000fe40008010000 */
[----:B------:R-:W-:Y:S02]  /*5030*/  FADD.FTZ R22, R22, R19 ;  /* 0x0000001316167221 */ /* 0x000fe40000010000 */
        /* <DEDUP_REMOVED lines=12> */
[----:B------:R-:W-:Y:S02]  /*5100*/  FADD.FTZ R14, R14, R15 ;  /* 0x0000000f0e0e7221 */ /* 0x000fe40000010000 */
[----:B------:R-:W-:Y:S01]  /*5110*/  FMUL.FTZ R13, R20, UR12 ;  /* 0x0000000c140d7c20 */ /* 0x000fe20008410000 */
[-C--:B------:R-:W-:Y:S01]  /*5120*/  FFMA.FTZ R20, R18, R19.reuse, R23 ;  /* 0x0000001312147223 */ /* 0x080fe20000010017 */
[C---:B------:R-:W-:Y:S02]  /*5130*/  FMUL.FTZ R23, R52.reuse, R19 ;  /* 0x0000001334177220 */ /* 0x040fe40000410000 */
[----:B------:R-:W-:-:S02]  /*5140*/  FFMA.FTZ R12, R52, R13, R55 ;  /* 0x0000000d340c7223 */ /* 0x000fc40000010037 */
[----:B------:R-:W-:Y:S01]  /*5150*/  FFMA.FTZ R21, R18, R23, R21 ;  /* 0x0000001712157223 */ /* 0x000fe20000010015 */
[----:B------:R-:W-:Y:S02]  /*5160*/  HADD2.F32 R18, -RZ, R49.H1_H1 ;  /* 0x30000031ff127230 */ /* 0x000fe40000004100 */
[----:B------:R-:W-:Y:S01]  /*5170*/  FMUL.FTZ R57, R12, -1.4426950216293334961 ;  /* 0xbfb8aa3b0c397820 */ /* 0x000fe20000410000 */
[----:B------:R-:W-:-:S05]  /*5180*/  FADD.FTZ R24, R23, R24 ;  /* 0x0000001817187221 */ /* 0x000fca0000010000 */
[----:B------:R-:W0:Y:S02]  /*5190*/  MUFU.EX2 R57, R57 ;  /* 0x0000003900397308 */ /* 0x000e240000000800 */
[----:B0-----:R-:W-:-:S06]  /*51a0*/  FADD.FTZ R17, R57, 1 ;  /* 0x3f80000039117421 */ /* 0x001fcc0000010000 */
[----:B------:R-:W0:Y:S02]  /*51b0*/  MUFU.RCP R17, R17 ;  /* 0x0000001100117308 */ /* 0x000e240000001000 */
[----:B0-----:R-:W-:Y:S01]  /*51c0*/  FMUL.FTZ R19, R18, R17 ;  /* 0x0000001112137220 */ /* 0x001fe20000410000 */
[----:B------:R-:W-:Y:S01]  /*51d0*/  FADD.FTZ R18, -R17, 1 ;  /* 0x3f80000011127421 */ /* 0x000fe20000010100 */
[----:B------:R-:W-:-:S03]  /*51e0*/  FMUL.FTZ R17, R53, R15 ;  /* 0x0000000f35117220 */ /* 0x000fc60000410000 */
[----:B------:R-:W-:Y:S01]  /*51f0*/  FFMA.FTZ R18, R12, R18, 1 ;  /* 0x3f8000000c127423 */ /* 0x000fe20000010012 */
[----:B------:R-:W-:Y:S01]  /*5200*/  FFMA.FTZ R12, R16, R17, R21 ;  /* 0x00000011100c7223 */ /* 0x000fe20000010015 */
[----:B------:R-:W-:Y:S02]  /*5210*/  FADD.FTZ R21, R24, R17 ;  /* 0x0000001118157221 */ /* 0x000fe40000010000 */
[----:B------:R-:W-:-:S04]  /*5220*/  FMUL.FTZ R19, R19, R18 ;  /* 0x0000001213137220 */ /* 0x000fc80000410000 */
[----:B------:R-:W-:-:S04]  /*5230*/  FMUL.FTZ R18, R52, R19 ;  /* 0x0000001334127220 */ /* 0x000fc80000410000 */
[C---:B------:R-:W-:Y:S01]  /*5240*/  FFMA.FTZ R17, R13.reuse, R18, R12 ;  /* 0x000000120d117223 */ /* 0x040fe2000001000c */
[----:B------:R-:W-:Y:S01]  /*5250*/  FFMA.FTZ R12, R16, R15, R25 ;  /* 0x0000000f100c7223 */ /* 0x000fe20000010019 */
[----:B------:R-:W-:Y:S01]  /*5260*/  FADD.FTZ R18, R18, R21 ;  /* 0x0000001512127221 */ /* 0x000fe20000010000 */
[----:B------:R-:W-:Y:S01]  /*5270*/  FFMA.FTZ R13, R13, R19, R20 ;  /* 0x000000130d0d7223 */ /* 0x000fe20000010014 */
[----:B------:R-:W-:-:S07]  /*5280*/  FADD.FTZ R15, R22, R19 ;  /* 0x00000013160f7221 */ /* 0x000fce0000010000 */
.L_x_864:
[----:B------:R-:W0:Y:S01]  /*5290*/  SHFL.DOWN PT, R16, R17, 0x1, 0x1f ;  /* 0x08201f0011107f89 */ /* 0x000e2200000e0000 */
[C---:B------:R-:W-:Y:S01]  /*52a0*/  ISETP.GT.AND P0, PT, R0.reuse, 0x1e, PT ;  /* 0x0000001e0000780c */ /* 0x040fe20003f04270 */
[----:B------:R-:W1:Y:S01]  /*52b0*/  S2UR UR13, SR_CgaCtaId ;  /* 0x00000000000d79c3 */ /* 0x000e620000008800 */
[----:B------:R-:W-:Y:S01]  /*52c0*/  UMOV UR8, 0x400 ;  /* 0x0000040000087882 */ /* 0x000fe20000000000 */
[----:B------:R-:W2:Y:S01]  /*52d0*/  SHFL.DOWN PT, R19, R18, 0x1, 0x1f ;  /* 0x08201f0012137f89 */ /* 0x000ea200000e0000 */
[----:B------:R-:W-:Y:S01]  /*52e0*/  UIADD3 UR5, UPT, UPT, UR8, 0xa0, URZ ;  /* 0x000000a008057890 */ /* 0x000fe2000fffe0ff */
[----:B------:R-:W-:Y:S01]  /*52f0*/  ISETP.GT.AND P1, PT, R0, 0xf, PT ;  /* 0x0000000f0000780c */ /* 0x000fe20003f24270 */
[----:B------:R-:W-:Y:S07]  /*5300*/  BSSY.RECONVERGENT B0, `(.L_x_865) ;  /* 0x0000023000007945 */ /* 0x000fee0003800200 */
[----:B0-----:R-:W-:Y:S01]  /*5310*/  @!P0 FADD.FTZ R17, R16, R17 ;  /* 0x0000001110118221 */ /* 0x001fe20000010000 */
[----:B-1----:R-:W-:Y:S01]  /*5320*/  ULEA UR5, UR13, UR5, 0x18 ;  /* 0x000000050d057291 */ /* 0x002fe2000f8ec0ff */
[----:B--2---:R-:W-:-:S03]  /*5330*/  @!P0 FADD.FTZ R18, R19, R18 ;  /* 0x0000001213128221 */ /* 0x004fc60000010000 */
        /* <DEDUP_REMOVED lines=8> */
[----:B------:R-:W2:Y:S09]  /*53c0*/  S2R R19, SR_TID.X ;  /* 0x0000000000137919 */ /* 0x000eb20000002100 */
[----:B0-----:R-:W-:Y:S01]  /*53d0*/  @!P0 FADD.FTZ R17, R17, R16 ;  /* 0x0000001011118221 */ /* 0x001fe20000010000 */
[----:B-1----:R-:W-:-:S04]  /*53e0*/  @!P0 FADD.FTZ R18, R18, R21 ;  /* 0x0000001512128221 */ /* 0x002fc80000010000 */
[----:B------:R-:W0:Y:S01]  /*53f0*/  SHFL.DOWN PT, R16, R17, 0x8, 0x1f ;  /* 0x09001f0011107f89 */ /* 0x000e2200000e0000 */
[----:B------:R-:W-:-:S03]  /*5400*/  ISETP.GT.AND P0, PT, R0, 0x17, PT ;  /* 0x000000170000780c */ /* 0x000fc60003f04270 */
[----:B------:R-:W1:Y:S01]  /*5410*/  SHFL.DOWN PT, R21, R18, 0x8, 0x1f ;  /* 0x09001f0012157f89 */ /* 0x000e6200000e0000 */
[----:B--2---:R-:W-:-:S05]  /*5420*/  LEA R57, R19, UR5, 0x4 ;  /* 0x0000000513397c11 */ /* 0x004fca000f8e20ff */
[----:B------:R2:W-:Y:S01]  /*5430*/  STS.128 [R57], R12 ;  /* 0x0000000c39007388 */ /* 0x0005e20000000c00 */
[----:B0-----:R-:W-:Y:S01]  /*5440*/  FADD.FTZ R16, R17, R16 ;  /* 0x0000001011107221 */ /* 0x001fe20000010000 */
[----:B-1----:R-:W-:-:S04]  /*5450*/  FADD.FTZ R21, R18, R21 ;  /* 0x0000001512157221 */ /* 0x002fc80000010000 */
[----:B------:R-:W-:Y:S02]  /*5460*/  FSEL R24, R17, R16, P0 ;  /* 0x0000001011187208 */ /* 0x000fe40000000000 */
[----:B------:R-:W-:-:S03]  /*5470*/  FSEL R25, R18, R21, P0 ;  /* 0x0000001512197208 */ /* 0x000fc60000000000 */
[----:B------:R2:W0:Y:S04]  /*5480*/  SHFL.DOWN PT, R17, R24, 0x10, 0x1f ;  /* 0x0a001f0018117f89 */ /* 0x00042800000e0000 */
[----:B------:R2:W1:Y:S01]  /*5490*/  SHFL.DOWN PT, R18, R25, 0x10, 0x1f ;  /* 0x0a001f0019127f89 */ /* 0x00046200000e0000 */
        /* <DEDUP_REMOVED lines=9> */
.L_x_866:
[----:B------:R-:W-:Y:S05]  /*5530*/  BSYNC.RECONVERGENT B0 ;  /* 0x0000000000007941 */ /* 0x000fea0003800200 */
.L_x_865:
[----:B------:R-:W-:Y:S01]  /*5540*/  BAR.SYNC.DEFER_BLOCKING 0x0 ;  /* 0x0000000000007b1d */ /* 0x000fe20000010000 */
[C---:B------:R-:W-:Y:S01]  /*5550*/  ISETP.NE.AND P1, PT, R19.reuse, RZ, PT ;  /* 0x000000ff1300720c */ /* 0x040fe20003f25270 */
[----:B------:R-:W-:Y:S01]  /*5560*/  IMAD R56, R56, 0x3c, R19 ;  /* 0x0000003c38387824 */ /* 0x000fe200078e0213 */
[----:B------:R-:W-:-:S03]  /*5570*/  ISETP.GT.U32.AND P0, PT, R19, 0x3b, PT ;  /* 0x0000003b1300780c */ /* 0x000fc60003f04070 */
[----:B------:R-:W4:Y:S01]  /*5580*/  LDCU UR7, c[0x0][0x374] ;  /* 0x00006e80ff0777ac */ /* 0x000f220008000800 */
[----:B------:R-:W-:Y:S07]  /*5590*/  BSSY.RECONVERGENT B0, `(.L_x_867) ;  /* 0x0000027000007945 */ /* 0x000fee0003800200 */
[----:B------:R-:W-:Y:S05]  /*55a0*/  @P1 BRA `(.L_x_868) ;  /* 0x0000000000941947 */ /* 0x000fea0003800000 */
[----:B------:R-:W-:-:S09]  /*55b0*/  ULEA UR5, UR13, UR8, 0x18 ;  /* 0x000000080d057291 */ /* 0x000fd2000f8ec0ff */
[----:B------:R-:W5:Y:S04]  /*55c0*/  LDS.64 R20, [UR5+0x18] ;  /* 0x00001805ff147984 */ /* 0x000f680008000a00 */
[----:B01-3--:R-:W2:Y:S01]  /*55d0*/  LDS.128 R16, [UR5+0x20] ;  /* 0x00002005ff107984 */ /* 0x00bea20008000c00 */
[----:B-----5:R-:W-:Y:S01]  /*55e0*/  FADD.FTZ R23, R24, R20 ;  /* 0x0000001418177221 */ /* 0x020fe20000010000 */
[----:B------:R-:W-:-:S03]  /*55f0*/  FADD.FTZ R20, R25, R21 ;  /* 0x0000001519147221 */ /* 0x000fc60000010000 */
[----:B--2---:R-:W-:Y:S01]  /*5600*/  FADD.FTZ R25, R23, R16 ;  /* 0x0000001017197221 */ /* 0x004fe20000010000 */
[----:B------:R-:W-:Y:S02]  /*5610*/  FADD.FTZ R16, R20, R17 ;  /* 0x0000001114107221 */ /* 0x000fe40000010000 */
[----:B------:R-:W0:Y:S01]  /*5620*/  LDS.128 R20, [UR5+0x30] ;  /* 0x00003005ff147984 */ /* 0x000e220008000c00 */
[----:B------:R-:W-:Y:S01]  /*5630*/  FADD.FTZ R25, R25, R18 ;  /* 0x0000001219197221 */ /* 0x000fe20000010000 */
[----:B------:R-:W-:-:S03]  /*5640*/  FADD.FTZ R16, R16, R19 ;  /* 0x0000001310107221 */ /* 0x000fc60000010000 */
[----:B0-----:R-:W-:Y:S01]  /*5650*/  FADD.FTZ R25, R25, R20 ;  /* 0x0000001419197221 */ /* 0x001fe20000010000 */
        /* <DEDUP_REMOVED lines=26> */
.L_x_868:
[----:B----4-:R-:W-:Y:S05]  /*5800*/  BSYNC.RECONVERGENT B0 ;  /* 0x0000000000007941 */ /* 0x010fea0003800200 */
.L_x_867:
[----:B------:R-:W-:Y:S06]  /*5810*/  BAR.SYNC.DEFER_BLOCKING 0x0 ;  /* 0x0000000000007b1d */ /* 0x000fec0000010000 */
[----:B------:R-:W-:Y:S04]  /*5820*/  BSSY.RECONVERGENT B0, `(.L_x_869) ;  /* 0x0000025000007945 */ /* 0x000fe80003800200 */
[----:B------:R-:W-:Y:S05]  /*5830*/  @P0 BRA `(.L_x_870) ;  /* 0x00000000008c0947 */ /* 0x000fea0003800000 */
[----:B01-3--:R-:W2:Y:S04]  /*5840*/  LDS.128 R16, [R57+0x3c0] ;  /* 0x0003c00039107984 */ /* 0x00bea80000000c00 */
[----:B------:R-:W0:Y:S01]  /*5850*/  LDS.128 R20, [R57+0x780] ;  /* 0x0007800039147984 */ /* 0x000e220000000c00 */
[----:B--2---:R-:W-:Y:S01]  /*5860*/  FADD.FTZ R12, R12, R16 ;  /* 0x000000100c0c7221 */ /* 0x004fe20000010000 */
[----:B------:R-:W-:Y:S01]  /*5870*/  FADD.FTZ R13, R13, R17 ;  /* 0x000000110d0d7221 */ /* 0x000fe20000010000 */
[----:B------:R-:W-:Y:S01]  /*5880*/  FADD.FTZ R16, R15, R19 ;  /* 0x000000130f107221 */ /* 0x000fe20000010000 */
[----:B------:R-:W-:Y:S01]  /*5890*/  FADD.FTZ R17, R14, R18 ;  /* 0x000000120e117221 */ /* 0x000fe20000010000 */
[----:B0-----:R-:W-:Y:S01]  /*58a0*/  FADD.FTZ R19, R12, R20 ;  /* 0x000000140c137221 */ /* 0x001fe20000010000 */
[----:B------:R-:W-:-:S02]  /*58b0*/  FADD.FTZ R20, R13, R21 ;  /* 0x000000150d147221 */ /* 0x000fc40000010000 */
[----:B------:R-:W0:Y:S01]  /*58c0*/  LDS.128 R12, [R57+0xb40] ;  /* 0x000b4000390c7984 */ /* 0x000e220000000c00 */
[----:B------:R-:W-:Y:S01]  /*58d0*/  FADD.FTZ R21, R17, R22 ;  /* 0x0000001611157221 */ /* 0x000fe20000010000 */
[----:B------:R-:W-:Y:S01]  /*58e0*/  FADD.FTZ R22, R16, R23 ;  /* 0x0000001710167221 */ /* 0x000fe20000010000 */
[----:B0-----:R-:W-:Y:S01]  /*58f0*/  FADD.FTZ R23, R19, R12 ;  /* 0x0000000c13177221 */ /* 0x001fe20000010000 */
[----:B------:R-:W-:Y:S01]  /*5900*/  FADD.FTZ R20, R20, R13 ;  /* 0x0000000d14147221 */ /* 0x000fe20000010000 */
[----:B------:R-:W0:Y:S01]  /*5910*/  LDS.128 R16, [R57+0xf00] ;  /* 0x000f000039107984 */ /* 0x000e220000000c00 */
[----:B------:R-:W-:Y:S01]  /*5920*/  FADD.FTZ R21, R21, R14 ;  /* 0x0000000e15157221 */ /* 0x000fe20000010000 */
[----:B------:R-:W-:Y:S02]  /*5930*/  FADD.FTZ R22, R22, R15 ;  /* 0x0000000f16167221 */ /* 0x000fe40000010000 */
[----:B------:R-:W1:Y:S01]  /*5940*/  LDS.128 R12, [R57+0x12c0] ;  /* 0x0012c000390c7984 */ /* 0x000e620000000c00 */
[----:B0-----:R-:W-:Y:S01]  /*5950*/  FADD.FTZ R23, R23, R16 ;  /* 0x0000001017177221 */ /* 0x001fe20000010000 */
[----:B------:R-:W-:Y:S01]  /*5960*/  FADD.FTZ R20, R20, R17 ;  /* 0x0000001114147221 */ /* 0x000fe20000010000 */
[----:B------:R-:W-:Y:S01]  /*5970*/  FADD.FTZ R21, R21, R18 ;  /* 0x0000001215157221 */ /* 0x000fe20000010000 */
[----:B------:R-:W-:Y:S01]  /*5980*/  FADD.FTZ R22, R22, R19 ;  /* 0x0000001316167221 */ /* 0x000fe20000010000 */
[----:B-1----:R-:W-:Y:S01]  /*5990*/  FADD.FTZ R23, R23, R12 ;  /* 0x0000000c17177221 */ /* 0x002fe20000010000 */
[----:B------:R-:W0:Y:S01]  /*59a0*/  LDS.128 R16, [R57+0x1680] ;  /* 0x0016800039107984 */ /* 0x000e220000000c00 */
[----:B------:R-:W-:Y:S01]  /*59b0*/  FADD.FTZ R20, R20, R13 ;  /* 0x0000000d14147221 */ /* 0x000fe20000010000 */
[----:B------:R-:W-:Y:S01]  /*59c0*/  FADD.FTZ R21, R21, R14 ;  /* 0x0000000e15157221 */ /* 0x000fe20000010000 */
[----:B------:R-:W-:-:S02]  /*59d0*/  FADD.FTZ R22, R22, R15 ;  /* 0x0000000f16167221 */ /* 0x000fc40000010000 */
[----:B------:R-:W1:Y:S01]  /*59e0*/  LDS.128 R12, [R57+0x1a40] ;  /* 0x001a4000390c7984 */ /* 0x000e620000000c00 */
[----:B0-----:R-:W-:Y:S01]  /*59f0*/  FADD.FTZ R23, R23, R16 ;  /* 0x0000001017177221 */ /* 0x001fe20000010000 */
[----:B------:R-:W-:Y:S01]  /*5a00*/  FADD.FTZ R20, R20, R17 ;  /* 0x0000001114147221 */ /* 0x000fe20000010000 */
[----:B------:R-:W-:Y:S01]  /*5a10*/  FADD.FTZ R21, R21, R18 ;  /* 0x0000001215157221 */ /* 0x000fe20000010000 */
[----:B------:R-:W-:Y:S01]  /*5a20*/  FADD.FTZ R22, R22, R19 ;  /* 0x0000001316167221 */ /* 0x000fe20000010000 */
[----:B-1----:R-:W-:Y:S01]  /*5a30*/  FADD.FTZ R12, R23, R12 ;  /* 0x0000000c170c7221 */ /* 0x002fe20000010000 */
[----:B------:R-:W-:Y:S01]  /*5a40*/  FADD.FTZ R13, R20, R13 ;  /* 0x0000000d140d7221 */ /* 0x000fe20000010000 */
[----:B------:R-:W-:Y:S01]  /*5a50*/  FADD.FTZ R14, R21, R14 ;  /* 0x0000000e150e7221 */ /* 0x000fe20000010000 */
[----:B------:R-:W-:-:S07]  /*5a60*/  FADD.FTZ R15, R22, R15 ;  /* 0x0000000f160f7221 */ /* 0x000fce0000010000 */
.L_x_870:
[----:B------:R-:W-:Y:S05]  /*5a70*/  BSYNC.RECONVERGENT B0 ;  /* 0x0000000000007941 */ /* 0x000fea0003800200 */
.L_x_869:
[----:B------:R-:W-:Y:S04]  /*5a80*/  BSSY.RECONVERGENT B0, `(.L_x_871) ;  /* 0x000001c000007945 */ /* 0x000fe80003800200 */
[----:B------:R-:W-:Y:S05]  /*5a90*/  @P0 BRA `(.L_x_872) ;  /* 0x0000000000680947 */ /* 0x000fea0003800000 */
[----:B-1----:R-:W2:Y:S08]  /*5aa0*/  LDC.64 R18, c[0x0][0x3d8] ;  /* 0x0000f600ff127b82 */ /* 0x002eb00000000a00 */
[----:B0--3--:R-:W0:Y:S01]  /*5ab0*/  LDC.64 R16, c[0x0][0x3f8] ;  /* 0x0000fe00ff107b82 */ /* 0x009e220000000a00 */
[----:B--2---:R-:W-:-:S05]  /*5ac0*/  IMAD.WIDE R56, R56, 0x4, R18 ;  /* 0x0000000438387825 */ /* 0x004fca00078e0212 */
[----:B------:R4:W-:Y:S01]  /*5ad0*/  REDG.E.ADD.F32.FTZ.RN.STRONG.GPU desc[UR10][R56.64], R12 ;  /* 0x0000000c380079a6 */ /* 0x0009e2000c12f30a */
[----:B0-----:R-:W-:Y:S01]  /*5ae0*/  IMAD.WIDE.U32 R18, R16, 0x3, RZ ;  /* 0x0000000310127825 */ /* 0x001fe200078e00ff */
[----:B------:R-:W-:-:S04]  /*5af0*/  LEA R21, R17, R17, 0x1 ;  /* 0x0000001111157211 */ /* 0x000fc800078e08ff */
[----:B------:R-:W-:Y:S02]  /*5b00*/  IADD3 R21, PT, PT, R19, R21, RZ ;  /* 0x0000001513157210 */ /* 0x000fe40007ffe0ff */
[----:B------:R-:W-:Y:S02]  /*5b10*/  LEA.HI R22, P0, R17, R16, RZ, 0x1 ;  /* 0x0000001011167211 */ /* 0x000fe400078108ff */
[----:B------:R-:W-:Y:S02]  /*5b20*/  LEA.HI R20, P3, R21, R18, RZ, 0x1 ;  /* 0x0000001215147211 */ /* 0x000fe400078708ff */
        /* <DEDUP_REMOVED lines=17> */
.L_x_872:
[----:B------:R-:W-:Y:S05]  /*5c40*/  BSYNC.RECONVERGENT B0 ;  /* 0x0000000000007941 */ /* 0x000fea0003800200 */
.L_x_871:
[----:B------:R-:W5:Y:S02]  /*5c50*/  LDCU UR5, c[0x0][0x370] ;  /* 0x00006e00ff0577ac */ /* 0x000f640008000800 */
[----:B-----5:R-:W-:-:S09]  /*5c60*/  UISETP.GE.U32.AND UP0, UPT, UR5, 0x2, UPT ;  /* 0x000000020500788c */ /* 0x020fd2000bf06070 */
[----:B------:R-:W-:Y:S05]  /*5c70*/  BRA.U !UP0, `(.L_x_873) ;  /* 0x0000000908dc7547 */ /* 0x000fea000b800000 */
[----:B--2-4-:R-:W2:Y:S01]  /*5c80*/  LDC R12, c[0x0][0x370] ;  /* 0x0000dc00ff0c7b82 */ /* 0x014ea20000000800 */
[----:B------:R-:W-:Y:S01]  /*5c90*/  ULOP3.LUT UR5, UR4, 0x1, URZ, 0xc0, !UPT ;  /* 0x0000000104057892 */ /* 0x000fe2000f8ec0ff */
[----:B------:R-:W4:Y:S05]  /*5ca0*/  S2R R21, SR_CTAID.Y ;  /* 0x0000000000157919 */ /* 0x000f2a0000002600 */
[----:B------:R-:W-:Y:S01]  /*5cb0*/  MOV R15, UR5 ;  /* 0x00000005000f7c02 */ /* 0x000fe20008000f00 */
[----:B------:R-:W5:Y:S04]  /*5cc0*/  LDC.64 R56, c[0x0][0x3d0] ;  /* 0x0000f400ff387b82 */ /* 0x000f680000000a00 */
[----:B------:R-:W-:-:S04]  /*5cd0*/  IMAD R15, R15, UR7, RZ ;  /* 0x000000070f0f7c24 */ /* 0x000fc8000f8e02ff */
[----:B--2---:R-:W-:-:S05]  /*5ce0*/  IMAD R12, R15, R12, RZ ;  /* 0x0000000c0f0c7224 */ /* 0x004fca00078e02ff */
[----:B------:R-:W-:-:S05]  /*5cf0*/  SHF.L.U32 R13, R12, 0x1, RZ ;  /* 0x000000010c0d7819 */ /* 0x000fca00000006ff */
[----:B-----5:R-:W-:Y:S01]  /*5d00*/  IMAD.WIDE R56, R13, 0x4, R56 ;  /* 0x000000040d387825 */ /* 0x020fe200078e0238 */
[----:B----4-:R-:W-:Y:S06]  /*5d10*/  @P1 BRA `(.L_x_874) ;  /* 0x00000000005c1947 */ /* 0x010fec0003800000 */
[----:B------:R-:W2:Y:S01]  /*5d20*/  LDC.64 R12, c[0x0][0x3c8] ;  /* 0x0000f200ff0c7b82 */ /* 0x000ea20000000a00 */
[----:B------:R-:W-:Y:S01]  /*5d30*/  ULOP3.LUT UP0, UR5, UR4, 0x2, URZ, 0xc0, !UPT ;  /* 0x0000000204057892 */ /* 0x000fe2000f80c0ff */
[----:B------:R-:W-:Y:S01]  /*5d40*/  IADD3 R15, PT, PT, R15, R21, RZ ;  /* 0x000000150f0f7210 */ /* 0x000fe20007ffe0ff */
[----:B0-----:R-:W-:Y:S02]  /*5d50*/  IMAD R17, R2, UR7, R21 ;  /* 0x0000000702117c24 */ /* 0x001fe4000f8e0215 */
[----:B------:R-:W-:-:S03]  /*5d60*/  UIADD3 UR5, UPT, UPT, -UR5, 0x1, URZ ;  /* 0x0000000105057890 */ /* 0x000fc6000fffe1ff */
[----:B---3--:R-:W0:Y:S01]  /*5d70*/  LDC R16, c[0x0][0x370] ;  /* 0x0000dc00ff107b82 */ /* 0x008e220000000800 */
[----:B------:R-:W-:Y:S02]  /*5d80*/  PLOP3.LUT P0, PT, PT, PT, UP0, 0x80, 0x8 ;  /* 0x000000000008781c */ /* 0x000fe40003f0f008 */
[----:B------:R-:W-:Y:S01]  /*5d90*/  MOV R19, UR5 ;  /* 0x0000000500137c02 */ /* 0x000fe20008000f00 */
[----:B--2---:R-:W-:-:S04]  /*5da0*/  IMAD.WIDE.U32 R12, R15, 0x4, R12 ;  /* 0x000000040f0c7825 */ /* 0x004fc800078e000c */
[----:B------:R-:W-:Y:S01]  /*5db0*/  IMAD.WIDE.U32 R14, R17, 0x8, R56 ;  /* 0x00000008110e7825 */ /* 0x000fe200078e0038 */
[----:B0-----:R-:W-:-:S04]  /*5dc0*/  SEL R17, R16, RZ, !P0 ;  /* 0x000000ff10117207 */ /* 0x001fc80004000000 */
[----:B------:R2:W-:Y:S01]  /*5dd0*/  STG.E.64 desc[UR10][R14.64], R24 ;  /* 0x000000180e007986 */ /* 0x0005e2000c101b0a */
[----:B------:R-:W-:Y:S01]  /*5de0*/  ISETP.NE.AND P0, PT, R17, -0x1, PT ;  /* 0xffffffff1100780c */ /* 0x000fe20003f05270 */
[----:B------:R-:W-:Y:S06]  /*5df0*/  MEMBAR.ALL.GPU ;  /* 0x0000000000007992 */ /* 0x000fec000000a000 */
[----:B------:R-:W-:-:S00]  /*5e00*/  ERRBAR ;  /* 0x00000000000079ab */ /* 0x000fc00000000000 */
[----:B------:R-:W-:Y:S06]  /*5e10*/  CGAERRBAR ;  /* 0x00000000000075ab */ /* 0x000fec0000000000 */
[----:B------:R2:W-:Y:S01]  /*5e20*/  REDG.E.ADD.S32.STRONG.GPU desc[UR10][R12.64], R19 ;  /* 0x000000130c00798e */ /* 0x0005e2000c12e30a */
[----:B------:R-:W-:Y:S05]  /*5e30*/  @!P0 BRA `(.L_x_874) ;  /* 0x0000000000148947 */ /* 0x000fea0003800000 */
.L_x_875:
[----:B--2---:R-:W2:Y:S04]  /*5e40*/  LDG.E.STRONG.GPU R14, desc[UR10][R12.64] ;  /* 0x0000000a0c0e7981 */ /* 0x004ea8000c1ef900 */
[----:B--2---:R-:W-:Y:S01]  /*5e50*/  CCTL.IVALL ;  /* 0x00000000ff00798f */ /* 0x004fe20002000000 */
[----:B------:R-:W-:Y:S05]  /*5e60*/  YIELD ;  /* 0x0000000000007946 */ /* 0x000fea0003800000 */
[----:B------:R-:W-:-:S13]  /*5e70*/  ISETP.NE.AND P0, PT, R14, R17, PT ;  /* 0x000000110e00720c */ /* 0x000fda0003f05270 */
[----:B------:R-:W-:Y:S05]  /*5e80*/  @P0 BRA `(.L_x_875) ;  /* 0xfffffffc00ec0947 */ /* 0x000fea000383ffff */
.L_x_874:
[----:B--2---:R-:W2:Y:S01]  /*5e90*/  LDC R12, c[0x0][0x370] ;  /* 0x0000dc00ff0c7b82 */ /* 0x004ea20000000800 */
[----:B------:R-:W-:Y:S05]  /*5ea0*/  WARPSYNC.ALL ;  /* 0x0000000000007948 */ /* 0x000fea0003800000 */
[----:B--2---:R-:W-:Y:S02]  /*5eb0*/  ISETP.GE.U32.AND P0, PT, R12, 0x8, PT ;  /* 0x000000080c00780c */ /* 0x004fe40003f06070 */
[----:B------:R-:W-:Y:S01]  /*5ec0*/  BAR.SYNC.DEFER_BLOCKING 0x0 ;  /* 0x0000000000007b1d */ /* 0x000fe20000010000 */
[----:B------:R-:W-:-:S10]  /*5ed0*/  HFMA2 R20, -RZ, RZ, 0, 0 ;  /* 0x00000000ff147431 */ /* 0x000fd400000001ff */
[----:B------:R-:W-:Y:S05]  /*5ee0*/  @!P0 BRA `(.L_x_876) ;  /* 0x00000004003c8947 */ /* 0x000fea0003800000 */
[----:B------:R-:W-:Y:S01]  /*5ef0*/  MOV R14, UR7 ;  /* 0x00000007000e7c02 */ /* 0x000fe20008000f00 */
[----:B------:R-:W-:Y:S01]  /*5f00*/  UMOV UR5, URZ ;  /* 0x000000ff00057c82 */ /* 0x000fe20008000000 */
[----:B------:R-:W-:Y:S02]  /*5f10*/  MOV R12, UR7 ;  /* 0x00000007000c7c02 */ /* 0x000fe40008000f00 */
[----:B------:R-:W-:Y:S01]  /*5f20*/  MOV R20, UR7 ;  /* 0x0000000700147c02 */ /* 0x000fe20008000f00 */
[--C-:B------:R-:W-:Y:S01]  /*5f30*/  IMAD R19, R14, 0x7, R21.reuse ;  /* 0x000000070e137824 */ /* 0x100fe200078e0215 */
[----:B-1----:R-:W-:Y:S01]  /*5f40*/  MOV R18, UR7 ;  /* 0x0000000700127c02 */ /* 0x002fe20008000f00 */
[--C-:B------:R-:W-:Y:S01]  /*5f50*/  IMAD R23, R12, 0x3, R21.reuse ;  /* 0x000000030c177824 */ /* 0x100fe200078e0215 */
[----:B------:R-:W-:Y:S01]  /*5f60*/  MOV R22, UR7 ;  /* 0x0000000700167c02 */ /* 0x000fe20008000f00 */
[--C-:B------:R-:W-:Y:S01]  /*5f70*/  IMAD R20, R20, 0x5, R21.reuse ;  /* 0x0000000514147824 */ /* 0x100fe200078e0215 */
[-C--:B0-----:R-:W-:Y:S01]  /*5f80*/  LEA R17, R12, R21.reuse, 0x2 ;  /* 0x000000150c117211 */ /* 0x081fe200078e10ff */
[----:B------:R-:W-:Y:S01]  /*5f90*/  IMAD R18, R18, 0x6, R21 ;  /* 0x0000000612127824 */ /* 0x000fe200078e0215 */
[----:B------:R-:W-:-:S02]  /*5fa0*/  LEA R22, R22, R21, 0x1 ;  /* 0x0000001516167211 */ /* 0x000fc400078e08ff */
[----:B---3--:R-:W-:Y:S02]  /*5fb0*/  IADD3 R16, PT, PT, R21, UR7, RZ ;  /* 0x0000000715107c10 */ /* 0x008fe4000fffe0ff */
[----:B------:R-:W-:Y:S02]  /*5fc0*/  IADD3 R15, PT, PT, -R2, RZ, RZ ;  /* 0x000000ff020f7210 */ /* 0x000fe40007ffe1ff */
[----:B------:R-:W-:-:S07]  /*5fd0*/  MOV R14, R21 ;  /* 0x00000015000e7202 */ /* 0x000fce0000000f00 */
.L_x_877:
[----:B------:R-:W-:-:S13]  /*5fe0*/  ISETP.EQ.OR P0, PT, R15, RZ, P1 ;  /* 0x000000ff0f00720c */ /* 0x000fda0000f02670 */
        /* <DEDUP_REMOVED lines=63> */
.L_x_876:
[----:B------:R-:W2:Y:S02]  /*63e0*/  LDCU UR5, c[0x0][0x370] ;  /* 0x00006e00ff0577ac */ /* 0x000ea40008000800 */
[----:B--2---:R-:W-:-:S09]  /*63f0*/  ULOP3.LUT UP0, UR5, UR5, 0x7, URZ, 0xc0, !UPT ;  /* 0x0000000705057892 */ /* 0x004fd2000f80c0ff */
[----:B------:R-:W-:Y:S05]  /*6400*/  BRA.U !UP0, `(.L_x_873) ;  /* 0x0000000108f87547 */ /* 0x000fea000b800000 */
[----:B------:R-:W2:Y:S01]  /*6410*/  LDCU UR8, c[0x0][0x370] ;  /* 0x00006e00ff0877ac */ /* 0x000ea20008000800 */
[----:B------:R-:W-:-:S04]  /*6420*/  UIADD3 UR5, UPT, UPT, UR5, -0x1, URZ ;  /* 0xffffffff05057890 */ /* 0x000fc8000fffe0ff */
[----:B------:R-:W-:Y:S02]  /*6430*/  UISETP.GE.U32.AND UP0, UPT, UR5, 0x3, UPT ;  /* 0x000000030500788c */ /* 0x000fe4000bf06070 */
[----:B--2---:R-:W-:-:S07]  /*6440*/  ULOP3.LUT UP1, UR8, UR8, 0x3, URZ, 0xc0, !UPT ;  /* 0x0000000308087892 */ /* 0x004fce000f82c0ff */
[----:B------:R-:W-:Y:S05]  /*6450*/  BRA.U !UP0, `(.L_x_878) ;  /* 0x0000000108707547 */ /* 0x000fea000b800000 */
[CC--:B------:R-:W-:Y:S02]  /*6460*/  ISETP.EQ.OR P0, PT, R20.reuse, R2.reuse, P1 ;  /* 0x000000021400720c */ /* 0x0c0fe40000f02670 */
[C---:B------:R-:W-:Y:S02]  /*6470*/  IADD3 R15, PT, PT, R20.reuse, 0x1, RZ ;  /* 0x00000001140f7810 */ /* 0x040fe40007ffe0ff */
[C---:B0-----:R-:W-:Y:S02]  /*6480*/  IADD3 R17, PT, PT, R20.reuse, 0x2, RZ ;  /* 0x0000000214117810 */ /* 0x041fe40007ffe0ff */
        /* <DEDUP_REMOVED lines=8> */
[----:B------:R-:W2:Y:S01]  /*6510*/  @!P0 LDG.E.64 R12, desc[UR10][R12.64] ;  /* 0x0000000a0c0c8981 */ /* 0x000ea2000c1e1b00 */
[----:B------:R-:W-:-:S04]  /*6520*/  @!P2 IMAD.WIDE.U32 R14, R15, 0x8, R56 ;  /* 0x000000080f0ea825 */ /* 0x000fc800078e0038 */
[----:B---3--:R-:W-:Y:S02]  /*6530*/  @!P3 IMAD.WIDE.U32 R16, R17, 0x8, R56 ;  /* 0x000000081110b825 */ /* 0x008fe400078e0038 */
[----:B------:R-:W3:Y:S02]  /*6540*/  @!P2 LDG.E.64 R14, desc[UR10][R14.64] ;  /* 0x0000000a0e0ea981 */ /* 0x000ee4000c1e1b00 */
[----:B------:R-:W-:Y:S02]  /*6550*/  @!P4 IMAD R19, R19, UR7, R21 ;  /* 0x000000071313cc24 */ /* 0x000fe4000f8e0215 */
[----:B------:R-:W4:Y:S02]  /*6560*/  @!P3 LDG.E.64 R16, desc[UR10][R16.64] ;  /* 0x0000000a1010b981 */ /* 0x000f24000c1e1b00 */
[----:B-1----:R-:W-:-:S06]  /*6570*/  @!P4 IMAD.WIDE.U32 R18, R19, 0x8, R56 ;  /* 0x000000081312c825 */ /* 0x002fcc00078e0038 */
        /* <DEDUP_REMOVED lines=10> */
.L_x_878:
[----:B------:R-:W-:Y:S05]  /*6620*/  BRA.U !UP1, `(.L_x_873) ;  /* 0x0000000109707547 */ /* 0x000fea000b800000 */
[----:B---3--:R-:W2:Y:S01]  /*6630*/  LDC R16, c[0x0][0x370] ;  /* 0x0000dc00ff107b82 */ /* 0x008ea20000000800 */
[----:B------:R-:W-:Y:S01]  /*6640*/  UISETP.NE.AND UP0, UPT, UR8, 0x1, UPT ;  /* 0x000000010800788c */ /* 0x000fe2000bf05270 */
[----:B--2---:R-:W-:-:S08]  /*6650*/  LOP3.LUT R16, R16, 0x1, RZ, 0xc0, !PT ;  /* 0x0000000110107812 */ /* 0x004fd000078ec0ff */
        /* <DEDUP_REMOVED lines=8> */
[----:B------:R-:W2:Y:S04]  /*66e0*/  @!P2 LDG.E.64 R12, desc[UR10][R12.64] ;  /* 0x0000000a0c0ca981 */ /* 0x000ea8000c1e1b00 */
[----:B------:R-:W3:Y:S01]  /*66f0*/  @!P0 LDG.E.64 R14, desc[UR10][R14.64] ;  /* 0x0000000a0e0e8981 */ /* 0x000ee2000c1e1b00 */
[----:B------:R-:W-:Y:S01]  /*6700*/  IADD3 R20, PT, PT, R20, 0x2, RZ ;  /* 0x0000000214147810 */ /* 0x000fe20007ffe0ff */
[----:B--2---:R-:W-:Y:S01]  /*6710*/  @!P2 FADD.FTZ R24, R24, R12 ;  /* 0x0000000c1818a221 */ /* 0x004fe20000010000 */
[----:B------:R-:W-:-:S03]  /*6720*/  @!P2 FADD.FTZ R25, R25, R13 ;  /* 0x0000000d1919a221 */ /* 0x000fc60000010000 */
[----:B---3--:R-:W-:Y:S01]  /*6730*/  @!P0 FADD.FTZ R24, R24, R14 ;  /* 0x0000000e18188221 */ /* 0x008fe20000010000 */
[----:B------:R-:W-:-:S07]  /*6740*/  @!P0 FADD.FTZ R25, R25, R15 ;  /* 0x0000000f19198221 */ /* 0x000fce0000010000 */
.L_x_879:
[----:B------:R-:W-:Y:S01]  /*6750*/  ISETP.EQ.OR P0, PT, R20, R2, P1 ;  /* 0x000000021400720c */ /* 0x000fe20000f02670 */
[----:B------:R-:W-:Y:S03]  /*6760*/  BSSY.RECONVERGENT B0, `(.L_x_873) ;  /* 0x0000008000007945 */ /* 0x000fe60003800200 */
[----:B------:R-:W-:-:S13]  /*6770*/  ISETP.NE.U32.OR P0, PT, R16, 0x1, P0 ;  /* 0x000000011000780c */ /* 0x000fda0000705470 */
[----:B------:R-:W-:Y:S05]  /*6780*/  @P0 BRA `(.L_x_880) ;  /* 0x0000000000140947 */ /* 0x000fea0003800000 */
[----:B------:R-:W-:-:S04]  /*6790*/  IMAD R13, R20, UR7, R21 ;  /* 0x00000007140d7c24 */ /* 0x000fc8000f8e0215 */
[----:B------:R-:W-:-:S06]  /*67a0*/  IMAD.WIDE.U32 R12, R13, 0x8, R56 ;  /* 0x000000080d0c7825 */ /* 0x000fcc00078e0038 */
[----:B------:R-:W2:Y:S02]  /*67b0*/  LDG.E.64 R12, desc[UR10][R12.64] ;  /* 0x0000000a0c0c7981 */ /* 0x000ea4000c1e1b00 */
[----:B--2---:R-:W-:Y:S01]  /*67c0*/  FADD.FTZ R24, R24, R12 ;  /* 0x0000000c18187221 */ /* 0x004fe20000010000 */
[----:B------:R-:W-:-:S07]  /*67d0*/  FADD.FTZ R25, R25, R13 ;  /* 0x0000000d19197221 */ /* 0x000fce0000010000 */
.L_x_880:
[----:B------:R-:W-:Y:S05]  /*67e0*/  BSYNC.RECONVERGENT B0 ;  /* 0x0000000000007941 */ /* 0x000fea0003800200 */
.L_x_873:
[----:B------:R-:W5:Y:S01]  /*67f0*/  S2UR UR8, SR_CgaCtaId ;  /* 0x00000000000879c3 */ /* 0x000f620000008800 */
[----:B------:R-:W-:Y:S01]  /*6800*/  UMOV UR5, 0x400 ;  /* 0x0000040000057882 */ /* 0x000fe20000000000 */
[--C-:B--2-4-:R-:W-:Y:S02]  /*6810*/  HADD2.F32 R15, -RZ, R40.reuse.H0_H0 ;  /* 0x20000028ff0f7230 */ /* 0x114fe40000004100 */
[----:B------:R-:W-:-:S03]  /*6820*/  HADD2.F32 R40, -RZ, R40.H1_H1 ;  /* 0x30000028ff287230 */ /* 0x000fc60000004100 */
[----:B------:R-:W-:-:S04]  /*6830*/  FADD.FTZ R15, R15, -UR9 ;  /* 0x800000090f0f7e21 */ /* 0x000fc80008010000 */
[----:B------:R-:W-:Y:S01]  /*6840*/  FMUL.FTZ R15, R15, UR12 ;  /* 0x0000000c0f0f7c20 */ /* 0x000fe20008410000 */
[----:B-----5:R-:W-:Y:S01]  /*6850*/  ULEA UR5, UR8, UR5, 0x18 ;  /* 0x0000000508057291 */ /* 0x020fe2000f8ec0ff */
[----:B------:R-:W2:Y:S08]  /*6860*/  LDCU.U8 UR8, c[0x0][0x414] ;  /* 0x00008280ff0877ac */ /* 0x000eb00008000000 */
[----:B------:R-:W-:Y:S01]  /*6870*/  @!P1 STS.64 [UR5+0x90], R24 ;  /* 0x00009018ff009988 */ /* 0x000fe20008000a05 */
[----:B------:R-:W-:Y:S01]  /*6880*/  BAR.SYNC.DEFER_BLOCKING 0x0 ;  /* 0x0000000000007b1d */ /* 0x000fe20000010000 */
[----:B--2---:R-:W-:-:S05]  /*6890*/  UISETP.NE.AND UP0, UPT, UR8, URZ, UPT ;  /* 0x000000ff0800728c */ /* 0x004fca000bf05270 */
[----:B------:R-:W3:Y:S01]  /*68a0*/  LDS.64 R12, [UR5+0x90] ;  /* 0x00009005ff0c7984 */ /* 0x000ee20008000a00 */
[----:B------:R-:W3:Y:S02]  /*68b0*/  LDCU UR5, c[0x0][0x42c] ;  /* 0x00008580ff0577ac */ /* 0x000ee40008000800 */
[----:B---3--:R-:W-:Y:S01]  /*68c0*/  FMUL.FTZ R16, R13, UR5 ;  /* 0x000000050d107c20 */ /* 0x008fe20008410000 */
[----:B------:R-:W-:Y:S01]  /*68d0*/  FADD.FTZ R13, R40, -UR9 ;  /* 0x80000009280d7e21 */ /* 0x000fe20008010000 */
[----:B------:R-:W-:Y:S01]  /*68e0*/  FMUL.FTZ R14, R12, UR5 ;  /* 0x000000050c0e7c20 */ /* 0x000fe20008410000 */
[--C-:B------:R-:W-:Y:S02]  /*68f0*/  HADD2.F32 R12, -RZ, R39.reuse.H0_H0 ;  /* 0x20000027ff0c7230 */ /* 0x100fe40000004100 */
[----:B------:R-:W-:Y:S02]  /*6900*/  HADD2.F32 R39, -RZ, R39.H1_H1 ;  /* 0x30000027ff277230 */ /* 0x000fe40000004100 */
[----:B------:R-:W-:Y:S01]  /*6910*/  FMUL.FTZ R13, R13, UR12 ;  /* 0x0000000c0d0d7c20 */ /* 0x000fe20008410000 */
[----:B------:R-:W-:Y:S06]  /*6920*/  BRA.U !UP0, `(.L_x_881) ;  /* 0x0000000108487547 */ /* 0x000fec000b800000 */
[----:B-1----:R-:W-:Y:S01]  /*6930*/  FFMA.FTZ R18, R53, R15, R54 ;  /* 0x0000000f35127223 */ /* 0x002fe20000010036 */
        /* <DEDUP_REMOVED lines=17> */
.L_x_881:
[----:B------:R-:W0:Y:S01]  /*6a50*/  LDCU UR8, c[0x0][0x41c] ;  /* 0x00008380ff0877ac */ /* 0x000e220008000800 */
[----:B------:R-:W-:Y:S01]  /*6a60*/  R2UR UR5, R14 ;  /* 0x000000000e0572ca */ /* 0x000fe200000e0000 */
[--C-:B-1----:R-:W-:Y:S01]  /*6a70*/  HADD2.F32 R18, -RZ, R38.reuse.H0_H0 ;  /* 0x20000026ff127230 */ /* 0x102fe20000004100 */
[----:B------:R-:W-:Y:S01]  /*6a80*/  BSSY.RECONVERGENT B0, `(.L_x_882) ;  /* 0x000001f000007945 */ /* 0x000fe20003800200 */
[----:B------:R-:W1:Y:S01]  /*6a90*/  LDCU.64 UR14, c[0x0][0x400] ;  /* 0x00008000ff0e77ac */ /* 0x000e620008000a00 */
[----:B------:R-:W-:Y:S02]  /*6aa0*/  HADD2.F32 R38, -RZ, R38.H1_H1 ;  /* 0x30000026ff267230 */ /* 0x000fe40000004100 */
[----:B------:R-:W-:-:S07]  /*6ab0*/  FADD.FTZ R18, R18, -UR9 ;  /* 0x8000000912127e21 */ /* 0x000fce0008010000 */
[--C-:B------:R-:W-:Y:S01]  /*6ac0*/  FFMA.FTZ R14, R15, UR5, R16.reuse ;  /* 0x000000050f0e7c23 */ /* 0x100fe20008010010 */
[----:B------:R-:W-:Y:S01]  /*6ad0*/  FFMA.FTZ R13, R13, UR5, R16 ;  /* 0x000000050d0d7c23 */ /* 0x000fe20008010010 */
[----:B0-----:R-:W-:Y:S02]  /*6ae0*/  IMAD R17, R2, UR8, R43 ;  /* 0x0000000802117c24 */ /* 0x001fe4000f8e022b */
[----:B------:R-:W-:Y:S01]  /*6af0*/  FFMA.FTZ R14, R53, R12, -R14 ;  /* 0x0000000c350e7223 */ /* 0x000fe2000001080e */
[----:B------:R-:W-:Y:S02]  /*6b00*/  FFMA.FTZ R19, R52, R39, -R13 ;  /* 0x0000002734137223 */ /* 0x000fe4000001080d */
[C---:B-1----:R-:W-:Y:S02]  /*6b10*/  ISETP.GE.U32.AND P0, PT, R17.reuse, UR14, PT ;  /* 0x0000000e11007c0c */ /* 0x042fe4000bf06070 */
        /* <DEDUP_REMOVED lines=16> */
[C---:B-1----:R-:W-:Y:S02]  /*6c20*/  LEA R14, P0, R12.reuse, UR16, 0x1 ;  /* 0x000000100c0e7c11 */ /* 0x042fe4000f8008ff */
[----:B------:R-:W-:Y:S02]  /*6c30*/  IADD3 R15, PT, PT, R13, R15, RZ ;  /* 0x0000000f0d0f7210 */ /* 0x000fe40007ffe0ff */
[----:B------:R-:W-:Y:S02]  /*6c40*/  F2FP.F16.F32.PACK_AB R19, R19, R20 ;  /* 0x000000141313723e */ /* 0x000fe400000000ff */
[----:B------:R-:W-:-:S05]  /*6c50*/  LEA.HI.X R15, R12, UR17, R15, 0x1, P0 ;  /* 0x000000110c0f7c11 */ /* 0x000fca00080f0c0f */
[----:B------:R0:W-:Y:S02]  /*6c60*/  STG.E desc[UR10][R14.64], R19 ;  /* 0x000000130e007986 */ /* 0x0001e4000c10190a */
.L_x_883:
[----:B------:R-:W-:Y:S05]  /*6c70*/  BSYNC.RECONVERGENT B0 ;  /* 0x0000000000007941 */ /* 0x000fea0003800200 */
.L_x_882:
        /* <DEDUP_REMOVED lines=25> */
.L_x_884:
[----:B------:R-:W-:Y:S01]  /*6e10*/  FFMA.FTZ R13, R13, UR5, R16 ;  /* 0x000000050d0d7c23 */ /* 0x000fe20008010010 */
[----:B------:R-:W-:Y:S01]  /*6e20*/  BSSY.RECONVERGENT B0, `(.L_x_885) ;  /* 0x0000014000007945 */ /* 0x000fe20003800200 */
[----:B------:R-:W-:Y:S01]  /*6e30*/  FFMA.FTZ R18, R53, R18, -R12 ;  /* 0x0000001235127223 */ /* 0x000fe2000001080c */
[C---:B------:R-:W-:Y:S01]  /*6e40*/  IADD3 R23, PT, PT, R17.reuse, 0x10, RZ ;  /* 0x0000001011177810 */ /* 0x040fe20007ffe0ff */
        /* <DEDUP_REMOVED lines=17> */
.L_x_886:
[----:B------:R-:W-:Y:S05]  /*6f60*/  BSYNC.RECONVERGENT B0 ;  /* 0x0000000000007941 */ /* 0x000fea0003800200 */
.L_x_885:
        /* <DEDUP_REMOVED lines=35> */
.L_x_887:
        /* <DEDUP_REMOVED lines=21> */
.L_x_889:
[----:B------:R-:W-:Y:S05]  /*72f0*/  BSYNC.RECONVERGENT B0 ;  /* 0x0000000000007941 */ /* 0x000fea0003800200 */
.L_x_888:
        /* <DEDUP_REMOVED lines=25> */
.L_x_890:
        /* <DEDUP_REMOVED lines=21> */
.L_x_892:
[----:B------:R-:W-:Y:S05]  /*75e0*/  BSYNC.RECONVERGENT B0 ;  /* 0x0000000000007941 */ /* 0x000fea0003800200 */
.L_x_891:
        /* <DEDUP_REMOVED lines=35> */
.L_x_893:
        /* <DEDUP_REMOVED lines=21> */
.L_x_895:
[----:B------:R-:W-:Y:S05]  /*7970*/  BSYNC.RECONVERGENT B0 ;  /* 0x0000000000007941 */ /* 0x000fea0003800200 */
.L_x_894:
        /* <DEDUP_REMOVED lines=25> */
.L_x_896:
        /* <DEDUP_REMOVED lines=21> */
.L_x_898:
[----:B------:R-:W-:Y:S05]  /*7c60*/  BSYNC.RECONVERGENT B0 ;  /* 0x0000000000007941 */ /* 0x000fea0003800200 */
.L_x_897:
        /* <DEDUP_REMOVED lines=35> */
.L_x_899:
        /* <DEDUP_REMOVED lines=21> */
.L_x_901:
[----:B------:R-:W-:Y:S05]  /*7ff0*/  BSYNC.RECONVERGENT B0 ;  /* 0x0000000000007941 */ /* 0x000fea0003800200 */
.L_x_900:
        /* <DEDUP_REMOVED lines=25> */
.L_x_902:
        /* <DEDUP_REMOVED lines=8> */
[----:B------:R-:W-:Y:S01]  /*8210*/  MOV R3, R61 ;  /* 0x0000003d00037202 */ /* 0x000fe20000000f00 */
[----:B------:R-:W-:Y:S01]  /*8220*/  FMUL.FTZ R18, R13, UR12 ;  /* 0x0000000c0d127c20 */ /* 0x000fe20008410000 */
[----:B------:R-:W1:Y:S01]  /*8230*/  LDCU.64 UR18, c[0x0][0x380] ;  /* 0x00007000ff1277ac */ /* 0x000e620008000a00 */
[----:B0-----:R-:W-:Y:S01]  /*8240*/  IMAD R12, R2, UR16, RZ ;  /* 0x00000010020c7c24 */ /* 0x001fe2000f8e02ff */
[----:B------:R-:W-:-:S03]  /*8250*/  MOV R2, R58 ;  /* 0x0000003a00027202 */ /* 0x000fc60000000f00 */
[C---:B------:R-:W-:Y:S02]  /*8260*/  IMAD R21, R19.reuse, UR17, R12 ;  /* 0x0000001113157c24 */ /* 0x040fe4000f8e020c */
[----:B------:R-:W-:-:S04]  /*8270*/  IMAD.WIDE.U32 R2, R19, UR16, R2 ;  /* 0x0000001013027c25 */ /* 0x000fc8000f8e0002 */
[----:B------:R-:W-:Y:S01]  /*8280*/  FMUL.FTZ R19, R26, UR12 ;  /* 0x0000000c1a137c20 */ /* 0x000fe20008410000 */
[----:B-1----:R-:W-:Y:S02]  /*8290*/  LEA R12, P0, R2, UR18, 0x1 ;  /* 0x00000012020c7c11 */ /* 0x002fe4000f8008ff */
[----:B------:R-:W-:Y:S02]  /*82a0*/  IADD3 R21, PT, PT, R3, R21, RZ ;  /* 0x0000001503157210 */ /* 0x000fe40007ffe0ff */
[----:B------:R-:W-:Y:S02]  /*82b0*/  F2FP.F16.F32.PACK_AB R3, R18, R19 ;  /* 0x000000131203723e */ /* 0x000fe400000000ff */
[----:B------:R-:W-:-:S05]  /*82c0*/  LEA.HI.X R13, R2, UR19, R21, 0x1, P0 ;  /* 0x00000013020d7c11 */ /* 0x000fca00080f0c15 */
[----:B------:R0:W-:Y:S02]  /*82d0*/  STG.E desc[UR10][R12.64], R3 ;  /* 0x000000030c007986 */ /* 0x0001e4000c10190a */
.L_x_904:
[----:B------:R-:W-:Y:S05]  /*82e0*/  BSYNC.RECONVERGENT B0 ;  /* 0x0000000000007941 */ /* 0x000fea0003800200 */
.L_x_903:
        /* <DEDUP_REMOVED lines=35> */
.L_x_905:
        /* <DEDUP_REMOVED lines=16> */
[----:B-1----:R-:W-:Y:S02]  /*8620*/  LEA R12, P0, R4, UR18, 0x1 ;  /* 0x00000012040c7c11 */ /* 0x002fe4000f8008ff */
[----:B------:R-:W-:Y:S02]  /*8630*/  F2FP.F16.F32.PACK_AB R3, R3, R26 ;  /* 0x0000001a0303723e */ /* 0x000fe400000000ff */
[----:B------:R-:W-:-:S04]  /*8640*/  IADD3 R15, PT, PT, R5, R15, RZ ;  /* 0x0000000f050f7210 */ /* 0x000fc80007ffe0ff */
[----:B------:R-:W-:-:S05]  /*8650*/  LEA.HI.X R13, R4, UR19, R15, 0x1, P0 ;  /* 0x00000013040d7c11 */ /* 0x000fca00080f0c0f */
[----:B------:R0:W-:Y:S02]  /*8660*/  STG.E desc[UR10][R12.64], R3 ;  /* 0x000000030c007986 */ /* 0x0001e4000c10190a */
.L_x_907:
[----:B------:R-:W-:Y:S05]  /*8670*/  BSYNC.RECONVERGENT B0 ;  /* 0x0000000000007941 */ /* 0x000fea0003800200 */
.L_x_906:
        /* <DEDUP_REMOVED lines=25> */
.L_x_908:
[----:B0-----:R-:W-:Y:S01]  /*8810*/  FFMA.FTZ R3, R19, UR5, R16 ;  /* 0x0000000513037c23 */ /* 0x001fe20008010010 */
        /* <DEDUP_REMOVED lines=9> */
[----:B------:R-:W-:Y:S01]  /*88b0*/  FMUL.FTZ R12, R12, UR12 ;  /* 0x0000000c0c0c7c20 */ /* 0x000fe20008410000 */
        /* <DEDUP_REMOVED lines=10> */
.L_x_910:
[----:B------:R-:W-:Y:S05]  /*8960*/  BSYNC.RECONVERGENT B0 ;  /* 0x0000000000007941 */ /* 0x000fea0003800200 */
.L_x_909:
        /* <DEDUP_REMOVED lines=35> */
.L_x_911:
        /* <DEDUP_REMOVED lines=21> */
.L_x_913:
[----:B------:R-:W-:Y:S05]  /*8cf0*/  BSYNC.RECONVERGENT B0 ;  /* 0x0000000000007941 */ /* 0x000fea0003800200 */
.L_x_912:
        /* <DEDUP_REMOVED lines=25> */
.L_x_914:
[----:B------:R-:W-:Y:S01]  /*8e90*/  FFMA.FTZ R7, R13, UR5, R16 ;  /* 0x000000050d077c23 */ /* 0x000fe20008010010 */
[----:B------:R-:W-:Y:S01]  /*8ea0*/  BSSY.RECONVERGENT B0, `(.L_x_915) ;  /* 0x0000014000007945 */ /* 0x000fe20003800200 */
[----:B------:R-:W-:Y:S01]  /*8eb0*/  FFMA.FTZ R20, R53, R6, -R20 ;  /* 0x0000000635147223 */ /* 0x000fe20000010814 */
[C---:B------:R-:W-:Y:S01]  /*8ec0*/  IADD3 R5, PT, PT, R17.reuse, 0x60, RZ ;  /* 0x0000006011057810 */ /* 0x040fe20007ffe0ff */
[----:B0-----:R-:W-:Y:S01]  /*8ed0*/  FFMA.FTZ R8, R52, R11, -R7 ;  /* 0x0000000b34087223 */ /* 0x001fe20000010807 */
        /* <DEDUP_REMOVED lines=16> */
.L_x_916:
[----:B------:R-:W-:Y:S05]  /*8fe0*/  BSYNC.RECONVERGENT B0 ;  /* 0x0000000000007941 */ /* 0x000fea0003800200 */
.L_x_915:
[--C-:B------:R-:W-:Y:S01]  /*8ff0*/  HADD2.F32 R4, -RZ, R42.reuse.H0_H0 ;  /* 0x2000002aff047230 */ /* 0x100fe20000004100 */
[----:B------:R-:W-:Y:S01]  /*9000*/  ISETP.GE.U32.AND P0, PT, R5, UR14, PT ;  /* 0x0000000e05007c0c */ /* 0x000fe2000bf06070 */
[----:B------:R-:W-:Y:S01]  /*9010*/  HADD2.F32 R42, -RZ, R42.H1_H1 ;  /* 0x3000002aff2a7230 */ /* 0x000fe20000004100 */
[----:B------:R-:W-:Y:S01]  /*9020*/  ISETP.GE.U32.AND P1, PT, R3, UR14, PT ;  /* 0x0000000e03007c0c */ /* 0x000fe2000bf26070 */
[--C-:B0-----:R-:W-:Y:S02]  /*9030*/  HADD2.F32 R7, -RZ, R44.reuse.H1_H1 ;  /* 0x3000002cff077230 */ /* 0x101fe40000004100 */
[----:B------:R-:W-:Y:S01]  /*9040*/  FADD.FTZ R6, R4, -UR9 ;  /* 0x8000000904067e21 */ /* 0x000fe20008010000 */
[----:B------:R-:W-:Y:S01]  /*9050*/  SHF.R.S32.HI R20, RZ, 0x1f, R5 ;  /* 0x0000001fff147819 */ /* 0x000fe20000011405 */
[----:B------:R-:W-:Y:S01]  /*9060*/  FADD.FTZ R42, R42, -UR9 ;  /* 0x800000092a2a7e21 */ /* 0x000fe20008010000 */
[----:B------:R-:W-:Y:S01]  /*9070*/  SHF.R.S32.HI R2, RZ, 0x1f, R3 ;  /* 0x0000001fff027819 */ /* 0x000fe20000011403 */
[----:B------:R-:W-:Y:S01]  /*9080*/  FMUL.FTZ R9, R6, UR12 ;  /* 0x0000000c06097c20 */ /* 0x000fe20008410000 */
[----:B------:R-:W-:Y:S01]  /*9090*/  ISETP.GE.AND.EX P0, PT, R20, UR15, PT, P0 ;  /* 0x0000000f14007c0c */ /* 0x000fe2000bf06300 */
[----:B------:R-:W-:Y:S01]  /*90a0*/  HADD2.F32 R4, -RZ, R44.H0_H0 ;  /* 0x2000002cff047230 */ /* 0x000fe20000004100 */
        /* <DEDUP_REMOVED lines=23> */
.L_x_917:
        /* <DEDUP_REMOVED lines=21> */
.L_x_919:
[----:B------:R-:W-:Y:S05]  /*9370*/  BSYNC.RECONVERGENT B0 ;  /* 0x0000000000007941 */ /* 0x000fea0003800200 */
.L_x_918:
        /* <DEDUP_REMOVED lines=25> */
.L_x_920:
        /* <DEDUP_REMOVED lines=21> */
.L_x_922:
[----:B------:R-:W-:Y:S05]  /*9660*/  BSYNC.RECONVERGENT B0 ;  /* 0x0000000000007941 */ /* 0x000fea0003800200 */
.L_x_921:
[----:B------:R-:W-:Y:S01]  /*9670*/  IADD3 R15, PT, PT, R17, 0x70, RZ ;  /* 0x00000070110f7810 */ /* 0x000fe20007ffe0ff */
[----:B------:R-:W-:Y:S01]  /*9680*/  FADD.FTZ R8, R8, -UR9 ;  /* 0x8000000908087e21 */ /* 0x000fe20008010000 */
[----:B------:R-:W-:Y:S01]  /*9690*/  FADD.FTZ R45, R45, -UR9 ;  /* 0x800000092d2d7e21 */ /* 0x000fe20008010000 */
[--C-:B0-----:R-:W-:Y:S01]  /*96a0*/  HADD2.F32 R2, -RZ, R51.reuse.H0_H0 ;  /* 0x20000033ff027230 */ /* 0x101fe20000004100 */
[----:B------:R-:W-:Y:S01]  /*96b0*/  ISETP.GE.U32.AND P0, PT, R15, UR14, PT ;  /* 0x0000000e0f007c0c */ /* 0x000fe2000bf06070 */
[--C-:B------:R-:W-:Y:S02]  /*96c0*/  HADD2.F32 R18, -RZ, R50.reuse.H0_H0 ;  /* 0x20000032ff127230 */ /* 0x100fe40000004100 */
        /* <DEDUP_REMOVED lines=25> */
.L_x_923:
        /* <DEDUP_REMOVED lines=26> */
.L_x_925:
[----:B------:R-:W-:Y:S05]  /*9a00*/  BSYNC.RECONVERGENT B0 ;  /* 0x0000000000007941 */ /* 0x000fea0003800200 */
.L_x_924:
        /* <DEDUP_REMOVED lines=24> */
.L_x_926:
        /* <DEDUP_REMOVED lines=18> */
.L_x_928:
[----:B------:R-:W-:Y:S05]  /*9cb0*/  BSYNC.RECONVERGENT B0 ;  /* 0x0000000000007941 */ /* 0x000fea0003800200 */
.L_x_927:
[----:B------:R-:W1:Y:S01]  /*9cc0*/  LDCU UR5, c[0x0][0x410] ;  /* 0x00008200ff0577ac */ /* 0x000e620008000800 */
[----:B------:R-:W1:Y:S01]  /*9cd0*/  LDCU UR8, c[0x0][0x3e0] ;  /* 0x00007c00ff0877ac */ /* 0x000e620008000800 */
[----:B------:R-:W-:Y:S02]  /*9ce0*/  UIADD3 UR6, UPT, UPT, UR7, UR6, URZ ;  /* 0x0000000607067290 */ /* 0x000fe4000fffe0ff */
[----:B------:R-:W-:Y:S02]  /*9cf0*/  UIADD3 UR4, UPT, UPT, UR4, 0x1, URZ ;  /* 0x0000000104047890 */ /* 0x000fe4000fffe0ff */
[----:B-1----:R-:W-:-:S04]  /*9d00*/  UIMAD UR5, UR5, UR8, URZ ;  /* 0x00000008050572a4 */ /* 0x002fc8000f8e02ff */
[----:B------:R-:W-:-:S09]  /*9d10*/  UISETP.GE.AND UP0, UPT, UR6, UR5, UPT ;  /* 0x000000050600728c */ /* 0x000fd2000bf06270 */
[----:B------:R-:W-:Y:S05]  /*9d20*/  BRA.U !UP0, `(.L_x_929) ;  /* 0xffffff6508087547 */ /* 0x000fea000b83ffff */
.L_x_862:
        /* <DEDUP_REMOVED lines=16> */
.L_x_931:
[----:B------:R-:W-:Y:S05]  /*9e30*/  BSYNC.RECONVERGENT B0 ;  /* 0x0000000000007941 */ /* 0x000fea0003800200 */
.L_x_930:
        /* <DEDUP_REMOVED lines=11> */
.L_x_933:
[----:B------:R-:W2:Y:S04]  /*9ef0*/  LDG.E.STRONG.GPU R5, desc[UR10][R2.64] ;  /* 0x0000000a02057981 */ /* 0x000ea8000c1ef900 */
[----:B--2---:R-:W-:Y:S01]  /*9f00*/  CCTL.IVALL ;  /* 0x00000000ff00798f */ /* 0x004fe20002000000 */
[----:B------:R-:W-:Y:S05]  /*9f10*/  YIELD ;  /* 0x0000000000007946 */ /* 0x000fea0003800000 */
[----:B------:R-:W-:-:S13]  /*9f20*/  ISETP.NE.AND P0, PT, R5, R0, PT ;  /* 0x000000000500720c */ /* 0x000fda0003f05270 */
[----:B------:R-:W-:Y:S05]  /*9f30*/  @P0 BRA `(.L_x_933) ;  /* 0xfffffffc00ec0947 */ /* 0x000fea000383ffff */
.L_x_932:
        /* <DEDUP_REMOVED lines=74> */
.L_x_936:
        /* <DEDUP_REMOVED lines=31> */
.L_x_935:
[----:B------:R-:W-:Y:S05]  /*a5d0*/  BSYNC.RECONVERGENT B0 ;  /* 0x0000000000007941 */ /* 0x000fea0003800200 */
.L_x_934:
        /* <DEDUP_REMOVED lines=10> */
.L_x_937:
        /* <DEDUP_REMOVED lines=87> */
.L_x_938:
        /* <DEDUP_REMOVED lines=9> */
.L_x_4897:


//--------------------- .text._Z35group_norm_nhwc_bwd_one_pass_kernelI11Fp16IOBf16WLi256ELi120ELi480EEv26Group_norm_nhwc_bwd_params --------------------------
	.section	.text._Z35group_norm_nhwc_bwd_one_pass_kernelI11Fp16IOBf16WLi256ELi120ELi480EEv26Group_norm_nhwc_bwd_params,"ax",@progbits
	.align	128
        .global         _Z35group_norm_nhwc_bwd_one_pass_kernelI11Fp16IOBf16WLi256ELi120ELi480EEv26Group_norm_nhwc_bwd_params
        .type           _Z35group_norm_nhwc_bwd_one_pass_kernelI11Fp16IOBf16WLi256ELi120ELi480EEv26Group_norm_nhwc_bwd_params,@function
        .size           _Z35group_norm_nhwc_bwd_one_pass_kernelI11Fp16IOBf16WLi256ELi120ELi480EEv26Group_norm_nhwc_bwd_params,(.L_x_4898 - _Z35group_norm_nhwc_bwd_one_pass_kernelI11Fp16IOBf16WLi256ELi120ELi480EEv26Group_norm_nhwc_bwd_params)
        .other          _Z35group_norm_nhwc_bwd_one_pass_kernelI11Fp16IOBf16WLi256ELi120ELi480EEv26Group_norm_nhwc_bwd_params,@"STO_CUDA_ENTRY STV_DEFAULT"
_Z35group_norm_nhwc_bwd_one_pass_kernelI11Fp16IOBf16WLi256ELi120ELi480EEv26Group_norm_nhwc_bwd_params:
.text._Z35group_norm_nhwc_bwd_one_pass_kernelI11Fp16IOBf16WLi256ELi120ELi480EEv26Group_norm_nhwc_bwd_params:
        /* <DEDUP_REMOVED lines=25> */
.L_x_965:
[----:B0-----:R-:W0:Y:S01]  /*0190*/  LDCU UR14, c[0x0][0x410] ;  /* 0x00008200ff0e77ac */ /* 0x001e220008000800 */
[----:B------:R-:W-:Y:S01]  /*01a0*/  IABS R4, UR8 ;  /* 0x0000000800047c13 */ /* 0x000fe20008000000 */
[----:B------:R-:W-:Y:S01]  /*01b0*/  HFMA2 R84, -RZ, RZ, 0, 0 ;  /* 0x00000000ff547431 */ /* 0x000fe200000001ff */
[----:B------:R-:W-:Y:S01]  /*01c0*/  IADD3 R5, PT, PT, R50, 0x8, RZ ;  /* 0x0000000832057810 */ /* 0x000fe20007ffe0ff */
[----:B------:R-:W-:Y:S01]  /*01d0*/  UMOV UR6, URZ ;  /* 0x000000ff00067c82 */ /* 0x000fe20008000000 */
[----:B------:R-:W-:Y:S01]  /*01e0*/  R2UR UR9, R4 ;  /* 0x00000000040972ca */ /* 0x000fe200000e0000 */
[----:B------:R-:W1:Y:S01]  /*01f0*/  LDCU.128 UR16, c[0x0][0x400] ;  /* 0x00008000ff1077ac */ /* 0x000e620008000c00 */
[----:B------:R-:W-:Y:S02]  /*0200*/  SHF.R.S32.HI R11, RZ, 0x1f, R5 ;  /* 0x0000001fff0b7819 */ /* 0x000fe40000011405 */
[----:B------:R-:W-:Y:S01]  /*0210*/  IADD3 R7, PT, PT, R50, 0x10, RZ ;  /* 0x0000001032077810 */ /* 0x000fe20007ffe0ff */
[----:B------:R-:W-:Y:S01]  /*0220*/  UISETP.GE.AND UP4, UPT, UR8, URZ, UPT ;  /* 0x000000ff0800728c */ /* 0x000fe2000bf86270 */
[----:B------:R-:W-:-:S02]  /*0230*/  LOP3.LUT R12, R12, 0xfeffffff, RZ, 0xc0, !PT ;  /* 0xfeffffff0c0c7812 */ /* 0x000fc400078ec0ff */
[----:B------:R-:W-:Y:S02]  /*0240*/  SHF.R.S32.HI R13, RZ, 0x1f, R7 ;  /* 0x0000001fff0d7819 */ /* 0x000fe40000011407 */
[----:B0-----:R-:W-:Y:S01]  /*0250*/  MOV R2, UR14 ;  /* 0x0000000e00027c02 */ /* 0x001fe20008000f00 */
[----:B------:R-:W-:Y:S02]  /*0260*/  ULOP3.LUT UR12, UR8, UR14, URZ, 0x3c, !UPT ;  /* 0x0000000e080c7292 */ /* 0x000fe4000f8e3cff */
[----:B------:R-:W-:Y:S01]  /*0270*/  UISETP.NE.AND UP0, UPT, UR14, URZ, UPT ;  /* 0x000000ff0e00728c */ /* 0x000fe2000bf05270 */
[----:B------:R-:W-:Y:S02]  /*0280*/  IABS R2, R2 ;  /* 0x0000000200027213 */ /* 0x000fe40000000000 */
[----:B-1----:R-:W-:Y:S02]  /*0290*/  ISETP.GE.U32.AND P0, PT, R50, UR16, PT ;  /* 0x0000001032007c0c */ /* 0x002fe4000bf06070 */
[----:B------:R-:W-:-:S02]  /*02a0*/  R2UR UR13, R2 ;  /* 0x00000000020d72ca */ /* 0x000fc400000e0000 */
[----:B------:R-:W-:-:S11]  /*02b0*/  MOV R9, UR18 ;  /* 0x0000001200097c02 */ /* 0x000fd60008000f00 */
[----:B------:R-:W0:Y:S08]  /*02c0*/  I2F.RP R2, UR13 ;  /* 0x0000000d00027d06 */ /* 0x000e300008209400 */
[----:B0-----:R-:W0:Y:S02]  /*02d0*/  MUFU.RCP R2, R2 ;  /* 0x0000000200027308 */ /* 0x001e240000001000 */
[----:B0-----:R-:W-:-:S06]  /*02e0*/  IADD3 R3, PT, PT, R2, 0xffffffe, RZ ;  /* 0x0ffffffe02037810 */ /* 0x001fcc0007ffe0ff */
[----:B------:R-:W0:Y:S02]  /*02f0*/  F2I.FTZ.U32.TRUNC.NTZ R3, R3 ;  /* 0x0000000300037305 */ /* 0x000e24000021f000 */
[----:B0-----:R-:W-:Y:S02]  /*0300*/  R2UR UR7, R3 ;  /* 0x00000000030772ca */ /* 0x001fe400000e0000 */
[----:B------:R-:W-:-:S04]  /*0310*/  SHF.R.S32.HI R3, RZ, 0x1f, R50 ;  /* 0x0000001fff037819 */ /* 0x000fc80000011432 */
[----:B------:R-:W-:Y:S02]  /*0320*/  ISETP.GE.AND.EX P3, PT, R3, UR17, PT, P0 ;  /* 0x0000001103007c0c */ /* 0x000fe4000bf66300 */
[----:B------:R-:W-:-:S04]  /*0330*/  ISETP.GE.U32.AND P0, PT, R5, UR16, PT ;  /* 0x0000001005007c0c */ /* 0x000fc8000bf06070 */
[----:B------:R-:W-:Y:S01]  /*0340*/  ISETP.GE.AND.EX P4, PT, R11, UR17, PT, P0 ;  /* 0x000000110b007c0c */ /* 0x000fe2000bf86300 */
[----:B------:R-:W-:Y:S01]  /*0350*/  UIADD3 UR5, UPT, UPT, URZ, -UR7, URZ ;  /* 0x80000007ff057290 */ /* 0x000fe2000fffe0ff */
[----:B------:R-:W-:-:S03]  /*0360*/  ISETP.GE.U32.AND P0, PT, R7, UR16, PT ;  /* 0x0000001007007c0c */ /* 0x000fc6000bf06070 */
[----:B------:R-:W-:Y:S01]  /*0370*/  UIMAD UR5, UR5, UR13, URZ ;  /* 0x0000000d050572a4 */ /* 0x000fe2000f8e02ff */
[----:B------:R-:W-:Y:S01]  /*0380*/  ISETP.GE.AND.EX P6, PT, R13, UR17, PT, P0 ;  /* 0x000000110d007c0c */ /* 0x000fe2000bfc6300 */
[----:B------:R-:W0:Y:S01]  /*0390*/  @!P3 LDC.64 R14, c[0x0][0x3f8] ;  /* 0x0000fe00ff0ebb82 */ /* 0x000e220000000a00 */
[----:B------:R-:W-:Y:S01]  /*03a0*/  @P3 LOP3.LUT R12, R12, 0x1000000, RZ, 0xfc, !PT ;  /* 0x010000000c0c3812 */ /* 0x000fe200078efcff */
[----:B------:R-:W-:-:S03]  /*03b0*/  UIMAD.WIDE.U32 UR6, UR7, UR5, UR6 ;  /* 0x00000005070672a5 */ /* 0x000fc6000f8e0006 */
[----:B------:R-:W-:Y:S01]  /*03c0*/  LOP3.LUT R12, R12, 0xff7fffff, RZ, 0xc0, !PT ;  /* 0xff7fffff0c0c7812 */ /* 0x000fe200078ec0ff */
[----:B------:R-:W-:Y:S02]  /*03d0*/  UIMAD.WIDE.U32 UR6, UR7, UR9, URZ ;  /* 0x00000009070672a5 */ /* 0x000fe4000f8e00ff */
[----:B------:R-:W1:Y:S01]  /*03e0*/  @!P3 LDC.64 R16, c[0x0][0x398] ;  /* 0x0000e600ff10bb82 */ /* 0x000e620000000a00 */
[----:B------:R-:W-:Y:S01]  /*03f0*/  @P4 LOP3.LUT R12, R12, 0x800000, RZ, 0xfc, !PT ;  /* 0x008000000c0c4812 */ /* 0x000fe200078efcff */
[----:B------:R-:W-:-:S03]  /*0400*/  UIADD3 UR5, UPT, UPT, -UR7, URZ, URZ ;  /* 0x000000ff07057290 */ /* 0x000fc6000fffe1ff */
[----:B------:R-:W-:Y:S01]  /*0410*/  LOP3.LUT R12, R12, 0xffbfffff, RZ, 0xc0, !PT ;  /* 0xffbfffff0c0c7812 */ /* 0x000fe200078ec0ff */
[----:B------:R-:W-:Y:S02]  /*0420*/  UIMAD UR5, UR13, UR5, UR9 ;  /* 0x000000050d0572a4 */ /* 0x000fe4000f8e0209 */
[----:B------:R-:W-:Y:S01]  /*0430*/  ULOP3.LUT UR9, URZ, UR14, URZ, 0x33, !UPT ;  /* 0x0000000eff097292 */ /* 0x000fe2000f8e33ff */
[----:B------:R-:W2:Y:S01]  /*0440*/  @!P3 LDC.64 R72, c[0x0][0x3a0] ;  /* 0x0000e800ff48bb82 */ /* 0x000ea20000000a00 */
[----:B------:R-:W-:Y:S01]  /*0450*/  UISETP.GT.U32.AND UP2, UPT, UR13, UR5, UPT ;  /* 0x000000050d00728c */ /* 0x000fe2000bf44070 */
[----:B------:R-:W-:-:S06]  /*0460*/  @P6 LOP3.LUT R12, R12, 0x400000, RZ, 0xfc, !PT ;  /* 0x004000000c0c6812 */ /* 0x000fcc00078efcff */
[----:B------:R-:W3:Y:S04]  /*0470*/  @!P4 LDC.64 R18, c[0x0][0x3f8] ;  /* 0x0000fe00ff12cb82 */ /* 0x000ee80000000a00 */
[----:B------:R-:W-:Y:S02]  /*0480*/  @!UP2 UIADD3 UR5, UPT, UPT, UR5, -UR13, URZ ;  /* 0x8000000d0505a290 */ /* 0x000fe4000fffe0ff */
[----:B------:R-:W-:Y:S02]  /*0490*/  @!UP2 UIADD3 UR7, UPT, UPT, UR7, 0x1, URZ ;  /* 0x000000010707a890 */ /* 0x000fe4000fffe0ff */
[----:B------:R-:W-:Y:S01]  /*04a0*/  UIADD3 UR6, UPT, UPT, UR5, -UR13, URZ ;  /* 0x8000000d05067290 */ /* 0x000fe2000fffe0ff */
[----:B------:R-:W4:Y:S01]  /*04b0*/  @!P6 LDC.64 R22, c[0x0][0x3f8] ;  /* 0x0000fe00ff16eb82 */ /* 0x000f220000000a00 */
[----:B------:R-:W-:-:S02]  /*04c0*/  UISETP.GT.U32.AND UP3, UPT, UR13, UR5, UPT ;  /* 0x000000050d00728c */ /* 0x000fc4000bf64070 */
[----:B------:R-:W-:Y:S02]  /*04d0*/  UISETP.GE.U32.AND UP1, UPT, UR5, UR13, UPT ;  /* 0x0000000d0500728c */ /* 0x000fe4000bf26070 */
[----:B------:R-:W-:Y:S02]  /*04e0*/  USEL UR5, UR6, UR5, !UP3 ;  /* 0x0000000506057287 */ /* 0x000fe4000d800000 */
[----:B------:R-:W-:Y:S01]  /*04f0*/  UISETP.GE.AND UP2, UPT, UR12, URZ, UPT ;  /* 0x000000ff0c00728c */ /* 0x000fe2000bf46270 */
[----:B------:R-:W5:Y:S01]  /*0500*/  @!P4 LDC.64 R66, c[0x0][0x3a0] ;  /* 0x0000e800ff42cb82 */ /* 0x000f620000000a00 */
[----:B------:R-:W-:-:S04]  /*0510*/  @!UP4 UIADD3 UR5, UPT, UPT, -UR5, URZ, URZ ;  /* 0x000000ff0505c290 */ /* 0x000fc8000fffe1ff */
[----:B------:R-:W-:Y:S02]  /*0520*/  USEL UR13, UR9, UR5, !UP0 ;  /* 0x00000005090d7287 */ /* 0x000fe4000c000000 */
[----:B------:R-:W-:Y:S01]  /*0530*/  @UP1 UIADD3 UR7, UPT, UPT, UR7, 0x1, URZ ;  /* 0x0000000107071890 */ /* 0x000fe2000fffe0ff */
[----:B------:R-:W5:Y:S01]  /*0540*/  @!P6 LDC.64 R64, c[0x0][0x3a0] ;  /* 0x0000e800ff40eb82 */ /* 0x000f620000000a00 */
[----:B------:R-:W-:Y:S02]  /*0550*/  UIMAD UR5, UR13, 0x78, URZ ;  /* 0x000000780d0578a4 */ /* 0x000fe4000f8e02ff */
[----:B------:R-:W-:-:S04]  /*0560*/  @!UP2 UIADD3 UR7, UPT, UPT, -UR7, URZ, URZ ;  /* 0x000000ff0707a290 */ /* 0x000fc8000fffe1ff */
[----:B------:R-:W-:Y:S01]  /*0570*/  USEL UR7, UR9, UR7, !UP0 ;  /* 0x0000000709077287 */ /* 0x000fe2000c000000 */
[----:B------:R-:W-:Y:S01]  /*0580*/  IADD3 R36, P1, PT, R0, UR5, RZ ;  /* 0x0000000500247c10 */ /* 0x000fe2000ff3e0ff */
[----:B----4-:R-:W-:Y:S01]  /*0590*/  @!P6 IMAD R4, R13, R22, RZ ;  /* 0x000000160d04e224 */ /* 0x010fe200078e02ff */
[----:B------:R-:W-:Y:S01]  /*05a0*/  MOV R0, UR5 ;  /* 0x0000000500007c02 */ /* 0x000fe20008000f00 */
[----:B------:R-:W-:Y:S01]  /*05b0*/  USHF.R.S32.HI UR5, URZ, 0x1f, UR7 ;  /* 0x0000001fff057899 */ /* 0x000fe20008011407 */
[----:B------:R-:W4:Y:S02]  /*05c0*/  @!P6 LDC.64 R24, c[0x0][0x398] ;  /* 0x0000e600ff18eb82 */ /* 0x000f240000000a00 */
[----:B------:R-:W-:Y:S01]  /*05d0*/  LEA.HI.X.SX32 R37, R0, RZ, 0x1, P1 ;  /* 0x000000ff00257211 */ /* 0x000fe200008f0eff */
[----:B------:R-:W-:Y:S01]  /*05e0*/  UIMAD UR5, UR5, UR18, URZ ;  /* 0x00000012050572a4 */ /* 0x000fe2000f8e02ff */
[----:B0-----:R-:W-:-:S03]  /*05f0*/  @!P3 IMAD R0, R3, R14, RZ ;  /* 0x0000000e0300b224 */ /* 0x001fc600078e02ff */
[----:B------:R-:W-:Y:S02]  /*0600*/  UIMAD UR5, UR7, UR19, UR5 ;  /* 0x00000013070572a4 */ /* 0x000fe4000f8e0205 */
[----:B------:R-:W-:Y:S01]  /*0610*/  IMAD.WIDE.U32 R36, R9, UR7, R36 ;  /* 0x0000000709247c25 */ /* 0x000fe2000f8e0024 */
[C---:B------:R-:W-:Y:S02]  /*0620*/  IADD3 R9, PT, PT, R50.reuse, 0x18, RZ ;  /* 0x0000001832097810 */ /* 0x040fe40007ffe0ff */
[----:B------:R-:W-:Y:S02]  /*0630*/  CS2R R80, SRZ ;  /* 0x0000000000507805 */ /* 0x000fe4000001ff00 */
[C---:B------:R-:W-:Y:S01]  /*0640*/  IADD3 R85, PT, PT, R50.reuse, 0xf8, RZ ;  /* 0x000000f832557810 */ /* 0x040fe20007ffe0ff */
[----:B------:R-:W-:Y:S01]  /*0650*/  @!P3 IMAD R15, R50, R15, R0 ;  /* 0x0000000f320fb224 */ /* 0x000fe200078e0200 */
[----:B------:R-:W-:Y:S01]  /*0660*/  IADD3 R35, PT, PT, R37, UR5, RZ ;  /* 0x0000000525237c10 */ /* 0x000fe2000fffe0ff */
[----:B---3--:R-:W-:Y:S01]  /*0670*/  @!P4 IMAD R0, R11, R18, RZ ;  /* 0x000000120b00c224 */ /* 0x008fe200078e02ff */
[----:B------:R-:W-:Y:S01]  /*0680*/  @!P3 MOV R34, R36 ;  /* 0x000000240022b202 */ /* 0x000fe20000000f00 */
[----:B------:R-:W0:Y:S01]  /*0690*/  LDCU.64 UR6, c[0x0][0x3b8] ;  /* 0x00007700ff0677ac */ /* 0x000e220008000a00 */
[----:B------:R-:W-:-:S02]  /*06a0*/  ISETP.GE.U32.AND P0, PT, R9, UR16, PT ;  /* 0x0000001009007c0c */ /* 0x000fc4000bf06070 */
[C---:B------:R-:W-:Y:S01]  /*06b0*/  IADD3 R11, PT, PT, R50.reuse, 0x20, RZ ;  /* 0x00000020320b7810 */ /* 0x040fe20007ffe0ff */
[----:B------:R-:W-:-:S05]  /*06c0*/  @!P3 IMAD.WIDE.U32 R2, R50, R14, R34 ;  /* 0x0000000e3202b225 */ /* 0x000fca00078e0022 */
[----:B------:R-:W-:Y:S02]  /*06d0*/  @!P3 IADD3 R3, PT, PT, R3, R15, RZ ;  /* 0x0000000f0303b210 */ /* 0x000fe40007ffe0ff */
[C---:B------:R-:W-:Y:S02]  /*06e0*/  @!P3 SHF.L.U32 R63, R2.reuse, 0x1, RZ ;  /* 0x00000001023fb819 */ /* 0x040fe400000006ff */
[----:B------:R-:W-:Y:S02]  /*06f0*/  @!P3 SHF.L.U64.HI R2, R2, 0x1, R3 ;  /* 0x000000010202b819 */ /* 0x000fe40000010203 */
[C---:B-1----:R-:W-:Y:S02]  /*0700*/  @!P3 IADD3 R62, P2, PT, R63.reuse, R16, RZ ;  /* 0x000000103f3eb210 */ /* 0x042fe40007f5e0ff */
[----:B--2---:R-:W-:Y:S02]  /*0710*/  @!P3 IADD3 R72, P1, PT, R63, R72, RZ ;  /* 0x000000483f48b210 */ /* 0x004fe40007f3e0ff */
[----:B------:R-:W-:-:S02]  /*0720*/  @!P3 IADD3.X R63, PT, PT, R2, R17, RZ, P2, !PT ;  /* 0x00000011023fb210 */ /* 0x000fc400017fe4ff */
[----:B------:R-:W-:Y:S02]  /*0730*/  LOP3.LUT P2, RZ, R12, 0x800000, RZ, 0xc0, !PT ;  /* 0x008000000cff7812 */ /* 0x000fe4000784c0ff */
[----:B------:R-:W-:Y:S02]  /*0740*/  SHF.R.S32.HI R15, RZ, 0x1f, R9 ;  /* 0x0000001fff0f7819 */ /* 0x000fe40000011409 */
[----:B------:R-:W-:Y:S02]  /*0750*/  @!P3 IADD3.X R73, PT, PT, R2, R73, RZ, P1, !PT ;  /* 0x000000490249b210 */ /* 0x000fe40000ffe4ff */
[----:B------:R-:W-:Y:S02]  /*0760*/  ISETP.GE.AND.EX P5, PT, R15, UR17, PT, P0 ;  /* 0x000000110f007c0c */ /* 0x000fe4000bfa6300 */
[----:B------:R-:W-:Y:S02]  /*0770*/  ISETP.GE.U32.AND P0, PT, R11, UR16, PT ;  /* 0x000000100b007c0c */ /* 0x000fe4000bf06070 */
[----:B------:R-:W-:-:S02]  /*0780*/  SHF.R.S32.HI R17, RZ, 0x1f, R11 ;  /* 0x0000001fff117819 */ /* 0x000fc4000001140b */
[----:B------:R-:W-:Y:S01]  /*0790*/  LOP3.LUT R12, R12, 0xffdfffff, RZ, 0xc0, !PT ;  /* 0xffdfffff0c0c7812 */ /* 0x000fe200078ec0ff */
[----:B------:R-:W1:Y:S01]  /*07a0*/  @!P2 LDC.64 R20, c[0x0][0x398] ;  /* 0x0000e600ff14ab82 */ /* 0x000e620000000a00 */
[----:B------:R-:W-:Y:S01]  /*07b0*/  @!P2 MOV R2, R36 ;  /* 0x000000240002a202 */ /* 0x000fe20000000f00 */
[----:B------:R-:W-:Y:S01]  /*07c0*/  @!P2 IMAD R19, R5, R19, R0 ;  /* 0x000000130513a224 */ /* 0x000fe200078e0200 */
[----:B------:R-:W-:Y:S02]  /*07d0*/  @!P2 MOV R3, R35 ;  /* 0x000000230003a202 */ /* 0x000fe40000000f00 */
[----:B------:R-:W-:Y:S02]  /*07e0*/  ISETP.GE.AND.EX P4, PT, R17, UR17, PT, P0 ;  /* 0x0000001111007c0c */ /* 0x000fe4000bf86300 */
[----:B------:R-:W-:Y:S01]  /*07f0*/  @P5 LOP3.LUT R12, R12, 0x200000, RZ, 0xfc, !PT ;  /* 0x002000000c0c5812 */ /* 0x000fe200078efcff */
[----:B------:R-:W-:Y:S01]  /*0800*/  @!P2 IMAD.WIDE.U32 R2, R5, R18, R2 ;  /* 0x000000120502a225 */ /* 0x000fe200078e0002 */
[----:B------:R-:W2:Y:S01]  /*0810*/  @!P5 LDC.64 R26, c[0x0][0x3f8] ;  /* 0x0000fe00ff1adb82 */ /* 0x000ea20000000a00 */
[----:B------:R-:W-:-:S02]  /*0820*/  IADD3 R5, PT, PT, R50, 0x28, RZ ;  /* 0x0000002832057810 */ /* 0x000fc40007ffe0ff */
[----:B------:R-:W-:Y:S02]  /*0830*/  LOP3.LUT R12, R12, 0xffefffff, RZ, 0xc0, !PT ;  /* 0xffefffff0c0c7812 */ /* 0x000fe400078ec0ff */
[----:B------:R-:W-:Y:S01]  /*0840*/  @!P2 IADD3 R3, PT, PT, R3, R19, RZ ;  /* 0x000000130303a210 */ /* 0x000fe20007ffe0ff */
[----:B------:R-:W-:Y:S01]  /*0850*/  @!P6 IMAD R19, R7, R23, R4 ;  /* 0x000000170713e224 */ /* 0x000fe200078e0204 */
[C---:B------:R-:W-:Y:S01]  /*0860*/  @!P2 SHF.L.U32 R61, R2.reuse, 0x1, RZ ;  /* 0x00000001023da819 */ /* 0x040fe200000006ff */
[----:B------:R-:W3:Y:S01]  /*0870*/  @!P5 LDC.64 R48, c[0x0][0x3a0] ;  /* 0x0000e800ff30db82 */ /* 0x000ee20000000a00 */
[----:B------:R-:W-:Y:S02]  /*0880*/  @!P2 SHF.L.U64.HI R0, R2, 0x1, R3 ;  /* 0x000000010200a819 */ /* 0x000fe40000010203 */
[----:B------:R-:W-:Y:S02]  /*0890*/  @!P6 MOV R2, R36 ;  /* 0x000000240002e202 */ /* 0x000fe40000000f00 */
[----:B------:R-:W-:-:S02]  /*08a0*/  @!P6 MOV R3, R35 ;  /* 0x000000230003e202 */ /* 0x000fc40000000f00 */
[----:B-----5:R-:W-:Y:S01]  /*08b0*/  @!P2 IADD3 R66, P0, PT, R61, R66, RZ ;  /* 0x000000423d42a210 */ /* 0x020fe20007f1e0ff */
[----:B------:R-:W5:Y:S01]  /*08c0*/  @!P4 LDC.64 R44, c[0x0][0x3a0] ;  /* 0x0000e800ff2ccb82 */ /* 0x000f620000000a00 */
[----:B------:R-:W-:Y:S01]  /*08d0*/  ISETP.GE.U32.AND P1, PT, R5, UR16, PT ;  /* 0x0000001005007c0c */ /* 0x000fe2000bf26070 */
[----:B------:R-:W-:Y:S01]  /*08e0*/  @!P6 IMAD.WIDE.U32 R2, R7, R22, R2 ;  /* 0x000000160702e225 */ /* 0x000fe200078e0002 */
[----:B------:R-:W-:Y:S02]  /*08f0*/  @!P2 IADD3.X R67, PT, PT, R0, R67, RZ, P0, !PT ;  /* 0x000000430043a210 */ /* 0x000fe400007fe4ff */
[----:B-1----:R-:W-:Y:S02]  /*0900*/  @!P2 IADD3 R60, P0, PT, R61, R20, RZ ;  /* 0x000000143d3ca210 */ /* 0x002fe40007f1e0ff */
[----:B------:R-:W-:Y:S01]  /*0910*/  SHF.R.S32.HI R13, RZ, 0x1f, R5 ;  /* 0x0000001fff0d7819 */ /* 0x000fe20000011405 */
[----:B------:R-:W1:Y:S01]  /*0920*/  @!P4 LDC.64 R22, c[0x0][0x3f8] ;  /* 0x0000fe00ff16cb82 */ /* 0x000e620000000a00 */
[----:B------:R-:W-:-:S02]  /*0930*/  @!P6 IADD3 R3, PT, PT, R3, R19, RZ ;  /* 0x000000130303e210 */ /* 0x000fc40007ffe0ff */
[----:B------:R-:W-:Y:S02]  /*0940*/  @!P2 IADD3.X R61, PT, PT, R0, R21, RZ, P0, !PT ;  /* 0x00000015003da210 */ /* 0x000fe400007fe4ff */
[----:B------:R-:W-:Y:S02]  /*0950*/  ISETP.GE.AND.EX P3, PT, R13, UR17, PT, P1 ;  /* 0x000000110d007c0c */ /* 0x000fe4000bf66310 */
[C---:B------:R-:W-:Y:S01]  /*0960*/  @!P6 SHF.L.U32 R41, R2.reuse, 0x1, RZ ;  /* 0x000000010229e819 */ /* 0x040fe200000006ff */
[----:B------:R-:W0:Y:S01]  /*0970*/  @!P5 LDC.64 R18, c[0x0][0x398] ;  /* 0x0000e600ff12db82 */ /* 0x000e220000000a00 */
[----:B------:R-:W-:Y:S01]  /*0980*/  @!P6 SHF.L.U64.HI R0, R2, 0x1, R3 ;  /* 0x000000010200e819 */ /* 0x000fe20000010203 */
[----:B--2---:R-:W-:Y:S01]  /*0990*/  @!P5 IMAD R2, R15, R26, RZ ;  /* 0x0000001a0f02d224 */ /* 0x004fe200078e02ff */
[----:B------:R-:W-:Y:S02]  /*09a0*/  @!P5 MOV R3, R35 ;  /* 0x000000230003d202 */ /* 0x000fe40000000f00 */
[----:B------:R-:W-:Y:S01]  /*09b0*/  @!P6 IADD3 R64, P0, PT, R41, R64, RZ ;  /* 0x000000402940e210 */ /* 0x000fe20007f1e0ff */
[----:B------:R-:W-:Y:S01]  /*09c0*/  @!P5 IMAD R7, R9, R27, R2 ;  /* 0x0000001b0907d224 */ /* 0x000fe200078e0202 */
[----:B------:R-:W-:Y:S01]  /*09d0*/  @!P5 MOV R2, R36 ;  /* 0x000000240002d202 */ /* 0x000fe20000000f00 */
[----:B------:R-:W2:Y:S01]  /*09e0*/  @!P4 LDC.64 R14, c[0x0][0x398] ;  /* 0x0000e600ff0ecb82 */ /* 0x000ea20000000a00 */
[----:B------:R-:W-:-:S02]  /*09f0*/  @!P6 IADD3.X R65, PT, PT, R0, R65, RZ, P0, !PT ;  /* 0x000000410041e210 */ /* 0x000fc400007fe4ff */
[----:B----4-:R-:W-:Y:S01]  /*0a00*/  @!P6 IADD3 R40, P0, PT, R41, R24, RZ ;  /* 0x000000182928e210 */ /* 0x010fe20007f1e0ff */
[----:B------:R-:W-:Y:S01]  /*0a10*/  @!P5 IMAD.WIDE.U32 R2, R9, R26, R2 ;  /* 0x0000001a0902d225 */ /* 0x000fe200078e0002 */
[----:B------:R-:W-:Y:S02]  /*0a20*/  @P4 LOP3.LUT R12, R12, 0x100000, RZ, 0xfc, !PT ;  /* 0x001000000c0c4812 */ /* 0x000fe400078efcff */
[----:B------:R-:W-:Y:S01]  /*0a30*/  @!P6 IADD3.X R41, PT, PT, R0, R25, RZ, P0, !PT ;  /* 0x000000190029e210 */ /* 0x000fe200007fe4ff */
[----:B------:R-:W4:Y:S01]  /*0a40*/  @!P3 LDC.64 R20, c[0x0][0x3f8] ;  /* 0x0000fe00ff14bb82 */ /* 0x000f220000000a00 */
[----:B------:R-:W-:Y:S01]  /*0a50*/  @!P5 IADD3 R3, PT, PT, R3, R7, RZ ;  /* 0x000000070303d210 */ /* 0x000fe20007ffe0ff */
[----:B-1----:R-:W-:Y:S01]  /*0a60*/  @!P4 IMAD R4, R17, R22, RZ ;  /* 0x000000161104c224 */ /* 0x002fe200078e02ff */
[C---:B------:R-:W-:Y:S02]  /*0a70*/  @!P5 SHF.L.U32 R33, R2.reuse, 0x1, RZ ;  /* 0x000000010221d819 */ /* 0x040fe400000006ff */
[----:B------:R-:W-:Y:S01]  /*0a80*/  @!P5 SHF.L.U64.HI R0, R2, 0x1, R3 ;  /* 0x000000010200d819 */ /* 0x000fe20000010203 */
[----:B------:R-:W-:Y:S01]  /*0a90*/  @!P4 IMAD R7, R11, R23, R4 ;  /* 0x000000170b07c224 */ /* 0x000fe200078e0204 */
[----:B------:R-:W-:Y:S01]  /*0aa0*/  @!P4 MOV R2, R36 ;  /* 0x000000240002c202 */ /* 0x000fe20000000f00 */
[----:B------:R-:W1:Y:S01]  /*0ab0*/  @!P3 LDC.64 R42, c[0x0][0x3a0] ;  /* 0x0000e800ff2abb82 */ /* 0x000e620000000a00 */
[----:B------:R-:W-:-:S02]  /*0ac0*/  @!P4 MOV R3, R35 ;  /* 0x000000230003c202 */ /* 0x000fc40000000f00 */
[----:B---3--:R-:W-:Y:S02]  /*0ad0*/  @!P5 IADD3 R48, P0, PT, R33, R48, RZ ;  /* 0x000000302130d210 */ /* 0x008fe40007f1e0ff */
[----:B------:R-:W-:Y:S01]  /*0ae0*/  LOP3.LUT R12, R12, 0xfff7ffff, RZ, 0xc0, !PT ;  /* 0xfff7ffff0c0c7812 */ /* 0x000fe200078ec0ff */
[----:B------:R-:W-:Y:S01]  /*0af0*/  @!P4 IMAD.WIDE.U32 R2, R11, R22, R2 ;  /* 0x000000160b02c225 */ /* 0x000fe200078e0002 */
[C---:B------:R-:W-:Y:S01]  /*0b00*/  @!P5 IADD3.X R49, PT, PT, R0.reuse, R49, RZ, P0, !PT ;  /* 0x000000310031d210 */ /* 0x040fe200007fe4ff */
[----:B------:R-:W3:Y:S01]  /*0b10*/  @!P3 LDC.64 R10, c[0x0][0x398] ;  /* 0x0000e600ff0abb82 */ /* 0x000ee20000000a00 */
[----:B0-----:R-:W-:Y:S02]  /*0b20*/  @!P5 IADD3 R32, P0, PT, R33, R18, RZ ;  /* 0x000000122120d210 */ /* 0x001fe40007f1e0ff */
[----:B------:R-:W-:Y:S02]  /*0b30*/  @!P4 IADD3 R3, PT, PT, R3, R7, RZ ;  /* 0x000000070303c210 */ /* 0x000fe40007ffe0ff */
[----:B------:R-:W-:-:S02]  /*0b40*/  @!P5 IADD3.X R33, PT, PT, R0, R19, RZ, P0, !PT ;  /* 0x000000130021d210 */ /* 0x000fc400007fe4ff */
[C---:B------:R-:W-:Y:S01]  /*0b50*/  @!P4 SHF.L.U32 R7, R2.reuse, 0x1, RZ ;  /* 0x000000010207c819 */ /* 0x040fe200000006ff */
[----:B----4-:R-:W-:Y:S01]  /*0b60*/  @!P3 IMAD R4, R13, R20, RZ ;  /* 0x000000140d04b224 */ /* 0x010fe200078e02ff */
[----:B------:R-:W-:Y:S02]  /*0b70*/  @!P4 SHF.L.U64.HI R0, R2, 0x1, R3 ;  /* 0x000000010200c819 */ /* 0x000fe40000010203 */
[----:B------:R-:W-:Y:S01]  /*0b80*/  @!P3 MOV R2, R36 ;  /* 0x000000240002b202 */ /* 0x000fe20000000f00 */
[----:B------:R-:W-:Y:S01]  /*0b90*/  @!P3 IMAD R9, R5, R21, R4 ;  /* 0x000000150509b224 */ /* 0x000fe200078e0204 */
[----:B------:R-:W-:Y:S02]  /*0ba0*/  @!P3 MOV R3, R35 ;  /* 0x000000230003b202 */ /* 0x000fe40000000f00 */
[----:B-----5:R-:W-:Y:S02]  /*0bb0*/  @!P4 IADD3 R44, P0, PT, R7, R44, RZ ;  /* 0x0000002c072cc210 */ /* 0x020fe40007f1e0ff */
[----:B------:R-:W-:Y:S01]  /*0bc0*/  @P3 LOP3.LUT R12, R12, 0x80000, RZ, 0xfc, !PT ;  /* 0x000800000c0c3812 */ /* 0x000fe200078efcff */
[----:B------:R-:W-:Y:S01]  /*0bd0*/  @!P3 IMAD.WIDE.U32 R2, R5, R20, R2 ;  /* 0x000000140502b225 */ /* 0x000fe200078e0002 */
[----:B------:R-:W-:-:S02]  /*0be0*/  @!P4 IADD3.X R45, PT, PT, R0, R45, RZ, P0, !PT ;  /* 0x0000002d002dc210 */ /* 0x000fc400007fe4ff */
[----:B--2---:R-:W-:Y:S02]  /*0bf0*/  @!P4 IADD3 R6, P0, PT, R7, R14, RZ ;  /* 0x0000000e0706c210 */ /* 0x004fe40007f1e0ff */
[----:B------:R-:W-:Y:S02]  /*0c00*/  @!P3 IADD3 R3, PT, PT, R3, R9, RZ ;  /* 0x000000090303b210 */ /* 0x000fe40007ffe0ff */
[----:B------:R-:W-:Y:S02]  /*0c10*/  @!P3 SHF.L.U32 R31, R2, 0x1, RZ ;  /* 0x00000001021fb819 */ /* 0x000fe400000006ff */
[----:B------:R-:W-:Y:S02]  /*0c20*/  @!P4 IADD3.X R7, PT, PT, R0, R15, RZ, P0, !PT ;  /* 0x0000000f0007c210 */ /* 0x000fe400007fe4ff */
[----:B------:R-:W-:Y:S02]  /*0c30*/  @!P3 SHF.L.U64.HI R2, R2, 0x1, R3 ;  /* 0x000000010202b819 */ /* 0x000fe40000010203 */
[----:B-1----:R-:W-:-:S02]  /*0c40*/  @!P3 IADD3 R42, P0, PT, R31, R42, RZ ;  /* 0x0000002a1f2ab210 */ /* 0x002fc40007f1e0ff */
        /* <DEDUP_REMOVED lines=244> */
[----:B------:R0:W2:Y:S04]  /*1b90*/  @!P1 LDG.E R81, desc[UR10][R62.64] ;  /* 0x0000000a3e519981 */ /* 0x0000a8000c1e1900 */
[----:B------:R-:W3:Y:S04]  /*1ba0*/  @!P1 LDG.E R84, desc[UR10][R72.64] ;  /* 0x0000000a48549981 */ /* 0x000ee8000c1e1900 */
[----:B------:R-:W1:Y:S01]  /*1bb0*/  @!P5 LDC.64 R56, c[0x0][0x3f8] ;  /* 0x0000fe00ff38db82 */ /* 0x000e620000000a00 */
[----:B------:R-:W-:-:S04]  /*1bc0*/  @P5 LOP3.LUT R12, R12, 0x80, RZ, 0xfc, !PT ;  /* 0x000000800c0c5812 */ /* 0x000fc800078efcff */
[----:B------:R-:W-:-:S03]  /*1bd0*/  LOP3.LUT R12, R12, 0xffffffbf, RZ, 0xc0, !PT ;  /* 0xffffffbf0c0c7812 */ /* 0x000fc600078ec0ff */
[----:B------:R-:W4:Y:S01]  /*1be0*/  @!P5 LDC.64 R68, c[0x0][0x3a0] ;  /* 0x0000e800ff44db82 */ /* 0x000f220000000a00 */
        /* <DEDUP_REMOVED lines=8> */
[----:B----4-:R-:W-:-:S04]  /*1c70*/  @!P5 IADD3 R56, P0, PT, R5, R68, RZ ;  /* 0x000000440538d210 */ /* 0x010fc80007f1e0ff */
[----:B------:R-:W-:Y:S02]  /*1c80*/  @!P5 IADD3.X R57, PT, PT, R54, R69, RZ, P0, !PT ;  /* 0x000000453639d210 */ /* 0x000fe400007fe4ff */
[----:B------:R-:W1:Y:S02]  /*1c90*/  @!P5 LDC.64 R68, c[0x0][0x398] ;  /* 0x0000e600ff44db82 */ /* 0x000e640000000a00 */
[----:B-1----:R-:W-:-:S04]  /*1ca0*/  @!P5 IADD3 R4, P0, PT, R5, R68, RZ ;  /* 0x000000440504d210 */ /* 0x002fc80007f1e0ff */
[----:B------:R-:W-:Y:S02]  /*1cb0*/  @!P5 IADD3.X R5, PT, PT, R54, R69, RZ, P0, !PT ;  /* 0x000000453605d210 */ /* 0x000fe400007fe4ff */
[----:B------:R-:W-:-:S04]  /*1cc0*/  IADD3 R69, PT, PT, R50, 0x90, RZ ;  /* 0x0000009032457810 */ /* 0x000fc80007ffe0ff */
[----:B------:R-:W-:Y:S02]  /*1cd0*/  SHF.R.S32.HI R55, RZ, 0x1f, R69 ;  /* 0x0000001fff377819 */ /* 0x000fe40000011445 */
[----:B------:R-:W-:-:S04]  /*1ce0*/  ISETP.GE.U32.AND P0, PT, R69, UR16, PT ;  /* 0x0000001045007c0c */ /* 0x000fc8000bf06070 */
[----:B------:R-:W-:-:S13]  /*1cf0*/  ISETP.GE.AND.EX P6, PT, R55, UR17, PT, P0 ;  /* 0x0000001137007c0c */ /* 0x000fda000bfc6300 */
        /* <DEDUP_REMOVED lines=13> */
[----:B----4-:R-:W-:-:S04]  /*1dd0*/  @!P6 IADD3 R90, P0, PT, R89, R90, RZ ;  /* 0x0000005a595ae210 */ /* 0x010fc80007f1e0ff */
        /* <DEDUP_REMOVED lines=9> */
[----:B------:R-:W-:-:S03]  /*1e70*/  LOP3.LUT P3, RZ, R12, 0x400000, RZ, 0xc0, !PT ;  /* 0x004000000cff7812 */ /* 0x000fc6000786c0ff */
        /* <DEDUP_REMOVED lines=14> */
[----:B------:R-:W-:Y:S02]  /*1f60*/  IADD3 R77, PT, PT, R50, 0xa0, RZ ;  /* 0x000000a0324d7810 */ /* 0x000fe40007ffe0ff */
[C---:B------:R-:W-:Y:S02]  /*1f70*/  LOP3.LUT P2, RZ, R12.reuse, 0x800000, RZ, 0xc0, !PT ;  /* 0x008000000cff7812 */ /* 0x040fe4000784c0ff */
[----:B------:R-:W-:Y:S02]  /*1f80*/  SHF.R.S32.HI R69, RZ, 0x1f, R77 ;  /* 0x0000001fff457819 */ /* 0x000fe4000001144d */
[----:B------:R-:W-:Y:S02]  /*1f90*/  ISETP.GE.U32.AND P0, PT, R77, UR16, PT ;  /* 0x000000104d007c0c */ /* 0x000fe4000bf06070 */
[----:B------:R-:W-:-:S02]  /*1fa0*/  LOP3.LUT R12, R12, 0xffffffef, RZ, 0xc0, !PT ;  /* 0xffffffef0c0c7812 */ /* 0x000fc400078ec0ff */
[----:B------:R-:W-:-:S05]  /*1fb0*/  ISETP.GE.AND.EX P4, PT, R69, UR17, PT, P0 ;  /* 0x0000001145007c0c */ /* 0x000fca000bf86300 */
[----:B------:R-:W4:Y:S08]  /*1fc0*/  @!P2 LDG.E R80, desc[UR10][R66.64] ;  /* 0x0000000a4250a981 */ /* 0x000f30000c1e1900 */
[----:B------:R-:W1:Y:S01]  /*1fd0*/  @!P4 LDC.64 R78, c[0x0][0x3f8] ;  /* 0x0000fe00ff4ecb82 */ /* 0x000e620000000a00 */
[----:B------:R-:W-:-:S07]  /*1fe0*/  @P4 LOP3.LUT R12, R12, 0x10, RZ, 0xfc, !PT ;  /* 0x000000100c0c4812 */ /* 0x000fce00078efcff */
[----:B------:R-:W5:Y:S01]  /*1ff0*/  @!P4 LDC.64 R86, c[0x0][0x3a0] ;  /* 0x0000e800ff56cb82 */ /* 0x000f620000000a00 */
[----:B-1----:R-:W-:Y:S01]  /*2000*/  @!P4 IMAD R68, R69, R78, RZ ;  /* 0x0000004e4544c224 */ /* 0x002fe200078e02ff */
[----:B------:R-:W-:-:S03]  /*2010*/  @!P4 MOV R69, R35 ;  /* 0x000000230045c202 */ /* 0x000fc60000000f00 */
[----:B------:R-:W-:Y:S01]  /*2020*/  @!P4 IMAD R79, R77, R79, R68 ;  /* 0x0000004f4d4fc224 */ /* 0x000fe200078e0244 */
[----:B------:R-:W-:-:S05]  /*2030*/  @!P4 MOV R68, R36 ;  /* 0x000000240044c202 */ /* 0x000fca0000000f00 */
[----:B------:R-:W-:Y:S02]  /*2040*/  @!P4 IMAD.WIDE.U32 R68, R77, R78, R68 ;  /* 0x0000004e4d44c225 */ /* 0x000fe400078e0044 */
[----:B------:R-:W1:Y:S03]  /*2050*/  @!P4 LDC.64 R76, c[0x0][0x398] ;  /* 0x0000e600ff4ccb82 */ /* 0x000e660000000a00 */
[----:B------:R-:W-:-:S04]  /*2060*/  @!P4 IADD3 R69, PT, PT, R69, R79, RZ ;  /* 0x0000004f4545c210 */ /* 0x000fc80007ffe0ff */
[C---:B------:R-:W-:Y:S02]  /*2070*/  @!P4 SHF.L.U64.HI R70, R68.reuse, 0x1, R69 ;  /* 0x000000014446c819 */ /* 0x040fe40000010245 */
[----:B------:R-:W-:-:S04]  /*2080*/  @!P4 SHF.L.U32 R69, R68, 0x1, RZ ;  /* 0x000000014445c819 */ /* 0x000fc800000006ff */
[----:B-----5:R-:W-:-:S04]  /*2090*/  @!P4 IADD3 R86, P0, PT, R69, R86, RZ ;  /* 0x000000564556c210 */ /* 0x020fc80007f1e0ff */
        /* <DEDUP_REMOVED lines=8> */
[----:B0-----:R-:W-:Y:S02]  /*2120*/  @!P4 MOV R62, R36 ;  /* 0x00000024003ec202 */ /* 0x001fe40000000f00 */
[----:B------:R-:W-:Y:S02]  /*2130*/  @!P4 MOV R63, R35 ;  /* 0x00000023003fc202 */ /* 0x000fe40000000f00 */
[----:B------:R-:W-:-:S06]  /*2140*/  MOV R70, RZ ;  /* 0x000000ff00467202 */ /* 0x000fcc0000000f00 */
[----:B------:R0:W5:Y:S02]  /*2150*/  @!P2 LDG.E R70, desc[UR10][R60.64] ;  /* 0x0000000a3c46a981 */ /* 0x000164000c1e1900 */
[----:B0-----:R-:W0:Y:S01]  /*2160*/  @!P4 LDC.64 R60, c[0x0][0x398] ;  /* 0x0000e600ff3ccb82 */ /* 0x001e220000000a00 */
[-C--:B-1----:R-:W-:Y:S02]  /*2170*/  @!P4 IMAD R72, R79, R104.reuse, RZ ;  /* 0x000000684f48c224 */ /* 0x082fe400078e02ff */
[----:B------:R-:W-:-:S04]  /*2180*/  @!P4 IMAD.WIDE.U32 R62, R77, R104, R62 ;  /* 0x000000684d3ec225 */ /* 0x000fc800078e003e */
[----:B------:R-:W-:Y:S02]  /*2190*/  @!P4 IMAD R73, R77, R105, R72 ;  /* 0x000000694d49c224 */ /* 0x000fe400078e0248 */
[----:B------:R-:W1:Y:S01]  /*21a0*/  @!P4 LDC.64 R76, c[0x0][0x3a0] ;  /* 0x0000e800ff4ccb82 */ /* 0x000e620000000a00 */
[----:B------:R-:W-:Y:S02]  /*21b0*/  @!P4 SHF.L.U32 R67, R62, 0x1, RZ ;  /* 0x000000013e43c819 */ /* 0x000fe400000006ff */
[----:B------:R-:W-:-:S04]  /*21c0*/  @!P4 IADD3 R63, PT, PT, R63, R73, RZ ;  /* 0x000000493f3fc210 */ /* 0x000fc80007ffe0ff */
[----:B------:R-:W-:Y:S01]  /*21d0*/  @!P4 SHF.L.U64.HI R72, R62, 0x1, R63 ;  /* 0x000000013e48c819 */ /* 0x000fe2000001023f */
[----:B------:R-:W-:Y:S01]  /*21e0*/  HFMA2 R66, -RZ, RZ, 0, 0 ;  /* 0x00000000ff427431 */ /* 0x000fe200000001ff */
[C---:B------:R-:W-:Y:S02]  /*21f0*/  LOP3.LUT P1, RZ, R12.reuse, 0x200000, RZ, 0xc0, !PT ;  /* 0x002000000cff7812 */ /* 0x040fe4000782c0ff */
[----:B------:R-:W-:Y:S02]  /*2200*/  LOP3.LUT R12, R12, 0xfffffff7, RZ, 0xc0, !PT ;  /* 0xfffffff70c0c7812 */ /* 0x000fe400078ec0ff */
[----:B------:R-:W-:Y:S02]  /*2210*/  CS2R R78, SRZ ;  /* 0x00000000004e7805 */ /* 0x000fe4000001ff00 */
[----:B------:R-:W-:Y:S01]  /*2220*/  @P4 LOP3.LUT R12, R12, 0x8, RZ, 0xfc, !PT ;  /* 0x000000080c0c4812 */ /* 0x000fe200078efcff */
[----:B------:R-:W2:Y:S04]  /*2230*/  @!P3 LDG.E R66, desc[UR10][R64.64] ;  /* 0x0000000a4042b981 */ /* 0x000ea8000c1e1900 */
[----:B------:R3:W4:Y:S01]  /*2240*/  @!P3 LDG.E R79, desc[UR10][R40.64] ;  /* 0x0000000a284fb981 */ /* 0x000722000c1e1900 */
[----:B-1----:R-:W-:-:S03]  /*2250*/  @!P4 IADD3 R62, P0, PT, R67, R76, RZ ;  /* 0x0000004c433ec210 */ /* 0x002fc60007f1e0ff */
[----:B------:R-:W4:Y:S01]  /*2260*/  @!P1 LDG.E R78, desc[UR10][R48.64] ;  /* 0x0000000a304e9981 */ /* 0x000f22000c1e1900 */
[----:B------:R-:W-:Y:S02]  /*2270*/  @!P4 IADD3.X R63, PT, PT, R72, R77, RZ, P0, !PT ;  /* 0x0000004d483fc210 */ /* 0x000fe400007fe4ff */
[----:B0-----:R-:W-:Y:S02]  /*2280*/  @!P4 IADD3 R60, P0, PT, R67, R60, RZ ;  /* 0x0000003c433cc210 */ /* 0x001fe40007f1e0ff */
[----:B------:R-:W-:Y:S02]  /*2290*/  IADD3 R67, PT, PT, R50, 0xb0, RZ ;  /* 0x000000b032437810 */ /* 0x000fe40007ffe0ff */
[----:B------:R-:W-:Y:S02]  /*22a0*/  @!P4 IADD3.X R61, PT, PT, R72, R61, RZ, P0, !PT ;  /* 0x0000003d483dc210 */ /* 0x000fe400007fe4ff */
[----:B------:R-:W-:Y:S02]  /*22b0*/  ISETP.NE.AND P4, PT, R71, RZ, PT ;  /* 0x000000ff4700720c */ /* 0x000fe40003f85270 */
[----:B------:R-:W-:-:S02]  /*22c0*/  SHF.R.S32.HI R71, RZ, 0x1f, R67 ;  /* 0x0000001fff477819 */ /* 0x000fc40000011443 */
[----:B------:R-:W-:-:S04]  /*22d0*/  ISETP.GE.U32.AND P0, PT, R67, UR16, PT ;  /* 0x0000001043007c0c */ /* 0x000fc8000bf06070 */
[----:B------:R-:W-:-:S13]  /*22e0*/  ISETP.GE.AND.EX P3, PT, R71, UR17, PT, P0 ;  /* 0x0000001147007c0c */ /* 0x000fda000bf66300 */
[----:B------:R-:W0:Y:S01]  /*22f0*/  @!P3 LDC.64 R72, c[0x0][0x3f8] ;  /* 0x0000fe00ff48bb82 */ /* 0x000e220000000a00 */
[----:B---3--:R-:W-:Y:S02]  /*2300*/  @!P3 MOV R40, R36 ;  /* 0x000000240028b202 */ /* 0x008fe40000000f00 */
[----:B------:R-:W-:Y:S02]  /*2310*/  @!P3 MOV R41, R35 ;  /* 0x000000230029b202 */ /* 0x000fe40000000f00 */
[----:B------:R-:W-:-:S06]  /*2320*/  CS2R R76, SRZ ;  /* 0x00000000004c7805 */ /* 0x000fcc000001ff00 */
[----:B------:R1:W3:Y:S02]  /*2330*/  @!P1 LDG.E R77, desc[UR10][R32.64] ;  /* 0x0000000a204d9981 */ /* 0x0002e4000c1e1900 */
[----:B-1----:R-:W1:Y:S01]  /*2340*/  @!P3 LDC.64 R32, c[0x0][0x398] ;  /* 0x0000e600ff20bb82 */ /* 0x002e620000000a00 */
[-C--:B0-----:R-:W-:Y:S02]  /*2350*/  @!P3 IMAD R64, R71, R72.reuse, RZ ;  /* 0x000000484740b224 */ /* 0x081fe400078e02ff */
[----:B------:R-:W-:-:S04]  /*2360*/  @!P3 IMAD.WIDE.U32 R40, R67, R72, R40 ;  /* 0x000000484328b225 */ /* 0x000fc800078e0028 */
[----:B------:R-:W-:Y:S02]  /*2370*/  @!P3 IMAD R65, R67, R73, R64 ;  /* 0x000000494341b224 */ /* 0x000fe400078e0240 */
[----:B------:R-:W0:Y:S01]  /*2380*/  @!P3 LDC.64 R72, c[0x0][0x3a0] ;  /* 0x0000e800ff48bb82 */ /* 0x000e220000000a00 */
[----:B------:R-:W-:Y:S02]  /*2390*/  @!P3 SHF.L.U32 R49, R40, 0x1, RZ ;  /* 0x000000012831b819 */ /* 0x000fe400000006ff */
[----:B------:R-:W-:Y:S02]  /*23a0*/  @!P3 IADD3 R41, PT, PT, R41, R65, RZ ;  /* 0x000000412929b210 */ /* 0x000fe40007ffe0ff */
[----:B------:R-:W-:Y:S02]  /*23b0*/  LOP3.LUT P2, RZ, R12, 0x100000, RZ, 0xc0, !PT ;  /* 0x001000000cff7812 */ /* 0x000fe4000784c0ff */
[----:B------:R-:W-:Y:S01]  /*23c0*/  @!P3 SHF.L.U64.HI R64, R40, 0x1, R41 ;  /* 0x000000012840b819 */ /* 0x000fe20000010229 */
[----:B------:R-:W-:Y:S01]  /*23d0*/  HFMA2 R71, -RZ, RZ, 0, 0 ;  /* 0x00000000ff477431 */ /* 0x000fe200000001ff */
[----:B------:R-:W-:-:S04]  /*23e0*/  LOP3.LUT R12, R12, 0xfffffffb, RZ, 0xc0, !PT ;  /* 0xfffffffb0c0c7812 */ /* 0x000fc800078ec0ff */
[----:B------:R-:W-:-:S05]  /*23f0*/  @P3 LOP3.LUT R12, R12, 0x4, RZ, 0xfc, !PT ;  /* 0x000000040c0c3812 */ /* 0x000fca00078efcff */
[----:B------:R-:W3:Y:S01]  /*2400*/  @!P2 LDG.E R71, desc[UR10][R44.64] ;  /* 0x0000000a2c47a981 */ /* 0x000ee2000c1e1900 */
[----:B0-----:R-:W-:-:S04]  /*2410*/  @!P3 IADD3 R40, P0, PT, R49, R72, RZ ;  /* 0x000000483128b210 */ /* 0x001fc80007f1e0ff */
[----:B------:R-:W-:Y:S02]  /*2420*/  @!P3 IADD3.X R41, PT, PT, R64, R73, RZ, P0, !PT ;  /* 0x000000494029b210 */ /* 0x000fe400007fe4ff */
[----:B-1----:R-:W-:Y:S02]  /*2430*/  @!P3 IADD3 R32, P0, PT, R49, R32, RZ ;  /* 0x000000203120b210 */ /* 0x002fe40007f1e0ff */
[----:B------:R-:W-:Y:S02]  /*2440*/  IADD3 R49, PT, PT, R50, 0xb8, RZ ;  /* 0x000000b832317810 */ /* 0x000fe40007ffe0ff */
[----:B------:R-:W-:Y:S02]  /*2450*/  MOV R72, RZ ;  /* 0x000000ff00487202 */ /* 0x000fe40000000f00 */
[----:B------:R-:W-:Y:S02]  /*2460*/  @!P3 IADD3.X R33, PT, PT, R64, R33, RZ, P0, !PT ;  /* 0x000000214021b210 */ /* 0x000fe400007fe4ff */
[----:B------:R-:W-:-:S02]  /*2470*/  ISETP.NE.AND P3, PT, R51, RZ, PT ;  /* 0x000000ff3300720c */ /* 0x000fc40003f65270 */
[----:B------:R-:W-:Y:S01]  /*2480*/  SHF.R.S32.HI R51, RZ, 0x1f, R49 ;  /* 0x0000001fff337819 */ /* 0x000fe20000011431 */
[----:B------:R0:W3:Y:S01]  /*2490*/  @!P2 LDG.E R72, desc[UR10][R6.64] ;  /* 0x0000000a0648a981 */ /* 0x0000e2000c1e1900 */
[----:B------:R-:W-:-:S04]  /*24a0*/  ISETP.GE.U32.AND P0, PT, R49, UR16, PT ;  /* 0x0000001031007c0c */ /* 0x000fc8000bf06070 */
[----:B------:R-:W-:-:S13]  /*24b0*/  ISETP.GE.AND.EX P2, PT, R51, UR17, PT, P0 ;  /* 0x0000001133007c0c */ /* 0x000fda000bf46300 */
[----:B------:R-:W1:Y:S01]  /*24c0*/  @!P2 LDC.64 R104, c[0x0][0x3f8] ;  /* 0x0000fe00ff68ab82 */ /* 0x000e620000000a00 */
[----:B------:R-:W-:Y:S02]  /*24d0*/  LOP3.LUT P0, RZ, R12, 0x80000, RZ, 0xc0, !PT ;  /* 0x000800000cff7812 */ /* 0x000fe4000780c0ff */
[----:B0-----:R-:W-:Y:S02]  /*24e0*/  @!P2 MOV R6, R36 ;  /* 0x000000240006a202 */ /* 0x001fe40000000f00 */
[----:B------:R-:W-:Y:S02]  /*24f0*/  @!P2 MOV R7, R35 ;  /* 0x000000230007a202 */ /* 0x000fe40000000f00 */
[----:B------:R-:W-:Y:S01]  /*2500*/  CS2R R64, SRZ ;  /* 0x0000000000407805 */ /* 0x000fe2000001ff00 */
[----:B------:R-:W-:-:S06]  /*2510*/  HFMA2 R67, -RZ, RZ, 0, 0 ;  /* 0x00000000ff437431 */ /* 0x000fcc00000001ff */
[----:B------:R0:W3:Y:S04]  /*2520*/  @!P0 LDG.E R65, desc[UR10][R30.64] ;  /* 0x0000000a1e418981 */ /* 0x0000e8000c1e1900 */
[----:B------:R5:W3:Y:S01]  /*2530*/  @!P0 LDG.E R67, desc[UR10][R42.64] ;  /* 0x0000000a2a438981 */ /* 0x000ae2000c1e1900 */
[-C--:B-1----:R-:W-:Y:S01]  /*2540*/  @!P2 IMAD R44, R51, R104.reuse, RZ ;  /* 0x00000068332ca224 */ /* 0x082fe200078e02ff */
[----:B0-----:R-:W0:Y:S01]  /*2550*/  @!P2 LDC.64 R30, c[0x0][0x398] ;  /* 0x0000e600ff1eab82 */ /* 0x001e220000000a00 */
[----:B------:R-:W-:-:S04]  /*2560*/  @!P2 IMAD.WIDE.U32 R6, R49, R104, R6 ;  /* 0x000000683106a225 */ /* 0x000fc800078e0006 */
[----:B------:R-:W-:-:S03]  /*2570*/  @!P2 IMAD R45, R49, R105, R44 ;  /* 0x00000069312da224 */ /* 0x000fc600078e022c */
[----:B------:R-:W1:Y:S01]  /*2580*/  @!P2 LDC.64 R48, c[0x0][0x3a0] ;  /* 0x0000e800ff30ab82 */ /* 0x000e620000000a00 */
[----:B-----5:R-:W-:Y:S02]  /*2590*/  @!P2 SHF.L.U32 R43, R6, 0x1, RZ ;  /* 0x00000001062ba819 */ /* 0x020fe400000006ff */
[----:B------:R-:W-:-:S04]  /*25a0*/  @!P2 IADD3 R7, PT, PT, R7, R45, RZ ;  /* 0x0000002d0707a210 */ /* 0x000fc80007ffe0ff */
[----:B------:R-:W-:Y:S02]  /*25b0*/  @!P2 SHF.L.U64.HI R44, R6, 0x1, R7 ;  /* 0x00000001062ca819 */ /* 0x000fe40000010207 */
[C---:B------:R-:W-:Y:S02]  /*25c0*/  LOP3.LUT P1, RZ, R12.reuse, 0x40000, RZ, 0xc0, !PT ;  /* 0x000400000cff7812 */ /* 0x040fe4000782c0ff */
[----:B------:R-:W-:Y:S01]  /*25d0*/  LOP3.LUT R12, R12, 0xfffffffd, RZ, 0xc0, !PT ;  /* 0xfffffffd0c0c7812 */ /* 0x000fe200078ec0ff */
[----:B------:R-:W-:-:S03]  /*25e0*/  HFMA2 R51, -RZ, RZ, 0, 0 ;  /* 0x00000000ff337431 */ /* 0x000fc600000001ff */
[----:B------:R-:W-:-:S07]  /*25f0*/  @P2 LOP3.LUT R12, R12, 0x2, RZ, 0xfc, !PT ;  /* 0x000000020c0c2812 */ /* 0x000fce00078efcff */
[----:B------:R-:W5:Y:S01]  /*2600*/  @!P1 LDG.E R64, desc[UR10][R38.64] ;  /* 0x0000000a26409981 */ /* 0x000f62000c1e1900 */
[----:B-1----:R-:W-:-:S03]  /*2610*/  @!P2 IADD3 R6, P0, PT, R43, R48, RZ ;  /* 0x000000302b06a210 */ /* 0x002fc60007f1e0ff */
[----:B------:R1:W5:Y:S01]  /*2620*/  @!P1 LDG.E R51, desc[UR10][R28.64] ;  /* 0x0000000a1c339981 */ /* 0x000362000c1e1900 */
        /* <DEDUP_REMOVED lines=9> */
[----:B------:R-:W-:Y:S01]  /*26c0*/  LOP3.LUT P0, RZ, R12, 0x20000, RZ, 0xc0, !PT ;  /* 0x000200000cff7812 */ /* 0x000fe2000780c0ff */
[----:B------:R-:W-:Y:S01]  /*26d0*/  HFMA2 R44, -RZ, RZ, 0, 0 ;  /* 0x00000000ff2c7431 */ /* 0x000fe200000001ff */
[----:B-1----:R-:W-:Y:S02]  /*26e0*/  @!P1 MOV R28, R36 ;  /* 0x00000024001c9202 */ /* 0x002fe40000000f00 */
[----:B------:R-:W-:-:S09]  /*26f0*/  @!P1 MOV R29, R35 ;  /* 0x00000023001d9202 */ /* 0x000fd20000000f00 */
[----:B------:R1:W5:Y:S01]  /*2700*/  @!P0 LDG.E R44, desc[UR10][R24.64] ;  /* 0x0000000a182c8981 */ /* 0x000362000c1e1900 */
[----:B0-----:R-:W-:Y:S01]  /*2710*/  @!P1 IMAD R38, R43, R104, RZ ;  /* 0x000000682b269224 */ /* 0x001fe200078e02ff */
[----:B-1----:R-:W0:Y:S08]  /*2720*/  @!P1 LDC.64 R24, c[0x0][0x398] ;  /* 0x0000e600ff189b82 */ /* 0x002e300000000a00 */
[----:B------:R-:W1:Y:S01]  /*2730*/  @!P1 LDC.64 R42, c[0x0][0x3a0] ;  /* 0x0000e800ff2a9b82 */ /* 0x000e620000000a00 */
[----:B------:R-:W-:Y:S01]  /*2740*/  MOV R48, RZ ;  /* 0x000000ff00307202 */ /* 0x000fe20000000f00 */
[----:B------:R-:W-:-:S02]  /*2750*/  @!P1 IMAD R39, R13, R105, R38 ;  /* 0x000000690d279224 */ /* 0x000fc400078e0226 */
[----:B------:R-:W-:-:S03]  /*2760*/  @!P1 IMAD.WIDE.U32 R28, R13, R104, R28 ;  /* 0x000000680d1c9225 */ /* 0x000fc600078e001c */
[----:B------:R2:W5:Y:S02]  /*2770*/  @!P0 LDG.E R48, desc[UR10][R26.64] ;  /* 0x0000000a1a308981 */ /* 0x000564000c1e1900 */
[----:B------:R-:W-:-:S04]  /*2780*/  @!P1 IADD3 R13, PT, PT, R29, R39, RZ ;  /* 0x000000271d0d9210 */ /* 0x000fc80007ffe0ff */
[C---:B------:R-:W-:Y:S02]  /*2790*/  @!P1 SHF.L.U64.HI R38, R28.reuse, 0x1, R13 ;  /* 0x000000011c269819 */ /* 0x040fe4000001020d */
[----:B--2---:R-:W-:Y:S02]  /*27a0*/  @!P1 SHF.L.U32 R27, R28, 0x1, RZ ;  /* 0x000000011c1b9819 */ /* 0x004fe400000006ff */
[----:B------:R-:W-:Y:S02]  /*27b0*/  LOP3.LUT R12, R12, 0xfffffffe, RZ, 0xc0, !PT ;  /* 0xfffffffe0c0c7812 */ /* 0x000fe400078ec0ff */
[----:B-1----:R-:W-:Y:S02]  /*27c0*/  @!P1 IADD3 R28, P0, PT, R27, R42, RZ ;  /* 0x0000002a1b1c9210 */ /* 0x002fe40007f1e0ff */
[----:B------:R-:W-:Y:S02]  /*27d0*/  @P1 LOP3.LUT R12, R12, 0x1, RZ, 0xfc, !PT ;  /* 0x000000010c0c1812 */ /* 0x000fe400078efcff */
[----:B------:R-:W-:-:S02]  /*27e0*/  @!P1 IADD3.X R29, PT, PT, R38, R43, RZ, P0, !PT ;  /* 0x0000002b261d9210 */ /* 0x000fc400007fe4ff */
[----:B0-----:R-:W-:-:S04]  /*27f0*/  @!P1 IADD3 R26, P0, PT, R27, R24, RZ ;  /* 0x000000181b1a9210 */ /* 0x001fc80007f1e0ff */
[----:B------:R-:W-:Y:S02]  /*2800*/  @!P1 IADD3.X R27, PT, PT, R38, R25, RZ, P0, !PT ;  /* 0x00000019261b9210 */ /* 0x000fe400007fe4ff */
[----:B------:R-:W-:Y:S01]  /*2810*/  LOP3.LUT P0, RZ, R12, 0x10000, RZ, 0xc0, !PT ;  /* 0x000100000cff7812 */ /* 0x000fe2000780c0ff */
[----:B------:R-:W-:Y:S01]  /*2820*/  HFMA2 R42, -RZ, RZ, 0, 0 ;  /* 0x00000000ff2a7431 */ /* 0x000fe200000001ff */
[----:B------:R-:W-:Y:S02]  /*2830*/  MOV R38, RZ ;  /* 0x000000ff00267202 */ /* 0x000fe40000000f00 */
[----:B------:R-:W-:-:S04]  /*2840*/  IADD3 R39, PT, PT, R50, 0xc8, RZ ;  /* 0x000000c832277810 */ /* 0x000fc80007ffe0ff */
[----:B------:R-:W-:-:S05]  /*2850*/  SHF.R.S32.HI R43, RZ, 0x1f, R39 ;  /* 0x0000001fff2b7819 */ /* 0x000fca0000011427 */
[----:B------:R0:W2:Y:S04]  /*2860*/  @!P0 LDG.E R42, desc[UR10][R58.64] ;  /* 0x0000000a3a2a8981 */ /* 0x0000a8000c1e1900 */
[----:B------:R1:W2:Y:S01]  /*2870*/  @!P0 LDG.E R38, desc[UR10][R22.64] ;  /* 0x0000000a16268981 */ /* 0x0002a2000c1e1900 */
[----:B------:R-:W-:-:S04]  /*2880*/  ISETP.GE.U32.AND P0, PT, R39, UR16, PT ;  /* 0x0000001027007c0c */ /* 0x000fc8000bf06070 */
[----:B------:R-:W-:-:S13]  /*2890*/  ISETP.GE.AND.EX P0, PT, R43, UR17, PT, P0 ;  /* 0x000000112b007c0c */ /* 0x000fda000bf06300 */
[----:B0-----:R-:W0:Y:S01]  /*28a0*/  @!P0 LDC.64 R58, c[0x0][0x3f8] ;  /* 0x0000fe00ff3a8b82 */ /* 0x001e220000000a00 */
[----:B------:R-:W-:Y:S02]  /*28b0*/  ISETP.NE.AND P1, PT, R0, RZ, PT ;  /* 0x000000ff0000720c */ /* 0x000fe40003f25270 */
[----:B-1----:R-:W-:-:S05]  /*28c0*/  @!P0 MOV R22, R36 ;  /* 0x0000002400168202 */ /* 0x002fca0000000f00 */
[----:B------:R-:W1:Y:S01]  /*28d0*/  @!P0 LDC.64 R114, c[0x0][0x3a0] ;  /* 0x0000e800ff728b82 */ /* 0x000e620000000a00 */
[----:B------:R-:W-:-:S07]  /*28e0*/  @!P0 MOV R23, R35 ;  /* 0x0000002300178202 */ /* 0x000fce0000000f00 */
[----:B------:R-:W4:Y:S01]  /*28f0*/  @!P0 LDC.64 R110, c[0x0][0x398] ;  /* 0x0000e600ff6e8b82 */ /* 0x000f220000000a00 */
[----:B------:R-:W-:Y:S02]  /*2900*/  HFMA2 R13, -RZ, RZ, 0, 0 ;  /* 0x00000000ff0d7431 */ /* 0x000fe400000001ff */
[-C--:B0-----:R-:W-:Y:S02]  /*2910*/  @!P0 IMAD R0, R43, R58.reuse, RZ ;  /* 0x0000003a2b008224 */ /* 0x081fe400078e02ff */
[C---:B------:R-:W-:Y:S01]  /*2920*/  @!P0 IMAD.WIDE.U32 R22, R39.reuse, R58, R22 ;  /* 0x0000003a27168225 */ /* 0x040fe200078e0016 */
[----:B------:R-:W-:Y:S01]  /*2930*/  MOV R25, RZ ;  /* 0x000000ff00197202 */ /* 0x000fe20000000f00 */
[----:B------:R0:W2:Y:S02]  /*2940*/  @!P1 LDG.E R13, desc[UR10][R20.64] ;  /* 0x0000000a140d9981 */ /* 0x0000a4000c1e1900 */
[----:B------:R-:W-:-:S03]  /*2950*/  @!P0 IMAD R43, R39, R59, R0 ;  /* 0x0000003b272b8224 */ /* 0x000fc600078e0200 */
[----:B------:R3:W2:Y:S02]  /*2960*/  @!P1 LDG.E R25, desc[UR10][R18.64] ;  /* 0x0000000a12199981 */ /* 0x0006a4000c1e1900 */
[----:B------:R-:W-:-:S04]  /*2970*/  @!P0 IADD3 R23, PT, PT, R23, R43, RZ ;  /* 0x0000002b17178210 */ /* 0x000fc80007ffe0ff */
[C---:B------:R-:W-:Y:S02]  /*2980*/  @!P0 SHF.L.U64.HI R0, R22.reuse, 0x1, R23 ;  /* 0x0000000116008819 */ /* 0x040fe40000010217 */
[----:B------:R-:W-:-:S04]  /*2990*/  @!P0 SHF.L.U32 R23, R22, 0x1, RZ ;  /* 0x0000000116178819 */ /* 0x000fc800000006ff */
[----:B-1----:R-:W-:-:S04]  /*29a0*/  @!P0 IADD3 R114, P1, PT, R23, R114, RZ ;  /* 0x0000007217728210 */ /* 0x002fc80007f3e0ff */
[----:B------:R-:W-:Y:S02]  /*29b0*/  @!P0 IADD3.X R115, PT, PT, R0, R115, RZ, P1, !PT ;  /* 0x0000007300738210 */ /* 0x000fe40000ffe4ff */
[----:B----4-:R-:W-:-:S04]  /*29c0*/  @!P0 IADD3 R110, P1, PT, R23, R110, RZ ;  /* 0x0000006e176e8210 */ /* 0x010fc80007f3e0ff */
[----:B------:R-:W-:Y:S02]  /*29d0*/  @!P0 IADD3.X R111, PT, PT, R0, R111, RZ, P1, !PT ;  /* 0x0000006f006f8210 */ /* 0x000fe40000ffe4ff */
[----:B------:R-:W-:Y:S02]  /*29e0*/  LOP3.LUT P1, RZ, R12, 0x4000, RZ, 0xc0, !PT ;  /* 0x000040000cff7812 */ /* 0x000fe4000782c0ff */
[----:B0-----:R-:W-:Y:S02]  /*29f0*/  CS2R R20, SRZ ;  /* 0x0000000000147805 */ /* 0x001fe4000001ff00 */
[----:B---3--:R-:W-:Y:S02]  /*2a00*/  CS2R R18, SRZ ;  /* 0x0000000000127805 */ /* 0x008fe4000001ff00 */
[----:B------:R-:W-:-:S04]  /*2a10*/  IADD3 R39, PT, PT, R50, 0xd0, RZ ;  /* 0x000000d032277810 */ /* 0x000fc80007ffe0ff */
[----:B------:R-:W-:Y:S01]  /*2a20*/  SHF.R.S32.HI R43, RZ, 0x1f, R39 ;  /* 0x0000001fff2b7819 */ /* 0x000fe20000011427 */
[----:B------:R-:W-:Y:S01]  /*2a30*/  HFMA2 R23, -RZ, RZ, 0, 0 ;  /* 0x00000000ff177431 */ /* 0x000fe200000001ff */
[----:B------:R-:W3:Y:S04]  /*2a40*/  @!P2 LDG.E R18, desc[UR10][R10.64] ;  /* 0x0000000a0a12a981 */ /* 0x000ee8000c1e1900 */
[----:B------:R0:W4:Y:S04]  /*2a50*/  @!P1 LDG.E R21, desc[UR10][R46.64] ;  /* 0x0000000a2e159981 */ /* 0x000128000c1e1900 */
[----:B------:R1:W4:Y:S01]  /*2a60*/  @!P1 LDG.E R19, desc[UR10][R16.64] ;  /* 0x0000000a10139981 */ /* 0x000322000c1e1900 */
[----:B------:R-:W-:-:S03]  /*2a70*/  ISETP.GE.U32.AND P1, PT, R39, UR16, PT ;  /* 0x0000001027007c0c */ /* 0x000fc6000bf26070 */
[----:B------:R1:W4:Y:S01]  /*2a80*/  @!P2 LDG.E R23, desc[UR10][R14.64] ;  /* 0x0000000a0e17a981 */ /* 0x000322000c1e1900 */
[----:B------:R-:W-:-:S13]  /*2a90*/  ISETP.GE.AND.EX P1, PT, R43, UR17, PT, P1 ;  /* 0x000000112b007c0c */ /* 0x000fda000bf26310 */
[----:B0-----:R-:W0:Y:S01]  /*2aa0*/  @!P1 LDC.64 R46, c[0x0][0x3f8] ;  /* 0x0000fe00ff2e9b82 */ /* 0x001e220000000a00 */
[----:B-1----:R-:W-:Y:S02]  /*2ab0*/  @!P1 MOV R16, R36 ;  /* 0x0000002400109202 */ /* 0x002fe40000000f00 */
[----:B------:R-:W-:-:S05]  /*2ac0*/  @!P1 MOV R17, R35 ;  /* 0x0000002300119202 */ /* 0x000fca0000000f00 */
[----:B------:R-:W1:Y:S01]  /*2ad0*/  @!P1 LDC.64 R58, c[0x0][0x398] ;  /* 0x0000e600ff3a9b82 */ /* 0x000e620000000a00 */
[-C--:B0-----:R-:W-:Y:S02]  /*2ae0*/  @!P1 IMAD R0, R43, R46.reuse, RZ ;  /* 0x0000002e2b009224 */ /* 0x081fe400078e02ff */
[----:B------:R-:W-:-:S04]  /*2af0*/  @!P1 IMAD.WIDE.U32 R16, R39, R46, R16 ;  /* 0x0000002e27109225 */ /* 0x000fc800078e0010 */
[----:B------:R-:W-:Y:S02]  /*2b00*/  @!P1 IMAD R43, R39, R47, R0 ;  /* 0x0000002f272b9224 */ /* 0x000fe400078e0200 */
[----:B------:R-:W0:Y:S03]  /*2b10*/  @!P1 LDC.64 R46, c[0x0][0x3a0] ;  /* 0x0000e800ff2e9b82 */ /* 0x000e260000000a00 */
[----:B------:R-:W-:-:S04]  /*2b20*/  @!P1 IADD3 R17, PT, PT, R17, R43, RZ ;  /* 0x0000002b11119210 */ /* 0x000fc80007ffe0ff */
[C---:B------:R-:W-:Y:S02]  /*2b30*/  @!P1 SHF.L.U64.HI R0, R16.reuse, 0x1, R17 ;  /* 0x0000000110009819 */ /* 0x040fe40000010211 */
[----:B------:R-:W-:Y:S02]  /*2b40*/  @!P1 SHF.L.U32 R17, R16, 0x1, RZ ;  /* 0x0000000110119819 */ /* 0x000fe400000006ff */
[----:B------:R-:W-:Y:S02]  /*2b50*/  IADD3 R15, PT, PT, R50, 0xd8, RZ ;  /* 0x000000d8320f7810 */ /* 0x000fe40007ffe0ff */
[----:B0-----:R-:W-:-:S04]  /*2b60*/  @!P1 IADD3 R46, P2, PT, R17, R46, RZ ;  /* 0x0000002e112e9210 */ /* 0x001fc80007f5e0ff */
[C---:B------:R-:W-:Y:S02]  /*2b70*/  @!P1 IADD3.X R47, PT, PT, R0.reuse, R47, RZ, P2, !PT ;  /* 0x0000002f002f9210 */ /* 0x040fe400017fe4ff */
[----:B-1----:R-:W-:Y:S02]  /*2b80*/  @!P1 IADD3 R58, P2, PT, R17, R58, RZ ;  /* 0x0000003a113a9210 */ /* 0x002fe40007f5e0ff */
[----:B------:R-:W-:Y:S02]  /*2b90*/  SHF.R.S32.HI R17, RZ, 0x1f, R15 ;  /* 0x0000001fff117819 */ /* 0x000fe4000001140f */
        /* <DEDUP_REMOVED lines=9> */
[----:B-----5:R-:W-:-:S07]  /*2c30*/  @!P2 MOV R98, R36 ;  /* 0x000000240062a202 */ /* 0x020fce0000000f00 */
[----:B------:R-:W5:Y:S01]  /*2c40*/  @!P2 LDC.64 R106, c[0x0][0x398] ;  /* 0x0000e600ff6aab82 */ /* 0x000f620000000a00 */
        /* <DEDUP_REMOVED lines=10> */
[----:B-----5:R-:W-:Y:S02]  /*2cf0*/  @!P2 IADD3 R106, P3, PT, R99, R106, RZ ;  /* 0x0000006a636aa210 */ /* 0x020fe40007f7e0ff */
[----:B------:R-:W-:Y:S02]  /*2d00*/  CS2R R10, SRZ ;  /* 0x00000000000a7805 */ /* 0x000fe4000001ff00 */
[----:B------:R-:W-:Y:S02]  /*2d10*/  SHF.R.S32.HI R17, RZ, 0x1f, R15 ;  /* 0x0000001fff117819 */ /* 0x000fe4000001140f */
[----:B------:R-:W-:Y:S02]  /*2d20*/  @!P2 IADD3.X R107, PT, PT, R0, R107, RZ, P3, !PT ;  /* 0x0000006b006ba210 */ /* 0x000fe40001ffe4ff */
[----:B------:R-:W-:Y:S01]  /*2d30*/  ISETP.GE.U32.AND P3, PT, R15, UR16, PT ;  /* 0x000000100f007c0c */ /* 0x000fe2000bf66070 */
[----:B------:R0:W5:Y:S03]  /*2d40*/  @!P4 LDG.E R10, desc[UR10][R2.64] ;  /* 0x0000000a020ac981 */ /* 0x000166000c1e1900 */
[----:B------:R-:W-:Y:S01]  /*2d50*/  ISETP.GE.AND.EX P3, PT, R17, UR17, PT, P3 ;  /* 0x0000001111007c0c */ /* 0x000fe2000bf66330 */
[----:B0-----:R-:W-:Y:S01]  /*2d60*/  HFMA2 R3, -RZ, RZ, 0, 0 ;  /* 0x00000000ff037431 */ /* 0x001fe200000001ff */
[----:B------:R-:W-:-:S02]  /*2d70*/  P2R R24, PR, RZ, 0x1 ;  /* 0x00000001ff187803 */ /* 0x000fc40000000000 */
[----:B------:R-:W-:Y:S02]  /*2d80*/  LOP3.LUT P0, RZ, R12, 0x800, RZ, 0xc0, !PT ;  /* 0x000008000cff7812 */ /* 0x000fe4000780c0ff */
[----:B------:R-:W-:-:S07]  /*2d90*/  P2R R39, PR, RZ, 0x2 ;  /* 0x00000002ff277803 */ /* 0x000fce0000000000 */
[----:B------:R-:W0:Y:S01]  /*2da0*/  @!P3 LDC.64 R104, c[0x0][0x3a0] ;  /* 0x0000e800ff68bb82 */ /* 0x000e220000000a00 */
[----:B------:R1:W5:Y:S01]  /*2db0*/  @!P4 LDG.E R3, desc[UR10][R52.64] ;  /* 0x0000000a3403c981 */ /* 0x000362000c1e1900 */
[----:B------:R-:W-:Y:S02]  /*2dc0*/  LOP3.LUT P1, RZ, R12, 0x400, RZ, 0xc0, !PT ;  /* 0x000004000cff7812 */ /* 0x000fe4000782c0ff */
[----:B------:R-:W-:Y:S01]  /*2dd0*/  CS2R R8, SRZ ;  /* 0x0000000000087805 */ /* 0x000fe2000001ff00 */
[----:B------:R2:W5:Y:S03]  /*2de0*/  @!P0 LDG.E R20, desc[UR10][R102.64] ;  /* 0x0000000a66148981 */ /* 0x000566000c1e1900 */
[----:B-1----:R-:W1:Y:S01]  /*2df0*/  @!P3 LDC.64 R52, c[0x0][0x3f8] ;  /* 0x0000fe00ff34bb82 */ /* 0x002e620000000a00 */
[----:B------:R-:W5:Y:S06]  /*2e00*/  @!P0 LDG.E R11, desc[UR10][R100.64] ;  /* 0x0000000a640b8981 */ /* 0x000f6c000c1e1900 */
[----:B------:R2:W5:Y:S02]  /*2e10*/  @!P1 LDG.E R8, desc[UR10][R94.64] ;  /* 0x0000000a5e089981 */ /* 0x000564000c1e1900 */
[----:B--2---:R-:W2:Y:S01]  /*2e20*/  @!P3 LDC.64 R102, c[0x0][0x398] ;  /* 0x0000e600ff66bb82 */ /* 0x004ea20000000a00 */
[----:B------:R-:W-:Y:S01]  /*2e30*/  P2R R22, PR, RZ, 0x4 ;  /* 0x00000004ff167803 */ /* 0x000fe20000000000 */
[----:B------:R-:W5:Y:S01]  /*2e40*/  @!P1 LDG.E R9, desc[UR10][R96.64] ;  /* 0x0000000a60099981 */ /* 0x000f62000c1e1900 */
[----:B------:R-:W-:-:S02]  /*2e50*/  @!P3 MOV R94, R36 ;  /* 0x00000024005eb202 */ /* 0x000fc40000000f00 */
[----:B------:R-:W-:Y:S01]  /*2e60*/  @!P3 MOV R95, R35 ;  /* 0x00000023005fb202 */ /* 0x000fe20000000f00 */
[-C--:B-1----:R-:W-:Y:S02]  /*2e70*/  @!P3 IMAD R0, R17, R52.reuse, RZ ;  /* 0x000000341100b224 */ /* 0x082fe400078e02ff */
[----:B------:R-:W-:-:S04]  /*2e80*/  @!P3 IMAD.WIDE.U32 R94, R15, R52, R94 ;  /* 0x000000340f5eb225 */ /* 0x000fc800078e005e */
[----:B------:R-:W-:-:S05]  /*2e90*/  @!P3 IMAD R17, R15, R53, R0 ;  /* 0x000000350f11b224 */ /* 0x000fca00078e0200 */
[----:B------:R-:W-:Y:S02]  /*2ea0*/  @!P3 IADD3 R15, PT, PT, R95, R17, RZ ;  /* 0x000000115f0fb210 */ /* 0x000fe40007ffe0ff */
[C---:B------:R-:W-:Y:S02]  /*2eb0*/  @!P3 SHF.L.U32 R95, R94.reuse, 0x1, RZ ;  /* 0x000000015e5fb819 */ /* 0x040fe400000006ff */
[----:B------:R-:W-:Y:S02]  /*2ec0*/  @!P3 SHF.L.U64.HI R0, R94, 0x1, R15 ;  /* 0x000000015e00b819 */ /* 0x000fe4000001020f */
[----:B0-----:R-:W-:Y:S02]  /*2ed0*/  @!P3 IADD3 R104, P4, PT, R95, R104, RZ ;  /* 0x000000685f68b210 */ /* 0x001fe40007f9e0ff */
[----:B------:R-:W-:Y:S02]  /*2ee0*/  IADD3 R15, PT, PT, R50, 0xe8, RZ ;  /* 0x000000e8320f7810 */ /* 0x000fe40007ffe0ff */
[----:B------:R-:W-:-:S02]  /*2ef0*/  @!P3 IADD3.X R105, PT, PT, R0, R105, RZ, P4, !PT ;  /* 0x000000690069b210 */ /* 0x000fc400027fe4ff */
[----:B--2---:R-:W-:Y:S02]  /*2f00*/  @!P3 IADD3 R102, P4, PT, R95, R102, RZ ;  /* 0x000000665f66b210 */ /* 0x004fe40007f9e0ff */
[----:B------:R-:W-:Y:S02]  /*2f10*/  SHF.R.S32.HI R49, RZ, 0x1f, R15 ;  /* 0x0000001fff317819 */ /* 0x000fe4000001140f */
[----:B------:R-:W-:Y:S02]  /*2f20*/  @!P3 IADD3.X R103, PT, PT, R0, R103, RZ, P4, !PT ;  /* 0x000000670067b210 */ /* 0x000fe400027fe4ff */
[----:B------:R-:W-:-:S04]  /*2f30*/  ISETP.GE.U32.AND P4, PT, R15, UR16, PT ;  /* 0x000000100f007c0c */ /* 0x000fc8000bf86070 */
[----:B------:R-:W-:Y:S02]  /*2f40*/  ISETP.GE.AND.EX P4, PT, R49, UR17, PT, P4 ;  /* 0x0000001131007c0c */ /* 0x000fe4000bf86340 */
[----:B------:R-:W-:Y:S02]  /*2f50*/  CS2R R52, SRZ ;  /* 0x0000000000347805 */ /* 0x000fe4000001ff00 */
[----:B------:R-:W-:-:S04]  /*2f60*/  LOP3.LUT P2, RZ, R12, 0x100, RZ, 0xc0, !PT ;  /* 0x000001000cff7812 */ /* 0x000fc8000784c0ff */
[----:B------:R0:W2:Y:S01]  /*2f70*/  @!P5 LDG.E R53, desc[UR10][R4.64] ;  /* 0x0000000a0435d981 */ /* 0x0000a2000c1e1900 */
[----:B------:R-:W-:Y:S01]  /*2f80*/  HFMA2 R0, -RZ, RZ, 0, 0 ;  /* 0x00000000ff007431 */ /* 0x000fe200000001ff */
[----:B------:R-:W-:Y:S02]  /*2f90*/  P2R R17, PR, RZ, 0x8 ;  /* 0x00000008ff117803 */ /* 0x000fe40000000000 */
[----:B------:R-:W2:Y:S01]  /*2fa0*/  @!P6 LDG.E R52, desc[UR10][R90.64] ;  /* 0x0000000a5a34e981 */ /* 0x000ea2000c1e1900 */
[----:B------:R-:W1:Y:S04]  /*2fb0*/  @!P4 LDC.64 R100, c[0x0][0x398] ;  /* 0x0000e600ff64cb82 */ /* 0x000e680000000a00 */
[----:B------:R3:W2:Y:S04]  /*2fc0*/  @!P2 LDG.E R0, desc[UR10][R82.64] ;  /* 0x0000000a5200a981 */ /* 0x0006a8000c1e1900 */
[----:B0-----:R-:W0:Y:S01]  /*2fd0*/  @!P4 LDC.64 R4, c[0x0][0x3f8] ;  /* 0x0000fe00ff04cb82 */ /* 0x001e220000000a00 */
[----:B---3--:R-:W-:-:S06]  /*2fe0*/  CS2R R82, SRZ ;  /* 0x0000000000527805 */ /* 0x008fcc000001ff00 */
[----:B------:R3:W2:Y:S01]  /*2ff0*/  @!P5 LDG.E R82, desc[UR10][R56.64] ;  /* 0x0000000a3852d981 */ /* 0x0006a2000c1e1900 */
[C---:B------:R-:W-:Y:S02]  /*3000*/  LOP3.LUT P3, RZ, R12.reuse, 0x20, RZ, 0xc0, !PT ;  /* 0x000000200cff7812 */ /* 0x040fe4000786c0ff */
[----:B------:R-:W-:Y:S01]  /*3010*/  LOP3.LUT P1, RZ, R12, 0x10, RZ, 0xc0, !PT ;  /* 0x000000100cff7812 */ /* 0x000fe2000782c0ff */
[----:B------:R-:W2:Y:S01]  /*3020*/  @!P2 LDG.E R83, desc[UR10][R92.64] ;  /* 0x0000000a5c53a981 */ /* 0x000ea2000c1e1900 */
[----:B---3--:R-:W-:Y:S01]  /*3030*/  @!P4 MOV R56, R36 ;  /* 0x000000240038c202 */ /* 0x008fe20000000f00 */
[----:B0-----:R-:W-:Y:S01]  /*3040*/  @!P4 IMAD R2, R49, R4, RZ ;  /* 0x000000043102c224 */ /* 0x001fe200078e02ff */
[----:B------:R-:W-:-:S07]  /*3050*/  @!P4 MOV R57, R35 ;  /* 0x000000230039c202 */ /* 0x000fce0000000f00 */
[----:B------:R0:W3:Y:S01]  /*3060*/  @!P3 LDG.E R76, desc[UR10][R74.64] ;  /* 0x0000000a4a4cb981 */ /* 0x0000e2000c1e1900 */
[C---:B------:R-:W-:Y:S02]  /*3070*/  @!P4 IMAD R49, R15.reuse, R5, R2 ;  /* 0x000000050f31c224 */ /* 0x040fe400078e0202 */
[----:B------:R-:W-:Y:S02]  /*3080*/  @!P4 IMAD.WIDE.U32 R4, R15, R4, R56 ;  /* 0x000000040f04c225 */ /* 0x000fe400078e0038 */
[----:B------:R-:W1:Y:S03]  /*3090*/  @!P4 LDC.64 R56, c[0x0][0x3a0] ;  /* 0x0000e800ff38cb82 */ /* 0x000e660000000a00 */
[----:B------:R-:W-:-:S04]  /*30a0*/  @!P4 IADD3 R15, PT, PT, R5, R49, RZ ;  /* 0x00000031050fc210 */ /* 0x000fc80007ffe0ff */
[C---:B------:R-:W-:Y:S02]  /*30b0*/  @!P4 SHF.L.U64.HI R2, R4.reuse, 0x1, R15 ;  /* 0x000000010402c819 */ /* 0x040fe4000001020f */
[----:B------:R-:W-:Y:S02]  /*30c0*/  @!P4 SHF.L.U32 R15, R4, 0x1, RZ ;  /* 0x00000001040fc819 */ /* 0x000fe400000006ff */
[----:B------:R-:W-:Y:S02]  /*30d0*/  IADD3 R49, PT, PT, R50, 0xf0, RZ ;  /* 0x000000f032317810 */ /* 0x000fe40007ffe0ff */
[----:B-1----:R-:W-:-:S04]  /*30e0*/  @!P4 IADD3 R56, P5, PT, R15, R56, RZ ;  /* 0x000000380f38c210 */ /* 0x002fc80007fbe0ff */
[C---:B------:R-:W-:Y:S02]  /*30f0*/  @!P4 IADD3.X R57, PT, PT, R2.reuse, R57, RZ, P5, !PT ;  /* 0x000000390239c210 */ /* 0x040fe40002ffe4ff */
[----:B------:R-:W-:Y:S02]  /*3100*/  @!P4 IADD3 R100, P5, PT, R15, R100, RZ ;  /* 0x000000640f64c210 */ /* 0x000fe40007fbe0ff */
[----:B------:R-:W-:Y:S02]  /*3110*/  SHF.R.S32.HI R73, RZ, 0x1f, R49 ;  /* 0x0000001fff497819 */ /* 0x000fe40000011431 */
[----:B------:R-:W-:Y:S02]  /*3120*/  @!P4 IADD3.X R101, PT, PT, R2, R101, RZ, P5, !PT ;  /* 0x000000650265c210 */ /* 0x000fe40002ffe4ff */
[----:B------:R-:W-:-:S04]  /*3130*/  ISETP.GE.U32.AND P5, PT, R49, UR16, PT ;  /* 0x0000001031007c0c */ /* 0x000fc8000bfa6070 */
[----:B------:R-:W-:Y:S02]  /*3140*/  ISETP.GE.AND.EX P5, PT, R73, UR17, PT, P5 ;  /* 0x0000001149007c0c */ /* 0x000fe4000bfa6350 */
[----:B0-----:R-:W-:-:S06]  /*3150*/  CS2R R74, SRZ ;  /* 0x00000000004a7805 */ /* 0x001fcc000001ff00 */
[----:B------:R0:W3:Y:S01]  /*3160*/  @!P3 LDG.E R75, desc[UR10][R54.64] ;  /* 0x0000000a364bb981 */ /* 0x0000e2000c1e1900 */
[----:B------:R-:W-:Y:S01]  /*3170*/  HFMA2 R5, -RZ, RZ, 0, 0 ;  /* 0x00000000ff057431 */ /* 0x000fe200000001ff */
[----:B------:R-:W-:Y:S02]  /*3180*/  P2R R15, PR, RZ, 0x10 ;  /* 0x00000010ff0f7803 */ /* 0x000fe40000000000 */
[----:B------:R-:W-:Y:S01]  /*3190*/  P2R R45, PR, RZ, 0x4 ;  /* 0x00000004ff2d7803 */ /* 0x000fe20000000000 */
[----:B------:R-:W3:Y:S01]  /*31a0*/  @!P1 LDG.E R74, desc[UR10][R86.64] ;  /* 0x0000000a564a9981 */ /* 0x000ee2000c1e1900 */
[----:B------:R-:W1:Y:S03]  /*31b0*/  @!P5 LDC.64 R96, c[0x0][0x398] ;  /* 0x0000e600ff60db82 */ /* 0x000e660000000a00 */
[----:B------:R4:W3:Y:S05]  /*31c0*/  @!P6 LDG.E R5, desc[UR10][R88.64] ;  /* 0x0000000a5805e981 */ /* 0x0008ea000c1e1900 */
[----:B0-----:R-:W0:Y:S01]  /*31d0*/  @!P5 LDC.64 R54, c[0x0][0x3f8] ;  /* 0x0000fe00ff36db82 */ /* 0x001e220000000a00 */
[----:B----4-:R-:W-:-:S02]  /*31e0*/  @!P5 MOV R88, R36 ;  /* 0x000000240058d202 */ /* 0x010fc40000000f00 */
[----:B------:R-:W-:Y:S01]  /*31f0*/  @!P5 MOV R89, R35 ;  /* 0x000000230059d202 */ /* 0x000fe20000000f00 */
[-C--:B0-----:R-:W-:Y:S02]  /*3200*/  @!P5 IMAD R2, R73, R54.reuse, RZ ;  /* 0x000000364902d224 */ /* 0x081fe400078e02ff */
[----:B------:R-:W-:-:S04]  /*3210*/  @!P5 IMAD.WIDE.U32 R88, R49, R54, R88 ;  /* 0x000000363158d225 */ /* 0x000fc800078e0058 */
[----:B------:R-:W-:Y:S02]  /*3220*/  @!P5 IMAD R73, R49, R55, R2 ;  /* 0x000000373149d224 */ /* 0x000fe400078e0202 */
[----:B------:R-:W0:Y:S03]  /*3230*/  @!P5 LDC.64 R54, c[0x0][0x3a0] ;  /* 0x0000e800ff36db82 */ /* 0x000e260000000a00 */
[----:B------:R-:W-:Y:S02]  /*3240*/  @!P5 IADD3 R49, PT, PT, R89, R73, RZ ;  /* 0x000000495931d210 */ /* 0x000fe40007ffe0ff */
[C---:B------:R-:W-:Y:S02]  /*3250*/  @!P5 SHF.L.U32 R89, R88.reuse, 0x1, RZ ;  /* 0x000000015859d819 */ /* 0x040fe400000006ff */
[----:B------:R-:W-:Y:S01]  /*3260*/  @!P5 SHF.L.U64.HI R2, R88, 0x1, R49 ;  /* 0x000000015802d819 */ /* 0x000fe20000010231 */
[----:B------:R-:W-:Y:S01]  /*3270*/  HFMA2 R73, -RZ, RZ, 0, 0 ;  /* 0x00000000ff497431 */ /* 0x000fe200000001ff */
[----:B------:R-:W-:-:S05]  /*3280*/  LOP3.LUT P4, RZ, R12, 0x8, RZ, 0xc0, !PT ;  /* 0x000000080cff7812 */ /* 0x000fca000788c0ff */
[----:B------:R4:W3:Y:S01]  /*3290*/  @!P1 LDG.E R73, desc[UR10][R68.64] ;  /* 0x0000000a44499981 */ /* 0x0008e2000c1e1900 */
[----:B0-----:R-:W-:-:S04]  /*32a0*/  @!P5 IADD3 R54, P6, PT, R89, R54, RZ ;  /* 0x000000365936d210 */ /* 0x001fc80007fde0ff */
[C---:B------:R-:W-:Y:S02]  /*32b0*/  @!P5 IADD3.X R55, PT, PT, R2.reuse, R55, RZ, P6, !PT ;  /* 0x000000370237d210 */ /* 0x040fe400037fe4ff */
[----:B-1----:R-:W-:Y:S02]  /*32c0*/  @!P5 IADD3 R96, P6, PT, R89, R96, RZ ;  /* 0x000000605960d210 */ /* 0x002fe40007fde0ff */
[----:B------:R-:W-:Y:S02]  /*32d0*/  SHF.R.S32.HI R89, RZ, 0x1f, R85 ;  /* 0x0000001fff597819 */ /* 0x000fe40000011455 */
[----:B------:R-:W-:Y:S02]  /*32e0*/  @!P5 IADD3.X R97, PT, PT, R2, R97, RZ, P6, !PT ;  /* 0x000000610261d210 */ /* 0x000fe400037fe4ff */
[----:B------:R-:W-:-:S04]  /*32f0*/  ISETP.GE.U32.AND P6, PT, R85, UR16, PT ;  /* 0x0000001055007c0c */ /* 0x000fc8000bfc6070 */
[----:B------:R-:W-:Y:S02]  /*3300*/  ISETP.GE.AND.EX P6, PT, R89, UR17, PT, P6 ;  /* 0x0000001159007c0c */ /* 0x000fe4000bfc6360 */
[----:B----4-:R-:W-:-:S06]  /*3310*/  CS2R R68, SRZ ;  /* 0x0000000000447805 */ /* 0x010fcc000001ff00 */
[----:B------:R0:W4:Y:S01]  /*3320*/  @!P4 LDG.E R68, desc[UR10][R60.64] ;  /* 0x0000000a3c44c981 */ /* 0x000122000c1e1900 */
[----:B------:R-:W-:-:S03]  /*3330*/  LOP3.LUT P2, RZ, R12, 0x1000000, RZ, 0xc0, !PT ;  /* 0x010000000cff7812 */ /* 0x000fc6000784c0ff */
[----:B------:R1:W4:Y:S01]  /*3340*/  @!P4 LDG.E R69, desc[UR10][R62.64] ;  /* 0x0000000a3e45c981 */ /* 0x000322000c1e1900 */
[----:B------:R-:W5:Y:S08]  /*3350*/  @!P6 LDC.64 R94, c[0x0][0x3a0] ;  /* 0x0000e800ff5eeb82 */ /* 0x000f700000000a00 */
[----:B0-----:R-:W0:Y:S01]  /*3360*/  @!P6 LDC.64 R60, c[0x0][0x3f8] ;  /* 0x0000fe00ff3ceb82 */ /* 0x001e220000000a00 */
[----:B-1----:R-:W-:-:S02]  /*3370*/  @!P6 MOV R62, R36 ;  /* 0x00000024003ee202 */ /* 0x002fc40000000f00 */
[----:B------:R-:W-:Y:S02]  /*3380*/  @!P6 MOV R63, R35 ;  /* 0x00000023003fe202 */ /* 0x000fe40000000f00 */
[----:B------:R-:W-:Y:S02]  /*3390*/  P2R R4, PR, RZ, 0x20 ;  /* 0x00000020ff047803 */ /* 0x000fe40000000000 */
[----:B------:R-:W-:Y:S02]  /*33a0*/  LOP3.LUT P5, RZ, R12, 0x800000, RZ, 0xc0, !PT ;  /* 0x008000000cff7812 */ /* 0x000fe400078ac0ff */
[----:B------:R-:W-:Y:S01]  /*33b0*/  PRMT R112, RZ, 0x5410, RZ ;  /* 0x00005410ff707816 */ /* 0x000fe200000000ff */
[-C--:B0-----:R-:W-:Y:S02]  /*33c0*/  @!P6 IMAD R2, R89, R60.reuse, RZ ;  /* 0x0000003c5902e224 */ /* 0x081fe400078e02ff */
[----:B------:R-:W0:Y:S01]  /*33d0*/  @!P6 LDC.64 R88, c[0x0][0x398] ;  /* 0x0000e600ff58eb82 */ /* 0x000e220000000a00 */
[----:B------:R-:W-:Y:S01]  /*33e0*/  @!P6 IMAD.WIDE.U32 R62, R85, R60, R62 ;  /* 0x0000003c553ee225 */ /* 0x000fe200078e003e */
[----:B------:R-:W-:-:S03]  /*33f0*/  @!P2 PRMT R112, R112, 0x5410, R84 ;  /* 0x000054107070a816 */ /* 0x000fc60000000054 */
[----:B------:R-:W-:Y:S01]  /*3400*/  @!P6 IMAD R87, R85, R61, R2 ;  /* 0x0000003d5557e224 */ /* 0x000fe200078e0202 */
[----:B------:R-:W-:Y:S01]  /*3410*/  P2R R43, PR, RZ, 0x1 ;  /* 0x00000001ff2b7803 */ /* 0x000fe20000000000 */
[----:B------:R1:W-:Y:S01]  /*3420*/  STL [R1+0x10], R84 ;  /* 0x0000105401007387 */ /* 0x0003e20000100800 */
[----:B------:R-:W-:Y:S02]  /*3430*/  LOP3.LUT P0, RZ, R12, 0x400000, RZ, 0xc0, !PT ;  /* 0x004000000cff7812 */ /* 0x000fe4000780c0ff */
[----:B------:R-:W-:Y:S02]  /*3440*/  @!P6 IADD3 R85, PT, PT, R63, R87, RZ ;  /* 0x000000573f55e210 */ /* 0x000fe40007ffe0ff */
[----:B------:R-:W-:Y:S02]  /*3450*/  @!P6 SHF.L.U32 R63, R62, 0x1, RZ ;  /* 0x000000013e3fe819 */ /* 0x000fe400000006ff */
[----:B------:R-:W-:Y:S02]  /*3460*/  @!P2 PRMT R112, R84, 0x7632, R112 ;  /* 0x000076325470a816 */ /* 0x000fe40000000070 */
[----:B-1----:R-:W-:-:S02]  /*3470*/  PRMT R84, RZ, 0x7610, R84 ;  /* 0x00007610ff547816 */ /* 0x002fc40000000054 */
[----:B------:R-:W-:Y:S02]  /*3480*/  @!P6 SHF.L.U64.HI R2, R62, 0x1, R85 ;  /* 0x000000013e02e819 */ /* 0x000fe40000010255 */
[----:B-----5:R-:W-:Y:S02]  /*3490*/  @!P6 IADD3 R94, P1, PT, R63, R94, RZ ;  /* 0x0000005e3f5ee210 */ /* 0x020fe40007f3e0ff */
[----:B------:R-:W-:Y:S02]  /*34a0*/  PRMT R93, R93, 0x5410, RZ ;  /* 0x000054105d5d7816 */ /* 0x000fe400000000ff */
[----:B------:R-:W-:Y:S01]  /*34b0*/  @!P5 PRMT R84, R70, 0x7632, R84 ;  /* 0x000076324654d816 */ /* 0x000fe20000000054 */
[----:B------:R1:W-:Y:S01]  /*34c0*/  STL [R1+0x94], R70 ;  /* 0x0000944601007387 */ /* 0x0003e20000100800 */
[----:B------:R-:W-:Y:S02]  /*34d0*/  @!P6 IADD3.X R95, PT, PT, R2, R95, RZ, P1, !PT ;  /* 0x0000005f025fe210 */ /* 0x000fe40000ffe4ff */
[----:B------:R-:W-:-:S02]  /*34e0*/  @!P5 PRMT R93, R93, 0x5410, R70 ;  /* 0x000054105d5dd816 */ /* 0x000fc40000000046 */
[----:B0-----:R-:W-:Y:S02]  /*34f0*/  @!P6 IADD3 R88, P1, PT, R63, R88, RZ ;  /* 0x000000583f58e210 */ /* 0x001fe40007f3e0ff */
[----:B------:R-:W-:Y:S02]  /*3500*/  PRMT R84, R84, 0x5410, RZ ;  /* 0x0000541054547816 */ /* 0x000fe400000000ff */
[----:B------:R-:W-:Y:S02]  /*3510*/  PRMT R99, RZ, 0x5410, RZ ;  /* 0x00005410ff637816 */ /* 0x000fe400000000ff */
[----:B-1----:R-:W-:Y:S01]  /*3520*/  PRMT R70, R70, 0x5410, RZ ;  /* 0x0000541046467816 */ /* 0x002fe200000000ff */
[----:B------:R0:W-:Y:S01]  /*3530*/  STL [R1+0x18], R66 ;  /* 0x0000184201007387 */ /* 0x0001e20000100800 */
[----:B------:R-:W-:Y:S02]  /*3540*/  @!P6 IADD3.X R89, PT, PT, R2, R89, RZ, P1, !PT ;  /* 0x000000590259e210 */ /* 0x000fe40000ffe4ff */
[----:B------:R-:W-:-:S02]  /*3550*/  PRMT R98, RZ, 0x5410, RZ ;  /* 0x00005410ff627816 */ /* 0x000fc400000000ff */
[--C-:B------:R-:W-:Y:S02]  /*3560*/  @!P0 PRMT R84, R84, 0x5410, R66.reuse ;  /* 0x0000541054548816 */ /* 0x100fe40000000042 */
[----:B------:R-:W-:Y:S02]  /*3570*/  @!P0 PRMT R70, R70, 0x7610, R66 ;  /* 0x0000761046468816 */ /* 0x000fe40000000042 */
[----:B------:R-:W-:Y:S02]  /*3580*/  LOP3.LUT P1, RZ, R12, 0x200000, RZ, 0xc0, !PT ;  /* 0x002000000cff7812 */ /* 0x000fe4000782c0ff */
[----:B------:R-:W-:Y:S02]  /*3590*/  @!P5 PRMT R99, R99, 0x5410, R80 ;  /* 0x000054106363d816 */ /* 0x000fe40000000050 */
[----:B0-----:R-:W-:Y:S02]  /*35a0*/  PRMT R66, RZ, 0x7610, R66 ;  /* 0x00007610ff427816 */ /* 0x001fe40000000042 */
[----:B------:R-:W-:-:S02]  /*35b0*/  PRMT R63, R63, 0x5410, RZ ;  /* 0x000054103f3f7816 */ /* 0x000fc400000000ff */
[----:B------:R-:W-:Y:S02]  /*35c0*/  @!P2 PRMT R98, R98, 0x5410, R81 ;  /* 0x000054106262a816 */ /* 0x000fe40000000051 */
[----:B------:R-:W-:Y:S02]  /*35d0*/  @!P5 PRMT R99, R80, 0x7632, R99 ;  /* 0x000076325063d816 */ /* 0x000fe40000000063 */
[----:B------:R-:W-:Y:S02]  /*35e0*/  @!P0 PRMT R66, R79, 0x7610, R66 ;  /* 0x000076104f428816 */ /* 0x000fe40000000042 */
[----:B------:R-:W-:Y:S02]  /*35f0*/  @!P0 PRMT R63, R63, 0x7610, R79 ;  /* 0x000076103f3f8816 */ /* 0x000fe4000000004f */
[C---:B------:R-:W-:Y:S02]  /*3600*/  LOP3.LUT P5, RZ, R12.reuse, 0x80000, RZ, 0xc0, !PT ;  /* 0x000800000cff7812 */ /* 0x040fe400078ac0ff */
[----:B------:R-:W-:-:S02]  /*3610*/  LOP3.LUT P0, RZ, R12, 0x40000, RZ, 0xc0, !PT ;  /* 0x000400000cff7812 */ /* 0x000fc4000780c0ff */
[----:B------:R-:W-:Y:S02]  /*3620*/  @!P2 PRMT R98, R81, 0x7632, R98 ;  /* 0x000076325162a816 */ /* 0x000fe40000000062 */
[----:B------:R-:W-:Y:S02]  /*3630*/  LOP3.LUT P2, RZ, R12, 0x100000, RZ, 0xc0, !PT ;  /* 0x001000000cff7812 */ /* 0x000fe4000784c0ff */
[----:B------:R-:W-:Y:S02]  /*3640*/  PRMT R66, R66, 0x5410, RZ ;  /* 0x0000541042427816 */ /* 0x000fe400000000ff */
[----:B------:R-:W-:Y:S02]  /*3650*/  PRMT R63, RZ, 0x7610, R63 ;  /* 0x00007610ff3f7816 */ /* 0x000fe4000000003f */
[----:B------:R-:W-:Y:S02]  /*3660*/  PRMT R62, R62, 0x5410, RZ ;  /* 0x000054103e3e7816 */ /* 0x000fe400000000ff */
[----:B------:R-:W-:Y:S01]  /*3670*/  PRMT R70, RZ, 0x7610, R70 ;  /* 0x00007610ff467816 */ /* 0x000fe20000000046 */
[----:B------:R0:W-:Y:S01]  /*3680*/  STL [R1+0x1c], R78 ;  /* 0x00001c4e01007387 */ /* 0x0001e20000100800 */
[----:B------:R-:W-:-:S02]  /*3690*/  @!P1 PRMT R66, R66, 0x5410, R78 ;  /* 0x0000541042429816 */ /* 0x000fc4000000004e */
[----:B------:R-:W-:Y:S01]  /*36a0*/  @!P1 PRMT R63, R78, 0x7632, R63 ;  /* 0x000076324e3f9816 */ /* 0x000fe2000000003f */
[----:B------:R1:W-:Y:S01]  /*36b0*/  STL [R1+0x9c], R77 ;  /* 0x00009c4d01007387 */ /* 0x0003e20000100800 */
[----:B------:R-:W-:Y:S02]  /*36c0*/  @!P1 PRMT R62, R62, 0x5410, R77 ;  /* 0x000054103e3e9816 */ /* 0x000fe4000000004d */
[C---:B------:R-:W-:Y:S01]  /*36d0*/  @!P1 PRMT R70, R77.reuse, 0x7632, R70 ;  /* 0x000076324d469816 */ /* 0x040fe20000000046 */
[----:B------:R5:W-:Y:S01]  /*36e0*/  STL [R1+0x90], R81 ;  /* 0x0000905101007387 */ /* 0x000be20000100800 */
[----:B0-----:R-:W-:Y:S02]  /*36f0*/  PRMT R78, R78, 0x5410, RZ ;  /* 0x000054104e4e7816 */ /* 0x001fe400000000ff */
[----:B-1----:R-:W-:Y:S02]  /*3700*/  PRMT R77, R77, 0x5410, RZ ;  /* 0x000054104d4d7816 */ /* 0x002fe400000000ff */
[----:B------:R-:W-:-:S02]  /*3710*/  @!P0 PRMT R78, R78, 0x7610, R64 ;  /* 0x000076104e4e8816 */ /* 0x000fc40000000040 */
[----:B-----5:R-:W-:Y:S02]  /*3720*/  PRMT R81, RZ, 0x7610, R81 ;  /* 0x00007610ff517816 */ /* 0x020fe40000000051 */
[----:B------:R-:W-:Y:S01]  /*3730*/  @!P5 PRMT R77, R77, 0x5410, R65 ;  /* 0x000054104d4dd816 */ /* 0x000fe20000000041 */
[----:B------:R0:W-:Y:S01]  /*3740*/  STL [R1+0x14], R80 ;  /* 0x0000145001007387 */ /* 0x0001e20000100800 */
[----:B------:R-:W-:Y:S02]  /*3750*/  PRMT R62, RZ, 0x7610, R62 ;  /* 0x00007610ff3e7816 */ /* 0x000fe4000000003e */
[----:B------:R-:W-:Y:S02]  /*3760*/  @!P2 PRMT R81, R71, 0x7632, R81 ;  /* 0x000076324751a816 */ /* 0x000fe40000000051 */
[----:B------:R-:W-:Y:S02]  /*3770*/  P2R R49, PR, RZ, 0x10 ;  /* 0x00000010ff317803 */ /* 0x000fe40000000000 */
[----:B------:R-:W-:-:S02]  /*3780*/  PRMT R77, RZ, 0x7610, R77 ;  /* 0x00007610ff4d7816 */ /* 0x000fc4000000004d */
[----:B------:R-:W-:Y:S02]  /*3790*/  PRMT R78, RZ, 0x7610, R78 ;  /* 0x00007610ff4e7816 */ /* 0x000fe4000000004e */
[----:B0-----:R-:W-:Y:S01]  /*37a0*/  PRMT R80, R80, 0x5410, RZ ;  /* 0x0000541050507816 */ /* 0x001fe200000000ff */
[----:B------:R0:W-:Y:S01]  /*37b0*/  STL [R1+0x20], R71 ;  /* 0x0000204701007387 */ /* 0x0001e20000100800 */
[----:B------:R-:W-:Y:S02]  /*37c0*/  LOP3.LUT P4, RZ, R12, 0x10000, RZ, 0xc0, !PT ;  /* 0x000100000cff7812 */ /* 0x000fe4000788c0ff */
[----:B------:R-:W-:Y:S02]  /*37d0*/  @!P2 PRMT R62, R71, 0x7610, R62 ;  /* 0x00007610473ea816 */ /* 0x000fe4000000003e */
[----:B------:R-:W-:Y:S02]  /*37e0*/  PRMT R81, R81, 0x5410, RZ ;  /* 0x0000541051517816 */ /* 0x000fe400000000ff */
[----:B------:R-:W-:-:S02]  /*37f0*/  @!P0 PRMT R77, R64, 0x7610, R77 ;  /* 0x00007610404d8816 */ /* 0x000fc4000000004d */
[----:B------:R-:W-:Y:S02]  /*3800*/  @!P0 PRMT R80, R80, 0x5410, R51 ;  /* 0x0000541050508816 */ /* 0x000fe40000000033 */
[----:B0-----:R-:W-:Y:S02]  /*3810*/  PRMT R71, R71, 0x5410, RZ ;  /* 0x0000541047477816 */ /* 0x001fe400000000ff */
[----:B------:R-:W-:Y:S02]  /*3820*/  @!P0 PRMT R78, R51, 0x7632, R78 ;  /* 0x00007632334e8816 */ /* 0x000fe4000000004e */
[----:B------:R-:W-:Y:S01]  /*3830*/  LOP3.LUT P0, RZ, R12, 0x8000, RZ, 0xc0, !PT ;  /* 0x000080000cff7812 */ /* 0x000fe2000780c0ff */
[----:B------:R0:W-:Y:S01]  /*3840*/  STL [R1+0xa0], R72 ;  /* 0x0000a04801007387 */ /* 0x0001e20000100800 */
[--C-:B------:R-:W-:Y:S02]  /*3850*/  @!P2 PRMT R81, R81, 0x5410, R72.reuse ;  /* 0x000054105151a816 */ /* 0x100fe40000000048 */
[----:B------:R-:W-:-:S02]  /*3860*/  @!P2 PRMT R71, R71, 0x7610, R72 ;  /* 0x000076104747a816 */ /* 0x000fc40000000048 */
[----:B------:R-:W-:Y:S02]  /*3870*/  PRMT R91, R91, 0x5410, RZ ;  /* 0x000054105b5b7816 */ /* 0x000fe400000000ff */
[----:B------:R-:W-:Y:S02]  /*3880*/  PRMT R85, R85, 0x5410, RZ ;  /* 0x0000541055557816 */ /* 0x000fe400000000ff */
[----:B0-----:R-:W-:Y:S02]  /*3890*/  PRMT R72, R72, 0x5410, RZ ;  /* 0x0000541048487816 */ /* 0x001fe400000000ff */
[----:B------:R-:W-:Y:S02]  /*38a0*/  @!P4 PRMT R91, R91, 0x7610, R42 ;  /* 0x000076105b5bc816 */ /* 0x000fe4000000002a */
[----:B------:R-:W-:Y:S02]  /*38b0*/  @!P5 PRMT R72, R72, 0x7610, R67 ;  /* 0x000076104848d816 */ /* 0x000fe40000000043 */
[----:B------:R-:W-:-:S02]  /*38c0*/  @!P4 PRMT R85, R85, 0x7610, R38 ;  /* 0x000076105555c816 */ /* 0x000fc40000000026 */
[----:B------:R-:W-:Y:S02]  /*38d0*/  PRMT R86, RZ, 0x5410, RZ ;  /* 0x00005410ff567816 */ /* 0x000fe400000000ff */
[----:B------:R-:W-:Y:S02]  /*38e0*/  LOP3.LUT P1, RZ, R12, 0x20000, RZ, 0xc0, !PT ;  /* 0x000200000cff7812 */ /* 0x000fe4000782c0ff */
[----:B------:R-:W-:Y:S02]  /*38f0*/  PRMT R71, RZ, 0x7610, R71 ;  /* 0x00007610ff477816 */ /* 0x000fe40000000047 */
[----:B------:R-:W-:Y:S02]  /*3900*/  PRMT R72, RZ, 0x7610, R72 ;  /* 0x00007610ff487816 */ /* 0x000fe40000000048 */
[----:B------:R-:W-:Y:S02]  /*3910*/  PRMT R85, RZ, 0x7610, R85 ;  /* 0x00007610ff557816 */ /* 0x000fe40000000055 */
[----:B------:R-:W-:-:S02]  /*3920*/  PRMT R91, RZ, 0x7610, R91 ;  /* 0x00007610ff5b7816 */ /* 0x000fc4000000005b */
[----:B------:R-:W-:Y:S02]  /*3930*/  @!P0 PRMT R86, R86, 0x7610, R13 ;  /* 0x0000761056568816 */ /* 0x000fe4000000000d */
[----:B------:R-:W-:Y:S02]  /*3940*/  @!P5 PRMT R71, R67, 0x7610, R71 ;  /* 0x000076104347d816 */ /* 0x000fe40000000047 */
[----:B------:R-:W-:Y:S02]  /*3950*/  @!P5 PRMT R72, R65, 0x7632, R72 ;  /* 0x000076324148d816 */ /* 0x000fe40000000048 */
[C---:B------:R-:W-:Y:S01]  /*3960*/  LOP3.LUT P5, RZ, R12.reuse, 0x2, RZ, 0xc0, !PT ;  /* 0x000000020cff7812 */ /* 0x040fe200078ac0ff */
[----:B------:R0:W-:Y:S01]  /*3970*/  STL [R1+0x98], R79 ;  /* 0x0000984f01007387 */ /* 0x0001e20000100800 */
[----:B------:R-:W-:Y:S02]  /*3980*/  LOP3.LUT P2, RZ, R12, 0x4, RZ, 0xc0, !PT ;  /* 0x000000040cff7812 */ /* 0x000fe4000784c0ff */
[----:B------:R-:W-:-:S02]  /*3990*/  @!P0 PRMT R85, R13, 0x7610, R85 ;  /* 0x000076100d558816 */ /* 0x000fc40000000055 */
[C---:B------:R-:W-:Y:S02]  /*39a0*/  @!P0 PRMT R91, R25.reuse, 0x7610, R91 ;  /* 0x00007610195b8816 */ /* 0x040fe4000000005b */
[----:B------:R-:W-:Y:S01]  /*39b0*/  @!P0 PRMT R86, R25, 0x7632, R86 ;  /* 0x0000763219568816 */ /* 0x000fe20000000056 */
[----:B------:R1:W-:Y:S01]  /*39c0*/  STL [R1+0x24], R67 ;  /* 0x0000244301007387 */ /* 0x0003e20000100800 */
[----:B------:R-:W-:Y:S01]  /*39d0*/  ISETP.NE.AND P0, PT, R43, RZ, PT ;  /* 0x000000ff2b00720c */ /* 0x000fe20003f05270 */
[----:B------:R-:W-:Y:S01]  /*39e0*/  HFMA2 R43, -RZ, RZ, 0, 0 ;  /* 0x00000000ff2b7431 */ /* 0x000fe200000001ff */
[----:B0-----:R-:W-:Y:S02]  /*39f0*/  PRMT R79, RZ, 0x7610, R79 ;  /* 0x00007610ff4f7816 */ /* 0x001fe4000000004f */
[----:B------:R-:W-:Y:S01]  /*3a00*/  PRMT R92, RZ, 0x5410, RZ ;  /* 0x00005410ff5c7816 */ /* 0x000fe200000000ff */
[----:B------:R-:W-:Y:S01]  /*3a10*/  STL [R1+0xa4], R65 ;  /* 0x0000a44101007387 */ /* 0x000fe20000100800 */
[----:B------:R-:W-:Y:S01]  /*3a20*/  @!P1 PRMT R79, R48, 0x7632, R79 ;  /* 0x00007632304f9816 */ /* 0x000fe2000000004f */
[----:B-1----:R-:W-:-:S02]  /*3a30*/  HFMA2 R67, -RZ, RZ, 0, 0 ;  /* 0x00000000ff437431 */ /* 0x002fc400000001ff */
[----:B------:R0:W-:Y:S01]  /*3a40*/  STL [R1+0x28], R64 ;  /* 0x0000284001007387 */ /* 0x0001e20000100800 */
[----:B------:R-:W-:Y:S02]  /*3a50*/  @!P4 PRMT R92, R92, 0x5410, R42 ;  /* 0x000054105c5cc816 */ /* 0x000fe4000000002a */
[----:B------:R-:W-:Y:S01]  /*3a60*/  P2R R2, PR, RZ, 0x40 ;  /* 0x00000040ff027803 */ /* 0x000fe20000000000 */
[----:B------:R1:W-:Y:S01]  /*3a70*/  STL [R1+0x30], R42 ;  /* 0x0000302a01007387 */ /* 0x0003e20000100800 */
[----:B------:R-:W-:Y:S02]  /*3a80*/  LOP3.LUT P6, RZ, R12, 0x1, RZ, 0xc0, !PT ;  /* 0x000000010cff7812 */ /* 0x000fe400078cc0ff */
[----:B------:R-:W-:Y:S01]  /*3a90*/  PRMT R79, R79, 0x5410, RZ ;  /* 0x000054104f4f7816 */ /* 0x000fe200000000ff */
[----:B------:R5:W-:Y:S01]  /*3aa0*/  STL [R1+0x34], R13 ;  /* 0x0000340d01007387 */ /* 0x000be20000100800 */
[----:B0-----:R-:W-:Y:S02]  /*3ab0*/  CS2R R64, SRZ ;  /* 0x0000000000407805 */ /* 0x001fe4000001ff00 */
[----:B------:R-:W-:Y:S01]  /*3ac0*/  PRMT R93, RZ, 0x7610, R93 ;  /* 0x00007610ff5d7816 */ /* 0x000fe2000000005d */
[----:B------:R-:W4:Y:S01]  /*3ad0*/  @!P5 LDG.E R43, desc[UR10][R6.64] ;  /* 0x0000000a062bd981 */ /* 0x000f22000c1e1900 */
[----:B-1----:R-:W-:-:S02]  /*3ae0*/  MOV R42, RZ ;  /* 0x000000ff002a7202 */ /* 0x002fc40000000f00 */
[----:B------:R-:W-:Y:S01]  /*3af0*/  PRMT R80, RZ, 0x7610, R80 ;  /* 0x00007610ff507816 */ /* 0x000fe20000000050 */
[----:B------:R-:W4:Y:S01]  /*3b00*/  @!P5 LDG.E R65, desc[UR10][R30.64] ;  /* 0x0000000a1e41d981 */ /* 0x000f22000c1e1900 */
[----:B------:R-:W-:Y:S02]  /*3b10*/  @!P4 PRMT R92, R38, 0x7610, R92 ;  /* 0x00007610265cc816 */ /* 0x000fe4000000005c */
[----:B-----5:R-:W-:Y:S01]  /*3b20*/  P2R R13, PR, RZ, 0x20 ;  /* 0x00000020ff0d7803 */ /* 0x020fe20000000000 */
[----:B------:R0:W5:Y:S01]  /*3b30*/  @!P2 LDG.E R67, desc[UR10][R40.64] ;  /* 0x0000000a2843a981 */ /* 0x000162000c1e1900 */
[C---:B------:R-:W-:Y:S02]  /*3b40*/  LOP3.LUT P4, RZ, R12.reuse, 0x2000, RZ, 0xc0, !PT ;  /* 0x000020000cff7812 */ /* 0x040fe4000788c0ff */
[----:B------:R-:W-:Y:S01]  /*3b50*/  LOP3.LUT P5, RZ, R12, 0x1000, RZ, 0xc0, !PT ;  /* 0x000010000cff7812 */ /* 0x000fe200078ac0ff */
[----:B------:R1:W5:Y:S01]  /*3b60*/  @!P2 LDG.E R42, desc[UR10][R32.64] ;  /* 0x0000000a202aa981 */ /* 0x000362000c1e1900 */
[----:B------:R-:W-:-:S02]  /*3b70*/  @!P1 PRMT R79, R79, 0x5410, R44 ;  /* 0x000054104f4f9816 */ /* 0x000fc4000000002c */
[----:B------:R-:W-:Y:S02]  /*3b80*/  CS2R R60, SRZ ;  /* 0x00000000003c7805 */ /* 0x000fe4000001ff00 */
[----:B------:R-:W-:Y:S01]  /*3b90*/  @!P1 PRMT R93, R44, 0x7632, R93 ;  /* 0x000076322c5d9816 */ /* 0x000fe2000000005d */
[----:B------:R2:W-:Y:S01]  /*3ba0*/  STL [R1+0xac], R44 ;  /* 0x0000ac2c01007387 */ /* 0x0005e20000100800 */
[----:B------:R-:W-:Y:S02]  /*3bb0*/  ISETP.NE.AND P2, PT, R45, RZ, PT ;  /* 0x000000ff2d00720c */ /* 0x000fe40003f45270 */
[----:B------:R-:W-:Y:S01]  /*3bc0*/  @!P1 PRMT R80, R48, 0x7610, R80 ;  /* 0x0000761030509816 */ /* 0x000fe20000000050 */
[----:B------:R-:W5:Y:S01]  /*3bd0*/  @!P6 LDG.E R60, desc[UR10][R26.64] ;  /* 0x0000000a1a3ce981 */ /* 0x000f62000c1e1900 */
[----:B------:R-:W-:Y:S02]  /*3be0*/  LOP3.LUT P1, RZ, R12, 0x4000, RZ, 0xc0, !PT ;  /* 0x000040000cff7812 */ /* 0x000fe4000782c0ff */
[----:B--2---:R-:W-:-:S02]  /*3bf0*/  CS2R R44, SRZ ;  /* 0x00000000002c7805 */ /* 0x004fc4000001ff00 */
[----:B0-----:R-:W-:-:S04]  /*3c00*/  PRMT R41, R41, 0x5410, RZ ;  /* 0x0000541029297816 */ /* 0x001fc800000000ff */
[----:B------:R0:W2:Y:S01]  /*3c10*/  @!P6 LDG.E R44, desc[UR10][R28.64] ;  /* 0x0000000a1c2ce981 */ /* 0x0000a2000c1e1900 */
[----:B-1----:R-:W-:Y:S02]  /*3c20*/  PRMT R32, R32, 0x5410, RZ ;  /* 0x0000541020207816 */ /* 0x002fe400000000ff */
[----:B------:R-:W-:Y:S02]  /*3c30*/  PRMT R7, R7, 0x5410, RZ ;  /* 0x0000541007077816 */ /* 0x000fe400000000ff */
[----:B------:R-:W-:Y:S02]  /*3c40*/  @!P4 PRMT R41, R41, 0x7610, R18 ;  /* 0x000076102929c816 */ /* 0x000fe40000000012 */
[----:B0-----:R-:W-:Y:S01]  /*3c50*/  PRMT R29, RZ, 0x7610, R29 ;  /* 0x00007610ff1d7816 */ /* 0x001fe2000000001d */
[----:B------:R0:W-:Y:S03]  /*3c60*/  STL [R1+0x38], R21 ;  /* 0x0000381501007387 */ /* 0x0001e60000100800 */
[----:B------:R-:W-:-:S02]  /*3c70*/  @!P5 PRMT R29, R16, 0x7632, R29 ;  /* 0x00007632101dd816 */ /* 0x000fc4000000001d */
[--C-:B------:R-:W-:Y:S02]  /*3c80*/  @!P1 PRMT R32, R32, 0x5410, R21.reuse ;  /* 0x0000541020209816 */ /* 0x100fe40000000015 */
[----:B------:R-:W-:Y:S02]  /*3c90*/  @!P1 PRMT R7, R7, 0x7610, R21 ;  /* 0x0000761007079816 */ /* 0x000fe40000000015 */
[----:B------:R-:W-:Y:S02]  /*3ca0*/  PRMT R27, R27, 0x5410, RZ ;  /* 0x000054101b1b7816 */ /* 0x000fe400000000ff */
[----:B0-----:R-:W-:Y:S02]  /*3cb0*/  PRMT R21, R21, 0x5410, RZ ;  /* 0x0000541015157816 */ /* 0x001fe400000000ff */
[----:B------:R-:W-:Y:S02]  /*3cc0*/  PRMT R29, R29, 0x5410, RZ ;  /* 0x000054101d1d7816 */ /* 0x000fe400000000ff */
[----:B------:R-:W-:-:S02]  /*3cd0*/  PRMT R41, RZ, 0x7610, R41 ;  /* 0x00007610ff297816 */ /* 0x000fc40000000029 */
[--C-:B------:R-:W-:Y:S02]  /*3ce0*/  @!P0 PRMT R27, R27, 0x5410, R20.reuse ;  /* 0x000054101b1b8816 */ /* 0x100fe40000000014 */
[----:B------:R-:W-:Y:S02]  /*3cf0*/  @!P0 PRMT R21, R21, 0x7610, R20 ;  /* 0x0000761015158816 */ /* 0x000fe40000000014 */
[----:B------:R-:W-:Y:S02]  /*3d00*/  @!P0 PRMT R29, R29, 0x5410, R11 ;  /* 0x000054101d1d8816 */ /* 0x000fe4000000000b */
[----:B------:R-:W-:Y:S02]  /*3d10*/  @!P0 PRMT R41, R11, 0x7632, R41 ;  /* 0x000076320b298816 */ /* 0x000fe40000000029 */
[----:B------:R-:W-:-:S13]  /*3d20*/  ISETP.NE.AND P0, PT, R24, RZ, PT ;  /* 0x000000ff1800720c */ /* 0x000fda0003f05270 */
[----:B------:R-:W2:Y:S04]  /*3d30*/  @!P0 LDG.E R61, desc[UR10][R114.64] ;  /* 0x0000000a723d8981 */ /* 0x000ea8000c1e1900 */
[----:B------:R-:W2:Y:S01]  /*3d40*/  @!P0 LDG.E R64, desc[UR10][R110.64] ;  /* 0x0000000a6e408981 */ /* 0x000ea2000c1e1900 */
[----:B------:R-:W-:Y:S02]  /*3d50*/  PRMT R31, R31, 0x5410, RZ ;  /* 0x000054101f1f7816 */ /* 0x000fe400000000ff */
[----:B------:R-:W-:Y:S02]  /*3d60*/  PRMT R6, R6, 0x5410, RZ ;  /* 0x0000541006067816 */ /* 0x000fe400000000ff */
[----:B------:R-:W-:Y:S02]  /*3d70*/  PRMT R32, RZ, 0x7610, R32 ;  /* 0x00007610ff207816 */ /* 0x000fe40000000020 */
[----:B------:R-:W-:-:S02]  /*3d80*/  @!P4 PRMT R31, R31, 0x5410, R23 ;  /* 0x000054101f1fc816 */ /* 0x000fc40000000017 */
[----:B------:R-:W-:Y:S02]  /*3d90*/  @!P4 PRMT R6, R6, 0x7610, R23 ;  /* 0x000076100606c816 */ /* 0x000fe40000000017 */
[----:B------:R-:W-:Y:S02]  /*3da0*/  @!P4 PRMT R32, R18, 0x7610, R32 ;  /* 0x000076101220c816 */ /* 0x000fe40000000020 */
[----:B------:R-:W-:Y:S02]  /*3db0*/  PRMT R30, RZ, 0x5410, RZ ;  /* 0x00005410ff1e7816 */ /* 0x000fe400000000ff */
[----:B------:R-:W-:Y:S02]  /*3dc0*/  LOP3.LUT P4, RZ, R12, 0x400, RZ, 0xc0, !PT ;  /* 0x000004000cff7812 */ /* 0x000fe4000788c0ff */
[----:B------:R-:W-:Y:S02]  /*3dd0*/  PRMT R31, RZ, 0x7610, R31 ;  /* 0x00007610ff1f7816 */ /* 0x000fe4000000001f */
[----:B------:R-:W-:Y:S01]  /*3de0*/  @!P5 PRMT R30, R16, 0x7610, R30 ;  /* 0x00007610101ed816 */ /* 0x000fe2000000001e */
[----:B------:R0:W-:Y:S01]  /*3df0*/  STL [R1+0xb0], R38 ;  /* 0x0000b02601007387 */ /* 0x0001e20000100800 */
[----:B------:R-:W-:-:S02]  /*3e00*/  @!P5 PRMT R31, R14, 0x7610, R31 ;  /* 0x000076100e1fd816 */ /* 0x000fc4000000001f */
[----:B------:R-:W-:Y:S02]  /*3e10*/  @!P5 PRMT R30, R30, 0x7610, R14 ;  /* 0x000076101e1ed816 */ /* 0x000fe4000000000e */
[----:B------:R-:W-:Y:S02]  /*3e20*/  PRMT R33, RZ, 0x7610, R33 ;  /* 0x00007610ff217816 */ /* 0x000fe40000000021 */
[----:B------:R-:W-:Y:S02]  /*3e30*/  LOP3.LUT P5, RZ, R12, 0x200, RZ, 0xc0, !PT ;  /* 0x000002000cff7812 */ /* 0x000fe400078ac0ff */
[----:B------:R-:W-:Y:S02]  /*3e40*/  PRMT R28, RZ, 0x5410, RZ ;  /* 0x00005410ff1c7816 */ /* 0x000fe400000000ff */
[----:B0-----:R-:W-:Y:S01]  /*3e50*/  PRMT R38, RZ, 0x7610, R38 ;  /* 0x00007610ff267816 */ /* 0x001fe20000000026 */
[----:B------:R0:W-:Y:S01]  /*3e60*/  STL [R1+0xb4], R25 ;  /* 0x0000b41901007387 */ /* 0x0001e20000100800 */
[----:B------:R-:W-:-:S02]  /*3e70*/  @!P1 PRMT R33, R19, 0x7632, R33 ;  /* 0x0000763213219816 */ /* 0x000fc40000000021 */
[C---:B------:R-:W-:Y:S01]  /*3e80*/  @!P1 PRMT R38, R19.reuse, 0x7610, R38 ;  /* 0x0000761013269816 */ /* 0x040fe20000000026 */
[----:B------:R1:W-:Y:S01]  /*3e90*/  STL [R1+0xb8], R19 ;  /* 0x0000b81301007387 */ /* 0x0003e20000100800 */
[----:B------:R-:W-:Y:S02]  /*3ea0*/  @!P4 PRMT R28, R28, 0x5410, R8 ;  /* 0x000054101c1cc816 */ /* 0x000fe40000000008 */
[----:B0-----:R-:W-:Y:S01]  /*3eb0*/  PRMT R25, RZ, 0x7610, R25 ;  /* 0x00007610ff197816 */ /* 0x001fe20000000019 */
[----:B------:R0:W-:Y:S01]  /*3ec0*/  STL [R1+0x3c], R23 ;  /* 0x00003c1701007387 */ /* 0x0001e20000100800 */
[----:B-1----:R-:W-:Y:S02]  /*3ed0*/  PRMT R19, R19, 0x5410, RZ ;  /* 0x0000541013137816 */ /* 0x002fe400000000ff */
[----:B------:R-:W-:Y:S02]  /*3ee0*/  @!P4 PRMT R25, R9, 0x7610, R25 ;  /* 0x000076100919c816 */ /* 0x000fe40000000019 */
[----:B------:R-:W-:-:S02]  /*3ef0*/  @!P4 PRMT R19, R19, 0x7610, R9 ;  /* 0x000076101313c816 */ /* 0x000fc40000000009 */
[----:B------:R-:W-:Y:S02]  /*3f00*/  @!P4 PRMT R28, R8, 0x7632, R28 ;  /* 0x00007632081cc816 */ /* 0x000fe4000000001c */
[----:B0-----:R-:W-:Y:S02]  /*3f10*/  PRMT R23, RZ, 0x7610, R23 ;  /* 0x00007610ff177816 */ /* 0x001fe40000000017 */
[----:B------:R-:W-:Y:S02]  /*3f20*/  PRMT R26, R26, 0x5410, RZ ;  /* 0x000054101a1a7816 */ /* 0x000fe400000000ff */
[----:B------:R-:W-:Y:S02]  /*3f30*/  PRMT R27, RZ, 0x7610, R27 ;  /* 0x00007610ff1b7816 */ /* 0x000fe4000000001b */
[----:B------:R-:W-:Y:S02]  /*3f40*/  PRMT R40, R40, 0x5410, RZ ;  /* 0x0000541028287816 */ /* 0x000fe400000000ff */
[----:B------:R-:W-:-:S02]  /*3f50*/  LOP3.LUT P4, RZ, R12, 0x80, RZ, 0xc0, !PT ;  /* 0x000000800cff7812 */ /* 0x000fc4000788c0ff */
[----:B------:R-:W-:Y:S02]  /*3f60*/  PRMT R24, R24, 0x5410, RZ ;  /* 0x0000541018187816 */ /* 0x000fe400000000ff */
[----:B------:R-:W-:Y:S02]  /*3f70*/  @!P5 PRMT R23, R10, 0x7610, R23 ;  /* 0x000076100a17d816 */ /* 0x000fe40000000017 */
[----:B------:R-:W-:Y:S02]  /*3f80*/  @!P5 PRMT R26, R26, 0x7610, R10 ;  /* 0x000076101a1ad816 */ /* 0x000fe4000000000a */
[----:B------:R-:W-:Y:S02]  /*3f90*/  @!P5 PRMT R27, R3, 0x7610, R27 ;  /* 0x00007610031bd816 */ /* 0x000fe4000000001b */
[----:B------:R-:W-:Y:S02]  /*3fa0*/  @!P5 PRMT R40, R40, 0x7610, R3 ;  /* 0x000076102828d816 */ /* 0x000fe40000000003 */
[----:B------:R-:W-:Y:S01]  /*3fb0*/  LOP3.LUT P5, RZ, R12, 0x40, RZ, 0xc0, !PT ;  /* 0x000000400cff7812 */ /* 0x000fe200078ac0ff */
[----:B------:R0:W-:Y:S01]  /*3fc0*/  STL [R1+0xbc], R18 ;  /* 0x0000bc1201007387 */ /* 0x0001e20000100800 */
[----:B------:R-:W-:-:S02]  /*3fd0*/  @!P2 PRMT R24, R24, 0x7610, R83 ;  /* 0x000076101818a816 */ /* 0x000fc40000000053 */
[----:B------:R-:W-:Y:S01]  /*3fe0*/  PRMT R26, RZ, 0x7610, R26 ;  /* 0x00007610ff1a7816 */ /* 0x000fe2000000001a */
[----:B------:R1:W-:Y:S01]  /*3ff0*/  STL [R1+0x40], R16 ;  /* 0x0000401001007387 */ /* 0x0003e20000100800 */
[----:B------:R-:W-:Y:S02]  /*4000*/  PRMT R25, R25, 0x5410, RZ ;  /* 0x0000541019197816 */ /* 0x000fe400000000ff */
[----:B------:R-:W-:Y:S02]  /*4010*/  PRMT R24, RZ, 0x7610, R24 ;  /* 0x00007610ff187816 */ /* 0x000fe40000000018 */
[----:B0-----:R-:W-:Y:S02]  /*4020*/  PRMT R18, RZ, 0x7610, R18 ;  /* 0x00007610ff127816 */ /* 0x001fe40000000012 */
[----:B------:R-:W-:Y:S02]  /*4030*/  PRMT R23, R23, 0x5410, RZ ;  /* 0x0000541017177816 */ /* 0x000fe400000000ff */
[----:B-1----:R-:W-:-:S02]  /*4040*/  PRMT R16, RZ, 0x7610, R16 ;  /* 0x00007610ff107816 */ /* 0x002fc40000000010 */
[----:B------:R-:W-:Y:S02]  /*4050*/  PRMT R40, RZ, 0x7610, R40 ;  /* 0x00007610ff287816 */ /* 0x000fe40000000028 */
[C---:B------:R-:W-:Y:S02]  /*4060*/  @!P2 PRMT R18, R0.reuse, 0x7610, R18 ;  /* 0x000076100012a816 */ /* 0x040fe40000000012 */
[----:B------:R-:W-:Y:S02]  /*4070*/  @!P2 PRMT R26, R0, 0x7632, R26 ;  /* 0x00007632001aa816 */ /* 0x000fe4000000001a */
[----:B------:R-:W-:Y:S02]  /*4080*/  @!P2 PRMT R25, R25, 0x5410, R83 ;  /* 0x000054101919a816 */ /* 0x000fe40000000053 */
[----:B------:R-:W-:Y:S02]  /*4090*/  ISETP.NE.AND P2, PT, R22, RZ, PT ;  /* 0x000000ff1600720c */ /* 0x000fe40003f45270 */
[----:B------:R-:W-:-:S02]  /*40a0*/  @!P4 PRMT R16, R82, 0x7610, R16 ;  /* 0x000076105210c816 */ /* 0x000fc40000000010 */
[----:B------:R-:W-:Y:S02]  /*40b0*/  @!P4 PRMT R24, R82, 0x7632, R24 ;  /* 0x000076325218c816 */ /* 0x000fe40000000018 */
[----:B------:R-:W-:Y:S02]  /*40c0*/  @!P4 PRMT R23, R23, 0x5410, R53 ;  /* 0x000054101717c816 */ /* 0x000fe40000000035 */
[----:B------:R-:W-:Y:S02]  /*40d0*/  @!P4 PRMT R40, R53, 0x7632, R40 ;  /* 0x000076323528c816 */ /* 0x000fe40000000028 */
[----:B------:R-:W-:Y:S02]  /*40e0*/  PRMT R22, RZ, 0x5410, RZ ;  /* 0x00005410ff167816 */ /* 0x000fe400000000ff */
[----:B------:R-:W-:Y:S01]  /*40f0*/  LOP3.LUT P4, RZ, R12, 0x10, RZ, 0xc0, !PT ;  /* 0x000000100cff7812 */ /* 0x000fe2000788c0ff */
[----:B------:R0:W-:Y:S01]  /*4100*/  STL [R1+0xc0], R14 ;  /* 0x0000c00e01007387 */ /* 0x0001e20000100800 */
[----:B------:R-:W-:-:S02]  /*4110*/  PRMT R21, RZ, 0x7610, R21 ;  /* 0x00007610ff157816 */ /* 0x000fc40000000015 */
[----:B------:R-:W-:Y:S01]  /*4120*/  @!P5 PRMT R22, R22, 0x7610, R52 ;  /* 0x000076101616d816 */ /* 0x000fe20000000034 */
[----:B------:R1:W-:Y:S01]  /*4130*/  STL [R1+0xa8], R51 ;  /* 0x0000a83301007387 */ /* 0x0003e20000100800 */
[C---:B---3--:R-:W-:Y:S02]  /*4140*/  @!P5 PRMT R21, R5.reuse, 0x7632, R21 ;  /* 0x000076320515d816 */ /* 0x048fe40000000015 */
[----:B0-----:R-:W-:Y:S01]  /*4150*/  PRMT R14, R14, 0x5410, RZ ;  /* 0x000054100e0e7816 */ /* 0x001fe200000000ff */
[----:B------:R0:W-:Y:S01]  /*4160*/  STL [R1+0xc4], R11 ;  /* 0x0000c40b01007387 */ /* 0x0001e20000100800 */
[----:B------:R-:W-:Y:S01]  /*4170*/  @!P5 PRMT R22, R5, 0x7610, R22 ;  /* 0x000076100516d816 */ /* 0x000fe20000000016 */
[----:B-1----:R-:W1:Y:S01]  /*4180*/  S2R R51, SR_TID.X ;  /* 0x0000000000337919 */ /* 0x002e620000002100 */
[----:B------:R-:W-:Y:S02]  /*4190*/  @!P5 PRMT R14, R14, 0x5410, R52 ;  /* 0x000054100e0ed816 */ /* 0x000fe40000000034 */
[----:B------:R-:W-:-:S02]  /*41a0*/  LOP3.LUT P5, RZ, R12, 0x4, RZ, 0xc0, !PT ;  /* 0x000000040cff7812 */ /* 0x000fc400078ac0ff */
[----:B------:R-:W-:Y:S02]  /*41b0*/  PRMT R12, R12, 0x5410, RZ ;  /* 0x000054100c0c7816 */ /* 0x000fe400000000ff */
[----:B0-----:R-:W-:Y:S01]  /*41c0*/  PRMT R11, RZ, 0x7610, R11 ;  /* 0x00007610ff0b7816 */ /* 0x001fe2000000000b */
[----:B------:R0:W-:Y:S01]  /*41d0*/  STL [R1+0x44], R20 ;  /* 0x0000441401007387 */ /* 0x0001e20000100800 */
[----:B------:R-:W-:Y:S02]  /*41e0*/  @!P3 PRMT R12, R12, 0x5410, R76 ;  /* 0x000054100c0cb816 */ /* 0x000fe4000000004c */
[----:B------:R-:W-:Y:S01]  /*41f0*/  @!P4 PRMT R11, R74, 0x7610, R11 ;  /* 0x000076104a0bc816 */ /* 0x000fe2000000000b */
[----:B------:R3:W-:Y:S01]  /*4200*/  STL [R1+0x4c], R10 ;  /* 0x00004c0a01007387 */ /* 0x0007e20000100800 */
[C---:B------:R-:W-:Y:S02]  /*4210*/  ISETP.NE.AND P1, PT, R39.reuse, RZ, PT ;  /* 0x000000ff2700720c */ /* 0x040fe40003f25270 */
[----:B0-----:R-:W-:Y:S01]  /*4220*/  PRMT R20, RZ, 0x5410, RZ ;  /* 0x00005410ff147816 */ /* 0x001fe200000000ff */
[----:B------:R-:W-:Y:S01]  /*4230*/  UIMAD.WIDE UR6, UR8, 0x8, UR6 ;  /* 0x00000008080678a5 */ /* 0x000fe2000f8e0206 */
[----:B------:R-:W-:-:S02]  /*4240*/  PRMT R39, R39, 0x5410, RZ ;  /* 0x0000541027277816 */ /* 0x000fc400000000ff */
[----:B------:R-:W-:Y:S02]  /*4250*/  @!P3 PRMT R20, R20, 0x7610, R76 ;  /* 0x000076101414b816 */ /* 0x000fe4000000004c */
[----:B------:R-:W-:Y:S02]  /*4260*/  PRMT R7, RZ, 0x7610, R7 ;  /* 0x00007610ff077816 */ /* 0x000fe40000000007 */
[----:B------:R-:W-:Y:S01]  /*4270*/  PRMT R12, RZ, 0x7610, R12 ;  /* 0x00007610ff0c7816 */ /* 0x000fe2000000000c */
[----:B------:R0:W-:Y:S01]  /*4280*/  STL [R1+0xcc], R3 ;  /* 0x0000cc0301007387 */ /* 0x0001e20000100800 */
[----:B------:R-:W-:Y:S02]  /*4290*/  PRMT R11, R11, 0x5410, RZ ;  /* 0x000054100b0b7816 */ /* 0x000fe400000000ff */
[----:B---3--:R-:W-:Y:S01]  /*42a0*/  PRMT R10, R10, 0x5410, RZ ;  /* 0x000054100a0a7816 */ /* 0x008fe200000000ff */
[----:B------:R3:W-:Y:S01]  /*42b0*/  STL [R1+0x48], R9 ;  /* 0x0000480901007387 */ /* 0x0007e20000100800 */
[----:B------:R-:W-:-:S02]  /*42c0*/  @!P3 PRMT R20, R75, 0x7610, R20 ;  /* 0x000076104b14b816 */ /* 0x000fc40000000014 */
[----:B------:R-:W-:Y:S01]  /*42d0*/  @!P3 PRMT R39, R39, 0x7610, R75 ;  /* 0x000076102727b816 */ /* 0x000fe2000000004b */
[----:B------:R1:W-:Y:S01]  /*42e0*/  STL [R1+0x50], R0 ;  /* 0x0000500001007387 */ /* 0x0003e20000100800 */
[C---:B------:R-:W-:Y:S02]  /*42f0*/  ISETP.NE.AND P3, PT, R17.reuse, RZ, PT ;  /* 0x000000ff1100720c */ /* 0x040fe40003f65270 */
[----:B------:R-:W-:Y:S01]  /*4300*/  PRMT R19, RZ, 0x7610, R19 ;  /* 0x00007610ff137816 */ /* 0x000fe20000000013 */
[----:B------:R1:W2:Y:S01]  /*4310*/  @!P1 LDG.E R45, desc[UR10][R46.64] ;  /* 0x0000000a2e2d9981 */ /* 0x0002a2000c1e1900 */
[----:B------:R-:W-:Y:S02]  /*4320*/  PRMT R18, R18, 0x5410, RZ ;  /* 0x0000541012127816 */ /* 0x000fe400000000ff */
[----:B------:R-:W-:Y:S02]  /*4330*/  PRMT R17, R17, 0x5410, RZ ;  /* 0x0000541011117816 */ /* 0x000fe400000000ff */
[----:B0-----:R-:W-:-:S02]  /*4340*/  MOV R3, UR7 ;  /* 0x0000000700037c02 */ /* 0x001fc40008000f00 */
[----:B------:R-:W-:Y:S02]  /*4350*/  @!P4 PRMT R19, R74, 0x7632, R19 ;  /* 0x000076324a13c816 */ /* 0x000fe40000000013 */
[--C-:B------:R-:W-:Y:S02]  /*4360*/  @!P4 PRMT R18, R18, 0x5410, R73.reuse ;  /* 0x000054101212c816 */ /* 0x100fe40000000049 */
[----:B------:R-:W-:Y:S02]  /*4370*/  @!P4 PRMT R17, R17, 0x7610, R73 ;  /* 0x000076101111c816 */ /* 0x000fe40000000049 */
[----:B------:R-:W-:Y:S02]  /*4380*/  ISETP.NE.AND P4, PT, R49, RZ, PT ;  /* 0x000000ff3100720c */ /* 0x000fe40003f85270 */
[----:B---3--:R-:W-:Y:S02]  /*4390*/  PRMT R9, RZ, 0x7610, R9 ;  /* 0x00007610ff097816 */ /* 0x008fe40000000009 */
[----:B-1----:R-:W-:-:S02]  /*43a0*/  LOP3.LUT R0, R51, 0xffff, RZ, 0xc0, !PT ;  /* 0x0000ffff33007812 */ /* 0x002fc400078ec0ff */
[----:B------:R-:W-:Y:S02]  /*43b0*/  CS2R R46, SRZ ;  /* 0x00000000002e7805 */ /* 0x000fe4000001ff00 */
[----:B------:R-:W-:Y:S01]  /*43c0*/  PRMT R6, RZ, 0x7610, R6 ;  /* 0x00007610ff067816 */ /* 0x000fe20000000006 */
[----:B------:R-:W-:Y:S01]  /*43d0*/  IMAD R0, R0, 0x445, RZ ;  /* 0x0000044500007824 */ /* 0x000fe200078e02ff */
[----:B------:R-:W-:Y:S02]  /*43e0*/  PRMT R33, R33, 0x5410, RZ ;  /* 0x0000541021217816 */ /* 0x000fe400000000ff */
[----:B------:R-:W3:Y:S01]  /*43f0*/  @!P1 LDG.E R46, desc[UR10][R58.64] ;  /* 0x0000000a3a2e9981 */ /* 0x000ee2000c1e1900 */
[----:B----4-:R-:W-:Y:S02]  /*4400*/  @!P4 PRMT R9, R69, 0x7610, R9 ;  /* 0x000076104509c816 */ /* 0x010fe40000000009 */
[----:B------:R-:W-:Y:S02]  /*4410*/  PRMT R17, RZ, 0x7610, R17 ;  /* 0x00007610ff117816 */ /* 0x000fe40000000011 */
[----:B------:R-:W-:-:S02]  /*4420*/  PRMT R16, R16, 0x5410, RZ ;  /* 0x0000541010107816 */ /* 0x000fc400000000ff */
[----:B------:R-:W-:Y:S01]  /*4430*/  PRMT R39, RZ, 0x7610, R39 ;  /* 0x00007610ff277816 */ /* 0x000fe20000000027 */
[----:B------:R0:W-:Y:S01]  /*4440*/  STL [R1+0xc8], R8 ;  /* 0x0000c80801007387 */ /* 0x0001e20000100800 */
[----:B------:R-:W-:Y:S02]  /*4450*/  PRMT R9, R9, 0x5410, RZ ;  /* 0x0000541009097816 */ /* 0x000fe400000000ff */
[----:B------:R-:W-:Y:S02]  /*4460*/  SHF.R.U32.HI R0, RZ, 0x10, R0 ;  /* 0x00000010ff007819 */ /* 0x000fe40000011600 */
[--C-:B-----5:R-:W-:Y:S02]  /*4470*/  @!P6 PRMT R11, R11, 0x5410, R60.reuse ;  /* 0x000054100b0be816 */ /* 0x120fe4000000003c */
[----:B------:R-:W-:Y:S02]  /*4480*/  @!P6 PRMT R10, R10, 0x7610, R60 ;  /* 0x000076100a0ae816 */ /* 0x000fe4000000003c */
[----:B--2---:R-:W-:-:S02]  /*4490*/  @!P6 PRMT R7, R44, 0x7610, R7 ;  /* 0x000076102c07e816 */ /* 0x004fc40000000007 */
[----:B------:R-:W-:Y:S02]  /*44a0*/  @!P6 PRMT R12, R44, 0x7632, R12 ;  /* 0x000076322c0ce816 */ /* 0x000fe4000000000c */
[----:B------:R-:W-:Y:S01]  /*44b0*/  PRMT R14, RZ, 0x7610, R14 ;  /* 0x00007610ff0e7816 */ /* 0x000fe2000000000e */
[----:B------:R-:W-:Y:S01]  /*44c0*/  STL [R1+0xd0], R83 ;  /* 0x0000d05301007387 */ /* 0x000fe20000100800 */
[----:B------:R-:W-:Y:S02]  /*44d0*/  ISETP.NE.AND P6, PT, R2, RZ, PT ;  /* 0x000000ff0200720c */ /* 0x000fe40003fc5270 */
[----:B------:R-:W-:Y:S01]  /*44e0*/  MOV R2, UR6 ;  /* 0x0000000600027c02 */ /* 0x000fe20008000f00 */
[----:B------:R-:W1:Y:S01]  /*44f0*/  LDCU.U8 UR6, c[0x0][0x414] ;  /* 0x00008280ff0677ac */ /* 0x000e620008000000 */
[----:B------:R2:W-:Y:S04]  /*4500*/  STL [R1+0x54], R82 ;  /* 0x0000545201007387 */ /* 0x0005e80000100800 */
[----:B------:R-:W4:Y:S01]  /*4510*/  LDG.E.64 R2, desc[UR10][R2.64] ;  /* 0x0000000a02027981 */ /* 0x000f22000c1e1b00 */
[----:B------:R-:W-:-:S02]  /*4520*/  PRMT R10, RZ, 0x7610, R10 ;  /* 0x00007610ff0a7816 */ /* 0x000fc4000000000a */
[----:B------:R-:W-:Y:S01]  /*4530*/  PRMT R0, R0, 0x9910, RZ ;  /* 0x0000991000007816 */ /* 0x000fe200000000ff */
[----:B------:R5:W-:Y:S01]  /*4540*/  STL [R1+0x58], R52 ;  /* 0x0000583401007387 */ /* 0x000be20000100800 */
[----:B------:R-:W-:Y:S02]  /*4550*/  @!P4 PRMT R17, R69, 0x7632, R17 ;  /* 0x000076324511c816 */ /* 0x000fe40000000011 */
[----:B------:R-:W-:Y:S01]  /*4560*/  @!P4 PRMT R16, R16, 0x5410, R68 ;  /* 0x000054101010c816 */ /* 0x000fe20000000044 */
[----:B------:R-:W-:Y:S01]  /*4570*/  HFMA2 R49, -RZ, RZ, 0, 0 ;  /* 0x00000000ff317431 */ /* 0x000fe200000001ff */
[----:B------:R-:W-:Y:S01]  /*4580*/  @!P4 PRMT R39, R68, 0x7632, R39 ;  /* 0x000076324427c816 */ /* 0x000fe20000000027 */
[----:B------:R-:W-:Y:S01]  /*4590*/  STL [R1+0xd8], R5 ;  /* 0x0000d80501007387 */ /* 0x000fe20000100800 */
[----:B------:R-:W-:Y:S02]  /*45a0*/  ISETP.NE.AND P4, PT, R15, RZ, PT ;  /* 0x000000ff0f00720c */ /* 0x000fe40003f85270 */
[----:B------:R-:W-:Y:S01]  /*45b0*/  PRMT R15, RZ, 0x5410, RZ ;  /* 0x00005410ff0f7816 */ /* 0x000fe200000000ff */
[----:B------:R-:W-:Y:S01]  /*45c0*/  IMAD R0, R0, 0x3c, RZ ;  /* 0x0000003c00007824 */ /* 0x000fe200078e02ff */
[----:B0-----:R-:W-:Y:S01]  /*45d0*/  PRMT R8, R8, 0x5410, RZ ;  /* 0x0000541008087816 */ /* 0x001fe200000000ff */
[----:B------:R0:W-:Y:S01]  /*45e0*/  STL [R1+0x2c], R48 ;  /* 0x00002c3001007387 */ /* 0x0001e20000100800 */
[----:B------:R-:W-:-:S02]  /*45f0*/  @!P5 PRMT R15, R15, 0x7610, R67 ;  /* 0x000076100f0fd816 */ /* 0x000fc40000000043 */
[----:B------:R-:W-:Y:S01]  /*4600*/  IADD3 R0, PT, PT, RZ, -R0, RZ ;  /* 0x80000000ff007210 */ /* 0x000fe20007ffe0ff */
[----:B------:R-:W4:Y:S01]  /*4610*/  @!P2 LDG.E R47, desc[UR10][R106.64] ;  /* 0x0000000a6a2fa981 */ /* 0x000f22000c1e1900 */
[----:B------:R-:W-:Y:S02]  /*4620*/  @!P5 PRMT R8, R8, 0x5410, R67 ;  /* 0x000054100808d816 */ /* 0x000fe40000000043 */
[C---:B------:R-:W-:Y:S01]  /*4630*/  @!P0 PRMT R6, R61.reuse, 0x7610, R6 ;  /* 0x000076103d068816 */ /* 0x040fe20000000006 */
[----:B------:R0:W4:Y:S01]  /*4640*/  @!P4 LDG.E R49, desc[UR10][R56.64] ;  /* 0x0000000a3831c981 */ /* 0x000122000c1e1900 */
[----:B------:R-:W-:Y:S02]  /*4650*/  @!P0 PRMT R10, R61, 0x7632, R10 ;  /* 0x000076323d0a8816 */ /* 0x000fe4000000000a */
[--C-:B------:R-:W-:Y:S02]  /*4660*/  @!P0 PRMT R9, R9, 0x5410, R64.reuse ;  /* 0x0000541009098816 */ /* 0x100fe40000000040 */
[----:B------:R-:W-:-:S02]  /*4670*/  @!P0 PRMT R33, R33, 0x7610, R64 ;  /* 0x0000761021218816 */ /* 0x000fc40000000040 */
[----:B-1----:R-:W-:Y:S02]  /*4680*/  ISETP.NE.AND P0, PT, RZ, UR6, PT ;  /* 0x00000006ff007c0c */ /* 0x002fe4000bf05270 */
[C---:B------:R-:W-:Y:S02]  /*4690*/  @!P5 PRMT R15, R42.reuse, 0x7610, R15 ;  /* 0x000076102a0fd816 */ /* 0x040fe4000000000f */
[----:B------:R-:W-:Y:S02]  /*46a0*/  @!P5 PRMT R14, R42, 0x7632, R14 ;  /* 0x000076322a0ed816 */ /* 0x000fe4000000000e */
[----:B------:R-:W-:Y:S02]  /*46b0*/  ISETP.NE.AND P5, PT, R13, RZ, PT ;  /* 0x000000ff0d00720c */ /* 0x000fe40003fa5270 */
[----:B------:R-:W-:-:S05]  /*46c0*/  PRMT R0, R0, 0x7710, RZ ;  /* 0x0000771000007816 */ /* 0x000fca00000000ff */
[----:B--2---:R-:W1:Y:S01]  /*46d0*/  @P0 LDC.64 R82, c[0x0][0x3b0] ;  /* 0x0000ec00ff520b82 */ /* 0x004e620000000a00 */
[----:B------:R-:W-:Y:S02]  /*46e0*/  IADD3 R0, PT, PT, R0, R51, RZ ;  /* 0x0000003300007210 */ /* 0x000fe40007ffe0ff */
[----:B------:R-:W-:Y:S02]  /*46f0*/  PRMT R13, RZ, 0x5410, RZ ;  /* 0x00005410ff0d7816 */ /* 0x000fe400000000ff */
[----:B------:R-:W-:Y:S02]  /*4700*/  SHF.L.U32 R0, R0, 0x1, RZ ;  /* 0x0000000100007819 */ /* 0x000fe400000006ff */
[----:B------:R-:W-:Y:S02]  /*4710*/  PRMT R8, RZ, 0x7610, R8 ;  /* 0x00007610ff087816 */ /* 0x000fe40000000008 */
[----:B------:R-:W-:Y:S02]  /*4720*/  PRMT R38, R38, 0x5410, RZ ;  /* 0x0000541026267816 */ /* 0x000fe400000000ff */
[----:B------:R-:W-:-:S02]  /*4730*/  @!P5 PRMT R13, R13, 0x7610, R43 ;  /* 0x000076100d0dd816 */ /* 0x000fc4000000002b */
[----:B------:R-:W-:Y:S02]  /*4740*/  LOP3.LUT R0, R0, 0xffff, RZ, 0xc0, !PT ;  /* 0x0000ffff00007812 */ /* 0x000fe400078ec0ff */
[----:B-----5:R-:W-:Y:S02]  /*4750*/  MOV R52, UR13 ;  /* 0x0000000d00347c02 */ /* 0x020fe40008000f00 */
[----:B------:R-:W-:Y:S02]  /*4760*/  @!P5 PRMT R8, R43, 0x7610, R8 ;  /* 0x000076102b08d816 */ /* 0x000fe40000000008 */
[----:B------:R-:W-:Y:S02]  /*4770*/  @!P5 PRMT R13, R65, 0x7610, R13 ;  /* 0x00007610410dd816 */ /* 0x000fe4000000000d */
[----:B------:R-:W-:Y:S01]  /*4780*/  @!P5 PRMT R38, R38, 0x7610, R65 ;  /* 0x000076102626d816 */ /* 0x000fe20000000041 */
[----:B------:R-:W-:Y:S01]  /*4790*/  IMAD R52, R52, 0x78, R0 ;  /* 0x0000007834347824 */ /* 0x000fe200078e0200 */
[----:B------:R-:W-:-:S02]  /*47a0*/  ISETP.NE.AND P5, PT, R4, RZ, PT ;  /* 0x000000ff0400720c */ /* 0x000fc40003fa5270 */
[----:B0-----:R-:W-:Y:S01]  /*47b0*/  CS2R R56, SRZ ;  /* 0x0000000000387805 */ /* 0x001fe2000001ff00 */
[----:B-1----:R-:W-:Y:S01]  /*47c0*/  @P0 IMAD.WIDE R82, R52, 0x2, R82 ;  /* 0x0000000234520825 */ /* 0x002fe200078e0252 */
[----:B------:R-:W-:Y:S02]  /*47d0*/  MOV R48, RZ ;  /* 0x000000ff00307202 */ /* 0x000fe40000000f00 */
[----:B------:R-:W-:Y:S02]  /*47e0*/  CS2R R58, SRZ ;  /* 0x00000000003a7805 */ /* 0x000fe4000001ff00 */
[----:B------:R-:W-:Y:S01]  /*47f0*/  MOV R4, RZ ;  /* 0x000000ff00047202 */ /* 0x000fe20000000f00 */
[----:B------:R-:W2:Y:S04]  /*4800*/  @!P4 LDG.E R57, desc[UR10][R100.64] ;  /* 0x0000000a6439c981 */ /* 0x000ea8000c1e1900 */
[----:B------:R-:W5:Y:S04]  /*4810*/  @P0 LDG.E.U16 R51, desc[UR10][R82.64] ;  /* 0x0000000a52330981 */ /* 0x000f68000c1e1500 */
[----:B------:R0:W5:Y:S04]  /*4820*/  @P0 LDG.E.U16 R5, desc[UR10][R82.64+0x2] ;  /* 0x0000020a52050981 */ /* 0x000168000c1e1500 */
[----:B------:R1:W5:Y:S04]  /*4830*/  @!P5 LDG.E R56, desc[UR10][R54.64] ;  /* 0x0000000a3638d981 */ /* 0x000368000c1e1900 */
[----:B------:R-:W2:Y:S01]  /*4840*/  @!P3 LDG.E R48, desc[UR10][R104.64] ;  /* 0x0000000a6830b981 */ /* 0x000ea2000c1e1900 */
[----:B0-----:R-:W0:Y:S03]  /*4850*/  LDC.64 R82, c[0x0][0x3a8] ;  /* 0x0000ea00ff527b82 */ /* 0x001e260000000a00 */
[----:B------:R-:W5:Y:S01]  /*4860*/  @!P2 LDG.E R59, desc[UR10][R108.64] ;  /* 0x0000000a6c3ba981 */ /* 0x000f62000c1e1900 */
[----:B-1----:R-:W-:-:S03]  /*4870*/  CS2R R54, SRZ ;  /* 0x0000000000367805 */ /* 0x002fc6000001ff00 */
[----:B------:R-:W5:Y:S04]  /*4880*/  @!P3 LDG.E R58, desc[UR10][R102.64] ;  /* 0x0000000a663ab981 */ /* 0x000f68000c1e1900 */
[----:B------:R-:W5:Y:S04]  /*4890*/  @!P5 LDG.E R55, desc[UR10][R96.64] ;  /* 0x0000000a6037d981 */ /* 0x000f68000c1e1900 */
[----:B------:R-:W5:Y:S04]  /*48a0*/  @!P6 LDG.E R54, desc[UR10][R94.64] ;  /* 0x0000000a5e36e981 */ /* 0x000f68000c1e1900 */
[----:B------:R-:W5:Y:S01]  /*48b0*/  @!P6 LDG.E R4, desc[UR10][R88.64] ;  /* 0x0000000a5804e981 */ /* 0x000f62000c1e1900 */
[----:B0-----:R-:W-:-:S03]  /*48c0*/  IMAD.WIDE R82, R52, 0x2, R82 ;  /* 0x0000000234527825 */ /* 0x001fc600078e0252 */
[----:B------:R0:W-:Y:S04]  /*48d0*/  STL [R1+0xd4], R53 ;  /* 0x0000d43501007387 */ /* 0x0001e80000100800 */
[----:B------:R-:W5:Y:S04]  /*48e0*/  LDG.E.U16 R52, desc[UR10][R82.64+0x2] ;  /* 0x0000020a52347981 */ /* 0x000f68000c1e1500 */
[----:B0-----:R-:W5:Y:S04]  /*48f0*/  LDG.E.U16 R53, desc[UR10][R82.64] ;  /* 0x0000000a52357981 */ /* 0x001f68000c1e1500 */
[----:B------:R0:W-:Y:S04]  /*4900*/  STL [R1+0xe8], R42 ;  /* 0x0000e82a01007387 */ /* 0x0001e80000100800 */
[----:B------:R1:W-:Y:S01]  /*4910*/  STL [R1+0x6c], R43 ;  /* 0x00006c2b01007387 */ /* 0x0003e20000100800 */
[----:B0-----:R-:W-:-:S02]  /*4920*/  PRMT R42, RZ, 0x5410, RZ ;  /* 0x00005410ff2a7816 */ /* 0x001fc400000000ff */
[----:B-1----:R-:W-:Y:S02]  /*4930*/  PRMT R43, RZ, 0x5410, RZ ;  /* 0x00005410ff2b7816 */ /* 0x002fe400000000ff */
[----:B------:R-:W-:-:S04]  /*4940*/  @!P1 PRMT R42, R45, 0x7610, R42 ;  /* 0x000076102d2a9816 */ /* 0x000fc8000000002a */
[----:B------:R-:W-:Y:S02]  /*4950*/  @!P1 PRMT R42, R42, 0x7610, R45 ;  /* 0x000076102a2a9816 */ /* 0x000fe4000000002d */
[----:B---3--:R-:W-:-:S04]  /*4960*/  @!P1 PRMT R43, R46, 0x7610, R43 ;  /* 0x000076102e2b9816 */ /* 0x008fc8000000002b */
[----:B------:R-:W-:Y:S01]  /*4970*/  @!P1 PRMT R43, R43, 0x7610, R46 ;  /* 0x000076102b2b9816 */ /* 0x000fe2000000002e */
[----:B------:R0:W-:Y:S01]  /*4980*/  STL [R1+0xf8], R46 ;  /* 0x0000f82e01007387 */ /* 0x0001e20000100800 */
[----:B----4-:R-:W-:-:S13]  /*4990*/  R2UR UR28, R2 ;  /* 0x00000000021c72ca */ /* 0x010fda00000e0000 */
[----:B------:R-:W-:-:S05]  /*49a0*/  MOV R2, UR28 ;  /* 0x0000001c00027c02 */ /* 0x000fca0008000f00 */
[----:B------:R-:W-:-:S05]  /*49b0*/  FFMA.FTZ R3, -R2, UR28, R3 ;  /* 0x0000001c02037c23 */ /* 0x000fca0008010103 */
[----:B------:R-:W-:-:S13]  /*49c0*/  FSETP.GTU.FTZ.AND P1, PT, R3, RZ, PT ;  /* 0x000000ff0300720b */ /* 0x000fda0003f3c000 */
[----:B------:R-:W-:-:S05]  /*49d0*/  VOTEU.ANY UP0, P1 ;  /* 0x0000000000ff7886 */ /* 0x000fca0000800100 */
[----:B------:R-:W1:Y:S01]  /*49e0*/  @UP0 LDCU UR5, c[0x0][0x3c0] ;  /* 0x00007800ff0507ac */ /* 0x000e620008000800 */
[----:B------:R-:W-:Y:S02]  /*49f0*/  PLOP3.LUT P1, PT, PT, PT, UP0, 0x80, 0x8 ;  /* 0x000000000008781c */ /* 0x000fe40003f2f008 */
[----:B0-----:R-:W-:Y:S01]  /*4a00*/  PRMT R46, RZ, 0x5410, RZ ;  /* 0x00005410ff2e7816 */ /* 0x001fe200000000ff */
[----:B------:R-:W-:Y:S10]  /*4a10*/  STL [R1+0x5c], R76 ;  /* 0x00005c4c01007387 */ /* 0x000ff40000100800 */
[----:B-1----:R-:W-:-:S06]  /*4a20*/  @P1 FADD.FTZ R2, R3, UR5 ;  /* 0x0000000503021e21 */ /* 0x002fcc0008010000 */
[----:B------:R-:W0:Y:S01]  /*4a30*/  @P1 MUFU.RSQ R2, R2 ;  /* 0x0000000200021308 */ /* 0x000e220000001400 */
        /* <DEDUP_REMOVED lines=9> */
[----:B--2---:R-:W-:-:S03]  /*4ad0*/  @!P3 PRMT R46, R48, 0x7610, R46 ;  /* 0x00007610302eb816 */ /* 0x004fc6000000002e */
[----:B------:R-:W-:Y:S04]  /*4ae0*/  STL [R1+0xf4], R64 ;  /* 0x0000f44001007387 */ /* 0x000fe80000100800 */
[----:B-----5:R-:W-:Y:S01]  /*4af0*/  STL [R1+0x7c], R59 ;  /* 0x00007c3b01007387 */ /* 0x020fe20000100800 */
[----:B------:R-:W-:-:S03]  /*4b00*/  @!P3 PRMT R46, R46, 0x7610, R48 ;  /* 0x000076102e2eb816 */ /* 0x000fc60000000030 */
[----:B------:R-:W-:Y:S04]  /*4b10*/  STL [R1+0x100], R58 ;  /* 0x0001003a01007387 */ /* 0x000fe80000100800 */
[----:B------:R-:W-:Y:S04]  /*4b20*/  STL [R1+0x104], R57 ;  /* 0x0001043901007387 */ /* 0x000fe80000100800 */
[----:B------:R-:W-:Y:S04]  /*4b30*/  STL [R1+0x88], R56 ;  /* 0x0000883801007387 */ /* 0x000fe80000100800 */
[----:B------:R-:W-:Y:S04]  /*4b40*/  STL [R1+0x108], R55 ;  /* 0x0001083701007387 */ /* 0x000fe80000100800 */
[----:B------:R-:W-:Y:S04]  /*4b50*/  STL [R1+0x8c], R54 ;  /* 0x00008c3601007387 */ /* 0x000fe80000100800 */
[----:B------:R-:W-:Y:S04]  /*4b60*/  STL [R1+0x10c], R4 ;  /* 0x00010c0401007387 */ /* 0x000fe80000100800 */
[----:B------:R1:W-:Y:S04]  /*4b70*/  STL [R1+0x78], R45 ;  /* 0x0000782d01007387 */ /* 0x0003e80000100800 */
[----:B------:R2:W-:Y:S01]  /*4b80*/  STL [R1+0x80], R48 ;  /* 0x0000803001007387 */ /* 0x0005e20000100800 */
[----:B-1----:R-:W-:-:S02]  /*4b90*/  PRMT R45, RZ, 0x5410, RZ ;  /* 0x00005410ff2d7816 */ /* 0x002fc400000000ff */
[----:B--2---:R-:W-:Y:S02]  /*4ba0*/  PRMT R48, RZ, 0x5410, RZ ;  /* 0x00005410ff307816 */ /* 0x004fe400000000ff */
[----:B------:R-:W-:Y:S02]  /*4bb0*/  @!P2 PRMT R45, R47, 0x7610, R45 ;  /* 0x000076102f2da816 */ /* 0x000fe4000000002d */
[----:B------:R-:W-:Y:S01]  /*4bc0*/  @!P4 PRMT R48, R49, 0x7610, R48 ;  /* 0x000076103130c816 */ /* 0x000fe20000000030 */
[----:B------:R-:W-:Y:S01]  /*4bd0*/  UISETP.NE.AND UP1, UPT, UR6, URZ, UPT ;  /* 0x000000ff0600728c */ /* 0x000fe2000bf25270 */
[----:B0-----:R-:W-:Y:S01]  /*4be0*/  @P1 R2UR UR5, R2 ;  /* 0x00000000020512ca */ /* 0x001fe200000e0000 */
[----:B------:R0:W-:Y:S01]  /*4bf0*/  STL [R1+0x70], R44 ;  /* 0x0000702c01007387 */ /* 0x0001e20000100800 */
[----:B------:R-:W-:Y:S02]  /*4c00*/  @!P2 PRMT R45, R45, 0x7610, R47 ;  /* 0x000076102d2da816 */ /* 0x000fe4000000002f */
[----:B------:R-:W-:Y:S01]  /*4c10*/  @!P4 PRMT R48, R48, 0x7610, R49 ;  /* 0x000076103030c816 */ /* 0x000fe20000000031 */
[----:B------:R1:W-:Y:S01]  /*4c20*/  STL [R1+0xfc], R47 ;  /* 0x0000fc2f01007387 */ /* 0x0003e20000100800 */
[----:B------:R-:W-:Y:S01]  /*4c30*/  PRMT R87, RZ, 0x5410, RZ ;  /* 0x00005410ff577816 */ /* 0x000fe200000000ff */
[----:B------:R-:W-:Y:S01]  /*4c40*/  HFMA2 R2, -RZ, RZ, 0, 0 ;  /* 0x00000000ff027431 */ /* 0x000fe200000001ff */
[----:B------:R-:W-:Y:S01]  /*4c50*/  PRMT R88, RZ, 0x5410, RZ ;  /* 0x00005410ff587816 */ /* 0x000fe200000000ff */
[----:B------:R2:W-:Y:S01]  /*4c60*/  STL [R1+0x84], R49 ;  /* 0x0000843101007387 */ /* 0x0005e20000100800 */
[----:B------:R-:W-:-:S02]  /*4c70*/  PRMT R89, RZ, 0x5410, RZ ;  /* 0x00005410ff597816 */ /* 0x000fc400000000ff */
[----:B0-----:R-:W-:Y:S02]  /*4c80*/  PRMT R44, RZ, 0x5410, RZ ;  /* 0x00005410ff2c7816 */ /* 0x001fe400000000ff */
[----:B------:R-:W-:Y:S02]  /*4c90*/  PRMT R90, RZ, 0x5410, RZ ;  /* 0x00005410ff5a7816 */ /* 0x000fe400000000ff */
[----:B-1----:R-:W-:Y:S02]  /*4ca0*/  PRMT R47, RZ, 0x5410, RZ ;  /* 0x00005410ff2f7816 */ /* 0x002fe400000000ff */
[----:B--2---:R-:W-:Y:S02]  /*4cb0*/  PRMT R49, RZ, 0x5410, RZ ;  /* 0x00005410ff317816 */ /* 0x004fe400000000ff */
[----:B------:R-:W-:Y:S02]  /*4cc0*/  @!P2 PRMT R44, R59, 0x7610, R44 ;  /* 0x000076103b2ca816 */ /* 0x000fe4000000002c */
[----:B------:R-:W-:-:S02]  /*4cd0*/  @!P3 PRMT R47, R58, 0x7610, R47 ;  /* 0x000076103a2fb816 */ /* 0x000fc4000000002f */
[----:B------:R-:W-:Y:S02]  /*4ce0*/  @!P4 PRMT R49, R57, 0x7610, R49 ;  /* 0x000076103931c816 */ /* 0x000fe40000000031 */
[----:B------:R-:W-:Y:S02]  /*4cf0*/  @!P5 PRMT R87, R56, 0x7610, R87 ;  /* 0x000076103857d816 */ /* 0x000fe40000000057 */
[----:B------:R-:W-:Y:S02]  /*4d00*/  @!P5 PRMT R88, R55, 0x7610, R88 ;  /* 0x000076103758d816 */ /* 0x000fe40000000058 */
[----:B------:R-:W-:Y:S02]  /*4d10*/  @!P6 PRMT R89, R54, 0x7610, R89 ;  /* 0x000076103659e816 */ /* 0x000fe40000000059 */
[----:B------:R-:W-:Y:S02]  /*4d20*/  @!P6 PRMT R90, R4, 0x7610, R90 ;  /* 0x00007610045ae816 */ /* 0x000fe4000000005a */
[----:B------:R-:W-:-:S02]  /*4d30*/  MOV R3, RZ ;  /* 0x000000ff00037202 */ /* 0x000fc40000000f00 */
[----:B------:R-:W-:Y:S02]  /*4d40*/  @P0 SHF.L.U32 R2, R51, 0x10, RZ ;  /* 0x0000001033020819 */ /* 0x000fe400000006ff */
[----:B------:R-:W-:Y:S02]  /*4d50*/  @!P2 PRMT R44, R44, 0x7610, R59 ;  /* 0x000076102c2ca816 */ /* 0x000fe4000000003b */
[----:B------:R-:W-:Y:S02]  /*4d60*/  @!P3 PRMT R47, R47, 0x7610, R58 ;  /* 0x000076102f2fb816 */ /* 0x000fe4000000003a */
[----:B------:R-:W-:Y:S02]  /*4d70*/  @!P4 PRMT R49, R49, 0x7610, R57 ;  /* 0x000076103131c816 */ /* 0x000fe40000000039 */
[----:B------:R-:W-:Y:S02]  /*4d80*/  @!P5 PRMT R87, R87, 0x7610, R56 ;  /* 0x000076105757d816 */ /* 0x000fe40000000038 */
[----:B------:R-:W-:-:S02]  /*4d90*/  @!P5 PRMT R88, R88, 0x7610, R55 ;  /* 0x000076105858d816 */ /* 0x000fc40000000037 */
[----:B------:R-:W-:Y:S02]  /*4da0*/  @!P6 PRMT R89, R89, 0x7610, R54 ;  /* 0x000076105959e816 */ /* 0x000fe40000000036 */
[----:B------:R-:W-:Y:S02]  /*4db0*/  @!P6 PRMT R90, R90, 0x7610, R4 ;  /* 0x000076105a5ae816 */ /* 0x000fe40000000004 */
[----:B------:R-:W-:Y:S02]  /*4dc0*/  @P0 SHF.L.U32 R3, R5, 0x10, RZ ;  /* 0x0000001005030819 */ /* 0x000fe400000006ff */
[----:B------:R-:W-:Y:S02]  /*4dd0*/  SHF.L.U32 R51, R53, 0x10, RZ ;  /* 0x0000001035337819 */ /* 0x000fe400000006ff */
[----:B------:R-:W-:Y:S01]  /*4de0*/  SHF.L.U32 R52, R52, 0x10, RZ ;  /* 0x0000001034347819 */ /* 0x000fe200000006ff */
[----:B------:R-:W-:Y:S01]  /*4df0*/  UMOV UR16, 0x3f800000 ;  /* 0x3f80000000107882 */ /* 0x000fe20000000000 */
[----:B------:R-:W-:Y:S01]  /*4e00*/  @UP0 UMOV UR16, UR5 ;  /* 0x0000000500100c82 */ /* 0x000fe20008000000 */
[----:B------:R-:W-:Y:S05]  /*4e10*/  BRA.U UP1, `(.L_x_940) ;  /* 0x0000002501047547 */ /* 0x000fea000b800000 */
[----:B------:R-:W-:Y:S02]  /*4e20*/  HADD2.F32 R54, -RZ, R112.H1_H1 ;  /* 0x30000070ff367230 */ /* 0x000fe40000004100 */
[----:B------:R-:W-:Y:S02]  /*4e30*/  HADD2.F32 R57, -RZ, R98.H1_H1 ;  /* 0x30000062ff397230 */ /* 0x000fe40000004100 */
[----:B------:R-:W-:Y:S02]  /*4e40*/  HADD2.F32 R55, -RZ, R112.H0_H0 ;  /* 0x20000070ff377230 */ /* 0x000fe40000004100 */
[----:B------:R-:W-:Y:S01]  /*4e50*/  FADD.FTZ R54, R54, -UR28 ;  /* 0x8000001c36367e21 */ /* 0x000fe20008010000 */
[----:B------:R-:W-:Y:S02]  /*4e60*/  HADD2.F32 R58, -RZ, R99.H1_H1 ;  /* 0x30000063ff3a7230 */ /* 0x000fe40000004100 */
[----:B------:R-:W-:Y:S01]  /*4e70*/  FMUL.FTZ R61, R51, R57 ;  /* 0x00000039333d7220 */ /* 0x000fe20000410000 */
[----:B------:R-:W-:-:S02]  /*4e80*/  HADD2.F32 R60, -RZ, R98.H0_H0 ;  /* 0x20000062ff3c7230 */ /* 0x000fc40000004100 */
        /* <DEDUP_REMOVED lines=15> */
[----:B------:R-:W-:-:S02]  /*4f80*/  HADD2.F32 R53, -RZ, R84.H1_H1 ;  /* 0x30000054ff357230 */ /* 0x000fc40000004100 */
        /* <DEDUP_REMOVED lines=13> */
[----:B------:R-:W-:-:S02]  /*5060*/  HADD2.F32 R58, -RZ, R66.H0_H0 ;  /* 0x20000042ff3a7230 */ /* 0x000fc40000004100 */
[----:B------:R-:W-:Y:S01]  /*5070*/  FMUL.FTZ R53, R53, UR16 ;  /* 0x0000001035357c20 */ /* 0x000fe20008410000 */
[----:B------:R-:W-:Y:S02]  /*5080*/  HADD2.F32 R61, -RZ, R70.H1_H1 ;  /* 0x30000046ff3d7230 */ /* 0x000fe40000004100 */
[----:B------:R-:W-:Y:S01]  /*5090*/  FADD.FTZ R4, R5, R4 ;  /* 0x0000000405047221 */ /* 0x000fe20000010000 */
[----:B------:R-:W-:Y:S01]  /*50a0*/  FFMA.FTZ R56, R59, R5, R56 ;  /* 0x000000053b387223 */ /* 0x000fe20000010038 */
[----:B------:R-:W-:Y:S01]  /*50b0*/  FMUL.FTZ R5, R51, R58 ;  /* 0x0000003a33057220 */ /* 0x000fe20000410000 */
[----:B------:R-:W-:Y:S01]  /*50c0*/  FADD.FTZ R57, R57, R58 ;  /* 0x0000003a39397221 */ /* 0x000fe20000010000 */
[----:B------:R-:W-:Y:S01]  /*50d0*/  FFMA.FTZ R58, R58, R53, R54 ;  /* 0x000000353a3a7223 */ /* 0x000fe20000010036 */
[----:B------:R-:W-:Y:S02]  /*50e0*/  HADD2.F32 R54, -RZ, R66.H1_H1 ;  /* 0x30000042ff367230 */ /* 0x000fe40000004100 */
        /* <DEDUP_REMOVED lines=53> */
[----:B------:R-:W-:Y:S01]  /*5440*/  FFMA.FTZ R58, R54, R56, R58 ;  /* 0x00000038363a7223 */ /* 0x000fe2000001003a */
[----:B------:R-:W-:Y:S01]  /*5450*/  FADD.FTZ R4, R4, R59 ;  /* 0x0000003b04047221 */ /* 0x000fe20000010000 */
[----:B------:R-:W-:Y:S01]  /*5460*/  FFMA.FTZ R5, R56, R59, R5 ;  /* 0x0000003b38057223 */ /* 0x000fe20000010005 */
[----:B------:R-:W-:Y:S02]  /*5470*/  HADD2.F32 R72, -RZ, R72.H0_H0 ;  /* 0x20000048ff487230 */ /* 0x000fe40000004100 */
[----:B------:R-:W-:Y:S01]  /*5480*/  FADD.FTZ R59, R77, -UR28 ;  /* 0x8000001c4d3b7e21 */ /* 0x000fe20008010000 */
[----:B------:R-:W-:Y:S01]  /*5490*/  FADD.FTZ R54, R53, -UR28 ;  /* 0x8000001c35367e21 */ /* 0x000fe20008010000 */
[----:B------:R-:W-:-:S02]  /*54a0*/  HADD2.F32 R53, -RZ, R80.H1_H1 ;  /* 0x30000050ff357230 */ /* 0x000fc40000004100 */
[----:B------:R-:W-:Y:S01]  /*54b0*/  FMUL.FTZ R59, R59, UR16 ;  /* 0x000000103b3b7c20 */ /* 0x000fe20008410000 */
[----:B------:R-:W-:Y:S01]  /*54c0*/  FMUL.FTZ R54, R54, UR16 ;  /* 0x0000001036367c20 */ /* 0x000fe20008410000 */
[--C-:B------:R-:W-:Y:S02]  /*54d0*/  HADD2.F32 R56, -RZ, R78.reuse.H1_H1 ;  /* 0x3000004eff387230 */ /* 0x100fe40000004100 */
[----:B------:R-:W-:Y:S01]  /*54e0*/  FMUL.FTZ R61, R52, R72 ;  /* 0x00000048343d7220 */ /* 0x000fe20000410000 */
[----:B------:R-:W-:Y:S01]  /*54f0*/  FADD.FTZ R57, R57, R53 ;  /* 0x0000003539397221 */ /* 0x000fe20000010000 */
[----:B------:R-:W-:Y:S01]  /*5500*/  FFMA.FTZ R58, R53, R59, R58 ;  /* 0x0000003b353a7223 */ /* 0x000fe2000001003a */
[----:B------:R-:W-:Y:S01]  /*5510*/  FMUL.FTZ R62, R51, R53 ;  /* 0x00000035333e7220 */ /* 0x000fe20000410000 */
[----:B------:R-:W-:Y:S02]  /*5520*/  HADD2.F32 R78, -RZ, R78.H0_H0 ;  /* 0x2000004eff4e7230 */ /* 0x000fe40000004100 */
[----:B------:R-:W-:Y:S01]  /*5530*/  FFMA.FTZ R55, R72, R54, R55 ;  /* 0x0000003648377223 */ /* 0x000fe20000010037 */
[----:B------:R-:W-:Y:S01]  /*5540*/  FADD.FTZ R53, R61, R4 ;  /* 0x000000043d357221 */ /* 0x000fe20000010000 */
[----:B------:R-:W-:Y:S01]  /*5550*/  FFMA.FTZ R54, R54, R61, R5 ;  /* 0x0000003d36367223 */ /* 0x000fe20000010005 */
[----:B------:R-:W-:Y:S01]  /*5560*/  FADD.FTZ R56, R56, -UR28 ;  /* 0x8000001c38387e21 */ /* 0x000fe20008010000 */
[----:B------:R-:W-:-:S02]  /*5570*/  HADD2.F32 R80, -RZ, R80.H0_H0 ;  /* 0x20000050ff507230 */ /* 0x000fc40000004100 */
[----:B------:R-:W-:Y:S01]  /*5580*/  FADD.FTZ R4, R53, R62 ;  /* 0x0000003e35047221 */ /* 0x000fe20000010000 */
[----:B------:R-:W-:Y:S01]  /*5590*/  FMUL.FTZ R5, R52, R78 ;  /* 0x0000004e34057220 */ /* 0x000fe20000410000 */
[----:B------:R-:W-:Y:S01]  /*55a0*/  FFMA.FTZ R59, R59, R62, R54 ;  /* 0x0000003e3b3b7223 */ /* 0x000fe20000010036 */
[----:B------:R-:W-:Y:S01]  /*55b0*/  FMUL.FTZ R56, R56, UR16 ;  /* 0x0000001038387c20 */ /* 0x000fe20008410000 */
[----:B------:R-:W-:Y:S02]  /*55c0*/  HADD2.F32 R53, -RZ, R79.H0_H0 ;  /* 0x2000004fff357230 */ /* 0x000fe40000004100 */
[----:B------:R-:W-:Y:S01]  /*55d0*/  FADD.FTZ R4, R5, R4 ;  /* 0x0000000405047221 */ /* 0x000fe20000010000 */
[----:B------:R-:W-:Y:S01]  /*55e0*/  FADD.FTZ R80, R80, -UR28 ;  /* 0x8000001c50507e21 */ /* 0x000fe20008010000 */
[----:B------:R-:W-:Y:S01]  /*55f0*/  FFMA.FTZ R55, R78, R56, R55 ;  /* 0x000000384e377223 */ /* 0x000fe20000010037 */
[----:B------:R-:W-:Y:S01]  /*5600*/  FFMA.FTZ R5, R56, R5, R59 ;  /* 0x0000000538057223 */ /* 0x000fe2000001003b */
[----:B------:R-:W-:-:S02]  /*5610*/  HADD2.F32 R56, -RZ, R92.H1_H1 ;  /* 0x3000005cff387230 */ /* 0x000fc40000004100 */
[----:B------:R-:W-:Y:S01]  /*5620*/  FADD.FTZ R60, R60, R72 ;  /* 0x000000483c3c7221 */ /* 0x000fe20000010000 */
[----:B------:R-:W-:Y:S02]  /*5630*/  HADD2.F32 R79, -RZ, R79.H1_H1 ;  /* 0x3000004fff4f7230 */ /* 0x000fe40000004100 */
[----:B------:R-:W-:Y:S01]  /*5640*/  FADD.FTZ R53, R53, -UR28 ;  /* 0x8000001c35357e21 */ /* 0x000fe20008010000 */
[----:B------:R-:W-:Y:S01]  /*5650*/  FMUL.FTZ R80, R80, UR16 ;  /* 0x0000001050507c20 */ /* 0x000fe20008410000 */
[----:B------:R-:W-:Y:S02]  /*5660*/  HADD2.F32 R93, -RZ, R93.H0_H0 ;  /* 0x2000005dff5d7230 */ /* 0x000fe40000004100 */
[----:B------:R-:W-:Y:S01]  /*5670*/  FADD.FTZ R56, R56, -UR28 ;  /* 0x8000001c38387e21 */ /* 0x000fe20008010000 */
[----:B------:R-:W-:Y:S01]  /*5680*/  FADD.FTZ R60, R60, R78 ;  /* 0x0000004e3c3c7221 */ /* 0x000fe20000010000 */
[----:B------:R-:W-:Y:S01]  /*5690*/  FMUL.FTZ R54, R53, UR16 ;  /* 0x0000001035367c20 */ /* 0x000fe20008410000 */
[----:B------:R-:W-:Y:S01]  /*56a0*/  FADD.FTZ R57, R57, R79 ;  /* 0x0000004f39397221 */ /* 0x000fe20000010000 */
[----:B------:R-:W-:Y:S01]  /*56b0*/  FFMA.FTZ R58, R79, R80, R58 ;  /* 0x000000504f3a7223 */ /* 0x000fe2000001003a */
[----:B------:R-:W-:Y:S01]  /*56c0*/  FMUL.FTZ R79, R51, R79 ;  /* 0x0000004f334f7220 */ /* 0x000fe20000410000 */
[----:B------:R-:W-:-:S02]  /*56d0*/  HADD2.F32 R59, -RZ, R92.H0_H0 ;  /* 0x2000005cff3b7230 */ /* 0x000fc40000004100 */
[----:B------:R-:W-:Y:S01]  /*56e0*/  FMUL.FTZ R56, R56, UR16 ;  /* 0x0000001038387c20 */ /* 0x000fe20008410000 */
[----:B------:R-:W-:Y:S01]  /*56f0*/  FADD.FTZ R60, R60, R93 ;  /* 0x0000005d3c3c7221 */ /* 0x000fe20000010000 */
[----:B------:R-:W-:Y:S01]  /*5700*/  FFMA.FTZ R55, R93, R54, R55 ;  /* 0x000000365d377223 */ /* 0x000fe20000010037 */
[----:B------:R-:W-:Y:S02]  /*5710*/  HADD2.F32 R53, -RZ, R91.H1_H1 ;  /* 0x3000005bff357230 */ /* 0x000fe40000004100 */
[----:B------:R-:W-:Y:S01]  /*5720*/  FMUL.FTZ R93, R52, R93 ;  /* 0x0000005d345d7220 */ /* 0x000fe20000410000 */
[----:B------:R-:W-:Y:S01]  /*5730*/  FFMA.FTZ R5, R80, R79, R5 ;  /* 0x0000004f50057223 */ /* 0x000fe20000010005 */
[----:B------:R-:W-:Y:S01]  /*5740*/  FMUL.FTZ R61, R51, R59 ;  /* 0x0000003b333d7220 */ /* 0x000fe20000410000 */
[----:B------:R-:W-:Y:S01]  /*5750*/  FADD.FTZ R57, R57, R59 ;  /* 0x0000003b39397221 */ /* 0x000fe20000010000 */
[----:B------:R-:W-:Y:S01]  /*5760*/  FFMA.FTZ R58, R59, R56, R58 ;  /* 0x000000383b3a7223 */ /* 0x000fe2000001003a */
[----:B------:R-:W-:-:S02]  /*5770*/  HADD2.F32 R59, -RZ, R85.H0_H0 ;  /* 0x20000055ff3b7230 */ /* 0x000fc40000004100 */
[----:B------:R-:W-:Y:S01]  /*5780*/  FFMA.FTZ R5, R54, R93, R5 ;  /* 0x0000005d36057223 */ /* 0x000fe20000010005 */
[----:B------:R-:W-:Y:S01]  /*5790*/  FADD.FTZ R53, R53, -UR28 ;  /* 0x8000001c35357e21 */ /* 0x000fe20008010000 */
[----:B------:R-:W-:Y:S01]  /*57a0*/  FADD.FTZ R4, R4, R79 ;  /* 0x0000004f04047221 */ /* 0x000fe20000010000 */
[----:B------:R-:W-:Y:S02]  /*57b0*/  HADD2.F32 R54, -RZ, R85.H1_H1 ;  /* 0x30000055ff367230 */ /* 0x000fe40000004100 */
[----:B------:R-:W-:Y:S01]  /*57c0*/  FFMA.FTZ R56, R56, R61, R5 ;  /* 0x0000003d38387223 */ /* 0x000fe20000010005 */
[----:B------:R-:W-:Y:S01]  /*57d0*/  FADD.FTZ R59, R59, -UR28 ;  /* 0x8000001c3b3b7e21 */ /* 0x000fe20008010000 */
[----:B------:R-:W-:Y:S01]  /*57e0*/  FMUL.FTZ R53, R53, UR16 ;  /* 0x0000001035357c20 */ /* 0x000fe20008410000 */
[----:B------:R-:W-:Y:S01]  /*57f0*/  FADD.FTZ R4, R93, R4 ;  /* 0x000000045d047221 */ /* 0x000fe20000010000 */
[----:B------:R-:W-:Y:S02]  /*5800*/  HADD2.F32 R5, -RZ, R86.H1_H1 ;  /* 0x30000056ff057230 */ /* 0x000fe40000004100 */
[----:B------:R-:W-:Y:S01]  /*5810*/  FMUL.FTZ R59, R59, UR16 ;  /* 0x000000103b3b7c20 */ /* 0x000fe20008410000 */
[----:B------:R-:W-:-:S02]  /*5820*/  HADD2.F32 R91, -RZ, R91.H0_H0 ;  /* 0x2000005bff5b7230 */ /* 0x000fc40000004100 */
[----:B------:R-:W-:Y:S01]  /*5830*/  FADD.FTZ R60, R60, R54 ;  /* 0x000000363c3c7221 */ /* 0x000fe20000010000 */
        /* <DEDUP_REMOVED lines=376> */
[----:B------:R-:W-:Y:S01]  /*6fc0*/  FADD.FTZ R6, R6, -UR28 ;  /* 0x8000001c06067e21 */ /* 0x000fe20008010000 */
[----:B------:R-:W-:Y:S02]  /*6fd0*/  HADD2.F32 R87, -RZ, R87.H1_H1 ;  /* 0x30000057ff577230 */ /* 0x000fe40000004100 */
        /* <DEDUP_REMOVED lines=13> */
[----:B------:R-:W-:-:S02]  /*70b0*/  HADD2.F32 R89, -RZ, R89.H1_H1 ;  /* 0x30000059ff597230 */ /* 0x000fc40000004100 */
[----:B------:R-:W-:Y:S01]  /*70c0*/  FADD.FTZ R11, R11, -UR28 ;  /* 0x8000001c0b0b7e21 */ /* 0x000fe20008010000 */
[----:B------:R-:W-:Y:S01]  /*70d0*/  FADD.FTZ R13, R8, R13 ;  /* 0x0000000d080d7221 */ /* 0x000fe20000010000 */
[----:B------:R-:W-:Y:S01]  /*70e0*/  FFMA.FTZ R10, R87, R8, R10 ;  /* 0x00000008570a7223 */ /* 0x000fe2000001000a */
[----:B------:R-:W-:Y:S02]  /*70f0*/  HADD2.F32 R90, -RZ, R90.H1_H1 ;  /* 0x3000005aff5a7230 */ /* 0x000fe40000004100 */
[----:B------:R-:W-:Y:S01]  /*7100*/  FMUL.FTZ R8, R51, R15 ;  /* 0x0000000f33087220 */ /* 0x000fe20000410000 */
[----:B------:R-:W-:Y:S01]  /*7110*/  FMUL.FTZ R11, R11, UR16 ;  /* 0x000000100b0b7c20 */ /* 0x000fe20008410000 */
[----:B------:R-:W-:Y:S01]  /*7120*/  FADD.FTZ R89, R89, -UR28 ;  /* 0x8000001c59597e21 */ /* 0x000fe20008010000 */
[----:B------:R-:W-:Y:S01]  /*7130*/  FFMA.FTZ R4, R49, R48, R4 ;  /* 0x0000003031047223 */ /* 0x000fe20000010004 */
[----:B------:R-:W-:Y:S01]  /*7140*/  FFMA.FTZ R58, R9, R6, R58 ;  /* 0x00000006093a7223 */ /* 0x000fe2000001003a */
[----:B------:R-:W-:Y:S01]  /*7150*/  FADD.FTZ R13, R13, R8 ;  /* 0x000000080d0d7221 */ /* 0x000fe20000010000 */
[----:B------:R-:W-:Y:S01]  /*7160*/  FFMA.FTZ R10, R11, R8, R10 ;  /* 0x000000080b0a7223 */ /* 0x000fe2000001000a */
[----:B------:R-:W-:Y:S01]  /*7170*/  FMUL.FTZ R6, R52, R90 ;  /* 0x0000005a34067220 */ /* 0x000fe20000410000 */
[----:B------:R-:W-:Y:S01]  /*7180*/  FMUL.FTZ R89, R89, UR16 ;  /* 0x0000001059597c20 */ /* 0x000fe20008410000 */
[----:B------:R-:W-:Y:S01]  /*7190*/  FADD.FTZ R5, R5, R7 ;  /* 0x0000000705057221 */ /* 0x000fe20000010000 */
[----:B------:R-:W-:Y:S01]  /*71a0*/  FADD.FTZ R57, R57, R9 ;  /* 0x0000000939397221 */ /* 0x000fe20000010000 */
[----:B------:R-:W-:Y:S01]  /*71b0*/  FFMA.FTZ R87, R7, R87, R4 ;  /* 0x0000005707577223 */ /* 0x000fe20000010004 */
[----:B------:R-:W-:Y:S01]  /*71c0*/  FADD.FTZ R13, R6, R13 ;  /* 0x0000000d060d7221 */ /* 0x000fe20000010000 */
[----:B------:R-:W-:Y:S01]  /*71d0*/  FFMA.FTZ R10, R89, R6, R10 ;  /* 0x00000006590a7223 */ /* 0x000fe2000001000a */
[----:B------:R-:W-:Y:S01]  /*71e0*/  FADD.FTZ R7, R5, R90 ;  /* 0x0000005a05077221 */ /* 0x000fe20000010000 */
[----:B------:R-:W-:Y:S01]  /*71f0*/  FADD.FTZ R6, R57, R15 ;  /* 0x0000000f39067221 */ /* 0x000fe20000010000 */
[----:B------:R-:W-:Y:S01]  /*7200*/  FFMA.FTZ R4, R15, R11, R58 ;  /* 0x0000000b0f047223 */ /* 0x000fe2000001003a */
[----:B------:R-:W-:Y:S01]  /*7210*/  FFMA.FTZ R5, R90, R89, R87 ;  /* 0x000000595a057223 */ /* 0x000fe20000010057 */
[----:B------:R-:W-:Y:S06]  /*7220*/  BRA `(.L_x_941) ;  /* 0x0000004800007947 */ /* 0x000fec0003800000 */
.L_x_940:
[--C-:B------:R-:W-:Y:S02]  /*7230*/  HADD2.F32 R4, -RZ, R112.reuse.H0_H0 ;  /* 0x20000070ff047230 */ /* 0x100fe40000004100 */
        /* <DEDUP_REMOVED lines=8> */
[----:B------:R-:W-:Y:S01]  /*72c0*/  FMUL.FTZ R69, R69, UR16 ;  /* 0x0000001045457c20 */ /* 0x000fe20008410000 */
[----:B------:R-:W-:Y:S01]  /*72d0*/  FADD.FTZ R75, R75, -UR28 ;  /* 0x8000001c4b4b7e21 */ /* 0x000fe20008010000 */
[C-C-:B------:R-:W-:Y:S01]  /*72e0*/  FFMA.FTZ R56, R52.reuse, R4, R3.reuse ;  /* 0x0000000434387223 */ /* 0x140fe20000010003 */
[----:B------:R-:W-:Y:S01]  /*72f0*/  FMUL.FTZ R5, R5, UR16 ;  /* 0x0000001005057c20 */ /* 0x000fe20008410000 */
[----:B------:R-:W-:Y:S01]  /*7300*/  FFMA.FTZ R53, R52, R69, R3 ;  /* 0x0000004534357223 */ /* 0x000fe20000010003 */
[----:B------:R-:W-:Y:S01]  /*7310*/  FMUL.FTZ R75, R75, UR16 ;  /* 0x000000104b4b7c20 */ /* 0x000fe20008410000 */
[----:B------:R-:W-:Y:S01]  /*7320*/  FMUL.FTZ R59, R56, -1.4426950216293334961 ;  /* 0xbfb8aa3b383b7820 */ /* 0x000fe20000410000 */
[--C-:B------:R-:W-:Y:S01]  /*7330*/  FFMA.FTZ R54, R51, R5, R2.reuse ;  /* 0x0000000533367223 */ /* 0x100fe20000010002 */
[----:B------:R-:W-:Y:S01]  /*7340*/  FMUL.FTZ R74, R53, -1.4426950216293334961 ;  /* 0xbfb8aa3b354a7820 */ /* 0x000fe20000410000 */
[----:B------:R-:W-:Y:S01]  /*7350*/  FFMA.FTZ R55, R51, R75, R2 ;  /* 0x0000004b33377223 */ /* 0x000fe20000010002 */
[----:B------:R-:W-:-:S02]  /*7360*/  HADD2.F32 R60, -RZ, R98.H0_H0 ;  /* 0x20000062ff3c7230 */ /* 0x000fc40000004100 */
[----:B------:R-:W-:Y:S01]  /*7370*/  FMUL.FTZ R57, R54, -1.4426950216293334961 ;  /* 0xbfb8aa3b36397820 */ /* 0x000fe20000410000 */
[----:B------:R-:W0:Y:S01]  /*7380*/  MUFU.EX2 R59, R59 ;  /* 0x0000003b003b7308 */ /* 0x000e220000000800 */
[----:B------:R-:W-:Y:S01]  /*7390*/  FMUL.FTZ R58, R55, -1.4426950216293334961 ;  /* 0xbfb8aa3b373a7820 */ /* 0x000fe20000410000 */
[----:B------:R-:W-:Y:S01]  /*73a0*/  FADD.FTZ R68, R68, -UR28 ;  /* 0x8000001c44447e21 */ /* 0x000fe20008010000 */
[----:B------:R-:W-:Y:S02]  /*73b0*/  HADD2.F32 R73, -RZ, R70.H1_H1 ;  /* 0x30000046ff497230 */ /* 0x000fe40000004100 */
[----:B------:R-:W-:Y:S02]  /*73c0*/  HADD2.F32 R64, -RZ, R66.H1_H1 ;  /* 0x30000042ff407230 */ /* 0x000fe40000004100 */
[----:B------:R-:W-:Y:S01]  /*73d0*/  FMUL.FTZ R68, R68, UR16 ;  /* 0x0000001044447c20 */ /* 0x000fe20008410000 */
[----:B------:R-:W-:Y:S01]  /*73e0*/  HADD2.F32 R70, -RZ, R70.H0_H0 ;  /* 0x20000046ff467230 */ /* 0x000fe20000004100 */
[----:B------:R-:W1:Y:S01]  /*73f0*/  MUFU.EX2 R74, R74 ;  /* 0x0000004a004a7308 */ /* 0x000e620000000800 */
[----:B------:R-:W-:Y:S01]  /*7400*/  FADD.FTZ R73, R73, -UR28 ;  /* 0x8000001c49497e21 */ /* 0x000fe20008010000 */
[----:B------:R-:W-:Y:S01]  /*7410*/  FADD.FTZ R64, R64, -UR28 ;  /* 0x8000001c40407e21 */ /* 0x000fe20008010000 */
[----:B------:R-:W-:-:S02]  /*7420*/  HADD2.F32 R96, -RZ, R28.H1_H1 ;  /* 0x3000001cff607230 */ /* 0x000fc40000004100 */
[----:B------:R-:W-:Y:S01]  /*7430*/  FMUL.FTZ R73, R73, UR16 ;  /* 0x0000001049497c20 */ /* 0x000fe20008410000 */
[----:B------:R-:W-:Y:S01]  /*7440*/  FMUL.FTZ R64, R64, UR16 ;  /* 0x0000001040407c20 */ /* 0x000fe20008410000 */
[----:B------:R-:W-:Y:S01]  /*7450*/  HADD2.F32 R28, -RZ, R28.H0_H0 ;  /* 0x2000001cff1c7230 */ /* 0x000fe20000004100 */
[----:B------:R-:W2:Y:S01]  /*7460*/  MUFU.EX2 R57, R57 ;  /* 0x0000003900397308 */ /* 0x000ea20000000800 */
[----:B0-----:R-:W-:Y:S01]  /*7470*/  FADD.FTZ R59, R59, 1 ;  /* 0x3f8000003b3b7421 */ /* 0x001fe20000010000 */
[----:B------:R-:W-:-:S06]  /*7480*/  FFMA.FTZ R61, R51, R64, R2 ;  /* 0x00000040333d7223 */ /* 0x000fcc0000010002 */
[----:B------:R0:W3:Y:S01]  /*7490*/  MUFU.RCP R76, R59 ;  /* 0x0000003b004c7308 */ /* 0x0000e20000001000 */
[----:B-1----:R-:W-:-:S07]  /*74a0*/  FADD.FTZ R74, R74, 1 ;  /* 0x3f8000004a4a7421 */ /* 0x002fce0000010000 */
[----:B------:R-:W1:Y:S01]  /*74b0*/  MUFU.EX2 R58, R58 ;  /* 0x0000003a003a7308 */ /* 0x000e620000000800 */
[----:B--2---:R-:W-:Y:S01]  /*74c0*/  FADD.FTZ R57, R57, 1 ;  /* 0x3f80000039397421 */ /* 0x004fe20000010000 */
[----:B0-----:R-:W-:Y:S02]  /*74d0*/  HADD2.F32 R59, -RZ, R84.H0_H0 ;  /* 0x20000054ff3b7230 */ /* 0x001fe40000004100 */
[----:B------:R-:W-:-:S04]  /*74e0*/  FFMA.FTZ R84, R52, R73, R3 ;  /* 0x0000004934547223 */ /* 0x000fc80000010003 */
[----:B------:R-:W0:Y:S01]  /*74f0*/  MUFU.RCP R74, R74 ;  /* 0x0000004a004a7308 */ /* 0x000e220000001000 */
[----:B---3--:R-:W-:Y:S01]  /*7500*/  FMUL.FTZ R60, R60, R76 ;  /* 0x0000004c3c3c7220 */ /* 0x008fe20000410000 */
[----:B------:R-:W-:-:S04]  /*7510*/  FADD.FTZ R76, -R76, 1 ;  /* 0x3f8000004c4c7421 */ /* 0x000fc80000010100 */
[----:B------:R-:W-:Y:S01]  /*7520*/  FFMA.FTZ R76, R56, R76, 1 ;  /* 0x3f800000384c7423 */ /* 0x000fe2000001004c */
[----:B------:R-:W-:Y:S01]  /*7530*/  FFMA.FTZ R56, R51, R68, R2 ;  /* 0x0000004433387223 */ /* 0x000fe20000010002 */
[----:B------:R-:W2:Y:S01]  /*7540*/  MUFU.RCP R57, R57 ;  /* 0x0000003900397308 */ /* 0x000ea20000001000 */
[----:B-1----:R-:W-:Y:S01]  /*7550*/  FADD.FTZ R58, R58, 1 ;  /* 0x3f8000003a3a7421 */ /* 0x002fe20000010000 */
[----:B------:R-:W-:Y:S01]  /*7560*/  FMUL.FTZ R76, R60, R76 ;  /* 0x0000004c3c4c7220 */ /* 0x000fe20000410000 */
[----:B------:R-:W-:-:S03]  /*7570*/  FMUL.FTZ R83, R56, -1.4426950216293334961 ;  /* 0xbfb8aa3b38537820 */ /* 0x000fc60000410000 */
[----:B------:R-:W-:Y:S02]  /*7580*/  FADD.FTZ R82, RZ, R76 ;  /* 0x0000004cff527221 */ /* 0x000fe40000010000 */
[----:B------:R1:W3:Y:S01]  /*7590*/  MUFU.RCP R65, R58 ;  /* 0x0000003a00417308 */ /* 0x0002e20000001000 */
[----:B0-----:R-:W-:Y:S01]  /*75a0*/  FMUL.FTZ R59, R59, R74 ;  /* 0x0000004a3b3b7220 */ /* 0x001fe20000410000 */
[----:B------:R-:W-:-:S04]  /*75b0*/  FADD.FTZ R74, -R74, 1 ;  /* 0x3f8000004a4a7421 */ /* 0x000fc80000010100 */
[----:B------:R-:W-:Y:S01]  /*75c0*/  FFMA.FTZ R74, R53, R74, 1 ;  /* 0x3f800000354a7423 */ /* 0x000fe2000001004a */
[----:B------:R-:W-:Y:S01]  /*75d0*/  FMUL.FTZ R53, R84, -1.4426950216293334961 ;  /* 0xbfb8aa3b54357820 */ /* 0x000fe20000410000 */
[----:B------:R-:W0:Y:S01]  /*75e0*/  MUFU.EX2 R83, R83 ;  /* 0x0000005300537308 */ /* 0x000e220000000800 */
[----:B--2---:R-:W-:Y:S01]  /*75f0*/  FADD.FTZ R67, -R57, 1 ;  /* 0x3f80000039437421 */ /* 0x004fe20000010100 */
[----:B-1----:R-:W-:Y:S02]  /*7600*/  HADD2.F32 R58, -RZ, R98.H1_H1 ;  /* 0x30000062ff3a7230 */ /* 0x002fe40000004100 */
[----:B------:R-:W-:Y:S01]  /*7610*/  FMUL.FTZ R74, R59, R74 ;  /* 0x0000004a3b4a7220 */ /* 0x000fe20000410000 */
[----:B------:R-:W-:Y:S01]  /*7620*/  FFMA.FTZ R67, R54, R67, 1 ;  /* 0x3f80000036437423 */ /* 0x000fe20000010043 */
[----:B------:R-:W-:Y:S02]  /*7630*/  HADD2.F32 R54, -RZ, R93.H1_H1 ;  /* 0x3000005dff367230 */ /* 0x000fe40000004100 */
[----:B------:R-:W-:Y:S01]  /*7640*/  FMUL.FTZ R58, R58, R57 ;  /* 0x000000393a3a7220 */ /* 0x000fe20000410000 */
[----:B------:R-:W1:Y:S01]  /*7650*/  MUFU.EX2 R53, R53 ;  /* 0x0000003500357308 */ /* 0x000e620000000800 */
[----:B------:R-:W-:-:S02]  /*7660*/  HADD2.F32 R57, -RZ, R66.H0_H0 ;  /* 0x20000042ff397230 */ /* 0x000fc40000004100 */
[----:B------:R-:W-:Y:S01]  /*7670*/  FADD.FTZ R82, R82, R74 ;  /* 0x0000004a52527221 */ /* 0x000fe20000010000 */
[----:B---3--:R-:W-:Y:S01]  /*7680*/  FMUL.FTZ R54, R54, R65 ;  /* 0x0000004136367220 */ /* 0x008fe20000410000 */
[----:B------:R-:W-:Y:S01]  /*7690*/  FADD.FTZ R65, -R65, 1 ;  /* 0x3f80000041417421 */ /* 0x000fe20000010100 */
[----:B------:R-:W-:-:S03]  /*76a0*/  FMUL.FTZ R67, R58, R67 ;  /* 0x000000433a437220 */ /* 0x000fc60000410000 */
[----:B------:R-:W-:Y:S01]  /*76b0*/  FFMA.FTZ R65, R55, R65, 1 ;  /* 0x3f80000037417423 */ /* 0x000fe20000010041 */
[----:B------:R-:W-:Y:S01]  /*76c0*/  FMUL.FTZ R55, R61, -1.4426950216293334961 ;  /* 0xbfb8aa3b3d377820 */ /* 0x000fe20000410000 */
[----:B0-----:R-:W-:Y:S02]  /*76d0*/  FADD.FTZ R83, R83, 1 ;  /* 0x3f80000053537421 */ /* 0x001fe40000010000 */
[----:B------:R-:W-:Y:S01]  /*76e0*/  FMUL.FTZ R65, R54, R65 ;  /* 0x0000004136417220 */ /* 0x000fe20000410000 */
[----:B------:R-:W-:Y:S02]  /*76f0*/  HADD2.F32 R54, -RZ, R81.H1_H1 ;  /* 0x30000051ff367230 */ /* 0x000fe40000004100 */
[----:B------:R-:W0:Y:S01]  /*7700*/  MUFU.EX2 R55, R55 ;  /* 0x0000003700377308 */ /* 0x000e220000000800 */
[----:B-1----:R-:W-:-:S07]  /*7710*/  FADD.FTZ R53, R53, 1 ;  /* 0x3f80000035357421 */ /* 0x002fce0000010000 */
[----:B------:R-:W1:Y:S08]  /*7720*/  MUFU.RCP R83, R83 ;  /* 0x0000005300537308 */ /* 0x000e700000001000 */
[----:B------:R-:W2:Y:S01]  /*7730*/  MUFU.RCP R53, R53 ;  /* 0x0000003500357308 */ /* 0x000ea20000001000 */
[----:B0-----:R-:W-:-:S07]  /*7740*/  FADD.FTZ R55, R55, 1 ;  /* 0x3f80000037377421 */ /* 0x001fce0000010000 */
[----:B------:R-:W0:Y:S01]  /*7750*/  MUFU.RCP R55, R55 ;  /* 0x0000003700377308 */ /* 0x000e220000001000 */
[----:B-1----:R-:W-:Y:S01]  /*7760*/  FMUL.FTZ R57, R57, R83 ;  /* 0x0000005339397220 */ /* 0x002fe20000410000 */
        /* <DEDUP_REMOVED lines=14> */
[----:B0-----:R-:W-:Y:S01]  /*7850*/  FMUL.FTZ R53, R53, R55 ;  /* 0x0000003735357220 */ /* 0x001fe20000410000 */
        /* <DEDUP_REMOVED lines=91> */
[----:B------:R-:W-:Y:S01]  /*7e10*/  FFMA.FTZ R77, R51, R67, R2 ;  /* 0x00000043334d7223 */ /* 0x000fe20000010002 */
        /* <DEDUP_REMOVED lines=11> */
[C---:B------:R-:W-:Y:S01]  /*7ed0*/  FMUL.FTZ R55, R51.reuse, R55 ;  /* 0x0000003733377220 */ /* 0x040fe20000410000 */
        /* <DEDUP_REMOVED lines=163> */
[----:B------:R-:W-:-:S02]  /*8910*/  FMUL.FTZ R83, R83, UR16 ;  /* 0x0000001053537c20 */ /* 0x000fc40008410000 */
[----:B------:R-:W-:Y:S02]  /*8920*/  FMUL.FTZ R6, R6, UR16 ;  /* 0x0000001006067c20 */ /* 0x000fe40008410000 */
        /* <DEDUP_REMOVED lines=73> */
[--C-:B------:R-:W-:Y:S02]  /*8dc0*/  HADD2.F32 R61, -RZ, R19.reuse.H1_H1 ;  /* 0x30000013ff3d7230 */ /* 0x100fe40000004100 */
[----:B------:R-:W-:Y:S02]  /*8dd0*/  HADD2.F32 R19, -RZ, R19.H0_H0 ;  /* 0x20000013ff137230 */ /* 0x000fe40000004100 */
[----:B------:R-:W-:Y:S01]  /*8de0*/  FFMA.FTZ R53, R53, R98, 1 ;  /* 0x3f80000035357423 */ /* 0x000fe20000010062 */
[----:B------:R-:W-:-:S03]  /*8df0*/  FADD.FTZ R61, R61, -UR28 ;  /* 0x8000001c3d3d7e21 */ /* 0x000fc60008010000 */
[----:B------:R-:W-:Y:S01]  /*8e00*/  FMUL.FTZ R96, R96, R53 ;  /* 0x0000003560607220 */ /* 0x000fe20000410000 */
        /* <DEDUP_REMOVED lines=12> */
[----:B------:R-:W-:-:S05]  /*8ed0*/  HADD2.F32 R61, -RZ, R23.H0_H0 ;  /* 0x20000017ff3d7230 */ /* 0x000fca0000004100 */
[----:B------:R-:W-:Y:S01]  /*8ee0*/  FADD.FTZ R95, R61, -UR28 ;  /* 0x8000001c3d5f7e21 */ /* 0x000fe20008010000 */
[----:B------:R-:W-:-:S03]  /*8ef0*/  FMUL.FTZ R61, R52, R56 ;  /* 0x00000038343d7220 */ /* 0x000fc60000410000 */
[----:B------:R-:W-:Y:S01]  /*8f00*/  FMUL.FTZ R56, R95, UR16 ;  /* 0x000000105f387c20 */ /* 0x000fe20008410000 */
[----:B------:R-:W-:Y:S01]  /*8f10*/  FFMA.FTZ R60, R59, R61, R60 ;  /* 0x0000003d3b3c7223 */ /* 0x000fe2000001003c */
[----:B------:R-:W-:Y:S01]  /*8f20*/  FADD.FTZ R91, R61, R91 ;  /* 0x0000005b3d5b7221 */ /* 0x000fe20000010000 */
[--C-:B------:R-:W-:Y:S02]  /*8f30*/  HADD2.F32 R95, -RZ, R40.reuse.H1_H1 ;  /* 0x30000028ff5f7230 */ /* 0x100fe40000004100 */
[----:B------:R-:W-:Y:S01]  /*8f40*/  FFMA.FTZ R59, R51, R56, R2 ;  /* 0x00000038333b7223 */ /* 0x000fe20000010002 */
[----:B------:R-:W-:-:S03]  /*8f50*/  HADD2.F32 R40, -RZ, R40.H0_H0 ;  /* 0x20000028ff287230 */ /* 0x000fc60000004100 */
        /* <DEDUP_REMOVED lines=33> */
[----:B------:R-:W-:-:S03]  /*9170*/  FFMA.FTZ R67, R67, R95, R60 ;  /* 0x0000005f43437223 */ /* 0x000fc6000001003c */
[----:B------:R-:W-:-:S04]  /*9180*/  FFMA.FTZ R60, R51, R5, R2 ;  /* 0x00000005333c7223 */ /* 0x000fc80000010002 */
[----:B------:R-:W-:-:S06]  /*9190*/  FMUL.FTZ R70, R60, -1.4426950216293334961 ;  /* 0xbfb8aa3b3c467820 */ /* 0x000fcc0000410000 */
[----:B------:R-:W0:Y:S02]  /*91a0*/  MUFU.EX2 R70, R70 ;  /* 0x0000004600467308 */ /* 0x000e240000000800 */
[----:B0-----:R-:W-:-:S06]  /*91b0*/  FADD.FTZ R97, R70, 1 ;  /* 0x3f80000046617421 */ /* 0x001fcc0000010000 */
[----:B------:R-:W0:Y:S02]  /*91c0*/  MUFU.RCP R97, R97 ;  /* 0x0000006100617308 */ /* 0x000e240000001000 */
[----:B0-----:R-:W-:Y:S01]  /*91d0*/  FADD.FTZ R99, -R97, 1 ;  /* 0x3f80000061637421 */ /* 0x001fe20000010100 */
[----:B------:R-:W-:Y:S01]  /*91e0*/  FMUL.FTZ R25, R94, R97 ;  /* 0x000000615e197220 */ /* 0x000fe20000410000 */
[----:B------:R-:W-:Y:S02]  /*91f0*/  FADD.FTZ R94, R26, -UR28 ;  /* 0x8000001c1a5e7e21 */ /* 0x000fe40008010000 */
[----:B------:R-:W-:Y:S01]  /*9200*/  FFMA.FTZ R60, R60, R99, 1 ;  /* 0x3f8000003c3c7423 */ /* 0x000fe20000010063 */
[--C-:B------:R-:W-:Y:S02]  /*9210*/  HADD2.F32 R99, -RZ, R13.reuse.H0_H0 ;  /* 0x2000000dff637230 */ /* 0x100fe40000004100 */
[----:B------:R-:W-:Y:S02]  /*9220*/  HADD2.F32 R13, -RZ, R13.H1_H1 ;  /* 0x3000000dff0d7230 */ /* 0x000fe40000004100 */
[----:B------:R-:W-:Y:S01]  /*9230*/  FMUL.FTZ R26, R25, R60 ;  /* 0x0000003c191a7220 */ /* 0x000fe20000410000 */
[----:B------:R-:W-:Y:S01]  /*9240*/  FMUL.FTZ R25, R94, UR16 ;  /* 0x000000105e197c20 */ /* 0x000fe20008410000 */
[----:B------:R-:W-:-:S03]  /*9250*/  FADD.FTZ R94, R91, R95 ;  /* 0x0000005f5b5e7221 */ /* 0x000fc60000010000 */
        /* <DEDUP_REMOVED lines=38> */
[----:B------:R-:W-:Y:S02]  /*94c0*/  HADD2.F32 R95, -RZ, R22.H0_H0 ;  /* 0x20000016ff5f7230 */ /* 0x000fe40000004100 */
[----:B------:R-:W-:Y:S01]  /*94d0*/  FFMA.FTZ R81, R66, R81, 1 ;  /* 0x3f80000042517423 */ /* 0x000fe20000010051 */
[----:B------:R-:W-:Y:S02]  /*94e0*/  HADD2.F32 R66, -RZ, R14.H1_H1 ;  /* 0x3000000eff427230 */ /* 0x000fe40000004100 */
[----:B------:R-:W-:-:S02]  /*94f0*/  HADD2.F32 R22, -RZ, R22.H1_H1 ;  /* 0x30000016ff167230 */ /* 0x000fc40000004100 */
[----:B------:R-:W-:Y:S01]  /*9500*/  FMUL.FTZ R40, R40, R81 ;  /* 0x0000005128287220 */ /* 0x000fe20000410000 */
[----:B------:R-:W-:Y:S01]  /*9510*/  FADD.FTZ R81, R72, R69 ;  /* 0x0000004548517221 */ /* 0x000fe20000010000 */
[----:B------:R-:W-:Y:S01]  /*9520*/  FADD.FTZ R66, R66, -UR28 ;  /* 0x8000001c42427e21 */ /* 0x000fe20008010000 */
[----:B------:R-:W-:Y:S01]  /*9530*/  FFMA.FTZ R72, R80, R82, R67 ;  /* 0x0000005250487223 */ /* 0x000fe20000010043 */
[----:B------:R-:W-:Y:S02]  /*9540*/  HADD2.F32 R82, -RZ, R21.H0_H0 ;  /* 0x20000015ff527230 */ /* 0x000fe40000004100 */
[----:B------:R-:W-:Y:S01]  /*9550*/  FADD.FTZ R81, R81, R68 ;  /* 0x0000004451517221 */ /* 0x000fe20000010000 */
[----:B------:R-:W-:-:S03]  /*9560*/  FMUL.FTZ R66, R66, UR16 ;  /* 0x0000001042427c20 */ /* 0x000fc60008410000 */
[----:B------:R-:W-:Y:S01]  /*9570*/  FADD.FTZ R81, R81, R4 ;  /* 0x0000000451517221 */ /* 0x000fe20000010000 */
[----:B------:R-:W-:-:S03]  /*9580*/  FFMA.FTZ R67, R51, R66, R2 ;  /* 0x0000004233437223 */ /* 0x000fc60000010002 */
        /* <DEDUP_REMOVED lines=11> */
[C---:B------:R-:W-:Y:S01]  /*9640*/  FMUL.FTZ R95, R52.reuse, R74 ;  /* 0x0000004a345f7220 */ /* 0x040fe20000410000 */
[--C-:B------:R-:W-:Y:S02]  /*9650*/  HADD2.F32 R98, -RZ, R39.reuse.H1_H1 ;  /* 0x30000027ff627230 */ /* 0x100fe40000004100 */
[----:B------:R-:W-:Y:S01]  /*9660*/  FFMA.FTZ R69, R52, R67, R3 ;  /* 0x0000004334457223 */ /* 0x000fe20000010003 */
[----:B------:R-:W-:Y:S01]  /*9670*/  FADD.FTZ R94, R95, R94 ;  /* 0x0000005e5f5e7221 */ /* 0x000fe20000010000 */
[----:B------:R-:W-:Y:S02]  /*9680*/  HADD2.F32 R39, -RZ, R39.H0_H0 ;  /* 0x20000027ff277230 */ /* 0x000fe40000004100 */
        /* <DEDUP_REMOVED lines=39> */
[--C-:B------:R-:W-:Y:S02]  /*9900*/  HADD2.F32 R98, -RZ, R17.reuse.H1_H1 ;  /* 0x30000011ff627230 */ /* 0x100fe40000004100 */
[----:B------:R-:W-:Y:S01]  /*9910*/  FFMA.FTZ R72, R72, R97, 1 ;  /* 0x3f80000048487423 */ /* 0x000fe20000010061 */
[----:B------:R-:W-:-:S03]  /*9920*/  HADD2.F32 R17, -RZ, R17.H0_H0 ;  /* 0x20000011ff117230 */ /* 0x000fc60000004100 */
[----:B------:R-:W-:Y:S01]  /*9930*/  FMUL.FTZ R79, R79, R72 ;  /* 0x000000484f4f7220 */ /* 0x000fe20000410000 */
[--C-:B------:R-:W-:Y:S02]  /*9940*/  HADD2.F32 R72, -RZ, R11.reuse.H0_H0 ;  /* 0x2000000bff487230 */ /* 0x100fe40000004100 */
[----:B------:R-:W-:Y:S01]  /*9950*/  FADD.FTZ R17, R17, -UR28 ;  /* 0x8000001c11117e21 */ /* 0x000fe20008010000 */
[----:B------:R-:W-:Y:S02]  /*9960*/  HADD2.F32 R11, -RZ, R11.H1_H1 ;  /* 0x3000000bff0b7230 */ /* 0x000fe40000004100 */
[----:B------:R-:W-:Y:S01]  /*9970*/  FADD.FTZ R97, R72, -UR28 ;  /* 0x8000001c48617e21 */ /* 0x000fe20008010000 */
[----:B------:R-:W-:Y:S01]  /*9980*/  FMUL.FTZ R72, R51, R68 ;  /* 0x0000004433487220 */ /* 0x000fe20000410000 */
[----:B------:R-:W-:Y:S02]  /*9990*/  FMUL.FTZ R17, R17, UR16 ;  /* 0x0000001011117c20 */ /* 0x000fe40008410000 */
[----:B------:R-:W-:Y:S01]  /*99a0*/  FMUL.FTZ R68, R97, UR16 ;  /* 0x0000001061447c20 */ /* 0x000fe20008410000 */
[----:B------:R-:W-:Y:S01]  /*99b0*/  FFMA.FTZ R78, R78, R72, R91 ;  /* 0x000000484e4e7223 */ /* 0x000fe2000001005b */
[----:B------:R-:W-:Y:S01]  /*99c0*/  FADD.FTZ R94, R94, R72 ;  /* 0x000000485e5e7221 */ /* 0x000fe20000010000 */
        /* <DEDUP_REMOVED lines=9> */
[----:B------:R-:W-:-:S03]  /*9a60*/  FMUL.FTZ R74, R72, -1.4426950216293334961 ;  /* 0xbfb8aa3b484a7820 */ /* 0x000fc60000410000 */
[----:B------:R-:W-:-:S03]  /*9a70*/  FMUL.FTZ R18, R18, R97 ;  /* 0x0000006112127220 */ /* 0x000fc60000410000 */
[----:B------:R-:W0:Y:S02]  /*9a80*/  MUFU.EX2 R74, R74 ;  /* 0x0000004a004a7308 */ /* 0x000e240000000800 */
[----:B0-----:R-:W-:-:S06]  /*9a90*/  FADD.FTZ R97, R74, 1 ;  /* 0x3f8000004a617421 */ /* 0x001fcc0000010000 */
[----:B------:R-:W0:Y:S02]  /*9aa0*/  MUFU.RCP R97, R97 ;  /* 0x0000006100617308 */ /* 0x000e240000001000 */
[----:B0-----:R-:W-:Y:S01]  /*9ab0*/  FADD.FTZ R95, -R97, 1 ;  /* 0x3f800000615f7421 */ /* 0x001fe20000010100 */
[----:B------:R-:W-:Y:S01]  /*9ac0*/  FMUL.FTZ R91, R98, R97 ;  /* 0x00000061625b7220 */ /* 0x000fe20000410000 */
[----:B------:R-:W-:Y:S02]  /*9ad0*/  HADD2.F32 R97, -RZ, R16.H1_H1 ;  /* 0x30000010ff617230 */ /* 0x000fe40000004100 */
[----:B------:R-:W-:Y:S01]  /*9ae0*/  FFMA.FTZ R72, R72, R95, 1 ;  /* 0x3f80000048487423 */ /* 0x000fe2000001005f */
[----:B------:R-:W-:-:S03]  /*9af0*/  FMUL.FTZ R95, R52, R71 ;  /* 0x00000047345f7220 */ /* 0x000fc60000410000 */
[----:B------:R-:W-:Y:S01]  /*9b00*/  FMUL.FTZ R72, R91, R72 ;  /* 0x000000485b487220 */ /* 0x000fe20000410000 */
[--C-:B------:R-:W-:Y:S02]  /*9b10*/  HADD2.F32 R91, -RZ, R9.reuse.H0_H0 ;  /* 0x20000009ff5b7230 */ /* 0x100fe40000004100 */
[----:B------:R-:W-:Y:S01]  /*9b20*/  FFMA.FTZ R77, R77, R95, R78 ;  /* 0x0000005f4d4d7223 */ /* 0x000fe2000001004e */
[----:B------:R-:W-:Y:S01]  /*9b30*/  FADD.FTZ R94, R95, R94 ;  /* 0x0000005e5f5e7221 */ /* 0x000fe20000010000 */
[----:B------:R-:W-:Y:S02]  /*9b40*/  HADD2.F32 R9, -RZ, R9.H1_H1 ;  /* 0x30000009ff097230 */ /* 0x000fe40000004100 */
        /* <DEDUP_REMOVED lines=22> */
[----:B------:R-:W-:-:S03]  /*9cb0*/  FMUL.FTZ R39, R39, R82 ;  /* 0x0000005227277220 */ /* 0x000fc60000410000 */
[----:B------:R-:W-:Y:S01]  /*9cc0*/  FFMA.FTZ R74, R74, R95, 1 ;  /* 0x3f8000004a4a7423 */ /* 0x000fe2000001005f */
[--C-:B------:R-:W-:Y:S02]  /*9cd0*/  HADD2.F32 R95, -RZ, R15.reuse.H0_H0 ;  /* 0x2000000fff5f7230 */ /* 0x100fe40000004100 */
[----:B------:R-:W-:Y:S02]  /*9ce0*/  HADD2.F32 R15, -RZ, R15.H1_H1 ;  /* 0x3000000fff0f7230 */ /* 0x000fe40000004100 */
[----:B------:R-:W-:Y:S01]  /*9cf0*/  FMUL.FTZ R39, R39, R74 ;  /* 0x0000004a27277220 */ /* 0x000fe20000410000 */
[--C-:B------:R-:W-:Y:S02]  /*9d00*/  HADD2.F32 R74, -RZ, R8.reuse.H1_H1 ;  /* 0x30000008ff4a7230 */ /* 0x100fe40000004100 */
[----:B------:R-:W-:-:S03]  /*9d10*/  HADD2.F32 R8, -RZ, R8.H0_H0 ;  /* 0x20000008ff087230 */ /* 0x000fc60000004100 */
[----:B------:R-:W-:Y:S02]  /*9d20*/  FADD.FTZ R74, R74, -UR28 ;  /* 0x8000001c4a4a7e21 */ /* 0x000fe40008010000 */
[----:B------:R-:W-:Y:S02]  /*9d30*/  FADD.FTZ R8, R8, -UR28 ;  /* 0x8000001c08087e21 */ /* 0x000fe40008010000 */
[----:B------:R-:W-:Y:S02]  /*9d40*/  FMUL.FTZ R4, R74, UR16 ;  /* 0x000000104a047c20 */ /* 0x000fe40008410000 */
[----:B------:R-:W-:Y:S02]  /*9d50*/  FMUL.FTZ R8, R8, UR16 ;  /* 0x0000001008087c20 */ /* 0x000fe40008410000 */
        /* <DEDUP_REMOVED lines=11> */
[----:B------:R-:W-:Y:S02]  /*9e10*/  HADD2.F32 R95, -RZ, R14.H0_H0 ;  /* 0x2000000eff5f7230 */ /* 0x000fe40000004100 */
[C---:B------:R-:W-:Y:S01]  /*9e20*/  FMUL.FTZ R97, R52.reuse, R86 ;  /* 0x0000005634617220 */ /* 0x040fe20000410000 */
[----:B------:R-:W-:-:S03]  /*9e30*/  FFMA.FTZ R77, R52, R74, R3 ;  /* 0x0000004a344d7223 */ /* 0x000fc60000010003 */
[----:B------:R-:W-:Y:S01]  /*9e40*/  FADD.FTZ R94, R97, R94 ;  /* 0x0000005e615e7221 */ /* 0x000fe20000010000 */
[----:B------:R-:W-:-:S06]  /*9e50*/  FMUL.FTZ R78, R77, -1.4426950216293334961 ;  /* 0xbfb8aa3b4d4e7820 */ /* 0x000fcc0000410000 */
[----:B------:R-:W0:Y:S02]  /*9e60*/  MUFU.EX2 R78, R78 ;  /* 0x0000004e004e7308 */ /* 0x000e240000000800 */
[----:B0-----:R-:W-:-:S06]  /*9e70*/  FADD.FTZ R82, R78, 1 ;  /* 0x3f8000004e527421 */ /* 0x001fcc0000010000 */
[----:B------:R-:W0:Y:S02]  /*9e80*/  MUFU.RCP R82, R82 ;  /* 0x0000005200527308 */ /* 0x000e240000001000 */
[----:B0-----:R-:W-:Y:S01]  /*9e90*/  FADD.FTZ R98, -R82, 1 ;  /* 0x3f80000052627421 */ /* 0x001fe20000010100 */
[----:B------:R-:W-:Y:S01]  /*9ea0*/  FMUL.FTZ R14, R95, R82 ;  /* 0x000000525f0e7220 */ /* 0x000fe20000410000 */
[----:B------:R-:W-:Y:S01]  /*9eb0*/  FFMA.FTZ R95, R75, R97, R76 ;  /* 0x000000614b5f7223 */ /* 0x000fe2000001004c */
        /* <DEDUP_REMOVED lines=18> */
[-C--:B------:R-:W-:Y:S01]  /*9fe0*/  FFMA.FTZ R76, R84, R64.reuse, R85 ;  /* 0x00000040544c7223 */ /* 0x080fe20000010055 */
[----:B------:R-:W-:-:S04]  /*9ff0*/  FMUL.FTZ R64, R51, R64 ;  /* 0x0000004033407220 */ /* 0x000fc80000410000 */
[----:B------:R-:W0:Y:S01]  /*a000*/  MUFU.RCP R78, R78 ;  /* 0x0000004e004e7308 */ /* 0x000e220000001000 */
[----:B------:R-:W-:Y:S01]  /*a010*/  FFMA.FTZ R84, R84, R64, R95 ;  /* 0x0000004054547223 */ /* 0x000fe2000001005f */
[----:B------:R-:W-:Y:S01]  /*a020*/  FADD.FTZ R94, R94, R64 ;  /* 0x000000405e5e7221 */ /* 0x000fe20000010000 */
[----:B0-----:R-:W-:Y:S01]  /*a030*/  FADD.FTZ R82, -R78, 1 ;  /* 0x3f8000004e527421 */ /* 0x001fe20000010100 */
[----:B------:R-:W-:-:S03]  /*a040*/  FMUL.FTZ R38, R97, R78 ;  /* 0x0000004e61267220 */ /* 0x000fc60000410000 */
        /* <DEDUP_REMOVED lines=13> */
[--C-:B------:R-:W-:Y:S02]  /*a120*/  HADD2.F32 R85, -RZ, R10.reuse.H1_H1 ;  /* 0x3000000aff557230 */ /* 0x100fe40000004100 */
[----:B------:R-:W-:Y:S02]  /*a130*/  HADD2.F32 R10, -RZ, R10.H0_H0 ;  /* 0x2000000aff0a7230 */ /* 0x000fe40000004100 */
[----:B------:R-:W-:-:S04]  /*a140*/  FFMA.FTZ R38, R52, R11, R3 ;  /* 0x0000000b34267223 */ /* 0x000fc80000010003 */
[----:B------:R-:W-:Y:S01]  /*a150*/  FMUL.FTZ R78, R38, -1.4426950216293334961 ;  /* 0xbfb8aa3b264e7820 */ /* 0x000fe20000410000 */
[----:B------:R-:W-:-:S04]  /*a160*/  FADD.FTZ R10, R10, -UR28 ;  /* 0x8000001c0a0a7e21 */ /* 0x000fc80008010000 */
[----:B------:R-:W-:Y:S01]  /*a170*/  FMUL.FTZ R10, R10, UR16 ;  /* 0x000000100a0a7c20 */ /* 0x000fe20008410000 */
[----:B------:R-:W0:Y:S02]  /*a180*/  MUFU.EX2 R78, R78 ;  /* 0x0000004e004e7308 */ /* 0x000e240000000800 */
[----:B0-----:R-:W-:-:S06]  /*a190*/  FADD.FTZ R82, R78, 1 ;  /* 0x3f8000004e527421 */ /* 0x001fcc0000010000 */
[----:B------:R-:W0:Y:S02]  /*a1a0*/  MUFU.RCP R82, R82 ;  /* 0x0000005200527308 */ /* 0x000e240000001000 */
[----:B0-----:R-:W-:Y:S01]  /*a1b0*/  FMUL.FTZ R64, R85, R82 ;  /* 0x0000005255407220 */ /* 0x001fe20000410000 */
[----:B------:R-:W-:-:S04]  /*a1c0*/  FADD.FTZ R85, -R82, 1 ;  /* 0x3f80000052557421 */ /* 0x000fc80000010100 */
[----:B------:R-:W-:-:S04]  /*a1d0*/  FFMA.FTZ R85, R38, R85, 1 ;  /* 0x3f80000026557423 */ /* 0x000fc80000010055 */
[----:B------:R-:W-:Y:S01]  /*a1e0*/  FMUL.FTZ R38, R64, R85 ;  /* 0x0000005540267220 */ /* 0x000fe20000410000 */
[----:B------:R-:W-:Y:S01]  /*a1f0*/  FMUL.FTZ R85, R52, R92 ;  /* 0x0000005c34557220 */ /* 0x000fe20000410000 */
[----:B------:R-:W-:Y:S01]  /*a200*/  FADD.FTZ R64, R91, R92 ;  /* 0x0000005c5b407221 */ /* 0x000fe20000010000 */
[--C-:B------:R-:W-:Y:S02]  /*a210*/  HADD2.F32 R91, -RZ, R45.reuse.H0_H0 ;  /* 0x2000002dff5b7230 */ /* 0x100fe40000004100 */
[----:B------:R-:W-:Y:S01]  /*a220*/  FFMA.FTZ R84, R73, R85, R84 ;  /* 0x0000005549547223 */ /* 0x000fe20000010054 */
[----:B------:R-:W-:Y:S01]  /*a230*/  FFMA.FTZ R73, R51, R6, R2 ;  /* 0x0000000633497223 */ /* 0x000fe20000010002 */
[----:B------:R-:W-:Y:S01]  /*a240*/  FADD.FTZ R94, R85, R94 ;  /* 0x0000005e555e7221 */ /* 0x000fe20000010000 */
[----:B------:R-:W-:Y:S02]  /*a250*/  HADD2.F32 R45, -RZ, R45.H1_H1 ;  /* 0x3000002dff2d7230 */ /* 0x000fe40000004100 */
[----:B------:R-:W-:-:S06]  /*a260*/  FMUL.FTZ R78, R73, -1.4426950216293334961 ;  /* 0xbfb8aa3b494e7820 */ /* 0x000fcc0000410000 */
[----:B------:R-:W0:Y:S02]  /*a270*/  MUFU.EX2 R78, R78 ;  /* 0x0000004e004e7308 */ /* 0x000e240000000800 */
[----:B0-----:R-:W-:Y:S01]  /*a280*/  FADD.FTZ R82, R78, 1 ;  /* 0x3f8000004e527421 */ /* 0x001fe20000010000 */
[----:B------:R-:W-:-:S05]  /*a290*/  HADD2.F32 R78, -RZ, R33.H1_H1 ;  /* 0x30000021ff4e7230 */ /* 0x000fca0000004100 */
[----:B------:R-:W0:Y:S02]  /*a2a0*/  MUFU.RCP R82, R82 ;  /* 0x0000005200527308 */ /* 0x000e240000001000 */
[----:B0-----:R-:W-:Y:S01]  /*a2b0*/  FADD.FTZ R86, -R82, 1 ;  /* 0x3f80000052567421 */ /* 0x001fe20000010100 */
[----:B------:R-:W-:-:S03]  /*a2c0*/  FMUL.FTZ R9, R9, R82 ;  /* 0x0000005209097220 */ /* 0x000fc60000410000 */
        /* <DEDUP_REMOVED lines=9> */
[--C-:B------:R-:W-:Y:S02]  /*a360*/  HADD2.F32 R85, -RZ, R43.reuse.H0_H0 ;  /* 0x2000002bff557230 */ /* 0x100fe40000004100 */
[----:B------:R-:W-:Y:S02]  /*a370*/  HADD2.F32 R43, -RZ, R43.H1_H1 ;  /* 0x3000002bff2b7230 */ /* 0x000fe40000004100 */
[----:B------:R-:W-:Y:S01]  /*a380*/  FFMA.FTZ R78, R73, R78, 1 ;  /* 0x3f800000494e7423 */ /* 0x000fe2000001004e */
[--C-:B------:R-:W-:Y:S02]  /*a390*/  HADD2.F32 R73, -RZ, R42.reuse.H0_H0 ;  /* 0x2000002aff497230 */ /* 0x100fe40000004100 */
[----:B------:R-:W-:-:S02]  /*a3a0*/  HADD2.F32 R42, -RZ, R42.H1_H1 ;  /* 0x3000002aff2a7230 */ /* 0x000fc40000004100 */
[----:B------:R-:W-:Y:S01]  /*a3b0*/  FMUL.FTZ R33, R33, R78 ;  /* 0x0000004e21217220 */ /* 0x000fe20000410000 */
[----:B------:R-:W-:Y:S01]  /*a3c0*/  FADD.FTZ R78, R81, R32 ;  /* 0x00000020514e7221 */ /* 0x000fe20000010000 */
[----:B------:R-:W-:Y:S01]  /*a3d0*/  FADD.FTZ R86, R73, -UR28 ;  /* 0x8000001c49567e21 */ /* 0x000fe20008010000 */
[-C--:B------:R-:W-:Y:S01]  /*a3e0*/  FFMA.FTZ R81, R55, R32.reuse, R76 ;  /* 0x0000002037517223 */ /* 0x080fe2000001004c */
[----:B------:R-:W-:Y:S01]  /*a3f0*/  FMUL.FTZ R73, R51, R32 ;  /* 0x0000002033497220 */ /* 0x000fe20000410000 */
[----:B------:R-:W-:Y:S01]  /*a400*/  FADD.FTZ R78, R78, R31 ;  /* 0x0000001f4e4e7221 */ /* 0x000fe20000010000 */
[----:B------:R-:W-:Y:S01]  /*a410*/  FMUL.FTZ R32, R86, UR16 ;  /* 0x0000001056207c20 */ /* 0x000fe20008410000 */
[----:B------:R-:W-:Y:S01]  /*a420*/  FFMA.FTZ R81, R58, R31, R81 ;  /* 0x0000001f3a517223 */ /* 0x000fe20000010051 */
        /* <DEDUP_REMOVED lines=14> */
[C---:B------:R-:W-:Y:S02]  /*a510*/  FMUL.FTZ R93, R52.reuse, R93 ;  /* 0x0000005d345d7220 */ /* 0x040fe40000410000 */
[----:B------:R-:W-:Y:S02]  /*a520*/  FFMA.FTZ R73, R52, R55, R3 ;  /* 0x0000003734497223 */ /* 0x000fe40000010003 */
[----:B------:R-:W-:Y:S01]  /*a530*/  FFMA.FTZ R83, R83, R93, R84 ;  /* 0x0000005d53537223 */ /* 0x000fe20000010054 */
        /* <DEDUP_REMOVED lines=31> */
[--C-:B------:R-:W-:Y:S02]  /*a730*/  HADD2.F32 R84, -RZ, R47.reuse.H0_H0 ;  /* 0x2000002fff547230 */ /* 0x100fe40000004100 */
[----:B------:R-:W-:Y:S01]  /*a740*/  FFMA.FTZ R76, R76, R91, 1 ;  /* 0x3f8000004c4c7423 */ /* 0x000fe2000001005b */
[----:B------:R-:W-:-:S03]  /*a750*/  HADD2.F32 R47, -RZ, R47.H1_H1 ;  /* 0x3000002fff2f7230 */ /* 0x000fc60000004100 */
[----:B------:R-:W-:Y:S01]  /*a760*/  FMUL.FTZ R45, R45, R76 ;  /* 0x0000004c2d2d7220 */ /* 0x000fe20000410000 */
[--C-:B------:R-:W-:Y:S02]  /*a770*/  HADD2.F32 R76, -RZ, R46.reuse.H0_H0 ;  /* 0x2000002eff4c7230 */ /* 0x100fe40000004100 */
[----:B------:R-:W-:-:S03]  /*a780*/  HADD2.F32 R46, -RZ, R46.H1_H1 ;  /* 0x3000002eff2e7230 */ /* 0x000fc60000004100 */
[----:B------:R-:W-:Y:S01]  /*a790*/  FADD.FTZ R86, R76, -UR28 ;  /* 0x8000001c4c567e21 */ /* 0x000fe20008010000 */
[----:B------:R-:W-:-:S03]  /*a7a0*/  FMUL.FTZ R76, R51, R31 ;  /* 0x0000001f334c7220 */ /* 0x000fc60000410000 */
[----:B------:R-:W-:Y:S01]  /*a7b0*/  FMUL.FTZ R31, R86, UR16 ;  /* 0x00000010561f7c20 */ /* 0x000fe20008410000 */
[----:B------:R-:W-:-:S03]  /*a7c0*/  FFMA.FTZ R91, R58, R76, R83 ;  /* 0x0000004c3a5b7223 */ /* 0x000fc60000010053 */
[----:B------:R-:W-:-:S04]  /*a7d0*/  FFMA.FTZ R58, R51, R31, R2 ;  /* 0x0000001f333a7223 */ /* 0x000fc80000010002 */
[----:B------:R-:W-:-:S06]  /*a7e0*/  FMUL.FTZ R82, R58, -1.4426950216293334961 ;  /* 0xbfb8aa3b3a527820 */ /* 0x000fcc0000410000 */
[----:B------:R-:W0:Y:S02]  /*a7f0*/  MUFU.EX2 R82, R82 ;  /* 0x0000005200527308 */ /* 0x000e240000000800 */
[----:B0-----:R-:W-:Y:S01]  /*a800*/  FADD.FTZ R83, R82, 1 ;  /* 0x3f80000052537421 */ /* 0x001fe20000010000 */
[----:B------:R-:W-:Y:S01]  /*a810*/  FADD.FTZ R82, R85, R30 ;  /* 0x0000001e55527221 */ /* 0x000fe20000010000 */
[--C-:B------:R-:W-:Y:S02]  /*a820*/  HADD2.F32 R85, -RZ, R49.reuse.H0_H0 ;  /* 0x20000031ff557230 */ /* 0x100fe40000004100 */
[----:B------:R-:W-:Y:S02]  /*a830*/  HADD2.F32 R49, -RZ, R49.H1_H1 ;  /* 0x30000031ff317230 */ /* 0x000fe40000004100 */
[----:B------:R-:W0:Y:S02]  /*a840*/  MUFU.RCP R83, R83 ;  /* 0x0000005300537308 */ /* 0x000e240000001000 */
[----:B0-----:R-:W-:Y:S01]  /*a850*/  FADD.FTZ R93, -R83, 1 ;  /* 0x3f800000535d7421 */ /* 0x001fe20000010100 */
[----:B------:R-:W-:-:S03]  /*a860*/  FMUL.FTZ R84, R84, R83 ;  /* 0x0000005354547220 */ /* 0x000fc60000410000 */
[----:B------:R-:W-:Y:S01]  /*a870*/  FFMA.FTZ R93, R58, R93, 1 ;  /* 0x3f8000003a5d7423 */ /* 0x000fe2000001005d */
[----:B------:R-:W-:-:S03]  /*a880*/  FADD.FTZ R58, R46, -UR28 ;  /* 0x8000001c2e3a7e21 */ /* 0x000fc60008010000 */
        /* <DEDUP_REMOVED lines=10> */
[----:B------:R-:W-:-:S03]  /*a930*/  FMUL.FTZ R47, R47, R84 ;  /* 0x000000542f2f7220 */ /* 0x000fc60000410000 */
[----:B------:R-:W-:-:S04]  /*a940*/  FFMA.FTZ R76, R76, R95, 1 ;  /* 0x3f8000004c4c7423 */ /* 0x000fc8000001005f */
[----:B------:R-:W-:Y:S01]  /*a950*/  FMUL.FTZ R47, R47, R76 ;  /* 0x0000004c2f2f7220 */ /* 0x000fe20000410000 */
[--C-:B------:R-:W-:Y:S02]  /*a960*/  HADD2.F32 R76, -RZ, R48.reuse.H0_H0 ;  /* 0x20000030ff4c7230 */ /* 0x100fe40000004100 */
[----:B------:R-:W-:-:S03]  /*a970*/  HADD2.F32 R48, -RZ, R48.H1_H1 ;  /* 0x30000030ff307230 */ /* 0x000fc60000004100 */
[----:B------:R-:W-:Y:S01]  /*a980*/  FADD.FTZ R86, R76, -UR28 ;  /* 0x8000001c4c567e21 */ /* 0x000fe20008010000 */
[----:B------:R-:W-:-:S03]  /*a990*/  FMUL.FTZ R76, R52, R30 ;  /* 0x0000001e344c7220 */ /* 0x000fc60000410000 */
[----:B------:R-:W-:Y:S01]  /*a9a0*/  FMUL.FTZ R30, R86, UR16 ;  /* 0x00000010561e7c20 */ /* 0x000fe20008410000 */
[----:B------:R-:W-:Y:S01]  /*a9b0*/  FFMA.FTZ R91, R63, R76, R91 ;  /* 0x0000004c3f5b7223 */ /* 0x000fe2000001005b */
[----:B------:R-:W-:Y:S02]  /*a9c0*/  FADD.FTZ R93, R76, R93 ;  /* 0x0000005d4c5d7221 */ /* 0x000fe40000010000 */
        /* <DEDUP_REMOVED lines=19> */
[----:B------:R-:W-:Y:S01]  /*ab00*/  FFMA.FTZ R76, R76, R85, 1 ;  /* 0x3f8000004c4c7423 */ /* 0x000fe20000010055 */
[----:B------:R-:W-:Y:S01]  /*ab10*/  FADD.FTZ R85, R78, R29 ;  /* 0x0000001d4e557221 */ /* 0x000fe20000010000 */
[----:B------:R-:W-:Y:S02]  /*ab20*/  FMUL.FTZ R78, R51, R29 ;  /* 0x0000001d334e7220 */ /* 0x000fe40000410000 */
[----:B------:R-:W-:Y:S01]  /*ab30*/  FMUL.FTZ R49, R49, R76 ;  /* 0x0000004c31317220 */ /* 0x000fe20000410000 */
[--C-:B------:R-:W-:Y:S02]  /*ab40*/  HADD2.F32 R76, -RZ, R87.reuse.H0_H0 ;  /* 0x20000057ff4c7230 */ /* 0x100fe40000004100 */
[----:B------:R-:W-:Y:S01]  /*ab50*/  FFMA.FTZ R84, R54, R78, R91 ;  /* 0x0000004e36547223 */ /* 0x000fe2000001005b */
[----:B------:R-:W-:Y:S02]  /*ab60*/  HADD2.F32 R87, -RZ, R87.H1_H1 ;  /* 0x30000057ff577230 */ /* 0x000fe40000004100 */
[----:B------:R-:W-:Y:S01]  /*ab70*/  FADD.FTZ R86, R93, R78 ;  /* 0x0000004e5d567221 */ /* 0x000fe20000010000 */
[----:B------:R-:W-:-:S02]  /*ab80*/  FADD.FTZ R76, R76, -UR28 ;  /* 0x8000001c4c4c7e21 */ /* 0x000fc40008010000 */
[----:B------:R-:W-:Y:S02]  /*ab90*/  FADD.FTZ R87, R87, -UR28 ;  /* 0x8000001c57577e21 */ /* 0x000fe40008010000 */
[----:B------:R-:W-:Y:S01]  /*aba0*/  FMUL.FTZ R29, R76, UR16 ;  /* 0x000000104c1d7c20 */ /* 0x000fe20008410000 */
[----:B------:R-:W-:-:S03]  /*abb0*/  HADD2.F32 R76, -RZ, R88.H0_H0 ;  /* 0x20000058ff4c7230 */ /* 0x000fc60000004100 */
[----:B------:R-:W-:-:S04]  /*abc0*/  FFMA.FTZ R54, R51, R29, R2 ;  /* 0x0000001d33367223 */ /* 0x000fc80000010002 */
[----:B------:R-:W-:-:S06]  /*abd0*/  FMUL.FTZ R81, R54, -1.4426950216293334961 ;  /* 0xbfb8aa3b36517820 */ /* 0x000fcc0000410000 */
[----:B------:R-:W0:Y:S02]  /*abe0*/  MUFU.EX2 R81, R81 ;  /* 0x0000005100517308 */ /* 0x000e240000000800 */
[----:B0-----:R-:W-:Y:S01]  /*abf0*/  FADD.FTZ R91, R81, 1 ;  /* 0x3f800000515b7421 */ /* 0x001fe20000010000 */
[----:B------:R-:W-:-:S05]  /*ac00*/  HADD2.F32 R81, -RZ, R88.H1_H1 ;  /* 0x30000058ff517230 */ /* 0x000fca0000004100 */
[----:B------:R-:W0:Y:S02]  /*ac10*/  MUFU.RCP R91, R91 ;  /* 0x0000005b005b7308 */ /* 0x000e240000001000 */
[----:B0-----:R-:W-:Y:S01]  /*ac20*/  FADD.FTZ R95, -R91, 1 ;  /* 0x3f8000005b5f7421 */ /* 0x001fe20000010100 */
[----:B------:R-:W-:-:S03]  /*ac30*/  FMUL.FTZ R76, R76, R91 ;  /* 0x0000005b4c4c7220 */ /* 0x000fc60000410000 */
[----:B------:R-:W-:-:S04]  /*ac40*/  FFMA.FTZ R95, R54, R95, 1 ;  /* 0x3f800000365f7423 */ /* 0x000fc8000001005f */
        /* <DEDUP_REMOVED lines=11> */
[-C--:B------:R-:W-:Y:S01]  /*ad00*/  FFMA.FTZ R82, R62, R41.reuse, R83 ;  /* 0x000000293e527223 */ /* 0x080fe20000010053 */
[----:B------:R-:W-:Y:S01]  /*ad10*/  FMUL.FTZ R83, R52, R41 ;  /* 0x0000002934537220 */ /* 0x000fe20000410000 */
[----:B------:R-:W-:Y:S01]  /*ad20*/  FMUL.FTZ R81, R81, R78 ;  /* 0x0000004e51517220 */ /* 0x000fe20000410000 */
[--C-:B------:R-:W-:Y:S02]  /*ad30*/  HADD2.F32 R78, -RZ, R89.reuse.H0_H0 ;  /* 0x20000059ff4e7230 */ /* 0x100fe40000004100 */
[----:B------:R-:W-:Y:S01]  /*ad40*/  FFMA.FTZ R82, R53, R28, R82 ;  /* 0x0000001c35527223 */ /* 0x000fe20000010052 */
[----:B------:R-:W-:Y:S01]  /*ad50*/  FFMA.FTZ R84, R62, R83, R84 ;  /* 0x000000533e547223 */ /* 0x000fe20000010054 */
[----:B------:R-:W-:Y:S02]  /*ad60*/  HADD2.F32 R89, -RZ, R89.H1_H1 ;  /* 0x30000059ff597230 */ /* 0x000fe40000004100 */
[----:B------:R-:W-:Y:S01]  /*ad70*/  FADD.FTZ R86, R83, R86 ;  /* 0x0000005653567221 */ /* 0x000fe20000010000 */
[----:B------:R-:W-:Y:S01]  /*ad80*/  FADD.FTZ R78, R78, -UR28 ;  /* 0x8000001c4e4e7e21 */ /* 0x000fe20008010000 */
[----:B------:R-:W-:-:S03]  /*ad90*/  FFMA.FTZ R82, R59, R61, R82 ;  /* 0x0000003d3b527223 */ /* 0x000fc60000010052 */
[----:B------:R-:W-:Y:S01]  /*ada0*/  FMUL.FTZ R41, R78, UR16 ;  /* 0x000000104e297c20 */ /* 0x000fe20008410000 */
[----:B------:R-:W-:Y:S02]  /*adb0*/  HADD2.F32 R78, -RZ, R90.H0_H0 ;  /* 0x2000005aff4e7230 */ /* 0x000fe40000004100 */
[----:B------:R-:W-:Y:S01]  /*adc0*/  FFMA.FTZ R82, R25, R60, R82 ;  /* 0x0000003c19527223 */ /* 0x000fe20000010052 */
[----:B------:R-:W-:-:S03]  /*add0*/  FFMA.FTZ R62, R51, R41, R2 ;  /* 0x00000029333e7223 */ /* 0x000fc60000010002 */
        /* <DEDUP_REMOVED lines=8> */
[----:B------:R-:W-:Y:S01]  /*ae60*/  FADD.FTZ R62, R89, -UR28 ;  /* 0x8000001c593e7e21 */ /* 0x000fe20008010000 */
[----:B------:R-:W-:Y:S02]  /*ae70*/  HADD2.F32 R89, -RZ, R90.H1_H1 ;  /* 0x3000005aff597230 */ /* 0x000fe40000004100 */
        /* <DEDUP_REMOVED lines=11> */
[----:B------:R-:W-:Y:S01]  /*af30*/  FADD.FTZ R88, R85, R96 ;  /* 0x0000006055587221 */ /* 0x000fe20000010000 */
[----:B------:R-:W-:Y:S01]  /*af40*/  FFMA.FTZ R85, R57, R96, R80 ;  /* 0x0000006039557223 */ /* 0x000fe20000010050 */
[----:B------:R-:W-:Y:S01]  /*af50*/  FADD.FTZ R80, R87, R28 ;  /* 0x0000001c57507221 */ /* 0x000fe20000010000 */
[----:B------:R-:W-:Y:S01]  /*af60*/  FFMA.FTZ R57, R57, R89, R84 ;  /* 0x0000005939397223 */ /* 0x000fe20000010054 */
[----:B------:R-:W-:Y:S01]  /*af70*/  FMUL.FTZ R28, R52, R28 ;  /* 0x0000001c341c7220 */ /* 0x000fe20000410000 */
[----:B------:R-:W-:Y:S01]  /*af80*/  FADD.FTZ R89, R86, R89 ;  /* 0x0000005956597221 */ /* 0x000fe20000010000 */
[-C--:B------:R-:W-:Y:S01]  /*af90*/  FMUL.FTZ R86, R51, R27.reuse ;  /* 0x0000001b33567220 */ /* 0x080fe20000410000 */
[----:B------:R-:W-:Y:S01]  /*afa0*/  FFMA.FTZ R84, R56, R27, R85 ;  /* 0x0000001b38547223 */ /* 0x000fe20000010055 */
[----:B------:R-:W-:Y:S01]  /*afb0*/  FFMA.FTZ R57, R53, R28, R57 ;  /* 0x0000001c35397223 */ /* 0x000fe20000010039 */
[----:B------:R-:W-:Y:S01]  /*afc0*/  FADD.FTZ R89, R28, R89 ;  /* 0x000000591c597221 */ /* 0x000fe20000010000 */
[----:B------:R-:W-:Y:S01]  /*afd0*/  FMUL.FTZ R28, R52, R61 ;  /* 0x0000003d341c7220 */ /* 0x000fe20000410000 */
        /* <DEDUP_REMOVED lines=11> */
[----:B------:R-:W-:Y:S01]  /*b090*/  FADD.FTZ R61, R80, R61 ;  /* 0x0000003d503d7221 */ /* 0x000fe20000010000 */
[----:B------:R-:W-:Y:S01]  /*b0a0*/  FADD.FTZ R53, R53, R24 ;  /* 0x0000001835357221 */ /* 0x000fe20000010000 */
[----:B------:R-:W-:Y:S01]  /*b0b0*/  FFMA.FTZ R26, R25, R28, R5 ;  /* 0x0000001c191a7223 */ /* 0x000fe20000010005 */
[-C--:B------:R-:W-:Y:S01]  /*b0c0*/  FMUL.FTZ R25, R51, R24.reuse ;  /* 0x0000001833197220 */ /* 0x080fe20000410000 */
[----:B------:R-:W-:Y:S01]  /*b0d0*/  FFMA.FTZ R5, R65, R24, R84 ;  /* 0x0000001841057223 */ /* 0x000fe20000010054 */
[----:B------:R-:W-:Y:S01]  /*b0e0*/  FADD.FTZ R89, R28, R89 ;  /* 0x000000591c597221 */ /* 0x000fe20000010000 */
[----:B------:R-:W-:Y:S01]  /*b0f0*/  FMUL.FTZ R28, R51, R22 ;  /* 0x00000016331c7220 */ /* 0x000fe20000410000 */
[----:B------:R-:W-:Y:S01]  /*b100*/  FFMA.FTZ R65, R65, R25, R26 ;  /* 0x0000001941417223 */ /* 0x000fe2000001001a */
[----:B------:R-:W-:Y:S01]  /*b110*/  FMUL.FTZ R26, R52, R40 ;  /* 0x00000028341a7220 */ /* 0x000fe20000410000 */
[----:B------:R-:W-:Y:S01]  /*b120*/  FADD.FTZ R89, R89, R25 ;  /* 0x0000001959597221 */ /* 0x000fe20000010000 */
[----:B------:R-:W-:Y:S01]  /*b130*/  FADD.FTZ R61, R61, R60 ;  /* 0x0000003c3d3d7221 */ /* 0x000fe20000010000 */
[----:B------:R-:W-:Y:S01]  /*b140*/  FFMA.FTZ R24, R66, R22, R5 ;  /* 0x0000001642187223 */ /* 0x000fe20000010005 */
[----:B------:R-:W-:Y:S01]  /*b150*/  FFMA.FTZ R65, R23, R26, R65 ;  /* 0x0000001a17417223 */ /* 0x000fe20000010041 */
[----:B------:R-:W-:Y:S01]  /*b160*/  FADD.FTZ R89, R26, R89 ;  /* 0x000000591a597221 */ /* 0x000fe20000010000 */
[-C--:B------:R-:W-:Y:S01]  /*b170*/  FMUL.FTZ R26, R52, R21.reuse ;  /* 0x00000015341a7220 */ /* 0x080fe20000410000 */
[----:B------:R-:W-:Y:S01]  /*b180*/  FADD.FTZ R53, R53, R22 ;  /* 0x0000001635357221 */ /* 0x000fe20000010000 */
[----:B------:R-:W-:Y:S01]  /*b190*/  FFMA.FTZ R65, R66, R28, R65 ;  /* 0x0000001c42417223 */ /* 0x000fe20000010041 */
[----:B------:R-:W-:Y:S01]  /*b1a0*/  FADD.FTZ R89, R89, R28 ;  /* 0x0000001c59597221 */ /* 0x000fe20000010000 */
[----:B------:R-:W-:Y:S01]  /*b1b0*/  FMUL.FTZ R23, R51, R20 ;  /* 0x0000001433177220 */ /* 0x000fe20000410000 */
[----:B------:R-:W-:Y:S01]  /*b1c0*/  FADD.FTZ R40, R61, R40 ;  /* 0x000000283d287221 */ /* 0x000fe20000010000 */
[C---:B------:R-:W-:Y:S01]  /*b1d0*/  FFMA.FTZ R22, R67.reuse, R26, R65 ;  /* 0x0000001a43167223 */ /* 0x040fe20000010041 */
[----:B------:R-:W-:Y:S01]  /*b1e0*/  FFMA.FTZ R5, R67, R21, R82 ;  /* 0x0000001543057223 */ /* 0x000fe20000010052 */
[----:B------:R-:W-:Y:S01]  /*b1f0*/  FADD.FTZ R89, R26, R89 ;  /* 0x000000591a597221 */ /* 0x000fe20000010000 */
[----:B------:R-:W-:Y:S01]  /*b200*/  FMUL.FTZ R25, R52, R79 ;  /* 0x0000004f34197220 */ /* 0x000fe20000410000 */
[C---:B------:R-:W-:Y:S01]  /*b210*/  FFMA.FTZ R22, R69.reuse, R23, R22 ;  /* 0x0000001745167223 */ /* 0x040fe20000010016 */
[----:B------:R-:W-:Y:S01]  /*b220*/  FADD.FTZ R40, R40, R21 ;  /* 0x0000001528287221 */ /* 0x000fe20000010000 */
[----:B------:R-:W-:Y:S01]  /*b230*/  FFMA.FTZ R21, R69, R20, R24 ;  /* 0x0000001445157223 */ /* 0x000fe20000010018 */
[----:B------:R-:W-:Y:S01]  /*b240*/  FADD.FTZ R53, R53, R20 ;  /* 0x0000001435357221 */ /* 0x000fe20000010000 */
[C---:B------:R-:W-:Y:S01]  /*b250*/  FFMA.FTZ R20, R70.reuse, R79, R5 ;  /* 0x0000004f46147223 */ /* 0x040fe20000010005 */
[----:B------:R-:W-:Y:S01]  /*b260*/  FADD.FTZ R24, R89, R23 ;  /* 0x0000001759187221 */ /* 0x000fe20000010000 */
[----:B------:R-:W-:Y:S01]  /*b270*/  FFMA.FTZ R5, R70, R25, R22 ;  /* 0x0000001946057223 */ /* 0x000fe20000010016 */
[----:B------:R-:W-:Y:S01]  /*b280*/  FMUL.FTZ R26, R51, R18 ;  /* 0x00000012331a7220 */ /* 0x000fe20000410000 */
[----:B------:R-:W-:Y:S01]  /*b290*/  FMUL.FTZ R28, R52, R72 ;  /* 0x00000048341c7220 */ /* 0x000fe20000410000 */
[----:B------:R-:W-:Y:S01]  /*b2a0*/  FADD.FTZ R24, R25, R24 ;  /* 0x0000001819187221 */ /* 0x000fe20000010000 */
[C---:B------:R-:W-:Y:S01]  /*b2b0*/  FFMA.FTZ R22, R68.reuse, R18, R21 ;  /* 0x0000001244167223 */ /* 0x040fe20000010015 */
[----:B------:R-:W-:Y:S01]  /*b2c0*/  FFMA.FTZ R5, R68, R26, R5 ;  /* 0x0000001a44057223 */ /* 0x000fe20000010005 */
[----:B------:R-:W-:Y:S01]  /*b2d0*/  FADD.FTZ R53, R53, R18 ;  /* 0x0000001235357221 */ /* 0x000fe20000010000 */
[----:B------:R-:W-:Y:S01]  /*b2e0*/  FADD.FTZ R21, R24, R26 ;  /* 0x0000001a18157221 */ /* 0x000fe20000010000 */
[C---:B------:R-:W-:Y:S01]  /*b2f0*/  FFMA.FTZ R20, R19.reuse, R72, R20 ;  /* 0x0000004813147223 */ /* 0x040fe20000010014 */
[----:B------:R-:W-:Y:S01]  /*b300*/  FFMA.FTZ R18, R19, R28, R5 ;  /* 0x0000001c13127223 */ /* 0x000fe20000010005 */
[-C--:B------:R-:W-:Y:S01]  /*b310*/  FMUL.FTZ R19, R51, R16.reuse ;  /* 0x0000001033137220 */ /* 0x080fe20000410000 */
[----:B------:R-:W-:Y:S01]  /*b320*/  FADD.FTZ R21, R28, R21 ;  /* 0x000000151c157221 */ /* 0x000fe20000010000 */
[----:B------:R-:W-:Y:S01]  /*b330*/  FFMA.FTZ R5, R71, R16, R22 ;  /* 0x0000001047057223 */ /* 0x000fe20000010016 */
[----:B------:R-:W-:Y:S01]  /*b340*/  FADD.FTZ R16, R53, R16 ;  /* 0x0000001035107221 */ /* 0x000fe20000010000 */
[----:B------:R-:W-:Y:S01]  /*b350*/  FFMA.FTZ R71, R71, R19, R18 ;  /* 0x0000001347477223 */ /* 0x000fe20000010012 */
[-C--:B------:R-:W-:Y:S01]  /*b360*/  FMUL.FTZ R18, R52, R39.reuse ;  /* 0x0000002734127220 */ /* 0x080fe20000410000 */
        /* <DEDUP_REMOVED lines=9> */
[----:B------:R-:W-:Y:S01]  /*b400*/  FADD.FTZ R16, R16, R15 ;  /* 0x0000000f10107221 */ /* 0x000fe20000010000 */
[----:B------:R-:W-:Y:S01]  /*b410*/  FMUL.FTZ R18, R51, R13 ;  /* 0x0000000d33127220 */ /* 0x000fe20000410000 */
[----:B------:R-:W-:Y:S01]  /*b420*/  FFMA.FTZ R15, R74, R17, R4 ;  /* 0x000000114a0f7223 */ /* 0x000fe20000010004 */
[----:B------:R-:W-:Y:S01]  /*b430*/  FADD.FTZ R20, R17, R20 ;  /* 0x0000001411147221 */ /* 0x000fe20000010000 */
[----:B------:R-:W-:Y:S01]  /*b440*/  FFMA.FTZ R4, R8, R13, R5 ;  /* 0x0000000d08047223 */ /* 0x000fe20000010005 */
[----:B------:R-:W-:Y:S01]  /*b450*/  FMUL.FTZ R5, R52, R75 ;  /* 0x0000004b34057220 */ /* 0x000fe20000410000 */
[----:B------:R-:W-:Y:S01]  /*b460*/  FFMA.FTZ R22, R8, R18, R15 ;  /* 0x0000001208167223 */ /* 0x000fe2000001000f */
[----:B------:R-:W-:Y:S01]  /*b470*/  FADD.FTZ R20, R20, R18 ;  /* 0x0000001214147221 */ /* 0x000fe20000010000 */
[----:B------:R-:W-:Y:S01]  /*b480*/  FFMA.FTZ R19, R74, R77, R19 ;  /* 0x0000004d4a137223 */ /* 0x000fe20000010013 */
[-C--:B------:R-:W-:Y:S01]  /*b490*/  FMUL.FTZ R15, R51, R12.reuse ;  /* 0x0000000c330f7220 */ /* 0x080fe20000410000 */
[C---:B------:R-:W-:Y:S01]  /*b4a0*/  FFMA.FTZ R22, R14.reuse, R5, R22 ;  /* 0x000000050e167223 */ /* 0x040fe20000010016 */
[----:B------:R-:W-:Y:S01]  /*b4b0*/  FADD.FTZ R20, R5, R20 ;  /* 0x0000001405147221 */ /* 0x000fe20000010000 */
[----:B------:R-:W-:Y:S01]  /*b4c0*/  FFMA.FTZ R8, R14, R75, R19 ;  /* 0x0000004b0e087223 */ /* 0x000fe20000010013 */
[C---:B------:R-:W-:Y:S01]  /*b4d0*/  FFMA.FTZ R5, R7.reuse, R12, R4 ;  /* 0x0000000c07057223 */ /* 0x040fe20000010004 */
        /* <DEDUP_REMOVED lines=8> */
[-C--:B------:R-:W-:Y:S01]  /*b560*/  FMUL.FTZ R11, R52, R33.reuse ;  /* 0x00000021340b7220 */ /* 0x080fe20000410000 */
[----:B------:R-:W-:Y:S01]  /*b570*/  FFMA.FTZ R6, R6, R8, R17 ;  /* 0x0000000806067223 */ /* 0x000fe20000010011 */
[----:B------:R-:W-:Y:S01]  /*b580*/  FADD.FTZ R8, R15, R8 ;  /* 0x000000080f087221 */ /* 0x000fe20000010000 */
[----:B------:R-:W-:Y:S01]  /*b590*/  FFMA.FTZ R4, R10, R33, R7 ;  /* 0x000000210a047223 */ /* 0x000fe20000010007 */
[----:B------:R-:W-:Y:S01]  /*b5a0*/  FADD.FTZ R79, R40, R79 ;  /* 0x0000004f284f7221 */ /* 0x000fe20000010000 */
[----:B------:R-:W-:Y:S01]  /*b5b0*/  FFMA.FTZ R7, R10, R11, R6 ;  /* 0x0000000b0a077223 */ /* 0x000fe20000010006 */
[----:B------:R-:W-:Y:S01]  /*b5c0*/  FMUL.FTZ R6, R51, R42 ;  /* 0x0000002a33067220 */ /* 0x000fe20000410000 */
        /* <DEDUP_REMOVED lines=10> */
[----:B------:R-:W-:Y:S01]  /*b670*/  FADD.FTZ R13, R16, R13 ;  /* 0x0000000d100d7221 */ /* 0x000fe20000010000 */
[----:B------:R-:W-:Y:S01]  /*b680*/  FFMA.FTZ R4, R55, R43, R4 ;  /* 0x0000002b37047223 */ /* 0x000fe20000010004 */
        /* <DEDUP_REMOVED lines=20> */
[----:B------:R-:W-:Y:S01]  /*b7d0*/  FADD.FTZ R38, R38, R33 ;  /* 0x0000002126267221 */ /* 0x000fe20000010000 */
[----:B------:R-:W-:Y:S01]  /*b7e0*/  FADD.FTZ R8, R15, R8 ;  /* 0x000000080f087221 */ /* 0x000fe20000010000 */
[----:B------:R-:W-:Y:S01]  /*b7f0*/  FFMA.FTZ R11, R30, R6, R5 ;  /* 0x000000061e0b7223 */ /* 0x000fe20000010005 */
[-C--:B------:R-:W-:Y:S01]  /*b800*/  FMUL.FTZ R10, R52, R49.reuse ;  /* 0x00000031340a7220 */ /* 0x080fe20000410000 */
[----:B------:R-:W-:Y:S01]  /*b810*/  FADD.FTZ R9, R9, R42 ;  /* 0x0000002a09097221 */ /* 0x000fe20000010000 */
        /* <DEDUP_REMOVED lines=16> */
[-C--:B------:R-:W-:Y:S01]  /*b920*/  FMUL.FTZ R7, R51, R78.reuse ;  /* 0x0000004e33077220 */ /* 0x080fe20000410000 */
[----:B------:R-:W-:Y:S01]  /*b930*/  FFMA.FTZ R6, R76, R11, R15 ;  /* 0x0000000b4c067223 */ /* 0x000fe2000001000f */
[----:B------:R-:W-:Y:S01]  /*b940*/  FADD.FTZ R9, R9, R48 ;  /* 0x0000003009097221 */ /* 0x000fe20000010000 */
        /* <DEDUP_REMOVED lines=13> */
[----:B------:R-:W-:-:S07]  /*ba20*/  FADD.FTZ R7, R38, R83 ;  /* 0x0000005326077221 */ /* 0x000fce0000010000 */
.L_x_941:
        /* <DEDUP_REMOVED lines=48> */
.L_x_943:
[----:B------:R-:W-:Y:S05]  /*bd30*/  BSYNC.RECONVERGENT B0 ;  /* 0x0000000000007941 */ /* 0x000fea0003800200 */
.L_x_942:
        /* <DEDUP_REMOVED lines=9> */
[----:B-123--:R-:W1:Y:S01]  /*bdd0*/  LDS.128 R12, [UR5+0x60] ;  /* 0x00006005ff0c7984 */ /* 0x00ee620008000c00 */
[----:B----4-:R-:W-:Y:S01]  /*bde0*/  FADD.FTZ R27, R10, R24 ;  /* 0x000000180a1b7221 */ /* 0x010fe20000010000 */
[----:B0-----:R-:W-:-:S03]  /*bdf0*/  FADD.FTZ R10, R11, R25 ;  /* 0x000000190b0a7221 */ /* 0x001fc60000010000 */
[----:B-----5:R-:W-:Y:S01]  /*be00*/  FADD.FTZ R11, R27, R28 ;  /* 0x0000001c1b0b7221 */ /* 0x020fe20000010000 */
[----:B------:R-:W-:Y:S01]  /*be10*/  FADD.FTZ R10, R10, R29 ;  /* 0x0000001d0a0a7221 */ /* 0x000fe20000010000 */
[----:B------:R-:W0:Y:S02]  /*be20*/  LDS.128 R24, [UR5+0x70] ;  /* 0x00007005ff187984 */ /* 0x000e240008000c00 */
[----:B------:R-:W-:Y:S01]  /*be30*/  FADD.FTZ R11, R11, R30 ;  /* 0x0000001e0b0b7221 */ /* 0x000fe20000010000 */
[----:B------:R-:W-:Y:S01]  /*be40*/  FADD.FTZ R10, R10, R31 ;  /* 0x0000001f0a0a7221 */ /* 0x000fe20000010000 */
[----:B------:R-:W2:Y:S02]  /*be50*/  LDS.64 R28, [UR5+0x80] ;  /* 0x00008005ff1c7984 */ /* 0x000ea40008000a00 */
        /* <DEDUP_REMOVED lines=20> */
[----:B--2---:R-:W-:Y:S01]  /*bfa0*/  FADD.FTZ R10, R11, R28 ;  /* 0x0000001c0b0a7221 */ /* 0x004fe20000010000 */
[----:B------:R-:W-:-:S07]  /*bfb0*/  FADD.FTZ R11, R12, R29 ;  /* 0x0000001d0c0b7221 */ /* 0x000fce0000010000 */
.L_x_945:
[----:B------:R-:W-:Y:S05]  /*bfc0*/  BSYNC.RECONVERGENT B0 ;  /* 0x0000000000007941 */ /* 0x000fea0003800200 */
.L_x_944:
        /* <DEDUP_REMOVED lines=9> */
[----:B------:R-:W2:Y:S01]  /*c060*/  LDS.128 R24, [R9+0x1a40] ;  /* 0x001a400009187984 */ /* 0x000ea20000000c00 */
        /* <DEDUP_REMOVED lines=28> */
.L_x_947:
[----:B------:R-:W-:Y:S05]  /*c230*/  BSYNC.RECONVERGENT B0 ;  /* 0x0000000000007941 */ /* 0x000fea0003800200 */
.L_x_946:
[----:B------:R-:W-:Y:S04]  /*c240*/  BSSY.RECONVERGENT B0, `(.L_x_948) ;  /* 0x000001e000007945 */ /* 0x000fe80003800200 */
[----:B------:R-:W-:Y:S05]  /*c250*/  @P3 BRA `(.L_x_949) ;  /* 0x0000000000703947 */ /* 0x000fea0003800000 */
[----:B------:R-:W3:Y:S01]  /*c260*/  LDC.64 R22, c[0x0][0x3f8] ;  /* 0x0000fe00ff167b82 */ /* 0x000ee20000000a00 */
[----:B------:R-:W-:-:S05]  /*c270*/  MOV R17, UR13 ;  /* 0x0000000d00117c02 */ /* 0x000fca0008000f00 */
[----:B------:R-:W-:Y:S02]  /*c280*/  IMAD R17, R17, 0x3c, R8 ;  /* 0x0000003c11117824 */ /* 0x000fe400078e0208 */
[----:B-12---:R-:W1:Y:S01]  /*c290*/  LDC.64 R12, c[0x0][0x3d8] ;  /* 0x0000f600ff0c7b82 */ /* 0x006e620000000a00 */
[----:B---3--:R-:W-:Y:S01]  /*c2a0*/  IMAD.WIDE.U32 R14, R22, 0x3, RZ ;  /* 0x00000003160e7825 */ /* 0x008fe200078e00ff */
[C---:B0-----:R-:W-:Y:S02]  /*c2b0*/  LEA R9, R23.reuse, R23, 0x1 ;  /* 0x0000001717097211 */ /* 0x041fe400078e08ff */
        /* <DEDUP_REMOVED lines=22> */
.L_x_949:
[----:B------:R-:W-:Y:S05]  /*c420*/  BSYNC.RECONVERGENT B0 ;  /* 0x0000000000007941 */ /* 0x000fea0003800200 */
.L_x_948:
        /* <DEDUP_REMOVED lines=13> */
[----:B------:R-:W0:Y:S01]  /*c500*/  LDC.64 R4, c[0x0][0x3c8] ;  /* 0x0000f200ff047b82 */ /* 0x000e220000000a00 */
[----:B------:R-:W-:Y:S02]  /*c510*/  UIADD3 UR7, UPT, UPT, UR6, UR14, URZ ;  /* 0x0000000e06077290 */ /* 0x000fe4000fffe0ff */
[----:B------:R-:W-:Y:S02]  /*c520*/  UIMAD UR13, UR29, UR9, UR14 ;  /* 0x000000091d0d72a4 */ /* 0x000fe4000f8e020e */
[----:B------:R-:W-:Y:S02]  /*c530*/  ULOP3.LUT UP0, UR5, UR4, 0x2, URZ, 0xc0, !UPT ;  /* 0x0000000204057892 */ /* 0x000fe4000f80c0ff */
[----:B---3--:R-:W-:Y:S02]  /*c540*/  MOV R15, UR7 ;  /* 0x00000007000f7c02 */ /* 0x008fe40008000f00 */
[----:B------:R-:W-:Y:S01]  /*c550*/  UIADD3 UR5, UPT, UPT, -UR5, 0x1, URZ ;  /* 0x0000000105057890 */ /* 0x000fe2000fffe1ff */
[----:B-1----:R-:W-:-:S05]  /*c560*/  MOV R13, UR13 ;  /* 0x0000000d000d7c02 */ /* 0x002fca0008000f00 */
[----:B--2---:R-:W-:-:S05]  /*c570*/  IMAD.WIDE.U32 R12, R13, 0x8, R6 ;  /* 0x000000080d0c7825 */ /* 0x004fca00078e0006 */
        /* <DEDUP_REMOVED lines=13> */
.L_x_953:
[----:B------:R-:W2:Y:S04]  /*c650*/  LDG.E.STRONG.GPU R4, desc[UR10][R14.64] ;  /* 0x0000000a0e047981 */ /* 0x000ea8000c1ef900 */
[----:B--2---:R-:W-:Y:S04]  /*c660*/  CCTL.IVALL ;  /* 0x00000000ff00798f */ /* 0x004fe80002000000 */
[----:B------:R0:W-:Y:S01]  /*c670*/  STL [R1], R4 ;  /* 0x0000000401007387 */ /* 0x0001e20000100800 */
[----:B------:R-:W-:-:S13]  /*c680*/  ISETP.NE.AND P0, PT, R4, UR5, PT ;  /* 0x0000000504007c0c */ /* 0x000fda000bf05270 */
[----:B0-----:R-:W-:Y:S05]  /*c690*/  @P0 BRA `(.L_x_953) ;  /* 0xfffffffc00ec0947 */ /* 0x001fea000383ffff */
.L_x_952:
[----:B------:R-:W-:Y:S05]  /*c6a0*/  BSYNC.RECONVERGENT B0 ;  /* 0x0000000000007941 */ /* 0x000fea0003800200 */
.L_x_951:
        /* <DEDUP_REMOVED lines=15> */
.L_x_955:
        /* <DEDUP_REMOVED lines=32> */
[----:B------:R-:W-:Y:S01]  /*c9a0*/  @!P2 IMAD.WIDE.U32 R16, R17, 0x8, R6 ;  /* 0x000000081110a825 */ /* 0x000fe200078e0006 */
[----:B------:R-:W3:Y:S01]  /*c9b0*/  @!P3 LDG.E.64 R14, desc[UR10][R14.64] ;  /* 0x0000000a0e0eb981 */ /* 0x000ee2000c1e1b00 */
[----:B------:R-:W-:-:S04]  /*c9c0*/  MOV R25, UR20 ;  /* 0x0000001400197c02 */ /* 0x000fc80008000f00 */
        /* <DEDUP_REMOVED lines=9> */
[----:B------:R0:W4:Y:S01]  /*ca60*/  @!P0 LDG.E.64 R20, desc[UR10][R4.64] ;  /* 0x0000000a04148981 */ /* 0x000122000c1e1b00 */
[----:B------:R-:W-:-:S08]  /*ca70*/  MOV R9, UR19 ;  /* 0x0000001300097c02 */ /* 0x000fd00008000f00 */
        /* <DEDUP_REMOVED lines=31> */
.L_x_954:
        /* <DEDUP_REMOVED lines=52> */
.L_x_956:
[----:B------:R-:W-:Y:S05]  /*cfb0*/  BRA.U !UP0, `(.L_x_950) ;  /* 0x00000001089c7547 */ /* 0x000fea000b800000 */
[----:B------:R-:W0:Y:S01]  /*cfc0*/  S2R R14, SR_CTAID.X ;  /* 0x00000000000e7919 */ /* 0x000e220000002500 */
[----:B------:R-:W-:Y:S02]  /*cfd0*/  UISETP.NE.AND UP0, UPT, UR18, 0x1, UPT ;  /* 0x000000011200788c */ /* 0x000fe4000bf05270 */
[----:B------:R-:W-:-:S07]  /*cfe0*/  ULOP3.LUT UR6, UR12, 0x1, URZ, 0xc0, !UPT ;  /* 0x000000010c067892 */ /* 0x000fce000f8ec0ff */
[----:B------:R-:W-:Y:S05]  /*cff0*/  BRA.U !UP0, `(.L_x_957) ;  /* 0x0000000108587547 */ /* 0x000fea000b800000 */
[----:B------:R-:W4:Y:S01]  /*d000*/  S2R R5, SR_CTAID.X ;  /* 0x0000000000057919 */ /* 0x000f220000002500 */
[----:B------:R-:W-:Y:S01]  /*d010*/  MOV R9, UR5 ;  /* 0x0000000500097c02 */ /* 0x000fe20008000f00 */
[----:B------:R-:W5:Y:S01]  /*d020*/  S2R R4, SR_CTAID.Y ;  /* 0x0000000000047919 */ /* 0x000f620000002600 */
[----:B----4-:R-:W-:Y:S02]  /*d030*/  ISETP.NE.AND P0, PT, R5, UR5, PT ;  /* 0x0000000505007c0c */ /* 0x010fe4000bf05270 */
[----:B------:R-:W-:Y:S02]  /*d040*/  IADD3 R5, PT, PT, R9, 0x1, RZ ;  /* 0x0000000109057810 */ /* 0x000fe40007ffe0ff */
[----:B------:R-:W-:Y:S02]  /*d050*/  ISETP.NE.OR P1, PT, R8, RZ, !P0 ;  /* 0x000000ff0800720c */ /* 0x000fe40004725670 */
[----:B------:R-:W-:-:S04]  /*d060*/  ISETP.NE.AND P0, PT, R5, UR29, PT ;  /* 0x0000001d05007c0c */ /* 0x000fc8000bf05270 */
[----:B------:R-:W-:-:S07]  /*d070*/  ISETP.NE.OR P0, PT, R8, RZ, !P0 ;  /* 0x000000ff0800720c */ /* 0x000fce0004705670 */
[----:B------:R-:W-:-:S05]  /*d080*/  VOTEU.ALL UP0, P1 ;  /* 0x0000000000ff7886 */ /* 0x000fca0000800000 */
[----:B------:R-:W-:Y:S02]  /*d090*/  @!UP0 UIMAD UR5, UR5, UR9, UR14 ;  /* 0x00000009050582a4 */ /* 0x000fe4000f8e020e */
[----:B-----5:R-:W-:-:S04]  /*d0a0*/  @!P0 IMAD R5, R5, UR9, R4 ;  /* 0x0000000905058c24 */ /* 0x020fc8000f8e0204 */
[----:B------:R-:W-:Y:S01]  /*d0b0*/  @!P0 IMAD.WIDE.U32 R4, R5, 0x8, R6 ;  /* 0x0000000805048825 */ /* 0x000fe200078e0006 */
[----:B-1----:R-:W-:-:S05]  /*d0c0*/  MOV R13, UR5 ;  /* 0x00000005000d7c02 */ /* 0x002fca0008000f00 */
[----:B--2---:R-:W-:Y:S01]  /*d0d0*/  @!P1 IMAD.WIDE.U32 R12, R13, 0x8, R6 ;  /* 0x000000080d0c9825 */ /* 0x004fe200078e0006 */
[----:B------:R-:W2:Y:S05]  /*d0e0*/  @!P0 LDG.E.64 R4, desc[UR10][R4.64] ;  /* 0x0000000a04048981 */ /* 0x000eaa000c1e1b00 */
[----:B------:R-:W4:Y:S01]  /*d0f0*/  @!P1 LDG.E.64 R12, desc[UR10][R12.64] ;  /* 0x0000000a0c0c9981 */ /* 0x000f22000c1e1b00 */
[----:B------:R-:W-:-:S04]  /*d100*/  IADD3 R9, PT, PT, R9, 0x2, RZ ;  /* 0x0000000209097810 */ /* 0x000fc80007ffe0ff */
[----:B------:R-:W-:Y:S01]  /*d110*/  R2UR UR5, R9 ;  /* 0x00000000090572ca */ /* 0x000fe200000e0000 */
[----:B----4-:R-:W-:Y:S01]  /*d120*/  @!P1 FADD.FTZ R10, R10, R12 ;  /* 0x0000000c0a0a9221 */ /* 0x010fe20000010000 */
[----:B------:R-:W-:-:S03]  /*d130*/  @!P1 FADD.FTZ R11, R11, R13 ;  /* 0x0000000d0b0b9221 */ /* 0x000fc60000010000 */
[----:B--2---:R-:W-:Y:S01]  /*d140*/  @!P0 FADD.FTZ R10, R10, R4 ;  /* 0x000000040a0a8221 */ /* 0x004fe20000010000 */
[----:B------:R-:W-:-:S09]  /*d150*/  @!P0 FADD.FTZ R11, R11, R5 ;  /* 0x000000050b0b8221 */ /* 0x000fd20000010000 */
.L_x_957:
        /* <DEDUP_REMOVED lines=12> */
.L_x_958:
[----:B------:R-:W-:Y:S05]  /*d220*/  BSYNC.RECONVERGENT B0 ;  /* 0x0000000000007941 */ /* 0x000fea0003800200 */
.L_x_950:
        /* <DEDUP_REMOVED lines=13> */
[----:B------:R-:W2:Y:S01]  /*d300*/  LDS.64 R4, [UR5+0x90] ;  /* 0x00009005ff047984 */ /* 0x000ea20008000a00 */
[----:B------:R-:W2:Y:S02]  /*d310*/  LDCU UR5, c[0x0][0x42c] ;  /* 0x00008580ff0577ac */ /* 0x000ea40008000800 */
[----:B--2---:R-:W-:Y:S01]  /*d320*/  FMUL.FTZ R12, R4, UR5 ;  /* 0x00000005040c7c20 */ /* 0x004fe20008410000 */
[----:B01--4-:R-:W-:-:S07]  /*d330*/  FMUL.FTZ R11, R5, UR5 ;  /* 0x00000005050b7c20 */ /* 0x013fce0008410000 */
.L_x_964:
[----:B------:R-:W-:-:S05]  /*d340*/  LEA R9, R13, UR15, 0x2 ;  /* 0x0000000f0d097c11 */ /* 0x000fca000f8e10ff */
[----:B0-----:R-:W2:Y:S04]  /*d350*/  LDL.64 R6, [R9+0x10] ;  /* 0x0000100009067983 */ /* 0x001ea80000100a00 */
[----:B------:R-:W4:Y:S01]  /*d360*/  LDL.64 R4, [R9+0x90] ;  /* 0x0000900009047983 */ /* 0x000f220000100a00 */
[----:B------:R-:W-:Y:S01]  /*d370*/  LEA R23, R13, R50, 0x3 ;  /* 0x000000320d177211 */ /* 0x000fe200078e18ff */
[----:B------:R-:W-:Y:S03]  /*d380*/  BSSY.RECONVERGENT B0, `(.L_x_959) ;  /* 0x000003a000007945 */ /* 0x000fe60003800200 */
[----:B------:R-:W-:Y:S01]  /*d390*/  ISETP.GE.U32.AND P0, PT, R23, UR18, PT ;  /* 0x0000001217007c0c */ /* 0x000fe2000bf06070 */
[----:B--2---:R-:W-:-:S02]  /*d3a0*/  HADD2.F32 R8, -RZ, R6.H0_H0 ;  /* 0x20000006ff087230 */ /* 0x004fc40000004100 */
[----:B------:R-:W-:Y:S02]  /*d3b0*/  HADD2.F32 R6, -RZ, R6.H1_H1 ;  /* 0x30000006ff067230 */ /* 0x000fe40000004100 */
[----:B----4-:R-:W-:Y:S02]  /*d3c0*/  HADD2.F32 R9, -RZ, R4.H1_H1 ;  /* 0x30000004ff097230 */ /* 0x010fe40000004100 */
[----:B------:R-:W-:Y:S01]  /*d3d0*/  FADD.FTZ R8, R8, -UR28 ;  /* 0x8000001c08087e21 */ /* 0x000fe20008010000 */
[----:B------:R-:W-:-:S03]  /*d3e0*/  FADD.FTZ R6, R6, -UR28 ;  /* 0x8000001c06067e21 */ /* 0x000fc60008010000 */
[----:B------:R-:W-:Y:S01]  /*d3f0*/  FMUL.FTZ R20, R8, UR16 ;  /* 0x0000001008147c20 */ /* 0x000fe20008410000 */
[----:B------:R-:W-:Y:S01]  /*d400*/  FMUL.FTZ R22, R6, UR16 ;  /* 0x0000001006167c20 */ /* 0x000fe20008410000 */
[----:B------:R-:W-:Y:S02]  /*d410*/  HADD2.F32 R6, -RZ, R4.H0_H0 ;  /* 0x20000004ff067230 */ /* 0x000fe40000004100 */
[----:B------:R-:W-:Y:S01]  /*d420*/  @P2 FFMA.FTZ R8, R51, R20, R2 ;  /* 0x0000001433082223 */ /* 0x000fe20000010002 */
[----:B------:R-:W-:-:S03]  /*d430*/  @P2 FFMA.FTZ R10, R52, R22, R3 ;  /* 0x00000016340a2223 */ /* 0x000fc60000010003 */
[----:B------:R-:W-:Y:S01]  /*d440*/  @P2 FMUL.FTZ R14, R8, -1.4426950216293334961 ;  /* 0xbfb8aa3b080e2820 */ /* 0x000fe20000410000 */
[----:B------:R-:W-:-:S05]  /*d450*/  @P2 FMUL.FTZ R16, R10, -1.4426950216293334961 ;  /* 0xbfb8aa3b0a102820 */ /* 0x000fca0000410000 */
[----:B------:R-:W3:Y:S08]  /*d460*/  @P2 MUFU.EX2 R14, R14 ;  /* 0x0000000e000e2308 */ /* 0x000ef00000000800 */
[----:B------:R-:W0:Y:S01]  /*d470*/  @P2 MUFU.EX2 R16, R16 ;  /* 0x0000001000102308 */ /* 0x000e220000000800 */
[----:B---3--:R-:W-:Y:S01]  /*d480*/  @P2 FADD.FTZ R15, R14, 1 ;  /* 0x3f8000000e0f2421 */ /* 0x008fe20000010000 */
[----:B------:R-:W-:-:S04]  /*d490*/  SHF.R.S32.HI R14, RZ, 0x1f, R23 ;  /* 0x0000001fff0e7819 */ /* 0x000fc80000011417 */
[----:B------:R-:W-:Y:S02]  /*d4a0*/  ISETP.GE.AND.EX P0, PT, R14, UR19, PT, P0 ;  /* 0x000000130e007c0c */ /* 0x000fe4000bf06300 */
[----:B------:R-:W1:Y:S01]  /*d4b0*/  @P2 MUFU.RCP R15, R15 ;  /* 0x0000000f000f2308 */ /* 0x000e620000001000 */
[----:B0-----:R-:W-:-:S07]  /*d4c0*/  @P2 FADD.FTZ R17, R16, 1 ;  /* 0x3f80000010112421 */ /* 0x001fce0000010000 */
[----:B------:R-:W0:Y:S01]  /*d4d0*/  @P2 MUFU.RCP R18, R17 ;  /* 0x0000001100122308 */ /* 0x000e220000001000 */
[----:B-1----:R-:W-:Y:S01]  /*d4e0*/  @P2 FADD.FTZ R19, -R15, 1 ;  /* 0x3f8000000f132421 */ /* 0x002fe20000010100 */
[----:B------:R-:W-:-:S03]  /*d4f0*/  @P2 FMUL.FTZ R4, R6, R15 ;  /* 0x0000000f06042220 */ /* 0x000fc60000410000 */
[----:B------:R-:W-:Y:S01]  /*d500*/  @P2 FFMA.FTZ R19, R8, R19, 1 ;  /* 0x3f80000008132423 */ /* 0x000fe20000010013 */
[--C-:B------:R-:W-:Y:S02]  /*d510*/  HADD2.F32 R8, -RZ, R7.reuse.H0_H0 ;  /* 0x20000007ff087230 */ /* 0x100fe40000004100 */
[----:B------:R-:W-:Y:S02]  /*d520*/  HADD2.F32 R7, -RZ, R7.H1_H1 ;  /* 0x30000007ff077230 */ /* 0x000fe40000004100 */
[----:B0-----:R-:W-:Y:S01]  /*d530*/  @P2 FADD.FTZ R21, -R18, 1 ;  /* 0x3f80000012152421 */ /* 0x001fe20000010100 */
[----:B------:R-:W-:Y:S01]  /*d540*/  @P2 FMUL.FTZ R18, R9, R18 ;  /* 0x0000001209122220 */ /* 0x000fe20000410000 */
[----:B------:R-:W-:Y:S01]  /*d550*/  @P2 FMUL.FTZ R6, R4, R19 ;  /* 0x0000001304062220 */ /* 0x000fe20000410000 */
[----:B------:R-:W-:Y:S01]  /*d560*/  IADD3 R19, PT, PT, R23, 0x8, RZ ;  /* 0x0000000817137810 */ /* 0x000fe20007ffe0ff */
[----:B------:R-:W-:Y:S01]  /*d570*/  @P2 FFMA.FTZ R21, R10, R21, 1 ;  /* 0x3f8000000a152423 */ /* 0x000fe20000010015 */
[----:B------:R-:W-:Y:S01]  /*d580*/  FADD.FTZ R10, R7, -UR28 ;  /* 0x8000001c070a7e21 */ /* 0x000fe20008010000 */
[----:B------:R-:W-:Y:S01]  /*d590*/  FFMA.FTZ R4, R12, R20, R11 ;  /* 0x000000140c047223 */ /* 0x000fe2000001000b */
[----:B------:R-:W-:Y:S01]  /*d5a0*/  ISETP.GE.U32.AND P1, PT, R19, UR18, PT ;  /* 0x0000001213007c0c */ /* 0x000fe2000bf26070 */
[----:B------:R-:W-:Y:S01]  /*d5b0*/  @P2 FMUL.FTZ R9, R18, R21 ;  /* 0x0000001512092220 */ /* 0x000fe20000410000 */
[----:B------:R-:W-:Y:S01]  /*d5c0*/  SHF.R.S32.HI R21, RZ, 0x1f, R19 ;  /* 0x0000001fff157819 */ /* 0x000fe20000011413 */
[----:B------:R-:W-:Y:S01]  /*d5d0*/  FADD.FTZ R8, R8, -UR28 ;  /* 0x8000001c08087e21 */ /* 0x000fe20008010000 */
[----:B------:R-:W-:Y:S01]  /*d5e0*/  FFMA.FTZ R7, R12, R22, R11 ;  /* 0x000000160c077223 */ /* 0x000fe2000001000b */
[----:B------:R-:W-:Y:S01]  /*d5f0*/  FMUL.FTZ R20, R10, UR16 ;  /* 0x000000100a147c20 */ /* 0x000fe20008410000 */
[----:B------:R-:W-:Y:S01]  /*d600*/  ISETP.GE.AND.EX P1, PT, R21, UR19, PT, P1 ;  /* 0x0000001315007c0c */ /* 0x000fe2000bf26310 */
[----:B------:R-:W-:Y:S01]  /*d610*/  FFMA.FTZ R4, R51, R6, -R4 ;  /* 0x0000000633047223 */ /* 0x000fe20000010804 */
[----:B------:R-:W-:Y:S01]  /*d620*/  ISETP.NE.AND P2, PT, RZ, UR12, PT ;  /* 0x0000000cff007c0c */ /* 0x000fe2000bf45270 */
        /* <DEDUP_REMOVED lines=15> */
.L_x_960:
[----:B------:R-:W-:Y:S05]  /*d720*/  BSYNC.RECONVERGENT B0 ;  /* 0x0000000000007941 */ /* 0x000fea0003800200 */
.L_x_959:
[--C-:B------:R-:W-:Y:S02]  /*d730*/  HADD2.F32 R4, -RZ, R5.reuse.H0_H0 ;  /* 0x20000005ff047230 */ /* 0x100fe40000004100 */
[C-C-:B------:R-:W-:Y:S01]  /*d740*/  FFMA.FTZ R18, R12.reuse, R16, R11.reuse ;  /* 0x000000100c127223 */ /* 0x140fe2000001000b */
[----:B------:R-:W-:Y:S01]  /*d750*/  FFMA.FTZ R17, R12, R20, R11 ;  /* 0x000000140c117223 */ /* 0x000fe2000001000b */
[----:B------:R-:W-:Y:S01]  /*d760*/  HADD2.F32 R5, -RZ, R5.H1_H1 ;  /* 0x30000005ff057230 */ /* 0x000fe20000004100 */
[----:B------:R-:W-:Y:S06]  /*d770*/  @!P2 BRA `(.L_x_961) ;  /* 0x000000000048a947 */ /* 0x000fec0003800000 */
        /* <DEDUP_REMOVED lines=18> */
.L_x_961:
        /* <DEDUP_REMOVED lines=16> */
.L_x_963:
[----:B------:R-:W-:Y:S05]  /*d9a0*/  BSYNC.RECONVERGENT B0 ;  /* 0x0000000000007941 */ /* 0x000fea0003800200 */
.L_x_962:
        /* <DEDUP_REMOVED lines=10> */
.L_x_939:
        /* <DEDUP_REMOVED lines=16> */
.L_x_967:
[----:B------:R-:W-:Y:S05]  /*db50*/  BSYNC.RECONVERGENT B0 ;  /* 0x0000000000007941 */ /* 0x000fea0003800200 */
.L_x_966:
        /* <DEDUP_REMOVED lines=11> */
.L_x_969:
[----:B------:R-:W2:Y:S04]  /*dc10*/  LDG.E.STRONG.GPU R5, desc[UR10][R2.64] ;  /* 0x0000000a02057981 */ /* 0x000ea8000c1ef900 */
[----:B--2---:R-:W-:Y:S01]  /*dc20*/  CCTL.IVALL ;  /* 0x00000000ff00798f */ /* 0x004fe20002000000 */
[----:B------:R-:W-:Y:S05]  /*dc30*/  YIELD ;  /* 0x0000000000007946 */ /* 0x000fea0003800000 */
[----:B------:R-:W-:-:S13]  /*dc40*/  ISETP.NE.AND P0, PT, R5, R0, PT ;  /* 0x000000000500720c */ /* 0x000fda0003f05270 */
[----:B------:R-:W-:Y:S05]  /*dc50*/  @P0 BRA `(.L_x_969) ;  /* 0xfffffffc00ec0947 */ /* 0x000fea000383ffff */
.L_x_968:
        /* <DEDUP_REMOVED lines=75> */
.L_x_972:
        /* <DEDUP_REMOVED lines=31> */
.L_x_971:
[----:B------:R-:W-:Y:S05]  /*e300*/  BSYNC.RECONVERGENT B0 ;  /* 0x0000000000007941 */ /* 0x000fea0003800200 */
.L_x_970:
        /* <DEDUP_REMOVED lines=10> */
.L_x_973:
        /* <DEDUP_REMOVED lines=87> */
.L_x_974:
        /* <DEDUP_REMOVED lines=14> */
.L_x_4898:


//--------------------- .text._Z35group_norm_nhwc_bwd_one_pass_kernelI11Fp16IOBf16WLi512ELi120ELi480EEv26Group_norm_nhwc_bwd_params --------------------------
	.section	.text._Z35group_norm_nhwc_bwd_one_pass_kernelI11Fp16IOBf16WLi512ELi120ELi480EEv26Group_norm_nhwc_bwd_params,"ax",@progbits
	.align	128
        .global         _Z35group_norm_nhwc_bwd_one_pass_kernelI11Fp16IOBf16WLi512ELi120ELi480EEv26Group_norm_nhwc_bwd_params
        .type           _Z35group_norm_nhwc_bwd_one_pass_kernelI11Fp16IOBf16WLi512ELi120ELi480EEv26Group_norm_nhwc_bwd_params,@function
        .size           _Z35group_norm_nhwc_bwd_one_pass_kernelI11Fp16IOBf16WLi512ELi120ELi480EEv26Group_norm_nhwc_bwd_params,(.L_x_4899 - _Z35group_norm_nhwc_bwd_one_pass_kernelI11Fp16IOBf16WLi512ELi120ELi480EEv26Group_norm_nhwc_bwd_params)
        .other          _Z35group_norm_nhwc_bwd_one_pass_kernelI11Fp16IOBf16WLi512ELi120ELi480EEv26Group_norm_nhwc_bwd_params,@"STO_CUDA_ENTRY STV_DEFAULT"
_Z35group_norm_nhwc_bwd_one_pass_kernelI11Fp16IOBf16WLi512ELi120ELi480EEv26Group_norm_nhwc_bwd_params:
.text._Z35group_norm_nhwc_bwd_one_pass_kernelI11Fp16IOBf16WLi512ELi120ELi480EEv26Group_norm_nhwc_bwd_params:
        /* <DEDUP_REMOVED lines=28> */
.L_x_1001:
        /* <DEDUP_REMOVED lines=37> */
[----:B0-----:R-:W-:Y:S01]  /*0410*/  IADD3 R13, PT, PT, R0, 0x8, RZ ;  /* 0x00000008000d7810 */ /* 0x001fe20007ffe0ff */
[----:B------:R-:W-:-:S02]  /*0420*/  @!UP2 UIADD3 UR7, UPT, UPT, -UR7, URZ, URZ ;  /* 0x000000ff0707a290 */ /* 0x000fc4000fffe1ff */
[----:B------:R-:W-:Y:S01]  /*0430*/  UIMAD UR5, UR13, 0x78, URZ ;  /* 0x000000780d0578a4 */ /* 0x000fe2000f8e02ff */
[----:B------:R-:W-:Y:S01]  /*0440*/  ISETP.GE.U32.AND P1, PT, R13, UR16, PT ;  /* 0x000000100d007c0c */ /* 0x000fe2000bf26070 */
[----:B------:R-:W-:Y:S01]  /*0450*/  USEL UR7, UR9, UR7, !UP0 ;  /* 0x0000000709077287 */ /* 0x000fe2000c000000 */
[----:B------:R-:W-:-:S03]  /*0460*/  SHF.R.S32.HI R11, RZ, 0x1f, R13 ;  /* 0x0000001fff0b7819 */ /* 0x000fc6000001140d */
[----:B------:R-:W-:Y:S02]  /*0470*/  MOV R5, UR5 ;  /* 0x0000000500057c02 */ /* 0x000fe40008000f00 */
[----:B------:R-:W-:Y:S02]  /*0480*/  ISETP.GE.AND.EX P4, PT, R11, UR17, PT, P1 ;  /* 0x000000110b007c0c */ /* 0x000fe4000bf86310 */
[----:B------:R-:W-:-:S04]  /*0490*/  IADD3 R17, PT, PT, R0, 0x10, RZ ;  /* 0x0000001000117810 */ /* 0x000fc80007ffe0ff */
[----:B------:R-:W-:Y:S02]  /*04a0*/  ISETP.GE.U32.AND P1, PT, R17, UR16, PT ;  /* 0x0000001011007c0c */ /* 0x000fe4000bf26070 */
[----:B------:R-:W-:Y:S02]  /*04b0*/  SHF.R.S32.HI R15, RZ, 0x1f, R17 ;  /* 0x0000001fff0f7819 */ /* 0x000fe40000011411 */
[----:B------:R-:W-:Y:S02]  /*04c0*/  IADD3 R19, PT, PT, R0, 0x18, RZ ;  /* 0x0000001800137810 */ /* 0x000fe40007ffe0ff */
[----:B------:R-:W-:Y:S01]  /*04d0*/  ISETP.GE.AND.EX P5, PT, R15, UR17, PT, P1 ;  /* 0x000000110f007c0c */ /* 0x000fe2000bfa6310 */
[----:B------:R-:W1:Y:S01]  /*04e0*/  @!P4 LDC.64 R28, c[0x0][0x3f8] ;  /* 0x0000fe00ff1ccb82 */ /* 0x000e620000000a00 */
[----:B------:R-:W-:Y:S02]  /*04f0*/  LOP3.LUT R120, R120, 0xfeffffff, RZ, 0xc0, !PT ;  /* 0xfeffffff78787812 */ /* 0x000fe400078ec0ff */
[----:B------:R-:W-:-:S02]  /*0500*/  ISETP.GE.U32.AND P1, PT, R19, UR16, PT ;  /* 0x0000001013007c0c */ /* 0x000fc4000bf26070 */
[----:B------:R-:W-:Y:S02]  /*0510*/  SHF.R.S32.HI R25, RZ, 0x1f, R19 ;  /* 0x0000001fff197819 */ /* 0x000fe40000011413 */
[----:B------:R-:W-:Y:S01]  /*0520*/  @P4 LOP3.LUT R120, R120, 0x1000000, RZ, 0xfc, !PT ;  /* 0x0100000078784812 */ /* 0x000fe200078efcff */
[----:B------:R-:W4:Y:S01]  /*0530*/  @!P4 LDC.64 R32, c[0x0][0x3a0] ;  /* 0x0000e800ff20cb82 */ /* 0x000f220000000a00 */
[----:B------:R-:W-:Y:S02]  /*0540*/  ISETP.GE.AND.EX P1, PT, R25, UR17, PT, P1 ;  /* 0x0000001119007c0c */ /* 0x000fe4000bf26310 */
[----:B------:R-:W-:-:S04]  /*0550*/  LOP3.LUT R120, R120, 0xff7fffff, RZ, 0xc0, !PT ;  /* 0xff7fffff78787812 */ /* 0x000fc800078ec0ff */
[----:B------:R-:W-:Y:S01]  /*0560*/  @P5 LOP3.LUT R120, R120, 0x800000, RZ, 0xfc, !PT ;  /* 0x0080000078785812 */ /* 0x000fe200078efcff */
[----:B------:R-:W0:Y:S03]  /*0570*/  @!P5 LDC.64 R30, c[0x0][0x3f8] ;  /* 0x0000fe00ff1edb82 */ /* 0x000e260000000a00 */
[----:B------:R-:W-:-:S04]  /*0580*/  LOP3.LUT R120, R120, 0xffbfffff, RZ, 0xc0, !PT ;  /* 0xffbfffff78787812 */ /* 0x000fc800078ec0ff */
[----:B------:R-:W-:Y:S01]  /*0590*/  @P1 LOP3.LUT R120, R120, 0x400000, RZ, 0xfc, !PT ;  /* 0x0040000078781812 */ /* 0x000fe200078efcff */
[----:B-1----:R-:W-:Y:S01]  /*05a0*/  @!P4 IMAD R12, R11, R28, RZ ;  /* 0x0000001c0b0cc224 */ /* 0x002fe200078e02ff */
[----:B------:R-:W1:Y:S03]  /*05b0*/  @!P4 LDC.64 R34, c[0x0][0x398] ;  /* 0x0000e600ff22cb82 */ /* 0x000e660000000a00 */
[----:B------:R-:W-:-:S05]  /*05c0*/  @!P4 IMAD R29, R13, R29, R12 ;  /* 0x0000001d0d1dc224 */ /* 0x000fca00078e020c */
[----:B------:R-:W1:Y:S08]  /*05d0*/  @!P5 LDC.64 R36, c[0x0][0x3a0] ;  /* 0x0000e800ff24db82 */ /* 0x000e700000000a00 */
[----:B------:R-:W1:Y:S01]  /*05e0*/  @!P5 LDC.64 R38, c[0x0][0x398] ;  /* 0x0000e600ff26db82 */ /* 0x000e620000000a00 */
[----:B--2---:R-:W-:-:S13]  /*05f0*/  ISETP.GE.AND.EX P0, PT, R8, UR17, PT, P0 ;  /* 0x0000001108007c0c */ /* 0x004fda000bf06300 */
[----:B------:R-:W2:Y:S01]  /*0600*/  @!P0 LDC.64 R20, c[0x0][0x3f8] ;  /* 0x0000fe00ff148b82 */ /* 0x000ea20000000a00 */
[----:B---3--:R-:W-:Y:S01]  /*0610*/  IADD3 R4, P2, PT, R7, UR5, RZ ;  /* 0x0000000507047c10 */ /* 0x008fe2000ff5e0ff */
[----:B------:R-:W-:Y:S01]  /*0620*/  USHF.R.S32.HI UR5, URZ, 0x1f, UR7 ;  /* 0x0000001fff057899 */ /* 0x000fe20008011407 */
[----:B------:R-:W-:Y:S02]  /*0630*/  MOV R7, UR18 ;  /* 0x0000001200077c02 */ /* 0x000fe40008000f00 */
[----:B------:R-:W-:Y:S01]  /*0640*/  LEA.HI.X.SX32 R5, R5, RZ, 0x1, P2 ;  /* 0x000000ff05057211 */ /* 0x000fe200010f0eff */
[----:B------:R-:W-:Y:S01]  /*0650*/  UIMAD UR5, UR5, UR18, URZ ;  /* 0x00000012050572a4 */ /* 0x000fe2000f8e02ff */
[----:B------:R-:W-:Y:S01]  /*0660*/  @!P0 SHF.R.S32.HI R8, RZ, 0x1f, R0 ;  /* 0x0000001fff088819 */ /* 0x000fe20000011400 */
[----:B------:R-:W3:Y:S02]  /*0670*/  @!P0 LDC.64 R122, c[0x0][0x3a0] ;  /* 0x0000e800ff7a8b82 */ /* 0x000ee40000000a00 */
[----:B------:R-:W-:-:S02]  /*0680*/  UIMAD UR5, UR7, UR19, UR5 ;  /* 0x00000013070572a4 */ /* 0x000fc4000f8e0205 */
[----:B------:R-:W-:-:S04]  /*0690*/  IMAD.WIDE.U32 R4, R7, UR7, R4 ;  /* 0x0000000707047c25 */ /* 0x000fc8000f8e0004 */
[----:B------:R-:W4:Y:S01]  /*06a0*/  @!P0 LDC.64 R22, c[0x0][0x398] ;  /* 0x0000e600ff168b82 */ /* 0x000f220000000a00 */
[----:B------:R-:W-:Y:S01]  /*06b0*/  IADD3 R7, PT, PT, R5, UR5, RZ ;  /* 0x0000000505077c10 */ /* 0x000fe2000fffe0ff */
[----:B--2---:R-:W-:Y:S01]  /*06c0*/  @!P0 IMAD R6, R8, R20, RZ ;  /* 0x0000001408068224 */ /* 0x004fe200078e02ff */
[----:B------:R2:W-:Y:S01]  /*06d0*/  @!P0 STL [R1+0x370], R8 ;  /* 0x0003700801008387 */ /* 0x0005e20000100800 */
[----:B0-----:R-:W-:Y:S01]  /*06e0*/  @!P5 IMAD R12, R15, R30, RZ ;  /* 0x0000001e0f0cd224 */ /* 0x001fe200078e02ff */
[C---:B------:R-:W-:Y:S01]  /*06f0*/  IADD3 R79, PT, PT, R0.reuse, 0xb0, RZ ;  /* 0x000000b0004f7810 */ /* 0x040fe20007ffe0ff */
[C---:B------:R-:W-:Y:S01]  /*0700*/  @!P0 IMAD R21, R0.reuse, R21, R6 ;  /* 0x0000001500158224 */ /* 0x040fe200078e0206 */
[----:B------:R-:W-:Y:S02]  /*0710*/  @!P0 MOV R6, R4 ;  /* 0x0000000400068202 */ /* 0x000fe40000000f00 */
[C---:B------:R-:W-:Y:S02]  /*0720*/  IADD3 R83, PT, PT, R0.reuse, 0xb8, RZ ;  /* 0x000000b800537810 */ /* 0x040fe40007ffe0ff */
[----:B------:R-:W-:-:S02]  /*0730*/  IADD3 R87, PT, PT, R0, 0xc0, RZ ;  /* 0x000000c000577810 */ /* 0x000fc40007ffe0ff */
[C---:B------:R-:W-:Y:S01]  /*0740*/  IADD3 R93, PT, PT, R0.reuse, 0xc8, RZ ;  /* 0x000000c8005d7810 */ /* 0x040fe20007ffe0ff */
[C---:B--2---:R-:W-:Y:S01]  /*0750*/  @!P0 IMAD.WIDE.U32 R8, R0.reuse, R20, R6 ;  /* 0x0000001400088225 */ /* 0x044fe200078e0006 */
[C---:B------:R-:W-:Y:S02]  /*0760*/  IADD3 R97, PT, PT, R0.reuse, 0xd0, RZ ;  /* 0x000000d000617810 */ /* 0x040fe40007ffe0ff */
[----:B------:R-:W-:Y:S02]  /*0770*/  LOP3.LUT R3, R3, 0xfffffffe, RZ, 0xc0, !PT ;  /* 0xfffffffe03037812 */ /* 0x000fe400078ec0ff */
[----:B------:R-:W-:Y:S02]  /*0780*/  IADD3 R101, PT, PT, R0, 0xd8, RZ ;  /* 0x000000d800657810 */ /* 0x000fe40007ffe0ff */
[----:B------:R-:W-:Y:S02]  /*0790*/  LOP3.LUT R2, R2, 0x7fffffff, RZ, 0xc0, !PT ;  /* 0x7fffffff02027812 */ /* 0x000fe400078ec0ff */
[----:B------:R-:W-:-:S02]  /*07a0*/  IADD3 R98, PT, PT, R0, 0xe0, RZ ;  /* 0x000000e000627810 */ /* 0x000fc40007ffe0ff */
[C---:B------:R-:W-:Y:S02]  /*07b0*/  IADD3 R106, PT, PT, R0.reuse, 0xf0, RZ ;  /* 0x000000f0006a7810 */ /* 0x040fe40007ffe0ff */
[C---:B------:R-:W-:Y:S02]  /*07c0*/  IADD3 R110, PT, PT, R0.reuse, 0xf8, RZ ;  /* 0x000000f8006e7810 */ /* 0x040fe40007ffe0ff */
[C---:B------:R-:W-:Y:S02]  /*07d0*/  IADD3 R114, PT, PT, R0.reuse, 0x100, RZ ;  /* 0x0000010000727810 */ /* 0x040fe40007ffe0ff */
[C---:B------:R-:W-:Y:S02]  /*07e0*/  IADD3 R118, PT, PT, R0.reuse, 0x108, RZ ;  /* 0x0000010800767810 */ /* 0x040fe40007ffe0ff */
[----:B------:R-:W-:Y:S01]  /*07f0*/  IADD3 R121, PT, PT, R0, 0x110, RZ ;  /* 0x0000011000797810 */ /* 0x000fe20007ffe0ff */
[----:B------:R-:W-:Y:S01]  /*0800*/  STL.S16 [R1+0x26e], RZ ;  /* 0x00026eff01007387 */ /* 0x000fe20000100600 */
[----:B------:R-:W-:Y:S01]  /*0810*/  @!P0 IADD3 R21, PT, PT, R9, R21, RZ ;  /* 0x0000001509158210 */ /* 0x000fe20007ffe0ff */
[----:B------:R-:W0:Y:S01]  /*0820*/  LDCU.64 UR6, c[0x0][0x3b8] ;  /* 0x00007700ff0677ac */ /* 0x000e220008000a00 */
[----:B------:R-:W-:-:S02]  /*0830*/  @!P0 SHF.L.U32 R9, R8, 0x1, RZ ;  /* 0x0000000108098819 */ /* 0x000fc400000006ff */
[----:B------:R-:W-:Y:S02]  /*0840*/  @!P0 SHF.L.U64.HI R10, R8, 0x1, R21 ;  /* 0x00000001080a8819 */ /* 0x000fe40000010215 */
[----:B------:R-:W-:Y:S02]  /*0850*/  IADD3 R21, PT, PT, R0, 0x20, RZ ;  /* 0x0000002000157810 */ /* 0x000fe40007ffe0ff */
[C---:B---3--:R-:W-:Y:S02]  /*0860*/  @!P0 IADD3 R122, P2, PT, R9.reuse, R122, RZ ;  /* 0x0000007a097a8210 */ /* 0x048fe40007f5e0ff */
[----:B----4-:R-:W-:Y:S02]  /*0870*/  @!P0 IADD3 R8, P3, PT, R9, R22, RZ ;  /* 0x0000001609088210 */ /* 0x010fe40007f7e0ff */
[----:B------:R-:W-:Y:S02]  /*0880*/  ISETP.GE.U32.AND P1, PT, R21, UR16, PT ;  /* 0x0000001015007c0c */ /* 0x000fe4000bf26070 */
[----:B------:R-:W-:-:S02]  /*0890*/  SHF.R.S32.HI R27, RZ, 0x1f, R21 ;  /* 0x0000001fff1b7819 */ /* 0x000fc40000011415 */
[C---:B------:R-:W-:Y:S02]  /*08a0*/  @!P0 IADD3.X R123, PT, PT, R10.reuse, R123, RZ, P2, !PT ;  /* 0x0000007b0a7b8210 */ /* 0x040fe400017fe4ff */
[----:B------:R-:W-:Y:S02]  /*08b0*/  @!P0 IADD3.X R9, PT, PT, R10, R23, RZ, P3, !PT ;  /* 0x000000170a098210 */ /* 0x000fe40001ffe4ff */
[----:B------:R-:W-:Y:S02]  /*08c0*/  LOP3.LUT P3, RZ, R120, 0x400000, RZ, 0xc0, !PT ;  /* 0x0040000078ff7812 */ /* 0x000fe4000786c0ff */
[----:B------:R-:W-:Y:S02]  /*08d0*/  @!P4 MOV R10, R4 ;  /* 0x00000004000ac202 */ /* 0x000fe40000000f00 */
[----:B------:R-:W-:Y:S02]  /*08e0*/  @!P4 MOV R11, R7 ;  /* 0x00000007000bc202 */ /* 0x000fe40000000f00 */
[----:B------:R-:W-:Y:S01]  /*08f0*/  ISETP.GE.AND.EX P6, PT, R27, UR17, PT, P1 ;  /* 0x000000111b007c0c */ /* 0x000fe2000bfc6310 */
[----:B------:R-:W-:Y:S01]  /*0900*/  @!P4 IMAD.WIDE.U32 R10, R13, R28, R10 ;  /* 0x0000001c0d0ac225 */ /* 0x000fe200078e000a */
[----:B------:R-:W-:-:S02]  /*0910*/  IADD3 R23, PT, PT, R0, 0x28, RZ ;  /* 0x0000002800177810 */ /* 0x000fc40007ffe0ff */
[----:B------:R-:W-:-:S03]  /*0920*/  LOP3.LUT R120, R120, 0xffdfffff, RZ, 0xc0, !PT ;  /* 0xffdfffff78787812 */ /* 0x000fc600078ec0ff */
[----:B------:R-:W2:Y:S01]  /*0930*/  @!P3 LDC.64 R40, c[0x0][0x3f8] ;  /* 0x0000fe00ff28bb82 */ /* 0x000ea20000000a00 */
[----:B------:R-:W-:Y:S02]  /*0940*/  @!P4 IADD3 R11, PT, PT, R11, R29, RZ ;  /* 0x0000001d0b0bc210 */ /* 0x000fe40007ffe0ff */
[----:B------:R-:W-:Y:S02]  /*0950*/  @!P4 SHF.L.U32 R13, R10, 0x1, RZ ;  /* 0x000000010a0dc819 */ /* 0x000fe400000006ff */
[----:B------:R-:W-:Y:S02]  /*0960*/  ISETP.GE.U32.AND P2, PT, R23, UR16, PT ;  /* 0x0000001017007c0c */ /* 0x000fe4000bf46070 */
[----:B------:R-:W-:Y:S01]  /*0970*/  SHF.R.S32.HI R29, RZ, 0x1f, R23 ;  /* 0x0000001fff1d7819 */ /* 0x000fe20000011417 */
[----:B------:R-:W3:Y:S01]  /*0980*/  @!P6 LDC.64 R42, c[0x0][0x3f8] ;  /* 0x0000fe00ff2aeb82 */ /* 0x000ee20000000a00 */
[----:B------:R-:W-:Y:S02]  /*0990*/  @P6 LOP3.LUT R120, R120, 0x200000, RZ, 0xfc, !PT ;  /* 0x0020000078786812 */ /* 0x000fe400078efcff */
[----:B------:R-:W-:-:S02]  /*09a0*/  @!P4 SHF.L.U64.HI R16, R10, 0x1, R11 ;  /* 0x000000010a10c819 */ /* 0x000fc4000001020b */
[----:B------:R-:W-:Y:S02]  /*09b0*/  @!P4 IADD3 R10, P1, PT, R13, R32, RZ ;  /* 0x000000200d0ac210 */ /* 0x000fe40007f3e0ff */
[----:B------:R-:W-:Y:S02]  /*09c0*/  ISETP.GE.AND.EX P4, PT, R29, UR17, PT, P2 ;  /* 0x000000111d007c0c */ /* 0x000fe4000bf86320 */
[----:B------:R-:W-:Y:S02]  /*09d0*/  LOP3.LUT P2, RZ, R120, 0x1000000, RZ, 0xc0, !PT ;  /* 0x0100000078ff7812 */ /* 0x000fe4000784c0ff */
[----:B------:R-:W-:Y:S02]  /*09e0*/  @!P5 MOV R14, R4 ;  /* 0x00000004000ed202 */ /* 0x000fe40000000f00 */
[----:B------:R-:W-:Y:S01]  /*09f0*/  @!P5 MOV R15, R7 ;  /* 0x00000007000fd202 */ /* 0x000fe20000000f00 */
[C---:B------:R-:W-:Y:S02]  /*0a00*/  @!P5 IMAD R31, R17.reuse, R31, R12 ;  /* 0x0000001f111fd224 */ /* 0x040fe400078e020c */
[----:B------:R-:W-:-:S06]  /*0a10*/  @!P5 IMAD.WIDE.U32 R14, R17, R30, R14 ;  /* 0x0000001e110ed225 */ /* 0x000fcc00078e000e */
[----:B------:R-:W-:Y:S02]  /*0a20*/  @!P2 IADD3.X R11, PT, PT, R16, R33, RZ, P1, !PT ;  /* 0x00000021100ba210 */ /* 0x000fe40000ffe4ff */
[----:B-1----:R-:W-:Y:S01]  /*0a30*/  @!P2 IADD3 R12, P1, PT, R13, R34, RZ ;  /* 0x000000220d0ca210 */ /* 0x002fe20007f3e0ff */
[----:B------:R-:W1:Y:S01]  /*0a40*/  @!P3 LDC.64 R32, c[0x0][0x398] ;  /* 0x0000e600ff20bb82 */ /* 0x000e620000000a00 */
[----:B------:R-:W-:Y:S02]  /*0a50*/  @!P5 IADD3 R15, PT, PT, R15, R31, RZ ;  /* 0x0000001f0f0fd210 */ /* 0x000fe40007ffe0ff */
[----:B------:R-:W-:Y:S02]  /*0a60*/  @!P5 SHF.L.U32 R125, R14, 0x1, RZ ;  /* 0x000000010e7dd819 */ /* 0x000fe400000006ff */
[----:B------:R-:W-:-:S03]  /*0a70*/  @!P2 IADD3.X R13, PT, PT, R16, R35, RZ, P1, !PT ;  /* 0x00000023100da210 */ /* 0x000fc60000ffe4ff */
[----:B------:R-:W4:Y:S01]  /*0a80*/  @!P3 LDC.64 R30, c[0x0][0x3a0] ;  /* 0x0000e800ff1ebb82 */ /* 0x000f220000000a00 */
[----:B------:R-:W-:Y:S01]  /*0a90*/  @!P5 SHF.L.U64.HI R16, R14, 0x1, R15 ;  /* 0x000000010e10d819 */ /* 0x000fe2000001020f */
[----:B--2---:R-:W-:Y:S01]  /*0aa0*/  @!P3 IMAD R14, R25, R40, RZ ;  /* 0x00000028190eb224 */ /* 0x004fe200078e02ff */
[----:B------:R-:W-:Y:S02]  /*0ab0*/  @!P5 IADD3 R44, P1, PT, R125, R36, RZ ;  /* 0x000000247d2cd210 */ /* 0x000fe40007f3e0ff */
[----:B------:R-:W-:Y:S01]  /*0ac0*/  @!P3 MOV R15, R7 ;  /* 0x00000007000fb202 */ /* 0x000fe20000000f00 */
[----:B------:R-:W-:Y:S01]  /*0ad0*/  @!P3 IMAD R17, R19, R41, R14 ;  /* 0x000000291311b224 */ /* 0x000fe200078e020e */
[----:B------:R-:W-:Y:S01]  /*0ae0*/  @!P5 IADD3.X R45, PT, PT, R16, R37, RZ, P1, !PT ;  /* 0x00000025102dd210 */ /* 0x000fe20000ffe4ff */
[----:B------:R-:W2:Y:S01]  /*0af0*/  @!P6 LDC.64 R34, c[0x0][0x3a0] ;  /* 0x0000e800ff22eb82 */ /* 0x000ea20000000a00 */
[----:B------:R-:W-:Y:S02]  /*0b00*/  @!P5 IADD3 R124, P1, PT, R125, R38, RZ ;  /* 0x000000267d7cd210 */ /* 0x000fe40007f3e0ff */
[----:B------:R-:W-:-:S02]  /*0b10*/  @!P3 MOV R14, R4 ;  /* 0x00000004000eb202 */ /* 0x000fc40000000f00 */
[----:B------:R-:W-:-:S03]  /*0b20*/  @!P5 IADD3.X R125, PT, PT, R16, R39, RZ, P1, !PT ;  /* 0x00000027107dd210 */ /* 0x000fc60000ffe4ff */
[----:B------:R-:W0:Y:S01]  /*0b30*/  @!P4 LDC.64 R36, c[0x0][0x3f8] ;  /* 0x0000fe00ff24cb82 */ /* 0x000e220000000a00 */
[----:B------:R-:W-:-:S04]  /*0b40*/  @!P3 IMAD.WIDE.U32 R14, R19, R40, R14 ;  /* 0x00000028130eb225 */ /* 0x000fc800078e000e */
[----:B---3--:R-:W-:-:S03]  /*0b50*/  @!P6 IMAD R16, R27, R42, RZ ;  /* 0x0000002a1b10e224 */ /* 0x008fc600078e02ff */
[----:B------:R-:W3:Y:S01]  /*0b60*/  @!P6 LDC.64 R26, c[0x0][0x398] ;  /* 0x0000e600ff1aeb82 */ /* 0x000ee20000000a00 */
[----:B------:R-:W-:Y:S02]  /*0b70*/  @!P3 IADD3 R15, PT, PT, R15, R17, RZ ;  /* 0x000000110f0fb210 */ /* 0x000fe40007ffe0ff */
[C---:B------:R-:W-:Y:S02]  /*0b80*/  @!P3 SHF.L.U32 R17, R14.reuse, 0x1, RZ ;  /* 0x000000010e11b819 */ /* 0x040fe400000006ff */
[----:B------:R-:W-:Y:S02]  /*0b90*/  @!P6 MOV R18, R4 ;  /* 0x000000040012e202 */ /* 0x000fe40000000f00 */
[----:B------:R-:W-:Y:S01]  /*0ba0*/  @!P6 MOV R19, R7 ;  /* 0x000000070013e202 */ /* 0x000fe20000000f00 */
[----:B------:R-:W3:Y:S01]  /*0bb0*/  @!P4 LDC.64 R38, c[0x0][0x3a0] ;  /* 0x0000e800ff26cb82 */ /* 0x000ee20000000a00 */
[----:B------:R-:W-:Y:S01]  /*0bc0*/  @!P3 SHF.L.U64.HI R20, R14, 0x1, R15 ;  /* 0x000000010e14b819 */ /* 0x000fe2000001020f */
[----:B------:R-:W-:Y:S01]  /*0bd0*/  @!P6 IMAD R25, R21, R43, R16 ;  /* 0x0000002b1519e224 */ /* 0x000fe200078e0210 */
[----:B----4-:R-:W-:Y:S01]  /*0be0*/  @!P3 IADD3 R14, P1, PT, R17, R30, RZ ;  /* 0x0000001e110eb210 */ /* 0x010fe20007f3e0ff */
[----:B------:R-:W-:-:S03]  /*0bf0*/  @!P6 IMAD.WIDE.U32 R18, R21, R42, R18 ;  /* 0x0000002a1512e225 */ /* 0x000fc600078e0012 */
[----:B------:R-:W-:Y:S02]  /*0c00*/  @!P3 IADD3.X R15, PT, PT, R20, R31, RZ, P1, !PT ;  /* 0x0000001f140fb210 */ /* 0x000fe40000ffe4ff */
[----:B-1----:R-:W-:Y:S01]  /*0c10*/  @!P3 IADD3 R16, P1, PT, R17, R32, RZ ;  /* 0x000000201110b210 */ /* 0x002fe20007f3e0ff */
[----:B------:R-:W1:Y:S01]  /*0c20*/  @!P4 LDC.64 R30, c[0x0][0x398] ;  /* 0x0000e600ff1ecb82 */ /* 0x000e620000000a00 */
[----:B------:R-:W-:Y:S02]  /*0c30*/  @!P6 IADD3 R19, PT, PT, R19, R25, RZ ;  /* 0x000000191313e210 */ /* 0x000fe40007ffe0ff */
[----:B------:R-:W-:Y:S01]  /*0c40*/  @!P6 SHF.L.U32 R21, R18, 0x1, RZ ;  /* 0x000000011215e819 */ /* 0x000fe200000006ff */
[----:B------:R2:W-:Y:S01]  /*0c50*/  @!P5 STL.64 [R1+0x210], R44 ;  /* 0x0002102c0100d387 */ /* 0x0005e20000100a00 */
[----:B------:R-:W-:Y:S01]  /*0c60*/  @!P3 IADD3.X R17, PT, PT, R20, R33, RZ, P1, !PT ;  /* 0x000000211411b210 */ /* 0x000fe20000ffe4ff */
[----:B0-----:R-:W-:Y:S01]  /*0c70*/  @!P4 IMAD R22, R29, R36, RZ ;  /* 0x000000241d16c224 */ /* 0x001fe200078e02ff */
[----:B------:R-:W-:-:S02]  /*0c80*/  @!P6 SHF.L.U64.HI R20, R18, 0x1, R19 ;  /* 0x000000011214e819 */ /* 0x000fc40000010213 */
[----:B------:R-:W-:Y:S02]  /*0c90*/  @!P4 MOV R18, R4 ;  /* 0x000000040012c202 */ /* 0x000fe40000000f00 */
[----:B------:R-:W-:Y:S01]  /*0ca0*/  @!P4 MOV R19, R7 ;  /* 0x000000070013c202 */ /* 0x000fe20000000f00 */
[----:B------:R-:W-:Y:S01]  /*0cb0*/  @!P4 IMAD R25, R23, R37, R22 ;  /* 0x000000251719c224 */ /* 0x000fe200078e0216 */
[----:B--2---:R-:W-:Y:S01]  /*0cc0*/  @!P6 IADD3 R44, P1, PT, R21, R34, RZ ;  /* 0x00000022152ce210 */ /* 0x004fe20007f3e0ff */
[----:B------:R-:W-:-:S03]  /*0cd0*/  @!P4 IMAD.WIDE.U32 R18, R23, R36, R18 ;  /* 0x000000241712c225 */ /* 0x000fc600078e0012 */
[C---:B------:R-:W-:Y:S02]  /*0ce0*/  @!P6 IADD3.X R45, PT, PT, R20.reuse, R35, RZ, P1, !PT ;  /* 0x00000023142de210 */ /* 0x040fe40000ffe4ff */
[----:B---3--:R-:W-:Y:S02]  /*0cf0*/  @!P6 IADD3 R22, P1, PT, R21, R26, RZ ;  /* 0x0000001a1516e210 */ /* 0x008fe40007f3e0ff */
[----:B------:R-:W-:Y:S02]  /*0d00*/  @!P4 IADD3 R19, PT, PT, R19, R25, RZ ;  /* 0x000000191313c210 */ /* 0x000fe40007ffe0ff */
[----:B------:R-:W-:Y:S02]  /*0d10*/  @!P6 IADD3.X R23, PT, PT, R20, R27, RZ, P1, !PT ;  /* 0x0000001b1417e210 */ /* 0x000fe40000ffe4ff */
[----:B------:R-:W-:-:S03]  /*0d20*/  @!P4 SHF.L.U32 R21, R18, 0x1, RZ ;  /* 0x000000011215c819 */ /* 0x000fc600000006ff */
[----:B------:R0:W-:Y:S01]  /*0d30*/  @!P6 STL.64 [R1+0x218], R22 ;  /* 0x000218160100e387 */ /* 0x0001e20000100a00 */
[----:B------:R-:W-:Y:S02]  /*0d40*/  IADD3 R25, PT, PT, R0, 0x30, RZ ;  /* 0x0000003000197810 */ /* 0x000fe40007ffe0ff */
[----:B0-----:R-:W-:Y:S02]  /*0d50*/  @!P4 SHF.L.U64.HI R22, R18, 0x1, R19 ;  /* 0x000000011216c819 */ /* 0x001fe40000010213 */
[----:B------:R-:W-:-:S04]  /*0d60*/  @!P4 IADD3 R18, P1, PT, R21, R38, RZ ;  /* 0x000000261512c210 */ /* 0x000fc80007f3e0ff */
[C---:B------:R-:W-:Y:S02]  /*0d70*/  @!P4 IADD3.X R19, PT, PT, R22.reuse, R39, RZ, P1, !PT ;  /* 0x000000271613c210 */ /* 0x040fe40000ffe4ff */
[----:B-1----:R-:W-:Y:S02]  /*0d80*/  @!P4 IADD3 R20, P1, PT, R21, R30, RZ ;  /* 0x0000001e1514c210 */ /* 0x002fe40007f3e0ff */
[----:B------:R-:W-:Y:S02]  /*0d90*/  SHF.R.S32.HI R23, RZ, 0x1f, R25 ;  /* 0x0000001fff177819 */ /* 0x000fe40000011419 */
        /* <DEDUP_REMOVED lines=17> */
[----:B------:R-:W-:-:S04]  /*0eb0*/  @P4 LOP3.LUT R120, R120, 0x100000, RZ, 0xfc, !PT ;  /* 0x0010000078784812 */ /* 0x000fc800078efcff */
[----:B------:R-:W-:Y:S01]  /*0ec0*/  LOP3.LUT R120, R120, 0xfff7ffff, RZ, 0xc0, !PT ;  /* 0xfff7ffff78787812 */ /* 0x000fe200078ec0ff */
[----:B------:R-:W-:Y:S01]  /*0ed0*/  @!P2 STL.64 [R1+0x230], R32 ;  /* 0x000230200100a387 */ /* 0x000fe20000100a00 */
        /* <DEDUP_REMOVED lines=8> */
[----:B0-----:R-:W0:Y:S08]  /*0f60*/  @!P2 LDC.64 R26, c[0x0][0x3f8] ;  /* 0x0000fe00ff1aab82 */ /* 0x001e300000000a00 */
        /* <DEDUP_REMOVED lines=11> */
[----:B------:R-:W0:Y:S01]  /*1020*/  @!P2 LDC.64 R28, c[0x0][0x398] ;  /* 0x0000e600ff1cab82 */ /* 0x000e220000000a00 */
[----:B------:R-:W-:-:S04]  /*1030*/  LOP3.LUT R120, R120, 0xfffbffff, RZ, 0xc0, !PT ;  /* 0xfffbffff78787812 */ /* 0x000fc800078ec0ff */
[----:B------:R-:W-:Y:S02]  /*1040*/  @P2 LOP3.LUT R120, R120, 0x40000, RZ, 0xfc, !PT ;  /* 0x0004000078782812 */ /* 0x000fe400078efcff */
        /* <DEDUP_REMOVED lines=19> */
[----:B------:R-:W-:-:S03]  /*1180*/  LOP3.LUT R120, R120, 0xfffdffff, RZ, 0xc0, !PT ;  /* 0xfffdffff78787812 */ /* 0x000fc600078ec0ff */
[----:B------:R-:W-:Y:S01]  /*1190*/  @!P2 STL.64 [R1+0x240], R34 ;  /* 0x000240220100a387 */ /* 0x000fe20000100a00 */
        /* <DEDUP_REMOVED lines=21> */
[----:B------:R-:W-:Y:S01]  /*12f0*/  @!P6 STL.64 [R1+0x220], R44 ;  /* 0x0002202c0100e387 */ /* 0x000fe20000100a00 */
        /* <DEDUP_REMOVED lines=314> */
[----:B------:R-:W-:Y:S02]  /*26a0*/  SHF.R.S32.HI R91, RZ, 0x1f, R93 ;  /* 0x0000001fff5b7819 */ /* 0x000fe4000001145d */
        /* <DEDUP_REMOVED lines=17> */
[----:B------:R-:W-:Y:S02]  /*27c0*/  LOP3.LUT R120, R120, 0xfffffffd, RZ, 0xc0, !PT ;  /* 0xfffffffd78787812 */ /* 0x000fe400078ec0ff */
[----:B------:R-:W-:Y:S02]  /*27d0*/  SHF.R.S32.HI R95, RZ, 0x1f, R97 ;  /* 0x0000001fff5f7819 */ /* 0x000fe40000011461 */
[----:B0-----:R-:W-:-:S04]  /*27e0*/  @!P3 IADD3 R88, P1, PT, R89, R92, RZ ;  /* 0x0000005c5958b210 */ /* 0x001fc80007f3e0ff */
[----:B------:R-:W-:Y:S02]  /*27f0*/  @!P3 IADD3.X R89, PT, PT, R90, R93, RZ, P1, !PT ;  /* 0x0000005d5a59b210 */ /* 0x000fe40000ffe4ff */
[----:B------:R-:W-:Y:S02]  /*2800*/  ISETP.GE.U32.AND P1, PT, R97, UR16, PT ;  /* 0x0000001061007c0c */ /* 0x000fe4000bf26070 */
[----:B------:R-:W-:Y:S02]  /*2810*/  @P2 LOP3.LUT R120, R120, 0x2, RZ, 0xfc, !PT ;  /* 0x0000000278782812 */ /* 0x000fe400078efcff */
[----:B------:R-:W-:Y:S02]  /*2820*/  @P2 LOP3.LUT R3, R3, 0x1, RZ, 0xfc, !PT ;  /* 0x0000000103032812 */ /* 0x000fe400078efcff */
        /* <DEDUP_REMOVED lines=54> */
[----:B------:R1:W-:Y:S03]  /*2b90*/  @!P2 STL.64 [R1+0x260], R102 ;  /* 0x000260660100a387 */ /* 0x0003e60000100a00 */
[----:B------:R-:W-:-:S02]  /*2ba0*/  @!P3 IADD3.X R93, PT, PT, R96, R93, RZ, P1, !PT ;  /* 0x0000005d605db210 */ /* 0x000fc40000ffe4ff */
[----:B------:R-:W-:Y:S02]  /*2bb0*/  LOP3.LUT R2, R2, 0xbfffffff, RZ, 0xc0, !PT ;  /* 0xbfffffff02027812 */ /* 0x000fe400078ec0ff */
[----:B-1----:R-:W-:-:S04]  /*2bc0*/  IADD3 R102, PT, PT, R0, 0xe8, RZ ;  /* 0x000000e800667810 */ /* 0x002fc80007ffe0ff */
        /* <DEDUP_REMOVED lines=122> */
[----:B-1----:R-:W-:Y:S01]  /*3370*/  @!P2 IADD3 R118, P1, PT, R121, R118, RZ ;  /* 0x000000767976a210 */ /* 0x002fe20007f3e0ff */
[----:B------:R-:W-:-:S06]  /*3380*/  HFMA2 R121, -RZ, RZ, 0, 0 ;  /* 0x00000000ff797431 */ /* 0x000fcc00000001ff */
[----:B------:R-:W2:Y:S01]  /*3390*/  @!P0 LDG.E R121, desc[UR10][R122.64] ;  /* 0x0000000a7a798981 */ /* 0x000ea2000c1e1900 */
[----:B------:R-:W-:-:S03]  /*33a0*/  @!P2 IADD3.X R119, PT, PT, R11, R119, RZ, P1, !PT ;  /* 0x000000770b77a210 */ /* 0x000fc60000ffe4ff */
[----:B------:R-:W3:Y:S01]  /*33b0*/  LDL.LU R11, [R1+0x558] ;  /* 0x00055800010b7983 */ /* 0x000ee20000300800 */
[----:B------:R-:W-:-:S04]  /*33c0*/  LOP3.LUT R3, R3, 0xfffffffd, RZ, 0xc0, !PT ;  /* 0xfffffffd03037812 */ /* 0x000fc800078ec0ff */
[----:B------:R-:W-:Y:S02]  /*33d0*/  @P3 LOP3.LUT R3, R3, 0x2, RZ, 0xfc, !PT ;  /* 0x0000000203033812 */ /* 0x000fe400078efcff */
[C---:B------:R-:W-:Y:S02]  /*33e0*/  LOP3.LUT P3, RZ, R120.reuse, 0x400000, RZ, 0xc0, !PT ;  /* 0x0040000078ff7812 */ /* 0x040fe4000786c0ff */
[----:B------:R-:W-:-:S04]  /*33f0*/  LOP3.LUT R120, R120, 0xdfffffff, RZ, 0xc0, !PT ;  /* 0xdfffffff78787812 */ /* 0x000fc800078ec0ff */
[----:B------:R-:W-:Y:S01]  /*3400*/  @P0 LOP3.LUT R120, R120, 0x20000000, RZ, 0xfc, !PT ;  /* 0x2000000078780812 */ /* 0x000fe200078efcff */
[----:B--2---:R0:W-:Y:S02]  /*3410*/  STL [R1+0x324], R121 ;  /* 0x0003247901007387 */ /* 0x0041e40000100800 */
[----:B0-----:R-:W-:-:S06]  /*3420*/  MOV R121, RZ ;  /* 0x000000ff00797202 */ /* 0x001fcc0000000f00 */
[----:B------:R0:W2:Y:S01]  /*3430*/  @!P0 LDG.E R121, desc[UR10][R8.64] ;  /* 0x0000000a08798981 */ /* 0x0000a2000c1e1900 */
[----:B------:R-:W-:Y:S01]  /*3440*/  LOP3.LUT P0, RZ, R120, 0x1000000, RZ, 0xc0, !PT ;  /* 0x0100000078ff7812 */ /* 0x000fe2000780c0ff */
[----:B0-----:R-:W-:-:S12]  /*3450*/  HFMA2 R9, -RZ, RZ, 0, 0 ;  /* 0x00000000ff097431 */ /* 0x001fd800000001ff */
[----:B---3--:R-:W3:Y:S01]  /*3460*/  @!P0 LDG.E R9, desc[UR10][R10.64] ;  /* 0x0000000a0a098981 */ /* 0x008ee2000c1e1900 */
[----:B------:R-:W-:-:S04]  /*3470*/  LOP3.LUT R2, R2, 0xff7fffff, RZ, 0xc0, !PT ;  /* 0xff7fffff02027812 */ /* 0x000fc800078ec0ff */
[----:B------:R-:W-:Y:S01]  /*3480*/  @P2 LOP3.LUT R2, R2, 0x800000, RZ, 0xfc, !PT ;  /* 0x0080000002022812 */ /* 0x000fe200078efcff */
[----:B---3--:R0:W-:Y:S02]  /*3490*/  STL [R1+0x31c], R9 ;  /* 0x00031c0901007387 */ /* 0x0081e40000100800 */
[----:B0-----:R-:W-:-:S06]  /*34a0*/  MOV R9, RZ ;  /* 0x000000ff00097202 */ /* 0x001fcc0000000f00 */
        /* <DEDUP_REMOVED lines=9> */
[----:B------:R-:W-:Y:S01]  /*3540*/  @!P2 MOV R8, R4 ;  /* 0x000000040008a202 */ /* 0x000fe20000000f00 */
        /* <DEDUP_REMOVED lines=13> */
[----:B------:R-:W-:Y:S01]  /*3620*/  MOV R122, R30 ;  /* 0x0000001e007a7202 */ /* 0x000fe20000000f00 */
[----:B------:R-:W-:-:S06]  /*3630*/  HFMA2 R30, -RZ, RZ, 0, 0 ;  /* 0x00000000ff1e7431 */ /* 0x000fcc00000001ff */
[----:B--2---:R0:W2:Y:S02]  /*3640*/  @!P5 LDG.E R30, desc[UR10][R12.64] ;  /* 0x0000000a0c1ed981 */ /* 0x0040a4000c1e1900 */
[----:B0-----:R-:W-:-:S06]  /*3650*/  CS2R R12, SRZ ;  /* 0x00000000000c7805 */ /* 0x001fcc000001ff00 */
[----:B------:R-:W3:Y:S04]  /*3660*/  @!P3 LDG.E R13, desc[UR10][R14.64] ;  /* 0x0000000a0e0db981 */ /* 0x000ee8000c1e1900 */
[----:B------:R-:W4:Y:S01]  /*3670*/  @!P5 LDG.E R12, desc[UR10][R124.64] ;  /* 0x0000000a7c0cd981 */ /* 0x000f22000c1e1900 */
[----:B------:R-:W-:Y:S02]  /*3680*/  MOV R123, R31 ;  /* 0x0000001f007b7202 */ /* 0x000fe40000000f00 */
[----:B------:R-:W-:-:S04]  /*3690*/  IADD3 R121, PT, PT, R0, 0x120, RZ ;  /* 0x0000012000797810 */ /* 0x000fc80007ffe0ff */
[----:B------:R-:W-:Y:S01]  /*36a0*/  ISETP.GE.U32.AND P1, PT, R121, UR16, PT ;  /* 0x0000001079007c0c */ /* 0x000fe2000bf26070 */
[----:B---3--:R0:W-:Y:S02]  /*36b0*/  STL [R1+0x2a4], R13 ;  /* 0x0002a40d01007387 */ /* 0x0081e40000100800 */
[----:B0-----:R-:W-:-:S06]  /*36c0*/  MOV R13, RZ ;  /* 0x000000ff000d7202 */ /* 0x001fcc0000000f00 */
[----:B------:R0:W3:Y:S04]  /*36d0*/  @!P3 LDG.E R13, desc[UR10][R16.64] ;  /* 0x0000000a100db981 */ /* 0x0000e8000c1e1900 */
[----:B--2---:R1:W-:Y:S04]  /*36e0*/  STL [R1+0x314], R30 ;  /* 0x0003141e01007387 */ /* 0x0043e80000100800 */
[----:B-1----:R-:W2:Y:S04]  /*36f0*/  LDL.LU.64 R30, [R1+0x218] ;  /* 0x00021800011e7983 */ /* 0x002ea80000300a00 */
[----:B----4-:R1:W-:Y:S02]  /*3700*/  STL [R1+0x310], R12 ;  /* 0x0003100c01007387 */ /* 0x0103e40000100800 */
[----:B-1----:R-:W-:-:S04]  /*3710*/  SHF.R.S32.HI R12, RZ, 0x1f, R121 ;  /* 0x0000001fff0c7819 */ /* 0x002fc80000011479 */
[----:B------:R-:W-:-:S13]  /*3720*/  ISETP.GE.AND.EX P5, PT, R12, UR17, PT, P1 ;  /* 0x000000110c007c0c */ /* 0x000fda000bfa6310 */
[----:B------:R-:W1:Y:S02]  /*3730*/  @!P5 LDC.64 R14, c[0x0][0x3f8] ;  /* 0x0000fe00ff0edb82 */ /* 0x000e640000000a00 */
[----:B-1----:R-:W-:-:S04]  /*3740*/  @!P5 IMAD R12, R12, R14, RZ ;  /* 0x0000000e0c0cd224 */ /* 0x002fc800078e02ff */
[----:B0-----:R-:W-:Y:S01]  /*3750*/  @!P5 IMAD R17, R121, R15, R12 ;  /* 0x0000000f7911d224 */ /* 0x001fe200078e020c */
[----:B------:R-:W-:Y:S02]  /*3760*/  @!P5 MOV R12, R4 ;  /* 0x00000004000cd202 */ /* 0x000fe40000000f00 */
[----:B------:R-:W-:Y:S02]  /*3770*/  LOP3.LUT P0, RZ, R120, 0x200000, RZ, 0xc0, !PT ;  /* 0x0020000078ff7812 */ /* 0x000fe4000780c0ff */
[----:B------:R-:W-:Y:S01]  /*3780*/  CS2R R124, SRZ ;  /* 0x00000000007c7805 */ /* 0x000fe2000001ff00 */
[----:B---3--:R0:W-:Y:S02]  /*3790*/  STL [R1+0x214], R13 ;  /* 0x0002140d01007387 */ /* 0x0081e40000100800 */
[----:B0-----:R-:W-:-:S08]  /*37a0*/  @!P5 MOV R13, R7 ;  /* 0x00000007000dd202 */ /* 0x001fd00000000f00 */
[----:B--2---:R-:W2:Y:S01]  /*37b0*/  @!P0 LDG.E R125, desc[UR10][R30.64] ;  /* 0x0000000a1e7d8981 */ /* 0x004ea2000c1e1900 */
[----:B------:R-:W-:Y:S02]  /*37c0*/  @!P5 IMAD.WIDE.U32 R14, R121, R14, R12 ;  /* 0x0000000e790ed225 */ /* 0x000fe400078e000c */
[----:B------:R-:W0:Y:S03]  /*37d0*/  @!P5 LDC.64 R12, c[0x0][0x3a0] ;  /* 0x0000e800ff0cdb82 */ /* 0x000e260000000a00 */
[----:B------:R-:W-:Y:S02]  /*37e0*/  @!P5 IADD3 R17, PT, PT, R15, R17, RZ ;  /* 0x000000110f11d210 */ /* 0x000fe40007ffe0ff */
[C---:B------:R-:W-:Y:S02]  /*37f0*/  @!P5 SHF.L.U32 R16, R14.reuse, 0x1, RZ ;  /* 0x000000010e10d819 */ /* 0x040fe400000006ff */
[----:B------:R-:W-:Y:S01]  /*3800*/  @!P5 SHF.L.U64.HI R17, R14, 0x1, R17 ;  /* 0x000000010e11d819 */ /* 0x000fe20000010211 */
[----:B------:R-:W3:Y:S01]  /*3810*/  LDL.LU.64 R30, [R1+0x230] ;  /* 0x00023000011e7983 */ /* 0x000ee20000300a00 */
[----:B------:R-:W1:Y:S01]  /*3820*/  @!P5 LDC.64 R14, c[0x0][0x398] ;  /* 0x0000e600ff0edb82 */ /* 0x000e620000000a00 */
[----:B0-----:R-:W-:-:S04]  /*3830*/  @!P5 IADD3 R12, P1, PT, R16, R12, RZ ;  /* 0x0000000c100cd210 */ /* 0x001fc80007f3e0ff */
[----:B------:R-:W-:Y:S02]  /*3840*/  @!P5 IADD3.X R13, PT, PT, R17, R13, RZ, P1, !PT ;  /* 0x0000000d110dd210 */ /* 0x000fe40000ffe4ff */
[----:B-1----:R-:W-:-:S04]  /*3850*/  @!P5 IADD3 R14, P1, PT, R16, R14, RZ ;  /* 0x0000000e100ed210 */ /* 0x002fc80007f3e0ff */
[----:B------:R-:W-:Y:S02]  /*3860*/  @!P5 IADD3.X R15, PT, PT, R17, R15, RZ, P1, !PT ;  /* 0x0000000f110fd210 */ /* 0x000fe40000ffe4ff */
[----:B------:R-:W4:Y:S01]  /*3870*/  LDL.LU.64 R16, [R1+0x220] ;  /* 0x0002200001107983 */ /* 0x000f220000300a00 */
[----:B------:R-:W-:-:S04]  /*3880*/  LOP3.LUT R2, R2, 0xffbfffff, RZ, 0xc0, !PT ;  /* 0xffbfffff02027812 */ /* 0x000fc800078ec0ff */
[----:B------:R-:W-:Y:S02]  /*3890*/  @P2 LOP3.LUT R2, R2, 0x400000, RZ, 0xfc, !PT ;  /* 0x0040000002022812 */ /* 0x000fe400078efcff */
[----:B------:R-:W-:Y:S01]  /*38a0*/  LOP3.LUT P2, RZ, R120, 0x100000, RZ, 0xc0, !PT ;  /* 0x0010000078ff7812 */ /* 0x000fe2000784c0ff */
[----:B--2---:R0:W-:Y:S04]  /*38b0*/  STL [R1+0x4fc], R125 ;  /* 0x0004fc7d01007387 */ /* 0x0041e80000100800 */
[----:B----4-:R1:W2:Y:S02]  /*38c0*/  @!P0 LDG.E R124, desc[UR10][R16.64] ;  /* 0x0000000a107c8981 */ /* 0x0102a4000c1e1900 */
[----:B-1----:R-:W-:-:S06]  /*38d0*/  HFMA2 R16, -RZ, RZ, 0, 0 ;  /* 0x00000000ff107431 */ /* 0x002fcc00000001ff */
[----:B------:R-:W4:Y:S01]  /*38e0*/  @!P2 LDG.E R16, desc[UR10][R18.64] ;  /* 0x0000000a1210a981 */ /* 0x000f22000c1e1900 */
[----:B0-----:R-:W-:Y:S02]  /*38f0*/  MOV R125, R123 ;  /* 0x0000007b007d7202 */ /* 0x001fe40000000f00 */
[----:B------:R-:W-:-:S06]  /*3900*/  MOV R123, RZ ;  /* 0x000000ff007b7202 */ /* 0x000fcc0000000f00 */
[----:B------:R-:W3:Y:S01]  /*3910*/  @!P2 LDG.E R123, desc[UR10][R20.64] ;  /* 0x0000000a147ba981 */ /* 0x000ee2000c1e1900 */
[----:B------:R-:W-:-:S04]  /*3920*/  IADD3 R121, PT, PT, R0, 0x128, RZ ;  /* 0x0000012800797810 */ /* 0x000fc80007ffe0ff */
[----:B------:R-:W-:Y:S01]  /*3930*/  ISETP.GE.U32.AND P1, PT, R121, UR16, PT ;  /* 0x0000001079007c0c */ /* 0x000fe2000bf26070 */
[----:B--2---:R0:W-:Y:S02]  /*3940*/  STL [R1+0x30c], R124 ;  /* 0x00030c7c01007387 */ /* 0x0041e40000100800 */
[----:B0-----:R-:W-:Y:S02]  /*3950*/  MOV R124, R122 ;  /* 0x0000007a007c7202 */ /* 0x001fe40000000f00 */
[----:B------:R-:W-:-:S04]  /*3960*/  SHF.R.S32.HI R122, RZ, 0x1f, R121 ;  /* 0x0000001fff7a7819 */ /* 0x000fc80000011479 */
[----:B------:R-:W-:Y:S01]  /*3970*/  ISETP.GE.AND.EX P0, PT, R122, UR17, PT, P1 ;  /* 0x000000117a007c0c */ /* 0x000fe2000bf06310 */
[----:B----4-:R0:W-:-:S12]  /*3980*/  STL [R1+0x210], R16 ;  /* 0x0002101001007387 */ /* 0x0101d80000100800 */
[----:B0-----:R-:W0:Y:S01]  /*3990*/  @!P0 LDC.64 R16, c[0x0][0x3f8] ;  /* 0x0000fe00ff108b82 */ /* 0x001e220000000a00 */
[----:B---3--:R1:W-:Y:S01]  /*39a0*/  STL [R1+0x500], R123 ;  /* 0x0005007b01007387 */ /* 0x0083e20000100800 */
[----:B0-----:R-:W-:-:S03]  /*39b0*/  @!P0 IMAD R18, R122, R16, RZ ;  /* 0x000000107a128224 */ /* 0x001fc600078e02ff */
[----:B-1----:R-:W2:Y:S01]  /*39c0*/  LDL.LU.64 R122, [R1+0x228] ;  /* 0x00022800017a7983 */ /* 0x002ea20000300a00 */
[----:B------:R-:W-:Y:S01]  /*39d0*/  @!P0 MOV R19, R7 ;  /* 0x0000000700138202 */ /* 0x000fe20000000f00 */
        /* <DEDUP_REMOVED lines=8> */
[----:B------:R-:W-:-:S02]  /*3a60*/  LOP3.LUT P3, RZ, R120, 0x80000, RZ, 0xc0, !PT ;  /* 0x0008000078ff7812 */ /* 0x000fc4000786c0ff */
[----:B0-----:R-:W-:-:S04]  /*3a70*/  @!P0 IADD3 R16, P1, PT, R20, R16, RZ ;  /* 0x0000001014108210 */ /* 0x001fc80007f3e0ff */
[C---:B------:R-:W-:Y:S02]  /*3a80*/  @!P0 IADD3.X R17, PT, PT, R21.reuse, R17, RZ, P1, !PT ;  /* 0x0000001115118210 */ /* 0x040fe40000ffe4ff */
[----:B-1----:R-:W-:Y:S02]  /*3a90*/  @!P0 IADD3 R18, P1, PT, R20, R18, RZ ;  /* 0x0000001214128210 */ /* 0x002fe40007f3e0ff */
[----:B------:R-:W-:Y:S02]  /*3aa0*/  MOV R20, R124 ;  /* 0x0000007c00147202 */ /* 0x000fe40000000f00 */
[----:B------:R-:W-:Y:S02]  /*3ab0*/  @!P0 IADD3.X R19, PT, PT, R21, R19, RZ, P1, !PT ;  /* 0x0000001315138210 */ /* 0x000fe40000ffe4ff */
[----:B------:R-:W-:Y:S02]  /*3ac0*/  MOV R21, R125 ;  /* 0x0000007d00157202 */ /* 0x000fe40000000f00 */
[----:B------:R-:W-:-:S02]  /*3ad0*/  CS2R R124, SRZ ;  /* 0x00000000007c7805 */ /* 0x000fc4000001ff00 */
[----:B------:R-:W-:-:S04]  /*3ae0*/  LOP3.LUT R2, R2, 0xffdfffff, RZ, 0xc0, !PT ;  /* 0xffdfffff02027812 */ /* 0x000fc800078ec0ff */
[----:B------:R0:W3:Y:S01]  /*3af0*/  @!P3 LDG.E R124, desc[UR10][R30.64] ;  /* 0x0000000a1e7cb981 */ /* 0x0000e2000c1e1900 */
[----:B------:R-:W-:Y:S02]  /*3b00*/  @P5 LOP3.LUT R2, R2, 0x200000, RZ, 0xfc, !PT ;  /* 0x0020000002025812 */ /* 0x000fe400078efcff */
[----:B------:R-:W-:Y:S01]  /*3b10*/  IADD3 R121, PT, PT, R0, 0x130, RZ ;  /* 0x0000013000797810 */ /* 0x000fe20007ffe0ff */
[----:B0-----:R-:W-:Y:S01]  /*3b20*/  HFMA2 R30, -RZ, RZ, 0, 0 ;  /* 0x00000000ff1e7431 */ /* 0x001fe200000001ff */
[----:B------:R-:W-:Y:S02]  /*3b30*/  LOP3.LUT R2, R2, 0xffefffff, RZ, 0xc0, !PT ;  /* 0xffefffff02027812 */ /* 0x000fe400078ec0ff */
[----:B------:R-:W-:Y:S02]  /*3b40*/  ISETP.GE.U32.AND P1, PT, R121, UR16, PT ;  /* 0x0000001079007c0c */ /* 0x000fe4000bf26070 */
[----:B------:R-:W-:Y:S01]  /*3b50*/  @P0 LOP3.LUT R2, R2, 0x100000, RZ, 0xfc, !PT ;  /* 0x0010000002020812 */ /* 0x000fe200078efcff */
[----:B--2---:R0:W2:Y:S02]  /*3b60*/  @!P3 LDG.E R30, desc[UR10][R122.64] ;  /* 0x0000000a7a1eb981 */ /* 0x0040a4000c1e1900 */
[----:B0-----:R-:W-:-:S04]  /*3b70*/  SHF.R.S32.HI R122, RZ, 0x1f, R121 ;  /* 0x0000001fff7a7819 */ /* 0x001fc80000011479 */
[----:B------:R-:W-:Y:S02]  /*3b80*/  ISETP.GE.AND.EX P0, PT, R122, UR17, PT, P1 ;  /* 0x000000117a007c0c */ /* 0x000fe4000bf06310 */
[----:B------:R-:W-:Y:S02]  /*3b90*/  LOP3.LUT P1, RZ, R120, 0x40000, RZ, 0xc0, !PT ;  /* 0x0004000078ff7812 */ /* 0x000fe4000782c0ff */
[----:B------:R-:W-:-:S11]  /*3ba0*/  MOV R123, RZ ;  /* 0x000000ff007b7202 */ /* 0x000fd60000000f00 */
[----:B------:R-:W4:Y:S04]  /*3bb0*/  @!P1 LDG.E R123, desc[UR10][R22.64] ;  /* 0x0000000a167b9981 */ /* 0x000f28000c1e1900 */
[----:B----4-:R0:W-:Y:S02]  /*3bc0*/  STL [R1+0x304], R123 ;  /* 0x0003047b01007387 */ /* 0x0101e40000100800 */
[----:B0-----:R-:W-:-:S06]  /*3bd0*/  HFMA2 R123, -RZ, RZ, 0, 0 ;  /* 0x00000000ff7b7431 */ /* 0x001fcc00000001ff */
[----:B------:R0:W4:Y:S02]  /*3be0*/  @!P1 LDG.E R123, desc[UR10][R24.64] ;  /* 0x0000000a187b9981 */ /* 0x000124000c1e1900 */
[----:B0-----:R-:W-:Y:S02]  /*3bf0*/  MOV R24, R20 ;  /* 0x0000001400187202 */ /* 0x001fe40000000f00 */
[----:B------:R-:W-:Y:S02]  /*3c00*/  MOV R25, R21 ;  /* 0x0000001500197202 */ /* 0x000fe40000000f00 */
[----:B------:R-:W0:Y:S01]  /*3c10*/  @!P0 LDC.64 R20, c[0x0][0x3f8] ;  /* 0x0000fe00ff148b82 */ /* 0x000e220000000a00 */
[----:B------:R-:W-:Y:S01]  /*3c20*/  @!P0 MOV R23, R7 ;  /* 0x0000000700178202 */ /* 0x000fe20000000f00 */
[----:B------:R-:W-:Y:S04]  /*3c30*/  STL [R1+0x510], R122 ;  /* 0x0005107a01007387 */ /* 0x000fe80000100800 */
[----:B------:R-:W-:Y:S01]  /*3c40*/  STL [R1+0x518], R122 ;  /* 0x0005187a01007387 */ /* 0x000fe20000100800 */
[----:B0-----:R-:W-:-:S03]  /*3c50*/  @!P0 IMAD R22, R122, R20, RZ ;  /* 0x000000147a168224 */ /* 0x001fc600078e02ff */
[----:B------:R0:W-:Y:S02]  /*3c60*/  STL [R1+0x520], R122 ;  /* 0x0005207a01007387 */ /* 0x0001e40000100800 */
[----:B0-----:R-:W-:Y:S02]  /*3c70*/  MOV R122, R24 ;  /* 0x00000018007a7202 */ /* 0x001fe40000000f00 */
[----:B----4-:R0:W-:Y:S02]  /*3c80*/  STL [R1+0x300], R123 ;  /* 0x0003007b01007387 */ /* 0x0101e40000100800 */
[----:B0-----:R-:W-:Y:S01]  /*3c90*/  MOV R123, R25 ;  /* 0x00000019007b7202 */ /* 0x001fe20000000f00 */
        /* <DEDUP_REMOVED lines=12> */
[----:B------:R-:W4:Y:S04]  /*3d60*/  LDL.LU.64 R24, [R1+0x240] ;  /* 0x0002400001187983 */ /* 0x000f280000300a00 */
[----:B--2---:R0:W-:Y:S04]  /*3d70*/  STL [R1+0x308], R30 ;  /* 0x0003081e01007387 */ /* 0x0041e80000100800 */
[----:B0-----:R-:W2:Y:S01]  /*3d80*/  LDL.LU.64 R30, [R1+0x238] ;  /* 0x00023800011e7983 */ /* 0x001ea20000300a00 */
[----:B------:R-:W-:-:S02]  /*3d90*/  LOP3.LUT P2, RZ, R120, 0x20000, RZ, 0xc0, !PT ;  /* 0x0002000078ff7812 */ /* 0x000fc4000784c0ff */
[----:B------:R-:W-:-:S11]  /*3da0*/  LOP3.LUT P3, RZ, R120, 0x10000, RZ, 0xc0, !PT ;  /* 0x0001000078ff7812 */ /* 0x000fd6000786c0ff */
[----:B----4-:R0:W4:Y:S02]  /*3db0*/  @!P2 LDG.E R125, desc[UR10][R24.64] ;  /* 0x0000000a187da981 */ /* 0x010124000c1e1900 */
[----:B0-----:R-:W-:-:S06]  /*3dc0*/  CS2R R24, SRZ ;  /* 0x0000000000187805 */ /* 0x001fcc000001ff00 */
[----:B------:R-:W3:Y:S04]  /*3dd0*/  @!P3 LDG.E R25, desc[UR10][R26.64] ;  /* 0x0000000a1a19b981 */ /* 0x000ee8000c1e1900 */
[----:B--2---:R-:W2:Y:S01]  /*3de0*/  @!P2 LDG.E R24, desc[UR10][R30.64] ;  /* 0x0000000a1e18a981 */ /* 0x004ea2000c1e1900 */
[----:B------:R-:W-:-:S04]  /*3df0*/  IADD3 R121, PT, PT, R0, 0x138, RZ ;  /* 0x0000013800797810 */ /* 0x000fc80007ffe0ff */
[----:B------:R-:W-:Y:S01]  /*3e00*/  ISETP.GE.U32.AND P1, PT, R121, UR16, PT ;  /* 0x0000001079007c0c */ /* 0x000fe2000bf26070 */
[----:B------:R-:W4:Y:S04]  /*3e10*/  LDL.64 R30, [R1+0x250] ;  /* 0x00025000011e7983 */ /* 0x000f280000100a00 */
[----:B---3--:R0:W-:Y:S02]  /*3e20*/  STL [R1+0x2f4], R25 ;  /* 0x0002f41901007387 */ /* 0x0081e40000100800 */
[----:B0-----:R-:W-:-:S06]  /*3e30*/  HFMA2 R25, -RZ, RZ, 0, 0 ;  /* 0x00000000ff197431 */ /* 0x001fcc00000001ff */
[----:B------:R0:W3:Y:S04]  /*3e40*/  @!P3 LDG.E R25, desc[UR10][R28.64] ;  /* 0x0000000a1c19b981 */ /* 0x0000e8000c1e1900 */
[----:B--2---:R1:W-:Y:S02]  /*3e50*/  STL [R1+0x2f8], R24 ;  /* 0x0002f81801007387 */ /* 0x0043e40000100800 */
[----:B-1----:R-:W-:-:S04]  /*3e60*/  SHF.R.S32.HI R24, RZ, 0x1f, R121 ;  /* 0x0000001fff187819 */ /* 0x002fc80000011479 */
[----:B------:R-:W-:-:S13]  /*3e70*/  ISETP.GE.AND.EX P2, PT, R24, UR17, PT, P1 ;  /* 0x0000001118007c0c */ /* 0x000fda000bf46310 */
[----:B------:R-:W0:Y:S02]  /*3e80*/  @!P2 LDC.64 R26, c[0x0][0x3f8] ;  /* 0x0000fe00ff1aab82 */ /* 0x000e240000000a00 */
[----:B0-----:R-:W-:Y:S01]  /*3e90*/  @!P2 IMAD R28, R24, R26, RZ ;  /* 0x0000001a181ca224 */ /* 0x001fe200078e02ff */
[----:B------:R-:W-:-:S03]  /*3ea0*/  @!P2 MOV R24, R4 ;  /* 0x000000040018a202 */ /* 0x000fc60000000f00 */
[----:B------:R-:W-:Y:S01]  /*3eb0*/  @!P2 IMAD R28, R121, R27, R28 ;  /* 0x0000001b791ca224 */ /* 0x000fe200078e021c */
        /* <DEDUP_REMOVED lines=12> */
[----:B------:R-:W2:Y:S04]  /*3f80*/  LDL.LU.64 R28, [R1+0x258] ;  /* 0x00025800011c7983 */ /* 0x000ea80000300a00 */
[----:B----4-:R0:W-:Y:S02]  /*3f90*/  STL [R1+0x2fc], R125 ;  /* 0x0002fc7d01007387 */ /* 0x0101e40000100800 */
[----:B0-----:R-:W-:-:S06]  /*3fa0*/  HFMA2 R125, -RZ, RZ, 0, 0 ;  /* 0x00000000ff7d7431 */ /* 0x001fcc00000001ff */
[----:B--2---:R0:W2:Y:S02]  /*3fb0*/  @!P6 LDG.E R125, desc[UR10][R28.64] ;  /* 0x0000000a1c7de981 */ /* 0x0040a4000c1e1900 */
[----:B0-----:R-:W-:-:S06]  /*3fc0*/  CS2R R28, SRZ ;  /* 0x00000000001c7805 */ /* 0x001fcc000001ff00 */
[----:B------:R-:W3:Y:S04]  /*3fd0*/  @!P6 LDG.E R28, desc[UR10][R30.64] ;  /* 0x0000000a1e1ce981 */ /* 0x000ee8000c1e1900 */
[----:B------:R-:W4:Y:S01]  /*3fe0*/  LDL.LU.64 R30, [R1+0x550] ;  /* 0x00055000011e7983 */ /* 0x000f220000300a00 */
[----:B------:R-:W-:-:S04]  /*3ff0*/  LOP3.LUT R2, R2, 0xfff7ffff, RZ, 0xc0, !PT ;  /* 0xfff7ffff02027812 */ /* 0x000fc800078ec0ff */
[----:B------:R-:W-:Y:S02]  /*4000*/  @P0 LOP3.LUT R2, R2, 0x80000, RZ, 0xfc, !PT ;  /* 0x0008000002020812 */ /* 0x000fe400078efcff */
[----:B------:R-:W-:-:S13]  /*4010*/  LOP3.LUT P0, RZ, R120, 0x4000, RZ, 0xc0, !PT ;  /* 0x0000400078ff7812 */ /* 0x000fda000780c0ff */
[----:B----4-:R0:W4:Y:S01]  /*4020*/  @!P0 LDG.E R29, desc[UR10][R30.64] ;  /* 0x0000000a1e1d8981 */ /* 0x010122000c1e1900 */
[----:B------:R-:W-:-:S03]  /*4030*/  IADD3 R121, PT, PT, R0, 0x140, RZ ;  /* 0x0000014000797810 */ /* 0x000fc60007ffe0ff */
[----:B---3--:R1:W-:Y:S01]  /*4040*/  STL [R1+0x2e8], R28 ;  /* 0x0002e81c01007387 */ /* 0x0083e20000100800 */
[----:B------:R-:W-:Y:S02]  /*4050*/  ISETP.GE.U32.AND P1, PT, R121, UR16, PT ;  /* 0x0000001079007c0c */ /* 0x000fe4000bf26070 */
[----:B-1----:R-:W-:-:S04]  /*4060*/  SHF.R.S32.HI R28, RZ, 0x1f, R121 ;  /* 0x0000001fff1c7819 */ /* 0x002fc80000011479 */
[----:B------:R-:W-:-:S13]  /*4070*/  ISETP.GE.AND.EX P6, PT, R28, UR17, PT, P1 ;  /* 0x000000111c007c0c */ /* 0x000fda000bfc6310 */
[----:B0-----:R-:W0:Y:S01]  /*4080*/  @!P6 LDC.64 R30, c[0x0][0x3f8] ;  /* 0x0000fe00ff1eeb82 */ /* 0x001e220000000a00 */
[----:B----4-:R1:W-:Y:S02]  /*4090*/  STL [R1+0x2e4], R29 ;  /* 0x0002e41d01007387 */ /* 0x0103e40000100800 */
[----:B-1----:R-:W-:-:S06]  /*40a0*/  MOV R29, RZ ;  /* 0x000000ff001d7202 */ /* 0x002fcc0000000f00 */
[----:B------:R0:W3:Y:S02]  /*40b0*/  @!P0 LDG.E R29, desc[UR10][R32.64] ;  /* 0x0000000a201d8981 */ /* 0x0000e4000c1e1900 */
        /* <DEDUP_REMOVED lines=12> */
[C---:B------:R-:W-:Y:S02]  /*4180*/  @!P6 IADD3.X R29, PT, PT, R32.reuse, R29, RZ, P1, !PT ;  /* 0x0000001d201de210 */ /* 0x040fe40000ffe4ff */
[----:B-1----:R-:W-:Y:S02]  /*4190*/  @!P6 IADD3 R30, P1, PT, R33, R30, RZ ;  /* 0x0000001e211ee210 */ /* 0x002fe40007f3e0ff */
[----:B------:R-:W-:Y:S02]  /*41a0*/  MOV R33, R39 ;  /* 0x0000002700217202 */ /* 0x000fe40000000f00 */
[----:B------:R-:W-:Y:S02]  /*41b0*/  @!P6 IADD3.X R31, PT, PT, R32, R31, RZ, P1, !PT ;  /* 0x0000001f201fe210 */ /* 0x000fe40000ffe4ff */
[----:B------:R-:W-:Y:S02]  /*41c0*/  MOV R32, R38 ;  /* 0x0000002600207202 */ /* 0x000fe40000000f00 */
[----:B------:R-:W3:Y:S01]  /*41d0*/  LDL.LU.64 R38, [R1+0x548] ;  /* 0x0005480001267983 */ /* 0x000ee20000300a00 */
[----:B------:R-:W-:-:S02]  /*41e0*/  LOP3.LUT P3, RZ, R120, 0x2000, RZ, 0xc0, !PT ;  /* 0x0000200078ff7812 */ /* 0x000fc4000786c0ff */
[----:B------:R-:W-:Y:S01]  /*41f0*/  LOP3.LUT R2, R2, 0xfffbffff, RZ, 0xc0, !PT ;  /* 0xfffbffff02027812 */ /* 0x000fe200078ec0ff */
[----:B------:R0:W-:Y:S03]  /*4200*/  STL [R1+0x50c], R121 ;  /* 0x00050c7901007387 */ /* 0x0001e60000100800 */
[----:B------:R-:W-:Y:S02]  /*4210*/  @P2 LOP3.LUT R2, R2, 0x40000, RZ, 0xfc, !PT ;  /* 0x0004000002022812 */ /* 0x000fe400078efcff */
[----:B------:R-:W-:Y:S01]  /*4220*/  LOP3.LUT P2, RZ, R120, 0x1000, RZ, 0xc0, !PT ;  /* 0x0000100078ff7812 */ /* 0x000fe2000784c0ff */
[----:B0-----:R-:W-:-:S06]  /*4230*/  HFMA2 R121, -RZ, RZ, 0, 0 ;  /* 0x00000000ff797431 */ /* 0x001fcc00000001ff */
[----:B------:R0:W4:Y:S02]  /*4240*/  @!P3 LDG.E R121, desc[UR10][R34.64] ;  /* 0x0000000a2279b981 */ /* 0x000124000c1e1900 */
[----:B0-----:R-:W-:Y:S02]  /*4250*/  MOV R34, R32 ;  /* 0x0000002000227202 */ /* 0x001fe40000000f00 */
[----:B------:R-:W-:Y:S02]  /*4260*/  MOV R35, R33 ;  /* 0x0000002100237202 */ /* 0x000fe40000000f00 */
[----:B------:R-:W-:-:S06]  /*4270*/  CS2R R32, SRZ ;  /* 0x0000000000207805 */ /* 0x000fcc000001ff00 */
[----:B------:R0:W2:Y:S04]  /*4280*/  @!P3 LDG.E R32, desc[UR10][R36.64] ;  /* 0x0000000a2420b981 */ /* 0x0000a8000c1e1900 */
[----:B---3--:R-:W3:Y:S01]  /*4290*/  @!P2 LDG.E R33, desc[UR10][R38.64] ;  /* 0x0000000a2621a981 */ /* 0x008ee2000c1e1900 */
[----:B0-----:R-:W-:-:S04]  /*42a0*/  IADD3 R36, PT, PT, R0, 0x148, RZ ;  /* 0x0000014800247810 */ /* 0x001fc80007ffe0ff */
[----:B------:R-:W-:Y:S01]  /*42b0*/  ISETP.GE.U32.AND P1, PT, R36, UR16, PT ;  /* 0x0000001024007c0c */ /* 0x000fe2000bf26070 */
[----:B---3--:R0:W-:Y:S02]  /*42c0*/  STL [R1+0x2d4], R33 ;  /* 0x0002d42101007387 */ /* 0x0081e40000100800 */
[----:B0-----:R-:W-:-:S06]  /*42d0*/  HFMA2 R33, -RZ, RZ, 0, 0 ;  /* 0x00000000ff217431 */ /* 0x001fcc00000001ff */
[----:B------:R0:W3:Y:S04]  /*42e0*/  @!P2 LDG.E R33, desc[UR10][R40.64] ;  /* 0x0000000a2821a981 */ /* 0x0000e8000c1e1900 */
[----:B--2---:R1:W-:Y:S02]  /*42f0*/  STL [R1+0x2d8], R32 ;  /* 0x0002d82001007387 */ /* 0x0043e40000100800 */
[----:B-1----:R-:W-:-:S04]  /*4300*/  SHF.R.S32.HI R32, RZ, 0x1f, R36 ;  /* 0x0000001fff207819 */ /* 0x002fc80000011424 */
[----:B------:R-:W-:Y:S02]  /*4310*/  ISETP.GE.AND.EX P3, PT, R32, UR17, PT, P1 ;  /* 0x0000001120007c0c */ /* 0x000fe4000bf66310 */
[----:B0-----:R-:W-:Y:S02]  /*4320*/  MOV R40, R34 ;  /* 0x0000002200287202 */ /* 0x001fe40000000f00 */
[----:B------:R-:W-:-:S09]  /*4330*/  MOV R41, R35 ;  /* 0x0000002300297202 */ /* 0x000fd20000000f00 */
[----:B------:R-:W0:Y:S01]  /*4340*/  @!P3 LDC.64 R34, c[0x0][0x3f8] ;  /* 0x0000fe00ff22bb82 */ /* 0x000e220000000a00 */
[----:B------:R-:W-:Y:S02]  /*4350*/  LOP3.LUT R120, R120, 0x7fffffff, RZ, 0xc0, !PT ;  /* 0x7fffffff78787812 */ /* 0x000fe400078ec0ff */
[----:B------:R-:W-:Y:S02]  /*4360*/  LOP3.LUT R2, R2, 0xfffdffff, RZ, 0xc0, !PT ;  /* 0xfffdffff02027812 */ /* 0x000fe400078ec0ff */
[----:B------:R-:W-:Y:S02]  /*4370*/  @P6 LOP3.LUT R120, R120, 0x80000000, RZ, 0xfc, !PT ;  /* 0x8000000078786812 */ /* 0x000fe400078efcff */
[----:B------:R-:W-:Y:S02]  /*4380*/  @P6 LOP3.LUT R2, R2, 0x20000, RZ, 0xfc, !PT ;  /* 0x0002000002026812 */ /* 0x000fe400078efcff */
[----:B------:R-:W-:Y:S01]  /*4390*/  LOP3.LUT P6, RZ, R120, 0x800, RZ, 0xc0, !PT ;  /* 0x0000080078ff7812 */ /* 0x000fe200078cc0ff */
[----:B0-----:R-:W-:Y:S01]  /*43a0*/  @!P3 IMAD R38, R32, R34, RZ ;  /* 0x000000222026b224 */ /* 0x001fe200078e02ff */
[----:B------:R-:W-:-:S03]  /*43b0*/  @!P3 MOV R32, R4 ;  /* 0x000000040020b202 */ /* 0x000fc60000000f00 */
[----:B------:R-:W-:Y:S01]  /*43c0*/  @!P3 IMAD R38, R36, R35, R38 ;  /* 0x000000232426b224 */ /* 0x000fe200078e0226 */
[----:B---3--:R0:W-:Y:S02]  /*43d0*/  STL [R1+0x2d0], R33 ;  /* 0x0002d02101007387 */ /* 0x0081e40000100800 */
[----:B0-----:R-:W-:-:S03]  /*43e0*/  @!P3 MOV R33, R7 ;  /* 0x000000070021b202 */ /* 0x001fc60000000f00 */
[----:B------:R-:W-:Y:S01]  /*43f0*/  @!P3 IMAD.WIDE.U32 R34, R36, R34, R32 ;  /* 0x000000222422b225 */ /* 0x000fe200078e0020 */
[----:B------:R-:W-:Y:S01]  /*4400*/  LOP3.LUT P0, RZ, R120, 0x400, RZ, 0xc0, !PT ;  /* 0x0000040078ff7812 */ /* 0x000fe2000780c0ff */
[----:B------:R-:W0:Y:S03]  /*4410*/  @!P3 LDC.64 R36, c[0x0][0x3a0] ;  /* 0x0000e800ff24bb82 */ /* 0x000e260000000a00 */
[----:B------:R-:W-:Y:S01]  /*4420*/  @!P3 IADD3 R32, PT, PT, R35, R38, RZ ;  /* 0x000000262320b210 */ /* 0x000fe20007ffe0ff */
[----:B------:R-:W-:-:S06]  /*4430*/  HFMA2 R38, -RZ, RZ, 0, 0 ;  /* 0x00000000ff267431 */ /* 0x000fcc00000001ff */
[----:B------:R-:W2:Y:S04]  /*4440*/  @!P6 LDG.E R38, desc[UR10][R42.64] ;  /* 0x0000000a2a26e981 */ /* 0x000ea8000c1e1900 */
[----:B--2---:R1:W-:Y:S02]  /*4450*/  STL [R1+0x2cc], R38 ;  /* 0x0002cc2601007387 */ /* 0x0043e40000100800 */
[----:B-1----:R-:W-:-:S06]  /*4460*/  CS2R R38, SRZ ;  /* 0x0000000000267805 */ /* 0x002fcc000001ff00 */
[----:B------:R-:W2:Y:S04]  /*4470*/  @!P0 LDG.E R39, desc[UR10][R46.64] ;  /* 0x0000000a2e278981 */ /* 0x000ea8000c1e1900 */
[----:B------:R-:W3:Y:S01]  /*4480*/  @!P6 LDG.E R38, desc[UR10][R44.64] ;  /* 0x0000000a2c26e981 */ /* 0x000ee2000c1e1900 */
[C---:B------:R-:W-:Y:S02]  /*4490*/  @!P3 SHF.L.U64.HI R32, R34.reuse, 0x1, R32 ;  /* 0x000000012220b819 */ /* 0x040fe40000010220 */
[----:B------:R-:W-:Y:S02]  /*44a0*/  @!P3 SHF.L.U32 R33, R34, 0x1, RZ ;  /* 0x000000012221b819 */ /* 0x000fe400000006ff */
[----:B------:R-:W1:Y:S02]  /*44b0*/  @!P3 LDC.64 R34, c[0x0][0x398] ;  /* 0x0000e600ff22bb82 */ /* 0x000e640000000a00 */
[----:B0-----:R-:W-:-:S04]  /*44c0*/  @!P3 IADD3 R36, P1, PT, R33, R36, RZ ;  /* 0x000000242124b210 */ /* 0x001fc80007f3e0ff */
[----:B------:R-:W-:Y:S02]  /*44d0*/  @!P3 IADD3.X R37, PT, PT, R32, R37, RZ, P1, !PT ;  /* 0x000000252025b210 */ /* 0x000fe40000ffe4ff */
[----:B-1----:R-:W-:-:S04]  /*44e0*/  @!P3 IADD3 R34, P1, PT, R33, R34, RZ ;  /* 0x000000222122b210 */ /* 0x002fc80007f3e0ff */
[----:B------:R-:W-:Y:S02]  /*44f0*/  @!P3 IADD3.X R35, PT, PT, R32, R35, RZ, P1, !PT ;  /* 0x000000232023b210 */ /* 0x000fe40000ffe4ff */
[----:B------:R-:W-:Y:S01]  /*4500*/  MOV R32, R40 ;  /* 0x0000002800207202 */ /* 0x000fe20000000f00 */
[----:B--2---:R0:W-:Y:S02]  /*4510*/  STL [R1+0x2c4], R39 ;  /* 0x0002c42701007387 */ /* 0x0041e40000100800 */
[----:B0-----:R-:W-:-:S06]  /*4520*/  MOV R39, RZ ;  /* 0x000000ff00277202 */ /* 0x001fcc0000000f00 */
[----:B------:R-:W2:Y:S01]  /*4530*/  @!P0 LDG.E R39, desc[UR10][R48.64] ;  /* 0x0000000a30278981 */ /* 0x000ea2000c1e1900 */
[----:B------:R-:W-:-:S03]  /*4540*/  IADD3 R40, PT, PT, R0, 0x150, RZ ;  /* 0x0000015000287810 */ /* 0x000fc60007ffe0ff */
[----:B---3--:R0:W-:Y:S01]  /*4550*/  STL [R1+0x2c8], R38 ;  /* 0x0002c82601007387 */ /* 0x0081e20000100800 */
[----:B------:R-:W-:Y:S02]  /*4560*/  ISETP.GE.U32.AND P1, PT, R40, UR16, PT ;  /* 0x0000001028007c0c */ /* 0x000fe4000bf26070 */
[----:B0-----:R-:W-:-:S04]  /*4570*/  SHF.R.S32.HI R38, RZ, 0x1f, R40 ;  /* 0x0000001fff267819 */ /* 0x001fc80000011428 */
[----:B------:R-:W-:Y:S02]  /*4580*/  ISETP.GE.AND.EX P6, PT, R38, UR17, PT, P1 ;  /* 0x0000001126007c0c */ /* 0x000fe4000bfc6310 */
[----:B------:R-:W-:Y:S02]  /*4590*/  MOV R33, R41 ;  /* 0x0000002900217202 */ /* 0x000fe40000000f00 */
[----:B------:R-:W-:Y:S02]  /*45a0*/  MOV R46, R32 ;  /* 0x00000020002e7202 */ /* 0x000fe40000000f00 */
[----:B------:R-:W-:-:S07]  /*45b0*/  MOV R47, R33 ;  /* 0x00000021002f7202 */ /* 0x000fce0000000f00 */
[----:B------:R-:W0:Y:S01]  /*45c0*/  @!P6 LDC.64 R32, c[0x0][0x3f8] ;  /* 0x0000fe00ff20eb82 */ /* 0x000e220000000a00 */
[----:B------:R-:W-:Y:S01]  /*45d0*/  LOP3.LUT P2, RZ, R120, 0x200, RZ, 0xc0, !PT ;  /* 0x0000020078ff7812 */ /* 0x000fe2000784c0ff */
[----:B0-----:R-:W-:Y:S01]  /*45e0*/  @!P6 IMAD R42, R38, R32, RZ ;  /* 0x00000020262ae224 */ /* 0x001fe200078e02ff */
[----:B------:R-:W-:-:S03]  /*45f0*/  @!P6 MOV R38, R4 ;  /* 0x000000040026e202 */ /* 0x000fc60000000f00 */
[----:B------:R-:W-:Y:S01]  /*4600*/  @!P6 IMAD R42, R40, R33, R42 ;  /* 0x00000021282ae224 */ /* 0x000fe200078e022a */
[----:B------:R-:W-:-:S07]  /*4610*/  CS2R R44, SRZ ;  /* 0x00000000002c7805 */ /* 0x000fce000001ff00 */
[----:B------:R-:W3:Y:S04]  /*4620*/  @!P2 LDG.E R44, desc[UR10][R50.64] ;  /* 0x0000000a322ca981 */ /* 0x000ee8000c1e1900 */
[----:B--2---:R0:W-:Y:S02]  /*4630*/  STL [R1+0x2c0], R39 ;  /* 0x0002c02701007387 */ /* 0x0041e40000100800 */
        /* <DEDUP_REMOVED lines=9> */
[----:B-1----:R-:W-:Y:S01]  /*46d0*/  @!P6 IADD3 R42, P1, PT, R32, R42, RZ ;  /* 0x0000002a202ae210 */ /* 0x002fe20007f3e0ff */
[----:B------:R-:W-:-:S06]  /*46e0*/  HFMA2 R32, -RZ, RZ, 0, 0 ;  /* 0x00000000ff207431 */ /* 0x000fcc00000001ff */
[----:B------:R-:W2:Y:S01]  /*46f0*/  @!P2 LDG.E R32, desc[UR10][R52.64] ;  /* 0x0000000a3420a981 */ /* 0x000ea2000c1e1900 */
[----:B------:R-:W-:-:S03]  /*4700*/  @!P6 IADD3.X R43, PT, PT, R33, R43, RZ, P1, !PT ;  /* 0x0000002b212be210 */ /* 0x000fc60000ffe4ff */
[----:B---3--:R0:W-:Y:S02]  /*4710*/  STL [R1+0x2bc], R44 ;  /* 0x0002bc2c01007387 */ /* 0x0081e40000100800 */
[----:B0-----:R-:W-:-:S04]  /*4720*/  IADD3 R44, PT, PT, R0, 0x158, RZ ;  /* 0x00000158002c7810 */ /* 0x001fc80007ffe0ff */
[----:B------:R-:W-:Y:S02]  /*4730*/  SHF.R.S32.HI R38, RZ, 0x1f, R44 ;  /* 0x0000001fff267819 */ /* 0x000fe4000001142c */
[----:B------:R-:W-:-:S04]  /*4740*/  ISETP.GE.U32.AND P1, PT, R44, UR16, PT ;  /* 0x000000102c007c0c */ /* 0x000fc8000bf26070 */
[----:B------:R-:W-:Y:S02]  /*4750*/  ISETP.GE.AND.EX P2, PT, R38, UR17, PT, P1 ;  /* 0x0000001126007c0c */ /* 0x000fe4000bf46310 */
[----:B------:R-:W-:Y:S02]  /*4760*/  LOP3.LUT P1, RZ, R120, 0x100, RZ, 0xc0, !PT ;  /* 0x0000010078ff7812 */ /* 0x000fe4000782c0ff */
[----:B------:R-:W-:Y:S02]  /*4770*/  MOV R50, R46 ;  /* 0x0000002e00327202 */ /* 0x000fe40000000f00 */
[----:B------:R-:W-:-:S07]  /*4780*/  MOV R51, R47 ;  /* 0x0000002f00337202 */ /* 0x000fce0000000f00 */
[----:B------:R-:W0:Y:S01]  /*4790*/  @!P2 LDC.64 R48, c[0x0][0x3a0] ;  /* 0x0000e800ff30ab82 */ /* 0x000e220000000a00 */
[----:B--2---:R1:W-:Y:S01]  /*47a0*/  STL [R1+0x2b8], R32 ;  /* 0x0002b82001007387 */ /* 0x0043e20000100800 */
[----:B------:R-:W-:-:S06]  /*47b0*/  @!P2 MOV R39, R7 ;  /* 0x000000070027a202 */ /* 0x000fcc0000000f00 */
[----:B------:R-:W2:Y:S01]  /*47c0*/  @!P2 LDC.64 R46, c[0x0][0x398] ;  /* 0x0000e600ff2eab82 */ /* 0x000ea20000000a00 */
[----:B-1----:R-:W-:-:S06]  /*47d0*/  MOV R32, RZ ;  /* 0x000000ff00207202 */ /* 0x002fcc0000000f00 */
[----:B------:R-:W3:Y:S04]  /*47e0*/  @!P1 LDG.E R32, desc[UR10][R54.64] ;  /* 0x0000000a36209981 */ /* 0x000ee8000c1e1900 */
[----:B---3--:R1:W-:Y:S02]  /*47f0*/  STL [R1+0x2b4], R32 ;  /* 0x0002b42001007387 */ /* 0x0083e40000100800 */
[----:B-1----:R-:W-:-:S06]  /*4800*/  HFMA2 R32, -RZ, RZ, 0, 0 ;  /* 0x00000000ff207431 */ /* 0x002fcc00000001ff */
[----:B------:R-:W3:Y:S01]  /*4810*/  @!P1 LDG.E R32, desc[UR10][R56.64] ;  /* 0x0000000a38209981 */ /* 0x000ee2000c1e1900 */
[----:B------:R-:W-:Y:S02]  /*4820*/  LOP3.LUT P0, RZ, R120, 0x80, RZ, 0xc0, !PT ;  /* 0x0000008078ff7812 */ /* 0x000fe4000780c0ff */
[----:B------:R-:W-:Y:S01]  /*4830*/  LOP3.LUT R2, R2, 0xfffeffff, RZ, 0xc0, !PT ;  /* 0xfffeffff02027812 */ /* 0x000fe200078ec0ff */
[----:B---3--:R1:W-:Y:S10]  /*4840*/  STL [R1+0x2b0], R32 ;  /* 0x0002b02001007387 */ /* 0x0083f40000100800 */
[----:B------:R-:W3:Y:S01]  /*4850*/  @!P0 LDG.E R45, desc[UR10][R58.64] ;  /* 0x0000000a3a2d8981 */ /* 0x000ee2000c1e1900 */
[----:B-1----:R-:W1:Y:S02]  /*4860*/  @!P2 LDC.64 R32, c[0x0][0x3f8] ;  /* 0x0000fe00ff20ab82 */ /* 0x002e640000000a00 */
[----:B-1----:R-:W-:-:S04]  /*4870*/  @!P2 IMAD R38, R38, R32, RZ ;  /* 0x000000202626a224 */ /* 0x002fc800078e02ff */
        /* <DEDUP_REMOVED lines=8> */
[----:B--2---:R-:W-:-:S04]  /*4900*/  @!P2 IADD3 R46, P1, PT, R38, R46, RZ ;  /* 0x0000002e262ea210 */ /* 0x004fc80007f3e0ff */
[----:B------:R-:W-:Y:S01]  /*4910*/  @!P2 IADD3.X R47, PT, PT, R32, R47, RZ, P1, !PT ;  /* 0x0000002f202fa210 */ /* 0x000fe20000ffe4ff */
[----:B------:R-:W-:-:S06]  /*4920*/  HFMA2 R32, -RZ, RZ, 0, 0 ;  /* 0x00000000ff207431 */ /* 0x000fcc00000001ff */
[----:B------:R-:W2:Y:S01]  /*4930*/  @!P0 LDG.E R32, desc[UR10][R60.64] ;  /* 0x0000000a3c208981 */ /* 0x000ea2000c1e1900 */
[----:B------:R-:W-:-:S04]  /*4940*/  @P3 LOP3.LUT R2, R2, 0x10000, RZ, 0xfc, !PT ;  /* 0x0001000002023812 */ /* 0x000fc800078efcff */
[----:B------:R-:W-:-:S04]  /*4950*/  LOP3.LUT R2, R2, 0xffff7fff, RZ, 0xc0, !PT ;  /* 0xffff7fff02027812 */ /* 0x000fc800078ec0ff */
[----:B------:R-:W-:Y:S02]  /*4960*/  @P6 LOP3.LUT R2, R2, 0x8000, RZ, 0xfc, !PT ;  /* 0x0000800002026812 */ /* 0x000fe400078efcff */
[----:B------:R-:W-:Y:S01]  /*4970*/  LOP3.LUT P6, RZ, R120, 0x40, RZ, 0xc0, !PT ;  /* 0x0000004078ff7812 */ /* 0x000fe200078cc0ff */
[----:B--2---:R0:W-:Y:S02]  /*4980*/  STL [R1+0x2a8], R32 ;  /* 0x0002a82001007387 */ /* 0x0041e40000100800 */
[----:B0-----:R-:W-:-:S10]  /*4990*/  MOV R32, RZ ;  /* 0x000000ff00207202 */ /* 0x001fd40000000f00 */
[----:B------:R-:W2:Y:S01]  /*49a0*/  @!P6 LDG.E R32, desc[UR10][R62.64] ;  /* 0x0000000a3e20e981 */ /* 0x000ea2000c1e1900 */
[----:B------:R-:W-:-:S04]  /*49b0*/  IADD3 R44, PT, PT, R0, 0x160, RZ ;  /* 0x00000160002c7810 */ /* 0x000fc80007ffe0ff */
[----:B------:R-:W-:Y:S01]  /*49c0*/  SHF.R.S32.HI R38, RZ, 0x1f, R44 ;  /* 0x0000001fff267819 */ /* 0x000fe2000001142c */
[----:B--2---:R0:W-:Y:S02]  /*49d0*/  STL [R1+0x2a0], R32 ;  /* 0x0002a02001007387 */ /* 0x0041e40000100800 */
[----:B0-----:R-:W-:-:S06]  /*49e0*/  HFMA2 R32, -RZ, RZ, 0, 0 ;  /* 0x00000000ff207431 */ /* 0x001fcc00000001ff */
[----:B------:R-:W2:Y:S01]  /*49f0*/  @!P6 LDG.E R32, desc[UR10][R64.64] ;  /* 0x0000000a4020e981 */ /* 0x000ea2000c1e1900 */
[----:B------:R-:W-:-:S04]  /*4a00*/  ISETP.GE.U32.AND P1, PT, R44, UR16, PT ;  /* 0x000000102c007c0c */ /* 0x000fc8000bf26070 */
[----:B------:R-:W-:-:S13]  /*4a10*/  ISETP.GE.AND.EX P0, PT, R38, UR17, PT, P1 ;  /* 0x0000001126007c0c */ /* 0x000fda000bf06310 */
[----:B------:R-:W0:Y:S01]  /*4a20*/  @!P0 LDC.64 R52, c[0x0][0x3a0] ;  /* 0x0000e800ff348b82 */ /* 0x000e220000000a00 */
[----:B------:R-:W-:-:S07]  /*4a30*/  @!P0 MOV R39, R7 ;  /* 0x0000000700278202 */ /* 0x000fce0000000f00 */
[----:B------:R-:W1:Y:S01]  /*4a40*/  @!P0 LDC.64 R54, c[0x0][0x398] ;  /* 0x0000e600ff368b82 */ /* 0x000e620000000a00 */
[----:B------:R-:W-:-:S04]  /*4a50*/  LOP3.LUT R2, R2, 0xffffbfff, RZ, 0xc0, !PT ;  /* 0xffffbfff02027812 */ /* 0x000fc800078ec0ff */
[----:B------:R-:W-:Y:S02]  /*4a60*/  @P2 LOP3.LUT R2, R2, 0x4000, RZ, 0xfc, !PT ;  /* 0x0000400002022812 */ /* 0x000fe400078efcff */
[----:B------:R-:W-:Y:S01]  /*4a70*/  LOP3.LUT P2, RZ, R120, 0x20, RZ, 0xc0, !PT ;  /* 0x0000002078ff7812 */ /* 0x000fe2000784c0ff */
[----:B--2---:R2:W-:Y:S02]  /*4a80*/  STL [R1+0x29c], R32 ;  /* 0x00029c2001007387 */ /* 0x0045e40000100800 */
        /* <DEDUP_REMOVED lines=14> */
[----:B---3--:R0:W-:Y:S01]  /*4b70*/  STL [R1+0x2ac], R45 ;  /* 0x0002ac2d01007387 */ /* 0x0081e20000100800 */
[----:B------:R-:W-:Y:S02]  /*4b80*/  IADD3 R44, PT, PT, R0, 0x168, RZ ;  /* 0x00000168002c7810 */ /* 0x000fe40007ffe0ff */
[----:B------:R-:W-:Y:S01]  /*4b90*/  LOP3.LUT R120, R120, 0xbfffffff, RZ, 0xc0, !PT ;  /* 0xbfffffff78787812 */ /* 0x000fe200078ec0ff */
[----:B0-----:R-:W-:Y:S01]  /*4ba0*/  HFMA2 R45, -RZ, RZ, 0, 0 ;  /* 0x00000000ff2d7431 */ /* 0x001fe200000001ff */
[----:B------:R-:W-:Y:S02]  /*4bb0*/  SHF.R.S32.HI R38, RZ, 0x1f, R44 ;  /* 0x0000001fff267819 */ /* 0x000fe4000001142c */
[----:B------:R-:W-:-:S02]  /*4bc0*/  ISETP.GE.U32.AND P1, PT, R44, UR16, PT ;  /* 0x000000102c007c0c */ /* 0x000fc4000bf26070 */
[----:B------:R-:W-:Y:S01]  /*4bd0*/  @P0 LOP3.LUT R120, R120, 0x40000000, RZ, 0xfc, !PT ;  /* 0x4000000078780812 */ /* 0x000fe200078efcff */
[----:B------:R-:W3:Y:S01]  /*4be0*/  @!P2 LDG.E R45, desc[UR10][R66.64] ;  /* 0x0000000a422da981 */ /* 0x000ee2000c1e1900 */
[----:B------:R-:W-:Y:S02]  /*4bf0*/  ISETP.GE.AND.EX P2, PT, R38, UR17, PT, P1 ;  /* 0x0000001126007c0c */ /* 0x000fe4000bf46310 */
[----:B------:R-:W-:-:S11]  /*4c00*/  LOP3.LUT P1, RZ, R120, 0x10, RZ, 0xc0, !PT ;  /* 0x0000001078ff7812 */ /* 0x000fd6000782c0ff */
[----:B------:R-:W0:Y:S01]  /*4c10*/  @!P2 LDC.64 R60, c[0x0][0x3a0] ;  /* 0x0000e800ff3cab82 */ /* 0x000e220000000a00 */
[----:B--2---:R1:W-:Y:S07]  /*4c20*/  STL [R1+0x294], R32 ;  /* 0x0002942001007387 */ /* 0x0043ee0000100800 */
[----:B------:R-:W2:Y:S01]  /*4c30*/  @!P2 LDC.64 R58, c[0x0][0x398] ;  /* 0x0000e600ff3aab82 */ /* 0x000ea20000000a00 */
[----:B-1----:R-:W-:-:S06]  /*4c40*/  HFMA2 R32, -RZ, RZ, 0, 0 ;  /* 0x00000000ff207431 */ /* 0x002fcc00000001ff */
[----:B------:R-:W4:Y:S04]  /*4c50*/  @!P1 LDG.E R32, desc[UR10][R70.64] ;  /* 0x0000000a46209981 */ /* 0x000f28000c1e1900 */
[----:B----4-:R1:W-:Y:S02]  /*4c60*/  STL [R1+0x290], R32 ;  /* 0x0002902001007387 */ /* 0x0103e40000100800 */
[----:B-1----:R-:W-:-:S06]  /*4c70*/  MOV R32, RZ ;  /* 0x000000ff00207202 */ /* 0x002fcc0000000f00 */
[----:B------:R-:W4:Y:S01]  /*4c80*/  @!P1 LDG.E R32, desc[UR10][R72.64] ;  /* 0x0000000a48209981 */ /* 0x000f22000c1e1900 */
[----:B------:R-:W-:Y:S02]  /*4c90*/  @!P2 MOV R39, R7 ;  /* 0x000000070027a202 */ /* 0x000fe40000000f00 */
[----:B------:R-:W-:Y:S01]  /*4ca0*/  LOP3.LUT P6, RZ, R120, 0x4, RZ, 0xc0, !PT ;  /* 0x0000000478ff7812 */ /* 0x000fe200078cc0ff */
[----:B----4-:R1:W-:Y:S02]  /*4cb0*/  STL [R1+0x28c], R32 ;  /* 0x00028c2001007387 */ /* 0x0103e40000100800 */
        /* <DEDUP_REMOVED lines=11> */
[----:B------:R-:W-:Y:S02]  /*4d70*/  @!P2 IADD3.X R59, PT, PT, R32, R59, RZ, P1, !PT ;  /* 0x0000003b203ba210 */ /* 0x000fe40000ffe4ff */
[----:B------:R-:W-:-:S06]  /*4d80*/  MOV R32, RZ ;  /* 0x000000ff00207202 */ /* 0x000fcc0000000f00 */
[----:B------:R-:W2:Y:S01]  /*4d90*/  @!P6 LDG.E R32, desc[UR10][R78.64] ;  /* 0x0000000a4e20e981 */ /* 0x000ea2000c1e1900 */
[----:B------:R-:W-:-:S04]  /*4da0*/  LOP3.LUT R2, R2, 0xffffdfff, RZ, 0xc0, !PT ;  /* 0xffffdfff02027812 */ /* 0x000fc800078ec0ff */
[----:B------:R-:W-:-:S04]  /*4db0*/  @P0 LOP3.LUT R2, R2, 0x2000, RZ, 0xfc, !PT ;  /* 0x0000200002020812 */ /* 0x000fc800078efcff */
[----:B------:R-:W-:Y:S02]  /*4dc0*/  LOP3.LUT R2, R2, 0xffffefff, RZ, 0xc0, !PT ;  /* 0xffffefff02027812 */ /* 0x000fe400078ec0ff */
[----:B------:R-:W-:Y:S02]  /*4dd0*/  LOP3.LUT P0, RZ, R120, 0x8, RZ, 0xc0, !PT ;  /* 0x0000000878ff7812 */ /* 0x000fe4000780c0ff */
[----:B------:R-:W-:Y:S02]  /*4de0*/  @P2 LOP3.LUT R2, R2, 0x1000, RZ, 0xfc, !PT ;  /* 0x0000100002022812 */ /* 0x000fe400078efcff */
[C---:B------:R-:W-:Y:S02]  /*4df0*/  LOP3.LUT P3, RZ, R3.reuse, 0x2, RZ, 0xc0, !PT ;  /* 0x0000000203ff7812 */ /* 0x040fe4000786c0ff */
[----:B------:R-:W-:Y:S01]  /*4e00*/  LOP3.LUT P2, RZ, R3, 0x1, RZ, 0xc0, !PT ;  /* 0x0000000103ff7812 */ /* 0x000fe2000784c0ff */
[----:B------:R-:W-:-:S06]  /*4e10*/  HFMA2 R3, -RZ, RZ, 0, 0 ;  /* 0x00000000ff037431 */ /* 0x000fcc00000001ff */
[----:B------:R-:W4:Y:S04]  /*4e20*/  @!P0 LDG.E R3, desc[UR10][R76.64] ;  /* 0x0000000a4c038981 */ /* 0x000f28000c1e1900 */
[----:B--2---:R0:W-:Y:S02]  /*4e30*/  STL [R1+0x280], R32 ;  /* 0x0002802001007387 */ /* 0x0041e40000100800 */
[----:B0-----:R-:W-:-:S06]  /*4e40*/  HFMA2 R32, -RZ, RZ, 0, 0 ;  /* 0x00000000ff207431 */ /* 0x001fcc00000001ff */
[----:B------:R-:W2:Y:S04]  /*4e50*/  @!P6 LDG.E R32, desc[UR10][R80.64] ;  /* 0x0000000a5020e981 */ /* 0x000ea8000c1e1900 */
[----:B---3--:R0:W-:Y:S04]  /*4e60*/  STL [R1+0x298], R45 ;  /* 0x0002982d01007387 */ /* 0x0081e80000100800 */
[----:B----4-:R1:W-:Y:S01]  /*4e70*/  STL [R1+0x284], R3 ;  /* 0x0002840301007387 */ /* 0x0103e20000100800 */
[----:B0-----:R-:W-:Y:S02]  /*4e80*/  CS2R R44, SRZ ;  /* 0x00000000002c7805 */ /* 0x001fe4000001ff00 */
[----:B-1----:R-:W-:-:S04]  /*4e90*/  IADD3 R3, PT, PT, R0, 0x170, RZ ;  /* 0x0000017000037810 */ /* 0x002fc80007ffe0ff */
[----:B------:R-:W3:Y:S01]  /*4ea0*/  @!P0 LDG.E R45, desc[UR10][R74.64] ;  /* 0x0000000a4a2d8981 */ /* 0x000ee2000c1e1900 */
[----:B------:R-:W-:Y:S02]  /*4eb0*/  SHF.R.S32.HI R38, RZ, 0x1f, R3 ;  /* 0x0000001fff267819 */ /* 0x000fe40000011403 */
[----:B------:R-:W-:Y:S01]  /*4ec0*/  ISETP.GE.U32.AND P1, PT, R3, UR16, PT ;  /* 0x0000001003007c0c */ /* 0x000fe2000bf26070 */
[----:B------:R-:W4:Y:S03]  /*4ed0*/  @!P2 LDG.E R44, desc[UR10][R82.64] ;  /* 0x0000000a522ca981 */ /* 0x000f26000c1e1900 */
[----:B------:R-:W-:-:S13]  /*4ee0*/  ISETP.GE.AND.EX P0, PT, R38, UR17, PT, P1 ;  /* 0x0000001126007c0c */ /* 0x000fda000bf06310 */
[----:B------:R-:W0:Y:S01]  /*4ef0*/  @!P0 LDC.64 R64, c[0x0][0x3a0] ;  /* 0x0000e800ff408b82 */ /* 0x000e220000000a00 */
[----:B------:R-:W-:-:S07]  /*4f00*/  @!P0 MOV R39, R7 ;  /* 0x0000000700278202 */ /* 0x000fce0000000f00 */
[----:B------:R-:W1:Y:S01]  /*4f10*/  @!P0 LDC.64 R66, c[0x0][0x398] ;  /* 0x0000e600ff428b82 */ /* 0x000e620000000a00 */
[----:B--2---:R2:W-:Y:S07]  /*4f20*/  STL [R1+0x27c], R32 ;  /* 0x00027c2001007387 */ /* 0x0045ee0000100800 */
        /* <DEDUP_REMOVED lines=11> */
[----:B------:R-:W-:Y:S01]  /*4fe0*/  @!P0 IADD3.X R67, PT, PT, R3, R67, RZ, P1, !PT ;  /* 0x0000004303438210 */ /* 0x000fe20000ffe4ff */
[----:B------:R-:W-:-:S06]  /*4ff0*/  HFMA2 R3, -RZ, RZ, 0, 0 ;  /* 0x00000000ff037431 */ /* 0x000fcc00000001ff */
[----:B------:R-:W2:Y:S04]  /*5000*/  @!P2 LDG.E R3, desc[UR10][R84.64] ;  /* 0x0000000a5403a981 */ /* 0x000ea8000c1e1900 */
[----:B----4-:R0:W-:Y:S02]  /*5010*/  STL [R1+0x278], R44 ;  /* 0x0002782c01007387 */ /* 0x0101e40000100800 */
[----:B0-----:R-:W-:-:S04]  /*5020*/  IADD3 R44, PT, PT, R0, 0x178, RZ ;  /* 0x00000178002c7810 */ /* 0x001fc80007ffe0ff */
[----:B------:R-:W-:Y:S02]  /*5030*/  SHF.R.S32.HI R38, RZ, 0x1f, R44 ;  /* 0x0000001fff267819 */ /* 0x000fe4000001142c */
[----:B------:R-:W-:-:S04]  /*5040*/  ISETP.GE.U32.AND P1, PT, R44, UR16, PT ;  /* 0x000000102c007c0c */ /* 0x000fc8000bf26070 */
[----:B------:R-:W-:Y:S02]  /*5050*/  ISETP.GE.AND.EX P2, PT, R38, UR17, PT, P1 ;  /* 0x0000001126007c0c */ /* 0x000fe4000bf46310 */
[----:B------:R-:W-:Y:S02]  /*5060*/  LOP3.LUT P1, RZ, R120, 0x1, RZ, 0xc0, !PT ;  /* 0x0000000178ff7812 */ /* 0x000fe4000782c0ff */
[----:B------:R-:W-:Y:S01]  /*5070*/  LOP3.LUT R2, R2, 0xfffff7ff, RZ, 0xc0, !PT ;  /* 0xfffff7ff02027812 */ /* 0x000fe200078ec0ff */
[----:B--2---:R0:W-:Y:S01]  /*5080*/  STL [R1+0x234], R3 ;  /* 0x0002340301007387 */ /* 0x0041e20000100800 */
[----:B------:R-:W-:-:S07]  /*5090*/  MOV R56, R50 ;  /* 0x0000003200387202 */ /* 0x000fce0000000f00 */
[----:B------:R-:W1:Y:S01]  /*50a0*/  @!P2 LDC.64 R32, c[0x0][0x3f8] ;  /* 0x0000fe00ff20ab82 */ /* 0x000e620000000a00 */
[----:B0-----:R-:W-:-:S07]  /*50b0*/  MOV R3, RZ ;  /* 0x000000ff00037202 */ /* 0x001fce0000000f00 */
[----:B------:R-:W0:Y:S01]  /*50c0*/  @!P2 LDC.64 R68, c[0x0][0x3a0] ;  /* 0x0000e800ff44ab82 */ /* 0x000e220000000a00 */
[----:B------:R-:W2:Y:S01]  /*50d0*/  @!P1 LDG.E R3, desc[UR10][R86.64] ;  /* 0x0000000a56039981 */ /* 0x000ea2000c1e1900 */
[----:B------:R-:W-:-:S06]  /*50e0*/  MOV R57, R51 ;  /* 0x0000003300397202 */ /* 0x000fcc0000000f00 */
[----:B------:R-:W4:Y:S01]  /*50f0*/  @!P2 LDC.64 R70, c[0x0][0x398] ;  /* 0x0000e600ff46ab82 */ /* 0x000f220000000a00 */
[----:B--2---:R2:W-:Y:S02]  /*5100*/  STL [R1+0x228], R3 ;  /* 0x0002280301007387 */ /* 0x0045e40000100800 */
[----:B--2---:R-:W-:-:S06]  /*5110*/  HFMA2 R3, -RZ, RZ, 0, 0 ;  /* 0x00000000ff037431 */ /* 0x004fcc00000001ff */
[----:B------:R-:W2:Y:S01]  /*5120*/  @!P1 LDG.E R3, desc[UR10][R88.64] ;  /* 0x0000000a58039981 */ /* 0x000ea2000c1e1900 */
[----:B------:R-:W-:-:S04]  /*5130*/  @P0 LOP3.LUT R2, R2, 0x800, RZ, 0xfc, !PT ;  /* 0x0000080002020812 */ /* 0x000fc800078efcff */
[----:B------:R-:W-:Y:S02]  /*5140*/  LOP3.LUT P6, RZ, R2, 0x40000000, RZ, 0xc0, !PT ;  /* 0x4000000002ff7812 */ /* 0x000fe400078cc0ff */
[----:B------:R-:W-:Y:S02]  /*5150*/  MOV R50, R122 ;  /* 0x0000007a00327202 */ /* 0x000fe40000000f00 */
[----:B------:R-:W-:Y:S02]  /*5160*/  MOV R51, R123 ;  /* 0x0000007b00337202 */ /* 0x000fe40000000f00 */
[----:B------:R-:W3:Y:S04]  /*5170*/  LDL.LU.64 R122, [R1+0x260] ;  /* 0x00026000017a7983 */ /* 0x000ee80000300a00 */
[----:B--2---:R-:W-:Y:S04]  /*5180*/  STL [R1+0x4ec], R3 ;  /* 0x0004ec0301007387 */ /* 0x004fe80000100800 */
[----:B------:R2:W-:Y:S02]  /*5190*/  STL [R1+0x514], R3 ;  /* 0x0005140301007387 */ /* 0x0005e40000100800 */
[----:B--2---:R-:W-:-:S06]  /*51a0*/  HFMA2 R3, -RZ, RZ, 0, 0 ;  /* 0x00000000ff037431 */ /* 0x004fcc00000001ff */
[----:B------:R-:W2:Y:S04]  /*51b0*/  @!P6 LDG.E R3, desc[UR10][R56.64] ;  /* 0x0000000a3803e981 */ /* 0x000ea8000c1e1900 */
[----:B--2---:R2:W-:Y:S02]  /*51c0*/  STL [R1+0x270], R3 ;  /* 0x0002700301007387 */ /* 0x0045e40000100800 */
[----:B--2---:R-:W-:-:S06]  /*51d0*/  MOV R3, RZ ;  /* 0x000000ff00037202 */ /* 0x004fcc0000000f00 */
[----:B---3--:R-:W2:Y:S04]  /*51e0*/  @!P6 LDG.E R3, desc[UR10][R122.64] ;  /* 0x0000000a7a03e981 */ /* 0x008ea8000c1e1900 */
[----:B--2---:R2:W-:Y:S02]  /*51f0*/  STL [R1+0x22c], R3 ;  /* 0x00022c0301007387 */ /* 0x0045e40000100800 */
[----:B--2---:R-:W-:-:S06]  /*5200*/  HFMA2 R3, -RZ, RZ, 0, 0 ;  /* 0x00000000ff037431 */ /* 0x004fcc00000001ff */
[----:B------:R-:W2:Y:S01]  /*5210*/  @!P3 LDG.E R3, desc[UR10][R92.64] ;  /* 0x0000000a5c03b981 */ /* 0x000ea2000c1e1900 */
[----:B-1----:R-:W-:Y:S01]  /*5220*/  @!P2 IMAD R38, R38, R32, RZ ;  /* 0x000000202626a224 */ /* 0x002fe200078e02ff */
[----:B------:R-:W-:-:S03]  /*5230*/  @!P2 MOV R39, R7 ;  /* 0x000000070027a202 */ /* 0x000fc60000000f00 */
[----:B------:R-:W-:Y:S01]  /*5240*/  @!P2 IMAD R33, R44, R33, R38 ;  /* 0x000000212c21a224 */ /* 0x000fe200078e0226 */
[----:B------:R-:W-:-:S05]  /*5250*/  @!P2 MOV R38, R4 ;  /* 0x000000040026a202 */ /* 0x000fca0000000f00 */
[----:B------:R-:W-:-:S05]  /*5260*/  @!P2 IMAD.WIDE.U32 R38, R44, R32, R38 ;  /* 0x000000202c26a225 */ /* 0x000fca00078e0026 */
[----:B------:R-:W-:-:S04]  /*5270*/  @!P2 IADD3 R32, PT, PT, R39, R33, RZ ;  /* 0x000000212720a210 */ /* 0x000fc80007ffe0ff */
[C---:B------:R-:W-:Y:S02]  /*5280*/  @!P2 SHF.L.U64.HI R32, R38.reuse, 0x1, R32 ;  /* 0x000000012620a819 */ /* 0x040fe40000010220 */
[----:B------:R-:W-:-:S04]  /*5290*/  @!P2 SHF.L.U32 R38, R38, 0x1, RZ ;  /* 0x000000012626a819 */ /* 0x000fc800000006ff */
[----:B0-----:R-:W-:Y:S02]  /*52a0*/  @!P2 IADD3 R68, P1, PT, R38, R68, RZ ;  /* 0x000000442644a210 */ /* 0x001fe40007f3e0ff */
[----:B------:R-:W-:Y:S02]  /*52b0*/  LOP3.LUT P0, RZ, R2, 0x80000000, RZ, 0xc0, !PT ;  /* 0x8000000002ff7812 */ /* 0x000fe4000780c0ff */
[----:B------:R-:W-:Y:S02]  /*52c0*/  @!P2 IADD3.X R69, PT, PT, R32, R69, RZ, P1, !PT ;  /* 0x000000452045a210 */ /* 0x000fe40000ffe4ff */
[----:B----4-:R-:W-:-:S04]  /*52d0*/  @!P2 IADD3 R70, P1, PT, R38, R70, RZ ;  /* 0x000000462646a210 */ /* 0x010fc80007f3e0ff */
[----:B------:R-:W-:Y:S02]  /*52e0*/  @!P2 IADD3.X R71, PT, PT, R32, R71, RZ, P1, !PT ;  /* 0x000000472047a210 */ /* 0x000fe40000ffe4ff */
[----:B------:R-:W-:-:S06]  /*52f0*/  CS2R R32, SRZ ;  /* 0x0000000000207805 */ /* 0x000fcc000001ff00 */
[----:B------:R0:W3:Y:S04]  /*5300*/  @!P0 LDG.E R33, desc[UR10][R50.64] ;  /* 0x0000000a32218981 */ /* 0x0000e8000c1e1900 */
[----:B------:R-:W4:Y:S01]  /*5310*/  @!P0 LDG.E R32, desc[UR10][R90.64] ;  /* 0x0000000a5a208981 */ /* 0x000f22000c1e1900 */
[----:B0-----:R-:W-:-:S04]  /*5320*/  IADD3 R50, PT, PT, R0, 0x180, RZ ;  /* 0x0000018000327810 */ /* 0x001fc80007ffe0ff */
[----:B------:R-:W-:Y:S02]  /*5330*/  SHF.R.S32.HI R44, RZ, 0x1f, R50 ;  /* 0x0000001fff2c7819 */ /* 0x000fe40000011432 */
[----:B------:R-:W-:-:S04]  /*5340*/  ISETP.GE.U32.AND P1, PT, R50, UR16, PT ;  /* 0x0000001032007c0c */ /* 0x000fc8000bf26070 */
[----:B------:R-:W-:-:S13]  /*5350*/  ISETP.GE.AND.EX P0, PT, R44, UR17, PT, P1 ;  /* 0x000000112c007c0c */ /* 0x000fda000bf06310 */
[----:B------:R-:W0:Y:S01]  /*5360*/  @!P0 LDC.64 R38, c[0x0][0x3f8] ;  /* 0x0000fe00ff268b82 */ /* 0x000e220000000a00 */
[----:B------:R-:W-:Y:S07]  /*5370*/  STL [R1+0x288], R45 ;  /* 0x0002882d01007387 */ /* 0x000fee0000100800 */
[----:B------:R-:W1:Y:S01]  /*5380*/  @!P0 LDC.64 R72, c[0x0][0x3a0] ;  /* 0x0000e800ff488b82 */ /* 0x000e620000000a00 */
[----:B--2---:R2:W-:Y:S07]  /*5390*/  STL [R1+0x230], R3 ;  /* 0x0002300301007387 */ /* 0x0045ee0000100800 */
[----:B------:R-:W3:Y:S01]  /*53a0*/  @!P0 LDC.64 R74, c[0x0][0x398] ;  /* 0x0000e600ff4a8b82 */ /* 0x000ee20000000a00 */
[----:B--2---:R-:W-:-:S06]  /*53b0*/  MOV R3, RZ ;  /* 0x000000ff00037202 */ /* 0x004fcc0000000f00 */
[----:B------:R-:W2:Y:S01]  /*53c0*/  @!P3 LDG.E R3, desc[UR10][R94.64] ;  /* 0x0000000a5e03b981 */ /* 0x000ea2000c1e1900 */
[----:B0-----:R-:W-:Y:S01]  /*53d0*/  @!P0 IMAD R44, R44, R38, RZ ;  /* 0x000000262c2c8224 */ /* 0x001fe200078e02ff */
[----:B------:R-:W-:-:S03]  /*53e0*/  @!P0 MOV R45, R7 ;  /* 0x00000007002d8202 */ /* 0x000fc60000000f00 */
[----:B------:R-:W-:Y:S01]  /*53f0*/  @!P0 IMAD R39, R50, R39, R44 ;  /* 0x0000002732278224 */ /* 0x000fe200078e022c */
[----:B------:R-:W-:-:S05]  /*5400*/  @!P0 MOV R44, R4 ;  /* 0x00000004002c8202 */ /* 0x000fca0000000f00 */
[----:B------:R-:W-:-:S05]  /*5410*/  @!P0 IMAD.WIDE.U32 R44, R50, R38, R44 ;  /* 0x00000026322c8225 */ /* 0x000fca00078e002c */
[----:B------:R-:W-:-:S04]  /*5420*/  @!P0 IADD3 R38, PT, PT, R45, R39, RZ ;  /* 0x000000272d268210 */ /* 0x000fc80007ffe0ff */
[C---:B------:R-:W-:Y:S02]  /*5430*/  @!P0 SHF.L.U64.HI R38, R44.reuse, 0x1, R38 ;  /* 0x000000012c268819 */ /* 0x040fe40000010226 */
[----:B------:R-:W-:Y:S02]  /*5440*/  @!P0 SHF.L.U32 R44, R44, 0x1, RZ ;  /* 0x000000012c2c8819 */ /* 0x000fe400000006ff */
[----:B------:R-:W-:Y:S02]  /*5450*/  LOP3.LUT R2, R2, 0xfffffbff, RZ, 0xc0, !PT ;  /* 0xfffffbff02027812 */ /* 0x000fe400078ec0ff */
[----:B-1----:R-:W-:Y:S02]  /*5460*/  @!P0 IADD3 R72, P1, PT, R44, R72, RZ ;  /* 0x000000482c488210 */ /* 0x002fe40007f3e0ff */
[----:B------:R-:W-:Y:S02]  /*5470*/  @P2 LOP3.LUT R2, R2, 0x400, RZ, 0xfc, !PT ;  /* 0x0000040002022812 */ /* 0x000fe400078efcff */
[----:B------:R-:W-:-:S02]  /*5480*/  @!P0 IADD3.X R73, PT, PT, R38, R73, RZ, P1, !PT ;  /* 0x0000004926498210 */ /* 0x000fc40000ffe4ff */
[----:B---3--:R-:W-:Y:S02]  /*5490*/  @!P0 IADD3 R74, P1, PT, R44, R74, RZ ;  /* 0x0000004a2c4a8210 */ /* 0x008fe40007f3e0ff */
[----:B------:R-:W-:Y:S02]  /*54a0*/  IADD3 R50, PT, PT, R0, 0x188, RZ ;  /* 0x0000018800327810 */ /* 0x000fe40007ffe0ff */
[----:B------:R-:W-:Y:S02]  /*54b0*/  LOP3.LUT R2, R2, 0xfffffdff, RZ, 0xc0, !PT ;  /* 0xfffffdff02027812 */ /* 0x000fe400078ec0ff */
[----:B------:R-:W-:Y:S02]  /*54c0*/  @!P0 IADD3.X R75, PT, PT, R38, R75, RZ, P1, !PT ;  /* 0x0000004b264b8210 */ /* 0x000fe40000ffe4ff */
[----:B------:R-:W-:Y:S02]  /*54d0*/  SHF.R.S32.HI R44, RZ, 0x1f, R50 ;  /* 0x0000001fff2c7819 */ /* 0x000fe40000011432 */
[----:B------:R-:W-:-:S02]  /*54e0*/  ISETP.GE.U32.AND P1, PT, R50, UR16, PT ;  /* 0x0000001032007c0c */ /* 0x000fc4000bf26070 */
[----:B------:R-:W-:Y:S02]  /*54f0*/  @P0 LOP3.LUT R2, R2, 0x200, RZ, 0xfc, !PT ;  /* 0x0000020002020812 */ /* 0x000fe400078efcff */
[----:B------:R-:W-:Y:S02]  /*5500*/  ISETP.GE.AND.EX P3, PT, R44, UR17, PT, P1 ;  /* 0x000000112c007c0c */ /* 0x000fe4000bf66310 */
[C---:B------:R-:W-:Y:S01]  /*5510*/  LOP3.LUT P1, RZ, R2.reuse, 0x10000000, RZ, 0xc0, !PT ;  /* 0x1000000002ff7812 */ /* 0x040fe2000782c0ff */
[----:B--2---:R0:W-:Y:S01]  /*5520*/  STL [R1+0x268], R3 ;  /* 0x0002680301007387 */ /* 0x0041e20000100800 */
[----:B------:R-:W-:-:S09]  /*5530*/  LOP3.LUT P0, RZ, R2, 0x8000000, RZ, 0xc0, !PT ;  /* 0x0800000002ff7812 */ /* 0x000fd2000780c0ff */
[----:B------:R-:W1:Y:S01]  /*5540*/  @!P3 LDC.64 R38, c[0x0][0x3f8] ;  /* 0x0000fe00ff26bb82 */ /* 0x000e620000000a00 */
[----:B0-----:R-:W-:-:S07]  /*5550*/  HFMA2 R3, -RZ, RZ, 0, 0 ;  /* 0x00000000ff037431 */ /* 0x001fce00000001ff */
[----:B------:R-:W0:Y:S08]  /*5560*/  @!P3 LDC.64 R76, c[0x0][0x3a0] ;  /* 0x0000e800ff4cbb82 */ /* 0x000e300000000a00 */
[----:B------:R-:W2:Y:S01]  /*5570*/  @!P3 LDC.64 R78, c[0x0][0x398] ;  /* 0x0000e600ff4ebb82 */ /* 0x000ea20000000a00 */
[----:B------:R-:W3:Y:S04]  /*5580*/  @!P1 LDG.E R3, desc[UR10][R96.64] ;  /* 0x0000000a60039981 */ /* 0x000ee8000c1e1900 */
[----:B---3--:R3:W-:Y:S02]  /*5590*/  STL [R1+0x25c], R3 ;  /* 0x00025c0301007387 */ /* 0x0087e40000100800 */
[----:B---3--:R-:W-:-:S06]  /*55a0*/  MOV R3, RZ ;  /* 0x000000ff00037202 */ /* 0x008fcc0000000f00 */
[----:B------:R-:W3:Y:S01]  /*55b0*/  @!P1 LDG.E R3, desc[UR10][R98.64] ;  /* 0x0000000a62039981 */ /* 0x000ee2000c1e1900 */
[----:B-1----:R-:W-:Y:S01]  /*55c0*/  @!P3 IMAD R44, R44, R38, RZ ;  /* 0x000000262c2cb224 */ /* 0x002fe200078e02ff */
[----:B------:R-:W-:-:S03]  /*55d0*/  @!P3 MOV R45, R7 ;  /* 0x00000007002db202 */ /* 0x000fc60000000f00 */
[----:B------:R-:W-:Y:S01]  /*55e0*/  @!P3 IMAD R39, R50, R39, R44 ;  /* 0x000000273227b224 */ /* 0x000fe200078e022c */
[----:B------:R-:W-:Y:S01]  /*55f0*/  @!P3 MOV R44, R4 ;  /* 0x00000004002cb202 */ /* 0x000fe20000000f00 */
[----:B---3--:R1:W-:Y:S02]  /*5600*/  STL [R1+0x258], R3 ;  /* 0x0002580301007387 */ /* 0x0083e40000100800 */
[----:B-1----:R-:W-:-:S06]  /*5610*/  HFMA2 R3, -RZ, RZ, 0, 0 ;  /* 0x00000000ff037431 */ /* 0x002fcc00000001ff */
[----:B------:R-:W3:Y:S01]  /*5620*/  @!P0 LDG.E R3, desc[UR10][R100.64] ;  /* 0x0000000a64038981 */ /* 0x000ee2000c1e1900 */
[----:B------:R-:W-:-:S05]  /*5630*/  @!P3 IMAD.WIDE.U32 R44, R50, R38, R44 ;  /* 0x00000026322cb225 */ /* 0x000fca00078e002c */
[----:B------:R-:W-:-:S04]  /*5640*/  @!P3 IADD3 R38, PT, PT, R45, R39, RZ ;  /* 0x000000272d26b210 */ /* 0x000fc80007ffe0ff */
[C---:B------:R-:W-:Y:S02]  /*5650*/  @!P3 SHF.L.U64.HI R38, R44.reuse, 0x1, R38 ;  /* 0x000000012c26b819 */ /* 0x040fe40000010226 */
[----:B------:R-:W-:-:S04]  /*5660*/  @!P3 SHF.L.U32 R44, R44, 0x1, RZ ;  /* 0x000000012c2cb819 */ /* 0x000fc800000006ff */
[----:B0-----:R-:W-:Y:S02]  /*5670*/  @!P3 IADD3 R76, P1, PT, R44, R76, RZ ;  /* 0x0000004c2c4cb210 */ /* 0x001fe40007f3e0ff */
[----:B------:R-:W-:Y:S02]  /*5680*/  IADD3 R56, PT, PT, R0, 0x190, RZ ;  /* 0x0000019000387810 */ /* 0x000fe40007ffe0ff */
[----:B------:R-:W-:Y:S02]  /*5690*/  @!P3 IADD3.X R77, PT, PT, R38, R77, RZ, P1, !PT ;  /* 0x0000004d264db210 */ /* 0x000fe40000ffe4ff */
[----:B--2---:R-:W-:Y:S02]  /*56a0*/  @!P3 IADD3 R78, P1, PT, R44, R78, RZ ;  /* 0x0000004e2c4eb210 */ /* 0x004fe40007f3e0ff */
[----:B------:R-:W-:Y:S02]  /*56b0*/  SHF.R.S32.HI R50, RZ, 0x1f, R56 ;  /* 0x0000001fff327819 */ /* 0x000fe40000011438 */
[----:B------:R-:W-:-:S02]  /*56c0*/  @!P3 IADD3.X R79, PT, PT, R38, R79, RZ, P1, !PT ;  /* 0x0000004f264fb210 */ /* 0x000fc40000ffe4ff */
[----:B------:R-:W-:Y:S02]  /*56d0*/  ISETP.GE.U32.AND P1, PT, R56, UR16, PT ;  /* 0x0000001038007c0c */ /* 0x000fe4000bf26070 */
[----:B------:R-:W-:-:S04]  /*56e0*/  IADD3 R84, PT, PT, R0, 0x198, RZ ;  /* 0x0000019800547810 */ /* 0x000fc80007ffe0ff */
[----:B------:R-:W-:Y:S02]  /*56f0*/  SHF.R.S32.HI R62, RZ, 0x1f, R84 ;  /* 0x0000001fff3e7819 */ /* 0x000fe40000011454 */
[C---:B------:R-:W-:Y:S02]  /*5700*/  LOP3.LUT P6, RZ, R2.reuse, 0x4000000, RZ, 0xc0, !PT ;  /* 0x0400000002ff7812 */ /* 0x040fe400078cc0ff */
[----:B------:R-:W-:-:S04]  /*5710*/  LOP3.LUT R2, R2, 0xfffffeff, RZ, 0xc0, !PT ;  /* 0xfffffeff02027812 */ /* 0x000fc800078ec0ff */
[----:B------:R-:W-:-:S04]  /*5720*/  @P3 LOP3.LUT R2, R2, 0x100, RZ, 0xfc, !PT ;  /* 0x0000010002023812 */ /* 0x000fc800078efcff */
[----:B------:R-:W-:Y:S01]  /*5730*/  LOP3.LUT R2, R2, 0xffffff7f, RZ, 0xc0, !PT ;  /* 0xffffff7f02027812 */ /* 0x000fe200078ec0ff */
[----:B------:R-:W-:Y:S01]  /*5740*/  HFMA2 R38, -RZ, RZ, 0, 0 ;  /* 0x00000000ff267431 */ /* 0x000fe200000001ff */
[----:B------:R-:W-:-:S06]  /*5750*/  MOV R39, RZ ;  /* 0x000000ff00277202 */ /* 0x000fcc0000000f00 */
[----:B------:R-:W2:Y:S04]  /*5760*/  @!P6 LDG.E R39, desc[UR10][R106.64] ;  /* 0x0000000a6a27e981 */ /* 0x000ea8000c1e1900 */
[----:B------:R-:W2:Y:S04]  /*5770*/  @!P6 LDG.E R38, desc[UR10][R104.64] ;  /* 0x0000000a6826e981 */ /* 0x000ea8000c1e1900 */
[----:B---3--:R0:W-:Y:S02]  /*5780*/  STL [R1+0x240], R3 ;  /* 0x0002400301007387 */ /* 0x0081e40000100800 */
[----:B0-----:R-:W-:-:S06]  /*5790*/  MOV R3, RZ ;  /* 0x000000ff00037202 */ /* 0x001fcc0000000f00 */
[----:B------:R-:W3:Y:S01]  /*57a0*/  @!P0 LDG.E R3, desc[UR10][R102.64] ;  /* 0x0000000a66038981 */ /* 0x000ee2000c1e1900 */
[----:B------:R-:W-:-:S13]  /*57b0*/  ISETP.GE.AND.EX P0, PT, R50, UR17, PT, P1 ;  /* 0x0000001132007c0c */ /* 0x000fda000bf06310 */
[----:B------:R-:W0:Y:S01]  /*57c0*/  @!P0 LDC.64 R44, c[0x0][0x3f8] ;  /* 0x0000fe00ff2c8b82 */ /* 0x000e220000000a00 */
[----:B------:R-:W-:-:S07]  /*57d0*/  @!P0 MOV R51, R7 ;  /* 0x0000000700338202 */ /* 0x000fce0000000f00 */
[----:B------:R-:W1:Y:S08]  /*57e0*/  @!P0 LDC.64 R80, c[0x0][0x3a0] ;  /* 0x0000e800ff508b82 */ /* 0x000e700000000a00 */
[----:B------:R-:W4:Y:S01]  /*57f0*/  @!P0 LDC.64 R82, c[0x0][0x398] ;  /* 0x0000e600ff528b82 */ /* 0x000f220000000a00 */
        /* <DEDUP_REMOVED lines=9> */
[----:B----4-:R-:W-:-:S04]  /*5890*/  @!P0 IADD3 R82, P1, PT, R50, R82, RZ ;  /* 0x0000005232528210 */ /* 0x010fc80007f3e0ff */
[----:B------:R-:W-:Y:S02]  /*58a0*/  @!P0 IADD3.X R83, PT, PT, R44, R83, RZ, P1, !PT ;  /* 0x000000532c538210 */ /* 0x000fe40000ffe4ff */
[----:B------:R-:W-:Y:S02]  /*58b0*/  CS2R R44, SRZ ;  /* 0x00000000002c7805 */ /* 0x000fe4000001ff00 */
[----:B------:R-:W-:-:S04]  /*58c0*/  ISETP.GE.U32.AND P1, PT, R84, UR16, PT ;  /* 0x0000001054007c0c */ /* 0x000fc8000bf26070 */
[----:B------:R-:W4:Y:S04]  /*58d0*/  @!P4 LDG.E R44, desc[UR10][R108.64] ;  /* 0x0000000a6c2cc981 */ /* 0x000f28000c1e1900 */
[----:B------:R-:W4:Y:S01]  /*58e0*/  @!P4 LDG.E R45, desc[UR10][R110.64] ;  /* 0x0000000a6e2dc981 */ /* 0x000f22000c1e1900 */
[----:B------:R-:W-:-:S13]  /*58f0*/  ISETP.GE.AND.EX P4, PT, R62, UR17, PT, P1 ;  /* 0x000000113e007c0c */ /* 0x000fda000bf86310 */
[----:B------:R-:W0:Y:S01]  /*5900*/  @!P4 LDC.64 R56, c[0x0][0x3f8] ;  /* 0x0000fe00ff38cb82 */ /* 0x000e220000000a00 */
[----:B------:R-:W-:-:S07]  /*5910*/  @!P4 MOV R63, R7 ;  /* 0x00000007003fc202 */ /* 0x000fce0000000f00 */
[----:B------:R-:W1:Y:S01]  /*5920*/  @!P4 LDC.64 R86, c[0x0][0x3a0] ;  /* 0x0000e800ff56cb82 */ /* 0x000e620000000a00 */
[----:B------:R-:W-:Y:S01]  /*5930*/  @P0 LOP3.LUT R2, R2, 0x80, RZ, 0xfc, !PT ;  /* 0x0000008002020812 */ /* 0x000fe200078efcff */
[----:B0-----:R-:W-:-:S04]  /*5940*/  @!P4 IMAD R62, R62, R56, RZ ;  /* 0x000000383e3ec224 */ /* 0x001fc800078e02ff */
[----:B------:R-:W-:Y:S01]  /*5950*/  @!P4 IMAD R57, R84, R57, R62 ;  /* 0x000000395439c224 */ /* 0x000fe200078e023e */
[----:B------:R-:W-:-:S05]  /*5960*/  @!P4 MOV R62, R4 ;  /* 0x00000004003ec202 */ /* 0x000fca0000000f00 */
[----:B------:R-:W-:Y:S02]  /*5970*/  @!P4 IMAD.WIDE.U32 R62, R84, R56, R62 ;  /* 0x00000038543ec225 */ /* 0x000fe400078e003e */
[----:B------:R-:W0:Y:S01]  /*5980*/  @!P4 LDC.64 R84, c[0x0][0x398] ;  /* 0x0000e600ff54cb82 */ /* 0x000e220000000a00 */
[----:B------:R-:W-:Y:S02]  /*5990*/  LOP3.LUT P1, RZ, R2, 0x1000000, RZ, 0xc0, !PT ;  /* 0x0100000002ff7812 */ /* 0x000fe4000782c0ff */
[----:B------:R-:W-:Y:S02]  /*59a0*/  @!P4 IADD3 R56, PT, PT, R63, R57, RZ ;  /* 0x000000393f38c210 */ /* 0x000fe40007ffe0ff */
[----:B------:R-:W-:Y:S02]  /*59b0*/  CS2R R50, SRZ ;  /* 0x0000000000327805 */ /* 0x000fe4000001ff00 */
[C---:B------:R-:W-:Y:S02]  /*59c0*/  @!P4 SHF.L.U64.HI R56, R62.reuse, 0x1, R56 ;  /* 0x000000013e38c819 */ /* 0x040fe40000010238 */
[----:B------:R-:W-:-:S05]  /*59d0*/  @!P4 SHF.L.U32 R62, R62, 0x1, RZ ;  /* 0x000000013e3ec819 */ /* 0x000fca00000006ff */
[----:B------:R-:W4:Y:S04]  /*59e0*/  @!P1 LDG.E R50, desc[UR10][R112.64] ;  /* 0x0000000a70329981 */ /* 0x000f28000c1e1900 */
[----:B------:R-:W4:Y:S01]  /*59f0*/  @!P1 LDG.E R51, desc[UR10][R114.64] ;  /* 0x0000000a72339981 */ /* 0x000f22000c1e1900 */
[----:B-1----:R-:W-:Y:S02]  /*5a00*/  @!P4 IADD3 R86, P1, PT, R62, R86, RZ ;  /* 0x000000563e56c210 */ /* 0x002fe40007f3e0ff */
[----:B------:R-:W-:Y:S02]  /*5a10*/  LOP3.LUT P0, RZ, R2, 0x800000, RZ, 0xc0, !PT ;  /* 0x0080000002ff7812 */ /* 0x000fe4000780c0ff */
[----:B------:R-:W-:Y:S02]  /*5a20*/  @!P4 IADD3.X R87, PT, PT, R56, R87, RZ, P1, !PT ;  /* 0x000000573857c210 */ /* 0x000fe40000ffe4ff */
[----:B0-----:R-:W-:-:S02]  /*5a30*/  @!P4 IADD3 R84, P1, PT, R62, R84, RZ ;  /* 0x000000543e54c210 */ /* 0x001fc40007f3e0ff */
[----:B------:R-:W-:Y:S02]  /*5a40*/  LOP3.LUT P6, RZ, R2, 0x400000, RZ, 0xc0, !PT ;  /* 0x0040000002ff7812 */ /* 0x000fe400078cc0ff */
[----:B------:R-:W-:Y:S02]  /*5a50*/  @!P4 IADD3.X R85, PT, PT, R56, R85, RZ, P1, !PT ;  /* 0x000000553855c210 */ /* 0x000fe40000ffe4ff */
[----:B------:R-:W-:Y:S02]  /*5a60*/  CS2R R56, SRZ ;  /* 0x0000000000387805 */ /* 0x000fe4000001ff00 */
[----:B------:R-:W-:Y:S01]  /*5a70*/  IADD3 R63, PT, PT, R0, 0x1a0, RZ ;  /* 0x000001a0003f7810 */ /* 0x000fe20007ffe0ff */
[----:B------:R-:W-:-:S03]  /*5a80*/  HFMA2 R62, -RZ, RZ, 0, 0 ;  /* 0x00000000ff3e7431 */ /* 0x000fc600000001ff */
[----:B------:R-:W-:Y:S01]  /*5a90*/  SHF.R.S32.HI R88, RZ, 0x1f, R63 ;  /* 0x0000001fff587819 */ /* 0x000fe2000001143f */
[----:B------:R-:W4:Y:S01]  /*5aa0*/  @!P0 LDG.E R56, desc[UR10][R116.64] ;  /* 0x0000000a74388981 */ /* 0x000f22000c1e1900 */
[----:B------:R-:W-:-:S03]  /*5ab0*/  ISETP.GE.U32.AND P1, PT, R63, UR16, PT ;  /* 0x000000103f007c0c */ /* 0x000fc6000bf26070 */
[----:B------:R-:W4:Y:S01]  /*5ac0*/  @!P0 LDG.E R57, desc[UR10][R118.64] ;  /* 0x0000000a76398981 */ /* 0x000f22000c1e1900 */
[----:B------:R-:W-:-:S03]  /*5ad0*/  ISETP.GE.AND.EX P0, PT, R88, UR17, PT, P1 ;  /* 0x0000001158007c0c */ /* 0x000fc6000bf06310 */
[----:B------:R0:W4:Y:S02]  /*5ae0*/  @!P6 LDG.E R62, desc[UR10][R8.64] ;  /* 0x0000000a083ee981 */ /* 0x000124000c1e1900 */
[----:B0-----:R-:W-:-:S08]  /*5af0*/  MOV R8, RZ ;  /* 0x000000ff00087202 */ /* 0x001fd00000000f00 */
[----:B------:R-:W0:Y:S01]  /*5b00*/  @!P0 LDC.64 R90, c[0x0][0x398] ;  /* 0x0000e600ff5a8b82 */ /* 0x000e220000000a00 */
[----:B------:R1:W4:Y:S07]  /*5b10*/  @!P6 LDG.E R8, desc[UR10][R10.64] ;  /* 0x0000000a0a08e981 */ /* 0x00032e000c1e1900 */
[----:B-1----:R-:W1:Y:S01]  /*5b20*/  @!P0 LDC.64 R10, c[0x0][0x3f8] ;  /* 0x0000fe00ff0a8b82 */ /* 0x002e620000000a00 */
[----:B------:R-:W-:Y:S01]  /*5b30*/  @!P0 MOV R89, R7 ;  /* 0x0000000700598202 */ /* 0x000fe20000000f00 */
[----:B-1----:R-:W-:Y:S01]  /*5b40*/  @!P0 IMAD R9, R88, R10, RZ ;  /* 0x0000000a58098224 */ /* 0x002fe200078e02ff */
[----:B------:R-:W-:-:S03]  /*5b50*/  @!P0 MOV R88, R4 ;  /* 0x0000000400588202 */ /* 0x000fc60000000f00 */
[C---:B------:R-:W-:Y:S02]  /*5b60*/  @!P0 IMAD R9, R63.reuse, R11, R9 ;  /* 0x0000000b3f098224 */ /* 0x040fe400078e0209 */
[----:B------:R-:W-:Y:S02]  /*5b70*/  @!P0 IMAD.WIDE.U32 R10, R63, R10, R88 ;  /* 0x0000000a3f0a8225 */ /* 0x000fe400078e0058 */
[----:B------:R-:W1:Y:S03]  /*5b80*/  @!P0 LDC.64 R88, c[0x0][0x3a0] ;  /* 0x0000e800ff588b82 */ /* 0x000e660000000a00 */
[----:B------:R-:W-:-:S04]  /*5b90*/  @!P0 IADD3 R9, PT, PT, R11, R9, RZ ;  /* 0x000000090b098210 */ /* 0x000fc80007ffe0ff */
[C---:B------:R-:W-:Y:S02]  /*5ba0*/  @!P0 SHF.L.U64.HI R9, R10.reuse, 0x1, R9 ;  /* 0x000000010a098819 */ /* 0x040fe40000010209 */
[----:B------:R-:W-:-:S04]  /*5bb0*/  @!P0 SHF.L.U32 R10, R10, 0x1, RZ ;  /* 0x000000010a0a8819 */ /* 0x000fc800000006ff */
[----:B-1----:R-:W-:-:S04]  /*5bc0*/  @!P0 IADD3 R88, P1, PT, R10, R88, RZ ;  /* 0x000000580a588210 */ /* 0x002fc80007f3e0ff */
[----:B------:R-:W-:Y:S02]  /*5bd0*/  @!P0 IADD3.X R89, PT, PT, R9, R89, RZ, P1, !PT ;  /* 0x0000005909598210 */ /* 0x000fe40000ffe4ff */
[----:B0-----:R-:W-:-:S04]  /*5be0*/  @!P0 IADD3 R90, P1, PT, R10, R90, RZ ;  /* 0x0000005a0a5a8210 */ /* 0x001fc80007f3e0ff */
[----:B------:R-:W-:Y:S01]  /*5bf0*/  @!P0 IADD3.X R91, PT, PT, R9, R91, RZ, P1, !PT ;  /* 0x0000005b095b8210 */ /* 0x000fe20000ffe4ff */
[----:B------:R-:W-:Y:S01]  /*5c00*/  HFMA2 R9, -RZ, RZ, 0, 0 ;  /* 0x00000000ff097431 */ /* 0x000fe200000001ff */
[----:B------:R-:W-:-:S06]  /*5c10*/  CS2R R10, SRZ ;  /* 0x00000000000a7805 */ /* 0x000fcc000001ff00 */
[----:B------:R-:W4:Y:S04]  /*5c20*/  @!P5 LDG.E R10, desc[UR10][R14.64] ;  /* 0x0000000a0e0ad981 */ /* 0x000f28000c1e1900 */
[----:B------:R0:W4:Y:S02]  /*5c30*/  @!P5 LDG.E R9, desc[UR10][R12.64] ;  /* 0x0000000a0c09d981 */ /* 0x000124000c1e1900 */
[----:B0-----:R-:W-:-:S04]  /*5c40*/  IADD3 R13, PT, PT, R0, 0x1a8, RZ ;  /* 0x000001a8000d7810 */ /* 0x001fc80007ffe0ff */
[----:B------:R-:W-:Y:S02]  /*5c50*/  SHF.R.S32.HI R63, RZ, 0x1f, R13 ;  /* 0x0000001fff3f7819 */ /* 0x000fe4000001140d */
[----:B------:R-:W-:-:S04]  /*5c60*/  ISETP.GE.U32.AND P1, PT, R13, UR16, PT ;  /* 0x000000100d007c0c */ /* 0x000fc8000bf26070 */
[----:B------:R-:W-:Y:S02]  /*5c70*/  ISETP.GE.AND.EX P5, PT, R63, UR17, PT, P1 ;  /* 0x000000113f007c0c */ /* 0x000fe4000bfa6310 */
[----:B------:R-:W-:-:S04]  /*5c80*/  LOP3.LUT R2, R2, 0xffffffbf, RZ, 0xc0, !PT ;  /* 0xffffffbf02027812 */ /* 0x000fc800078ec0ff */
[----:B------:R-:W-:-:S04]  /*5c90*/  @P4 LOP3.LUT R2, R2, 0x40, RZ, 0xfc, !PT ;  /* 0x0000004002024812 */ /* 0x000fc800078efcff */
[----:B------:R-:W-:-:S03]  /*5ca0*/  LOP3.LUT R2, R2, 0xffffffdf, RZ, 0xc0, !PT ;  /* 0xffffffdf02027812 */ /* 0x000fc600078ec0ff */
[----:B------:R-:W0:Y:S01]  /*5cb0*/  @!P5 LDC.64 R14, c[0x0][0x3f8] ;  /* 0x0000fe00ff0edb82 */ /* 0x000e220000000a00 */
[----:B------:R-:W-:-:S04]  /*5cc0*/  @P0 LOP3.LUT R2, R2, 0x20, RZ, 0xfc, !PT ;  /* 0x0000002002020812 */ /* 0x000fc800078efcff */
[----:B------:R-:W-:-:S03]  /*5cd0*/  LOP3.LUT P1, RZ, R2, 0x100000, RZ, 0xc0, !PT ;  /* 0x0010000002ff7812 */ /* 0x000fc6000782c0ff */
[----:B------:R-:W1:Y:S08]  /*5ce0*/  @!P5 LDC.64 R92, c[0x0][0x3a0] ;  /* 0x0000e800ff5cdb82 */ /* 0x000e700000000a00 */
[----:B------:R-:W2:Y:S02]  /*5cf0*/  @!P5 LDC.64 R94, c[0x0][0x398] ;  /* 0x0000e600ff5edb82 */ /* 0x000ea40000000a00 */
[----:B------:R3:W4:Y:S01]  /*5d00*/  @!P1 LDG.E R11, desc[UR10][R16.64] ;  /* 0x0000000a100b9981 */ /* 0x000722000c1e1900 */
[----:B0-----:R-:W-:Y:S01]  /*5d10*/  @!P5 IMAD R63, R63, R14, RZ ;  /* 0x0000000e3f3fd224 */ /* 0x001fe200078e02ff */
[----:B---3--:R-:W-:-:S02]  /*5d20*/  @!P5 MOV R16, R4 ;  /* 0x000000040010d202 */ /* 0x008fc40000000f00 */
[----:B------:R-:W-:Y:S01]  /*5d30*/  @!P5 MOV R17, R7 ;  /* 0x000000070011d202 */ /* 0x000fe20000000f00 */
[C---:B------:R-:W-:Y:S02]  /*5d40*/  @!P5 IMAD R15, R13.reuse, R15, R63 ;  /* 0x0000000f0d0fd224 */ /* 0x040fe400078e023f */
[----:B------:R-:W-:Y:S01]  /*5d50*/  @!P5 IMAD.WIDE.U32 R16, R13, R14, R16 ;  /* 0x0000000e0d10d225 */ /* 0x000fe200078e0010 */
[----:B------:R-:W-:-:S04]  /*5d60*/  MOV R12, RZ ;  /* 0x000000ff000c7202 */ /* 0x000fc80000000f00 */
[----:B------:R-:W-:Y:S02]  /*5d70*/  @!P5 IADD3 R13, PT, PT, R17, R15, RZ ;  /* 0x0000000f110dd210 */ /* 0x000fe40007ffe0ff */
[----:B------:R-:W3:Y:S02]  /*5d80*/  @!P1 LDG.E R12, desc[UR10][R18.64] ;  /* 0x0000000a120c9981 */ /* 0x000ee4000c1e1900 */
[C---:B------:R-:W-:Y:S02]  /*5d90*/  @!P5 SHF.L.U64.HI R13, R16.reuse, 0x1, R13 ;  /* 0x00000001100dd819 */ /* 0x040fe4000001020d */
[----:B------:R-:W-:-:S04]  /*5da0*/  @!P5 SHF.L.U32 R16, R16, 0x1, RZ ;  /* 0x000000011010d819 */ /* 0x000fc800000006ff */
[----:B-1----:R-:W-:-:S04]  /*5db0*/  @!P5 IADD3 R92, P1, PT, R16, R92, RZ ;  /* 0x0000005c105cd210 */ /* 0x002fc80007f3e0ff */
[C---:B------:R-:W-:Y:S02]  /*5dc0*/  @!P5 IADD3.X R93, PT, PT, R13.reuse, R93, RZ, P1, !PT ;  /* 0x0000005d0d5dd210 */ /* 0x040fe40000ffe4ff */
[----:B--2---:R-:W-:Y:S02]  /*5dd0*/  @!P5 IADD3 R94, P1, PT, R16, R94, RZ ;  /* 0x0000005e105ed210 */ /* 0x004fe40007f3e0ff */
[----:B------:R-:W-:Y:S02]  /*5de0*/  LOP3.LUT P6, RZ, R2, 0x80000, RZ, 0xc0, !PT ;  /* 0x0008000002ff7812 */ /* 0x000fe400078cc0ff */
[----:B------:R-:W-:Y:S01]  /*5df0*/  @!P5 IADD3.X R95, PT, PT, R13, R95, RZ, P1, !PT ;  /* 0x0000005f0d5fd210 */ /* 0x000fe20000ffe4ff */
[----:B------:R-:W-:Y:S01]  /*5e00*/  HFMA2 R13, -RZ, RZ, 0, 0 ;  /* 0x00000000ff0d7431 */ /* 0x000fe200000001ff */
[----:B------:R-:W-:Y:S02]  /*5e10*/  IADD3 R17, PT, PT, R0, 0x1b0, RZ ;  /* 0x000001b000117810 */ /* 0x000fe40007ffe0ff */
[----:B------:R-:W-:-:S02]  /*5e20*/  CS2R R14, SRZ ;  /* 0x00000000000e7805 */ /* 0x000fc4000001ff00 */
[----:B------:R-:W-:-:S05]  /*5e30*/  ISETP.GE.U32.AND P1, PT, R17, UR16, PT ;  /* 0x0000001011007c0c */ /* 0x000fca000bf26070 */
[----:B------:R0:W2:Y:S04]  /*5e40*/  @!P6 LDG.E R13, desc[UR10][R20.64] ;  /* 0x0000000a140de981 */ /* 0x0000a8000c1e1900 */
[----:B------:R-:W2:Y:S01]  /*5e50*/  @!P6 LDG.E R14, desc[UR10][R22.64] ;  /* 0x0000000a160ee981 */ /* 0x000ea2000c1e1900 */
[----:B0-----:R-:W-:-:S04]  /*5e60*/  SHF.R.S32.HI R20, RZ, 0x1f, R17 ;  /* 0x0000001fff147819 */ /* 0x001fc80000011411 */
[----:B------:R-:W-:Y:S02]  /*5e70*/  ISETP.GE.AND.EX P6, PT, R20, UR17, PT, P1 ;  /* 0x0000001114007c0c */ /* 0x000fe4000bfc6310 */
[----:B------:R-:W-:-:S11]  /*5e80*/  LOP3.LUT P0, RZ, R2, 0x40000, RZ, 0xc0, !PT ;  /* 0x0004000002ff7812 */ /* 0x000fd6000780c0ff */
[----:B------:R-:W0:Y:S01]  /*5e90*/  @!P6 LDC.64 R18, c[0x0][0x3f8] ;  /* 0x0000fe00ff12eb82 */ /* 0x000e220000000a00 */
[----:B------:R-:W-:Y:S01]  /*5ea0*/  MOV R16, RZ ;  /* 0x000000ff00107202 */ /* 0x000fe20000000f00 */
[----:B------:R1:W2:Y:S01]  /*5eb0*/  @!P0 LDG.E R15, desc[UR10][R24.64] ;  /* 0x0000000a180f8981 */ /* 0x0002a2000c1e1900 */
[----:B------:R-:W-:-:S04]  /*5ec0*/  @!P6 MOV R21, R7 ;  /* 0x000000070015e202 */ /* 0x000fc80000000f00 */
[----:B------:R1:W2:Y:S02]  /*5ed0*/  @!P0 LDG.E R16, desc[UR10][R26.64] ;  /* 0x0000000a1a108981 */ /* 0x0002a4000c1e1900 */
[----:B-1----:R-:W1:Y:S08]  /*5ee0*/  @!P6 LDC.64 R24, c[0x0][0x3a0] ;  /* 0x0000e800ff18eb82 */ /* 0x002e700000000a00 */
[----:B------:R-:W1:Y:S01]  /*5ef0*/  @!P6 LDC.64 R26, c[0x0][0x398] ;  /* 0x0000e600ff1aeb82 */ /* 0x000e620000000a00 */
[----:B0-----:R-:W-:-:S04]  /*5f00*/  @!P6 IMAD R20, R20, R18, RZ ;  /* 0x000000121414e224 */ /* 0x001fc800078e02ff */
[----:B------:R-:W-:Y:S01]  /*5f10*/  @!P6 IMAD R19, R17, R19, R20 ;  /* 0x000000131113e224 */ /* 0x000fe200078e0214 */
[----:B------:R-:W-:-:S05]  /*5f20*/  @!P6 MOV R20, R4 ;  /* 0x000000040014e202 */ /* 0x000fca0000000f00 */
[----:B------:R-:W-:-:S05]  /*5f30*/  @!P6 IMAD.WIDE.U32 R20, R17, R18, R20 ;  /* 0x000000121114e225 */ /* 0x000fca00078e0014 */
[----:B------:R-:W-:Y:S02]  /*5f40*/  @!P6 IADD3 R17, PT, PT, R21, R19, RZ ;  /* 0x000000131511e210 */ /* 0x000fe40007ffe0ff */
[----:B------:R-:W-:Y:S02]  /*5f50*/  LOP3.LUT R2, R2, 0xffffffef, RZ, 0xc0, !PT ;  /* 0xffffffef02027812 */ /* 0x000fe400078ec0ff */
[C---:B------:R-:W-:Y:S02]  /*5f60*/  @!P6 SHF.L.U64.HI R17, R20.reuse, 0x1, R17 ;  /* 0x000000011411e819 */ /* 0x040fe40000010211 */
[----:B------:R-:W-:Y:S02]  /*5f70*/  @!P6 SHF.L.U32 R20, R20, 0x1, RZ ;  /* 0x000000011414e819 */ /* 0x000fe400000006ff */
[----:B------:R-:W-:Y:S02]  /*5f80*/  @P5 LOP3.LUT R2, R2, 0x10, RZ, 0xfc, !PT ;  /* 0x0000001002025812 */ /* 0x000fe400078efcff */
[----:B-1----:R-:W-:-:S02]  /*5f90*/  @!P6 IADD3 R24, P1, PT, R20, R24, RZ ;  /* 0x000000181418e210 */ /* 0x002fc40007f3e0ff */
[----:B------:R-:W-:Y:S02]  /*5fa0*/  LOP3.LUT R2, R2, 0xfffffff7, RZ, 0xc0, !PT ;  /* 0xfffffff702027812 */ /* 0x000fe400078ec0ff */
[C---:B------:R-:W-:Y:S02]  /*5fb0*/  @!P6 IADD3.X R25, PT, PT, R17.reuse, R25, RZ, P1, !PT ;  /* 0x000000191119e210 */ /* 0x040fe40000ffe4ff */
[----:B------:R-:W-:Y:S02]  /*5fc0*/  @!P6 IADD3 R26, P1, PT, R20, R26, RZ ;  /* 0x0000001a141ae210 */ /* 0x000fe40007f3e0ff */
[----:B------:R-:W-:Y:S02]  /*5fd0*/  @P6 LOP3.LUT R2, R2, 0x8, RZ, 0xfc, !PT ;  /* 0x0000000802026812 */ /* 0x000fe400078efcff */
[----:B------:R-:W-:Y:S02]  /*5fe0*/  @!P6 IADD3.X R27, PT, PT, R17, R27, RZ, P1, !PT ;  /* 0x0000001b111be210 */ /* 0x000fe40000ffe4ff */
[----:B------:R-:W-:Y:S01]  /*5ff0*/  LOP3.LUT P6, RZ, R120, 0x80000000, RZ, 0xc0, !PT ;  /* 0x8000000078ff7812 */ /* 0x000fe200078cc0ff */
[----:B------:R-:W-:Y:S01]  /*6000*/  HFMA2 R17, -RZ, RZ, 0, 0 ;  /* 0x00000000ff117431 */ /* 0x000fe200000001ff */
[----:B------:R-:W-:-:S02]  /*6010*/  IADD3 R21, PT, PT, R0, 0x1b8, RZ ;  /* 0x000001b800157810 */ /* 0x000fc40007ffe0ff */
[----:B------:R-:W-:Y:S02]  /*6020*/  CS2R R18, SRZ ;  /* 0x0000000000127805 */ /* 0x000fe4000001ff00 */
[----:B------:R-:W-:-:S07]  /*6030*/  ISETP.GE.U32.AND P1, PT, R21, UR16, PT ;  /* 0x0000001015007c0c */ /* 0x000fce000bf26070 */
[----:B------:R0:W2:Y:S04]  /*6040*/  @!P6 LDG.E R17, desc[UR10][R28.64] ;  /* 0x0000000a1c11e981 */ /* 0x0000a8000c1e1900 */
[----:B------:R1:W2:Y:S01]  /*6050*/  @!P6 LDG.E R18, desc[UR10][R30.64] ;  /* 0x0000000a1e12e981 */ /* 0x0002a2000c1e1900 */
[----:B0-----:R-:W-:-:S04]  /*6060*/  SHF.R.S32.HI R28, RZ, 0x1f, R21 ;  /* 0x0000001fff1c7819 */ /* 0x001fc80000011415 */
[----:B------:R-:W-:-:S13]  /*6070*/  ISETP.GE.AND.EX P6, PT, R28, UR17, PT, P1 ;  /* 0x000000111c007c0c */ /* 0x000fda000bfc6310 */
[----:B------:R-:W0:Y:S01]  /*6080*/  @!P6 LDC.64 R22, c[0x0][0x3f8] ;  /* 0x0000fe00ff16eb82 */ /* 0x000e220000000a00 */
[----:B------:R-:W-:Y:S02]  /*6090*/  LOP3.LUT P1, RZ, R2, 0x10000, RZ, 0xc0, !PT ;  /* 0x0001000002ff7812 */ /* 0x000fe4000782c0ff */
[----:B------:R-:W-:-:S05]  /*60a0*/  MOV R20, RZ ;  /* 0x000000ff00147202 */ /* 0x000fca0000000f00 */
[----:B-1----:R-:W1:Y:S01]  /*60b0*/  @!P6 LDC.64 R30, c[0x0][0x3a0] ;  /* 0x0000e800ff1eeb82 */ /* 0x002e620000000a00 */
[----:B------:R-:W-:-:S05]  /*60c0*/  @!P6 MOV R29, R7 ;  /* 0x00000007001de202 */ /* 0x000fca0000000f00 */
[----:B------:R0:W2:Y:S04]  /*60d0*/  @!P1 LDG.E R20, desc[UR10][R34.64] ;  /* 0x0000000a22149981 */ /* 0x0000a8000c1e1900 */
[----:B------:R-:W2:Y:S01]  /*60e0*/  @!P1 LDG.E R19, desc[UR10][R36.64] ;  /* 0x0000000a24139981 */ /* 0x000ea2000c1e1900 */
[----:B0-----:R-:W-:Y:S01]  /*60f0*/  @!P6 IMAD R28, R28, R22, RZ ;  /* 0x000000161c1ce224 */ /* 0x001fe200078e02ff */
[----:B------:R-:W0:Y:S03]  /*6100*/  @!P6 LDC.64 R34, c[0x0][0x398] ;  /* 0x0000e600ff22eb82 */ /* 0x000e260000000a00 */
[----:B------:R-:W-:Y:S01]  /*6110*/  @!P6 IMAD R23, R21, R23, R28 ;  /* 0x000000171517e224 */ /* 0x000fe200078e021c */
[----:B------:R-:W-:-:S05]  /*6120*/  @!P6 MOV R28, R4 ;  /* 0x00000004001ce202 */ /* 0x000fca0000000f00 */
[----:B------:R-:W-:-:S05]  /*6130*/  @!P6 IMAD.WIDE.U32 R28, R21, R22, R28 ;  /* 0x00000016151ce225 */ /* 0x000fca00078e001c */
[----:B------:R-:W-:-:S04]  /*6140*/  @!P6 IADD3 R21, PT, PT, R29, R23, RZ ;  /* 0x000000171d15e210 */ /* 0x000fc80007ffe0ff */
[C---:B------:R-:W-:Y:S02]  /*6150*/  @!P6 SHF.L.U64.HI R21, R28.reuse, 0x1, R21 ;  /* 0x000000011c15e819 */ /* 0x040fe40000010215 */
[----:B------:R-:W-:-:S04]  /*6160*/  @!P6 SHF.L.U32 R28, R28, 0x1, RZ ;  /* 0x000000011c1ce819 */ /* 0x000fc800000006ff */
[----:B-1----:R-:W-:-:S04]  /*6170*/  @!P6 IADD3 R30, P1, PT, R28, R30, RZ ;  /* 0x0000001e1c1ee210 */ /* 0x002fc80007f3e0ff */
[C---:B------:R-:W-:Y:S02]  /*6180*/  @!P6 IADD3.X R31, PT, PT, R21.reuse, R31, RZ, P1, !PT ;  /* 0x0000001f151fe210 */ /* 0x040fe40000ffe4ff */
[----:B0-----:R-:W-:Y:S02]  /*6190*/  @!P6 IADD3 R34, P1, PT, R28, R34, RZ ;  /* 0x000000221c22e210 */ /* 0x001fe40007f3e0ff */
[----:B------:R-:W-:Y:S02]  /*61a0*/  LOP3.LUT P0, RZ, R2, 0x8000, RZ, 0xc0, !PT ;  /* 0x0000800002ff7812 */ /* 0x000fe4000780c0ff */
[----:B------:R-:W-:Y:S01]  /*61b0*/  @!P6 IADD3.X R35, PT, PT, R21, R35, RZ, P1, !PT ;  /* 0x000000231523e210 */ /* 0x000fe20000ffe4ff */
[----:B------:R-:W-:Y:S01]  /*61c0*/  HFMA2 R21, -RZ, RZ, 0, 0 ;  /* 0x00000000ff157431 */ /* 0x000fe200000001ff */
[----:B------:R-:W-:Y:S02]  /*61d0*/  IADD3 R29, PT, PT, R0, 0x1c0, RZ ;  /* 0x000001c0001d7810 */ /* 0x000fe40007ffe0ff */
[----:B------:R-:W-:-:S02]  /*61e0*/  CS2R R22, SRZ ;  /* 0x0000000000167805 */ /* 0x000fc4000001ff00 */
[----:B------:R-:W-:-:S05]  /*61f0*/  ISETP.GE.U32.AND P1, PT, R29, UR16, PT ;  /* 0x000000101d007c0c */ /* 0x000fca000bf26070 */
[----:B------:R0:W2:Y:S04]  /*6200*/  @!P0 LDG.E R21, desc[UR10][R40.64] ;  /* 0x0000000a28158981 */ /* 0x0000a8000c1e1900 */
[----:B------:R1:W2:Y:S01]  /*6210*/  @!P0 LDG.E R22, desc[UR10][R42.64] ;  /* 0x0000000a2a168981 */ /* 0x0002a2000c1e1900 */
[----:B0-----:R-:W-:-:S04]  /*6220*/  SHF.R.S32.HI R40, RZ, 0x1f, R29 ;  /* 0x0000001fff287819 */ /* 0x001fc8000001141d */
[----:B------:R-:W-:-:S13]  /*6230*/  ISETP.GE.AND.EX P0, PT, R40, UR17, PT, P1 ;  /* 0x0000001128007c0c */ /* 0x000fda000bf06310 */
[----:B------:R-:W0:Y:S01]  /*6240*/  @!P0 LDC.64 R36, c[0x0][0x3f8] ;  /* 0x0000fe00ff248b82 */ /* 0x000e220000000a00 */
[----:B------:R-:W-:Y:S02]  /*6250*/  @!P0 MOV R41, R7 ;  /* 0x0000000700298202 */ /* 0x000fe40000000f00 */
[----:B------:R-:W-:-:S05]  /*6260*/  LOP3.LUT R2, R2, 0xfffffffb, RZ, 0xc0, !PT ;  /* 0xfffffffb02027812 */ /* 0x000fca00078ec0ff */
[----:B-1----:R-:W1:Y:S01]  /*6270*/  @!P0 LDC.64 R42, c[0x0][0x3a0] ;  /* 0x0000e800ff2a8b82 */ /* 0x002e620000000a00 */
        /* <DEDUP_REMOVED lines=8> */
[----:B------:R-:W-:-:S04]  /*6300*/  @P6 LOP3.LUT R2, R2, 0x4, RZ, 0xfc, !PT ;  /* 0x0000000402026812 */ /* 0x000fc800078efcff */
[C---:B------:R-:W-:Y:S02]  /*6310*/  LOP3.LUT P1, RZ, R2.reuse, 0x4000, RZ, 0xc0, !PT ;  /* 0x0000400002ff7812 */ /* 0x040fe4000782c0ff */
[----:B------:R-:W-:Y:S02]  /*6320*/  MOV R28, RZ ;  /* 0x000000ff001c7202 */ /* 0x000fe40000000f00 */
[----:B------:R-:W-:-:S09]  /*6330*/  LOP3.LUT R2, R2, 0xfffffffd, RZ, 0xc0, !PT ;  /* 0xfffffffd02027812 */ /* 0x000fd200078ec0ff */
[----:B------:R-:W2:Y:S04]  /*6340*/  @!P1 LDG.E R23, desc[UR10][R48.64] ;  /* 0x0000000a30179981 */ /* 0x000ea8000c1e1900 */
[----:B------:R-:W2:Y:S01]  /*6350*/  @!P1 LDG.E R28, desc[UR10][R46.64] ;  /* 0x0000000a2e1c9981 */ /* 0x000ea2000c1e1900 */
[----:B-1----:R-:W-:-:S04]  /*6360*/  @!P0 IADD3 R42, P1, PT, R36, R42, RZ ;  /* 0x0000002a242a8210 */ /* 0x002fc80007f3e0ff */
[C---:B------:R-:W-:Y:S02]  /*6370*/  @!P0 IADD3.X R43, PT, PT, R29.reuse, R43, RZ, P1, !PT ;  /* 0x0000002b1d2b8210 */ /* 0x040fe40000ffe4ff */
[----:B0-----:R-:W-:Y:S02]  /*6380*/  @!P0 IADD3 R40, P1, PT, R36, R40, RZ ;  /* 0x0000002824288210 */ /* 0x001fe40007f3e0ff */
[----:B------:R-:W-:Y:S02]  /*6390*/  @P0 LOP3.LUT R2, R2, 0x2, RZ, 0xfc, !PT ;  /* 0x0000000202020812 */ /* 0x000fe400078efcff */
[----:B------:R-:W-:Y:S02]  /*63a0*/  @!P0 IADD3.X R41, PT, PT, R29, R41, RZ, P1, !PT ;  /* 0x000000291d298210 */ /* 0x000fe40000ffe4ff */
[----:B------:R-:W-:Y:S01]  /*63b0*/  LOP3.LUT P0, RZ, R120, 0x40000000, RZ, 0xc0, !PT ;  /* 0x4000000078ff7812 */ /* 0x000fe2000780c0ff */
[----:B------:R-:W-:Y:S01]  /*63c0*/  HFMA2 R29, -RZ, RZ, 0, 0 ;  /* 0x00000000ff1d7431 */ /* 0x000fe200000001ff */
[----:B------:R-:W-:-:S11]  /*63d0*/  CS2R R36, SRZ ;  /* 0x0000000000247805 */ /* 0x000fd6000001ff00 */
[----:B------:R0:W2:Y:S04]  /*63e0*/  @!P0 LDG.E R29, desc[UR10][R52.64] ;  /* 0x0000000a341d8981 */ /* 0x0000a8000c1e1900 */
[----:B------:R1:W2:Y:S01]  /*63f0*/  @!P0 LDG.E R36, desc[UR10][R54.64] ;  /* 0x0000000a36248981 */ /* 0x0002a2000c1e1900 */
[----:B0-----:R-:W-:-:S04]  /*6400*/  IADD3 R53, PT, PT, R0, 0x1c8, RZ ;  /* 0x000001c800357810 */ /* 0x001fc80007ffe0ff */
[----:B------:R-:W-:Y:S02]  /*6410*/  SHF.R.S32.HI R48, RZ, 0x1f, R53 ;  /* 0x0000001fff307819 */ /* 0x000fe40000011435 */
[----:B------:R-:W-:-:S04]  /*6420*/  ISETP.GE.U32.AND P1, PT, R53, UR16, PT ;  /* 0x0000001035007c0c */ /* 0x000fc8000bf26070 */
[----:B------:R-:W-:-:S13]  /*6430*/  ISETP.GE.AND.EX P0, PT, R48, UR17, PT, P1 ;  /* 0x0000001130007c0c */ /* 0x000fda000bf06310 */
[----:B------:R-:W1:Y:S01]  /*6440*/  @!P0 LDC.64 R46, c[0x0][0x3f8] ;  /* 0x0000fe00ff2e8b82 */ /* 0x000e620000000a00 */
[----:B------:R-:W-:Y:S02]  /*6450*/  @!P0 MOV R49, R7 ;  /* 0x0000000700318202 */ /* 0x000fe40000000f00 */
[----:B------:R-:W-:Y:S01]  /*6460*/  LOP3.LUT P1, RZ, R2, 0x1000, RZ, 0xc0, !PT ;  /* 0x0000100002ff7812 */ /* 0x000fe2000782c0ff */
[----:B-1----:R-:W-:Y:S01]  /*6470*/  @!P0 IMAD R54, R48, R46, RZ ;  /* 0x0000002e30368224 */ /* 0x002fe200078e02ff */
[----:B------:R-:W-:-:S11]  /*6480*/  @!P0 MOV R48, R4 ;  /* 0x0000000400308202 */ /* 0x000fd60000000f00 */
[----:B------:R-:W2:Y:S01]  /*6490*/  @!P1 LDG.E R37, desc[UR10][R60.64] ;  /* 0x0000000a3c259981 */ /* 0x000ea2000c1e1900 */
[C---:B------:R-:W-:Y:S02]  /*64a0*/  @!P0 IMAD R54, R53.reuse, R47, R54 ;  /* 0x0000002f35368224 */ /* 0x040fe400078e0236 */
[----:B------:R-:W-:Y:S02]  /*64b0*/  @!P0 IMAD.WIDE.U32 R48, R53, R46, R48 ;  /* 0x0000002e35308225 */ /* 0x000fe400078e0030 */
[----:B------:R-:W0:Y:S03]  /*64c0*/  @!P0 LDC.64 R46, c[0x0][0x3a0] ;  /* 0x0000e800ff2e8b82 */ /* 0x000e260000000a00 */
[----:B------:R-:W-:Y:S02]  /*64d0*/  @!P0 IADD3 R53, PT, PT, R49, R54, RZ ;  /* 0x0000003631358210 */ /* 0x000fe40007ffe0ff */
[----:B------:R-:W-:-:S02]  /*64e0*/  @!P0 SHF.L.U32 R54, R48, 0x1, RZ ;  /* 0x0000000130368819 */ /* 0x000fc400000006ff */
[----:B------:R-:W-:Y:S02]  /*64f0*/  @!P0 SHF.L.U64.HI R53, R48, 0x1, R53 ;  /* 0x0000000130358819 */ /* 0x000fe40000010235 */
[----:B------:R-:W1:Y:S01]  /*6500*/  @!P0 LDC.64 R48, c[0x0][0x398] ;  /* 0x0000e600ff308b82 */ /* 0x000e620000000a00 */
[----:B------:R-:W-:Y:S02]  /*6510*/  MOV R52, RZ ;  /* 0x000000ff00347202 */ /* 0x000fe40000000f00 */
[----:B------:R-:W-:-:S04]  /*6520*/  LOP3.LUT R2, R2, 0xfffffffe, RZ, 0xc0, !PT ;  /* 0xfffffffe02027812 */ /* 0x000fc800078ec0ff */
[----:B------:R-:W2:Y:S01]  /*6530*/  @!P1 LDG.E R52, desc[UR10][R58.64] ;  /* 0x0000000a3a349981 */ /* 0x000ea2000c1e1900 */
[----:B------:R-:W-:Y:S02]  /*6540*/  @P0 LOP3.LUT R2, R2, 0x1, RZ, 0xfc, !PT ;  /* 0x0000000102020812 */ /* 0x000fe400078efcff */
[----:B0-----:R-:W-:-:S04]  /*6550*/  @!P0 IADD3 R46, P1, PT, R54, R46, RZ ;  /* 0x0000002e362e8210 */ /* 0x001fc80007f3e0ff */
[----:B------:R-:W-:Y:S02]  /*6560*/  @!P0 IADD3.X R47, PT, PT, R53, R47, RZ, P1, !PT ;  /* 0x0000002f352f8210 */ /* 0x000fe40000ffe4ff */
[----:B-1----:R-:W-:-:S04]  /*6570*/  @!P0 IADD3 R48, P1, PT, R54, R48, RZ ;  /* 0x0000003036308210 */ /* 0x002fc80007f3e0ff */
[----:B------:R-:W-:Y:S02]  /*6580*/  @!P0 IADD3.X R49, PT, PT, R53, R49, RZ, P1, !PT ;  /* 0x0000003135318210 */ /* 0x000fe40000ffe4ff */
[----:B------:R-:W-:Y:S01]  /*6590*/  LOP3.LUT P1, RZ, R2, 0x800, RZ, 0xc0, !PT ;  /* 0x0000080002ff7812 */ /* 0x000fe2000782c0ff */
[----:B------:R-:W-:Y:S01]  /*65a0*/  HFMA2 R53, -RZ, RZ, 0, 0 ;  /* 0x00000000ff357431 */ /* 0x000fe200000001ff */
[----:B------:R-:W-:Y:S02]  /*65b0*/  CS2R R54, SRZ ;  /* 0x0000000000367805 */ /* 0x000fe4000001ff00 */
[----:B------:R-:W-:-:S04]  /*65c0*/  MOV R63, RZ ;  /* 0x000000ff003f7202 */ /* 0x000fc80000000f00 */
[----:B------:R-:W2:Y:S04]  /*65d0*/  @!P2 LDG.E R55, desc[UR10][R68.64] ;  /* 0x0000000a4437a981 */ /* 0x000ea8000c1e1900 */
[----:B------:R-:W2:Y:S04]  /*65e0*/  @!P2 LDG.E R63, desc[UR10][R70.64] ;  /* 0x0000000a463fa981 */ /* 0x000ea8000c1e1900 */
[----:B------:R0:W2:Y:S04]  /*65f0*/  @!P1 LDG.E R53, desc[UR10][R64.64] ;  /* 0x0000000a40359981 */ /* 0x0000a8000c1e1900 */
[----:B------:R1:W2:Y:S01]  /*6600*/  @!P1 LDG.E R54, desc[UR10][R66.64] ;  /* 0x0000000a42369981 */ /* 0x0002a2000c1e1900 */
[----:B0-----:R-:W-:-:S04]  /*6610*/  IADD3 R64, PT, PT, R0, 0x1d0, RZ ;  /* 0x000001d000407810 */ /* 0x001fc80007ffe0ff */
[----:B------:R-:W-:Y:S02]  /*6620*/  SHF.R.S32.HI R60, RZ, 0x1f, R64 ;  /* 0x0000001fff3c7819 */ /* 0x000fe40000011440 */
        /* <DEDUP_REMOVED lines=15> */
[----:B------:R-:W-:Y:S02]  /*6720*/  IADD3 R68, PT, PT, R0, 0x1d8, RZ ;  /* 0x000001d800447810 */ /* 0x000fe40007ffe0ff */
[----:B0-----:R-:W-:-:S04]  /*6730*/  @!P1 IADD3 R64, P2, PT, R60, R58, RZ ;  /* 0x0000003a3c409210 */ /* 0x001fc80007f5e0ff */
[----:B------:R-:W-:Y:S02]  /*6740*/  @!P1 IADD3.X R65, PT, PT, R61, R59, RZ, P2, !PT ;  /* 0x0000003b3d419210 */ /* 0x000fe400017fe4ff */
[----:B------:R-:W-:Y:S02]  /*6750*/  LOP3.LUT P2, RZ, R2, 0x200, RZ, 0xc0, !PT ;  /* 0x0000020002ff7812 */ /* 0x000fe4000784c0ff */
[----:B------:R-:W-:Y:S01]  /*6760*/  CS2R R58, SRZ ;  /* 0x00000000003a7805 */ /* 0x000fe2000001ff00 */
[----:B------:R0:W-:Y:S10]  /*6770*/  @!P1 STL.64 [R1+0x248], R64 ;  /* 0x0002484001009387 */ /* 0x0001f40000100a00 */
[----:B------:R4:W2:Y:S01]  /*6780*/  @!P2 LDG.E R58, desc[UR10][R72.64] ;  /* 0x0000000a483aa981 */ /* 0x0008a2000c1e1900 */
[----:B0-----:R-:W-:-:S03]  /*6790*/  SHF.R.S32.HI R64, RZ, 0x1f, R68 ;  /* 0x0000001fff407819 */ /* 0x001fc60000011444 */
[----:B------:R0:W2:Y:S01]  /*67a0*/  @!P2 LDG.E R59, desc[UR10][R74.64] ;  /* 0x0000000a4a3ba981 */ /* 0x0000a2000c1e1900 */
[----:B------:R-:W-:-:S04]  /*67b0*/  ISETP.GE.U32.AND P2, PT, R68, UR16, PT ;  /* 0x0000001044007c0c */ /* 0x000fc8000bf46070 */
[----:B------:R-:W-:-:S13]  /*67c0*/  ISETP.GE.AND.EX P2, PT, R64, UR17, PT, P2 ;  /* 0x0000001140007c0c */ /* 0x000fda000bf46320 */
[----:B------:R-:W3:Y:S01]  /*67d0*/  @!P2 LDC.64 R60, c[0x0][0x3f8] ;  /* 0x0000fe00ff3cab82 */ /* 0x000ee20000000a00 */
[----:B------:R-:W-:Y:S01]  /*67e0*/  @!P2 MOV R65, R7 ;  /* 0x000000070041a202 */ /* 0x000fe20000000f00 */
[----:B---3--:R-:W-:Y:S01]  /*67f0*/  @!P2 IMAD R69, R64, R60, RZ ;  /* 0x0000003c4045a224 */ /* 0x008fe200078e02ff */
[----:B------:R-:W-:-:S03]  /*6800*/  @!P2 MOV R64, R4 ;  /* 0x000000040040a202 */ /* 0x000fc60000000f00 */
[C---:B------:R-:W-:Y:S02]  /*6810*/  @!P2 IMAD R69, R68.reuse, R61, R69 ;  /* 0x0000003d4445a224 */ /* 0x040fe400078e0245 */
[----:B------:R-:W-:Y:S02]  /*6820*/  @!P2 IMAD.WIDE.U32 R64, R68, R60, R64 ;  /* 0x0000003c4440a225 */ /* 0x000fe400078e0040 */
[----:B------:R-:W3:Y:S03]  /*6830*/  @!P2 LDC.64 R60, c[0x0][0x3a0] ;  /* 0x0000e800ff3cab82 */ /* 0x000ee60000000a00 */
[----:B------:R-:W-:Y:S02]  /*6840*/  @!P2 IADD3 R68, PT, PT, R65, R69, RZ ;  /* 0x000000454144a210 */ /* 0x000fe40007ffe0ff */
[C---:B------:R-:W-:Y:S02]  /*6850*/  @!P2 SHF.L.U32 R69, R64.reuse, 0x1, RZ ;  /* 0x000000014045a819 */ /* 0x040fe400000006ff */
[----:B------:R-:W-:-:S02]  /*6860*/  @!P2 SHF.L.U64.HI R68, R64, 0x1, R68 ;  /* 0x000000014044a819 */ /* 0x000fc40000010244 */
[----:B------:R-:W4:Y:S01]  /*6870*/  @!P2 LDC.64 R64, c[0x0][0x398] ;  /* 0x0000e600ff40ab82 */ /* 0x000f220000000a00 */
[----:B------:R-:W-:Y:S04]  /*6880*/  STL [R1+0x504], R124 ;  /* 0x0005047c01007387 */ /* 0x000fe80000100800 */
[----:B------:R-:W-:Y:S04]  /*6890*/  STL [R1+0x508], R124 ;  /* 0x0005087c01007387 */ /* 0x000fe80000100800 */
[----:B------:R0:W-:Y:S01]  /*68a0*/  STL [R1+0x53c], R124 ;  /* 0x00053c7c01007387 */ /* 0x0001e20000100800 */
[----:B-1----:R-:W-:-:S03]  /*68b0*/  CS2R R66, SRZ ;  /* 0x0000000000427805 */ /* 0x002fc6000001ff00 */
[----:B------:R-:W-:Y:S04]  /*68c0*/  STL [R1+0x4f0], R32 ;  /* 0x0004f02001007387 */ /* 0x000fe80000100800 */
[----:B------:R-:W-:Y:S01]  /*68d0*/  STL [R1+0x51c], R32 ;  /* 0x00051c2001007387 */ /* 0x000fe20000100800 */
[----:B0-----:R-:W-:-:S03]  /*68e0*/  PRMT R124, RZ, 0x7610, R124 ;  /* 0x00007610ff7c7816 */ /* 0x001fc6000000007c */
[----:B------:R-:W-:Y:S04]  /*68f0*/  STL [R1+0x524], R32 ;  /* 0x0005242001007387 */ /* 0x000fe80000100800 */
[----:B------:R-:W-:Y:S04]  /*6900*/  STL [R1+0x52c], R32 ;  /* 0x00052c2001007387 */ /* 0x000fe80000100800 */
[----:B------:R-:W-:Y:S04]  /*6910*/  STL [R1+0x534], R32 ;  /* 0x0005342001007387 */ /* 0x000fe80000100800 */
[----:B------:R0:W-:Y:S04]  /*6920*/  STL [R1+0x540], R32 ;  /* 0x0005402001007387 */ /* 0x0001e80000100800 */
[----:B------:R1:W-:Y:S04]  /*6930*/  STL [R1+0x538], R96 ;  /* 0x0005386001007387 */ /* 0x0003e80000100800 */
[----:B------:R3:W-:Y:S01]  /*6940*/  STL.S16 [R1+0x26c], R124 ;  /* 0x00026c7c01007387 */ /* 0x0007e20000100600 */
[----:B0-----:R-:W-:-:S03]  /*6950*/  PRMT R32, R124, 0x7610, R32 ;  /* 0x000076107c207816 */ /* 0x001fc60000000020 */
[----:B------:R-:W-:Y:S04]  /*6960*/  STL.S16 [R1+0x264], RZ ;  /* 0x000264ff01007387 */ /* 0x000fe80000100600 */
[----:B-1----:R-:W2:Y:S04]  /*6970*/  LDL.LU R96, [R1+0x324] ;  /* 0x0003240001607983 */ /* 0x002ea80000300800 */
[----:B---3--:R-:W2:Y:S04]  /*6980*/  LDL.LU.S16 R124, [R1+0x264] ;  /* 0x00026400017c7983 */ /* 0x008ea80000300600 */
[----:B------:R-:W3:Y:S04]  /*6990*/  @!P3 LDG.E R66, desc[UR10][R76.64] ;  /* 0x0000000a4c42b981 */ /* 0x000ee8000c1e1900 */
[----:B------:R0:W3:Y:S01]  /*69a0*/  @!P3 LDG.E R67, desc[UR10][R78.64] ;  /* 0x0000000a4e43b981 */ /* 0x0000e2000c1e1900 */
[----:B------:R-:W-:-:S04]  /*69b0*/  @!P2 IADD3 R60, P3, PT, R69, R60, RZ ;  /* 0x0000003c453ca210 */ /* 0x000fc80007f7e0ff */
[----:B------:R-:W-:Y:S02]  /*69c0*/  @!P2 IADD3.X R61, PT, PT, R68, R61, RZ, P3, !PT ;  /* 0x0000003d443da210 */ /* 0x000fe40001ffe4ff */
[----:B----4-:R-:W-:-:S04]  /*69d0*/  @!P2 IADD3 R64, P3, PT, R69, R64, RZ ;  /* 0x000000404540a210 */ /* 0x010fc80007f7e0ff */
[----:B------:R-:W-:Y:S02]  /*69e0*/  @!P2 IADD3.X R65, PT, PT, R68, R65, RZ, P3, !PT ;  /* 0x000000414441a210 */ /* 0x000fe40001ffe4ff */
[----:B------:R-:W-:Y:S02]  /*69f0*/  LOP3.LUT P3, RZ, R2, 0x80, RZ, 0xc0, !PT ;  /* 0x0000008002ff7812 */ /* 0x000fe4000786c0ff */
[----:B------:R-:W-:Y:S02]  /*6a00*/  CS2R R72, SRZ ;  /* 0x0000000000487805 */ /* 0x000fe4000001ff00 */
[----:B------:R-:W-:-:S04]  /*6a10*/  IADD3 R74, PT, PT, R0, 0x1e0, RZ ;  /* 0x000001e0004a7810 */ /* 0x000fc80007ffe0ff */
[----:B------:R-:W-:-:S05]  /*6a20*/  SHF.R.S32.HI R70, RZ, 0x1f, R74 ;  /* 0x0000001fff467819 */ /* 0x000fca000001144a */
[----:B------:R-:W4:Y:S04]  /*6a30*/  @!P3 LDG.E R72, desc[UR10][R80.64] ;  /* 0x0000000a5048b981 */ /* 0x000f28000c1e1900 */
[----:B------:R-:W4:Y:S01]  /*6a40*/  @!P3 LDG.E R73, desc[UR10][R82.64] ;  /* 0x0000000a5249b981 */ /* 0x000f22000c1e1900 */
[----:B------:R-:W-:-:S04]  /*6a50*/  ISETP.GE.U32.AND P3, PT, R74, UR16, PT ;  /* 0x000000104a007c0c */ /* 0x000fc8000bf66070 */
[----:B------:R-:W-:-:S13]  /*6a60*/  ISETP.GE.AND.EX P3, PT, R70, UR17, PT, P3 ;  /* 0x0000001146007c0c */ /* 0x000fda000bf66330 */
[----:B------:R-:W1:Y:S01]  /*6a70*/  @!P3 LDC.64 R68, c[0x0][0x3f8] ;  /* 0x0000fe00ff44bb82 */ /* 0x000e620000000a00 */
[----:B------:R-:W-:Y:S01]  /*6a80*/  @!P3 MOV R71, R7 ;  /* 0x000000070047b202 */ /* 0x000fe20000000f00 */
        /* <DEDUP_REMOVED lines=8> */
[----:B------:R-:W1:Y:S01]  /*6b10*/  @!P3 LDC.64 R70, c[0x0][0x398] ;  /* 0x0000e600ff46bb82 */ /* 0x000e620000000a00 */
[----:B0-----:R-:W-:-:S06]  /*6b20*/  CS2R R78, SRZ ;  /* 0x00000000004e7805 */ /* 0x001fcc000001ff00 */
[----:B------:R-:W4:Y:S04]  /*6b30*/  @!P4 LDG.E R78, desc[UR10][R86.64] ;  /* 0x0000000a564ec981 */ /* 0x000f28000c1e1900 */
[----:B------:R0:W4:Y:S01]  /*6b40*/  @!P4 LDG.E R79, desc[UR10][R84.64] ;  /* 0x0000000a544fc981 */ /* 0x000122000c1e1900 */
[----:B-1----:R-:W-:-:S04]  /*6b50*/  @!P3 IADD3 R68, P4, PT, R75, R68, RZ ;  /* 0x000000444b44b210 */ /* 0x002fc80007f9e0ff */
[----:B------:R-:W-:Y:S02]  /*6b60*/  @!P3 IADD3.X R69, PT, PT, R74, R69, RZ, P4, !PT ;  /* 0x000000454a45b210 */ /* 0x000fe400027fe4ff */
[----:B0-----:R-:W-:Y:S02]  /*6b70*/  IADD3 R84, PT, PT, R0, 0x1e8, RZ ;  /* 0x000001e800547810 */ /* 0x001fe40007ffe0ff */
[----:B------:R-:W-:Y:S02]  /*6b80*/  @!P3 IADD3 R70, P4, PT, R75, R70, RZ ;  /* 0x000000464b46b210 */ /* 0x000fe40007f9e0ff */
[----:B------:R-:W-:Y:S02]  /*6b90*/  SHF.R.S32.HI R76, RZ, 0x1f, R84 ;  /* 0x0000001fff4c7819 */ /* 0x000fe40000011454 */
[----:B------:R-:W-:Y:S02]  /*6ba0*/  @!P3 IADD3.X R71, PT, PT, R74, R71, RZ, P4, !PT ;  /* 0x000000474a47b210 */ /* 0x000fe400027fe4ff */
        /* <DEDUP_REMOVED lines=13> */
[----:B------:R-:W-:Y:S02]  /*6c80*/  CS2R R82, SRZ ;  /* 0x0000000000527805 */ /* 0x000fe4000001ff00 */
[----:B------:R-:W-:-:S04]  /*6c90*/  LOP3.LUT R120, R120, 0xefffffff, RZ, 0xc0, !PT ;  /* 0xefffffff78787812 */ /* 0x000fc800078ec0ff */
[----:B------:R-:W4:Y:S04]  /*6ca0*/  @!P5 LDG.E R82, desc[UR10][R92.64] ;  /* 0x0000000a5c52d981 */ /* 0x000f28000c1e1900 */
[----:B------:R-:W4:Y:S01]  /*6cb0*/  @!P5 LDG.E R83, desc[UR10][R94.64] ;  /* 0x0000000a5e53d981 */ /* 0x000f22000c1e1900 */
[----:B0-----:R-:W-:-:S03]  /*6cc0*/  @!P4 IADD3 R74, P5, PT, R85, R74, RZ ;  /* 0x0000004a554ac210 */ /* 0x001fc60007fbe0ff */
[----:B------:R0:W-:Y:S01]  /*6cd0*/  @!P1 STL.64 [R1+0x250], R122 ;  /* 0x0002507a01009387 */ /* 0x0001e20000100a00 */
[----:B------:R-:W-:Y:S02]  /*6ce0*/  @P1 LOP3.LUT R120, R120, 0x10000000, RZ, 0xfc, !PT ;  /* 0x1000000078781812 */ /* 0x000fe400078efcff */
[----:B------:R-:W-:Y:S02]  /*6cf0*/  @!P4 IADD3.X R75, PT, PT, R84, R75, RZ, P5, !PT ;  /* 0x0000004b544bc210 */ /* 0x000fe40002ffe4ff */
[----:B------:R-:W-:Y:S02]  /*6d00*/  LOP3.LUT P1, RZ, R2, 0x20, RZ, 0xc0, !PT ;  /* 0x0000002002ff7812 */ /* 0x000fe4000782c0ff */
[----:B-1----:R-:W-:-:S04]  /*6d10*/  @!P4 IADD3 R76, P5, PT, R85, R76, RZ ;  /* 0x0000004c554cc210 */ /* 0x002fc80007fbe0ff */
[----:B------:R-:W-:Y:S02]  /*6d20*/  @!P4 IADD3.X R77, PT, PT, R84, R77, RZ, P5, !PT ;  /* 0x0000004d544dc210 */ /* 0x000fe40002ffe4ff */
[----:B------:R-:W-:Y:S02]  /*6d30*/  CS2R R80, SRZ ;  /* 0x0000000000507805 */ /* 0x000fe4000001ff00 */
[----:B------:R-:W-:Y:S02]  /*6d40*/  LOP3.LUT P5, RZ, R2, 0x8, RZ, 0xc0, !PT ;  /* 0x0000000802ff7812 */ /* 0x000fe400078ac0ff */
[----:B------:R-:W-:Y:S02]  /*6d50*/  CS2R R84, SRZ ;  /* 0x0000000000547805 */ /* 0x000fe4000001ff00 */
[----:B------:R-:W-:Y:S01]  /*6d60*/  CS2R R86, SRZ ;  /* 0x0000000000567805 */ /* 0x000fe2000001ff00 */
[----:B0-----:R-:W3:Y:S04]  /*6d70*/  LDL.LU R123, [R1+0x320] ;  /* 0x00032000017b7983 */ /* 0x001ee80000300800 */
[----:B------:R0:W4:Y:S04]  /*6d80*/  @!P1 LDG.E R80, desc[UR10][R88.64] ;  /* 0x0000000a58509981 */ /* 0x000128000c1e1900 */
[----:B------:R-:W4:Y:S04]  /*6d90*/  @!P6 LDG.E R86, desc[UR10][R30.64] ;  /* 0x0000000a1e56e981 */ /* 0x000f28000c1e1900 */
[----:B------:R-:W4:Y:S01]  /*6da0*/  @!P5 LDG.E R85, desc[UR10][R24.64] ;  /* 0x0000000a1855d981 */ /* 0x000f22000c1e1900 */
[----:B0-----:R-:W-:-:S03]  /*6db0*/  IADD3 R88, PT, PT, R0, 0x1f0, RZ ;  /* 0x000001f000587810 */ /* 0x001fc60007ffe0ff */
[----:B------:R0:W4:Y:S01]  /*6dc0*/  @!P5 LDG.E R84, desc[UR10][R26.64] ;  /* 0x0000000a1a54d981 */ /* 0x000122000c1e1900 */
[----:B------:R-:W-:-:S03]  /*6dd0*/  ISETP.GE.U32.AND P5, PT, R88, UR16, PT ;  /* 0x0000001058007c0c */ /* 0x000fc6000bfa6070 */
[----:B------:R-:W4:Y:S01]  /*6de0*/  @!P1 LDG.E R81, desc[UR10][R90.64] ;  /* 0x0000000a5a519981 */ /* 0x000f22000c1e1900 */
[----:B------:R-:W-:-:S03]  /*6df0*/  LOP3.LUT R120, R120, 0xf7ffffff, RZ, 0xc0, !PT ;  /* 0xf7ffffff78787812 */ /* 0x000fc600078ec0ff */
[----:B------:R-:W-:Y:S01]  /*6e00*/  STL [R1+0x4f4], R33 ;  /* 0x0004f42101007387 */ /* 0x000fe20000100800 */
[----:B0-----:R-:W-:-:S03]  /*6e10*/  SHF.R.S32.HI R26, RZ, 0x1f, R88 ;  /* 0x0000001fff1a7819 */ /* 0x001fc60000011458 */
[----:B------:R-:W-:Y:S01]  /*6e20*/  STL [R1+0x528], R33 ;  /* 0x0005282101007387 */ /* 0x000fe20000100800 */
[----:B------:R-:W-:-:S03]  /*6e30*/  ISETP.GE.AND.EX P5, PT, R26, UR17, PT, P5 ;  /* 0x000000111a007c0c */ /* 0x000fc6000bfa6350 */
[----:B------:R-:W-:Y:S04]  /*6e40*/  STL [R1+0x530], R33 ;  /* 0x0005302101007387 */ /* 0x000fe80000100800 */
[----:B------:R0:W-:Y:S04]  /*6e50*/  STL [R1+0x2ec], R125 ;  /* 0x0002ec7d01007387 */ /* 0x0001e80000100800 */
[----:B------:R-:W-:Y:S02]  /*6e60*/  STL.S16 [R1+0x23a], RZ ;  /* 0x00023aff01007387 */ /* 0x000fe40000100600 */
[----:B------:R-:W1:Y:S01]  /*6e70*/  @!P5 LDC.64 R24, c[0x0][0x3f8] ;  /* 0x0000fe00ff18db82 */ /* 0x000e620000000a00 */
[----:B------:R-:W-:Y:S01]  /*6e80*/  @!P5 MOV R27, R7 ;  /* 0x00000007001bd202 */ /* 0x000fe20000000f00 */
[----:B------:R-:W-:Y:S01]  /*6e90*/  STL.S16 [R1+0x226], RZ ;  /* 0x000226ff01007387 */ /* 0x000fe20000100600 */
[----:B------:R-:W-:-:S02]  /*6ea0*/  LOP3.LUT P1, RZ, R2, 0x2, RZ, 0xc0, !PT ;  /* 0x0000000202ff7812 */ /* 0x000fc4000782c0ff */
[----:B------:R-:W-:Y:S01]  /*6eb0*/  @P5 LOP3.LUT R120, R120, 0x8000000, RZ, 0xfc, !PT ;  /* 0x0800000078785812 */ /* 0x000fe200078efcff */
[----:B0-----:R-:W4:Y:S04]  /*6ec0*/  LDL.LU R125, [R1+0x31c] ;  /* 0x00031c00017d7983 */ /* 0x001f280000300800 */
[----:B------:R-:W4:Y:S04]  /*6ed0*/  LDL.LU R122, [R1+0x318] ;  /* 0x00031800017a7983 */ /* 0x000f280000300800 */
[----:B------:R-:W-:Y:S04]  /*6ee0*/  STL.S16 [R1+0x262], RZ ;  /* 0x000262ff01007387 */ /* 0x000fe80000100600 */
[----:B------:R0:W-:Y:S04]  /*6ef0*/  STL [R1+0x23c], R3 ;  /* 0x00023c0301007387 */ /* 0x0001e80000100800 */
[----:B------:R-:W-:Y:S01]  /*6f00*/  STL.S16 [R1+0x266], RZ ;  /* 0x000266ff01007387 */ /* 0x000fe20000100600 */
[----:B-1----:R-:W-:Y:S01]  /*6f10*/  @!P5 IMAD R30, R26, R24, RZ ;  /* 0x000000181a1ed224 */ /* 0x002fe200078e02ff */
[----:B------:R-:W-:-:S02]  /*6f20*/  @!P5 MOV R26, R4 ;  /* 0x00000004001ad202 */ /* 0x000fc40000000f00 */
[----:B------:R-:W4:Y:S01]  /*6f30*/  @!P6 LDG.E R87, desc[UR10][R34.64] ;  /* 0x0000000a2257e981 */ /* 0x000f22000c1e1900 */
[C---:B------:R-:W-:Y:S02]  /*6f40*/  @!P5 IMAD R30, R88.reuse, R25, R30 ;  /* 0x00000019581ed224 */ /* 0x040fe400078e021e */
[----:B------:R-:W-:-:S04]  /*6f50*/  @!P5 IMAD.WIDE.U32 R26, R88, R24, R26 ;  /* 0x00000018581ad225 */ /* 0x000fc800078e001a */
[----:B------:R-:W-:Y:S01]  /*6f60*/  HFMA2 R88, -RZ, RZ, 0, 0 ;  /* 0x00000000ff587431 */ /* 0x000fe200000001ff */
[----:B0-----:R-:W4:Y:S01]  /*6f70*/  LDL.LU R3, [R1+0x314] ;  /* 0x0003140001037983 */ /* 0x001f220000300800 */
[----:B------:R-:W0:Y:S04]  /*6f80*/  @!P5 LDC.64 R24, c[0x0][0x3a0] ;  /* 0x0000e800ff18db82 */ /* 0x000e280000000a00 */
[----:B------:R1:W4:Y:S02]  /*6f90*/  @!P1 LDG.E R88, desc[UR10][R42.64] ;  /* 0x0000000a2a589981 */ /* 0x000324000c1e1900 */
[----:B-1----:R-:W-:-:S06]  /*6fa0*/  MOV R42, RZ ;  /* 0x000000ff002a7202 */ /* 0x002fcc0000000f00 */
[----:B------:R1:W4:Y:S02]  /*6fb0*/  @!P1 LDG.E R42, desc[UR10][R40.64] ;  /* 0x0000000a282a9981 */ /* 0x000324000c1e1900 */
[----:B-1----:R-:W-:-:S06]  /*6fc0*/  CS2R R40, SRZ ;  /* 0x0000000000287805 */ /* 0x002fcc000001ff00 */
[----:B------:R1:W4:Y:S04]  /*6fd0*/  @!P0 LDG.E R40, desc[UR10][R46.64] ;  /* 0x0000000a2e288981 */ /* 0x000328000c1e1900 */
[----:B------:R1:W4:Y:S01]  /*6fe0*/  @!P0 LDG.E R41, desc[UR10][R48.64] ;  /* 0x0000000a30298981 */ /* 0x000322000c1e1900 */
[----:B------:R-:W-:-:S13]  /*6ff0*/  LOP3.LUT P0, RZ, R120, 0x20000000, RZ, 0xc0, !PT ;  /* 0x2000000078ff7812 */ /* 0x000fda000780c0ff */
[C---:B--2---:R-:W-:Y:S02]  /*7000*/  @!P0 PRMT R124, R96.reuse, 0x7632, R124 ;  /* 0x00007632607c8816 */ /* 0x044fe4000000007c */
[----:B------:R-:W-:-:S03]  /*7010*/  @!P0 PRMT R32, R96, 0x7610, R32 ;  /* 0x0000761060208816 */ /* 0x000fc60000000020 */
[----:B------:R2:W-:Y:S04]  /*7020*/  @!P0 STL.S16 [R1+0x264], R124 ;  /* 0x0002647c01008387 */ /* 0x0005e80000100600 */
[----:B------:R0:W-:Y:S04]  /*7030*/  @!P0 STL.S16 [R1+0x26c], R32 ;  /* 0x00026c2001008387 */ /* 0x0001e80000100600 */
[----:B--2---:R-:W2:Y:S04]  /*7040*/  LDL.LU R124, [R1+0x53c] ;  /* 0x00053c00017c7983 */ /* 0x004ea80000300800 */
[----:B0-----:R-:W3:Y:S01]  /*7050*/  LDL.LU R32, [R1+0x540] ;  /* 0x0005400001207983 */ /* 0x001ee20000300800 */
[----:B--2---:R-:W-:-:S04]  /*7060*/  PRMT R124, RZ, 0x7610, R124 ;  /* 0x00007610ff7c7816 */ /* 0x004fc8000000007c */
[----:B---3--:R-:W-:-:S04]  /*7070*/  PRMT R32, R124, 0x7610, R32 ;  /* 0x000076107c207816 */ /* 0x008fc80000000020 */
[----:B------:R-:W-:Y:S01]  /*7080*/  @!P0 PRMT R32, R123, 0x7632, R32 ;  /* 0x000076327b208816 */ /* 0x000fe20000000020 */
[----:B------:R-:W-:Y:S04]  /*7090*/  STL.S16 [R1+0x260], R124 ;  /* 0x0002607c01007387 */ /* 0x000fe80000100600 */
[----:B------:R0:W-:Y:S01]  /*70a0*/  @!P0 STL.S16 [R1+0x260], R32 ;  /* 0x0002602001008387 */ /* 0x0001e20000100600 */
[----:B------:R-:W-:-:S03]  /*70b0*/  LOP3.LUT P1, RZ, R120, 0x1000000, RZ, 0xc0, !PT ;  /* 0x0100000078ff7812 */ /* 0x000fc6000782c0ff */
[----:B----4-:R-:W-:Y:S04]  /*70c0*/  STL [R1+0x114], R122 ;  /* 0x0001147a01007387 */ /* 0x010fe80000100800 */
[----:B------:R2:W-:Y:S04]  /*70d0*/  STL [R1+0x10], R96 ;  /* 0x0000106001007387 */ /* 0x0005e80000100800 */
[----:B0-----:R-:W3:Y:S01]  /*70e0*/  LDL.LU R32, [R1+0x534] ;  /* 0x0005340001207983 */ /* 0x001ee20000300800 */
[----:B------:R-:W-:Y:S02]  /*70f0*/  @!P5 IADD3 R30, PT, PT, R27, R30, RZ ;  /* 0x0000001e1b1ed210 */ /* 0x000fe40007ffe0ff */
[----:B------:R-:W-:Y:S01]  /*7100*/  @!P5 SHF.L.U32 R31, R26, 0x1, RZ ;  /* 0x000000011a1fd819 */ /* 0x000fe200000006ff */
[----:B------:R0:W-:Y:S04]  /*7110*/  STL [R1+0x2dc], R121 ;  /* 0x0002dc7901007387 */ /* 0x0001e80000100800 */
[----:B--2---:R-:W2:Y:S01]  /*7120*/  LDL.LU.S16 R96, [R1+0x262] ;  /* 0x0002620001607983 */ /* 0x004ea20000300600 */
[----:B------:R-:W-:-:S03]  /*7130*/  IADD3 R43, PT, PT, R0, 0x1f8, RZ ;  /* 0x000001f8002b7810 */ /* 0x000fc60007ffe0ff */
[----:B------:R-:W-:Y:S04]  /*7140*/  STL [R1+0x18], R3 ;  /* 0x0000180301007387 */ /* 0x000fe80000100800 */
[----:B------:R-:W-:Y:S04]  /*7150*/  STL [R1+0x49c], R39 ;  /* 0x00049c2701007387 */ /* 0x000fe80000100800 */
[----:B------:R-:W-:Y:S04]  /*7160*/  STL [R1+0x4a8], R39 ;  /* 0x0004a82701007387 */ /* 0x000fe80000100800 */
[----:B------:R-:W-:Y:S04]  /*7170*/  STL [R1+0x4b0], R39 ;  /* 0x0004b02701007387 */ /* 0x000fe80000100800 */
[----:B------:R-:W-:Y:S04]  /*7180*/  STL.S16 [R1+0x21e], RZ ;  /* 0x00021eff01007387 */ /* 0x000fe80000100600 */
[----:B------:R-:W4:Y:S01]  /*7190*/  LDL.LU R124, [R1+0x2a4] ;  /* 0x0002a400017c7983 */ /* 0x000f220000300800 */
[----:B---3--:R-:W-:-:S03]  /*71a0*/  PRMT R32, RZ, 0x7610, R32 ;  /* 0x00007610ff207816 */ /* 0x008fc60000000020 */
[----:B0-----:R-:W3:Y:S01]  /*71b0*/  LDL.LU R121, [R1+0x310] ;  /* 0x0003100001797983 */ /* 0x001ee20000300800 */
[----:B------:R-:W-:-:S03]  /*71c0*/  PRMT R33, R32, 0x7610, R33 ;  /* 0x0000761020217816 */ /* 0x000fc60000000021 */
[----:B------:R0:W-:Y:S04]  /*71d0*/  STL.S16 [R1+0x246], R32 ;  /* 0x0002462001007387 */ /* 0x0001e80000100600 */
[----:B0-----:R-:W2:Y:S01]  /*71e0*/  LDL.LU.S16 R32, [R1+0x23a] ;  /* 0x00023a0001207983 */ /* 0x001ea20000300600 */
[----:B------:R-:W-:-:S05]  /*71f0*/  @!P1 PRMT R33, R125, 0x7610, R33 ;  /* 0x000076107d219816 */ /* 0x000fca0000000021 */
[----:B------:R0:W-:Y:S04]  /*7200*/  @!P1 STL.S16 [R1+0x246], R33 ;  /* 0x0002462101009387 */ /* 0x0001e80000100600 */
[----:B0-----:R-:W4:Y:S01]  /*7210*/  LDL.LU R33, [R1+0x530] ;  /* 0x0005300001217983 */ /* 0x001f220000300800 */
[----:B--2---:R-:W-:-:S05]  /*7220*/  @!P1 PRMT R32, R125, 0x7632, R32 ;  /* 0x000076327d209816 */ /* 0x004fca0000000020 */
[----:B------:R0:W-:Y:S04]  /*7230*/  @!P1 STL.S16 [R1+0x23a], R32 ;  /* 0x00023a2001009387 */ /* 0x0001e80000100600 */
[----:B0-----:R-:W2:Y:S02]  /*7240*/  LDL.LU R32, [R1+0x52c] ;  /* 0x00052c0001207983 */ /* 0x001ea40000300800 */
[----:B--2---:R-:W-:-:S04]  /*7250*/  PRMT R32, RZ, 0x7610, R32 ;  /* 0x00007610ff207816 */ /* 0x004fc80000000020 */
[----:B----4-:R-:W-:Y:S01]  /*7260*/  PRMT R33, R32, 0x7610, R33 ;  /* 0x0000761020217816 */ /* 0x010fe20000000021 */
[----:B------:R0:W-:Y:S04]  /*7270*/  STL.S16 [R1+0x244], R32 ;  /* 0x0002442001007387 */ /* 0x0001e80000100600 */
[----:B0-----:R-:W2:Y:S01]  /*7280*/  LDL.LU.S16 R32, [R1+0x226] ;  /* 0x0002260001207983 */ /* 0x001ea20000300600 */
[C---:B------:R-:W-:Y:S02]  /*7290*/  @!P1 PRMT R33, R122.reuse, 0x7610, R33 ;  /* 0x000076107a219816 */ /* 0x040fe40000000021 */
[----:B--2---:R-:W-:Y:S02]  /*72a0*/  @!P1 PRMT R32, R122, 0x7632, R32 ;  /* 0x000076327a209816 */ /* 0x004fe40000000020 */
[----:B------:R-:W2:Y:S04]  /*72b0*/  LDL.LU R122, [R1+0x520] ;  /* 0x00052000017a7983 */ /* 0x000ea80000300800 */
[----:B------:R0:W-:Y:S04]  /*72c0*/  @!P1 STL.S16 [R1+0x226], R32 ;  /* 0x0002262001009387 */ /* 0x0001e80000100600 */
[----:B0-----:R-:W4:Y:S01]  /*72d0*/  LDL.LU R32, [R1+0x524] ;  /* 0x0005240001207983 */ /* 0x001f220000300800 */
[----:B------:R-:W-:-:S02]  /*72e0*/  @!P5 SHF.L.U64.HI R30, R26, 0x1, R30 ;  /* 0x000000011a1ed819 */ /* 0x000fc4000001021e */
[----:B------:R-:W0:Y:S01]  /*72f0*/  @!P5 LDC.64 R26, c[0x0][0x398] ;  /* 0x0000e600ff1adb82 */ /* 0x000e220000000a00 */
[----:B------:R-:W-:-:S04]  /*7300*/  @!P5 IADD3 R24, P6, PT, R31, R24, RZ ;  /* 0x000000181f18d210 */ /* 0x000fc80007fde0ff */
[----:B------:R-:W-:Y:S02]  /*7310*/  @!P5 IADD3.X R25, PT, PT, R30, R25, RZ, P6, !PT ;  /* 0x000000191e19d210 */ /* 0x000fe400037fe4ff */
[----:B------:R-:W-:Y:S02]  /*7320*/  SHF.R.S32.HI R34, RZ, 0x1f, R43 ;  /* 0x0000001fff227819 */ /* 0x000fe4000001142b */
[----:B0-----:R-:W-:-:S04]  /*7330*/  @!P5 IADD3 R26, P6, PT, R31, R26, RZ ;  /* 0x0000001a1f1ad210 */ /* 0x001fc80007fde0ff */
[----:B------:R-:W-:Y:S02]  /*7340*/  @!P5 IADD3.X R27, PT, PT, R30, R27, RZ, P6, !PT ;  /* 0x0000001b1e1bd210 */ /* 0x000fe400037fe4ff */
[----:B------:R-:W-:-:S04]  /*7350*/  ISETP.GE.U32.AND P6, PT, R43, UR16, PT ;  /* 0x000000102b007c0c */ /* 0x000fc8000bfc6070 */
[----:B------:R-:W-:-:S13]  /*7360*/  ISETP.GE.AND.EX P6, PT, R34, UR17, PT, P6 ;  /* 0x0000001122007c0c */ /* 0x000fda000bfc6360 */
[----:B------:R-:W1:Y:S01]  /*7370*/  @!P6 LDC.64 R30, c[0x0][0x3f8] ;  /* 0x0000fe00ff1eeb82 */ /* 0x000e620000000a00 */
[----:B--2---:R-:W-:-:S05]  /*7380*/  PRMT R122, RZ, 0x7610, R122 ;  /* 0x00007610ff7a7816 */ /* 0x004fca000000007a */
[----:B------:R0:W-:Y:S01]  /*7390*/  STL.S16 [R1+0x220], R122 ;  /* 0x0002207a01007387 */ /* 0x0001e20000100600 */
[----:B----4-:R-:W-:-:S03]  /*73a0*/  PRMT R32, R122, 0x7610, R32 ;  /* 0x000076107a207816 */ /* 0x010fc60000000020 */
[----:B0-----:R-:W2:Y:S01]  /*73b0*/  LDL.S16 R122, [R1+0x266] ;  /* 0x00026600017a7983 */ /* 0x001ea20000100600 */
[----:B-1----:R-:W-:Y:S01]  /*73c0*/  @!P6 IMAD R46, R34, R30, RZ ;  /* 0x0000001e222ee224 */ /* 0x002fe200078e02ff */
[----:B------:R-:W-:Y:S02]  /*73d0*/  @!P6 MOV R34, R4 ;  /* 0x000000040022e202 */ /* 0x000fe40000000f00 */
[----:B------:R-:W-:Y:S01]  /*73e0*/  @!P6 MOV R35, R7 ;  /* 0x000000070023e202 */ /* 0x000fe20000000f00 */
[C---:B------:R-:W-:Y:S02]  /*73f0*/  @!P6 IMAD R46, R43.reuse, R31, R46 ;  /* 0x0000001f2b2ee224 */ /* 0x040fe400078e022e */
[----:B------:R-:W-:Y:S02]  /*7400*/  @!P6 IMAD.WIDE.U32 R34, R43, R30, R34 ;  /* 0x0000001e2b22e225 */ /* 0x000fe400078e0022 */
[----:B------:R-:W0:Y:S03]  /*7410*/  @!P6 LDC.64 R30, c[0x0][0x3a0] ;  /* 0x0000e800ff1eeb82 */ /* 0x000e260000000a00 */
[----:B------:R-:W-:-:S02]  /*7420*/  @!P6 IADD3 R43, PT, PT, R35, R46, RZ ;  /* 0x0000002e232be210 */ /* 0x000fc40007ffe0ff */
[C---:B------:R-:W-:Y:S02]  /*7430*/  @!P6 SHF.L.U32 R46, R34.reuse, 0x1, RZ ;  /* 0x00000001222ee819 */ /* 0x040fe400000006ff */
[----:B------:R-:W-:Y:S02]  /*7440*/  @!P6 SHF.L.U64.HI R43, R34, 0x1, R43 ;  /* 0x00000001222be819 */ /* 0x000fe4000001022b */
[----:B------:R-:W1:Y:S01]  /*7450*/  @!P6 LDC.64 R34, c[0x0][0x398] ;  /* 0x0000e600ff22eb82 */ /* 0x000e620000000a00 */
[----:B------:R-:W-:Y:S02]  /*7460*/  @!P0 PRMT R96, R123, 0x7610, R96 ;  /* 0x000076107b608816 */ /* 0x000fe40000000060 */
[----:B0-----:R-:W-:-:S04]  /*7470*/  @!P6 IADD3 R30, P5, PT, R46, R30, RZ ;  /* 0x0000001e2e1ee210 */ /* 0x001fc80007fbe0ff */
[----:B------:R-:W-:Y:S02]  /*7480*/  @!P6 IADD3.X R31, PT, PT, R43, R31, RZ, P5, !PT ;  /* 0x0000001f2b1fe210 */ /* 0x000fe40002ffe4ff */
[----:B-1----:R-:W-:-:S04]  /*7490*/  @!P6 IADD3 R34, P5, PT, R46, R34, RZ ;  /* 0x000000222e22e210 */ /* 0x002fc80007fbe0ff */
[----:B------:R-:W-:Y:S02]  /*74a0*/  @!P6 IADD3.X R35, PT, PT, R43, R35, RZ, P5, !PT ;  /* 0x000000232b23e210 */ /* 0x000fe40002ffe4ff */
[C---:B------:R-:W-:Y:S02]  /*74b0*/  LOP3.LUT P5, RZ, R120.reuse, 0x200000, RZ, 0xc0, !PT ;  /* 0x0020000078ff7812 */ /* 0x040fe400078ac0ff */
[----:B------:R-:W-:Y:S01]  /*74c0*/  LOP3.LUT R120, R120, 0xfbffffff, RZ, 0xc0, !PT ;  /* 0xfbffffff78787812 */ /* 0x000fe200078ec0ff */
[----:B------:R-:W-:Y:S03]  /*74d0*/  @!P0 STL.S16 [R1+0x262], R96 ;  /* 0x0002626001008387 */ /* 0x000fe60000100600 */
[----:B------:R-:W-:-:S04]  /*74e0*/  @P6 LOP3.LUT R120, R120, 0x4000000, RZ, 0xfc, !PT ;  /* 0x0400000078786812 */ /* 0x000fc800078efcff */
[----:B------:R-:W-:Y:S02]  /*74f0*/  LOP3.LUT P0, RZ, R120, 0x800000, RZ, 0xc0, !PT ;  /* 0x0080000078ff7812 */ /* 0x000fe4000780c0ff */
[----:B------:R-:W-:Y:S01]  /*7500*/  PRMT R39, RZ, 0x7610, R39 ;  /* 0x00007610ff277816 */ /* 0x000fe20000000027 */
[----:B---3--:R-:W-:Y:S04]  /*7510*/  STL [R1+0x118], R121 ;  /* 0x0001187901007387 */ /* 0x008fe80000100800 */
[----:B------:R-:W-:Y:S04]  /*7520*/  STL [R1+0x1c], R124 ;  /* 0x00001c7c01007387 */ /* 0x000fe80000100800 */
[----:B------:R-:W-:Y:S02]  /*7530*/  STL [R1+0x47c], R51 ;  /* 0x00047c3301007387 */ /* 0x000fe40000100800 */
[----:B------:R-:W-:-:S02]  /*7540*/  @!P0 PRMT R32, R3, 0x7610, R32 ;  /* 0x0000761003208816 */ /* 0x000fc40000000020 */
[----:B------:R-:W-:Y:S04]  /*7550*/  STL [R1+0x488], R51 ;  /* 0x0004883301007387 */ /* 0x000fe80000100800 */
[----:B------:R-:W-:Y:S04]  /*7560*/  STL [R1+0x4d0], R51 ;  /* 0x0004d03301007387 */ /* 0x000fe80000100800 */
[----:B------:R0:W-:Y:S04]  /*7570*/  STL [R1+0x4d8], R51 ;  /* 0x0004d83301007387 */ /* 0x0001e80000100800 */
[----:B------:R1:W-:Y:S04]  /*7580*/  STL [R1+0x110], R123 ;  /* 0x0001107b01007387 */ /* 0x0003e80000100800 */
[----:B------:R-:W-:Y:S04]  /*7590*/  STL.S16 [R1+0x2a4], RZ ;  /* 0x0002a4ff01007387 */ /* 0x000fe80000100600 */
[----:B------:R-:W-:Y:S04]  /*75a0*/  STL [R1+0x14], R125 ;  /* 0x0000147d01007387 */ /* 0x000fe80000100800 */
[----:B------:R-:W-:Y:S04]  /*75b0*/  @!P1 STL.S16 [R1+0x244], R33 ;  /* 0x0002442101009387 */ /* 0x000fe80000100600 */
        /* <DEDUP_REMOVED lines=51> */
[----:B------:R-:W2:Y:S04]  /*78f0*/  LDL.S16 R3, [R1+0x26e] ;  /* 0x00026e0001037983 */ /* 0x000ea80000100600 */
[----:B------:R3:W-:Y:S04]  /*7900*/  @!P0 STL.S16 [R1+0x266], R122 ;  /* 0x0002667a01008387 */ /* 0x0007e80000100600 */
[----:B------:R-:W-:Y:S01]  /*7910*/  STL.S16 [R1+0x274], R39 ;  /* 0x0002742701007387 */ /* 0x000fe20000100600 */
[----:B------:R-:W-:Y:S02]  /*7920*/  LOP3.LUT P6, RZ, R120, 0x400000, RZ, 0xc0, !PT ;  /* 0x0040000078ff7812 */ /* 0x000fe400078cc0ff */
[----:B0-----:R-:W-:Y:S01]  /*7930*/  PRMT R51, RZ, 0x7610, R51 ;  /* 0x00007610ff337816 */ /* 0x001fe20000000033 */
[----:B-1----:R-:W4:Y:S04]  /*7940*/  LDL.LU R123, [R1+0x214] ;  /* 0x00021400017b7983 */ /* 0x002f280000300800 */
[----:B---3--:R-:W3:Y:S04]  /*7950*/  LDL.LU R122, [R1+0x518] ;  /* 0x00051800017a7983 */ /* 0x008ee80000300800 */
[----:B------:R0:W-:Y:S04]  /*7960*/  @!P0 STL.S16 [R1+0x220], R32 ;  /* 0x0002202001008387 */ /* 0x0001e80000100600 */
        /* <DEDUP_REMOVED lines=34> */
[----:B------:R-:W4:Y:S04]  /*7b90*/  LDL.LU R96, [R1+0x538] ;  /* 0x0005380001607983 */ /* 0x000f280000300800 */
[----:B------:R-:W4:Y:S04]  /*7ba0*/  LDL.LU R125, [R1+0x30c] ;  /* 0x00030c00017d7983 */ /* 0x000f280000300800 */
[----:B------:R-:W4:Y:S01]  /*7bb0*/  LDL.LU R33, [R1+0x528] ;  /* 0x0005280001217983 */ /* 0x000f220000300800 */
[----:B--2---:R-:W-:-:S03]  /*7bc0*/  @!P0 PRMT R3, R121, 0x7610, R3 ;  /* 0x0000761079038816 */ /* 0x004fc60000000003 */
[----:B------:R-:W-:Y:S01]  /*7bd0*/  STL.S16 [R1+0x276], R51 ;  /* 0x0002763301007387 */ /* 0x000fe20000100600 */
[----:B---3--:R-:W-:-:S03]  /*7be0*/  PRMT R122, R39, 0x7610, R122 ;  /* 0x00007610277a7816 */ /* 0x008fc6000000007a */
[----:B------:R1:W-:Y:S01]  /*7bf0*/  @!P0 STL.S16 [R1+0x26e], R3 ;  /* 0x00026e0301008387 */ /* 0x0003e20000100600 */
[----:B------:R-:W-:-:S03]  /*7c00*/  @!P0 PRMT R122, R121, 0x7632, R122 ;  /* 0x00007632797a8816 */ /* 0x000fc6000000007a */
[----:B0-----:R-:W2:Y:S04]  /*7c10*/  LDL.LU R32, [R1+0x51c] ;  /* 0x00051c0001207983 */ /* 0x001ea80000300800 */
[----:B------:R0:W-:Y:S04]  /*7c20*/  @!P0 STL.S16 [R1+0x274], R122 ;  /* 0x0002747a01008387 */ /* 0x0001e80000100600 */
[----:B------:R-:W3:Y:S04]  /*7c30*/  LDL.LU.S16 R121, [R1+0x21e] ;  /* 0x00021e0001797983 */ /* 0x000ee80000300600 */
[----:B-1----:R-:W2:Y:S04]  /*7c40*/  LDL.LU R3, [R1+0x514] ;  /* 0x0005140001037983 */ /* 0x002ea80000300800 */
[----:B0-----:R-:W4:Y:S04]  /*7c50*/  LDL.LU R122, [R1+0x510] ;  /* 0x00051000017a7983 */ /* 0x001f280000300800 */
[----:B------:R-:W2:Y:S01]  /*7c60*/  LDL.LU R39, [R1+0x210] ;  /* 0x0002100001277983 */ /* 0x000ea20000300800 */
[----:B---3--:R-:W-:-:S02]  /*7c70*/  @!P6 PRMT R121, R124, 0x7610, R121 ;  /* 0x000076107c79e816 */ /* 0x008fc40000000079 */
[----:B----4-:R-:W-:-:S04]  /*7c80*/  PRMT R122, RZ, 0x7610, R122 ;  /* 0x00007610ff7a7816 */ /* 0x010fc8000000007a */
[----:B------:R-:W-:Y:S02]  /*7c90*/  @!P6 PRMT R122, R124, 0x7632, R122 ;  /* 0x000076327c7ae816 */ /* 0x000fe4000000007a */
[----:B------:R-:W3:Y:S02]  /*7ca0*/  LDL.LU R124, [R1+0x508] ;  /* 0x00050800017c7983 */ /* 0x000ee40000300800 */
[----:B---3--:R-:W-:Y:S02]  /*7cb0*/  PRMT R124, R51, 0x7610, R124 ;  /* 0x00007610337c7816 */ /* 0x008fe4000000007c */
[----:B------:R-:W3:Y:S02]  /*7cc0*/  LDL.LU.S16 R51, [R1+0x2a4] ;  /* 0x0002a40001337983 */ /* 0x000ee40000300600 */
[C---:B------:R-:W-:Y:S02]  /*7cd0*/  @!P6 PRMT R124, R123.reuse, 0x7610, R124 ;  /* 0x000076107b7ce816 */ /* 0x040fe4000000007c */
[----:B------:R0:W-:Y:S04]  /*7ce0*/  @!P6 STL.S16 [R1+0x21e], R121 ;  /* 0x00021e790100e387 */ /* 0x0001e80000100600 */
[----:B------:R1:W-:Y:S04]  /*7cf0*/  @!P6 STL.S16 [R1+0x276], R124 ;  /* 0x0002767c0100e387 */ /* 0x0003e80000100600 */
[----:B------:R-:W-:Y:S04]  /*7d00*/  STL.S16 [R1+0x214], RZ ;  /* 0x000214ff01007387 */ /* 0x000fe80000100600 */
[----:B0-----:R-:W4:Y:S04]  /*7d10*/  LDL.LU R121, [R1+0x50c] ;  /* 0x00050c0001797983 */ /* 0x001f280000300800 */
[----:B-1----:R-:W4:Y:S01]  /*7d20*/  LDL.LU R124, [R1+0x504] ;  /* 0x00050400017c7983 */ /* 0x002f220000300800 */
[----:B---3--:R-:W-:-:S05]  /*7d30*/  @!P6 PRMT R51, R123, 0x7632, R51 ;  /* 0x000076327b33e816 */ /* 0x008fca0000000033 */
[----:B------:R0:W-:Y:S04]  /*7d40*/  @!P6 STL.S16 [R1+0x2a4], R51 ;  /* 0x0002a4330100e387 */ /* 0x0001e80000100600 */
[----:B0-----:R-:W3:Y:S01]  /*7d50*/  LDL.LU.S16 R51, [R1+0x214] ;  /* 0x0002140001337983 */ /* 0x001ee20000300600 */
[----:B------:R-:W-:-:S03]  /*7d60*/  PRMT R117, RZ, 0x7610, R117 ;  /* 0x00007610ff757816 */ /* 0x000fc60000000075 */
[----:B------:R-:W-:Y:S01]  /*7d70*/  STL [R1+0x20], R125 ;  /* 0x0000207d01007387 */ /* 0x000fe20000100800 */
[----:B------:R-:W-:-:S03]  /*7d80*/  @!P5 PRMT R117, R125, 0x7632, R117 ;  /* 0x000076327d75d816 */ /* 0x000fc60000000075 */
[----:B------:R0:W-:Y:S04]  /*7d90*/  STL [R1+0x11c], R123 ;  /* 0x00011c7b01007387 */ /* 0x0001e80000100800 */
[----:B0-----:R-:W4:Y:S01]  /*7da0*/  LDL.LU R123, [R1+0x500] ;  /* 0x00050000017b7983 */ /* 0x001f220000300800 */
[----:B---3--:R-:W-:-:S03]  /*7db0*/  @!P5 PRMT R51, R125, 0x7610, R51 ;  /* 0x000076107d33d816 */ /* 0x008fc60000000033 */
[----:B------:R-:W3:Y:S01]  /*7dc0*/  LDL.LU R125, [R1+0x4fc] ;  /* 0x0004fc00017d7983 */ /* 0x000ee20000300800 */
[----:B--2---:R-:W-:Y:S02]  /*7dd0*/  PRMT R32, RZ, 0x7610, R32 ;  /* 0x00007610ff207816 */ /* 0x004fe40000000020 */
[----:B------:R-:W-:Y:S02]  /*7de0*/  PRMT R97, RZ, 0x7610, R97 ;  /* 0x00007610ff617816 */ /* 0x000fe40000000061 */
[----:B------:R-:W-:Y:S02]  /*7df0*/  LOP3.LUT P1, RZ, R120, 0x100000, RZ, 0xc0, !PT ;  /* 0x0010000078ff7812 */ /* 0x000fe4000782c0ff */
[----:B------:R-:W-:Y:S02]  /*7e00*/  PRMT R3, RZ, 0x7610, R3 ;  /* 0x00007610ff037816 */ /* 0x000fe40000000003 */
[----:B------:R-:W-:-:S09]  /*7e10*/  PRMT R33, RZ, 0x7610, R33 ;  /* 0x00007610ff217816 */ /* 0x000fd20000000021 */
[C---:B----4-:R-:W-:Y:S02]  /*7e20*/  @!P1 PRMT R3, R123.reuse, 0x7632, R3 ;  /* 0x000076327b039816 */ /* 0x050fe40000000003 */
[----:B------:R-:W-:-:S03]  /*7e30*/  @!P1 PRMT R33, R123, 0x7610, R33 ;  /* 0x000076107b219816 */ /* 0x000fc60000000021 */
[----:B------:R0:W-:Y:S01]  /*7e40*/  STL.S16 [R1+0x21c], R3 ;  /* 0x00021c0301007387 */ /* 0x0001e20000100600 */
[----:B------:R-:W-:-:S03]  /*7e50*/  PRMT R113, RZ, 0x7610, R113 ;  /* 0x00007610ff717816 */ /* 0x000fc60000000071 */
[----:B------:R1:W-:Y:S04]  /*7e60*/  @!P5 STL.S16 [R1+0x214], R51 ;  /* 0x000214330100d387 */ /* 0x0003e80000100600 */
[----:B0-----:R-:W2:Y:S01]  /*7e70*/  LDL.LU R3, [R1+0x2fc] ;  /* 0x0002fc0001037983 */ /* 0x001ea20000300800 */
[----:B------:R-:W-:-:S03]  /*7e80*/  @!P1 PRMT R113, R39, 0x7632, R113 ;  /* 0x0000763227719816 */ /* 0x000fc60000000071 */
[----:B------:R0:W-:Y:S04]  /*7e90*/  STL.S16 [R1+0x212], R33 ;  /* 0x0002122101007387 */ /* 0x0001e80000100600 */
[----:B-1----:R-:W4:Y:S04]  /*7ea0*/  LDL.LU R51, [R1+0x308] ;  /* 0x0003080001337983 */ /* 0x002f280000300800 */
[----:B------:R-:W-:Y:S04]  /*7eb0*/  STL [R1+0x24], R39 ;  /* 0x0000242701007387 */ /* 0x000fe80000100800 */
[----:B0-----:R-:W4:Y:S01]  /*7ec0*/  LDL.LU R33, [R1+0x2f4] ;  /* 0x0002f40001217983 */ /* 0x001f220000300800 */
[----:B---3--:R-:W-:-:S02]  /*7ed0*/  @!P5 PRMT R32, R125, 0x7632, R32 ;  /* 0x000076327d20d816 */ /* 0x008fc40000000020 */
[----:B------:R-:W-:-:S03]  /*7ee0*/  @!P5 PRMT R97, R125, 0x7610, R97 ;  /* 0x000076107d61d816 */ /* 0x000fc60000000061 */
[----:B------:R0:W-:Y:S04]  /*7ef0*/  STL.S16 [R1+0x216], R32 ;  /* 0x0002162001007387 */ /* 0x0001e80000100600 */
[----:B------:R1:W-:Y:S04]  /*7f00*/  STL.S16 [R1+0x21a], R97 ;  /* 0x00021a6101007387 */ /* 0x0003e80000100600 */
[----:B0-----:R-:W3:Y:S04]  /*7f10*/  LDL.LU R32, [R1+0x300] ;  /* 0x0003000001207983 */ /* 0x001ee80000300800 */
[----:B-1----:R-:W3:Y:S04]  /*7f20*/  LDL.LU R97, [R1+0x304] ;  /* 0x0003040001617983 */ /* 0x002ee80000300800 */
[----:B------:R0:W-:Y:S02]  /*7f30*/  STL [R1+0x120], R125 ;  /* 0x0001207d01007387 */ /* 0x0001e40000100800 */
[----:B0-----:R-:W-:-:S04]  /*7f40*/  PRMT R125, R125, 0x5410, RZ ;  /* 0x000054107d7d7816 */ /* 0x001fc800000000ff */
[----:B------:R-:W-:Y:S02]  /*7f50*/  @!P1 PRMT R125, R125, 0x5410, R39 ;  /* 0x000054107d7d9816 */ /* 0x000fe40000000027 */
[----:B------:R-:W3:Y:S01]  /*7f60*/  LDL.LU R39, [R1+0x2f8] ;  /* 0x0002f80001277983 */ /* 0x000ee20000300800 */
[----:B------:R-:W-:Y:S02]  /*7f70*/  LOP3.LUT P6, RZ, R120, 0x40000, RZ, 0xc0, !PT ;  /* 0x0004000078ff7812 */ /* 0x000fe400078cc0ff */
[----:B------:R-:W-:Y:S02]  /*7f80*/  PRMT R56, RZ, 0x7610, R56 ;  /* 0x00007610ff387816 */ /* 0x000fe40000000038 */
[----:B------:R-:W-:Y:S02]  /*7f90*/  PRMT R121, R121, 0x5410, RZ ;  /* 0x0000541079797816 */ /* 0x000fe400000000ff */
[----:B------:R-:W-:Y:S02]  /*7fa0*/  PRMT R50, R56, 0x7610, R50 ;  /* 0x0000761038327816 */ /* 0x000fe40000000032 */
[----:B------:R-:W-:-:S02]  /*7fb0*/  PRMT R106, RZ, 0x7610, R106 ;  /* 0x00007610ff6a7816 */ /* 0x000fc4000000006a */
[C---:B------:R-:W-:Y:S02]  /*7fc0*/  LOP3.LUT P5, RZ, R120.reuse, 0x20000, RZ, 0xc0, !PT ;  /* 0x0002000078ff7812 */ /* 0x040fe400078ac0ff */
[C---:B------:R-:W-:Y:S01]  /*7fd0*/  LOP3.LUT P0, RZ, R120.reuse, 0x80000, RZ, 0xc0, !PT ;  /* 0x0008000078ff7812 */ /* 0x040fe2000780c0ff */
[----:B------:R-:W-:Y:S01]  /*7fe0*/  STL.S16 [R1+0x218], R56 ;  /* 0x0002183801007387 */ /* 0x000fe20000100600 */
[----:B------:R-:W-:Y:S02]  /*7ff0*/  LOP3.LUT P1, RZ, R120, 0x10000, RZ, 0xc0, !PT ;  /* 0x0001000078ff7812 */ /* 0x000fe4000782c0ff */
[----:B------:R-:W-:Y:S01]  /*8000*/  PRMT R118, R118, 0x5410, RZ ;  /* 0x0000541076767816 */ /* 0x000fe200000000ff */
[----:B------:R0:W-:Y:S01]  /*8010*/  STL [R1+0x124], R123 ;  /* 0x0001247b01007387 */ /* 0x0001e20000100800 */
[----:B------:R-:W-:Y:S02]  /*8020*/  PRMT R103, RZ, 0x7610, R103 ;  /* 0x00007610ff677816 */ /* 0x000fe40000000067 */
[----:B------:R-:W-:Y:S01]  /*8030*/  PRMT R109, RZ, 0x7610, R109 ;  /* 0x00007610ff6d7816 */ /* 0x000fe2000000006d */
[----:B--2---:R1:W-:Y:S02]  /*8040*/  STL [R1+0x30], R3 ;  /* 0x0000300301007387 */ /* 0x0043e40000100800 */
[----:B------:R-:W-:-:S02]  /*8050*/  @!P5 PRMT R118, R118, 0x5410, R3 ;  /* 0x000054107676d816 */ /* 0x000fc40000000003 */
[----:B------:R2:W-:Y:S01]  /*8060*/  STL [R1+0x28], R124 ;  /* 0x0000287c01007387 */ /* 0x0005e20000100800 */
[----:B0-----:R-:W-:Y:S02]  /*8070*/  PRMT R123, R123, 0x5410, RZ ;  /* 0x000054107b7b7816 */ /* 0x001fe400000000ff */
[----:B------:R-:W-:Y:S02]  /*8080*/  @!P5 PRMT R103, R3, 0x7632, R103 ;  /* 0x000076320367d816 */ /* 0x000fe40000000067 */
[----:B------:R-:W-:Y:S01]  /*8090*/  PRMT R116, R116, 0x5410, RZ ;  /* 0x0000541074747816 */ /* 0x000fe200000000ff */
[----:B-1----:R-:W3:Y:S01]  /*80a0*/  LDL.LU R3, [R1+0x2e4] ;  /* 0x0002e40001037983 */ /* 0x002ee20000300800 */
[----:B------:R-:W-:Y:S02]  /*80b0*/  @!P0 PRMT R123, R123, 0x5410, R124 ;  /* 0x000054107b7b8816 */ /* 0x000fe4000000007c */
[----:B------:R-:W-:Y:S02]  /*80c0*/  @!P0 PRMT R109, R124, 0x7632, R109 ;  /* 0x000076327c6d8816 */ /* 0x000fe4000000006d */
[----:B------:R-:W-:-:S02]  /*80d0*/  PRMT R100, RZ, 0x7610, R100 ;  /* 0x00007610ff647816 */ /* 0x000fc40000000064 */
[----:B------:R-:W-:Y:S01]  /*80e0*/  PRMT R119, RZ, 0x7610, R119 ;  /* 0x00007610ff777816 */ /* 0x000fe20000000077 */
[----:B----4-:R0:W-:Y:S01]  /*80f0*/  STL [R1+0x128], R51 ;  /* 0x0001283301007387 */ /* 0x0101e20000100800 */
[----:B------:R-:W-:Y:S02]  /*8100*/  PRMT R125, RZ, 0x7610, R125 ;  /* 0x00007610ff7d7816 */ /* 0x000fe4000000007d */
[----:B--2---:R-:W-:Y:S01]  /*8110*/  PRMT R124, RZ, 0x7610, R124 ;  /* 0x00007610ff7c7816 */ /* 0x004fe2000000007c */
[----:B------:R1:W-:Y:S01]  /*8120*/  STL [R1+0x34], R33 ;  /* 0x0000342101007387 */ /* 0x0003e20000100800 */
[C---:B------:R-:W-:Y:S02]  /*8130*/  @!P0 PRMT R125, R51.reuse, 0x7610, R125 ;  /* 0x00007610337d8816 */ /* 0x040fe4000000007d */
[----:B------:R-:W-:Y:S01]  /*8140*/  @!P0 PRMT R124, R51, 0x7632, R124 ;  /* 0x00007632337c8816 */ /* 0x000fe2000000007c */
[----:B------:R-:W-:Y:S01]  /*8150*/  STL.S16 [R1+0x210], RZ ;  /* 0x000210ff01007387 */ /* 0x000fe20000100600 */
[----:B------:R-:W-:-:S02]  /*8160*/  @!P1 PRMT R116, R116, 0x5410, R33 ;  /* 0x0000541074749816 */ /* 0x000fc40000000021 */
[----:B------:R-:W-:Y:S01]  /*8170*/  @!P1 PRMT R100, R33, 0x7632, R100 ;  /* 0x0000763221649816 */ /* 0x000fe20000000064 */
[----:B0-----:R-:W2:Y:S04]  /*8180*/  LDL.LU R51, [R1+0x2f0] ;  /* 0x0002f00001337983 */ /* 0x001ea80000300800 */
[----:B-1----:R-:W4:Y:S01]  /*8190*/  LDL.S16 R33, [R1+0x210] ;  /* 0x0002100001217983 */ /* 0x002f220000100600 */
[----:B------:R-:W-:Y:S02]  /*81a0*/  PRMT R114, R114, 0x5410, RZ ;  /* 0x0000541072727816 */ /* 0x000fe400000000ff */
[----:B------:R-:W-:Y:S01]  /*81b0*/  PRMT R112, R112, 0x5410, RZ ;  /* 0x0000541070707816 */ /* 0x000fe200000000ff */
[----:B------:R-:W4:Y:S01]  /*81c0*/  LDL.LU R56, [R1+0x2e0] ;  /* 0x0002e00001387983 */ /* 0x000f220000300800 */
[----:B---3--:R-:W-:-:S02]  /*81d0*/  @!P6 PRMT R50, R32, 0x7632, R50 ;  /* 0x000076322032e816 */ /* 0x008fc40000000032 */
[----:B------:R-:W-:Y:S01]  /*81e0*/  @!P6 PRMT R121, R121, 0x5410, R97 ;  /* 0x000054107979e816 */ /* 0x000fe20000000061 */
[----:B------:R0:W-:Y:S01]  /*81f0*/  STL [R1+0x2c], R97 ;  /* 0x00002c6101007387 */ /* 0x0001e20000100800 */
[----:B------:R-:W-:-:S03]  /*8200*/  @!P6 PRMT R106, R97, 0x7632, R106 ;  /* 0x00007632616ae816 */ /* 0x000fc6000000006a */
[----:B------:R1:W-:Y:S04]  /*8210*/  @!P6 STL.S16 [R1+0x218], R50 ;  /* 0x000218320100e387 */ /* 0x0003e80000100600 */
[----:B0-----:R-:W3:Y:S04]  /*8220*/  LDL.LU R97, [R1+0x4f8] ;  /* 0x0004f80001617983 */ /* 0x001ee80000300800 */
[----:B-1----:R-:W3:Y:S01]  /*8230*/  LDL.LU R50, [R1+0x2ec] ;  /* 0x0002ec0001327983 */ /* 0x002ee20000300800 */
[----:B------:R-:W-:-:S04]  /*8240*/  PRMT R121, RZ, 0x7610, R121 ;  /* 0x00007610ff797816 */ /* 0x000fc80000000079 */
[C---:B------:R-:W-:Y:S01]  /*8250*/  @!P5 PRMT R121, R39.reuse, 0x7610, R121 ;  /* 0x000076102779d816 */ /* 0x040fe20000000079 */
[----:B------:R0:W-:Y:S01]  /*8260*/  STL [R1+0x130], R39 ;  /* 0x0001302701007387 */ /* 0x0001e20000100800 */
[----:B------:R-:W-:-:S03]  /*8270*/  @!P5 PRMT R119, R39, 0x7632, R119 ;  /* 0x000076322777d816 */ /* 0x000fc60000000077 */
[----:B0-----:R-:W3:Y:S01]  /*8280*/  LDL.LU R39, [R1+0x2dc] ;  /* 0x0002dc0001277983 */ /* 0x001ee20000300800 */
[----:B------:R-:W-:Y:S02]  /*8290*/  LOP3.LUT P0, RZ, R120, 0x8000, RZ, 0xc0, !PT ;  /* 0x0000800078ff7812 */ /* 0x000fe4000780c0ff */
[----:B------:R-:W-:Y:S01]  /*82a0*/  PRMT R123, RZ, 0x7610, R123 ;  /* 0x00007610ff7b7816 */ /* 0x000fe2000000007b */
[----:B------:R0:W-:Y:S03]  /*82b0*/  STL [R1+0x12c], R32 ;  /* 0x00012c2001007387 */ /* 0x0001e60000100800 */
[----:B------:R-:W-:Y:S02]  /*82c0*/  @!P6 PRMT R123, R32, 0x7610, R123 ;  /* 0x00007610207be816 */ /* 0x000fe4000000007b */
[C---:B------:R-:W-:Y:S01]  /*82d0*/  LOP3.LUT P6, RZ, R120.reuse, 0x4000, RZ, 0xc0, !PT ;  /* 0x0000400078ff7812 */ /* 0x040fe200078cc0ff */
[----:B0-----:R-:W3:Y:S01]  /*82e0*/  LDL.LU R32, [R1+0x2e8] ;  /* 0x0002e80001207983 */ /* 0x001ee20000300800 */
[----:B------:R-:W-:-:S02]  /*82f0*/  LOP3.LUT P5, RZ, R120, 0x2000, RZ, 0xc0, !PT ;  /* 0x0000200078ff7812 */ /* 0x000fc400078ac0ff */
[----:B------:R-:W-:Y:S02]  /*8300*/  PRMT R94, RZ, 0x7610, R94 ;  /* 0x00007610ff5e7816 */ /* 0x000fe4000000005e */
[----:B------:R-:W-:-:S07]  /*8310*/  PRMT R118, RZ, 0x7610, R118 ;  /* 0x00007610ff767816 */ /* 0x000fce0000000076 */
[----:B------:R-:W-:Y:S01]  /*8320*/  @!P6 PRMT R112, R112, 0x5410, R3 ;  /* 0x000054107070e816 */ /* 0x000fe20000000003 */
[----:B------:R0:W-:Y:S01]  /*8330*/  STL [R1+0x3c], R3 ;  /* 0x00003c0301007387 */ /* 0x0001e20000100800 */
[----:B------:R-:W-:Y:S02]  /*8340*/  @!P6 PRMT R94, R3, 0x7632, R94 ;  /* 0x00007632035ee816 */ /* 0x000fe4000000005e */
[----:B------:R-:W-:Y:S02]  /*8350*/  PRMT R110, R110, 0x5410, RZ ;  /* 0x000054106e6e7816 */ /* 0x000fe400000000ff */
[----:B------:R-:W-:Y:S01]  /*8360*/  PRMT R91, RZ, 0x7610, R91 ;  /* 0x00007610ff5b7816 */ /* 0x000fe2000000005b */
[----:B0-----:R-:W3:Y:S01]  /*8370*/  LDL.LU R3, [R1+0x2cc] ;  /* 0x0002cc0001037983 */ /* 0x001ee20000300800 */
[----:B--2---:R-:W-:-:S03]  /*8380*/  @!P1 PRMT R118, R51, 0x7610, R118 ;  /* 0x0000761033769816 */ /* 0x004fc60000000076 */
[----:B------:R0:W-:Y:S01]  /*8390*/  STL [R1+0x134], R51 ;  /* 0x0001343301007387 */ /* 0x0001e20000100800 */
[----:B----4-:R-:W-:-:S03]  /*83a0*/  @!P1 PRMT R33, R51, 0x7632, R33 ;  /* 0x0000763233219816 */ /* 0x010fc60000000021 */
[----:B0-----:R-:W2:Y:S01]  /*83b0*/  LDL.LU R51, [R1+0x2d8] ;  /* 0x0002d80001337983 */ /* 0x001ea20000300800 */
[----:B---3--:R-:W-:Y:S02]  /*83c0*/  PRMT R97, RZ, 0x7610, R97 ;  /* 0x00007610ff617816 */ /* 0x008fe40000000061 */
[----:B------:R-:W-:Y:S01]  /*83d0*/  @!P0 PRMT R114, R114, 0x5410, R50 ;  /* 0x0000541072728816 */ /* 0x000fe20000000032 */
[----:B------:R0:W-:Y:S01]  /*83e0*/  STL [R1+0x38], R50 ;  /* 0x0000383201007387 */ /* 0x0001e20000100800 */
[----:B------:R-:W-:-:S03]  /*83f0*/  @!P0 PRMT R97, R50, 0x7632, R97 ;  /* 0x0000763232618816 */ /* 0x000fc60000000061 */
[----:B0-----:R-:W3:Y:S01]  /*8400*/  LDL.LU R50, [R1+0x2d4] ;  /* 0x0002d40001327983 */ /* 0x001ee20000300800 */
[----:B------:R-:W-:-:S03]  /*8410*/  @!P5 PRMT R110, R110, 0x5410, R39 ;  /* 0x000054106e6ed816 */ /* 0x000fc60000000027 */
[----:B------:R0:W-:Y:S01]  /*8420*/  STL [R1+0x40], R39 ;  /* 0x0000402701007387 */ /* 0x0001e20000100800 */
[----:B------:R-:W-:-:S03]  /*8430*/  @!P5 PRMT R91, R39, 0x7632, R91 ;  /* 0x00007632275bd816 */ /* 0x000fc6000000005b */
[----:B0-----:R-:W4:Y:S04]  /*8440*/  LDL.LU R39, [R1+0x2c4] ;  /* 0x0002c40001277983 */ /* 0x001f280000300800 */
[----:B------:R-:W-:Y:S01]  /*8450*/  @!P1 STL.S16 [R1+0x210], R33 ;  /* 0x0002102101009387 */ /* 0x000fe20000100600 */
[----:B------:R-:W-:Y:S02]  /*8460*/  LOP3.LUT P1, RZ, R120, 0x1000, RZ, 0xc0, !PT ;  /* 0x0000100078ff7812 */ /* 0x000fe4000782c0ff */
[----:B------:R-:W-:Y:S02]  /*8470*/  PRMT R116, RZ, 0x7610, R116 ;  /* 0x00007610ff747816 */ /* 0x000fe40000000074 */
[----:B------:R-:W-:Y:S01]  /*8480*/  PRMT R115, RZ, 0x7610, R115 ;  /* 0x00007610ff737816 */ /* 0x000fe20000000073 */
[----:B------:R0:W-:Y:S01]  /*8490*/  STL [R1+0x138], R32 ;  /* 0x0001382001007387 */ /* 0x0001e20000100800 */
[----:B------:R-:W-:-:S02]  /*84a0*/  @!P0 PRMT R116, R32, 0x7610, R116 ;  /* 0x0000761020748816 */ /* 0x000fc40000000074 */
[----:B------:R-:W-:Y:S02]  /*84b0*/  @!P0 PRMT R115, R32, 0x7632, R115 ;  /* 0x0000763220738816 */ /* 0x000fe40000000073 */
[----:B------:R-:W-:Y:S02]  /*84c0*/  PRMT R108, R108, 0x5410, RZ ;  /* 0x000054106c6c7816 */ /* 0x000fe400000000ff */
[----:B------:R-:W-:Y:S02]  /*84d0*/  PRMT R90, RZ, 0x7610, R90 ;  /* 0x00007610ff5a7816 */ /* 0x000fe4000000005a */
[----:B------:R-:W-:Y:S01]  /*84e0*/  PRMT R124, R124, 0x5410, RZ ;  /* 0x000054107c7c7816 */ /* 0x000fe200000000ff */
[----:B0-----:R-:W4:Y:S01]  /*84f0*/  LDL.LU R32, [R1+0x2d0] ;  /* 0x0002d00001207983 */ /* 0x001f220000300800 */
[----:B------:R-:W-:Y:S02]  /*8500*/  LOP3.LUT P0, RZ, R120, 0x800, RZ, 0xc0, !PT ;  /* 0x0000080078ff7812 */ /* 0x000fe4000780c0ff */
[----:B------:R-:W-:Y:S01]  /*8510*/  PRMT R114, RZ, 0x7610, R114 ;  /* 0x00007610ff727816 */ /* 0x000fe20000000072 */
[----:B------:R0:W-:Y:S01]  /*8520*/  STL [R1+0x13c], R56 ;  /* 0x00013c3801007387 */ /* 0x0001e20000100800 */
[----:B------:R-:W-:-:S02]  /*8530*/  @!P6 PRMT R124, R124, 0x7610, R56 ;  /* 0x000076107c7ce816 */ /* 0x000fc40000000038 */
[----:B------:R-:W-:Y:S02]  /*8540*/  @!P6 PRMT R114, R56, 0x7610, R114 ;  /* 0x000076103872e816 */ /* 0x000fe40000000072 */
[----:B------:R-:W-:Y:S02]  /*8550*/  PRMT R107, RZ, 0x7610, R107 ;  /* 0x00007610ff6b7816 */ /* 0x000fe4000000006b */
[----:B------:R-:W-:Y:S01]  /*8560*/  PRMT R89, R89, 0x5410, RZ ;  /* 0x0000541059597816 */ /* 0x000fe200000000ff */
[----:B------:R1:W-:Y:S01]  /*8570*/  STL [R1+0x48], R3 ;  /* 0x0000480301007387 */ /* 0x0003e20000100800 */
[----:B------:R-:W-:-:S03]  /*8580*/  LOP3.LUT P6, RZ, R120, 0x400, RZ, 0xc0, !PT ;  /* 0x0000040078ff7812 */ /* 0x000fc600078cc0ff */
[----:B0-----:R-:W4:Y:S01]  /*8590*/  LDL.LU R56, [R1+0x2c8] ;  /* 0x0002c80001387983 */ /* 0x001f220000300800 */
[----:B------:R-:W-:Y:S02]  /*85a0*/  @!P0 PRMT R107, R3, 0x7610, R107 ;  /* 0x00007610036b8816 */ /* 0x000fe4000000006b */
[----:B------:R-:W-:Y:S02]  /*85b0*/  @!P0 PRMT R89, R89, 0x7610, R3 ;  /* 0x0000761059598816 */ /* 0x000fe40000000003 */
[----:B------:R-:W-:Y:S01]  /*85c0*/  PRMT R111, RZ, 0x7610, R111 ;  /* 0x00007610ff6f7816 */ /* 0x000fe2000000006f */
[----:B-1----:R-:W4:Y:S01]  /*85d0*/  LDL.LU R3, [R1+0x2b4] ;  /* 0x0002b40001037983 */ /* 0x002f220000300800 */
[----:B------:R-:W-:Y:S02]  /*85e0*/  PRMT R112, RZ, 0x7610, R112 ;  /* 0x00007610ff707816 */ /* 0x000fe40000000070 */
[----:B------:R-:W-:Y:S01]  /*85f0*/  PRMT R105, R105, 0x5410, RZ ;  /* 0x0000541069697816 */ /* 0x000fe200000000ff */
[----:B--2---:R0:W-:Y:S01]  /*8600*/  STL [R1+0x140], R51 ;  /* 0x0001403301007387 */ /* 0x0041e20000100800 */
[----:B------:R-:W-:-:S02]  /*8610*/  PRMT R89, RZ, 0x7610, R89 ;  /* 0x00007610ff597816 */ /* 0x000fc40000000059 */
[----:B------:R-:W-:Y:S02]  /*8620*/  @!P5 PRMT R112, R51, 0x7610, R112 ;  /* 0x000076103370d816 */ /* 0x000fe40000000070 */
[----:B------:R-:W-:Y:S02]  /*8630*/  PRMT R122, R122, 0x5410, RZ ;  /* 0x000054107a7a7816 */ /* 0x000fe400000000ff */
[----:B------:R-:W-:Y:S02]  /*8640*/  PRMT R49, R49, 0x5410, RZ ;  /* 0x0000541031317816 */ /* 0x000fe400000000ff */
[----:B------:R-:W-:Y:S02]  /*8650*/  PRMT R102, R102, 0x5410, RZ ;  /* 0x0000541066667816 */ /* 0x000fe400000000ff */
[----:B------:R-:W-:Y:S02]  /*8660*/  PRMT R104, RZ, 0x7610, R104 ;  /* 0x00007610ff687816 */ /* 0x000fe40000000068 */
[----:B------:R-:W-:-:S02]  /*8670*/  PRMT R101, RZ, 0x7610, R101 ;  /* 0x00007610ff657816 */ /* 0x000fc40000000065 */
[----:B------:R-:W-:Y:S02]  /*8680*/  PRMT R48, R48, 0x5410, RZ ;  /* 0x0000541030307816 */ /* 0x000fe400000000ff */
[----:B------:R-:W-:Y:S02]  /*8690*/  PRMT R47, R47, 0x5410, RZ ;  /* 0x000054102f2f7816 */ /* 0x000fe400000000ff */
[----:B------:R-:W-:Y:S02]  /*86a0*/  PRMT R99, R99, 0x5410, RZ ;  /* 0x0000541063637816 */ /* 0x000fe400000000ff */
[----:B------:R-:W-:Y:S02]  /*86b0*/  PRMT R96, R96, 0x5410, RZ ;  /* 0x0000541060607816 */ /* 0x000fe400000000ff */
[----:B------:R-:W-:Y:S02]  /*86c0*/  PRMT R98, RZ, 0x7610, R98 ;  /* 0x00007610ff627816 */ /* 0x000fe40000000062 */
[----:B------:R-:W-:-:S02]  /*86d0*/  PRMT R95, RZ, 0x7610, R95 ;  /* 0x00007610ff5f7816 */ /* 0x000fc4000000005f */
[----:B------:R-:W-:Y:S02]  /*86e0*/  PRMT R46, R46, 0x5410, RZ ;  /* 0x000054102e2e7816 */ /* 0x000fe400000000ff */
[----:B------:R-:W-:Y:S02]  /*86f0*/  PRMT R38, RZ, 0x7610, R38 ;  /* 0x00007610ff267816 */ /* 0x000fe40000000026 */
[----:B------:R-:W-:Y:S02]  /*8700*/  PRMT R92, RZ, 0x7610, R92 ;  /* 0x00007610ff5c7816 */ /* 0x000fe4000000005c */
[----:B------:R-:W-:Y:S02]  /*8710*/  PRMT R43, R43, 0x5410, RZ ;  /* 0x000054102b2b7816 */ /* 0x000fe400000000ff */
[----:B------:R-:W-:Y:S01]  /*8720*/  PRMT R93, R93, 0x5410, RZ ;  /* 0x000054105d5d7816 */ /* 0x000fe200000000ff */
[----:B------:R-:W-:Y:S01]  /*8730*/  STL.S16 [R1+0x238], RZ ;  /* 0x000238ff01007387 */ /* 0x000fe20000100600 */
[----:B------:R-:W-:-:S03]  /*8740*/  @!P5 PRMT R111, R51, 0x7632, R111 ;  /* 0x00007632336fd816 */ /* 0x000fc6000000006f */
[----:B0-----:R-:W2:Y:S04]  /*8750*/  LDL.LU R51, [R1+0x2c0] ;  /* 0x0002c00001337983 */ /* 0x001ea80000300800 */
[----:B---3--:R0:W-:Y:S01]  /*8760*/  STL [R1+0x44], R50 ;  /* 0x0000443201007387 */ /* 0x0081e20000100800 */
[----:B------:R-:W-:Y:S02]  /*8770*/  @!P1 PRMT R108, R108, 0x5410, R50 ;  /* 0x000054106c6c9816 */ /* 0x000fe40000000032 */
[----:B------:R-:W-:Y:S01]  /*8780*/  @!P1 PRMT R90, R50, 0x7632, R90 ;  /* 0x00007632325a9816 */ /* 0x000fe2000000005a */
[----:B------:R-:W3:Y:S04]  /*8790*/  LDL.LU R33, [R1+0x4f4] ;  /* 0x0004f40001217983 */ /* 0x000ee80000300800 */
[----:B0-----:R-:W3:Y:S01]  /*87a0*/  LDL.LU R50, [R1+0x2bc] ;  /* 0x0002bc0001327983 */ /* 0x001ee20000300800 */
[----:B----4-:R-:W-:-:S03]  /*87b0*/  @!P6 PRMT R105, R105, 0x5410, R39 ;  /* 0x000054106969e816 */ /* 0x010fc60000000027 */
[----:B------:R0:W-:Y:S01]  /*87c0*/  STL [R1+0x4c], R39 ;  /* 0x00004c2701007387 */ /* 0x0001e20000100800 */
[----:B------:R-:W-:-:S03]  /*87d0*/  @!P6 PRMT R89, R39, 0x7632, R89 ;  /* 0x000076322759e816 */ /* 0x000fc60000000059 */
[----:B0-----:R-:W4:Y:S01]  /*87e0*/  LDL.LU R39, [R1+0x2ac] ;  /* 0x0002ac0001277983 */ /* 0x001f220000300800 */
[----:B------:R-:W-:Y:S02]  /*87f0*/  LOP3.LUT P5, RZ, R120, 0x200, RZ, 0xc0, !PT ;  /* 0x0000020078ff7812 */ /* 0x000fe400078ac0ff */
[----:B------:R-:W-:Y:S02]  /*8800*/  PRMT R110, RZ, 0x7610, R110 ;  /* 0x00007610ff6e7816 */ /* 0x000fe4000000006e */
[----:B------:R-:W-:Y:S02]  /*8810*/  PRMT R108, RZ, 0x7610, R108 ;  /* 0x00007610ff6c7816 */ /* 0x000fe4000000006c */
[----:B------:R-:W-:Y:S01]  /*8820*/  @!P1 PRMT R110, R32, 0x7610, R110 ;  /* 0x00007610206e9816 */ /* 0x000fe2000000006e */
[----:B------:R0:W-:Y:S01]  /*8830*/  STL [R1+0x144], R32 ;  /* 0x0001442001007387 */ /* 0x0001e20000100800 */
[----:B------:R-:W-:Y:S02]  /*8840*/  @!P1 PRMT R122, R122, 0x7610, R32 ;  /* 0x000076107a7a9816 */ /* 0x000fe40000000020 */
[----:B------:R-:W-:-:S02]  /*8850*/  LOP3.LUT P1, RZ, R120, 0x100, RZ, 0xc0, !PT ;  /* 0x0000010078ff7812 */ /* 0x000fc4000782c0ff */
[----:B------:R-:W-:Y:S01]  /*8860*/  PRMT R107, R107, 0x5410, RZ ;  /* 0x000054106b6b7816 */ /* 0x000fe200000000ff */
[----:B0-----:R-:W4:Y:S01]  /*8870*/  LDL.LU R32, [R1+0x2b8] ;  /* 0x0002b80001207983 */ /* 0x001f220000300800 */
[----:B------:R-:W-:-:S03]  /*8880*/  @!P0 PRMT R108, R56, 0x7610, R108 ;  /* 0x00007610386c8816 */ /* 0x000fc6000000006c */
[----:B------:R0:W-:Y:S01]  /*8890*/  STL [R1+0x148], R56 ;  /* 0x0001483801007387 */ /* 0x0001e20000100800 */
[----:B------:R-:W-:Y:S02]  /*88a0*/  @!P0 PRMT R107, R107, 0x7610, R56 ;  /* 0x000076106b6b8816 */ /* 0x000fe40000000038 */
[----:B------:R-:W-:-:S03]  /*88b0*/  LOP3.LUT P0, RZ, R120, 0x80, RZ, 0xc0, !PT ;  /* 0x0000008078ff7812 */ /* 0x000fc6000780c0ff */
[----:B------:R-:W-:Y:S01]  /*88c0*/  @!P1 PRMT R102, R102, 0x5410, R3 ;  /* 0x0000541066669816 */ /* 0x000fe20000000003 */
[----:B0-----:R-:W4:Y:S01]  /*88d0*/  LDL.LU R56, [R1+0x2b0] ;  /* 0x0002b00001387983 */ /* 0x001f220000300800 */
[----:B------:R-:W-:-:S03]  /*88e0*/  PRMT R106, R106, 0x5410, RZ ;  /* 0x000054106a6a7816 */ /* 0x000fc600000000ff */
[----:B------:R-:W-:Y:S01]  /*88f0*/  STL [R1+0x54], R3 ;  /* 0x0000540301007387 */ /* 0x000fe20000100800 */
[----:B------:R-:W-:Y:S02]  /*8900*/  PRMT R119, R119, 0x5410, RZ ;  /* 0x0000541077777816 */ /* 0x000fe400000000ff */
[--C-:B--2---:R-:W-:Y:S01]  /*8910*/  @!P6 PRMT R106, R106, 0x5410, R51.reuse ;  /* 0x000054106a6ae816 */ /* 0x104fe20000000033 */
[----:B------:R0:W-:Y:S01]  /*8920*/  STL [R1+0x14c], R51 ;  /* 0x00014c3301007387 */ /* 0x0001e20000100800 */
[----:B------:R-:W-:-:S03]  /*8930*/  @!P6 PRMT R119, R119, 0x7610, R51 ;  /* 0x000076107777e816 */ /* 0x000fc60000000033 */
[----:B0-----:R-:W2:Y:S01]  /*8940*/  LDL.LU R51, [R1+0x2a8] ;  /* 0x0002a80001337983 */ /* 0x001ea20000300800 */
[----:B---3--:R-:W-:-:S04]  /*8950*/  @!P5 PRMT R49, R49, 0x7610, R50 ;  /* 0x000076103131d816 */ /* 0x008fc80000000032 */
[----:B------:R-:W-:-:S04]  /*8960*/  PRMT R49, RZ, 0x7610, R49 ;  /* 0x00007610ff317816 */ /* 0x000fc80000000031 */
[----:B------:R-:W-:Y:S02]  /*8970*/  @!P1 PRMT R49, R3, 0x7632, R49 ;  /* 0x0000763203319816 */ /* 0x000fe40000000031 */
[----:B------:R-:W3:Y:S01]  /*8980*/  LDL.LU R3, [R1+0x298] ;  /* 0x0002980001037983 */ /* 0x000ee20000300800 */
[----:B------:R-:W-:-:S03]  /*8990*/  @!P5 PRMT R104, R50, 0x7610, R104 ;  /* 0x000076103268d816 */ /* 0x000fc60000000068 */
[----:B------:R0:W-:Y:S01]  /*89a0*/  STL [R1+0x50], R50 ;  /* 0x0000503201007387 */ /* 0x0001e20000100800 */
[----:B----4-:R-:W-:-:S03]  /*89b0*/  @!P0 PRMT R101, R39, 0x7610, R101 ;  /* 0x0000761027658816 */ /* 0x010fc60000000065 */
[----:B------:R1:W-:Y:S01]  /*89c0*/  STL [R1+0x58], R39 ;  /* 0x0000582701007387 */ /* 0x0003e20000100800 */
[----:B------:R-:W-:-:S03]  /*89d0*/  @!P0 PRMT R48, R48, 0x7610, R39 ;  /* 0x0000761030308816 */ /* 0x000fc60000000027 */
[----:B0-----:R-:W4:Y:S04]  /*89e0*/  LDL.LU R50, [R1+0x2a0] ;  /* 0x0002a00001327983 */ /* 0x001f280000300800 */
[----:B-1----:R-:W4:Y:S01]  /*89f0*/  LDL.LU R39, [R1+0x290] ;  /* 0x0002900001277983 */ /* 0x002f220000300800 */
[----:B------:R-:W-:Y:S02]  /*8a00*/  PRMT R105, RZ, 0x7610, R105 ;  /* 0x00007610ff697816 */ /* 0x000fe40000000069 */
[----:B------:R-:W-:Y:S02]  /*8a10*/  PRMT R104, R104, 0x5410, RZ ;  /* 0x0000541068687816 */ /* 0x000fe400000000ff */
[----:B------:R-:W-:Y:S02]  /*8a20*/  PRMT R103, R103, 0x5410, RZ ;  /* 0x0000541067677816 */ /* 0x000fe400000000ff */
[----:B------:R-:W-:-:S02]  /*8a30*/  @!P5 PRMT R105, R32, 0x7610, R105 ;  /* 0x000076102069d816 */ /* 0x000fc40000000069 */
[----:B------:R-:W-:Y:S02]  /*8a40*/  @!P5 PRMT R104, R104, 0x7610, R32 ;  /* 0x000076106868d816 */ /* 0x000fe40000000020 */
[C---:B------:R-:W-:Y:S02]  /*8a50*/  LOP3.LUT P5, RZ, R120.reuse, 0x20, RZ, 0xc0, !PT ;  /* 0x0000002078ff7812 */ /* 0x040fe400078ac0ff */
[----:B------:R-:W-:Y:S02]  /*8a60*/  PRMT R117, R117, 0x5410, RZ ;  /* 0x0000541075757816 */ /* 0x000fe400000000ff */
[----:B------:R-:W-:Y:S02]  /*8a70*/  LOP3.LUT P6, RZ, R120, 0x40, RZ, 0xc0, !PT ;  /* 0x0000004078ff7812 */ /* 0x000fe400078cc0ff */
[--C-:B------:R-:W-:Y:S01]  /*8a80*/  @!P1 PRMT R103, R103, 0x5410, R56.reuse ;  /* 0x0000541067679816 */ /* 0x100fe20000000038 */
[----:B------:R0:W-:Y:S01]  /*8a90*/  STL [R1+0x154], R56 ;  /* 0x0001543801007387 */ /* 0x0001e20000100800 */
[----:B------:R-:W-:-:S02]  /*8aa0*/  @!P1 PRMT R117, R117, 0x7610, R56 ;  /* 0x0000761075759816 */ /* 0x000fc40000000038 */
[----:B------:R-:W-:Y:S01]  /*8ab0*/  LOP3.LUT P1, RZ, R120, 0x10, RZ, 0xc0, !PT ;  /* 0x0000001078ff7812 */ /* 0x000fe2000782c0ff */
[----:B0-----:R-:W4:Y:S01]  /*8ac0*/  LDL.LU R56, [R1+0x294] ;  /* 0x0002940001387983 */ /* 0x001f220000300800 */
[----:B------:R-:W-:Y:S02]  /*8ad0*/  PRMT R102, RZ, 0x7610, R102 ;  /* 0x00007610ff667816 */ /* 0x000fe40000000066 */
[----:B------:R-:W-:Y:S02]  /*8ae0*/  PRMT R101, R101, 0x5410, RZ ;  /* 0x0000541065657816 */ /* 0x000fe400000000ff */
[----:B------:R-:W-:Y:S02]  /*8af0*/  PRMT R48, RZ, 0x7610, R48 ;  /* 0x00007610ff307816 */ /* 0x000fe40000000030 */
[----:B--2---:R-:W-:Y:S01]  /*8b00*/  @!P0 PRMT R102, R51, 0x7610, R102 ;  /* 0x0000761033668816 */ /* 0x004fe20000000066 */
[----:B------:R0:W-:Y:S01]  /*8b10*/  STL [R1+0x158], R51 ;  /* 0x0001583301007387 */ /* 0x0001e20000100800 */
[----:B------:R-:W-:-:S03]  /*8b20*/  @!P0 PRMT R101, R101, 0x7610, R51 ;  /* 0x0000761065658816 */ /* 0x000fc60000000033 */
[----:B0-----:R-:W2:Y:S01]  /*8b30*/  LDL.LU R51, [R1+0x28c] ;  /* 0x00028c0001337983 */ /* 0x001ea20000300800 */
[----:B---3--:R-:W-:-:S04]  /*8b40*/  @!P5 PRMT R47, R47, 0x7610, R3 ;  /* 0x000076102f2fd816 */ /* 0x008fc80000000003 */
[----:B------:R-:W-:Y:S02]  /*8b50*/  PRMT R47, RZ, 0x7610, R47 ;  /* 0x00007610ff2f7816 */ /* 0x000fe4000000002f */
[----:B----4-:R-:W-:Y:S01]  /*8b60*/  @!P6 PRMT R99, R99, 0x5410, R50 ;  /* 0x000054106363e816 */ /* 0x010fe20000000032 */
[----:B------:R0:W-:Y:S01]  /*8b70*/  STL [R1+0x5c], R50 ;  /* 0x00005c3201007387 */ /* 0x0001e20000100800 */
[----:B------:R-:W-:Y:S02]  /*8b80*/  @!P6 PRMT R48, R50, 0x7632, R48 ;  /* 0x000076323230e816 */ /* 0x000fe40000000030 */
[----:B------:R-:W-:Y:S01]  /*8b90*/  @!P1 PRMT R96, R96, 0x5410, R39 ;  /* 0x0000541060609816 */ /* 0x000fe20000000027 */
[----:B------:R1:W-:Y:S01]  /*8ba0*/  STL [R1+0x64], R39 ;  /* 0x0000642701007387 */ /* 0x0003e20000100800 */
[----:B------:R-:W-:-:S03]  /*8bb0*/  @!P1 PRMT R47, R39, 0x7632, R47 ;  /* 0x00007632272f9816 */ /* 0x000fc6000000002f */
[----:B0-----:R-:W3:Y:S04]  /*8bc0*/  LDL.LU R50, [R1+0x288] ;  /* 0x0002880001327983 */ /* 0x001ee80000300800 */
[----:B-1----:R-:W4:Y:S04]  /*8bd0*/  LDL.LU R39, [R1+0x278] ;  /* 0x0002780001277983 */ /* 0x002f280000300800 */
[----:B------:R0:W-:Y:S01]  /*8be0*/  STL [R1+0x150], R32 ;  /* 0x0001502001007387 */ /* 0x0001e20000100800 */
[----:B------:R-:W-:-:S03]  /*8bf0*/  @!P5 PRMT R98, R3, 0x7610, R98 ;  /* 0x000076100362d816 */ /* 0x000fc60000000062 */
[----:B0-----:R-:W4:Y:S01]  /*8c00*/  LDL.LU R32, [R1+0x29c] ;  /* 0x00029c0001207983 */ /* 0x001f220000300800 */
[----:B------:R-:W-:Y:S02]  /*8c10*/  PRMT R99, RZ, 0x7610, R99 ;  /* 0x00007610ff637816 */ /* 0x000fe40000000063 */
[----:B------:R-:W-:Y:S01]  /*8c20*/  PRMT R98, R98, 0x5410, RZ ;  /* 0x0000541062627816 */ /* 0x000fe200000000ff */
[----:B------:R0:W-:Y:S01]  /*8c30*/  STL [R1+0x60], R3 ;  /* 0x0000600301007387 */ /* 0x0001e20000100800 */
[----:B------:R-:W-:Y:S02]  /*8c40*/  LOP3.LUT P0, RZ, R120, 0x8, RZ, 0xc0, !PT ;  /* 0x0000000878ff7812 */ /* 0x000fe4000780c0ff */
[----:B------:R-:W-:Y:S01]  /*8c50*/  @!P5 PRMT R99, R56, 0x7610, R99 ;  /* 0x000076103863d816 */ /* 0x000fe20000000063 */
[----:B------:R1:W-:Y:S01]  /*8c60*/  STL [R1+0x160], R56 ;  /* 0x0001603801007387 */ /* 0x0003e20000100800 */
[----:B------:R-:W-:Y:S02]  /*8c70*/  @!P5 PRMT R98, R98, 0x7610, R56 ;  /* 0x000076106262d816 */ /* 0x000fe40000000038 */
[----:B------:R-:W-:Y:S01]  /*8c80*/  LOP3.LUT P5, RZ, R120, 0x2, RZ, 0xc0, !PT ;  /* 0x0000000278ff7812 */ /* 0x000fe200078ac0ff */
[----:B0-----:R-:W4:Y:S04]  /*8c90*/  LDL.LU R3, [R1+0x280] ;  /* 0x0002800001037983 */ /* 0x001f280000300800 */
[----:B-1----:R-:W4:Y:S01]  /*8ca0*/  LDL.LU R56, [R1+0x27c] ;  /* 0x00027c0001387983 */ /* 0x002f220000300800 */
[----:B------:R-:W-:-:S02]  /*8cb0*/  PRMT R97, R97, 0x5410, RZ ;  /* 0x0000541061617816 */ /* 0x000fc400000000ff */
[----:B------:R-:W-:Y:S02]  /*8cc0*/  PRMT R113, R113, 0x5410, RZ ;  /* 0x0000541071717816 */ /* 0x000fe400000000ff */
[----:B------:R-:W-:Y:S02]  /*8cd0*/  PRMT R57, R38, 0x7610, R57 ;  /* 0x0000761026397816 */ /* 0x000fe40000000039 */
[--C-:B--2---:R-:W-:Y:S01]  /*8ce0*/  @!P1 PRMT R97, R97, 0x5410, R51.reuse ;  /* 0x0000541061619816 */ /* 0x104fe20000000033 */
[----:B------:R0:W-:Y:S01]  /*8cf0*/  STL [R1+0x164], R51 ;  /* 0x0001643301007387 */ /* 0x0001e20000100800 */
[----:B------:R-:W-:-:S03]  /*8d00*/  @!P1 PRMT R113, R113, 0x7610, R51 ;  /* 0x0000761071719816 */ /* 0x000fc60000000033 */
[----:B0-----:R-:W2:Y:S04]  /*8d10*/  LDL.LU R51, [R1+0x234] ;  /* 0x0002340001337983 */ /* 0x001ea80000300800 */
[----:B------:R-:W-:Y:S01]  /*8d20*/  STL.S16 [R1+0x234], R38 ;  /* 0x0002342601007387 */ /* 0x000fe20000100600 */
[----:B---3--:R-:W-:-:S03]  /*8d30*/  @!P0 PRMT R95, R50, 0x7610, R95 ;  /* 0x00007610325f8816 */ /* 0x008fc6000000005f */
[----:B------:R0:W-:Y:S01]  /*8d40*/  STL [R1+0x68], R50 ;  /* 0x0000683201007387 */ /* 0x0001e20000100800 */
[----:B------:R-:W-:Y:S02]  /*8d50*/  @!P0 PRMT R46, R46, 0x7610, R50 ;  /* 0x000076102e2e8816 */ /* 0x000fe40000000032 */
[----:B----4-:R-:W-:Y:S01]  /*8d60*/  @!P5 PRMT R92, R39, 0x7610, R92 ;  /* 0x00007610275cd816 */ /* 0x010fe2000000005c */
[----:B------:R1:W-:Y:S01]  /*8d70*/  STL [R1+0x70], R39 ;  /* 0x0000702701007387 */ /* 0x0003e20000100800 */
[----:B------:R-:W-:-:S03]  /*8d80*/  @!P5 PRMT R43, R43, 0x7610, R39 ;  /* 0x000076102b2bd816 */ /* 0x000fc60000000027 */
[----:B0-----:R-:W3:Y:S04]  /*8d90*/  LDL.LU R50, [R1+0x228] ;  /* 0x0002280001327983 */ /* 0x001ee80000300800 */
[----:B------:R-:W-:Y:S04]  /*8da0*/  STL.S16 [R1+0x228], RZ ;  /* 0x000228ff01007387 */ /* 0x000fe80000100600 */
[----:B-1----:R-:W4:Y:S04]  /*8db0*/  LDL.LU R39, [R1+0x270] ;  /* 0x0002700001277983 */ /* 0x002f280000300800 */
[----:B------:R-:W4:Y:S01]  /*8dc0*/  LDL.LU.S16 R38, [R1+0x228] ;  /* 0x0002280001267983 */ /* 0x000f220000300600 */
[----:B------:R-:W-:-:S02]  /*8dd0*/  PRMT R100, R100, 0x5410, RZ ;  /* 0x0000541064647816 */ /* 0x000fc400000000ff */
[----:B------:R-:W-:Y:S02]  /*8de0*/  PRMT R115, R115, 0x5410, RZ ;  /* 0x0000541073737816 */ /* 0x000fe400000000ff */
[--C-:B------:R-:W-:Y:S02]  /*8df0*/  @!P6 PRMT R100, R100, 0x5410, R32.reuse ;  /* 0x000054106464e816 */ /* 0x100fe40000000020 */
[----:B------:R-:W-:Y:S02]  /*8e00*/  @!P6 PRMT R115, R115, 0x7610, R32 ;  /* 0x000076107373e816 */ /* 0x000fe40000000020 */
[----:B------:R-:W-:Y:S02]  /*8e10*/  LOP3.LUT P6, RZ, R120, 0x4, RZ, 0xc0, !PT ;  /* 0x0000000478ff7812 */ /* 0x000fe400078cc0ff */
[----:B------:R-:W-:Y:S02]  /*8e20*/  PRMT R46, RZ, 0x7610, R46 ;  /* 0x00007610ff2e7816 */ /* 0x000fe4000000002e */
[----:B------:R-:W-:-:S02]  /*8e30*/  PRMT R94, R94, 0x5410, RZ ;  /* 0x000054105e5e7816 */ /* 0x000fc400000000ff */
[----:B------:R-:W-:-:S07]  /*8e40*/  PRMT R111, R111, 0x5410, RZ ;  /* 0x000054106f6f7816 */ /* 0x000fce00000000ff */
[----:B------:R-:W-:Y:S02]  /*8e50*/  @!P6 PRMT R93, R93, 0x5410, R3 ;  /* 0x000054105d5de816 */ /* 0x000fe40000000003 */
[----:B------:R-:W-:Y:S02]  /*8e60*/  @!P6 PRMT R46, R3, 0x7632, R46 ;  /* 0x00007632032ee816 */ /* 0x000fe4000000002e */
[--C-:B------:R-:W-:Y:S02]  /*8e70*/  @!P6 PRMT R94, R94, 0x5410, R56.reuse ;  /* 0x000054105e5ee816 */ /* 0x100fe40000000038 */
[----:B------:R-:W-:Y:S02]  /*8e80*/  @!P6 PRMT R111, R111, 0x7610, R56 ;  /* 0x000076106f6fe816 */ /* 0x000fe40000000038 */
[----:B------:R-:W-:-:S13]  /*8e90*/  LOP3.LUT P6, RZ, R2, 0x40000000, RZ, 0xc0, !PT ;  /* 0x4000000002ff7812 */ /* 0x000fda00078cc0ff */
[C---:B----4-:R-:W-:Y:S02]  /*8ea0*/  @!P6 PRMT R38, R39.reuse, 0x7632, R38 ;  /* 0x000076322726e816 */ /* 0x050fe40000000026 */
[----:B------:R-:W-:-:S03]  /*8eb0*/  @!P6 PRMT R57, R39, 0x7610, R57 ;  /* 0x000076102739e816 */ /* 0x000fc60000000039 */
[----:B------:R0:W-:Y:S04]  /*8ec0*/  @!P6 STL.S16 [R1+0x228], R38 ;  /* 0x000228260100e387 */ /* 0x0001e80000100600 */
[----:B------:R1:W-:Y:S04]  /*8ed0*/  @!P6 STL.S16 [R1+0x234], R57 ;  /* 0x000234390100e387 */ /* 0x0003e80000100600 */
[----:B0-----:R-:W4:Y:S04]  /*8ee0*/  LDL.LU R38, [R1+0x4e4] ;  /* 0x0004e40001267983 */ /* 0x001f280000300800 */
[----:B-1----:R-:W2:Y:S04]  /*8ef0*/  LDL.LU R57, [R1+0x4e8] ;  /* 0x0004e80001397983 */ /* 0x002ea80000300800 */
[----:B------:R0:W-:Y:S04]  /*8f00*/  STL [R1+0x15c], R32 ;  /* 0x00015c2001007387 */ /* 0x0001e80000100800 */
[----:B0-----:R-:W3:Y:S04]  /*8f10*/  LDL.LU R32, [R1+0x284] ;  /* 0x0002840001207983 */ /* 0x001ee80000300800 */
[----:B------:R0:W-:Y:S04]  /*8f20*/  STL [R1+0x16c], R56 ;  /* 0x00016c3801007387 */ /* 0x0001e80000100800 */
[----:B0-----:R-:W3:Y:S01]  /*8f30*/  LDL.LU R56, [R1+0x22c] ;  /* 0x00022c0001387983 */ /* 0x001ee20000300800 */
[----:B----4-:R-:W-:-:S04]  /*8f40*/  PRMT R38, RZ, 0x7610, R38 ;  /* 0x00007610ff267816 */ /* 0x010fc80000000026 */
[----:B--2---:R-:W-:Y:S01]  /*8f50*/  PRMT R57, R38, 0x7610, R57 ;  /* 0x0000761026397816 */ /* 0x004fe20000000039 */
[----:B------:R0:W-:Y:S04]  /*8f60*/  STL.S16 [R1+0x236], R38 ;  /* 0x0002362601007387 */ /* 0x0001e80000100600 */
[----:B0-----:R-:W2:Y:S01]  /*8f70*/  LDL.S16 R38, [R1+0x238] ;  /* 0x0002380001267983 */ /* 0x001ea20000100600 */
[----:B------:R-:W-:Y:S02]  /*8f80*/  PRMT R96, RZ, 0x7610, R96 ;  /* 0x00007610ff607816 */ /* 0x000fe40000000060 */
[----:B------:R-:W-:Y:S01]  /*8f90*/  PRMT R95, R95, 0x5410, RZ ;  /* 0x000054105f5f7816 */ /* 0x000fe200000000ff */
[----:B---3--:R0:W-:Y:S01]  /*8fa0*/  STL [R1+0x168], R32 ;  /* 0x0001682001007387 */ /* 0x0081e20000100800 */
[----:B------:R-:W-:-:S02]  /*8fb0*/  @!P0 PRMT R96, R32, 0x7610, R96 ;  /* 0x0000761020608816 */ /* 0x000fc40000000060 */
[----:B------:R-:W-:Y:S02]  /*8fc0*/  @!P0 PRMT R95, R95, 0x7610, R32 ;  /* 0x000076105f5f8816 */ /* 0x000fe40000000020 */
[----:B0-----:R-:W3:Y:S01]  /*8fd0*/  LDL.LU R32, [R1+0x4f0] ;  /* 0x0004f00001207983 */ /* 0x001ee20000300800 */
[----:B------:R-:W-:Y:S02]  /*8fe0*/  PRMT R93, RZ, 0x7610, R93 ;  /* 0x00007610ff5d7816 */ /* 0x000fe4000000005d */
[----:B------:R-:W-:Y:S01]  /*8ff0*/  PRMT R92, R92, 0x5410, RZ ;  /* 0x000054105c5c7816 */ /* 0x000fe200000000ff */
[----:B------:R0:W-:Y:S01]  /*9000*/  STL [R1+0x170], R51 ;  /* 0x0001703301007387 */ /* 0x0001e20000100800 */
[----:B------:R-:W-:Y:S02]  /*9010*/  @!P5 PRMT R93, R51, 0x7610, R93 ;  /* 0x00007610335dd816 */ /* 0x000fe4000000005d */
[----:B------:R-:W-:Y:S01]  /*9020*/  @!P5 PRMT R92, R92, 0x7610, R51 ;  /* 0x000076105c5cd816 */ /* 0x000fe20000000033 */
[----:B------:R1:W-:Y:S01]  /*9030*/  STL [R1+0x17c], R56 ;  /* 0x00017c3801007387 */ /* 0x0003e20000100800 */
[----:B------:R-:W-:-:S03]  /*9040*/  @!P6 PRMT R57, R56, 0x7610, R57 ;  /* 0x000076103839e816 */ /* 0x000fc60000000039 */
[----:B------:R-:W-:Y:S04]  /*9050*/  STL.S16 [R1+0x22e], RZ ;  /* 0x00022eff01007387 */ /* 0x000fe80000100600 */
[----:B0-----:R-:W4:Y:S01]  /*9060*/  LDL.LU R51, [R1+0x230] ;  /* 0x0002300001337983 */ /* 0x001f220000300800 */
[----:B--2---:R-:W-:-:S03]  /*9070*/  @!P6 PRMT R38, R56, 0x7632, R38 ;  /* 0x000076323826e816 */ /* 0x004fc60000000026 */
[----:B-1----:R-:W2:Y:S01]  /*9080*/  LDL.LU.S16 R56, [R1+0x22e] ;  /* 0x00022e0001387983 */ /* 0x002ea20000300600 */
[C---:B------:R-:W-:Y:S02]  /*9090*/  LOP3.LUT P0, RZ, R2.reuse, 0x80000000, RZ, 0xc0, !PT ;  /* 0x8000000002ff7812 */ /* 0x040fe4000780c0ff */
[----:B------:R-:W-:Y:S02]  /*90a0*/  PRMT R45, RZ, 0x7610, R45 ;  /* 0x00007610ff2d7816 */ /* 0x000fe4000000002d */
[----:B------:R-:W-:Y:S02]  /*90b0*/  PRMT R44, RZ, 0x7610, R44 ;  /* 0x00007610ff2c7816 */ /* 0x000fe4000000002c */
[----:B------:R-:W-:Y:S01]  /*90c0*/  LOP3.LUT P5, RZ, R2, 0x20000000, RZ, 0xc0, !PT ;  /* 0x2000000002ff7812 */ /* 0x000fe200078ac0ff */
[----:B---3--:R0:W-:Y:S06]  /*90d0*/  STL [R1+0x78], R32 ;  /* 0x0000782001007387 */ /* 0x0081ec0000100800 */
[----:B------:R-:W-:-:S02]  /*90e0*/  @!P0 PRMT R45, R32, 0x7610, R45 ;  /* 0x00007610202d8816 */ /* 0x000fc4000000002d */
[----:B------:R-:W-:Y:S02]  /*90f0*/  @!P0 PRMT R44, R32, 0x7632, R44 ;  /* 0x00007632202c8816 */ /* 0x000fe4000000002c */
[----:B0-----:R-:W-:-:S04]  /*9100*/  PRMT R32, RZ, 0x5410, RZ ;  /* 0x00005410ff207816 */ /* 0x001fc800000000ff */
[----:B------:R-:W-:Y:S01]  /*9110*/  @!P0 PRMT R32, R32, 0x5410, R33 ;  /* 0x0000541020208816 */ /* 0x000fe20000000021 */
[----:B------:R0:W-:Y:S03]  /*9120*/  STL [R1+0x178], R33 ;  /* 0x0001782101007387 */ /* 0x0001e60000100800 */
[C---:B------:R-:W-:Y:S01]  /*9130*/  @!P0 PRMT R32, R33.reuse, 0x7632, R32 ;  /* 0x0000763221208816 */ /* 0x040fe20000000020 */
[----:B----4-:R1:W-:Y:S01]  /*9140*/  STL [R1+0x80], R51 ;  /* 0x0000803301007387 */ /* 0x0103e20000100800 */
[----:B0-----:R-:W-:-:S04]  /*9150*/  PRMT R33, R33, 0x5410, RZ ;  /* 0x0000541021217816 */ /* 0x001fc800000000ff */
[----:B------:R-:W-:Y:S02]  /*9160*/  @!P5 PRMT R33, R33, 0x7610, R51 ;  /* 0x000076102121d816 */ /* 0x000fe40000000033 */
[----:B--2---:R-:W-:Y:S02]  /*9170*/  @!P5 PRMT R56, R51, 0x7610, R56 ;  /* 0x000076103338d816 */ /* 0x004fe40000000038 */
[----:B-1----:R-:W2:Y:S04]  /*9180*/  LDL.LU R51, [R1+0x4d8] ;  /* 0x0004d80001337983 */ /* 0x002ea80000300800 */
[----:B------:R0:W-:Y:S04]  /*9190*/  @!P5 STL.S16 [R1+0x22e], R56 ;  /* 0x00022e380100d387 */ /* 0x0001e80000100600 */
[----:B0-----:R-:W3:Y:S01]  /*91a0*/  LDL.LU R56, [R1+0x4dc] ;  /* 0x0004dc0001387983 */ /* 0x001ee20000300800 */
[----:B------:R-:W-:-:S02]  /*91b0*/  LOP3.LUT P1, RZ, R120, 0x1, RZ, 0xc0, !PT ;  /* 0x0000000178ff7812 */ /* 0x000fc4000782c0ff */
[----:B------:R-:W-:Y:S02]  /*91c0*/  PRMT R90, R90, 0x5410, RZ ;  /* 0x000054105a5a7816 */ /* 0x000fe400000000ff */
[----:B------:R-:W-:Y:S01]  /*91d0*/  PRMT R43, RZ, 0x7610, R43 ;  /* 0x00007610ff2b7816 */ /* 0x000fe2000000002b */
[----:B------:R0:W-:Y:S04]  /*91e0*/  STL [R1+0x74], R50 ;  /* 0x0000743201007387 */ /* 0x0001e80000100800 */
[----:B------:R-:W-:Y:S04]  /*91f0*/  STL.S16 [R1+0x230], RZ ;  /* 0x000230ff01007387 */ /* 0x000fe80000100600 */
[----:B------:R-:W-:-:S02]  /*9200*/  @!P1 PRMT R90, R90, 0x5410, R50 ;  /* 0x000054105a5a9816 */ /* 0x000fc40000000032 */
[----:B------:R-:W-:Y:S02]  /*9210*/  @!P1 PRMT R43, R50, 0x7632, R43 ;  /* 0x00007632322b9816 */ /* 0x000fe4000000002b */
[----:B0-----:R-:W4:Y:S01]  /*9220*/  LDL.LU R50, [R1+0x268] ;  /* 0x0002680001327983 */ /* 0x001f220000300800 */
[----:B--2---:R-:W-:-:S05]  /*9230*/  PRMT R51, RZ, 0x7610, R51 ;  /* 0x00007610ff337816 */ /* 0x004fca0000000033 */
[----:B------:R0:W-:Y:S01]  /*9240*/  STL.S16 [R1+0x232], R51 ;  /* 0x0002323301007387 */ /* 0x0001e20000100600 */
[----:B---3--:R-:W-:-:S03]  /*9250*/  PRMT R56, R51, 0x7610, R56 ;  /* 0x0000761033387816 */ /* 0x008fc60000000038 */
[----:B0-----:R-:W2:Y:S04]  /*9260*/  LDL.S16 R51, [R1+0x230] ;  /* 0x0002300001337983 */ /* 0x001ea80000100600 */
[----:B------:R0:W-:Y:S04]  /*9270*/  STL [R1+0x6c], R3 ;  /* 0x00006c0301007387 */ /* 0x0001e80000100800 */
[----:B0-----:R-:W3:Y:S01]  /*9280*/  LDL.LU R3, [R1+0x4ec] ;  /* 0x0004ec0001037983 */ /* 0x001ee20000300800 */
[----:B----4-:R-:W-:-:S03]  /*9290*/  @!P5 PRMT R56, R50, 0x7610, R56 ;  /* 0x000076103238d816 */ /* 0x010fc60000000038 */
[----:B------:R0:W-:Y:S04]  /*92a0*/  STL.S16 [R1+0x224], R45 ;  /* 0x0002242d01007387 */ /* 0x0001e80000100600 */
[----:B------:R1:W-:Y:S04]  /*92b0*/  STL [R1+0x180], R50 ;  /* 0x0001803201007387 */ /* 0x0003e80000100800 */
[----:B------:R-:W-:Y:S04]  /*92c0*/  STL.S16 [R1+0x22a], RZ ;  /* 0x00022aff01007387 */ /* 0x000fe80000100600 */
[----:B0-----:R-:W4:Y:S01]  /*92d0*/  LDL.LU R45, [R1+0x25c] ;  /* 0x00025c00012d7983 */ /* 0x001f220000300800 */
[----:B--2---:R-:W-:-:S03]  /*92e0*/  @!P5 PRMT R51, R50, 0x7632, R51 ;  /* 0x000076323233d816 */ /* 0x004fc60000000033 */
[----:B-1----:R-:W2:Y:S01]  /*92f0*/  LDL.S16 R50, [R1+0x22a] ;  /* 0x00022a0001327983 */ /* 0x002ea20000100600 */
[----:B------:R-:W-:Y:S02]  /*9300*/  PRMT R91, R91, 0x5410, RZ ;  /* 0x000054105b5b7816 */ /* 0x000fe400000000ff */
[----:B------:R-:W-:Y:S02]  /*9310*/  PRMT R109, R109, 0x5410, RZ ;  /* 0x000054106d6d7816 */ /* 0x000fe400000000ff */
[--C-:B---3--:R-:W-:Y:S02]  /*9320*/  @!P1 PRMT R91, R91, 0x5410, R3.reuse ;  /* 0x000054105b5b9816 */ /* 0x108fe40000000003 */
[----:B------:R-:W-:Y:S02]  /*9330*/  @!P1 PRMT R109, R109, 0x7610, R3 ;  /* 0x000076106d6d9816 */ /* 0x000fe40000000003 */
[----:B------:R-:W-:Y:S02]  /*9340*/  LOP3.LUT P1, RZ, R2, 0x10000000, RZ, 0xc0, !PT ;  /* 0x1000000002ff7812 */ /* 0x000fe4000782c0ff */
[----:B------:R-:W-:Y:S01]  /*9350*/  PRMT R33, RZ, 0x7610, R33 ;  /* 0x00007610ff217816 */ /* 0x000fe20000000021 */
[----:B----4-:R0:W-:Y:S10]  /*9360*/  STL [R1+0x84], R45 ;  /* 0x0000842d01007387 */ /* 0x0101f40000100800 */
[----:B------:R-:W-:-:S02]  /*9370*/  @!P1 PRMT R33, R45, 0x7632, R33 ;  /* 0x000076322d219816 */ /* 0x000fc40000000021 */
[----:B--2---:R-:W-:Y:S02]  /*9380*/  @!P1 PRMT R50, R45, 0x7610, R50 ;  /* 0x000076102d329816 */ /* 0x004fe40000000032 */
[----:B0-----:R-:W2:Y:S04]  /*9390*/  LDL.LU R45, [R1+0x4c8] ;  /* 0x0004c800012d7983 */ /* 0x001ea80000300800 */
[----:B------:R0:W-:Y:S04]  /*93a0*/  @!P1 STL.S16 [R1+0x22a], R50 ;  /* 0x00022a3201009387 */ /* 0x0001e80000100600 */
[----:B0-----:R-:W3:Y:S04]  /*93b0*/  LDL.LU R50, [R1+0x4cc] ;  /* 0x0004cc0001327983 */ /* 0x001ee80000300800 */
[----:B------:R0:W-:Y:S04]  /*93c0*/  STL.S16 [R1+0x222], R44 ;  /* 0x0002222c01007387 */ /* 0x0001e80000100600 */
[----:B------:R-:W-:Y:S04]  /*93d0*/  STL.S16 [R1+0x25c], RZ ;  /* 0x00025cff01007387 */ /* 0x000fe80000100600 */
[----:B0-----:R-:W4:Y:S01]  /*93e0*/  LDL.LU R44, [R1+0x258] ;  /* 0x00025800012c7983 */ /* 0x001f220000300800 */
[----:B--2---:R-:W-:-:S05]  /*93f0*/  PRMT R45, RZ, 0x7610, R45 ;  /* 0x00007610ff2d7816 */ /* 0x004fca000000002d */
[----:B------:R0:W-:Y:S01]  /*9400*/  STL.S16 [R1+0x22c], R45 ;  /* 0x00022c2d01007387 */ /* 0x0001e20000100600 */
[----:B---3--:R-:W-:-:S03]  /*9410*/  PRMT R50, R45, 0x7610, R50 ;  /* 0x000076102d327816 */ /* 0x008fc60000000032 */
[----:B0-----:R-:W2:Y:S01]  /*9420*/  LDL.LU.S16 R45, [R1+0x25c] ;  /* 0x00025c00012d7983 */ /* 0x001ea20000300600 */
[----:B----4-:R-:W-:-:S03]  /*9430*/  @!P1 PRMT R50, R44, 0x7610, R50 ;  /* 0x000076102c329816 */ /* 0x010fc60000000032 */
[----:B------:R0:W-:Y:S01]  /*9440*/  STL [R1+0x184], R44 ;  /* 0x0001842c01007387 */ /* 0x0001e20000100800 */
[----:B--2---:R-:W-:-:S03]  /*9450*/  @!P1 PRMT R45, R44, 0x7632, R45 ;  /* 0x000076322c2d9816 */ /* 0x004fc6000000002d */
        /* <DEDUP_REMOVED lines=17> */
[----:B------:R0:W-:Y:S04]  /*9570*/  @!P6 STL.S16 [R1+0x238], R38 ;  /* 0x000238260100e387 */ /* 0x0001e80000100600 */
[----:B------:R-:W-:Y:S04]  /*9580*/  STL.S16 [R1+0x242], RZ ;  /* 0x000242ff01007387 */ /* 0x000fe80000100600 */
[----:B0-----:R-:W4:Y:S01]  /*9590*/  LDL.LU R38, [R1+0x23c] ;  /* 0x00023c0001267983 */ /* 0x001f220000300800 */
        /* <DEDUP_REMOVED lines=11> */
[----:B0-----:R-:W4:Y:S04]  /*9650*/  LDL.LU R39, [R1+0x4a8] ;  /* 0x0004a80001277983 */ /* 0x001f280000300800 */
[----:B------:R-:W-:Y:S01]  /*9660*/  @!P6 STL.S16 [R1+0x236], R57 ;  /* 0x000236390100e387 */ /* 0x000fe20000100600 */
[----:B------:R-:W-:-:S02]  /*9670*/  LOP3.LUT P6, RZ, R2, 0x4000000, RZ, 0xc0, !PT ;  /* 0x0400000002ff7812 */ /* 0x000fc400078cc0ff */
[----:B---3--:R-:W-:Y:S01]  /*9680*/  PRMT R44, RZ, 0x7610, R44 ;  /* 0x00007610ff2c7816 */ /* 0x008fe2000000002c */
[----:B------:R0:W-:Y:S04]  /*9690*/  @!P0 STL.S16 [R1+0x258], R45 ;  /* 0x0002582d01008387 */ /* 0x0001e80000100600 */
[----:B------:R1:W-:Y:S04]  /*96a0*/  @!P1 STL.S16 [R1+0x22c], R50 ;  /* 0x00022c3201009387 */ /* 0x0003e80000100600 */
[----:B------:R3:W-:Y:S04]  /*96b0*/  @!P5 STL.S16 [R1+0x232], R56 ;  /* 0x000232380100d387 */ /* 0x0007e80000100600 */
[----:B0-----:R-:W4:Y:S04]  /*96c0*/  LDL.LU R45, [R1+0x4b8] ;  /* 0x0004b800012d7983 */ /* 0x001f280000300800 */
[----:B-1----:R-:W4:Y:S04]  /*96d0*/  LDL.LU R50, [R1+0x4c4] ;  /* 0x0004c40001327983 */ /* 0x002f280000300800 */
[----:B------:R0:W-:Y:S04]  /*96e0*/  @!P5 STL.S16 [R1+0x230], R51 ;  /* 0x000230330100d387 */ /* 0x0001e80000100600 */
[----:B---3--:R-:W3:Y:S04]  /*96f0*/  LDL.LU R56, [R1+0x4d4] ;  /* 0x0004d40001387983 */ /* 0x008ee80000300800 */
[----:B------:R-:W3:Y:S01]  /*9700*/  LDL.LU R57, [R1+0x4e0] ;  /* 0x0004e00001397983 */ /* 0x000ee20000300800 */
[----:B--2---:R-:W-:-:S03]  /*9710*/  @!P6 PRMT R44, R38, 0x7610, R44 ;  /* 0x00007610262ce816 */ /* 0x004fc6000000002c */
[----:B0-----:R-:W2:Y:S04]  /*9720*/  LDL.LU R51, [R1+0x4d0] ;  /* 0x0004d00001337983 */ /* 0x001ea80000300800 */
[----:B------:R0:W-:Y:S01]  /*9730*/  STL.S16 [R1+0x23c], R44 ;  /* 0x00023c2c01007387 */ /* 0x0001e20000100600 */
[----:B----4-:R-:W-:-:S03]  /*9740*/  PRMT R39, RZ, 0x7610, R39 ;  /* 0x00007610ff277816 */ /* 0x010fc60000000027 */
[----:B0-----:R-:W4:Y:S01]  /*9750*/  LDL.LU R44, [R1+0x4a0] ;  /* 0x0004a000012c7983 */ /* 0x001f220000300800 */
[----:B------:R-:W-:-:S05]  /*9760*/  @!P6 PRMT R39, R38, 0x7632, R39 ;  /* 0x000076322627e816 */ /* 0x000fca0000000027 */
[----:B------:R0:W-:Y:S04]  /*9770*/  STL.S16 [R1+0x25e], R39 ;  /* 0x00025e2701007387 */ /* 0x0001e80000100600 */
[----:B0-----:R-:W3:Y:S01]  /*9780*/  LDL.LU R39, [R1+0x49c] ;  /* 0x00049c0001277983 */ /* 0x001ee20000300800 */
[----:B------:R-:W-:Y:S02]  /*9790*/  PRMT R45, RZ, 0x7610, R45 ;  /* 0x00007610ff2d7816 */ /* 0x000fe4000000002d */
[----:B----4-:R-:W-:Y:S02]  /*97a0*/  PRMT R44, RZ, 0x7610, R44 ;  /* 0x00007610ff2c7816 */ /* 0x010fe4000000002c */
[C---:B---3--:R-:W-:Y:S02]  /*97b0*/  @!P6 PRMT R45, R39.reuse, 0x7610, R45 ;  /* 0x00007610272de816 */ /* 0x048fe4000000002d */
[----:B------:R-:W-:-:S03]  /*97c0*/  @!P6 PRMT R44, R39, 0x7632, R44 ;  /* 0x00007632272ce816 */ /* 0x000fc6000000002c */
[----:B------:R0:W-:Y:S04]  /*97d0*/  STL.S16 [R1+0x23e], R45 ;  /* 0x00023e2d01007387 */ /* 0x0001e80000100600 */
[----:B------:R1:W-:Y:S04]  /*97e0*/  STL.S16 [R1+0x270], R44 ;  /* 0x0002702c01007387 */ /* 0x0003e80000100600 */
[----:B0-----:R-:W3:Y:S04]  /*97f0*/  LDL.LU R45, [R1+0x498] ;  /* 0x00049800012d7983 */ /* 0x001ee80000300800 */
[----:B-1----:R-:W4:Y:S01]  /*9800*/  LDL.LU R44, [R1+0x494] ;  /* 0x00049400012c7983 */ /* 0x002f220000300800 */
[----:B------:R-:W-:-:S02]  /*9810*/  LOP3.LUT P5, RZ, R2, 0x2000000, RZ, 0xc0, !PT ;  /* 0x0200000002ff7812 */ /* 0x000fc400078ac0ff */
[----:B------:R-:W-:Y:S02]  /*9820*/  PRMT R50, RZ, 0x7610, R50 ;  /* 0x00007610ff327816 */ /* 0x000fe40000000032 */
[----:B---3--:R-:W-:-:S09]  /*9830*/  PRMT R45, RZ, 0x7610, R45 ;  /* 0x00007610ff2d7816 */ /* 0x008fd2000000002d */
[C---:B----4-:R-:W-:Y:S02]  /*9840*/  @!P5 PRMT R50, R44.reuse, 0x7610, R50 ;  /* 0x000076102c32d816 */ /* 0x050fe40000000032 */
[----:B------:R-:W-:-:S03]  /*9850*/  @!P5 PRMT R45, R44, 0x7632, R45 ;  /* 0x000076322c2dd816 */ /* 0x000fc6000000002d */
[----:B------:R0:W-:Y:S04]  /*9860*/  STL.S16 [R1+0x268], R50 ;  /* 0x0002683201007387 */ /* 0x0001e80000100600 */
[----:B------:R1:W-:Y:S04]  /*9870*/  STL.S16 [R1+0x272], R45 ;  /* 0x0002722d01007387 */ /* 0x0003e80000100600 */
[----:B0-----:R-:W3:Y:S04]  /*9880*/  LDL.LU R50, [R1+0x490] ;  /* 0x0004900001327983 */ /* 0x001ee80000300800 */
[----:B-1----:R-:W4:Y:S01]  /*9890*/  LDL.LU R45, [R1+0x48c] ;  /* 0x00048c00012d7983 */ /* 0x002f220000300800 */
[----:B--2---:R-:W-:-:S02]  /*98a0*/  PRMT R51, RZ, 0x7610, R51 ;  /* 0x00007610ff337816 */ /* 0x004fc40000000033 */
[----:B---3--:R-:W-:Y:S02]  /*98b0*/  PRMT R50, RZ, 0x7610, R50 ;  /* 0x00007610ff327816 */ /* 0x008fe40000000032 */
[C---:B----4-:R-:W-:Y:S02]  /*98c0*/  @!P5 PRMT R51, R45.reuse, 0x7610, R51 ;  /* 0x000076102d33d816 */ /* 0x050fe40000000033 */
        /* <DEDUP_REMOVED lines=198> */
[----:B0-----:R-:W2:Y:S04]  /*a530*/  LDL.LU R37, [R1+0x3d0] ;  /* 0x0003d00001257983 */ /* 0x001ea80000300800 */
[----:B------:R0:W-:Y:S04]  /*a540*/  STL.S16 [R1+0x2d8], R36 ;  /* 0x0002d82401007387 */ /* 0x0001e80000100600 */
[----:B0-----:R-:W3:Y:S01]  /*a550*/  LDL.LU R36, [R1+0x3cc] ;  /* 0x0003cc0001247983 */ /* 0x001ee20000300800 */
[----:B------:R-:W-:-:S02]  /*a560*/  PRMT R52, RZ, 0x7610, R52 ;  /* 0x00007610ff347816 */ /* 0x000fc40000000034 */
[----:B------:R-:W-:Y:S02]  /*a570*/  LOP3.LUT P1, RZ, R2, 0x1000, RZ, 0xc0, !PT ;  /* 0x0000100002ff7812 */ /* 0x000fe4000782c0ff */
[----:B---3--:R-:W-:-:S05]  /*a580*/  @!P5 PRMT R52, R36, 0x7610, R52 ;  /* 0x000076102434d816 */ /* 0x008fca0000000034 */
[----:B------:R0:W-:Y:S04]  /*a590*/  STL.S16 [R1+0x2d4], R52 ;  /* 0x0002d43401007387 */ /* 0x0001e80000100600 */
[----:B0-----:R-:W3:Y:S01]  /*a5a0*/  LDL.LU R52, [R1+0x3c8] ;  /* 0x0003c80001347983 */ /* 0x001ee20000300800 */
[----:B------:R-:W-:Y:S02]  /*a5b0*/  PRMT R54, RZ, 0x7610, R54 ;  /* 0x00007610ff367816 */ /* 0x000fe40000000036 */
[----:B------:R-:W-:Y:S02]  /*a5c0*/  LOP3.LUT P0, RZ, R2, 0x800, RZ, 0xc0, !PT ;  /* 0x0000080002ff7812 */ /* 0x000fe4000780c0ff */
[----:B---3--:R-:W-:-:S05]  /*a5d0*/  @!P1 PRMT R54, R52, 0x7610, R54 ;  /* 0x0000761034369816 */ /* 0x008fca0000000036 */
[----:B------:R0:W-:Y:S04]  /*a5e0*/  STL.S16 [R1+0x2dc], R54 ;  /* 0x0002dc3601007387 */ /* 0x0001e80000100600 */
[----:B0-----:R-:W3:Y:S01]  /*a5f0*/  LDL.LU R54, [R1+0x3c0] ;  /* 0x0003c00001367983 */ /* 0x001ee20000300800 */
[----:B------:R-:W-:Y:S02]  /*a600*/  PRMT R63, RZ, 0x7610, R63 ;  /* 0x00007610ff3f7816 */ /* 0x000fe4000000003f */
[----:B------:R-:W-:Y:S02]  /*a610*/  PRMT R55, RZ, 0x7610, R55 ;  /* 0x00007610ff377816 */ /* 0x000fe40000000037 */
[----:B--2---:R-:W-:-:S04]  /*a620*/  PRMT R37, RZ, 0x7610, R37 ;  /* 0x00007610ff257816 */ /* 0x004fc80000000025 */
[----:B------:R-:W-:-:S05]  /*a630*/  @!P5 PRMT R37, R36, 0x7632, R37 ;  /* 0x000076322425d816 */ /* 0x000fca0000000025 */
[----:B------:R0:W-:Y:S04]  /*a640*/  STL.S16 [R1+0x2de], R37 ;  /* 0x0002de2501007387 */ /* 0x0001e80000100600 */
[----:B0-----:R-:W2:Y:S01]  /*a650*/  LDL.LU R37, [R1+0x3c4] ;  /* 0x0003c40001257983 */ /* 0x001ea20000300800 */
        /* <DEDUP_REMOVED lines=8> */
[----:B------:R-:W-:Y:S02]  /*a6e0*/  PRMT R58, RZ, 0x7610, R58 ;  /* 0x00007610ff3a7816 */ /* 0x000fe4000000003a */
[C---:B--2---:R-:W-:Y:S02]  /*a6f0*/  @!P1 PRMT R59, R37.reuse, 0x7610, R59 ;  /* 0x00007610253b9816 */ /* 0x044fe4000000003b */
[----:B------:R-:W-:-:S03]  /*a700*/  @!P1 PRMT R58, R37, 0x7632, R58 ;  /* 0x00007632253a9816 */ /* 0x000fc6000000003a */
[----:B------:R-:W-:Y:S04]  /*a710*/  STL.S16 [R1+0x2da], R59 ;  /* 0x0002da3b01007387 */ /* 0x000fe80000100600 */
[----:B------:R0:W-:Y:S04]  /*a720*/  STL.S16 [R1+0x2e0], R58 ;  /* 0x0002e03a01007387 */ /* 0x0001e80000100600 */
[----:B0-----:R-:W2:Y:S01]  /*a730*/  LDL.LU.64 R58, [R1+0x250] ;  /* 0x00025000013a7983 */ /* 0x001ea20000300a00 */
[----:B---3--:R-:W-:-:S04]  /*a740*/  PRMT R63, RZ, 0x7610, R63 ;  /* 0x00007610ff3f7816 */ /* 0x008fc8000000003f */
[----:B----4-:R-:W-:-:S05]  /*a750*/  @!P6 PRMT R63, R55, 0x7632, R63 ;  /* 0x00007632373fe816 */ /* 0x010fca000000003f */
[----:B------:R0:W-:Y:S04]  /*a760*/  STL.S16 [R1+0x2f0], R63 ;  /* 0x0002f03f01007387 */ /* 0x0001e80000100600 */
[----:B0-----:R-:W3:Y:S01]  /*a770*/  LDL.LU R63, [R1+0x3ac] ;  /* 0x0003ac00013f7983 */ /* 0x001ee20000300800 */
[----:B------:R-:W-:-:S03]  /*a780*/  PRMT R53, RZ, 0x7610, R53 ;  /* 0x00007610ff357816 */ /* 0x000fc60000000035 */
[----:B------:R0:W-:Y:S01]  /*a790*/  STL [R1+0x19c], R8 ;  /* 0x00019c0801007387 */ /* 0x0001e20000100800 */
[----:B------:R-:W-:Y:S02]  /*a7a0*/  @!P1 PRMT R53, R52, 0x7632, R53 ;  /* 0x0000763234359816 */ /* 0x000fe40000000035 */
[----:B------:R-:W-:Y:S02]  /*a7b0*/  LOP3.LUT P1, RZ, R120, 0x10000000, RZ, 0xc0, !PT ;  /* 0x1000000078ff7812 */ /* 0x000fe4000782c0ff */
[----:B0-----:R-:W-:Y:S01]  /*a7c0*/  PRMT R8, RZ, 0x7610, R8 ;  /* 0x00007610ff087816 */ /* 0x001fe20000000008 */
[----:B------:R0:W-:Y:S04]  /*a7d0*/  STL.S16 [R1+0x2e6], R53 ;  /* 0x0002e63501007387 */ /* 0x0001e80000100600 */
[----:B0-----:R-:W4:Y:S01]  /*a7e0*/  LDL.LU R53, [R1+0x3bc] ;  /* 0x0003bc0001357983 */ /* 0x001f220000300800 */
[----:B---3--:R-:W-:-:S05]  /*a7f0*/  @!P6 PRMT R8, R63, 0x7632, R8 ;  /* 0x000076323f08e816 */ /* 0x008fca0000000008 */
[----:B------:R0:W-:Y:S02]  /*a800*/  STL.S16 [R1+0x2f8], R8 ;  /* 0x0002f80801007387 */ /* 0x0001e40000100600 */
[----:B0-----:R-:W-:-:S06]  /*a810*/  HFMA2 R8, -RZ, RZ, 0, 0 ;  /* 0x00000000ff087431 */ /* 0x001fcc00000001ff */
[----:B--2---:R0:W2:Y:S04]  /*a820*/  @!P1 LDG.E R8, desc[UR10][R58.64] ;  /* 0x0000000a3a089981 */ /* 0x0040a8000c1e1900 */
[----:B------:R-:W0:Y:S01]  /*a830*/  LDL.LU.64 R58, [R1+0x3a0] ;  /* 0x0003a000013a7983 */ /* 0x000e220000300a00 */
[----:B------:R-:W-:Y:S02]  /*a840*/  LOP3.LUT P5, RZ, R2, 0x200, RZ, 0xc0, !PT ;  /* 0x0000020002ff7812 */ /* 0x000fe400078ac0ff */
[----:B------:R-:W-:Y:S02]  /*a850*/  PRMT R67, RZ, 0x7610, R67 ;  /* 0x00007610ff437816 */ /* 0x000fe40000000043 */
[----:B------:R-:W-:Y:S02]  /*a860*/  PRMT R66, RZ, 0x7610, R66 ;  /* 0x00007610ff427816 */ /* 0x000fe40000000042 */
[----:B----4-:R-:W-:-:S02]  /*a870*/  @!P0 PRMT R67, R53, 0x7610, R67 ;  /* 0x0000761035438816 */ /* 0x010fc40000000043 */
[----:B------:R-:W-:-:S03]  /*a880*/  @!P0 PRMT R66, R53, 0x7632, R66 ;  /* 0x0000763235428816 */ /* 0x000fc60000000042 */
[----:B------:R-:W-:Y:S04]  /*a890*/  STL.S16 [R1+0x2e2], R67 ;  /* 0x0002e24301007387 */ /* 0x000fe80000100600 */
[----:B------:R1:W-:Y:S04]  /*a8a0*/  STL.S16 [R1+0x2e8], R66 ;  /* 0x0002e84201007387 */ /* 0x0003e80000100600 */
[----:B-1----:R-:W3:Y:S01]  /*a8b0*/  LDL.LU.64 R66, [R1+0x248] ;  /* 0x0002480001427983 */ /* 0x002ee20000300a00 */
[----:B------:R-:W-:-:S04]  /*a8c0*/  PRMT R60, RZ, 0x7610, R60 ;  /* 0x00007610ff3c7816 */ /* 0x000fc8000000003c */
[----:B------:R-:W-:-:S05]  /*a8d0*/  @!P6 PRMT R60, R55, 0x7610, R60 ;  /* 0x00007610373ce816 */ /* 0x000fca000000003c */
[----:B------:R1:W-:Y:S04]  /*a8e0*/  STL.S16 [R1+0x2ea], R60 ;  /* 0x0002ea3c01007387 */ /* 0x0003e80000100600 */
[----:B-1----:R-:W4:Y:S01]  /*a8f0*/  LDL.LU R60, [R1+0x3b0] ;  /* 0x0003b000013c7983 */ /* 0x002f220000300800 */
[----:B0-----:R-:W-:-:S04]  /*a900*/  PRMT R59, RZ, 0x7610, R59 ;  /* 0x00007610ff3b7816 */ /* 0x001fc8000000003b */
[----:B------:R-:W-:-:S05]  /*a910*/  @!P5 PRMT R59, R58, 0x7632, R59 ;  /* 0x000076323a3bd816 */ /* 0x000fca000000003b */
[----:B------:R0:W-:Y:S04]  /*a920*/  STL.S16 [R1+0x254], R59 ;  /* 0x0002543b01007387 */ /* 0x0001e80000100600 */
[----:B0-----:R-:W2:Y:S04]  /*a930*/  LDL.LU R59, [R1+0x394] ;  /* 0x00039400013b7983 */ /* 0x001ea80000300800 */
[----:B------:R0:W-:Y:S02]  /*a940*/  STL [R1+0xa0], R9 ;  /* 0x0000a00901007387 */ /* 0x0001e40000100800 */
[----:B0-----:R-:W-:-:S02]  /*a950*/  PRMT R9, RZ, 0x7610, R9 ;  /* 0x00007610ff097816 */ /* 0x001fc40000000009 */
[----:B------:R-:W-:-:S04]  /*a960*/  PRMT R61, RZ, 0x7610, R61 ;  /* 0x00007610ff3d7816 */ /* 0x000fc8000000003d */
[----:B------:R-:W-:Y:S02]  /*a970*/  @!P5 PRMT R61, R58, 0x7610, R61 ;  /* 0x000076103a3dd816 */ /* 0x000fe4000000003d */
[----:B----4-:R-:W-:-:S04]  /*a980*/  PRMT R60, RZ, 0x7610, R60 ;  /* 0x00007610ff3c7816 */ /* 0x010fc8000000003c */
[----:B------:R-:W-:Y:S01]  /*a990*/  @!P6 PRMT R60, R63, 0x7610, R60 ;  /* 0x000076103f3ce816 */ /* 0x000fe2000000003c */
[----:B------:R0:W-:Y:S04]  /*a9a0*/  STL.S16 [R1+0x250], R61 ;  /* 0x0002503d01007387 */ /* 0x0001e80000100600 */
[----:B------:R1:W-:Y:S04]  /*a9b0*/  STL.S16 [R1+0x2ec], R60 ;  /* 0x0002ec3c01007387 */ /* 0x0003e80000100600 */
[----:B0-----:R-:W4:Y:S04]  /*a9c0*/  LDL.LU R61, [R1+0x398] ;  /* 0x00039800013d7983 */ /* 0x001f280000300800 */
[----:B-1----:R-:W4:Y:S01]  /*a9d0*/  LDL.LU R60, [R1+0x3a8] ;  /* 0x0003a800013c7983 */ /* 0x002f220000300800 */
[----:B--2---:R-:W-:-:S05]  /*a9e0*/  @!P5 PRMT R9, R59, 0x7632, R9 ;  /* 0x000076323b09d816 */ /* 0x004fca0000000009 */
[----:B------:R0:W-:Y:S02]  /*a9f0*/  STL.S16 [R1+0x300], R9 ;  /* 0x0003000901007387 */ /* 0x0001e40000100600 */
[----:B0-----:R-:W-:-:S06]  /*aa00*/  MOV R9, RZ ;  /* 0x000000ff00097202 */ /* 0x001fcc0000000f00 */
[----:B---3--:R0:W2:Y:S04]  /*aa10*/  @!P1 LDG.E R9, desc[UR10][R66.64] ;  /* 0x0000000a42099981 */ /* 0x0080a8000c1e1900 */
[----:B------:R-:W0:Y:S01]  /*aa20*/  LDL.LU.64 R66, [R1+0x388] ;  /* 0x0003880001427983 */ /* 0x000e220000300a00 */
[----:B------:R-:W-:Y:S02]  /*aa30*/  LOP3.LUT P0, RZ, R2, 0x100, RZ, 0xc0, !PT ;  /* 0x0000010002ff7812 */ /* 0x000fe4000780c0ff */
[----:B----4-:R-:W-:Y:S02]  /*aa40*/  PRMT R61, RZ, 0x7610, R61 ;  /* 0x00007610ff3d7816 */ /* 0x010fe4000000003d */
[----:B------:R-:W-:-:S04]  /*aa50*/  PRMT R60, RZ, 0x7610, R60 ;  /* 0x00007610ff3c7816 */ /* 0x000fc8000000003c */
[----:B------:R-:W-:-:S05]  /*aa60*/  @!P5 PRMT R60, R59, 0x7610, R60 ;  /* 0x000076103b3cd816 */ /* 0x000fca000000003c */
[----:B------:R1:W-:Y:S04]  /*aa70*/  STL.S16 [R1+0x256], R60 ;  /* 0x0002563c01007387 */ /* 0x0003e80000100600 */
[----:B-1----:R-:W3:Y:S01]  /*aa80*/  LDL.LU R60, [R1+0x390] ;  /* 0x00039000013c7983 */ /* 0x002ee20000300800 */
[----:B0-----:R-:W-:-:S04]  /*aa90*/  PRMT R67, RZ, 0x7610, R67 ;  /* 0x00007610ff437816 */ /* 0x001fc80000000043 */
[----:B------:R-:W-:-:S05]  /*aaa0*/  @!P0 PRMT R67, R66, 0x7632, R67 ;  /* 0x0000763242438816 */ /* 0x000fca0000000043 */
[----:B------:R0:W-:Y:S04]  /*aab0*/  STL.S16 [R1+0x2f4], R67 ;  /* 0x0002f44301007387 */ /* 0x0001e80000100600 */
[----:B0-----:R-:W4:Y:S01]  /*aac0*/  LDL.LU R67, [R1+0x37c] ;  /* 0x00037c0001437983 */ /* 0x001f220000300800 */
[----:B------:R-:W-:-:S05]  /*aad0*/  @!P0 PRMT R61, R66, 0x7610, R61 ;  /* 0x00007610423d8816 */ /* 0x000fca000000003d */
[----:B------:R0:W-:Y:S04]  /*aae0*/  STL.S16 [R1+0x252], R61 ;  /* 0x0002523d01007387 */ /* 0x0001e80000100600 */
[----:B0-----:R-:W3:Y:S04]  /*aaf0*/  LDL.LU R61, [R1+0x380] ;  /* 0x00038000013d7983 */ /* 0x001ee80000300800 */
[----:B------:R0:W-:Y:S04]  /*ab00*/  STL [R1+0x1a0], R10 ;  /* 0x0001a00a01007387 */ /* 0x0001e80000100800 */
[----:B------:R1:W-:Y:S01]  /*ab10*/  STL [R1+0x1cc], R63 ;  /* 0x0001cc3f01007387 */ /* 0x0003e20000100800 */
[----:B0-----:R-:W-:-:S02]  /*ab20*/  PRMT R10, RZ, 0x7610, R10 ;  /* 0x00007610ff0a7816 */ /* 0x001fc4000000000a */
[----:B-1----:R-:W-:Y:S02]  /*ab30*/  PRMT R63, RZ, 0x7610, R63 ;  /* 0x00007610ff3f7816 */ /* 0x002fe4000000003f */
[C---:B------:R-:W-:Y:S02]  /*ab40*/  LOP3.LUT P5, RZ, R2.reuse, 0x40, RZ, 0xc0, !PT ;  /* 0x0000004002ff7812 */ /* 0x040fe400078ac0ff */
[----:B------:R-:W-:Y:S01]  /*ab50*/  LOP3.LUT P6, RZ, R2, 0x80, RZ, 0xc0, !PT ;  /* 0x0000008002ff7812 */ /* 0x000fe200078cc0ff */
[----:B------:R0:W-:Y:S04]  /*ab60*/  STL [R1+0x194], R51 ;  /* 0x0001943301007387 */ /* 0x0001e80000100800 */
[----:B------:R1:W-:Y:S04]  /*ab70*/  STL [R1+0xa8], R13 ;  /* 0x0000a80d01007387 */ /* 0x0003e80000100800 */
[----:B------:R2:W-:Y:S01]  /*ab80*/  STL [R1+0x1c4], R52 ;  /* 0x0001c43401007387 */ /* 0x0005e20000100800 */
[----:B0-----:R-:W-:-:S03]  /*ab90*/  PRMT R51, RZ, 0x7610, R51 ;  /* 0x00007610ff337816 */ /* 0x001fc60000000033 */
[----:B------:R0:W-:Y:S01]  /*aba0*/  STL [R1+0xc8], R53 ;  /* 0x0000c83501007387 */ /* 0x0001e20000100800 */
[----:B-1----:R-:W-:-:S03]  /*abb0*/  PRMT R13, RZ, 0x7610, R13 ;  /* 0x00007610ff0d7816 */ /* 0x002fc6000000000d */
[----:B------:R1:W-:Y:S01]  /*abc0*/  STL [R1+0x98], R56 ;  /* 0x0000983801007387 */ /* 0x0003e20000100800 */
[----:B--2---:R-:W-:-:S03]  /*abd0*/  PRMT R52, RZ, 0x7610, R52 ;  /* 0x00007610ff347816 */ /* 0x004fc60000000034 */
        /* <DEDUP_REMOVED lines=13> */
[----:B0-----:R-:W-:Y:S02]  /*acb0*/  PRMT R62, RZ, 0x7610, R62 ;  /* 0x00007610ff3e7816 */ /* 0x001fe4000000003e */
[----:B-1----:R-:W-:Y:S02]  /*acc0*/  PRMT R11, RZ, 0x7610, R11 ;  /* 0x00007610ff0b7816 */ /* 0x002fe4000000000b */
[----:B--2---:R-:W-:Y:S02]  /*acd0*/  PRMT R58, RZ, 0x7610, R58 ;  /* 0x00007610ff3a7816 */ /* 0x004fe4000000003a */
        /* <DEDUP_REMOVED lines=8> */
[----:B------:R-:W-:-:S02]  /*ad60*/  LOP3.LUT P5, RZ, R2, 0x8, RZ, 0xc0, !PT ;  /* 0x0000000802ff7812 */ /* 0x000fc400078ac0ff */
        /* <DEDUP_REMOVED lines=29> */
[----:B------:R-:W-:Y:S01]  /*af40*/  UIMAD.WIDE UR6, UR8, 0x8, UR6 ;  /* 0x00000008080678a5 */ /* 0x000fe2000f8e0206 */
[----:B------:R0:W-:Y:S02]  /*af50*/  STL [R1+0x174], R3 ;  /* 0x0001740301007387 */ /* 0x0001e40000100800 */
[----:B0-----:R-:W-:-:S09]  /*af60*/  PRMT R3, RZ, 0x7610, R3 ;  /* 0x00007610ff037816 */ /* 0x001fd20000000003 */
[----:B------:R-:W-:-:S05]  /*af70*/  @!P6 PRMT R3, R42, 0x7632, R3 ;  /* 0x000076322a03e816 */ /* 0x000fca0000000003 */
[----:B------:R0:W-:Y:S02]  /*af80*/  STL.S16 [R1+0x336], R3 ;  /* 0x0003360301007387 */ /* 0x0001e40000100600 */
[----:B0-----:R-:W0:Y:S02]  /*af90*/  S2R R3, SR_TID.X ;  /* 0x0000000000037919 */ /* 0x001e240000002100 */
[----:B------:R1:W-:Y:S04]  /*afa0*/  STL [R1+0x1bc], R28 ;  /* 0x0001bc1c01007387 */ /* 0x0003e80000100800 */
[----:B------:R-:W-:Y:S04]  /*afb0*/  STL [R1+0xc0], R29 ;  /* 0x0000c01d01007387 */ /* 0x000fe80000100800 */
[----:B------:R-:W-:Y:S01]  /*afc0*/  STL [R1+0x1c0], R36 ;  /* 0x0001c02401007387 */ /* 0x000fe20000100800 */
[----:B-1----:R-:W-:-:S02]  /*afd0*/  PRMT R28, RZ, 0x7610, R28 ;  /* 0x00007610ff1c7816 */ /* 0x002fc4000000001c */
[C---:B----4-:R-:W-:Y:S02]  /*afe0*/  @!P0 PRMT R63, R67.reuse, 0x7610, R63 ;  /* 0x00007610433f8816 */ /* 0x050fe4000000003f */
[----:B------:R-:W-:Y:S02]  /*aff0*/  @!P0 PRMT R10, R67, 0x7632, R10 ;  /* 0x00007632430a8816 */ /* 0x000fe4000000000a */
[----:B------:R-:W-:-:S13]  /*b000*/  LOP3.LUT P0, RZ, R2, 0x20, RZ, 0xc0, !PT ;  /* 0x0000002002ff7812 */ /* 0x000fda000780c0ff */
[C---:B------:R-:W-:Y:S02]  /*b010*/  @!P0 PRMT R53, R80.reuse, 0x7610, R53 ;  /* 0x0000761050358816 */ /* 0x040fe40000000035 */
[----:B------:R-:W-:Y:S02]  /*b020*/  @!P0 PRMT R52, R80, 0x7632, R52 ;  /* 0x0000763250348816 */ /* 0x000fe40000000034 */
[C---:B------:R-:W-:Y:S02]  /*b030*/  @!P0 PRMT R51, R81.reuse, 0x7610, R51 ;  /* 0x0000761051338816 */ /* 0x040fe40000000033 */
[----:B------:R-:W-:Y:S02]  /*b040*/  @!P0 PRMT R13, R81, 0x7632, R13 ;  /* 0x00007632510d8816 */ /* 0x000fe4000000000d */
[----:B------:R-:W-:-:S13]  /*b050*/  LOP3.LUT P0, RZ, R2, 0x4, RZ, 0xc0, !PT ;  /* 0x0000000402ff7812 */ /* 0x000fda000780c0ff */
[----:B------:R-:W-:-:S05]  /*b060*/  @!P0 PRMT R16, R87, 0x7632, R16 ;  /* 0x0000763257108816 */ /* 0x000fca0000000010 */
[----:B------:R1:W-:Y:S02]  /*b070*/  STL.S16 [R1+0x32c], R16 ;  /* 0x00032c1001007387 */ /* 0x0003e40000100600 */
[----:B-1----:R-:W-:Y:S02]  /*b080*/  HFMA2 R16, -RZ, RZ, 0, 0 ;  /* 0x00000000ff107431 */ /* 0x002fe400000001ff */
[----:B------:R1:W-:Y:S04]  /*b090*/  STL.S16 [R1+0x308], R10 ;  /* 0x0003080a01007387 */ /* 0x0003e80000100600 */
[----:B------:R2:W4:Y:S01]  /*b0a0*/  @!P5 LDG.E R16, desc[UR10][R24.64] ;  /* 0x0000000a1810d981 */ /* 0x000522000c1e1900 */
[----:B-1----:R-:W-:Y:S01]  /*b0b0*/  HFMA2 R10, -RZ, RZ, 0, 0 ;  /* 0x00000000ff0a7431 */ /* 0x002fe200000001ff */
[----:B--2---:R-:W-:-:S05]  /*b0c0*/  MOV R24, UR6 ;  /* 0x0000000600187c02 */ /* 0x004fca0008000f00 */
[----:B---3--:R-:W2:Y:S01]  /*b0d0*/  @!P2 LDG.E R10, desc[UR10][R60.64] ;  /* 0x0000000a3c0aa981 */ /* 0x008ea2000c1e1900 */
[----:B------:R-:W-:Y:S01]  /*b0e0*/  MOV R25, UR7 ;  /* 0x0000000700197c02 */ /* 0x000fe20008000f00 */
[----:B------:R-:W1:Y:S05]  /*b0f0*/  LDCU.U8 UR6, c[0x0][0x414] ;  /* 0x00008280ff0677ac */ /* 0x000e6a0008000000 */
[----:B------:R-:W3:Y:S01]  /*b100*/  LDG.E.64 R24, desc[UR10][R24.64] ;  /* 0x0000000a18187981 */ /* 0x000ee2000c1e1b00 */
[----:B------:R-:W-:Y:S02]  /*b110*/  PRMT R36, RZ, 0x7610, R36 ;  /* 0x00007610ff247816 */ /* 0x000fe40000000024 */
[----:B------:R-:W-:Y:S01]  /*b120*/  PRMT R29, RZ, 0x7610, R29 ;  /* 0x00007610ff1d7816 */ /* 0x000fe2000000001d */
[----:B------:R1:W-:Y:S01]  /*b130*/  STL [R1+0x1b4], R20 ;  /* 0x0001b41401007387 */ /* 0x0003e20000100800 */
[----:B------:R-:W-:-:S02]  /*b140*/  @!P0 PRMT R36, R86, 0x7610, R36 ;  /* 0x0000761056248816 */ /* 0x000fc40000000024 */
[----:B------:R-:W-:Y:S01]  /*b150*/  @!P0 PRMT R29, R86, 0x7632, R29 ;  /* 0x00007632561d8816 */ /* 0x000fe2000000001d */
[----:B------:R1:W-:Y:S01]  /*b160*/  STL [R1+0xb8], R21 ;  /* 0x0000b81501007387 */ /* 0x0003e20000100800 */
[----:B------:R-:W-:Y:S02]  /*b170*/  @!P0 PRMT R28, R87, 0x7610, R28 ;  /* 0x00007610571c8816 */ /* 0x000fe4000000001c */
[----:B------:R-:W-:Y:S01]  /*b180*/  LOP3.LUT P0, RZ, R2, 0x1, RZ, 0xc0, !PT ;  /* 0x0000000102ff7812 */ /* 0x000fe2000780c0ff */
[----:B------:R1:W-:Y:S01]  /*b190*/  STL [R1+0x1b8], R22 ;  /* 0x0001b81601007387 */ /* 0x0003e20000100800 */
[----:B0-----:R-:W-:Y:S02]  /*b1a0*/  LOP3.LUT R2, R3, 0xffff, RZ, 0xc0, !PT ;  /* 0x0000ffff03027812 */ /* 0x001fe400078ec0ff */
[----:B-1----:R-:W-:Y:S01]  /*b1b0*/  PRMT R20, RZ, 0x7610, R20 ;  /* 0x00007610ff147816 */ /* 0x002fe20000000014 */
[----:B------:R0:W-:Y:S02]  /*b1c0*/  STL [R1+0xbc], R23 ;  /* 0x0000bc1701007387 */ /* 0x0001e40000100800 */
[----:B------:R-:W-:Y:S01]  /*b1d0*/  IMAD R2, R2, 0x445, RZ ;  /* 0x0000044502027824 */ /* 0x000fe200078e02ff */
[----:B------:R-:W-:Y:S01]  /*b1e0*/  PRMT R21, RZ, 0x7610, R21 ;  /* 0x00007610ff157816 */ /* 0x000fe20000000015 */
[----:B------:R1:W-:Y:S01]  /*b1f0*/  STL [R1+0xb0], R17 ;  /* 0x0000b01101007387 */ /* 0x0003e20000100800 */
[----:B------:R-:W-:-:S03]  /*b200*/  PRMT R22, RZ, 0x7610, R22 ;  /* 0x00007610ff167816 */ /* 0x000fc60000000016 */
[----:B------:R-:W-:Y:S01]  /*b210*/  STL [R1+0x1b0], R18 ;  /* 0x0001b01201007387 */ /* 0x000fe20000100800 */
[----:B0-----:R-:W-:Y:S02]  /*b220*/  PRMT R23, RZ, 0x7610, R23 ;  /* 0x00007610ff177816 */ /* 0x001fe40000000017 */
[----:B------:R-:W-:Y:S01]  /*b230*/  SHF.R.U32.HI R2, RZ, 0x10, R2 ;  /* 0x00000010ff027819 */ /* 0x000fe20000011602 */
[----:B------:R0:W-:Y:S01]  /*b240*/  STL [R1+0xb4], R19 ;  /* 0x0000b41301007387 */ /* 0x0001e20000100800 */
[C---:B------:R-:W-:Y:S02]  /*b250*/  @!P0 PRMT R23, R40.reuse, 0x7610, R23 ;  /* 0x0000761028178816 */ /* 0x040fe40000000017 */
[----:B------:R-:W-:Y:S01]  /*b260*/  @!P0 PRMT R22, R40, 0x7632, R22 ;  /* 0x0000763228168816 */ /* 0x000fe20000000016 */
[----:B------:R0:W-:Y:S01]  /*b270*/  STL.S16 [R1+0x30e], R12 ;  /* 0x00030e0c01007387 */ /* 0x0001e20000100600 */
[C---:B------:R-:W-:Y:S02]  /*b280*/  @!P0 PRMT R21, R41.reuse, 0x7610, R21 ;  /* 0x0000761029158816 */ /* 0x040fe40000000015 */
[----:B------:R-:W-:Y:S01]  /*b290*/  @!P0 PRMT R20, R41, 0x7632, R20 ;  /* 0x0000763229148816 */ /* 0x000fe20000000014 */
[----:B------:R0:W-:Y:S01]  /*b2a0*/  STL.S16 [R1+0x31c], R14 ;  /* 0x00031c0e01007387 */ /* 0x0001e20000100600 */
[----:B------:R-:W-:-:S02]  /*b2b0*/  ISETP.NE.AND P0, PT, RZ, UR6, PT ;  /* 0x00000006ff007c0c */ /* 0x000fc4000bf05270 */
[----:B-1----:R-:W-:Y:S01]  /*b2c0*/  PRMT R17, RZ, 0x7610, R17 ;  /* 0x00007610ff117816 */ /* 0x002fe20000000011 */
[----:B------:R-:W-:Y:S01]  /*b2d0*/  STL.S16 [R1+0x30c], R11 ;  /* 0x00030c0b01007387 */ /* 0x000fe20000100600 */
[----:B------:R-:W-:Y:S02]  /*b2e0*/  PRMT R2, R2, 0x9910, RZ ;  /* 0x0000991002027816 */ /* 0x000fe400000000ff */
[----:B0-----:R-:W-:Y:S01]  /*b2f0*/  PRMT R19, RZ, 0x7610, R19 ;  /* 0x00007610ff137816 */ /* 0x001fe20000000013 */
[----:B------:R-:W-:Y:S01]  /*b300*/  STL.S16 [R1+0x314], R13 ;  /* 0x0003140d01007387 */ /* 0x000fe20000100600 */
[----:B------:R-:W-:Y:S01]  /*b310*/  PRMT R18, RZ, 0x7610, R18 ;  /* 0x00007610ff127816 */ /* 0x000fe20000000012 */
[----:B------:R-:W-:Y:S01]  /*b320*/  IMAD R2, R2, 0x3c, RZ ;  /* 0x0000003c02027824 */ /* 0x000fe200078e02ff */
[----:B------:R-:W-:Y:S01]  /*b330*/  @!P6 PRMT R17, R42, 0x7610, R17 ;  /* 0x000076102a11e816 */ /* 0x000fe20000000011 */
[----:B------:R-:W-:Y:S01]  /*b340*/  STL.S16 [R1+0x324], R15 ;  /* 0x0003240f01007387 */ /* 0x000fe20000100600 */
[----:B------:R-:W-:-:S02]  /*b350*/  @!P6 PRMT R19, R88, 0x7610, R19 ;  /* 0x000076105813e816 */ /* 0x000fc40000000013 */
[----:B------:R-:W-:Y:S01]  /*b360*/  @!P6 PRMT R18, R88, 0x7632, R18 ;  /* 0x000076325812e816 */ /* 0x000fe20000000012 */
[----:B------:R0:W-:Y:S01]  /*b370*/  STL.S16 [R1+0x32e], R17 ;  /* 0x00032e1101007387 */ /* 0x0001e20000100600 */
[----:B------:R-:W-:Y:S01]  /*b380*/  LOP3.LUT P6, RZ, R120, 0x4000000, RZ, 0xc0, !PT ;  /* 0x0400000078ff7812 */ /* 0x000fe200078cc0ff */
[----:B------:R-:W-:Y:S01]  /*b390*/  HFMA2 R12, -RZ, RZ, 0, 0 ;  /* 0x00000000ff0c7431 */ /* 0x000fe200000001ff */
[----:B------:R-:W-:Y:S01]  /*b3a0*/  IADD3 R2, PT, PT, RZ, -R2, RZ ;  /* 0x80000002ff027210 */ /* 0x000fe20007ffe0ff */
[----:B------:R-:W-:Y:S01]  /*b3b0*/  STL.S16 [R1+0x338], R21 ;  /* 0x0003381501007387 */ /* 0x000fe20000100600 */
[----:B------:R-:W-:-:S03]  /*b3c0*/  HFMA2 R14, -RZ, RZ, 0, 0 ;  /* 0x00000000ff0e7431 */ /* 0x000fc600000001ff */
[----:B------:R1:W-:Y:S01]  /*b3d0*/  STL.S16 [R1+0x340], R20 ;  /* 0x0003401401007387 */ /* 0x0003e20000100600 */
[----:B0-----:R-:W-:-:S03]  /*b3e0*/  MOV R17, RZ ;  /* 0x000000ff00117202 */ /* 0x001fc60000000f00 */
[----:B------:R-:W-:Y:S01]  /*b3f0*/  STL.S16 [R1+0x32a], R19 ;  /* 0x00032a1301007387 */ /* 0x000fe20000100600 */
[----:B------:R-:W-:Y:S02]  /*b400*/  PRMT R2, R2, 0x7710, RZ ;  /* 0x0000771002027816 */ /* 0x000fe400000000ff */
[----:B------:R-:W-:Y:S01]  /*b410*/  MOV R11, RZ ;  /* 0x000000ff000b7202 */ /* 0x000fe20000000f00 */
[----:B------:R0:W-:Y:S01]  /*b420*/  STL.S16 [R1+0x330], R18 ;  /* 0x0003301201007387 */ /* 0x0001e20000100600 */
[----:B-1----:R-:W1:Y:S01]  /*b430*/  @P0 LDC.64 R20, c[0x0][0x3b0] ;  /* 0x0000ec00ff140b82 */ /* 0x002e620000000a00 */
[----:B------:R-:W-:Y:S02]  /*b440*/  MOV R13, RZ ;  /* 0x000000ff000d7202 */ /* 0x000fe40000000f00 */
[----:B------:R0:W4:Y:S01]  /*b450*/  @!P5 LDG.E R17, desc[UR10][R26.64] ;  /* 0x0000000a1a11d981 */ /* 0x000122000c1e1900 */
[----:B------:R-:W-:Y:S02]  /*b460*/  MOV R15, RZ ;  /* 0x000000ff000f7202 */ /* 0x000fe40000000f00 */
[----:B------:R-:W-:Y:S01]  /*b470*/  IADD3 R2, PT, PT, R2, R3, RZ ;  /* 0x0000000302027210 */ /* 0x000fe20007ffe0ff */
[----:B------:R-:W4:Y:S01]  /*b480*/  @!P2 LDG.E R11, desc[UR10][R64.64] ;  /* 0x0000000a400ba981 */ /* 0x000f22000c1e1900 */
[----:B0-----:R-:W-:-:S03]  /*b490*/  CS2R R18, SRZ ;  /* 0x0000000000127805 */ /* 0x001fc6000001ff00 */
[----:B------:R-:W4:Y:S01]  /*b4a0*/  @!P3 LDG.E R12, desc[UR10][R68.64] ;  /* 0x0000000a440cb981 */ /* 0x000f22000c1e1900 */
[----:B------:R-:W0:Y:S01]  /*b4b0*/  LDC.64 R26, c[0x0][0x3a8] ;  /* 0x0000ea00ff1a7b82 */ /* 0x000e220000000a00 */
[----:B------:R-:W-:Y:S02]  /*b4c0*/  SHF.L.U32 R2, R2, 0x1, RZ ;  /* 0x0000000102027819 */ /* 0x000fe400000006ff */
[----:B------:R-:W4:Y:S04]  /*b4d0*/  @!P3 LDG.E R13, desc[UR10][R70.64] ;  /* 0x0000000a460db981 */ /* 0x000f28000c1e1900 */
[----:B------:R-:W4:Y:S04]  /*b4e0*/  @!P4 LDG.E R14, desc[UR10][R74.64] ;  /* 0x0000000a4a0ec981 */ /* 0x000f28000c1e1900 */
[----:B------:R-:W4:Y:S04]  /*b4f0*/  @!P4 LDG.E R15, desc[UR10][R76.64] ;  /* 0x0000000a4c0fc981 */ /* 0x000f28000c1e1900 */
[----:B------:R-:W4:Y:S04]  /*b500*/  @!P6 LDG.E R18, desc[UR10][R30.64] ;  /* 0x0000000a1e12e981 */ /* 0x000f28000c1e1900 */
[----:B------:R-:W4:Y:S04]  /*b510*/  @!P6 LDG.E R19, desc[UR10][R34.64] ;  /* 0x0000000a2213e981 */ /* 0x000f28000c1e1900 */
[----:B------:R1:W-:Y:S04]  /*b520*/  STL.S16 [R1+0x332], R23 ;  /* 0x0003321701007387 */ /* 0x0003e80000100600 */
[----:B------:R1:W-:Y:S01]  /*b530*/  STL.S16 [R1+0x33a], R22 ;  /* 0x00033a1601007387 */ /* 0x0003e20000100600 */
[----:B------:R-:W-:-:S02]  /*b540*/  PRMT R7, RZ, 0x7610, R7 ;  /* 0x00007610ff077816 */ /* 0x000fc40000000007 */
[----:B------:R-:W-:Y:S01]  /*b550*/  PRMT R0, RZ, 0x7610, R0 ;  /* 0x00007610ff007816 */ /* 0x000fe20000000000 */
[----:B------:R-:W-:Y:S01]  /*b560*/  STL [R1+0x1d0], R59 ;  /* 0x0001d03b01007387 */ /* 0x000fe20000100800 */
[----:B-1----:R-:W-:-:S03]  /*b570*/  LOP3.LUT R23, R2, 0xffff, RZ, 0xc0, !PT ;  /* 0x0000ffff02177812 */ /* 0x002fc600078ec0ff */
[----:B------:R-:W-:Y:S01]  /*b580*/  STL.S16 [R1+0x2f6], R63 ;  /* 0x0002f63f01007387 */ /* 0x000fe20000100600 */
[----:B------:R-:W-:Y:S02]  /*b590*/  MOV R22, UR13 ;  /* 0x0000000d00167c02 */ /* 0x000fe40008000f00 */
[----:B------:R-:W-:Y:S01]  /*b5a0*/  @!P1 PRMT R7, R8, 0x7610, R7 ;  /* 0x0000761008079816 */ /* 0x000fe20000000007 */
[----:B------:R-:W-:Y:S02]  /*b5b0*/  STL.S16 [R1+0x2f2], R62 ;  /* 0x0002f23e01007387 */ /* 0x000fe40000100600 */
[----:B------:R-:W-:Y:S01]  /*b5c0*/  IMAD R22, R22, 0x78, R23 ;  /* 0x0000007816167824 */ /* 0x000fe200078e0217 */
[----:B------:R-:W-:Y:S01]  /*b5d0*/  @!P1 PRMT R0, R8, 0x7632, R0 ;  /* 0x0000763208009816 */ /* 0x000fe20000000000 */
[----:B------:R1:W-:Y:S02]  /*b5e0*/  STL [R1+0x36c], R23 ;  /* 0x00036c1701007387 */ /* 0x0003e40000100800 */
[----:B------:R-:W-:-:S02]  /*b5f0*/  @P0 IMAD.WIDE R2, R22, 0x2, R20 ;  /* 0x0000000216020825 */ /* 0x000fc400078e0214 */
[----:B------:R1:W-:Y:S04]  /*b600*/  STL.S16 [R1+0x2fc], R58 ;  /* 0x0002fc3a01007387 */ /* 0x0003e80000100600 */
[----:B------:R-:W4:Y:S04]  /*b610*/  @P0 LDG.E.U16 R20, desc[UR10][R2.64] ;  /* 0x0000000a02140981 */ /* 0x000f28000c1e1500 */
[----:B------:R0:W4:Y:S04]  /*b620*/  @P0 LDG.E.U16 R21, desc[UR10][R2.64+0x2] ;  /* 0x0000020a02150981 */ /* 0x000128000c1e1500 */
[----:B------:R-:W-:Y:S04]  /*b630*/  STL.S16 [R1+0x2fe], R57 ;  /* 0x0002fe3901007387 */ /* 0x000fe80000100600 */
[----:B------:R-:W-:Y:S01]  /*b640*/  STL.S16 [R1+0x2fa], R56 ;  /* 0x0002fa3801007387 */ /* 0x000fe20000100600 */
[----:B0-----:R-:W-:-:S03]  /*b650*/  IMAD.WIDE R2, R22, 0x2, R26 ;  /* 0x0000000216027825 */ /* 0x001fc600078e021a */
[----:B------:R0:W-:Y:S04]  /*b660*/  STL.S16 [R1+0x304], R55 ;  /* 0x0003043701007387 */ /* 0x0001e80000100600 */
[----:B------:R-:W4:Y:S04]  /*b670*/  LDG.E.U16 R22, desc[UR10][R2.64] ;  /* 0x0000000a02167981 */ /* 0x000f28000c1e1500 */
[----:B-1----:R1:W4:Y:S04]  /*b680*/  LDG.E.U16 R23, desc[UR10][R2.64+0x2] ;  /* 0x0000020a02177981 */ /* 0x002328000c1e1500 */
[----:B------:R1:W-:Y:S04]  /*b690*/  STL.S16 [R1+0x306], R54 ;  /* 0x0003063601007387 */ /* 0x0003e80000100600 */
[----:B------:R1:W-:Y:S04]  /*b6a0*/  STL.S16 [R1+0x302], R53 ;  /* 0x0003023501007387 */ /* 0x0003e80000100600 */
[----:B------:R1:W-:Y:S04]  /*b6b0*/  STL.S16 [R1+0x310], R52 ;  /* 0x0003103401007387 */ /* 0x0003e80000100600 */
[----:B------:R-:W-:Y:S04]  /*b6c0*/  STL.S16 [R1+0x312], R51 ;  /* 0x0003123301007387 */ /* 0x000fe80000100600 */
[----:B------:R-:W-:Y:S04]  /*b6d0*/  STL.S16 [R1+0x30a], R50 ;  /* 0x00030a3201007387 */ /* 0x000fe80000100600 */
[----:B------:R-:W-:Y:S04]  /*b6e0*/  STL.S16 [R1+0x318], R45 ;  /* 0x0003182d01007387 */ /* 0x000fe80000100600 */
[----:B------:R-:W-:Y:S04]  /*b6f0*/  STL [R1+0x1d8], R73 ;  /* 0x0001d84901007387 */ /* 0x000fe80000100800 */
[----:B------:R-:W-:Y:S04]  /*b700*/  STL.S16 [R1+0x31a], R44 ;  /* 0x00031a2c01007387 */ /* 0x000fe80000100600 */
[----:B------:R-:W-:Y:S04]  /*b710*/  STL.S16 [R1+0x316], R39 ;  /* 0x0003162701007387 */ /* 0x000fe80000100600 */
[----:B------:R-:W-:Y:S04]  /*b720*/  STL.S16 [R1+0x31e], R38 ;  /* 0x00031e2601007387 */ /* 0x000fe80000100600 */
[----:B------:R-:W-:Y:S04]  /*b730*/  STL [R1+0xdc], R78 ;  /* 0x0000dc4e01007387 */ /* 0x000fe80000100800 */
[----:B------:R1:W-:Y:S04]  /*b740*/  STL.S16 [R1+0x320], R37 ;  /* 0x0003202501007387 */ /* 0x0003e80000100600 */
[----:B------:R1:W-:Y:S04]  /*b750*/  STL.S16 [R1+0x322], R36 ;  /* 0x0003222401007387 */ /* 0x0003e80000100600 */
[----:B------:R1:W-:Y:S04]  /*b760*/  STL.S16 [R1+0x326], R29 ;  /* 0x0003261d01007387 */ /* 0x0003e80000100600 */
[----:B------:R-:W-:Y:S04]  /*b770*/  STL [R1+0x1dc], R79 ;  /* 0x0001dc4f01007387 */ /* 0x000fe80000100800 */
[----:B------:R1:W-:Y:S04]  /*b780*/  STL.S16 [R1+0x328], R28 ;  /* 0x0003281c01007387 */ /* 0x0003e80000100600 */
[----:B------:R-:W-:Y:S04]  /*b790*/  STL [R1+0xe0], R80 ;  /* 0x0000e05001007387 */ /* 0x000fe80000100800 */
[----:B------:R-:W-:Y:S04]  /*b7a0*/  STL [R1+0x1e0], R81 ;  /* 0x0001e05101007387 */ /* 0x000fe80000100800 */
[----:B------:R-:W-:Y:S04]  /*b7b0*/  STL [R1+0xe4], R82 ;  /* 0x0000e45201007387 */ /* 0x000fe80000100800 */
[----:B------:R-:W-:Y:S04]  /*b7c0*/  STL [R1+0x1e4], R83 ;  /* 0x0001e45301007387 */ /* 0x000fe80000100800 */
[----:B------:R2:W-:Y:S04]  /*b7d0*/  STL [R1+0xe8], R85 ;  /* 0x0000e85501007387 */ /* 0x0005e80000100800 */
[----:B------:R2:W-:Y:S04]  /*b7e0*/  STL [R1+0x1e8], R84 ;  /* 0x0001e85401007387 */ /* 0x0005e80000100800 */
[----:B------:R2:W-:Y:S04]  /*b7f0*/  STL [R1+0xec], R86 ;  /* 0x0000ec5601007387 */ /* 0x0005e80000100800 */
[----:B------:R2:W-:Y:S04]  /*b800*/  STL [R1+0x1ec], R87 ;  /* 0x0001ec5701007387 */ /* 0x0005e80000100800 */
[----:B------:R3:W-:Y:S04]  /*b810*/  STL [R1+0xf0], R88 ;  /* 0x0000f05801007387 */ /* 0x0007e80000100800 */
[----:B------:R3:W-:Y:S04]  /*b820*/  STL.S16 [R1+0x334], R7 ;  /* 0x0003340701007387 */ /* 0x0007e80000100600 */
[----:B------:R3:W-:Y:S04]  /*b830*/  STL.S16 [R1+0x33e], R0 ;  /* 0x00033e0001007387 */ /* 0x0007e80000100600 */
[----:B------:R0:W5:Y:S04]  /*b840*/  LDL.S16 R60, [R1+0x26c] ;  /* 0x00026c00013c7983 */ /* 0x0001680000100600 */
[----:B------:R0:W5:Y:S04]  /*b850*/  LDL.S16 R61, [R1+0x262] ;  /* 0x00026200013d7983 */ /* 0x0001680000100600 */
[----:B------:R0:W5:Y:S04]  /*b860*/  LDL.S16 R59, [R1+0x264] ;  /* 0x00026400013b7983 */ /* 0x0001680000100600 */
[----:B------:R0:W5:Y:S04]  /*b870*/  LDL.S16 R58, [R1+0x260] ;  /* 0x00026000013a7983 */ /* 0x0001680000100600 */
[----:B------:R1:W5:Y:S04]  /*b880*/  LDL.S16 R63, [R1+0x246] ;  /* 0x00024600013f7983 */ /* 0x0003680000100600 */
[----:B0-----:R0:W5:Y:S04]  /*b890*/  LDL.S16 R55, [R1+0x244] ;  /* 0x0002440001377983 */ /* 0x0011680000100600 */
[----:B-1----:R0:W5:Y:S04]  /*b8a0*/  LDL.S16 R54, [R1+0x23a] ;  /* 0x00023a0001367983 */ /* 0x0021680000100600 */
        /* <DEDUP_REMOVED lines=22> */
[----:B--2---:R0:W5:Y:S04]  /*ba10*/  LDL.S16 R85, [R1+0x2be] ;  /* 0x0002be0001557983 */ /* 0x0041680000100600 */
        /* <DEDUP_REMOVED lines=8> */
[----:B---3--:R0:W5:Y:S04]  /*baa0*/  LDL.S16 R88, [R1+0x2e0] ;  /* 0x0002e00001587983 */ /* 0x0081680000100600 */
[----:B------:R0:W5:Y:S04]  /*bab0*/  LDL.LU R7, [R1+0x378] ;  /* 0x0003780001077983 */ /* 0x0001680000300800 */
[----:B------:R0:W5:Y:S01]  /*bac0*/  LDL.LU R0, [R1+0x374] ;  /* 0x0003740001007983 */ /* 0x0001620000300800 */
[----:B------:R-:W-:-:S02]  /*bad0*/  R2UR UR28, R24 ;  /* 0x00000000181c72ca */ /* 0x000fc400000e0000 */
[----:B------:R-:W-:-:S04]  /*bae0*/  PRMT R2, RZ, 0x7610, R2 ;  /* 0x00007610ff027816 */ /* 0x000fc80000000002 */
[----:B------:R-:W-:-:S05]  /*baf0*/  @!P2 PRMT R2, R10, 0x7610, R2 ;  /* 0x000076100a02a816 */ /* 0x000fca0000000002 */
[----:B------:R1:W-:Y:S01]  /*bb00*/  STL.S16 [R1+0x344], R2 ;  /* 0x0003440201007387 */ /* 0x0003e20000100600 */
[----:B------:R-:W-:-:S03]  /*bb10*/  PRMT R3, RZ, 0x7610, R3 ;  /* 0x00007610ff037816 */ /* 0x000fc60000000003 */
[----:B------:R2:W-:Y:S01]  /*bb20*/  STL [R1+0xf8], R8 ;  /* 0x0000f80801007387 */ /* 0x0005e20000100800 */
[----:B-1----:R-:W-:Y:S02]  /*bb30*/  MOV R2, UR28 ;  /* 0x0000001c00027c02 */ /* 0x002fe40008000f00 */
[----:B--2---:R-:W-:-:S03]  /*bb40*/  PRMT R8, RZ, 0x7610, R8 ;  /* 0x00007610ff087816 */ /* 0x004fc60000000008 */
[----:B------:R-:W-:Y:S01]  /*bb50*/  FFMA.FTZ R2, -R2, UR28, R25 ;  /* 0x0000001c02027c23 */ /* 0x000fe20008010119 */
[C---:B------:R-:W-:Y:S02]  /*bb60*/  @!P1 PRMT R3, R9.reuse, 0x7632, R3 ;  /* 0x0000763209039816 */ /* 0x040fe40000000003 */
[----:B------:R-:W-:Y:S02]  /*bb70*/  @!P1 PRMT R8, R9, 0x7610, R8 ;  /* 0x0000761009089816 */ /* 0x000fe40000000008 */
[----:B------:R-:W-:-:S13]  /*bb80*/  FSETP.GTU.FTZ.AND P1, PT, R2, RZ, PT ;  /* 0x000000ff0200720b */ /* 0x000fda0003f3c000 */
[----:B------:R-:W-:-:S05]  /*bb90*/  VOTEU.ANY UP0, P1 ;  /* 0x0000000000ff7886 */ /* 0x000fca0000800100 */
[----:B------:R-:W1:Y:S01]  /*bba0*/  @UP0 LDCU UR5, c[0x0][0x3c0] ;  /* 0x00007800ff0507ac */ /* 0x000e620008000800 */
[----:B------:R-:W-:Y:S01]  /*bbb0*/  PLOP3.LUT P1, PT, PT, PT, UP0, 0x80, 0x8 ;  /* 0x000000000008781c */ /* 0x000fe20003f2f008 */
[----:B------:R-:W-:Y:S01]  /*bbc0*/  STL [R1+0xd4], R66 ;  /* 0x0000d44201007387 */ /* 0x000fe20000100800 */
[----:B------:R-:W-:Y:S02]  /*bbd0*/  PRMT R24, RZ, 0x7610, R24 ;  /* 0x00007610ff187816 */ /* 0x000fe40000000018 */
[----:B------:R-:W-:Y:S01]  /*bbe0*/  PRMT R26, RZ, 0x7610, R26 ;  /* 0x00007610ff1a7816 */ /* 0x000fe2000000001a */
[----:B------:R-:W-:Y:S01]  /*bbf0*/  STL [R1+0x1d4], R67 ;  /* 0x0001d44301007387 */ /* 0x000fe20000100800 */
[----:B------:R-:W-:Y:S02]  /*bc00*/  PRMT R27, RZ, 0x7610, R27 ;  /* 0x00007610ff1b7816 */ /* 0x000fe4000000001b */
[----:B------:R-:W-:Y:S01]  /*bc10*/  PRMT R71, RZ, 0x7610, R71 ;  /* 0x00007610ff477816 */ /* 0x000fe20000000047 */
[----:B------:R2:W-:Y:S01]  /*bc20*/  STL [R1+0xd8], R72 ;  /* 0x0000d84801007387 */ /* 0x0005e20000100800 */
[----:B------:R-:W-:-:S02]  /*bc30*/  PRMT R69, RZ, 0x7610, R69 ;  /* 0x00007610ff457816 */ /* 0x000fc40000000045 */
[----:B------:R-:W-:Y:S01]  /*bc40*/  PRMT R70, RZ, 0x7610, R70 ;  /* 0x00007610ff467816 */ /* 0x000fe20000000046 */
[----:B------:R3:W-:Y:S01]  /*bc50*/  STL [R1+0x1f0], R42 ;  /* 0x0001f02a01007387 */ /* 0x0007e20000100800 */
[----:B-1----:R-:W-:-:S03]  /*bc60*/  @P1 FADD.FTZ R2, R2, UR5 ;  /* 0x0000000502021e21 */ /* 0x002fc60008010000 */
[----:B------:R1:W-:Y:S01]  /*bc70*/  STL [R1+0xf4], R40 ;  /* 0x0000f42801007387 */ /* 0x0003e20000100800 */
[----:B--2---:R-:W-:Y:S02]  /*bc80*/  PRMT R72, RZ, 0x7610, R72 ;  /* 0x00007610ff487816 */ /* 0x004fe40000000048 */
[----:B------:R-:W-:Y:S01]  /*bc90*/  PRMT R68, RZ, 0x7610, R68 ;  /* 0x00007610ff447816 */ /* 0x000fe20000000044 */
[----:B------:R2:W-:Y:S01]  /*bca0*/  STL [R1+0x1f4], R41 ;  /* 0x0001f42901007387 */ /* 0x0005e20000100800 */
[----:B---3--:R-:W-:Y:S02]  /*bcb0*/  PRMT R42, RZ, 0x7610, R42 ;  /* 0x00007610ff2a7816 */ /* 0x008fe4000000002a */
[----:B------:R-:W-:Y:S02]  /*bcc0*/  PRMT R67, RZ, 0x7610, R67 ;  /* 0x00007610ff437816 */ /* 0x000fe40000000043 */
[----:B------:R-:W-:Y:S02]  /*bcd0*/  PRMT R65, RZ, 0x7610, R65 ;  /* 0x00007610ff417816 */ /* 0x000fe40000000041 */
[----:B-1----:R-:W-:-:S02]  /*bce0*/  PRMT R40, RZ, 0x7610, R40 ;  /* 0x00007610ff287816 */ /* 0x002fc40000000028 */
[----:B------:R-:W-:Y:S02]  /*bcf0*/  PRMT R66, RZ, 0x7610, R66 ;  /* 0x00007610ff427816 */ /* 0x000fe40000000042 */
[----:B--2---:R-:W-:Y:S02]  /*bd00*/  PRMT R41, RZ, 0x7610, R41 ;  /* 0x00007610ff297816 */ /* 0x004fe40000000029 */
[----:B------:R-:W-:Y:S02]  /*bd10*/  PRMT R64, RZ, 0x7610, R64 ;  /* 0x00007610ff407816 */ /* 0x000fe40000000040 */
[----:B------:R-:W-:Y:S02]  /*bd20*/  PRMT R35, RZ, 0x7610, R35 ;  /* 0x00007610ff237816 */ /* 0x000fe40000000023 */
[----:B------:R-:W-:Y:S02]  /*bd30*/  PRMT R31, RZ, 0x7610, R31 ;  /* 0x00007610ff1f7816 */ /* 0x000fe4000000001f */
[----:B------:R-:W-:-:S02]  /*bd40*/  PRMT R34, RZ, 0x7610, R34 ;  /* 0x00007610ff227816 */ /* 0x000fc40000000022 */
[----:B------:R-:W-:Y:S01]  /*bd50*/  PRMT R30, RZ, 0x7610, R30 ;  /* 0x00007610ff1e7816 */ /* 0x000fe2000000001e */
[----:B------:R-:W1:Y:S01]  /*bd60*/  @P1 MUFU.RSQ R2, R2 ;  /* 0x0000000200021308 */ /* 0x000e620000001400 */
[----:B------:R-:W-:Y:S02]  /*bd70*/  @!P2 PRMT R41, R10, 0x7632, R41 ;  /* 0x000076320a29a816 */ /* 0x000fe40000000029 */
[C---:B----4-:R-:W-:Y:S02]  /*bd80*/  @!P2 PRMT R24, R11.reuse, 0x7610, R24 ;  /* 0x000076100b18a816 */ /* 0x050fe40000000018 */
        /* <DEDUP_REMOVED lines=16> */
[----:B------:R-:W-:Y:S01]  /*be90*/  @!P6 PRMT R30, R19, 0x7632, R30 ;  /* 0x00007632131ee816 */ /* 0x000fe2000000001e */
[----:B------:R-:W-:Y:S04]  /*bea0*/  STL [R1+0xfc], R10 ;  /* 0x0000fc0a01007387 */ /* 0x000fe80000100800 */
[----:B------:R-:W-:Y:S04]  /*beb0*/  STL.S16 [R1+0x348], R41 ;  /* 0x0003482901007387 */ /* 0x000fe80000100600 */
[----:B------:R-:W-:Y:S04]  /*bec0*/  STL [R1+0x1fc], R11 ;  /* 0x0001fc0b01007387 */ /* 0x000fe80000100800 */
[----:B------:R-:W-:Y:S04]  /*bed0*/  STL.S16 [R1+0x346], R24 ;  /* 0x0003461801007387 */ /* 0x000fe80000100600 */
        /* <DEDUP_REMOVED lines=24> */
[----:B------:R-:W-:Y:S01]  /*c060*/  STL.S16 [R1+0x36a], R30 ;  /* 0x00036a1e01007387 */ /* 0x000fe20000100600 */
[----:B------:R-:W-:Y:S01]  /*c070*/  UISETP.NE.AND UP1, UPT, UR6, URZ, UPT ;  /* 0x000000ff0600728c */ /* 0x000fe2000bf25270 */
[----:B-1----:R-:W-:Y:S01]  /*c080*/  @P1 R2UR UR5, R2 ;  /* 0x00000000020512ca */ /* 0x002fe200000e0000 */
[----:B------:R-:W-:Y:S01]  /*c090*/  HFMA2 R2, -RZ, RZ, 0, 0 ;  /* 0x00000000ff027431 */ /* 0x000fe200000001ff */
[----:B------:R1:W-:Y:S01]  /*c0a0*/  STL.S16 [R1+0x342], R3 ;  /* 0x0003420301007387 */ /* 0x0003e20000100600 */
[----:B------:R-:W-:-:S03]  /*c0b0*/  UMOV UR16, 0x3f800000 ;  /* 0x3f80000000107882 */ /* 0x000fc60000000000 */
[----:B------:R2:W-:Y:S01]  /*c0c0*/  STL [R1+0x1f8], R9 ;  /* 0x0001f80901007387 */ /* 0x0005e20000100800 */
[----:B------:R-:W-:-:S03]  /*c0d0*/  @P0 SHF.L.U32 R2, R20, 0x10, RZ ;  /* 0x0000001014020819 */ /* 0x000fc600000006ff */
[----:B------:R3:W-:Y:S01]  /*c0e0*/  STL.S16 [R1+0x33c], R8 ;  /* 0x00033c0801007387 */ /* 0x0007e20000100600 */
[----:B-1----:R-:W-:Y:S02]  /*c0f0*/  MOV R3, RZ ;  /* 0x000000ff00037202 */ /* 0x002fe40000000f00 */
[----:B------:R-:W-:Y:S02]  /*c100*/  @P0 SHF.L.U32 R3, R21, 0x10, RZ ;  /* 0x0000001015030819 */ /* 0x000fe400000006ff */
[----:B--2---:R-:W-:Y:S01]  /*c110*/  SHF.L.U32 R9, R22, 0x10, RZ ;  /* 0x0000001016097819 */ /* 0x004fe200000006ff */
[----:B------:R-:W-:Y:S01]  /*c120*/  @UP0 UMOV UR16, UR5 ;  /* 0x0000000500100c82 */ /* 0x000fe20008000000 */
[----:B---3--:R-:W-:Y:S01]  /*c130*/  SHF.L.U32 R8, R23, 0x10, RZ ;  /* 0x0000001017087819 */ /* 0x008fe200000006ff */
[----:B0-----:R-:W-:Y:S06]  /*c140*/  BRA.U UP1, `(.L_x_976) ;  /* 0x0000004d01c47547 */ /* 0x001fec000b800000 */
[----:B-----5:R-:W-:Y:S01]  /*c150*/  HADD2.F32 R10, -RZ, R60.H0_H0 ;  /* 0x2000003cff0a7230 */ /* 0x020fe20000004100 */
[----:B------:R-:W2:Y:S01]  /*c160*/  LDL.LU.S16 R25, [R1+0x224] ;  /* 0x0002240001197983 */ /* 0x000ea20000300600 */
        /* <DEDUP_REMOVED lines=12> */
[----:B------:R-:W-:Y:S02]  /*c230*/  HADD2.F32 R18, -RZ, R53.H0_H0 ;  /* 0x20000035ff127230 */ /* 0x000fe40000004100 */
[----:B------:R-:W-:Y:S01]  /*c240*/  FADD.FTZ R15, R14, R15 ;  /* 0x0000000f0e0f7221 */ /* 0x000fe20000010000 */
[----:B------:R-:W-:Y:S02]  /*c250*/  HADD2.F32 R19, -RZ, R119.H0_H0 ;  /* 0x20000077ff137230 */ /* 0x000fe40000004100 */
[----:B------:R-:W-:Y:S01]  /*c260*/  FFMA.FTZ R16, R13, R14, R16 ;  /* 0x0000000e0d107223 */ /* 0x000fe20000010010 */
[----:B------:R-:W-:-:S02]  /*c270*/  HADD2.F32 R14, -RZ, R63.H0_H0 ;  /* 0x2000003fff0e7230 */ /* 0x000fc40000004100 */
[----:B------:R-:W-:Y:S01]  /*c280*/  FFMA.FTZ R10, R12, R10, RZ ;  /* 0x0000000a0c0a7223 */ /* 0x000fe200000100ff */
[----:B------:R-:W-:Y:S01]  /*c290*/  FFMA.FTZ R13, R11, R13, RZ ;  /* 0x0000000d0b0d7223 */ /* 0x000fe200000100ff */
[----:B------:R-:W-:Y:S01]  /*c2a0*/  HADD2.F32 R119, -RZ, R119.H1_H1 ;  /* 0x30000077ff777230 */ /* 0x000fe20000004100 */
[----:B------:R-:W3:Y:S01]  /*c2b0*/  LDL.LU.S16 R23, [R1+0x222] ;  /* 0x0002220001177983 */ /* 0x000ee20000300600 */
[----:B------:R-:W-:Y:S01]  /*c2c0*/  FADD.FTZ R14, R14, -UR28 ;  /* 0x8000001c0e0e7e21 */ /* 0x000fe20008010000 */
[----:B------:R-:W-:Y:S02]  /*c2d0*/  FADD.FTZ R12, RZ, R12 ;  /* 0x0000000cff0c7221 */ /* 0x000fe40000010000 */
[----:B------:R-:W4:Y:S01]  /*c2e0*/  LDL.S16 R21, [R1+0x228] ;  /* 0x0002280001157983 */ /* 0x000f220000100600 */
[----:B------:R-:W-:Y:S01]  /*c2f0*/  FMUL.FTZ R14, R14, UR16 ;  /* 0x000000100e0e7c20 */ /* 0x000fe20008410000 */
[C---:B------:R-:W-:Y:S02]  /*c300*/  FADD.FTZ R12, R17.reuse, R12 ;  /* 0x0000000c110c7221 */ /* 0x040fe40000010000 */
[----:B------:R-:W4:Y:S01]  /*c310*/  LDL.S16 R22, [R1+0x234] ;  /* 0x0002340001167983 */ /* 0x000f220000100600 */
[----:B------:R-:W-:Y:S01]  /*c320*/  FFMA.FTZ R10, R17, R14, R10 ;  /* 0x0000000e110a7223 */ /* 0x000fe2000001000a */
[----:B------:R-:W-:Y:S01]  /*c330*/  FMUL.FTZ R17, R9, R17 ;  /* 0x0000001109117220 */ /* 0x000fe20000410000 */
[----:B------:R-:W-:Y:S01]  /*c340*/  FADD.FTZ R11, RZ, R11 ;  /* 0x0000000bff0b7221 */ /* 0x000fe20000010000 */
[----:B------:R-:W4:Y:S02]  /*c350*/  LDL.LU.S16 R20, [R1+0x238] ;  /* 0x0002380001147983 */ /* 0x000f240000300600 */
[----:B------:R-:W-:Y:S01]  /*c360*/  FFMA.FTZ R16, R14, R17, R16 ;  /* 0x000000110e107223 */ /* 0x000fe20000010010 */
[----:B------:R-:W-:-:S02]  /*c370*/  HADD2.F32 R14, -RZ, R54.H0_H0 ;  /* 0x20000036ff0e7230 */ /* 0x000fc40000004100 */
[----:B------:R-:W-:Y:S01]  /*c380*/  FADD.FTZ R11, R18, R11 ;  /* 0x0000000b120b7221 */ /* 0x000fe20000010000 */
[----:B------:R-:W-:Y:S01]  /*c390*/  FADD.FTZ R15, R15, R17 ;  /* 0x000000110f0f7221 */ /* 0x000fe20000010000 */
[----:B------:R-:W-:Y:S01]  /*c3a0*/  HADD2.F32 R17, -RZ, R37.H0_H0 ;  /* 0x20000025ff117230 */ /* 0x000fe20000004100 */
[----:B------:R-:W4:Y:S01]  /*c3b0*/  LDL.LU.S16 R59, [R1+0x25a] ;  /* 0x00025a00013b7983 */ /* 0x000f220000300600 */
[----:B------:R-:W-:-:S03]  /*c3c0*/  FADD.FTZ R14, R14, -UR28 ;  /* 0x8000001c0e0e7e21 */ /* 0x000fc60008010000 */
[----:B------:R-:W-:Y:S01]  /*c3d0*/  FADD.FTZ R12, R12, R17 ;  /* 0x000000110c0c7221 */ /* 0x000fe20000010000 */
[----:B------:R-:W-:Y:S01]  /*c3e0*/  FMUL.FTZ R14, R14, UR16 ;  /* 0x000000100e0e7c20 */ /* 0x000fe20008410000 */
[----:B------:R-:W4:Y:S03]  /*c3f0*/  LDL.S16 R60, [R1+0x240] ;  /* 0x00024000013c7983 */ /* 0x000f260000100600 */
[----:B------:R-:W-:Y:S01]  /*c400*/  FFMA.FTZ R13, R18, R14, R13 ;  /* 0x0000000e120d7223 */ /* 0x000fe2000001000d */
[----:B------:R-:W-:Y:S01]  /*c410*/  FMUL.FTZ R18, R8, R18 ;  /* 0x0000001208127220 */ /* 0x000fe20000410000 */
[----:B------:R-:W4:Y:S03]  /*c420*/  LDL.S16 R58, [R1+0x2b0] ;  /* 0x0002b000013a7983 */ /* 0x000f260000100600 */
[----:B------:R-:W-:Y:S01]  /*c430*/  FFMA.FTZ R16, R14, R18, R16 ;  /* 0x000000120e107223 */ /* 0x000fe20000010010 */
[----:B------:R-:W-:-:S02]  /*c440*/  HADD2.F32 R14, -RZ, R52.H0_H0 ;  /* 0x20000034ff0e7230 */ /* 0x000fc40000004100 */
[----:B------:R-:W-:Y:S01]  /*c450*/  FADD.FTZ R15, R18, R15 ;  /* 0x0000000f120f7221 */ /* 0x000fe20000010000 */
[----:B------:R-:W-:Y:S01]  /*c460*/  HADD2.F32 R18, -RZ, R29.H0_H0 ;  /* 0x2000001dff127230 */ /* 0x000fe20000004100 */
[----:B------:R-:W4:Y:S01]  /*c470*/  LDL.LU.S16 R61, [R1+0x2b4] ;  /* 0x0002b400013d7983 */ /* 0x000f220000300600 */
[----:B------:R-:W-:-:S03]  /*c480*/  FADD.FTZ R14, R14, -UR28 ;  /* 0x8000001c0e0e7e21 */ /* 0x000fc60008010000 */
[----:B------:R-:W-:Y:S01]  /*c490*/  FADD.FTZ R11, R11, R18 ;  /* 0x000000120b0b7221 */ /* 0x000fe20000010000 */
[----:B------:R-:W4:Y:S01]  /*c4a0*/  LDL.S16 R63, [R1+0x2d0] ;  /* 0x0002d000013f7983 */ /* 0x000f220000100600 */
[----:B------:R-:W-:-:S03]  /*c4b0*/  FMUL.FTZ R14, R14, UR16 ;  /* 0x000000100e0e7c20 */ /* 0x000fc60008410000 */
[----:B------:R-:W4:Y:S01]  /*c4c0*/  LDL.LU.S16 R55, [R1+0x338] ;  /* 0x0003380001377983 */ /* 0x000f220000300600 */
        /* <DEDUP_REMOVED lines=21> */
[--C-:B------:R-:W-:Y:S02]  /*c620*/  HADD2.F32 R14, -RZ, R122.reuse.H0_H0 ;  /* 0x2000007aff0e7230 */ /* 0x100fe40000004100 */
[----:B------:R-:W-:Y:S01]  /*c630*/  FADD.FTZ R15, R15, R17 ;  /* 0x000000110f0f7221 */ /* 0x000fe20000010000 */
[----:B------:R-:W-:Y:S02]  /*c640*/  HADD2.F32 R17, -RZ, R51.H0_H0 ;  /* 0x20000033ff117230 */ /* 0x000fe40000004100 */
[----:B------:R-:W-:Y:S02]  /*c650*/  HADD2.F32 R122, -RZ, R122.H1_H1 ;  /* 0x3000007aff7a7230 */ /* 0x000fe40000004100 */
[----:B------:R-:W-:Y:S01]  /*c660*/  FADD.FTZ R14, R14, -UR28 ;  /* 0x8000001c0e0e7e21 */ /* 0x000fe20008010000 */
[----:B------:R-:W-:-:S03]  /*c670*/  FADD.FTZ R12, R12, R17 ;  /* 0x000000110c0c7221 */ /* 0x000fc60000010000 */
        /* <DEDUP_REMOVED lines=23> */
[--C-:B------:R-:W-:Y:S02]  /*c7f0*/  HADD2.F32 R14, -RZ, R125.reuse.H1_H1 ;  /* 0x3000007dff0e7230 */ /* 0x100fe40000004100 */
[----:B------:R-:W-:Y:S01]  /*c800*/  FADD.FTZ R15, R18, R15 ;  /* 0x0000000f120f7221 */ /* 0x000fe20000010000 */
[----:B------:R-:W-:Y:S02]  /*c810*/  HADD2.F32 R18, -RZ, R44.H0_H0 ;  /* 0x2000002cff127230 */ /* 0x000fe40000004100 */
        /* <DEDUP_REMOVED lines=15> */
[----:B------:R-:W-:-:S04]  /*c910*/  FMUL.FTZ R14, R14, UR16 ;  /* 0x000000100e0e7c20 */ /* 0x000fc80008410000 */
[----:B------:R-:W-:Y:S01]  /*c920*/  FFMA.FTZ R13, R18, R14, R13 ;  /* 0x0000000e120d7223 */ /* 0x000fe2000001000d */
[----:B------:R-:W-:-:S04]  /*c930*/  FMUL.FTZ R18, R8, R18 ;  /* 0x0000001208127220 */ /* 0x000fc80000410000 */
[----:B------:R-:W-:Y:S01]  /*c940*/  FFMA.FTZ R16, R14, R18, R16 ;  /* 0x000000120e107223 */ /* 0x000fe20000010010 */
[----:B------:R-:W-:Y:S02]  /*c950*/  HADD2.F32 R14, -RZ, R123.H1_H1 ;  /* 0x3000007bff0e7230 */ /* 0x000fe40000004100 */
[----:B------:R-:W-:Y:S01]  /*c960*/  FADD.FTZ R15, R18, R15 ;  /* 0x0000000f120f7221 */ /* 0x000fe20000010000 */
[----:B------:R-:W-:Y:S02]  /*c970*/  HADD2.F32 R18, -RZ, R121.H1_H1 ;  /* 0x30000079ff127230 */ /* 0x000fe40000004100 */
[----:B------:R-:W-:Y:S02]  /*c980*/  HADD2.F32 R123, -RZ, R123.H0_H0 ;  /* 0x2000007bff7b7230 */ /* 0x000fe40000004100 */
[----:B------:R-:W-:Y:S01]  /*c990*/  FADD.FTZ R14, R14, -UR28 ;  /* 0x8000001c0e0e7e21 */ /* 0x000fe20008010000 */
[----:B------:R-:W-:Y:S02]  /*c9a0*/  HADD2.F32 R121, -RZ, R121.H0_H0 ;  /* 0x20000079ff797230 */ /* 0x000fe40000004100 */
[----:B------:R-:W-:Y:S01]  /*c9b0*/  FADD.FTZ R18, R18, -UR28 ;  /* 0x8000001c12127e21 */ /* 0x000fe20008010000 */
[----:B------:R-:W-:Y:S01]  /*c9c0*/  FMUL.FTZ R14, R14, UR16 ;  /* 0x000000100e0e7c20 */ /* 0x000fe20008410000 */
[----:B------:R-:W-:-:S02]  /*c9d0*/  FADD.FTZ R12, R12, R123 ;  /* 0x0000007b0c0c7221 */ /* 0x000fc40000010000 */
[----:B------:R-:W-:Y:S01]  /*c9e0*/  FMUL.FTZ R18, R18, UR16 ;  /* 0x0000001012127c20 */ /* 0x000fe20008410000 */
[----:B------:R-:W-:Y:S01]  /*c9f0*/  FFMA.FTZ R10, R125, R14, R10 ;  /* 0x0000000e7d0a7223 */ /* 0x000fe2000001000a */
[----:B------:R-:W-:Y:S01]  /*ca00*/  FMUL.FTZ R125, R9, R125 ;  /* 0x0000007d097d7220 */ /* 0x000fe20000410000 */
[----:B------:R-:W-:Y:S02]  /*ca10*/  FADD.FTZ R12, R12, R121 ;  /* 0x000000790c0c7221 */ /* 0x000fe40000010000 */
[----:B------:R-:W-:Y:S01]  /*ca20*/  FFMA.FTZ R10, R123, R18, R10 ;  /* 0x000000127b0a7223 */ /* 0x000fe2000001000a */
[----:B------:R-:W-:Y:S01]  /*ca30*/  FFMA.FTZ R16, R14, R125, R16 ;  /* 0x0000007d0e107223 */ /* 0x000fe20000010010 */
[----:B------:R-:W-:Y:S02]  /*ca40*/  HADD2.F32 R14, -RZ, R109.H0_H0 ;  /* 0x2000006dff0e7230 */ /* 0x000fe40000004100 */
[----:B------:R-:W-:Y:S01]  /*ca50*/  FADD.FTZ R15, R15, R125 ;  /* 0x0000007d0f0f7221 */ /* 0x000fe20000010000 */
[----:B------:R-:W-:-:S02]  /*ca60*/  FMUL.FTZ R123, R9, R123 ;  /* 0x0000007b097b7220 */ /* 0x000fc40000410000 */
[----:B------:R-:W-:-:S04]  /*ca70*/  FADD.FTZ R14, R14, -UR28 ;  /* 0x8000001c0e0e7e21 */ /* 0x000fc80008010000 */
[----:B------:R-:W-:-:S04]  /*ca80*/  FMUL.FTZ R14, R14, UR16 ;  /* 0x000000100e0e7c20 */ /* 0x000fc80008410000 */
[----:B------:R-:W-:Y:S01]  /*ca90*/  FFMA.FTZ R13, R17, R14, R13 ;  /* 0x0000000e110d7223 */ /* 0x000fe2000001000d */
[----:B------:R-:W-:-:S04]  /*caa0*/  FMUL.FTZ R17, R8, R17 ;  /* 0x0000001108117220 */ /* 0x000fc80000410000 */
[----:B------:R-:W-:Y:S01]  /*cab0*/  FFMA.FTZ R16, R14, R17, R16 ;  /* 0x000000110e107223 */ /* 0x000fe20000010010 */
[----:B------:R-:W-:Y:S02]  /*cac0*/  HADD2.F32 R14, -RZ, R106.H0_H0 ;  /* 0x2000006aff0e7230 */ /* 0x000fe40000004100 */
[----:B------:R-:W-:Y:S01]  /*cad0*/  FADD.FTZ R15, R17, R15 ;  /* 0x0000000f110f7221 */ /* 0x000fe20000010000 */
[----:B------:R-:W-:Y:S02]  /*cae0*/  HADD2.F32 R17, -RZ, R39.H0_H0 ;  /* 0x20000027ff117230 */ /* 0x000fe40000004100 */
[----:B------:R-:W-:Y:S01]  /*caf0*/  FFMA.FTZ R16, R18, R123, R16 ;  /* 0x0000007b12107223 */ /* 0x000fe20000010010 */
[--C-:B------:R-:W-:Y:S02]  /*cb00*/  HADD2.F32 R18, -RZ, R118.reuse.H1_H1 ;  /* 0x30000076ff127230 */ /* 0x100fe40000004100 */
[----:B------:R-:W-:Y:S01]  /*cb10*/  FADD.FTZ R14, R14, -UR28 ;  /* 0x8000001c0e0e7e21 */ /* 0x000fe20008010000 */
[----:B------:R-:W-:Y:S01]  /*cb20*/  FADD.FTZ R15, R15, R123 ;  /* 0x0000007b0f0f7221 */ /* 0x000fe20000010000 */
[----:B------:R-:W-:Y:S01]  /*cb30*/  FADD.FTZ R11, R11, R17 ;  /* 0x000000110b0b7221 */ /* 0x000fe20000010000 */
[----:B------:R-:W-:-:S02]  /*cb40*/  HADD2.F32 R118, -RZ, R118.H0_H0 ;  /* 0x20000076ff767230 */ /* 0x000fc40000004100 */
[----:B------:R-:W-:Y:S01]  /*cb50*/  FMUL.FTZ R14, R14, UR16 ;  /* 0x000000100e0e7c20 */ /* 0x000fe20008410000 */
[----:B------:R-:W-:Y:S01]  /*cb60*/  FADD.FTZ R18, R18, -UR28 ;  /* 0x8000001c12127e21 */ /* 0x000fe20008010000 */
[----:B------:R-:W-:Y:S01]  /*cb70*/  FADD.FTZ R11, R11, R19 ;  /* 0x000000130b0b7221 */ /* 0x000fe20000010000 */
[----:B------:R-:W-:Y:S02]  /*cb80*/  HADD2.F32 R106, -RZ, R106.H1_H1 ;  /* 0x3000006aff6a7230 */ /* 0x000fe40000004100 */
[----:B------:R-:W-:Y:S01]  /*cb90*/  FFMA.FTZ R13, R17, R14, R13 ;  /* 0x0000000e110d7223 */ /* 0x000fe2000001000d */
[----:B------:R-:W-:Y:S01]  /*cba0*/  FMUL.FTZ R17, R8, R17 ;  /* 0x0000001108117220 */ /* 0x000fe20000410000 */
[----:B------:R-:W-:Y:S01]  /*cbb0*/  FMUL.FTZ R18, R18, UR16 ;  /* 0x0000001012127c20 */ /* 0x000fe20008410000 */
[----:B------:R-:W-:Y:S02]  /*cbc0*/  FADD.FTZ R12, R12, R118 ;  /* 0x000000760c0c7221 */ /* 0x000fe40000010000 */
[----:B------:R-:W-:Y:S01]  /*cbd0*/  FFMA.FTZ R16, R14, R17, R16 ;  /* 0x000000110e107223 */ /* 0x000fe20000010010 */
[----:B------:R-:W-:-:S02]  /*cbe0*/  HADD2.F32 R14, -RZ, R103.H0_H0 ;  /* 0x20000067ff0e7230 */ /* 0x000fc40000004100 */
[----:B------:R-:W-:Y:S01]  /*cbf0*/  FADD.FTZ R15, R17, R15 ;  /* 0x0000000f110f7221 */ /* 0x000fe20000010000 */
[----:B------:R-:W-:Y:S01]  /*cc00*/  FMUL.FTZ R17, R9, R121 ;  /* 0x0000007909117220 */ /* 0x000fe20000410000 */
[----:B------:R-:W-:Y:S01]  /*cc10*/  FFMA.FTZ R10, R121, R18, R10 ;  /* 0x00000012790a7223 */ /* 0x000fe2000001000a */
[----:B------:R-:W-:Y:S02]  /*cc20*/  HADD2.F32 R103, -RZ, R103.H1_H1 ;  /* 0x30000067ff677230 */ /* 0x000fe40000004100 */
[----:B------:R-:W-:Y:S01]  /*cc30*/  FADD.FTZ R14, R14, -UR28 ;  /* 0x8000001c0e0e7e21 */ /* 0x000fe20008010000 */
[----:B------:R-:W-:Y:S01]  /*cc40*/  FADD.FTZ R15, R15, R17 ;  /* 0x000000110f0f7221 */ /* 0x000fe20000010000 */
[----:B------:R-:W-:Y:S01]  /*cc50*/  FFMA.FTZ R16, R18, R17, R16 ;  /* 0x0000001112107223 */ /* 0x000fe20000010010 */
[--C-:B------:R-:W-:Y:S02]  /*cc60*/  HADD2.F32 R17, -RZ, R116.reuse.H1_H1 ;  /* 0x30000074ff117230 */ /* 0x100fe40000004100 */
[----:B------:R-:W-:Y:S01]  /*cc70*/  FMUL.FTZ R14, R14, UR16 ;  /* 0x000000100e0e7c20 */ /* 0x000fe20008410000 */
[----:B------:R-:W-:Y:S01]  /*cc80*/  FMUL.FTZ R18, R8, R19 ;  /* 0x0000001308127220 */ /* 0x000fe20000410000 */
[----:B------:R-:W-:-:S02]  /*cc90*/  HADD2.F32 R116, -RZ, R116.H0_H0 ;  /* 0x20000074ff747230 */ /* 0x000fc40000004100 */
[----:B------:R-:W-:Y:S01]  /*cca0*/  FFMA.FTZ R13, R19, R14, R13 ;  /* 0x0000000e130d7223 */ /* 0x000fe2000001000d */
[----:B------:R-:W-:Y:S02]  /*ccb0*/  HADD2.F32 R19, -RZ, R100.H0_H0 ;  /* 0x20000064ff137230 */ /* 0x000fe40000004100 */
[----:B------:R-:W-:Y:S01]  /*ccc0*/  FADD.FTZ R17, R17, -UR28 ;  /* 0x8000001c11117e21 */ /* 0x000fe20008010000 */
[----:B------:R-:W-:Y:S01]  /*ccd0*/  FFMA.FTZ R16, R14, R18, R16 ;  /* 0x000000120e107223 */ /* 0x000fe20000010010 */
[----:B------:R-:W-:Y:S02]  /*cce0*/  HADD2.F32 R14, -RZ, R38.H0_H0 ;  /* 0x20000026ff0e7230 */ /* 0x000fe40000004100 */
[----:B------:R-:W-:Y:S01]  /*ccf0*/  FADD.FTZ R15, R18, R15 ;  /* 0x0000000f120f7221 */ /* 0x000fe20000010000 */
[----:B------:R-:W-:Y:S01]  /*cd00*/  FADD.FTZ R19, R19, -UR28 ;  /* 0x8000001c13137e21 */ /* 0x000fe20008010000 */
[----:B------:R-:W-:Y:S01]  /*cd10*/  FMUL.FTZ R17, R17, UR16 ;  /* 0x0000001011117c20 */ /* 0x000fe20008410000 */
[----:B------:R-:W-:-:S02]  /*cd20*/  HADD2.F32 R18, -RZ, R114.H1_H1 ;  /* 0x30000072ff127230 */ /* 0x000fc40000004100 */
[----:B------:R-:W-:Y:S01]  /*cd30*/  FADD.FTZ R11, R11, R14 ;  /* 0x0000000e0b0b7221 */ /* 0x000fe20000010000 */
[----:B------:R-:W-:Y:S01]  /*cd40*/  FMUL.FTZ R19, R19, UR16 ;  /* 0x0000001013137c20 */ /* 0x000fe20008410000 */
[----:B------:R-:W-:Y:S01]  /*cd50*/  FFMA.FTZ R10, R118, R17, R10 ;  /* 0x00000011760a7223 */ /* 0x000fe2000001000a */
[----:B------:R-:W-:Y:S01]  /*cd60*/  FMUL.FTZ R118, R9, R118 ;  /* 0x0000007609767220 */ /* 0x000fe20000410000 */
[----:B------:R-:W-:Y:S01]  /*cd70*/  FADD.FTZ R18, R18, -UR28 ;  /* 0x8000001c12127e21 */ /* 0x000fe20008010000 */
        /* <DEDUP_REMOVED lines=8> */
[----:B------:R-:W-:-:S02]  /*ce00*/  HADD2.F32 R14, -RZ, R97.H0_H0 ;  /* 0x20000061ff0e7230 */ /* 0x000fc40000004100 */
[----:B------:R-:W-:Y:S01]  /*ce10*/  FADD.FTZ R12, R12, R116 ;  /* 0x000000740c0c7221 */ /* 0x000fe20000010000 */
[----:B------:R-:W-:Y:S01]  /*ce20*/  FADD.FTZ R15, R15, R17 ;  /* 0x000000110f0f7221 */ /* 0x000fe20000010000 */
[----:B------:R-:W-:Y:S01]  /*ce30*/  FFMA.FTZ R16, R18, R17, R16 ;  /* 0x0000001112107223 */ /* 0x000fe20000010010 */
[----:B------:R-:W-:Y:S02]  /*ce40*/  HADD2.F32 R17, -RZ, R115.H0_H0 ;  /* 0x20000073ff117230 */ /* 0x000fe40000004100 */
[----:B------:R-:W-:Y:S01]  /*ce50*/  FADD.FTZ R14, R14, -UR28 ;  /* 0x8000001c0e0e7e21 */ /* 0x000fe20008010000 */
[----:B------:R-:W-:Y:S02]  /*ce60*/  HADD2.F32 R19, -RZ, R112.H1_H1 ;  /* 0x30000070ff137230 */ /* 0x000fe40000004100 */
[----:B------:R-:W-:Y:S01]  /*ce70*/  FFMA.FTZ R10, R116, R18, R10 ;  /* 0x00000012740a7223 */ /* 0x000fe2000001000a */
[----:B------:R-:W-:Y:S02]  /*ce80*/  HADD2.F32 R114, -RZ, R114.H0_H0 ;  /* 0x20000072ff727230 */ /* 0x000fe40000004100 */
[----:B------:R-:W-:Y:S01]  /*ce90*/  FMUL.FTZ R14, R14, UR16 ;  /* 0x000000100e0e7c20 */ /* 0x000fe20008410000 */
[----:B------:R-:W-:Y:S01]  /*cea0*/  FADD.FTZ R11, R11, R17 ;  /* 0x000000110b0b7221 */ /* 0x000fe20000010000 */
[----:B------:R-:W-:Y:S01]  /*ceb0*/  FADD.FTZ R19, R19, -UR28 ;  /* 0x8000001c13137e21 */ /* 0x000fe20008010000 */
[----:B------:R-:W-:-:S02]  /*cec0*/  HADD2.F32 R18, -RZ, R94.H0_H0 ;  /* 0x2000005eff127230 */ /* 0x000fc40000004100 */
[----:B------:R-:W-:Y:S01]  /*ced0*/  FFMA.FTZ R13, R17, R14, R13 ;  /* 0x0000000e110d7223 */ /* 0x000fe2000001000d */
[----:B------:R-:W-:Y:S01]  /*cee0*/  FMUL.FTZ R17, R8, R17 ;  /* 0x0000001108117220 */ /* 0x000fe20000410000 */
[----:B------:R-:W-:Y:S01]  /*cef0*/  FMUL.FTZ R19, R19, UR16 ;  /* 0x0000001013137c20 */ /* 0x000fe20008410000 */
[----:B------:R-:W-:Y:S01]  /*cf00*/  FADD.FTZ R12, R12, R114 ;  /* 0x000000720c0c7221 */ /* 0x000fe20000010000 */
[----:B------:R-:W-:Y:S01]  /*cf10*/  FADD.FTZ R18, R18, -UR28 ;  /* 0x8000001c12127e21 */ /* 0x000fe20008010000 */
[----:B------:R-:W-:Y:S01]  /*cf20*/  FFMA.FTZ R16, R14, R17, R16 ;  /* 0x000000110e107223 */ /* 0x000fe20000010010 */
[----:B------:R-:W-:Y:S02]  /*cf30*/  HADD2.F32 R14, -RZ, R110.H1_H1 ;  /* 0x3000006eff0e7230 */ /* 0x000fe40000004100 */
[----:B------:R-:W-:Y:S01]  /*cf40*/  FFMA.FTZ R10, R114, R19, R10 ;  /* 0x00000013720a7223 */ /* 0x000fe2000001000a */
[----:B------:R-:W-:Y:S01]  /*cf50*/  FMUL.FTZ R114, R9, R114 ;  /* 0x0000007209727220 */ /* 0x000fe20000410000 */
[----:B------:R-:W-:-:S02]  /*cf60*/  HADD2.F32 R112, -RZ, R112.H0_H0 ;  /* 0x20000070ff707230 */ /* 0x000fc40000004100 */
[----:B------:R-:W-:Y:S01]  /*cf70*/  FADD.FTZ R15, R17, R15 ;  /* 0x0000000f110f7221 */ /* 0x000fe20000010000 */
[----:B------:R-:W-:Y:S01]  /*cf80*/  FADD.FTZ R14, R14, -UR28 ;  /* 0x8000001c0e0e7e21 */ /* 0x000fe20008010000 */
[----:B------:R-:W-:Y:S01]  /*cf90*/  FFMA.FTZ R16, R19, R114, R16 ;  /* 0x0000007213107223 */ /* 0x000fe20000010010 */
[----:B------:R-:W-:Y:S01]  /*cfa0*/  FMUL.FTZ R18, R18, UR16 ;  /* 0x0000001012127c20 */ /* 0x000fe20008410000 */
[----:B------:R-:W-:Y:S01]  /*cfb0*/  FMUL.FTZ R17, R8, R124 ;  /* 0x0000007c08117220 */ /* 0x000fe20000410000 */
[----:B------:R-:W-:Y:S01]  /*cfc0*/  FMUL.FTZ R14, R14, UR16 ;  /* 0x000000100e0e7c20 */ /* 0x000fe20008410000 */
[----:B------:R-:W-:Y:S02]  /*cfd0*/  HADD2.F32 R19, -RZ, R91.H0_H0 ;  /* 0x2000005bff137230 */ /* 0x000fe40000004100 */
[----:B------:R-:W-:Y:S01]  /*cfe0*/  FADD.FTZ R15, R15, R114 ;  /* 0x000000720f0f7221 */ /* 0x000fe20000010000 */
[----:B------:R-:W-:Y:S01]  /*cff0*/  FADD.FTZ R12, R12, R112 ;  /* 0x000000700c0c7221 */ /* 0x000fe20000010000 */
[----:B------:R-:W-:Y:S01]  /*d000*/  FFMA.FTZ R10, R112, R14, R10 ;  /* 0x0000000e700a7223 */ /* 0x000fe2000001000a */
[----:B------:R-:W-:Y:S01]  /*d010*/  FFMA.FTZ R16, R18, R17, R16 ;  /* 0x0000001112107223 */ /* 0x000fe20000010010 */
[----:B------:R-:W-:Y:S01]  /*d020*/  FMUL.FTZ R112, R9, R112 ;  /* 0x0000007009707220 */ /* 0x000fe20000410000 */
[----:B------:R-:W-:Y:S01]  /*d030*/  FADD.FTZ R19, R19, -UR28 ;  /* 0x8000001c13137e21 */ /* 0x000fe20008010000 */
[----:B------:R-:W-:Y:S01]  /*d040*/  FADD.FTZ R15, R17, R15 ;  /* 0x0000000f110f7221 */ /* 0x000fe20000010000 */
[----:B------:R-:W-:-:S02]  /*d050*/  HADD2.F32 R17, -RZ, R111.H0_H0 ;  /* 0x2000006fff117230 */ /* 0x000fc40000004100 */
[----:B------:R-:W-:Y:S01]  /*d060*/  FFMA.FTZ R16, R14, R112, R16 ;  /* 0x000000700e107223 */ /* 0x000fe20000010010 */
[----:B------:R-:W-:Y:S01]  /*d070*/  FADD.FTZ R11, R11, R124 ;  /* 0x0000007c0b0b7221 */ /* 0x000fe20000010000 */
[----:B------:R-:W-:Y:S01]  /*d080*/  FFMA.FTZ R13, R124, R18, R13 ;  /* 0x000000127c0d7223 */ /* 0x000fe2000001000d */
[----:B------:R-:W-:Y:S01]  /*d090*/  FMUL.FTZ R19, R19, UR16 ;  /* 0x0000001013137c20 */ /* 0x000fe20008410000 */
[----:B------:R-:W-:Y:S02]  /*d0a0*/  HADD2.F32 R14, -RZ, R90.H0_H0 ;  /* 0x2000005aff0e7230 */ /* 0x000fe40000004100 */
[----:B------:R-:W-:Y:S01]  /*d0b0*/  FADD.FTZ R11, R11, R17 ;  /* 0x000000110b0b7221 */ /* 0x000fe20000010000 */
[----:B------:R-:W-:Y:S02]  /*d0c0*/  HADD2.F32 R18, -RZ, R108.H1_H1 ;  /* 0x3000006cff127230 */ /* 0x000fe40000004100 */
[----:B------:R-:W-:Y:S01]  /*d0d0*/  FFMA.FTZ R13, R17, R19, R13 ;  /* 0x00000013110d7223 */ /* 0x000fe2000001000d */
[----:B------:R-:W-:Y:S01]  /*d0e0*/  FMUL.FTZ R17, R8, R17 ;  /* 0x0000001108117220 */ /* 0x000fe20000410000 */
[----:B------:R-:W-:Y:S01]  /*d0f0*/  FADD.FTZ R15, R15, R112 ;  /* 0x000000700f0f7221 */ /* 0x000fe20000010000 */
[----:B------:R-:W-:-:S02]  /*d100*/  HADD2.F32 R110, -RZ, R110.H0_H0 ;  /* 0x2000006eff6e7230 */ /* 0x000fc40000004100 */
[----:B------:R-:W-:Y:S01]  /*d110*/  FADD.FTZ R14, R14, -UR28 ;  /* 0x8000001c0e0e7e21 */ /* 0x000fe20008010000 */
        /* <DEDUP_REMOVED lines=15> */
[----:B------:R-:W-:Y:S02]  /*d210*/  HADD2.F32 R14, -RZ, R105.H1_H1 ;  /* 0x30000069ff0e7230 */ /* 0x000fe40000004100 */
[----:B------:R-:W-:Y:S01]  /*d220*/  FADD.FTZ R12, R12, R110 ;  /* 0x0000006e0c0c7221 */ /* 0x000fe20000010000 */
[----:B------:R-:W-:Y:S01]  /*d230*/  FFMA.FTZ R10, R110, R18, R10 ;  /* 0x000000126e0a7223 */ /* 0x000fe2000001000a */
[----:B------:R-:W-:Y:S02]  /*d240*/  HADD2.F32 R17, -RZ, R89.H1_H1 ;  /* 0x30000059ff117230 */ /* 0x000fe40000004100 */
[----:B------:R-:W-:Y:S01]  /*d250*/  FMUL.FTZ R19, R19, UR16 ;  /* 0x0000001013137c20 */ /* 0x000fe20008410000 */
[----:B------:R-:W-:Y:S01]  /*d260*/  FADD.FTZ R12, R12, R108 ;  /* 0x0000006c0c0c7221 */ /* 0x000fe20000010000 */
[----:B------:R-:W-:Y:S02]  /*d270*/  HADD2.F32 R107, -RZ, R107.H1_H1 ;  /* 0x3000006bff6b7230 */ /* 0x000fe40000004100 */
[----:B------:R-:W-:Y:S01]  /*d280*/  FADD.FTZ R14, R14, -UR28 ;  /* 0x8000001c0e0e7e21 */ /* 0x000fe20008010000 */
[----:B------:R-:W-:Y:S01]  /*d290*/  FFMA.FTZ R10, R108, R19, R10 ;  /* 0x000000136c0a7223 */ /* 0x000fe2000001000a */
[----:B------:R-:W-:Y:S01]  /*d2a0*/  FMUL.FTZ R108, R9, R108 ;  /* 0x0000006c096c7220 */ /* 0x000fe20000410000 */
[----:B------:R-:W-:Y:S01]  /*d2b0*/  FADD.FTZ R17, R17, -UR28 ;  /* 0x8000001c11117e21 */ /* 0x000fe20008010000 */
[----:B------:R-:W-:Y:S01]  /*d2c0*/  FMUL.FTZ R14, R14, UR16 ;  /* 0x000000100e0e7c20 */ /* 0x000fe20008410000 */
[----:B------:R-:W-:Y:S01]  /*d2d0*/  FMUL.FTZ R18, R8, R107 ;  /* 0x0000006b08127220 */ /* 0x000fe20000410000 */
[----:B------:R-:W-:Y:S01]  /*d2e0*/  FFMA.FTZ R16, R19, R108, R16 ;  /* 0x0000006c13107223 */ /* 0x000fe20000010010 */
[----:B------:R-:W-:Y:S01]  /*d2f0*/  FMUL.FTZ R17, R17, UR16 ;  /* 0x0000001011117c20 */ /* 0x000fe20008410000 */
[----:B------:R-:W-:-:S02]  /*d300*/  HADD2.F32 R89, -RZ, R89.H0_H0 ;  /* 0x20000059ff597230 */ /* 0x000fc40000004100 */
[----:B------:R-:W-:Y:S01]  /*d310*/  FADD.FTZ R12, R12, R106 ;  /* 0x0000006a0c0c7221 */ /* 0x000fe20000010000 */
[----:B------:R-:W-:Y:S01]  /*d320*/  FFMA.FTZ R10, R106, R14, R10 ;  /* 0x0000000e6a0a7223 */ /* 0x000fe2000001000a */
[----:B------:R-:W-:Y:S01]  /*d330*/  FFMA.FTZ R16, R17, R18, R16 ;  /* 0x0000001211107223 */ /* 0x000fe20000010010 */
[----:B------:R-:W-:Y:S01]  /*d340*/  FMUL.FTZ R106, R9, R106 ;  /* 0x0000006a096a7220 */ /* 0x000fe20000410000 */
[----:B------:R-:W-:Y:S01]  /*d350*/  FADD.FTZ R89, R89, -UR28 ;  /* 0x8000001c59597e21 */ /* 0x000fe20008010000 */
[----:B------:R-:W-:Y:S01]  /*d360*/  FFMA.FTZ R13, R107, R17, R13 ;  /* 0x000000116b0d7223 */ /* 0x000fe2000001000d */
[----:B------:R-:W-:Y:S01]  /*d370*/  FADD.FTZ R15, R122, R15 ;  /* 0x0000000f7a0f7221 */ /* 0x000fe20000010000 */
[----:B------:R-:W-:Y:S01]  /*d380*/  FFMA.FTZ R16, R14, R106, R16 ;  /* 0x0000006a0e107223 */ /* 0x000fe20000010010 */
[----:B------:R-:W-:Y:S02]  /*d390*/  HADD2.F32 R14, -RZ, R49.H1_H1 ;  /* 0x30000031ff0e7230 */ /* 0x000fe40000004100 */
[----:B------:R-:W-:Y:S01]  /*d3a0*/  FADD.FTZ R11, R11, R107 ;  /* 0x0000006b0b0b7221 */ /* 0x000fe20000010000 */
[----:B------:R-:W-:-:S02]  /*d3b0*/  HADD2.F32 R17, -RZ, R104.H0_H0 ;  /* 0x20000068ff117230 */ /* 0x000fc40000004100 */
[----:B------:R-:W-:Y:S01]  /*d3c0*/  FMUL.FTZ R89, R89, UR16 ;  /* 0x0000001059597c20 */ /* 0x000fe20008410000 */
[----:B------:R-:W-:Y:S01]  /*d3d0*/  FADD.FTZ R15, R15, R108 ;  /* 0x0000006c0f0f7221 */ /* 0x000fe20000010000 */
[----:B------:R-:W-:Y:S01]  /*d3e0*/  FADD.FTZ R11, R11, R119 ;  /* 0x000000770b0b7221 */ /* 0x000fe20000010000 */
[----:B------:R-:W-:Y:S02]  /*d3f0*/  HADD2.F32 R105, -RZ, R105.H0_H0 ;  /* 0x20000069ff697230 */ /* 0x000fe40000004100 */
[----:B------:R-:W-:Y:S01]  /*d400*/  FFMA.FTZ R13, R119, R89, R13 ;  /* 0x00000059770d7223 */ /* 0x000fe2000001000d */
[----:B------:R-:W-:Y:S01]  /*d410*/  FADD.FTZ R14, R14, -UR28 ;  /* 0x8000001c0e0e7e21 */ /* 0x000fe20008010000 */
[----:B------:R-:W-:Y:S01]  /*d420*/  FMUL.FTZ R119, R8, R119 ;  /* 0x0000007708777220 */ /* 0x000fe20000410000 */
[----:B------:R-:W-:Y:S01]  /*d430*/  FADD.FTZ R17, R17, -UR28 ;  /* 0x8000001c11117e21 */ /* 0x000fe20008010000 */
[----:B------:R-:W-:Y:S02]  /*d440*/  HADD2.F32 R104, -RZ, R104.H1_H1 ;  /* 0x30000068ff687230 */ /* 0x000fe40000004100 */
[----:B------:R-:W-:Y:S01]  /*d450*/  FADD.FTZ R15, R18, R15 ;  /* 0x0000000f120f7221 */ /* 0x000fe20000010000 */
[----:B------:R-:W-:Y:S01]  /*d460*/  FMUL.FTZ R14, R14, UR16 ;  /* 0x000000100e0e7c20 */ /* 0x000fe20008410000 */
[----:B------:R-:W-:Y:S01]  /*d470*/  FFMA.FTZ R16, R89, R119, R16 ;  /* 0x0000007759107223 */ /* 0x000fe20000010010 */
[----:B------:R-:W-:Y:S01]  /*d480*/  FMUL.FTZ R17, R17, UR16 ;  /* 0x0000001011117c20 */ /* 0x000fe20008410000 */
[----:B------:R-:W-:Y:S01]  /*d490*/  FMUL.FTZ R18, R9, R105 ;  /* 0x0000006909127220 */ /* 0x000fe20000410000 */
[----:B------:R-:W-:-:S02]  /*d4a0*/  HADD2.F32 R19, -RZ, R102.H1_H1 ;  /* 0x30000066ff137230 */ /* 0x000fc40000004100 */
[----:B------:R-:W-:Y:S01]  /*d4b0*/  FADD.FTZ R11, R11, R104 ;  /* 0x000000680b0b7221 */ /* 0x000fe20000010000 */
[----:B------:R-:W-:Y:S01]  /*d4c0*/  FFMA.FTZ R13, R104, R14, R13 ;  /* 0x0000000e680d7223 */ /* 0x000fe2000001000d */
[----:B------:R-:W-:Y:S01]  /*d4d0*/  FADD.FTZ R15, R15, R106 ;  /* 0x0000006a0f0f7221 */ /* 0x000fe20000010000 */
[----:B------:R-:W-:Y:S01]  /*d4e0*/  FFMA.FTZ R16, R17, R18, R16 ;  /* 0x0000001211107223 */ /* 0x000fe20000010010 */
[----:B------:R-:W-:Y:S01]  /*d4f0*/  FMUL.FTZ R104, R8, R104 ;  /* 0x0000006808687220 */ /* 0x000fe20000410000 */
[----:B------:R-:W-:Y:S01]  /*d500*/  FADD.FTZ R19, R19, -UR28 ;  /* 0x8000001c13137e21 */ /* 0x000fe20008010000 */
[----:B------:R-:W-:Y:S01]  /*d510*/  FADD.FTZ R15, R119, R15 ;  /* 0x0000000f770f7221 */ /* 0x000fe20000010000 */
[----:B------:R-:W-:Y:S02]  /*d520*/  HADD2.F32 R49, -RZ, R49.H0_H0 ;  /* 0x20000031ff317230 */ /* 0x000fe40000004100 */
[----:B------:R-:W-:Y:S01]  /*d530*/  FFMA.FTZ R16, R14, R104, R16 ;  /* 0x000000680e107223 */ /* 0x000fe20000010010 */
[----:B------:R-:W-:-:S02]  /*d540*/  HADD2.F32 R14, -RZ, R101.H0_H0 ;  /* 0x20000065ff0e7230 */ /* 0x000fc40000004100 */
[----:B------:R-:W-:Y:S01]  /*d550*/  FADD.FTZ R12, R12, R105 ;  /* 0x000000690c0c7221 */ /* 0x000fe20000010000 */
[----:B------:R-:W-:Y:S01]  /*d560*/  FFMA.FTZ R10, R105, R17, R10 ;  /* 0x00000011690a7223 */ /* 0x000fe2000001000a */
[----:B------:R-:W-:Y:S01]  /*d570*/  FMUL.FTZ R19, R19, UR16 ;  /* 0x0000001013137c20 */ /* 0x000fe20008410000 */
[----:B------:R-:W-:Y:S01]  /*d580*/  FADD.FTZ R15, R15, R18 ;  /* 0x000000120f0f7221 */ /* 0x000fe20000010000 */
[----:B------:R-:W-:Y:S02]  /*d590*/  HADD2.F32 R18, -RZ, R48.H1_H1 ;  /* 0x30000030ff127230 */ /* 0x000fe40000004100 */
[----:B------:R-:W-:Y:S01]  /*d5a0*/  FADD.FTZ R12, R12, R103 ;  /* 0x000000670c0c7221 */ /* 0x000fe20000010000 */
[----:B------:R-:W-:Y:S01]  /*d5b0*/  FFMA.FTZ R10, R103, R19, R10 ;  /* 0x00000013670a7223 */ /* 0x000fe2000001000a */
[----:B------:R-:W-:Y:S01]  /*d5c0*/  FADD.FTZ R49, R49, -UR28 ;  /* 0x8000001c31317e21 */ /* 0x000fe20008010000 */
[----:B------:R-:W-:Y:S01]  /*d5d0*/  FADD.FTZ R14, R14, -UR28 ;  /* 0x8000001c0e0e7e21 */ /* 0x000fe20008010000 */
[----:B------:R-:W-:Y:S01]  /*d5e0*/  FMUL.FTZ R103, R9, R103 ;  /* 0x0000006709677220 */ /* 0x000fe20000410000 */
[----:B------:R-:W-:-:S02]  /*d5f0*/  HADD2.F32 R102, -RZ, R102.H0_H0 ;  /* 0x20000066ff667230 */ /* 0x000fc40000004100 */
[----:B------:R-:W-:Y:S01]  /*d600*/  FADD.FTZ R15, R104, R15 ;  /* 0x0000000f680f7221 */ /* 0x000fe20000010000 */
[----:B------:R-:W-:Y:S01]  /*d610*/  FMUL.FTZ R49, R49, UR16 ;  /* 0x0000001031317c20 */ /* 0x000fe20008410000 */
[----:B------:R-:W-:Y:S01]  /*d620*/  FADD.FTZ R18, R18, -UR28 ;  /* 0x8000001c12127e21 */ /* 0x000fe20008010000 */
[----:B------:R-:W-:Y:S01]  /*d630*/  FMUL.FTZ R14, R14, UR16 ;  /* 0x000000100e0e7c20 */ /* 0x000fe20008410000 */
[----:B------:R-:W-:Y:S01]  /*d640*/  FFMA.FTZ R16, R19, R103, R16 ;  /* 0x0000006713107223 */ /* 0x000fe20000010010 */
[----:B------:R-:W-:Y:S01]  /*d650*/  FMUL.FTZ R17, R8, R117 ;  /* 0x0000007508117220 */ /* 0x000fe20000410000 */
[----:B------:R-:W-:Y:S02]  /*d660*/  HADD2.F32 R101, -RZ, R101.H1_H1 ;  /* 0x30000065ff657230 */ /* 0x000fe40000004100 */
[----:B------:R-:W-:Y:S01]  /*d670*/  FADD.FTZ R15, R15, R103 ;  /* 0x000000670f0f7221 */ /* 0x000fe20000010000 */
[----:B------:R-:W-:Y:S01]  /*d680*/  FADD.FTZ R11, R11, R117 ;  /* 0x000000750b0b7221 */ /* 0x000fe20000010000 */
[----:B------:R-:W-:Y:S01]  /*d690*/  FFMA.FTZ R13, R117, R49, R13 ;  /* 0x00000031750d7223 */ /* 0x000fe2000001000d */
[----:B------:R-:W-:Y:S01]  /*d6a0*/  FMUL.FTZ R18, R18, UR16 ;  /* 0x0000001012127c20 */ /* 0x000fe20008410000 */
[----:B------:R-:W-:Y:S01]  /*d6b0*/  FADD.FTZ R12, R12, R102 ;  /* 0x000000660c0c7221 */ /* 0x000fe20000010000 */
[----:B------:R-:W-:Y:S01]  /*d6c0*/  FFMA.FTZ R10, R102, R14, R10 ;  /* 0x0000000e660a7223 */ /* 0x000fe2000001000a */
[----:B------:R-:W-:Y:S01]  /*d6d0*/  FFMA.FTZ R16, R49, R17, R16 ;  /* 0x0000001131107223 */ /* 0x000fe20000010010 */
[----:B------:R-:W-:Y:S01]  /*d6e0*/  FMUL.FTZ R102, R9, R102 ;  /* 0x0000006609667220 */ /* 0x000fe20000410000 */
[----:B------:R-:W-:Y:S01]  /*d6f0*/  FADD.FTZ R15, R17, R15 ;  /* 0x0000000f110f7221 */ /* 0x000fe20000010000 */
[----:B------:R-:W-:Y:S01]  /*d700*/  FADD.FTZ R11, R11, R101 ;  /* 0x000000650b0b7221 */ /* 0x000fe20000010000 */
[----:B------:R-:W-:Y:S01]  /*d710*/  FFMA.FTZ R13, R101, R18, R13 ;  /* 0x00000012650d7223 */ /* 0x000fe2000001000d */
[----:B------:R-:W-:-:S02]  /*d720*/  HADD2.F32 R17, -RZ, R99.H1_H1 ;  /* 0x30000063ff117230 */ /* 0x000fc40000004100 */
[----:B------:R-:W-:Y:S01]  /*d730*/  FMUL.FTZ R101, R8, R101 ;  /* 0x0000006508657220 */ /* 0x000fe20000410000 */
[----:B------:R-:W-:Y:S01]  /*d740*/  FFMA.FTZ R16, R14, R102, R16 ;  /* 0x000000660e107223 */ /* 0x000fe20000010010 */
[----:B------:R-:W-:Y:S02]  /*d750*/  HADD2.F32 R48, -RZ, R48.H0_H0 ;  /* 0x20000030ff307230 */ /* 0x000fe40000004100 */
[----:B------:R-:W-:Y:S01]  /*d760*/  FADD.FTZ R15, R15, R102 ;  /* 0x000000660f0f7221 */ /* 0x000fe20000010000 */
[----:B------:R-:W-:Y:S02]  /*d770*/  HADD2.F32 R100, -RZ, R100.H1_H1 ;  /* 0x30000064ff647230 */ /* 0x000fe40000004100 */
[----:B------:R-:W-:Y:S01]  /*d780*/  FFMA.FTZ R16, R18, R101, R16 ;  /* 0x0000006512107223 */ /* 0x000fe20000010010 */
[----:B------:R-:W-:Y:S01]  /*d790*/  FADD.FTZ R17, R17, -UR28 ;  /* 0x8000001c11117e21 */ /* 0x000fe20008010000 */
[----:B------:R-:W-:Y:S02]  /*d7a0*/  HADD2.F32 R18, -RZ, R98.H0_H0 ;  /* 0x20000062ff127230 */ /* 0x000fe40000004100 */
[----:B------:R-:W-:Y:S01]  /*d7b0*/  FADD.FTZ R48, R48, -UR28 ;  /* 0x8000001c30307e21 */ /* 0x000fe20008010000 */
[----:B------:R-:W-:Y:S01]  /*d7c0*/  FMUL.FTZ R14, R9, R100 ;  /* 0x00000064090e7220 */ /* 0x000fe20000410000 */
[----:B------:R-:W-:Y:S01]  /*d7d0*/  FMUL.FTZ R17, R17, UR16 ;  /* 0x0000001011117c20 */ /* 0x000fe20008410000 */
[----:B------:R-:W-:-:S02]  /*d7e0*/  HADD2.F32 R115, -RZ, R115.H1_H1 ;  /* 0x30000073ff737230 */ /* 0x000fc40000004100 */
[----:B------:R-:W-:Y:S01]  /*d7f0*/  FADD.FTZ R15, R101, R15 ;  /* 0x0000000f650f7221 */ /* 0x000fe20000010000 */
[----:B------:R-:W-:Y:S01]  /*d800*/  FADD.FTZ R18, R18, -UR28 ;  /* 0x8000001c12127e21 */ /* 0x000fe20008010000 */
[----:B------:R-:W-:Y:S01]  /*d810*/  FMUL.FTZ R48, R48, UR16 ;  /* 0x0000001030307c20 */ /* 0x000fe20008410000 */
[----:B------:R-:W-:Y:S01]  /*d820*/  FFMA.FTZ R10, R100, R17, R10 ;  /* 0x00000011640a7223 */ /* 0x000fe2000001000a */
[----:B------:R-:W-:Y:S01]  /*d830*/  FFMA.FTZ R16, R17, R14, R16 ;  /* 0x0000000e11107223 */ /* 0x000fe20000010010 */
[----:B------:R-:W-:Y:S02]  /*d840*/  HADD2.F32 R99, -RZ, R99.H0_H0 ;  /* 0x20000063ff637230 */ /* 0x000fe40000004100 */
[----:B------:R-:W-:Y:S01]  /*d850*/  FADD.FTZ R12, R12, R100 ;  /* 0x000000640c0c7221 */ /* 0x000fe20000010000 */
[----:B------:R-:W-:Y:S01]  /*d860*/  FADD.FTZ R15, R15, R14 ;  /* 0x0000000e0f0f7221 */ /* 0x000fe20000010000 */
[----:B------:R-:W-:Y:S01]  /*d870*/  FMUL.FTZ R18, R18, UR16 ;  /* 0x0000001012127c20 */ /* 0x000fe20008410000 */
[----:B------:R-:W-:Y:S01]  /*d880*/  FADD.FTZ R11, R11, R115 ;  /* 0x000000730b0b7221 */ /* 0x000fe20000010000 */
[----:B------:R-:W-:Y:S01]  /*d890*/  FFMA.FTZ R13, R115, R48, R13 ;  /* 0x00000030730d7223 */ /* 0x000fe2000001000d */
[----:B------:R-:W-:-:S02]  /*d8a0*/  HADD2.F32 R17, -RZ, R96.H1_H1 ;  /* 0x30000060ff117230 */ /* 0x000fc40000004100 */
[----:B------:R-:W-:Y:S01]  /*d8b0*/  FMUL.FTZ R115, R8, R115 ;  /* 0x0000007308737220 */ /* 0x000fe20000410000 */
[----:B------:R-:W-:Y:S02]  /*d8c0*/  HADD2.F32 R14, -RZ, R47.H1_H1 ;  /* 0x3000002fff0e7230 */ /* 0x000fe40000004100 */
[----:B------:R-:W-:Y:S01]  /*d8d0*/  FADD.FTZ R12, R12, R99 ;  /* 0x000000630c0c7221 */ /* 0x000fe20000010000 */
[----:B------:R-:W-:Y:S01]  /*d8e0*/  FFMA.FTZ R10, R99, R18, R10 ;  /* 0x00000012630a7223 */ /* 0x000fe2000001000a */
[----:B------:R-:W-:Y:S01]  /*d8f0*/  FMUL.FTZ R99, R9, R99 ;  /* 0x0000006309637220 */ /* 0x000fe20000410000 */
[----:B------:R-:W-:Y:S01]  /*d900*/  FFMA.FTZ R16, R48, R115, R16 ;  /* 0x0000007330107223 */ /* 0x000fe20000010010 */
[----:B------:R-:W-:Y:S02]  /*d910*/  HADD2.F32 R98, -RZ, R98.H1_H1 ;  /* 0x30000062ff627230 */ /* 0x000fe40000004100 */
[----:B------:R-:W-:Y:S01]  /*d920*/  FADD.FTZ R17, R17, -UR28 ;  /* 0x8000001c11117e21 */ /* 0x000fe20008010000 */
[----:B------:R-:W-:Y:S01]  /*d930*/  FADD.FTZ R14, R14, -UR28 ;  /* 0x8000001c0e0e7e21 */ /* 0x000fe20008010000 */
[----:B------:R-:W-:-:S02]  /*d940*/  HADD2.F32 R97, -RZ, R97.H1_H1 ;  /* 0x30000061ff617230 */ /* 0x000fc40000004100 */
[----:B------:R-:W-:Y:S01]  /*d950*/  FFMA.FTZ R16, R18, R99, R16 ;  /* 0x0000006312107223 */ /* 0x000fe20000010010 */
[----:B------:R-:W-:Y:S01]  /*d960*/  FMUL.FTZ R17, R17, UR16 ;  /* 0x0000001011117c20 */ /* 0x000fe20008410000 */
[----:B------:R-:W-:Y:S01]  /*d970*/  FMUL.FTZ R14, R14, UR16 ;  /* 0x000000100e0e7c20 */ /* 0x000fe20008410000 */
[----:B------:R-:W-:Y:S01]  /*d980*/  FMUL.FTZ R18, R8, R98 ;  /* 0x0000006208127220 */ /* 0x000fe20000410000 */
        /* <DEDUP_REMOVED lines=8> */
[----:B------:R-:W-:Y:S01]  /*da10*/  FFMA.FTZ R13, R98, R14, R13 ;  /* 0x0000000e620d7223 */ /* 0x000fe2000001000d */
[----:B------:R-:W-:Y:S01]  /*da20*/  FFMA.FTZ R16, R17, R97, R16 ;  /* 0x0000006111107223 */ /* 0x000fe20000010010 */
[----:B------:R-:W-:-:S02]  /*da30*/  HADD2.F32 R14, -RZ, R95.H0_H0 ;  /* 0x2000005fff0e7230 */ /* 0x000fc40000004100 */
[----:B------:R-:W-:Y:S01]  /*da40*/  FADD.FTZ R11, R11, R98 ;  /* 0x000000620b0b7221 */ /* 0x000fe20000010000 */
[----:B------:R-:W-:Y:S02]  /*da50*/  HADD2.F32 R17, -RZ, R46.H1_H1 ;  /* 0x3000002eff117230 */ /* 0x000fe40000004100 */
[----:B------:R-:W-:Y:S01]  /*da60*/  FMUL.FTZ R47, R47, UR16 ;  /* 0x000000102f2f7c20 */ /* 0x000fe20008410000 */
[----:B------:R-:W-:Y:S01]  /*da70*/  FADD.FTZ R15, R18, R15 ;  /* 0x0000000f120f7221 */ /* 0x000fe20000010000 */
[----:B------:R-:W-:Y:S02]  /*da80*/  HADD2.F32 R19, -RZ, R93.H1_H1 ;  /* 0x3000005dff137230 */ /* 0x000fe40000004100 */
[----:B------:R-:W-:Y:S01]  /*da90*/  FADD.FTZ R11, R11, R113 ;  /* 0x000000710b0b7221 */ /* 0x000fe20000010000 */
[----:B------:R-:W-:Y:S01]  /*daa0*/  FFMA.FTZ R13, R113, R47, R13 ;  /* 0x0000002f710d7223 */ /* 0x000fe2000001000d */
[----:B------:R-:W-:Y:S01]  /*dab0*/  FADD.FTZ R14, R14, -UR28 ;  /* 0x8000001c0e0e7e21 */ /* 0x000fe20008010000 */
[----:B------:R-:W-:-:S02]  /*dac0*/  HADD2.F32 R96, -RZ, R96.H0_H0 ;  /* 0x20000060ff607230 */ /* 0x000fc40000004100 */
[----:B------:R-:W-:Y:S01]  /*dad0*/  FADD.FTZ R17, R17, -UR28 ;  /* 0x8000001c11117e21 */ /* 0x000fe20008010000 */
[----:B------:R-:W-:Y:S01]  /*dae0*/  FMUL.FTZ R113, R8, R113 ;  /* 0x0000007108717220 */ /* 0x000fe20000410000 */
[----:B------:R-:W-:Y:S01]  /*daf0*/  FADD.FTZ R15, R15, R97 ;  /* 0x000000610f0f7221 */ /* 0x000fe20000010000 */
[----:B------:R-:W-:Y:S02]  /*db00*/  HADD2.F32 R95, -RZ, R95.H1_H1 ;  /* 0x3000005fff5f7230 */ /* 0x000fe40000004100 */
[----:B------:R-:W-:Y:S01]  /*db10*/  FMUL.FTZ R14, R14, UR16 ;  /* 0x000000100e0e7c20 */ /* 0x000fe20008410000 */
[----:B------:R-:W-:Y:S01]  /*db20*/  FADD.FTZ R19, R19, -UR28 ;  /* 0x8000001c13137e21 */ /* 0x000fe20008010000 */
[----:B------:R-:W-:Y:S01]  /*db30*/  FMUL.FTZ R17, R17, UR16 ;  /* 0x0000001011117c20 */ /* 0x000fe20008410000 */
[----:B------:R-:W-:Y:S01]  /*db40*/  FADD.FTZ R15, R113, R15 ;  /* 0x0000000f710f7221 */ /* 0x000fe20000010000 */
[----:B------:R-:W-:Y:S01]  /*db50*/  FFMA.FTZ R16, R47, R113, R16 ;  /* 0x000000712f107223 */ /* 0x000fe20000010010 */
[----:B------:R-:W-:Y:S01]  /*db60*/  FMUL.FTZ R18, R9, R96 ;  /* 0x0000006009127220 */ /* 0x000fe20000410000 */
[----:B------:R-:W-:-:S02]  /*db70*/  HADD2.F32 R94, -RZ, R94.H1_H1 ;  /* 0x3000005eff5e7230 */ /* 0x000fc40000004100 */
[----:B------:R-:W-:Y:S01]  /*db80*/  FADD.FTZ R12, R12, R96 ;  /* 0x000000600c0c7221 */ /* 0x000fe20000010000 */
[----:B------:R-:W-:Y:S01]  /*db90*/  FFMA.FTZ R10, R96, R14, R10 ;  /* 0x0000000e600a7223 */ /* 0x000fe2000001000a */
[----:B------:R-:W-:Y:S02]  /*dba0*/  HADD2.F32 R46, -RZ, R46.H0_H0 ;  /* 0x2000002eff2e7230 */ /* 0x000fe40000004100 */
        /* <DEDUP_REMOVED lines=17> */
[----:B------:R-:W-:Y:S02]  /*dcc0*/  HADD2.F32 R14, -RZ, R92.H0_H0 ;  /* 0x2000005cff0e7230 */ /* 0x000fe40000004100 */
[----:B------:R-:W-:Y:S01]  /*dcd0*/  FADD.FTZ R15, R17, R15 ;  /* 0x0000000f110f7221 */ /* 0x000fe20000010000 */
[----:B------:R-:W-:-:S02]  /*dce0*/  HADD2.F32 R18, -RZ, R43.H1_H1 ;  /* 0x3000002bff127230 */ /* 0x000fc40000004100 */
[----:B------:R-:W-:Y:S01]  /*dcf0*/  FFMA.FTZ R16, R46, R17, R16 ;  /* 0x000000112e107223 */ /* 0x000fe20000010010 */
[----:B--2---:R-:W-:Y:S02]  /*dd00*/  HADD2.F32 R17, -RZ, R25.H0_H0 ;  /* 0x20000019ff117230 */ /* 0x004fe40000004100 */
[----:B------:R-:W-:Y:S01]  /*dd10*/  FADD.FTZ R14, R14, -UR28 ;  /* 0x8000001c0e0e7e21 */ /* 0x000fe20008010000 */
[----:B------:R-:W2:Y:S01]  /*dd20*/  LDL.LU.S16 R25, [R1+0x236] ;  /* 0x0002360001197983 */ /* 0x000ea20000300600 */
[----:B------:R-:W-:Y:S02]  /*dd30*/  HADD2.F32 R93, -RZ, R93.H0_H0 ;  /* 0x2000005dff5d7230 */ /* 0x000fe40000004100 */
[----:B------:R-:W-:Y:S01]  /*dd40*/  FADD.FTZ R18, R18, -UR28 ;  /* 0x8000001c12127e21 */ /* 0x000fe20008010000 */
[----:B------:R-:W-:Y:S01]  /*dd50*/  FMUL.FTZ R14, R14, UR16 ;  /* 0x000000100e0e7c20 */ /* 0x000fe20008410000 */
[----:B------:R-:W-:Y:S02]  /*dd60*/  HADD2.F32 R92, -RZ, R92.H1_H1 ;  /* 0x3000005cff5c7230 */ /* 0x000fe40000004100 */
        /* <DEDUP_REMOVED lines=11> */
[----:B------:R-:W-:Y:S02]  /*de20*/  HADD2.F32 R43, -RZ, R43.H0_H0 ;  /* 0x2000002bff2b7230 */ /* 0x000fe40000004100 */
[----:B------:R-:W-:Y:S01]  /*de30*/  FADD.FTZ R15, R15, R93 ;  /* 0x0000005d0f0f7221 */ /* 0x000fe20000010000 */
[----:B------:R-:W-:Y:S02]  /*de40*/  HADD2.F32 R91, -RZ, R91.H1_H1 ;  /* 0x3000005bff5b7230 */ /* 0x000fe40000004100 */
[----:B------:R-:W-:Y:S01]  /*de50*/  FADD.FTZ R90, R90, -UR28 ;  /* 0x8000001c5a5a7e21 */ /* 0x000fe20008010000 */
[----:B------:R-:W-:Y:S01]  /*de60*/  FFMA.FTZ R16, R18, R92, R16 ;  /* 0x0000005c12107223 */ /* 0x000fe20000010010 */
[----:B---3--:R-:W-:-:S02]  /*de70*/  HADD2.F32 R18, -RZ, R23.H0_H0 ;  /* 0x20000017ff127230 */ /* 0x008fc40000004100 */
[----:B------:R-:W-:Y:S01]  /*de80*/  FADD.FTZ R43, R43, -UR28 ;  /* 0x8000001c2b2b7e21 */ /* 0x000fe20008010000 */
[----:B------:R-:W3:Y:S01]  /*de90*/  LDL.S16 R23, [R1+0x232] ;  /* 0x0002320001177983 */ /* 0x000ee20000100600 */
[----:B------:R-:W-:Y:S01]  /*dea0*/  FADD.FTZ R15, R92, R15 ;  /* 0x0000000f5c0f7221 */ /* 0x000fe20000010000 */
[----:B------:R-:W-:Y:S01]  /*deb0*/  FMUL.FTZ R90, R90, UR16 ;  /* 0x000000105a5a7c20 */ /* 0x000fe20008410000 */
[----:B------:R-:W-:Y:S01]  /*dec0*/  FMUL.FTZ R14, R9, R91 ;  /* 0x0000005b090e7220 */ /* 0x000fe20000410000 */
[----:B------:R-:W-:Y:S02]  /*ded0*/  HADD2.F32 R109, -RZ, R109.H1_H1 ;  /* 0x3000006dff6d7230 */ /* 0x000fe40000004100 */
[----:B------:R-:W-:Y:S01]  /*dee0*/  FADD.FTZ R17, R17, -UR28 ;  /* 0x8000001c11117e21 */ /* 0x000fe20008010000 */
[----:B------:R-:W-:Y:S01]  /*def0*/  FMUL.FTZ R43, R43, UR16 ;  /* 0x000000102b2b7c20 */ /* 0x000fe20008410000 */
[----:B------:R-:W-:Y:S01]  /*df00*/  FADD.FTZ R15, R15, R14 ;  /* 0x0000000e0f0f7221 */ /* 0x000fe20000010000 */
[----:B------:R-:W-:Y:S01]  /*df10*/  FFMA.FTZ R16, R90, R14, R16 ;  /* 0x0000000e5a107223 */ /* 0x000fe20000010010 */
[----:B------:R-:W-:-:S02]  /*df20*/  HADD2.F32 R14, -RZ, R32.H1_H1 ;  /* 0x30000020ff0e7230 */ /* 0x000fc40000004100 */
[----:B------:R-:W-:Y:S01]  /*df30*/  FADD.FTZ R12, R12, R91 ;  /* 0x0000005b0c0c7221 */ /* 0x000fe20000010000 */
[----:B------:R-:W-:Y:S01]  /*df40*/  FFMA.FTZ R10, R91, R90, R10 ;  /* 0x0000005a5b0a7223 */ /* 0x000fe2000001000a */
[----:B------:R-:W-:Y:S01]  /*df50*/  FMUL.FTZ R17, R17, UR16 ;  /* 0x0000001011117c20 */ /* 0x000fe20008410000 */
[----:B------:R-:W-:Y:S01]  /*df60*/  FADD.FTZ R11, R11, R109 ;  /* 0x0000006d0b0b7221 */ /* 0x000fe20000010000 */
[----:B------:R-:W-:Y:S01]  /*df70*/  FFMA.FTZ R13, R109, R43, R13 ;  /* 0x0000002b6d0d7223 */ /* 0x000fe2000001000d */
[----:B------:R-:W-:Y:S01]  /*df80*/  FMUL.FTZ R109, R8, R109 ;  /* 0x0000006d086d7220 */ /* 0x000fe20000410000 */
[----:B----4-:R-:W-:Y:S02]  /*df90*/  HADD2.F32 R19, -RZ, R21.H0_H0 ;  /* 0x20000015ff137230 */ /* 0x010fe40000004100 */
[----:B------:R-:W4:Y:S01]  /*dfa0*/  LDL.LU.S16 R21, [R1+0x230] ;  /* 0x0002300001157983 */ /* 0x000f220000300600 */
[----:B------:R-:W-:Y:S01]  /*dfb0*/  FADD.FTZ R12, R12, R14 ;  /* 0x0000000e0c0c7221 */ /* 0x000fe20000010000 */
[----:B------:R-:W-:Y:S01]  /*dfc0*/  FFMA.FTZ R10, R14, R17, R10 ;  /* 0x000000110e0a7223 */ /* 0x000fe2000001000a */
[----:B------:R-:W-:Y:S01]  /*dfd0*/  FMUL.FTZ R14, R9, R14 ;  /* 0x0000000e090e7220 */ /* 0x000fe20000410000 */
[----:B------:R-:W-:Y:S01]  /*dfe0*/  FFMA.FTZ R16, R43, R109, R16 ;  /* 0x0000006d2b107223 */ /* 0x000fe20000010010 */
[----:B------:R-:W-:-:S02]  /*dff0*/  HADD2.F32 R32, -RZ, R32.H0_H0 ;  /* 0x20000020ff207230 */ /* 0x000fc40000004100 */
[----:B------:R-:W-:Y:S01]  /*e000*/  FADD.FTZ R15, R109, R15 ;  /* 0x0000000f6d0f7221 */ /* 0x000fe20000010000 */
[----:B------:R-:W-:Y:S01]  /*e010*/  FADD.FTZ R18, R18, -UR28 ;  /* 0x8000001c12127e21 */ /* 0x000fe20008010000 */
[----:B------:R-:W-:Y:S02]  /*e020*/  FFMA.FTZ R16, R17, R14, R16 ;  /* 0x0000000e11107223 */ /* 0x000fe40000010010 */
[----:B------:R-:W-:Y:S01]  /*e030*/  FADD.FTZ R15, R15, R14 ;  /* 0x0000000e0f0f7221 */ /* 0x000fe20000010000 */
[----:B------:R-:W-:Y:S01]  /*e040*/  FMUL.FTZ R18, R18, UR16 ;  /* 0x0000001012127c20 */ /* 0x000fe20008410000 */
[----:B------:R-:W-:-:S04]  /*e050*/  FMUL.FTZ R17, R8, R32 ;  /* 0x0000002008117220 */ /* 0x000fc80000410000 */
[----:B------:R-:W-:Y:S01]  /*e060*/  FADD.FTZ R15, R17, R15 ;  /* 0x0000000f110f7221 */ /* 0x000fe20000010000 */
[----:B------:R-:W-:Y:S01]  /*e070*/  FFMA.FTZ R16, R18, R17, R16 ;  /* 0x0000001112107223 */ /* 0x000fe20000010010 */
[----:B--2---:R-:W-:Y:S02]  /*e080*/  HADD2.F32 R17, -RZ, R25.H0_H0 ;  /* 0x20000019ff117230 */ /* 0x004fe40000004100 */
[----:B------:R-:W2:Y:S01]  /*e090*/  LDL.LU.S16 R25, [R1+0x22c] ;  /* 0x00022c0001197983 */ /* 0x000ea20000300600 */
[----:B------:R-:W-:-:S03]  /*e0a0*/  HADD2.F32 R14, -RZ, R22.H0_H0 ;  /* 0x20000016ff0e7230 */ /* 0x000fc60000004100 */
[----:B------:R-:W2:Y:S02]  /*e0b0*/  LDL.LU.S16 R22, [R1+0x22a] ;  /* 0x00022a0001167983 */ /* 0x000ea40000300600 */
[----:B------:R-:W-:Y:S01]  /*e0c0*/  FADD.FTZ R14, R14, -UR28 ;  /* 0x8000001c0e0e7e21 */ /* 0x000fe20008010000 */
[----:B------:R-:W-:-:S03]  /*e0d0*/  FADD.FTZ R19, R19, -UR28 ;  /* 0x8000001c13137e21 */ /* 0x000fc60008010000 */
[----:B------:R-:W-:Y:S01]  /*e0e0*/  FMUL.FTZ R14, R14, UR16 ;  /* 0x000000100e0e7c20 */ /* 0x000fe20008410000 */
[----:B------:R-:W-:Y:S01]  /*e0f0*/  FFMA.FTZ R13, R32, R18, R13 ;  /* 0x00000012200d7223 */ /* 0x000fe2000001000d */
[----:B------:R-:W-:Y:S02]  /*e100*/  HADD2.F32 R18, -RZ, R20.H0_H0 ;  /* 0x20000014ff127230 */ /* 0x000fe40000004100 */
[----:B------:R-:W-:Y:S01]  /*e110*/  FADD.FTZ R12, R12, R17 ;  /* 0x000000110c0c7221 */ /* 0x000fe20000010000 */
[----:B------:R-:W-:Y:S01]  /*e120*/  FFMA.FTZ R10, R17, R14, R10 ;  /* 0x0000000e110a7223 */ /* 0x000fe2000001000a */
[----:B------:R-:W-:Y:S01]  /*e130*/  FADD.FTZ R11, R11, R32 ;  /* 0x000000200b0b7221 */ /* 0x000fe20000010000 */
[----:B------:R-:W-:Y:S01]  /*e140*/  FMUL.FTZ R19, R19, UR16 ;  /* 0x0000001013137c20 */ /* 0x000fe20008410000 */
[----:B------:R-:W-:Y:S01]  /*e150*/  FMUL.FTZ R17, R9, R17 ;  /* 0x0000001109117220 */ /* 0x000fe20000410000 */
[----:B------:R-:W-:Y:S02]  /*e160*/  HADD2.F32 R20, -RZ, R73.H0_H0 ;  /* 0x20000049ff147230 */ /* 0x000fe40000004100 */
[----:B------:R-:W-:Y:S01]  /*e170*/  FADD.FTZ R11, R11, R18 ;  /* 0x000000120b0b7221 */ /* 0x000fe20000010000 */
[----:B------:R-:W-:Y:S01]  /*e180*/  FFMA.FTZ R13, R18, R19, R13 ;  /* 0x00000013120d7223 */ /* 0x000fe2000001000d */
[----:B------:R-:W-:Y:S01]  /*e190*/  FFMA.FTZ R16, R14, R17, R16 ;  /* 0x000000110e107223 */ /* 0x000fe20000010010 */
[----:B------:R-:W-:Y:S01]  /*e1a0*/  FMUL.FTZ R18, R8, R18 ;  /* 0x0000001208127220 */ /* 0x000fe20000410000 */
[----:B------:R-:W-:Y:S01]  /*e1b0*/  FADD.FTZ R15, R15, R17 ;  /* 0x000000110f0f7221 */ /* 0x000fe20000010000 */
[----:B---3--:R-:W-:-:S02]  /*e1c0*/  HADD2.F32 R14, -RZ, R23.H0_H0 ;  /* 0x20000017ff0e7230 */ /* 0x008fc40000004100 */
[----:B------:R-:W-:Y:S01]  /*e1d0*/  FADD.FTZ R20, R20, -UR28 ;  /* 0x8000001c14147e21 */ /* 0x000fe20008010000 */
[----:B------:R-:W-:Y:S01]  /*e1e0*/  FFMA.FTZ R16, R19, R18, R16 ;  /* 0x0000001213107223 */ /* 0x000fe20000010010 */
[----:B------:R-:W-:Y:S01]  /*e1f0*/  FADD.FTZ R15, R18, R15 ;  /* 0x0000000f120f7221 */ /* 0x000fe20000010000 */
[----:B------:R-:W-:Y:S02]  /*e200*/  HADD2.F32 R17, -RZ, R33.H1_H1 ;  /* 0x30000021ff117230 */ /* 0x000fe40000004100 */
[----:B------:R-:W-:Y:S01]  /*e210*/  FMUL.FTZ R20, R20, UR16 ;  /* 0x0000001014147c20 */ /* 0x000fe20008410000 */
[----:B------:R-:W-:Y:S01]  /*e220*/  FMUL.FTZ R18, R9, R14 ;  /* 0x0000000e09127220 */ /* 0x000fe20000410000 */
[----:B------:R-:W3:Y:S03]  /*e230*/  LDL.LU.S16 R23, [R1+0x23e] ;  /* 0x00023e0001177983 */ /* 0x000ee60000300600 */
[----:B------:R-:W-:Y:S01]  /*e240*/  FADD.FTZ R15, R15, R18 ;  /* 0x000000120f0f7221 */ /* 0x000fe20000010000 */
[----:B------:R-:W-:Y:S01]  /*e250*/  FFMA.FTZ R16, R20, R18, R16 ;  /* 0x0000001214107223 */ /* 0x000fe20000010010 */
[----:B----4-:R-:W-:-:S02]  /*e260*/  HADD2.F32 R18, -RZ, R21.H0_H0 ;  /* 0x20000015ff127230 */ /* 0x010fc40000004100 */
[----:B------:R-:W4:Y:S01]  /*e270*/  LDL.LU.S16 R21, [R1+0x242] ;  /* 0x0002420001157983 */ /* 0x000f220000300600 */
[----:B------:R-:W-:Y:S01]  /*e280*/  FADD.FTZ R12, R12, R14 ;  /* 0x0000000e0c0c7221 */ /* 0x000fe20000010000 */
[----:B--2---:R-:W-:Y:S02]  /*e290*/  HADD2.F32 R19, -RZ, R25.H0_H0 ;  /* 0x20000019ff137230 */ /* 0x004fe40000004100 */
[----:B------:R-:W2:Y:S01]  /*e2a0*/  LDL.LU.S16 R25, [R1+0x25e] ;  /* 0x00025e0001197983 */ /* 0x000ea20000300600 */
[----:B------:R-:W-:Y:S01]  /*e2b0*/  FFMA.FTZ R10, R14, R20, R10 ;  /* 0x000000140e0a7223 */ /* 0x000fe2000001000a */
[----:B------:R-:W-:Y:S02]  /*e2c0*/  HADD2.F32 R14, -RZ, R22.H0_H0 ;  /* 0x20000016ff0e7230 */ /* 0x000fe40000004100 */
[----:B------:R-:W-:Y:S01]  /*e2d0*/  FADD.FTZ R17, R17, -UR28 ;  /* 0x8000001c11117e21 */ /* 0x000fe20008010000 */
[----:B------:R-:W-:Y:S02]  /*e2e0*/  HADD2.F32 R33, -RZ, R33.H0_H0 ;  /* 0x20000021ff217230 */ /* 0x000fe40000004100 */
[----:B------:R-:W-:Y:S01]  /*e2f0*/  FADD.FTZ R11, R11, R18 ;  /* 0x000000120b0b7221 */ /* 0x000fe20000010000 */
[----:B------:R-:W-:Y:S01]  /*e300*/  FADD.FTZ R12, R12, R19 ;  /* 0x000000130c0c7221 */ /* 0x000fe20000010000 */
[----:B------:R-:W-:Y:S01]  /*e310*/  FADD.FTZ R14, R14, -UR28 ;  /* 0x8000001c0e0e7e21 */ /* 0x000fe20008010000 */
[----:B------:R-:W-:Y:S01]  /*e320*/  FMUL.FTZ R17, R17, UR16 ;  /* 0x0000001011117c20 */ /* 0x000fe20008410000 */
[----:B------:R-:W3:Y:S02]  /*e330*/  LDL.LU.S16 R22, [R1+0x268] ;  /* 0x0002680001167983 */ /* 0x000ee40000300600 */
[----:B------:R-:W-:Y:S01]  /*e340*/  FMUL.FTZ R14, R14, UR16 ;  /* 0x000000100e0e7c20 */ /* 0x000fe20008410000 */
[----:B------:R-:W-:Y:S01]  /*e350*/  FFMA.FTZ R13, R18, R17, R13 ;  /* 0x00000011120d7223 */ /* 0x000fe2000001000d */
[----:B------:R-:W-:Y:S01]  /*e360*/  FMUL.FTZ R18, R8, R18 ;  /* 0x0000001208127220 */ /* 0x000fe20000410000 */
[----:B------:R-:W-:Y:S01]  /*e370*/  FADD.FTZ R33, R33, -UR28 ;  /* 0x8000001c21217e21 */ /* 0x000fe20008010000 */
[----:B------:R-:W-:Y:S01]  /*e380*/  FFMA.FTZ R10, R19, R14, R10 ;  /* 0x0000000e130a7223 */ /* 0x000fe2000001000a */
[----:B------:R-:W-:Y:S01]  /*e390*/  FMUL.FTZ R19, R9, R19 ;  /* 0x0000001309137220 */ /* 0x000fe20000410000 */
[----:B------:R-:W-:Y:S01]  /*e3a0*/  FFMA.FTZ R16, R17, R18, R16 ;  /* 0x0000001211107223 */ /* 0x000fe20000010010 */
[----:B------:R-:W-:-:S02]  /*e3b0*/  HADD2.F32 R17, -RZ, R74.H0_H0 ;  /* 0x2000004aff117230 */ /* 0x000fc40000004100 */
[----:B------:R-:W-:Y:S01]  /*e3c0*/  FADD.FTZ R15, R18, R15 ;  /* 0x0000000f120f7221 */ /* 0x000fe20000010000 */
[----:B------:R-:W-:Y:S01]  /*e3d0*/  FMUL.FTZ R33, R33, UR16 ;  /* 0x0000001021217c20 */ /* 0x000fe20008410000 */
[----:B------:R-:W-:Y:S01]  /*e3e0*/  FFMA.FTZ R16, R14, R19, R16 ;  /* 0x000000130e107223 */ /* 0x000fe20000010010 */
[----:B------:R-:W-:Y:S02]  /*e3f0*/  HADD2.F32 R14, -RZ, R75.H0_H0 ;  /* 0x2000004bff0e7230 */ /* 0x000fe40000004100 */
        /* <DEDUP_REMOVED lines=8> */
[----:B------:R-:W-:-:S02]  /*e480*/  HADD2.F32 R18, -RZ, R60.H0_H0 ;  /* 0x2000003cff127230 */ /* 0x000fc40000004100 */
[----:B------:R-:W-:Y:S01]  /*e490*/  FADD.FTZ R17, R17, -UR28 ;  /* 0x8000001c11117e21 */ /* 0x000fe20008010000 */
[----:B------:R-:W-:Y:S01]  /*e4a0*/  FMUL.FTZ R14, R14, UR16 ;  /* 0x000000100e0e7c20 */ /* 0x000fe20008410000 */
[----:B------:R-:W-:Y:S01]  /*e4b0*/  HADD2.F32 R20, -RZ, R76.H0_H0 ;  /* 0x2000004cff147230 */ /* 0x000fe20000004100 */
[----:B------:R-:W3:Y:S01]  /*e4c0*/  LDL.S16 R60, [R1+0x27c] ;  /* 0x00027c00013c7983 */ /* 0x000ee20000100600 */
[----:B----4-:R-:W-:-:S03]  /*e4d0*/  HADD2.F32 R19, -RZ, R21.H0_H0 ;  /* 0x20000015ff137230 */ /* 0x010fc60000004100 */
[----:B------:R-:W4:Y:S01]  /*e4e0*/  LDL.LU.S16 R59, [R1+0x27a] ;  /* 0x00027a00013b7983 */ /* 0x000f220000300600 */
[----:B------:R-:W-:-:S03]  /*e4f0*/  FMUL.FTZ R17, R17, UR16 ;  /* 0x0000001011117c20 */ /* 0x000fc60008410000 */
[----:B------:R-:W4:Y:S01]  /*e500*/  LDL.LU.S16 R21, [R1+0x272] ;  /* 0x0002720001157983 */ /* 0x000f220000300600 */
[----:B------:R-:W-:Y:S01]  /*e510*/  FADD.FTZ R12, R12, R18 ;  /* 0x000000120c0c7221 */ /* 0x000fe20000010000 */
[----:B------:R-:W-:Y:S01]  /*e520*/  FFMA.FTZ R10, R18, R14, R10 ;  /* 0x0000000e120a7223 */ /* 0x000fe2000001000a */
[----:B------:R-:W-:Y:S01]  /*e530*/  FMUL.FTZ R18, R9, R18 ;  /* 0x0000001209127220 */ /* 0x000fe20000410000 */
[----:B------:R-:W-:Y:S01]  /*e540*/  FADD.FTZ R11, R11, R19 ;  /* 0x000000130b0b7221 */ /* 0x000fe20000010000 */
[----:B------:R-:W-:Y:S01]  /*e550*/  FFMA.FTZ R13, R19, R17, R13 ;  /* 0x00000011130d7223 */ /* 0x000fe2000001000d */
[----:B------:R-:W-:Y:S01]  /*e560*/  FMUL.FTZ R19, R8, R19 ;  /* 0x0000001308137220 */ /* 0x000fe20000410000 */
[----:B------:R-:W-:-:S04]  /*e570*/  FFMA.FTZ R16, R14, R18, R16 ;  /* 0x000000120e107223 */ /* 0x000fc80000010010 */
[----:B------:R-:W-:Y:S01]  /*e580*/  FFMA.FTZ R16, R17, R19, R16 ;  /* 0x0000001311107223 */ /* 0x000fe20000010010 */
[----:B--2---:R-:W-:Y:S02]  /*e590*/  HADD2.F32 R17, -RZ, R25.H0_H0 ;  /* 0x20000019ff117230 */ /* 0x004fe40000004100 */
[----:B------:R-:W2:Y:S01]  /*e5a0*/  LDL.S16 R25, [R1+0x278] ;  /* 0x0002780001197983 */ /* 0x000ea20000100600 */
[----:B------:R-:W-:Y:S01]  /*e5b0*/  FADD.FTZ R20, R20, -UR28 ;  /* 0x8000001c14147e21 */ /* 0x000fe20008010000 */
[----:B---3--:R-:W-:Y:S02]  /*e5c0*/  HADD2.F32 R14, -RZ, R23.H0_H0 ;  /* 0x20000017ff0e7230 */ /* 0x008fe40000004100 */
[----:B------:R-:W-:Y:S01]  /*e5d0*/  FADD.FTZ R15, R15, R18 ;  /* 0x000000120f0f7221 */ /* 0x000fe20000010000 */
[----:B------:R-:W3:Y:S01]  /*e5e0*/  LDL.LU.S16 R23, [R1+0x27e] ;  /* 0x00027e0001177983 */ /* 0x000ee20000300600 */
[----:B------:R-:W-:Y:S02]  /*e5f0*/  FMUL.FTZ R20, R20, UR16 ;  /* 0x0000001014147c20 */ /* 0x000fe40008410000 */
[----:B------:R-:W-:Y:S01]  /*e600*/  FADD.FTZ R15, R19, R15 ;  /* 0x0000000f130f7221 */ /* 0x000fe20000010000 */
[----:B------:R-:W-:Y:S01]  /*e610*/  FMUL.FTZ R18, R9, R14 ;  /* 0x0000000e09127220 */ /* 0x000fe20000410000 */
[----:B------:R-:W-:Y:S01]  /*e620*/  FADD.FTZ R12, R12, R14 ;  /* 0x0000000e0c0c7221 */ /* 0x000fe20000010000 */
[----:B------:R-:W-:Y:S01]  /*e630*/  FFMA.FTZ R10, R14, R20, R10 ;  /* 0x000000140e0a7223 */ /* 0x000fe2000001000a */
[----:B------:R-:W-:-:S02]  /*e640*/  HADD2.F32 R14, -RZ, R22.H0_H0 ;  /* 0x20000016ff0e7230 */ /* 0x000fc40000004100 */
[----:B------:R-:W-:Y:S01]  /*e650*/  FADD.FTZ R17, R17, -UR28 ;  /* 0x8000001c11117e21 */ /* 0x000fe20008010000 */
[----:B------:R-:W-:Y:S01]  /*e660*/  FADD.FTZ R15, R15, R18 ;  /* 0x000000120f0f7221 */ /* 0x000fe20000010000 */
[----:B------:R-:W-:Y:S01]  /*e670*/  FFMA.FTZ R16, R20, R18, R16 ;  /* 0x0000001214107223 */ /* 0x000fe20000010010 */
[----:B------:R-:W-:Y:S02]  /*e680*/  HADD2.F32 R18, -RZ, R77.H0_H0 ;  /* 0x2000004dff127230 */ /* 0x000fe40000004100 */
[----:B------:R-:W-:Y:S01]  /*e690*/  FADD.FTZ R14, R14, -UR28 ;  /* 0x8000001c0e0e7e21 */ /* 0x000fe20008010000 */
[----:B------:R-:W-:Y:S01]  /*e6a0*/  FMUL.FTZ R17, R17, UR16 ;  /* 0x0000001011117c20 */ /* 0x000fe20008410000 */
[----:B------:R-:W-:Y:S01]  /*e6b0*/  HADD2.F32 R19, -RZ, R78.H0_H0 ;  /* 0x2000004eff137230 */ /* 0x000fe20000004100 */
[----:B------:R-:W3:Y:S01]  /*e6c0*/  LDL.S16 R22, [R1+0x284] ;  /* 0x0002840001167983 */ /* 0x000ee20000100600 */
        /* <DEDUP_REMOVED lines=8> */
[----:B----4-:R-:W-:-:S02]  /*e750*/  HADD2.F32 R20, -RZ, R21.H0_H0 ;  /* 0x20000015ff147230 */ /* 0x010fc40000004100 */
[----:B------:R-:W4:Y:S01]  /*e760*/  LDL.S16 R21, [R1+0x280] ;  /* 0x0002800001157983 */ /* 0x000f220000100600 */
[----:B------:R-:W-:Y:S01]  /*e770*/  FFMA.FTZ R16, R14, R19, R16 ;  /* 0x000000130e107223 */ /* 0x000fe20000010010 */
[----:B--2---:R-:W-:Y:S02]  /*e780*/  HADD2.F32 R14, -RZ, R25.H0_H0 ;  /* 0x20000019ff0e7230 */ /* 0x004fe40000004100 */
[----:B------:R-:W2:Y:S01]  /*e790*/  LDL.LU.S16 R25, [R1+0x286] ;  /* 0x0002860001197983 */ /* 0x000ea20000300600 */
[----:B------:R-:W-:Y:S01]  /*e7a0*/  FADD.FTZ R20, R20, -UR28 ;  /* 0x8000001c14147e21 */ /* 0x000fe20008010000 */
[----:B------:R-:W-:Y:S02]  /*e7b0*/  HADD2.F32 R17, -RZ, R60.H0_H0 ;  /* 0x2000003cff117230 */ /* 0x000fe40000004100 */
[----:B------:R-:W-:Y:S01]  /*e7c0*/  FADD.FTZ R15, R18, R15 ;  /* 0x0000000f120f7221 */ /* 0x000fe20000010000 */
[----:B------:R-:W2:Y:S01]  /*e7d0*/  LDL.LU.S16 R60, [R1+0x282] ;  /* 0x00028200013c7983 */ /* 0x000ea20000300600 */
[----:B------:R-:W-:-:S02]  /*e7e0*/  FMUL.FTZ R20, R20, UR16 ;  /* 0x0000001014147c20 */ /* 0x000fc40008410000 */
[----:B------:R-:W-:Y:S01]  /*e7f0*/  FADD.FTZ R15, R15, R19 ;  /* 0x000000130f0f7221 */ /* 0x000fe20000010000 */
[----:B------:R-:W-:Y:S01]  /*e800*/  FMUL.FTZ R18, R8, R17 ;  /* 0x0000001108127220 */ /* 0x000fe20000410000 */
[----:B------:R-:W-:Y:S01]  /*e810*/  FADD.FTZ R11, R11, R17 ;  /* 0x000000110b0b7221 */ /* 0x000fe20000010000 */
[----:B------:R-:W-:Y:S01]  /*e820*/  FFMA.FTZ R13, R17, R20, R13 ;  /* 0x00000014110d7223 */ /* 0x000fe2000001000d */
[----:B---3--:R-:W-:Y:S02]  /*e830*/  HADD2.F32 R17, -RZ, R23.H0_H0 ;  /* 0x20000017ff117230 */ /* 0x008fe40000004100 */
[----:B------:R-:W-:Y:S01]  /*e840*/  FADD.FTZ R14, R14, -UR28 ;  /* 0x8000001c0e0e7e21 */ /* 0x000fe20008010000 */
[----:B------:R-:W3:Y:S01]  /*e850*/  LDL.S16 R23, [R1+0x288] ;  /* 0x0002880001177983 */ /* 0x000ee20000100600 */
[----:B------:R-:W-:Y:S01]  /*e860*/  FADD.FTZ R15, R18, R15 ;  /* 0x0000000f120f7221 */ /* 0x000fe20000010000 */
[----:B------:R-:W-:Y:S01]  /*e870*/  FFMA.FTZ R16, R20, R18, R16 ;  /* 0x0000001214107223 */ /* 0x000fe20000010010 */
[----:B------:R-:W-:-:S02]  /*e880*/  HADD2.F32 R18, -RZ, R59.H0_H0 ;  /* 0x2000003bff127230 */ /* 0x000fc40000004100 */
[----:B------:R-:W-:Y:S01]  /*e890*/  FADD.FTZ R17, R17, -UR28 ;  /* 0x8000001c11117e21 */ /* 0x000fe20008010000 */
[----:B------:R-:W3:Y:S01]  /*e8a0*/  LDL.S16 R59, [R1+0x28c] ;  /* 0x00028c00013b7983 */ /* 0x000ee20000100600 */
[----:B------:R-:W-:Y:S01]  /*e8b0*/  FMUL.FTZ R14, R14, UR16 ;  /* 0x000000100e0e7c20 */ /* 0x000fe20008410000 */
[----:B------:R-:W-:Y:S02]  /*e8c0*/  HADD2.F32 R19, -RZ, R22.H0_H0 ;  /* 0x20000016ff137230 */ /* 0x000fe40000004100 */
[----:B------:R-:W-:Y:S01]  /*e8d0*/  FMUL.FTZ R17, R17, UR16 ;  /* 0x0000001011117c20 */ /* 0x000fe20008410000 */
[----:B------:R-:W3:Y:S01]  /*e8e0*/  LDL.LU.S16 R22, [R1+0x28a] ;  /* 0x00028a0001167983 */ /* 0x000ee20000300600 */
        /* <DEDUP_REMOVED lines=8> */
[----:B------:R-:W4:Y:S01]  /*e970*/  LDL.LU.S16 R21, [R1+0x28e] ;  /* 0x00028e0001157983 */ /* 0x000f220000300600 */
[----:B------:R-:W-:Y:S01]  /*e980*/  FFMA.FTZ R16, R17, R19, R16 ;  /* 0x0000001311107223 */ /* 0x000fe20000010010 */
[----:B--2---:R-:W-:Y:S02]  /*e990*/  HADD2.F32 R17, -RZ, R25.H0_H0 ;  /* 0x20000019ff117230 */ /* 0x004fe40000004100 */
[----:B------:R-:W2:Y:S01]  /*e9a0*/  LDL.LU.S16 R25, [R1+0x290] ;  /* 0x0002900001197983 */ /* 0x000ea20000300600 */
[----:B------:R-:W-:Y:S01]  /*e9b0*/  FADD.FTZ R20, R20, -UR28 ;  /* 0x8000001c14147e21 */ /* 0x000fe20008010000 */
[----:B------:R-:W-:Y:S02]  /*e9c0*/  HADD2.F32 R14, -RZ, R60.H0_H0 ;  /* 0x2000003cff0e7230 */ /* 0x000fe40000004100 */
[----:B------:R-:W-:Y:S01]  /*e9d0*/  FADD.FTZ R15, R15, R18 ;  /* 0x000000120f0f7221 */ /* 0x000fe20000010000 */
[----:B------:R-:W2:Y:S01]  /*e9e0*/  LDL.S16 R60, [R1+0x294] ;  /* 0x00029400013c7983 */ /* 0x000ea20000100600 */
[----:B------:R-:W-:-:S02]  /*e9f0*/  FMUL.FTZ R20, R20, UR16 ;  /* 0x0000001014147c20 */ /* 0x000fc40008410000 */
[----:B------:R-:W-:Y:S01]  /*ea00*/  FADD.FTZ R15, R19, R15 ;  /* 0x0000000f130f7221 */ /* 0x000fe20000010000 */
[----:B------:R-:W-:Y:S01]  /*ea10*/  FMUL.FTZ R18, R9, R14 ;  /* 0x0000000e09127220 */ /* 0x000fe20000410000 */
[----:B------:R-:W-:Y:S01]  /*ea20*/  FADD.FTZ R12, R12, R14 ;  /* 0x0000000e0c0c7221 */ /* 0x000fe20000010000 */
[----:B------:R-:W-:Y:S01]  /*ea30*/  FFMA.FTZ R10, R14, R20, R10 ;  /* 0x000000140e0a7223 */ /* 0x000fe2000001000a */
[----:B---3--:R-:W-:Y:S02]  /*ea40*/  HADD2.F32 R14, -RZ, R23.H0_H0 ;  /* 0x20000017ff0e7230 */ /* 0x008fe40000004100 */
[----:B------:R-:W-:Y:S01]  /*ea50*/  FADD.FTZ R17, R17, -UR28 ;  /* 0x8000001c11117e21 */ /* 0x000fe20008010000 */
[----:B------:R-:W3:Y:S01]  /*ea60*/  LDL.LU.S16 R23, [R1+0x296] ;  /* 0x0002960001177983 */ /* 0x000ee20000300600 */
[----:B------:R-:W-:Y:S01]  /*ea70*/  FADD.FTZ R15, R15, R18 ;  /* 0x000000120f0f7221 */ /* 0x000fe20000010000 */
[----:B------:R-:W-:Y:S01]  /*ea80*/  FFMA.FTZ R16, R20, R18, R16 ;  /* 0x0000001214107223 */ /* 0x000fe20000010010 */
[----:B------:R-:W-:-:S02]  /*ea90*/  HADD2.F32 R18, -RZ, R59.H0_H0 ;  /* 0x2000003bff127230 */ /* 0x000fc40000004100 */
[----:B------:R-:W-:Y:S01]  /*eaa0*/  FADD.FTZ R14, R14, -UR28 ;  /* 0x8000001c0e0e7e21 */ /* 0x000fe20008010000 */
[----:B------:R-:W-:Y:S01]  /*eab0*/  FMUL.FTZ R17, R17, UR16 ;  /* 0x0000001011117c20 */ /* 0x000fe20008410000 */
[----:B------:R-:W3:Y:S01]  /*eac0*/  LDL.LU.S16 R59, [R1+0x29a] ;  /* 0x00029a00013b7983 */ /* 0x000ee20000300600 */
[----:B------:R-:W-:Y:S02]  /*ead0*/  HADD2.F32 R19, -RZ, R22.H0_H0 ;  /* 0x20000016ff137230 */ /* 0x000fe40000004100 */
[----:B------:R-:W-:Y:S01]  /*eae0*/  FMUL.FTZ R14, R14, UR16 ;  /* 0x000000100e0e7c20 */ /* 0x000fe20008410000 */
[----:B------:R-:W-:Y:S01]  /*eaf0*/  FADD.FTZ R11, R11, R18 ;  /* 0x000000120b0b7221 */ /* 0x000fe20000010000 */
[----:B------:R-:W3:Y:S01]  /*eb00*/  LDL.S16 R22, [R1+0x29c] ;  /* 0x00029c0001167983 */ /* 0x000ee20000100600 */
        /* <DEDUP_REMOVED lines=22> */
[----:B------:R-:W-:Y:S01]  /*ec70*/  FADD.FTZ R15, R18, R15 ;  /* 0x0000000f120f7221 */ /* 0x000fe20000010000 */
[----:B------:R-:W-:Y:S01]  /*ec80*/  FFMA.FTZ R16, R20, R18, R16 ;  /* 0x0000001214107223 */ /* 0x000fe20000010010 */
[----:B------:R-:W-:Y:S01]  /*ec90*/  HADD2.F32 R18, -RZ, R120.H0_H0 ;  /* 0x20000078ff127230 */ /* 0x000fe20000004100 */
[----:B------:R-:W3:Y:S01]  /*eca0*/  LDL.LU.S16 R23, [R1+0x2a6] ;  /* 0x0002a60001177983 */ /* 0x000ee20000300600 */
[----:B------:R-:W-:Y:S01]  /*ecb0*/  FADD.FTZ R17, R17, -UR28 ;  /* 0x8000001c11117e21 */ /* 0x000fe20008010000 */
[----:B------:R-:W-:-:S02]  /*ecc0*/  FMUL.FTZ R14, R14, UR16 ;  /* 0x000000100e0e7c20 */ /* 0x000fc40008410000 */
[----:B------:R-:W-:Y:S01]  /*ecd0*/  FADD.FTZ R12, R12, R18 ;  /* 0x000000120c0c7221 */ /* 0x000fe20000010000 */
[----:B------:R-:W-:Y:S02]  /*ece0*/  HADD2.F32 R19, -RZ, R22.H0_H0 ;  /* 0x20000016ff137230 */ /* 0x000fe40000004100 */
[----:B------:R-:W-:Y:S01]  /*ecf0*/  FMUL.FTZ R17, R17, UR16 ;  /* 0x0000001011117c20 */ /* 0x000fe20008410000 */
[----:B------:R-:W-:Y:S01]  /*ed00*/  FFMA.FTZ R10, R18, R14, R10 ;  /* 0x0000000e120a7223 */ /* 0x000fe2000001000a */
[----:B------:R-:W-:Y:S01]  /*ed10*/  FMUL.FTZ R18, R9, R18 ;  /* 0x0000001209127220 */ /* 0x000fe20000410000 */
[----:B------:R-:W3:Y:S01]  /*ed20*/  LDL.LU.S16 R22, [R1+0x2a2] ;  /* 0x0002a20001167983 */ /* 0x000ee20000300600 */
        /* <DEDUP_REMOVED lines=9> */
[----:B------:R-:W-:-:S03]  /*edc0*/  HADD2.F32 R14, -RZ, R59.H0_H0 ;  /* 0x2000003bff0e7230 */ /* 0x000fc60000004100 */
[----:B------:R-:W2:Y:S01]  /*edd0*/  LDL.S16 R59, [R1+0x2ae] ;  /* 0x0002ae00013b7983 */ /* 0x000ea20000100600 */
[----:B------:R-:W-:Y:S01]  /*ede0*/  FADD.FTZ R20, R20, -UR28 ;  /* 0x8000001c14147e21 */ /* 0x000fe20008010000 */
[----:B------:R-:W-:-:S03]  /*edf0*/  FADD.FTZ R15, R15, R18 ;  /* 0x000000120f0f7221 */ /* 0x000fc60000010000 */
[----:B------:R-:W-:Y:S01]  /*ee00*/  FMUL.FTZ R20, R20, UR16 ;  /* 0x0000001014147c20 */ /* 0x000fe20008410000 */
[----:B------:R-:W-:Y:S01]  /*ee10*/  FMUL.FTZ R18, R9, R14 ;  /* 0x0000000e09127220 */ /* 0x000fe20000410000 */
[----:B------:R-:W-:Y:S01]  /*ee20*/  FADD.FTZ R12, R12, R14 ;  /* 0x0000000e0c0c7221 */ /* 0x000fe20000010000 */
[----:B------:R-:W-:Y:S01]  /*ee30*/  FADD.FTZ R15, R19, R15 ;  /* 0x0000000f130f7221 */ /* 0x000fe20000010000 */
[----:B------:R-:W-:Y:S01]  /*ee40*/  FFMA.FTZ R10, R14, R20, R10 ;  /* 0x000000140e0a7223 */ /* 0x000fe2000001000a */
[----:B------:R-:W-:Y:S02]  /*ee50*/  HADD2.F32 R14, -RZ, R60.H0_H0 ;  /* 0x2000003cff0e7230 */ /* 0x000fe40000004100 */
[----:B------:R-:W2:Y:S01]  /*ee60*/  LDL.LU.S16 R60, [R1+0x2ac] ;  /* 0x0002ac00013c7983 */ /* 0x000ea20000300600 */
[----:B------:R-:W-:Y:S01]  /*ee70*/  FADD.FTZ R15, R15, R18 ;  /* 0x000000120f0f7221 */ /* 0x000fe20000010000 */
[----:B------:R-:W-:Y:S01]  /*ee80*/  FFMA.FTZ R16, R20, R18, R16 ;  /* 0x0000001214107223 */ /* 0x000fe20000010010 */
[----:B---3--:R-:W-:-:S02]  /*ee90*/  HADD2.F32 R18, -RZ, R23.H0_H0 ;  /* 0x20000017ff127230 */ /* 0x008fc40000004100 */
[----:B------:R-:W-:Y:S01]  /*eea0*/  FADD.FTZ R17, R17, -UR28 ;  /* 0x8000001c11117e21 */ /* 0x000fe20008010000 */
[----:B------:R-:W3:Y:S03]  /*eeb0*/  LDL.S16 R23, [R1+0x2b6] ;  /* 0x0002b60001177983 */ /* 0x000ee60000100600 */
[----:B------:R-:W-:Y:S01]  /*eec0*/  FMUL.FTZ R17, R17, UR16 ;  /* 0x0000001011117c20 */ /* 0x000fe20008410000 */
[----:B------:R-:W-:-:S03]  /*eed0*/  FADD.FTZ R11, R11, R18 ;  /* 0x000000120b0b7221 */ /* 0x000fc60000010000 */
[----:B------:R-:W-:Y:S01]  /*eee0*/  FFMA.FTZ R13, R18, R17, R13 ;  /* 0x00000011120d7223 */ /* 0x000fe2000001000d */
[----:B------:R-:W-:Y:S01]  /*eef0*/  FMUL.FTZ R18, R8, R18 ;  /* 0x0000001208127220 */ /* 0x000fe20000410000 */
[----:B------:R-:W-:Y:S02]  /*ef00*/  HADD2.F32 R19, -RZ, R22.H0_H0 ;  /* 0x20000016ff137230 */ /* 0x000fe40000004100 */
[----:B----4-:R-:W-:Y:S02]  /*ef10*/  HADD2.F32 R20, -RZ, R21.H0_H0 ;  /* 0x20000015ff147230 */ /* 0x010fe40000004100 */
[----:B------:R-:W4:Y:S01]  /*ef20*/  LDL.LU.S16 R21, [R1+0x2b2] ;  /* 0x0002b20001157983 */ /* 0x000f220000300600 */
[----:B------:R-:W-:Y:S01]  /*ef30*/  FADD.FTZ R22, R18, R15 ;  /* 0x0000000f12167221 */ /* 0x000fe20000010000 */
[----:B------:R-:W-:Y:S01]  /*ef40*/  FFMA.FTZ R17, R17, R18, R16 ;  /* 0x0000001211117223 */ /* 0x000fe20000010010 */
[----:B--2---:R-:W-:Y:S02]  /*ef50*/  HADD2.F32 R18, -RZ, R25.H0_H0 ;  /* 0x20000019ff127230 */ /* 0x004fe40000004100 */
[----:B------:R-:W2:Y:S01]  /*ef60*/  LDL.LU.S16 R25, [R1+0x2ba] ;  /* 0x0002ba0001197983 */ /* 0x000ea20000300600 */
[----:B------:R-:W-:-:S04]  /*ef70*/  FADD.FTZ R14, R14, -UR28 ;  /* 0x8000001c0e0e7e21 */ /* 0x000fc80008010000 */
[----:B------:R-:W-:Y:S01]  /*ef80*/  FMUL.FTZ R14, R14, UR16 ;  /* 0x000000100e0e7c20 */ /* 0x000fe20008410000 */
[----:B------:R-:W-:Y:S01]  /*ef90*/  FADD.FTZ R12, R12, R19 ;  /* 0x000000130c0c7221 */ /* 0x000fe20000010000 */
[----:B------:R-:W-:Y:S02]  /*efa0*/  HADD2.F32 R16, -RZ, R59.H0_H0 ;  /* 0x2000003bff107230 */ /* 0x000fe40000004100 */
[----:B------:R-:W-:Y:S01]  /*efb0*/  FFMA.FTZ R10, R19, R14, R10 ;  /* 0x0000000e130a7223 */ /* 0x000fe2000001000a */
[----:B------:R-:W-:Y:S01]  /*efc0*/  FMUL.FTZ R19, R9, R19 ;  /* 0x0000001309137220 */ /* 0x000fe20000410000 */
[----:B------:R-:W-:Y:S01]  /*efd0*/  FADD.FTZ R20, R20, -UR28 ;  /* 0x8000001c14147e21 */ /* 0x000fe20008010000 */
[----:B------:R-:W2:Y:S02]  /*efe0*/  LDL.S16 R59, [R1+0x2b8] ;  /* 0x0002b800013b7983 */ /* 0x000ea40000100600 */
[----:B------:R-:W-:Y:S01]  /*eff0*/  FFMA.FTZ R14, R14, R19, R17 ;  /* 0x000000130e0e7223 */ /* 0x000fe20000010011 */
[----:B------:R-:W-:Y:S01]  /*f000*/  FADD.FTZ R22, R22, R19 ;  /* 0x0000001316167221 */ /* 0x000fe20000010000 */
[----:B------:R-:W-:Y:S01]  /*f010*/  FMUL.FTZ R15, R20, UR16 ;  /* 0x00000010140f7c20 */ /* 0x000fe20008410000 */
[----:B------:R-:W-:-:S04]  /*f020*/  FMUL.FTZ R17, R8, R16 ;  /* 0x0000001008117220 */ /* 0x000fc80000410000 */
[----:B------:R-:W-:Y:S01]  /*f030*/  FADD.FTZ R22, R17, R22 ;  /* 0x0000001611167221 */ /* 0x000fe20000010000 */
[----:B------:R-:W-:Y:S01]  /*f040*/  FFMA.FTZ R14, R15, R17, R14 ;  /* 0x000000110f0e7223 */ /* 0x000fe2000001000e */
[----:B------:R-:W-:Y:S01]  /*f050*/  FADD.FTZ R17, R18, -UR28 ;  /* 0x8000001c12117e21 */ /* 0x000fe20008010000 */
[----:B------:R-:W-:Y:S01]  /*f060*/  FADD.FTZ R11, R11, R16 ;  /* 0x000000100b0b7221 */ /* 0x000fe20000010000 */
[----:B------:R-:W-:Y:S01]  /*f070*/  FFMA.FTZ R13, R16, R15, R13 ;  /* 0x0000000f100d7223 */ /* 0x000fe2000001000d */
[----:B------:R-:W-:Y:S02]  /*f080*/  HADD2.F32 R19, -RZ, R60.H0_H0 ;  /* 0x2000003cff137230 */ /* 0x000fe40000004100 */
[----:B------:R-:W-:Y:S01]  /*f090*/  FMUL.FTZ R17, R17, UR16 ;  /* 0x0000001011117c20 */ /* 0x000fe20008410000 */
[----:B------:R-:W-:Y:S01]  /*f0a0*/  HADD2.F32 R16, -RZ, R58.H0_H0 ;  /* 0x2000003aff107230 */ /* 0x000fe20000004100 */
[----:B------:R-:W2:Y:S01]  /*f0b0*/  LDL.LU.S16 R60, [R1+0x2bc] ;  /* 0x0002bc00013c7983 */ /* 0x000ea20000300600 */
[----:B---3--:R-:W-:-:S02]  /*f0c0*/  HADD2.F32 R18, -RZ, R23.H0_H0 ;  /* 0x20000017ff127230 */ /* 0x008fc40000004100 */
[----:B------:R-:W-:Y:S01]  /*f0d0*/  FADD.FTZ R12, R12, R19 ;  /* 0x000000130c0c7221 */ /* 0x000fe20000010000 */
[----:B------:R-:W-:Y:S01]  /*f0e0*/  FFMA.FTZ R10, R19, R17, R10 ;  /* 0x00000011130a7223 */ /* 0x000fe2000001000a */
[----:B------:R-:W-:Y:S01]  /*f0f0*/  FADD.FTZ R16, R16, -UR28 ;  /* 0x8000001c10107e21 */ /* 0x000fe20008010000 */
[----:B------:R-:W-:Y:S01]  /*f100*/  FMUL.FTZ R19, R9, R19 ;  /* 0x0000001309137220 */ /* 0x000fe20000410000 */
[----:B------:R-:W3:Y:S02]  /*f110*/  LDL.S16 R23, [R1+0x2c0] ;  /* 0x0002c00001177983 */ /* 0x000ee40000100600 */
[----:B------:R-:W-:Y:S01]  /*f120*/  FMUL.FTZ R16, R16, UR16 ;  /* 0x0000001010107c20 */ /* 0x000fe20008410000 */
[----:B------:R-:W-:Y:S01]  /*f130*/  FFMA.FTZ R17, R17, R19, R14 ;  /* 0x0000001311117223 */ /* 0x000fe2000001000e */
[----:B----4-:R-:W-:Y:S02]  /*f140*/  HADD2.F32 R15, -RZ, R21.H0_H0 ;  /* 0x20000015ff0f7230 */ /* 0x010fe40000004100 */
[----:B------:R-:W-:Y:S01]  /*f150*/  FMUL.FTZ R21, R8, R18 ;  /* 0x0000001208157220 */ /* 0x000fe20000410000 */
[----:B------:R-:W-:Y:S01]  /*f160*/  FADD.FTZ R22, R22, R19 ;  /* 0x0000001316167221 */ /* 0x000fe20000010000 */
[----:B------:R-:W4:Y:S01]  /*f170*/  LDL.LU.S16 R58, [R1+0x2c2] ;  /* 0x0002c200013a7983 */ /* 0x000f220000300600 */
[----:B------:R-:W-:Y:S01]  /*f180*/  FADD.FTZ R15, R15, -UR28 ;  /* 0x8000001c0f0f7e21 */ /* 0x000fe20008010000 */
[----:B------:R-:W-:Y:S01]  /*f190*/  FFMA.FTZ R13, R18, R16, R13 ;  /* 0x00000010120d7223 */ /* 0x000fe2000001000d */
[----:B------:R-:W-:-:S02]  /*f1a0*/  HADD2.F32 R19, -RZ, R61.H0_H0 ;  /* 0x2000003dff137230 */ /* 0x000fc40000004100 */
[----:B------:R-:W-:Y:S01]  /*f1b0*/  FFMA.FTZ R17, R16, R21, R17 ;  /* 0x0000001510117223 */ /* 0x000fe20000010011 */
[----:B------:R-:W-:Y:S01]  /*f1c0*/  FMUL.FTZ R16, R15, UR16 ;  /* 0x000000100f107c20 */ /* 0x000fe20008410000 */
[----:B------:R-:W-:Y:S01]  /*f1d0*/  FADD.FTZ R14, R21, R22 ;  /* 0x00000016150e7221 */ /* 0x000fe20000010000 */
[----:B------:R-:W-:Y:S01]  /*f1e0*/  FADD.FTZ R11, R11, R18 ;  /* 0x000000120b0b7221 */ /* 0x000fe20000010000 */
[----:B------:R-:W-:Y:S01]  /*f1f0*/  FMUL.FTZ R21, R9, R19 ;  /* 0x0000001309157220 */ /* 0x000fe20000410000 */
[----:B------:R-:W-:Y:S01]  /*f200*/  FADD.FTZ R12, R12, R19 ;  /* 0x000000130c0c7221 */ /* 0x000fe20000010000 */
[----:B------:R-:W-:Y:S01]  /*f210*/  FFMA.FTZ R10, R19, R16, R10 ;  /* 0x00000010130a7223 */ /* 0x000fe2000001000a */
[----:B------:R-:W4:Y:S01]  /*f220*/  LDL.LU.S16 R61, [R1+0x2c4] ;  /* 0x0002c400013d7983 */ /* 0x000f220000300600 */
[----:B--2---:R-:W-:-:S03]  /*f230*/  HADD2.F32 R19, -RZ, R25.H0_H0 ;  /* 0x20000019ff137230 */ /* 0x004fc60000004100 */
[----:B------:R-:W2:Y:S01]  /*f240*/  LDL.S16 R25, [R1+0x2c8] ;  /* 0x0002c80001197983 */ /* 0x000ea20000100600 */
[----:B------:R-:W-:Y:S01]  /*f250*/  FFMA.FTZ R18, R16, R21, R17 ;  /* 0x0000001510127223 */ /* 0x000fe20000010011 */
[----:B------:R-:W-:Y:S02]  /*f260*/  HADD2.F32 R16, -RZ, R85.H0_H0 ;  /* 0x20000055ff107230 */ /* 0x000fe40000004100 */
[----:B------:R-:W-:Y:S02]  /*f270*/  HADD2.F32 R15, -RZ, R59.H0_H0 ;  /* 0x2000003bff0f7230 */ /* 0x000fe40000004100 */
[----:B------:R-:W4:Y:S03]  /*f280*/  LDL.S16 R59, [R1+0x2ce] ;  /* 0x0002ce00013b7983 */ /* 0x000f260000100600 */
[----:B------:R-:W-:Y:S01]  /*f290*/  FADD.FTZ R15, R15, -UR28 ;  /* 0x8000001c0f0f7e21 */ /* 0x000fe20008010000 */
[----:B------:R-:W-:-:S03]  /*f2a0*/  FADD.FTZ R20, R19, -UR28 ;  /* 0x8000001c13147e21 */ /* 0x000fc60008010000 */
[----:B------:R-:W-:Y:S01]  /*f2b0*/  FMUL.FTZ R15, R15, UR16 ;  /* 0x000000100f0f7c20 */ /* 0x000fe20008410000 */
[----:B------:R-:W-:Y:S01]  /*f2c0*/  FADD.FTZ R14, R14, R21 ;  /* 0x000000150e0e7221 */ /* 0x000fe20000010000 */
[----:B------:R-:W-:Y:S01]  /*f2d0*/  FADD.FTZ R11, R11, R16 ;  /* 0x000000100b0b7221 */ /* 0x000fe20000010000 */
[----:B------:R-:W-:Y:S01]  /*f2e0*/  FMUL.FTZ R21, R20, UR16 ;  /* 0x0000001014157c20 */ /* 0x000fe20008410000 */
[----:B------:R-:W-:Y:S01]  /*f2f0*/  FFMA.FTZ R13, R16, R15, R13 ;  /* 0x0000000f100d7223 */ /* 0x000fe2000001000d */
[----:B------:R-:W-:Y:S01]  /*f300*/  FMUL.FTZ R16, R8, R16 ;  /* 0x0000001008107220 */ /* 0x000fe20000410000 */
[----:B------:R-:W-:Y:S02]  /*f310*/  HADD2.F32 R19, -RZ, R60.H0_H0 ;  /* 0x2000003cff137230 */ /* 0x000fe40000004100 */
[----:B---3--:R-:W-:Y:S02]  /*f320*/  HADD2.F32 R17, -RZ, R23.H0_H0 ;  /* 0x20000017ff117230 */ /* 0x008fe40000004100 */
[----:B------:R-:W-:Y:S01]  /*f330*/  FADD.FTZ R14, R16, R14 ;  /* 0x0000000e100e7221 */ /* 0x000fe20000010000 */
[----:B------:R-:W3:Y:S01]  /*f340*/  LDL.LU.S16 R23, [R1+0x2ca] ;  /* 0x0002ca0001177983 */ /* 0x000ee20000300600 */
[----:B------:R-:W-:Y:S01]  /*f350*/  FADD.FTZ R12, R12, R19 ;  /* 0x000000130c0c7221 */ /* 0x000fe20000010000 */
[----:B------:R-:W-:Y:S01]  /*f360*/  FADD.FTZ R17, R17, -UR28 ;  /* 0x8000001c11117e21 */ /* 0x000fe20008010000 */
[----:B------:R-:W-:Y:S01]  /*f370*/  FFMA.FTZ R10, R19, R21, R10 ;  /* 0x00000015130a7223 */ /* 0x000fe2000001000a */
[----:B------:R-:W-:Y:S01]  /*f380*/  FFMA.FTZ R18, R15, R16, R18 ;  /* 0x000000100f127223 */ /* 0x000fe20000010012 */
[----:B------:R-:W-:Y:S01]  /*f390*/  FMUL.FTZ R19, R9, R19 ;  /* 0x0000001309137220 */ /* 0x000fe20000410000 */
[----:B------:R-:W-:Y:S01]  /*f3a0*/  HADD2.F32 R16, -RZ, R81.H0_H0 ;  /* 0x20000051ff107230 */ /* 0x000fe20000004100 */
[----:B------:R-:W3:Y:S01]  /*f3b0*/  LDL.LU.S16 R60, [R1+0x2cc] ;  /* 0x0002cc00013c7983 */ /* 0x000ee20000300600 */
[----:B------:R-:W-:Y:S01]  /*f3c0*/  FMUL.FTZ R17, R17, UR16 ;  /* 0x0000001011117c20 */ /* 0x000fe20008410000 */
[----:B------:R-:W-:-:S02]  /*f3d0*/  FADD.FTZ R15, R14, R19 ;  /* 0x000000130e0f7221 */ /* 0x000fc40000010000 */
[----:B------:R-:W-:Y:S01]  /*f3e0*/  FMUL.FTZ R14, R8, R16 ;  /* 0x00000010080e7220 */ /* 0x000fe20000410000 */
[----:B------:R-:W-:Y:S01]  /*f3f0*/  FADD.FTZ R11, R11, R16 ;  /* 0x000000100b0b7221 */ /* 0x000fe20000010000 */
[----:B------:R-:W-:Y:S01]  /*f400*/  FFMA.FTZ R13, R16, R17, R13 ;  /* 0x00000011100d7223 */ /* 0x000fe2000001000d */
[----:B--2---:R-:W-:Y:S02]  /*f410*/  HADD2.F32 R16, -RZ, R25.H0_H0 ;  /* 0x20000019ff107230 */ /* 0x004fe40000004100 */
[----:B------:R-:W2:Y:S01]  /*f420*/  LDL.LU.S16 R25, [R1+0x2d2] ;  /* 0x0002d20001197983 */ /* 0x000ea20000300600 */
[----:B------:R-:W-:Y:S01]  /*f430*/  FFMA.FTZ R18, R21, R19, R18 ;  /* 0x0000001315127223 */ /* 0x000fe20000010012 */
[----:B----4-:R-:W-:Y:S02]  /*f440*/  HADD2.F32 R19, -RZ, R58.H0_H0 ;  /* 0x2000003aff137230 */ /* 0x010fe40000004100 */
[----:B------:R-:W-:Y:S01]  /*f450*/  FADD.FTZ R15, R14, R15 ;  /* 0x0000000f0e0f7221 */ /* 0x000fe20000010000 */
[----:B------:R-:W4:Y:S01]  /*f460*/  LDL.S16 R58, [R1+0x2d6] ;  /* 0x0002d600013a7983 */ /* 0x000f220000100600 */
[----:B------:R-:W-:Y:S01]  /*f470*/  FFMA.FTZ R18, R17, R14, R18 ;  /* 0x0000000e11127223 */ /* 0x000fe20000010012 */
[----:B------:R-:W-:-:S02]  /*f480*/  HADD2.F32 R17, -RZ, R61.H0_H0 ;  /* 0x2000003dff117230 */ /* 0x000fc40000004100 */
[----:B------:R-:W-:Y:S01]  /*f490*/  FADD.FTZ R19, R19, -UR28 ;  /* 0x8000001c13137e21 */ /* 0x000fe20008010000 */
[----:B------:R-:W-:Y:S01]  /*f4a0*/  FADD.FTZ R16, R16, -UR28 ;  /* 0x8000001c10107e21 */ /* 0x000fe20008010000 */
[----:B------:R-:W4:Y:S01]  /*f4b0*/  LDL.LU.S16 R61, [R1+0x2d4] ;  /* 0x0002d400013d7983 */ /* 0x000f220000300600 */
[----:B------:R-:W-:-:S03]  /*f4c0*/  HADD2.F32 R14, -RZ, R59.H0_H0 ;  /* 0x2000003bff0e7230 */ /* 0x000fc60000004100 */
[----:B------:R-:W4:Y:S01]  /*f4d0*/  LDL.S16 R59, [R1+0x2d8] ;  /* 0x0002d800013b7983 */ /* 0x000f220000100600 */
[----:B------:R-:W-:Y:S01]  /*f4e0*/  FMUL.FTZ R19, R19, UR16 ;  /* 0x0000001013137c20 */ /* 0x000fe20008410000 */
[----:B------:R-:W-:Y:S01]  /*f4f0*/  FMUL.FTZ R16, R16, UR16 ;  /* 0x0000001010107c20 */ /* 0x000fe20008410000 */
[----:B------:R-:W-:Y:S02]  /*f500*/  FMUL.FTZ R22, R9, R17 ;  /* 0x0000001109167220 */ /* 0x000fe40000410000 */
        /* <DEDUP_REMOVED lines=8> */
[----:B---3--:R-:W-:-:S02]  /*f590*/  HADD2.F32 R21, -RZ, R23.H0_H0 ;  /* 0x20000017ff157230 */ /* 0x008fc40000004100 */
[----:B------:R-:W3:Y:S03]  /*f5a0*/  LDL.LU.S16 R23, [R1+0x2de] ;  /* 0x0002de0001177983 */ /* 0x000ee60000300600 */
[----:B------:R-:W-:Y:S01]  /*f5b0*/  FADD.FTZ R21, R21, -UR28 ;  /* 0x8000001c15157e21 */ /* 0x000fe20008010000 */
[----:B------:R-:W-:-:S03]  /*f5c0*/  HADD2.F32 R15, -RZ, R60.H0_H0 ;  /* 0x2000003cff0f7230 */ /* 0x000fc60000004100 */
[----:B------:R-:W-:Y:S01]  /*f5d0*/  FMUL.FTZ R16, R21, UR16 ;  /* 0x0000001015107c20 */ /* 0x000fe20008410000 */
[----:B------:R-:W3:Y:S01]  /*f5e0*/  LDL.LU.S16 R60, [R1+0x2da] ;  /* 0x0002da00013c7983 */ /* 0x000ee20000300600 */
[----:B------:R-:W-:Y:S01]  /*f5f0*/  FMUL.FTZ R21, R9, R15 ;  /* 0x0000000f09157220 */ /* 0x000fe20000410000 */
[----:B------:R-:W-:Y:S01]  /*f600*/  FADD.FTZ R17, R12, R15 ;  /* 0x0000000f0c117221 */ /* 0x000fe20000010000 */
[----:B------:R-:W-:Y:S01]  /*f610*/  FFMA.FTZ R20, R15, R16, R20 ;  /* 0x000000100f147223 */ /* 0x000fe20000010014 */
[----:B--2---:R-:W-:Y:S02]  /*f620*/  HADD2.F32 R15, -RZ, R25.H0_H0 ;  /* 0x20000019ff0f7230 */ /* 0x004fe40000004100 */
[----:B------:R-:W2:Y:S01]  /*f630*/  LDL.LU.S16 R25, [R1+0x2e6] ;  /* 0x0002e60001197983 */ /* 0x000ea20000300600 */
[----:B------:R-:W-:Y:S01]  /*f640*/  FADD.FTZ R14, R13, R14 ;  /* 0x0000000e0d0e7221 */ /* 0x000fe20000010000 */
[----:B------:R-:W-:Y:S02]  /*f650*/  HADD2.F32 R13, -RZ, R63.H0_H0 ;  /* 0x2000003fff0d7230 */ /* 0x000fe40000004100 */
[----:B------:R-:W-:Y:S01]  /*f660*/  FFMA.FTZ R19, R16, R21, R19 ;  /* 0x0000001510137223 */ /* 0x000fe20000010013 */
[----:B------:R-:W2:Y:S02]  /*f670*/  LDL.LU.S16 R63, [R1+0x256] ;  /* 0x00025600013f7983 */ /* 0x000ea40000300600 */
[----:B------:R-:W-:Y:S01]  /*f680*/  FADD.FTZ R12, R13, -UR28 ;  /* 0x8000001c0d0c7e21 */ /* 0x000fe20008010000 */
[----:B----4-:R-:W-:-:S02]  /*f690*/  HADD2.F32 R13, -RZ, R58.H0_H0 ;  /* 0x2000003aff0d7230 */ /* 0x010fc40000004100 */
[----:B------:R-:W-:Y:S01]  /*f6a0*/  FADD.FTZ R16, R15, -UR28 ;  /* 0x8000001c0f107e21 */ /* 0x000fe20008010000 */
[----:B------:R-:W-:Y:S01]  /*f6b0*/  FADD.FTZ R14, R14, R21 ;  /* 0x000000150e0e7221 */ /* 0x000fe20000010000 */
[----:B------:R-:W-:Y:S01]  /*f6c0*/  FMUL.FTZ R12, R12, UR16 ;  /* 0x000000100c0c7c20 */ /* 0x000fe20008410000 */
[----:B------:R-:W-:Y:S02]  /*f6d0*/  HADD2.F32 R15, -RZ, R59.H0_H0 ;  /* 0x2000003bff0f7230 */ /* 0x000fe40000004100 */
[----:B------:R-:W-:Y:S01]  /*f6e0*/  FADD.FTZ R11, R11, R13 ;  /* 0x0000000d0b0b7221 */ /* 0x000fe20000010000 */
[----:B------:R-:W-:Y:S02]  /*f6f0*/  HADD2.F32 R21, -RZ, R61.H0_H0 ;  /* 0x2000003dff157230 */ /* 0x000fe40000004100 */
[----:B------:R-:W-:Y:S01]  /*f700*/  FFMA.FTZ R10, R13, R12, R10 ;  /* 0x0000000c0d0a7223 */ /* 0x000fe2000001000a */
[----:B------:R-:W4:Y:S01]  /*f710*/  LDL.LU.S16 R61, [R1+0x2ee] ;  /* 0x0002ee00013d7983 */ /* 0x000f220000300600 */
[----:B------:R-:W-:Y:S01]  /*f720*/  FMUL.FTZ R13, R8, R13 ;  /* 0x0000000d080d7220 */ /* 0x000fe20000410000 */
[----:B------:R-:W-:Y:S01]  /*f730*/  FMUL.FTZ R16, R16, UR16 ;  /* 0x0000001010107c20 */ /* 0x000fe20008410000 */
[----:B------:R-:W-:Y:S01]  /*f740*/  FADD.FTZ R15, R15, -UR28 ;  /* 0x8000001c0f0f7e21 */ /* 0x000fe20008010000 */
[----:B------:R-:W4:Y:S01]  /*f750*/  LDL.S16 R59, [R1+0x2f8] ;  /* 0x0002f800013b7983 */ /* 0x000f220000100600 */
[----:B------:R-:W-:Y:S01]  /*f760*/  FADD.FTZ R14, R13, R14 ;  /* 0x0000000e0d0e7221 */ /* 0x000fe20000010000 */
[----:B------:R-:W-:Y:S01]  /*f770*/  FFMA.FTZ R19, R12, R13, R19 ;  /* 0x0000000d0c137223 */ /* 0x000fe20000010013 */
[----:B------:R-:W-:Y:S01]  /*f780*/  FADD.FTZ R17, R17, R21 ;  /* 0x0000001511117221 */ /* 0x000fe20000010000 */
[----:B------:R-:W-:Y:S01]  /*f790*/  FFMA.FTZ R20, R21, R16, R20 ;  /* 0x0000001015147223 */ /* 0x000fe20000010014 */
[----:B------:R-:W-:Y:S01]  /*f7a0*/  FMUL.FTZ R15, R15, UR16 ;  /* 0x000000100f0f7c20 */ /* 0x000fe20008410000 */
[----:B------:R-:W-:Y:S01]  /*f7b0*/  FMUL.FTZ R21, R9, R21 ;  /* 0x0000001509157220 */ /* 0x000fe20000410000 */
[----:B------:R-:W4:Y:S01]  /*f7c0*/  LDL.S16 R58, [R1+0x300] ;  /* 0x00030000013a7983 */ /* 0x000f220000100600 */
[----:B---3--:R-:W-:-:S02]  /*f7d0*/  HADD2.F32 R13, -RZ, R23.H0_H0 ;  /* 0x20000017ff0d7230 */ /* 0x008fc40000004100 */
[----:B------:R-:W-:Y:S01]  /*f7e0*/  FADD.FTZ R23, R14, R21 ;  /* 0x000000150e177221 */ /* 0x000fe20000010000 */
[----:B------:R-:W-:Y:S02]  /*f7f0*/  FFMA.FTZ R16, R16, R21, R19 ;  /* 0x0000001510107223 */ /* 0x000fe40000010013 */
[----:B------:R-:W-:Y:S01]  /*f800*/  FMUL.FTZ R12, R8, R13 ;  /* 0x0000000d080c7220 */ /* 0x000fe20000410000 */
[----:B------:R-:W-:Y:S01]  /*f810*/  FADD.FTZ R11, R11, R13 ;  /* 0x0000000d0b0b7221 */ /* 0x000fe20000010000 */
[----:B------:R-:W-:Y:S01]  /*f820*/  FFMA.FTZ R10, R13, R15, R10 ;  /* 0x0000000f0d0a7223 */ /* 0x000fe2000001000a */
[----:B------:R-:W-:Y:S02]  /*f830*/  HADD2.F32 R13, -RZ, R88.H0_H0 ;  /* 0x20000058ff0d7230 */ /* 0x000fe40000004100 */
[----:B------:R-:W-:Y:S01]  /*f840*/  FADD.FTZ R23, R12, R23 ;  /* 0x000000170c177221 */ /* 0x000fe20000010000 */
[----:B------:R-:W-:Y:S02]  /*f850*/  HADD2.F32 R14, -RZ, R60.H0_H0 ;  /* 0x2000003cff0e7230 */ /* 0x000fe40000004100 */
[----:B------:R-:W-:Y:S01]  /*f860*/  FFMA.FTZ R16, R15, R12, R16 ;  /* 0x0000000c0f107223 */ /* 0x000fe20000010010 */
[----:B------:R-:W3:Y:S01]  /*f870*/  LDL.S16 R60, [R1+0x250] ;  /* 0x00025000013c7983 */ /* 0x000ee20000100600 */
[----:B------:R-:W-:Y:S01]  /*f880*/  FADD.FTZ R12, R13, -UR28 ;  /* 0x8000001c0d0c7e21 */ /* 0x000fe20008010000 */
[----:B--2---:R-:W-:-:S02]  /*f890*/  HADD2.F32 R13, -RZ, R25.H0_H0 ;  /* 0x20000019ff0d7230 */ /* 0x004fc40000004100 */
[----:B------:R-:W2:Y:S01]  /*f8a0*/  LDL.S16 R25, [R1+0x254] ;  /* 0x0002540001197983 */ /* 0x000ea20000100600 */
[----:B------:R-:W-:Y:S01]  /*f8b0*/  FADD.FTZ R14, R14, -UR28 ;  /* 0x8000001c0e0e7e21 */ /* 0x000fe20008010000 */
[----:B------:R-:W-:Y:S02]  /*f8c0*/  HADD2.F32 R15, -RZ, R87.H0_H0 ;  /* 0x20000057ff0f7230 */ /* 0x000fe40000004100 */
[----:B------:R-:W-:Y:S01]  /*f8d0*/  FMUL.FTZ R12, R12, UR16 ;  /* 0x000000100c0c7c20 */ /* 0x000fe20008410000 */
[----:B------:R-:W-:Y:S02]  /*f8e0*/  FMUL.FTZ R19, R14, UR16 ;  /* 0x000000100e137c20 */ /* 0x000fe40008410000 */
[----:B------:R-:W-:Y:S01]  /*f8f0*/  FMUL.FTZ R14, R9, R15 ;  /* 0x0000000f090e7220 */ /* 0x000fe20000410000 */
[----:B------:R-:W-:Y:S02]  /*f900*/  HADD2.F32 R21, -RZ, R86.H0_H0 ;  /* 0x20000056ff157230 */ /* 0x000fe40000004100 */
[----:B------:R-:W-:Y:S01]  /*f910*/  FFMA.FTZ R20, R15, R19, R20 ;  /* 0x000000130f147223 */ /* 0x000fe20000010014 */
[----:B------:R-:W-:Y:S01]  /*f920*/  FADD.FTZ R11, R11, R13 ;  /* 0x0000000d0b0b7221 */ /* 0x000fe20000010000 */
[----:B------:R-:W-:Y:S01]  /*f930*/  FFMA.FTZ R10, R13, R12, R10 ;  /* 0x0000000c0d0a7223 */ /* 0x000fe2000001000a */
[----:B------:R-:W-:Y:S01]  /*f940*/  FMUL.FTZ R13, R8, R13 ;  /* 0x0000000d080d7220 */ /* 0x000fe20000410000 */
[----:B------:R-:W-:Y:S01]  /*f950*/  FFMA.FTZ R19, R19, R14, R16 ;  /* 0x0000000e13137223 */ /* 0x000fe20000010010 */
[----:B------:R-:W-:Y:S01]  /*f960*/  FADD.FTZ R17, R17, R15 ;  /* 0x0000000f11117221 */ /* 0x000fe20000010000 */
[----:B------:R-:W-:Y:S01]  /*f970*/  FADD.FTZ R18, R23, R14 ;  /* 0x0000000e17127221 */ /* 0x000fe20000010000 */
[----:B------:R-:W-:Y:S01]  /*f980*/  FADD.FTZ R21, R21, -UR28 ;  /* 0x8000001c15157e21 */ /* 0x000fe20008010000 */
[----:B------:R-:W-:-:S02]  /*f990*/  HADD2.F32 R15, -RZ, R83.H0_H0 ;  /* 0x20000053ff0f7230 */ /* 0x000fc40000004100 */
[----:B------:R-:W-:Y:S01]  /*f9a0*/  FFMA.FTZ R19, R12, R13, R19 ;  /* 0x0000000d0c137223 */ /* 0x000fe20000010013 */
[----:B------:R-:W-:Y:S02]  /*f9b0*/  HADD2.F32 R12, -RZ, R84.H0_H0 ;  /* 0x20000054ff0c7230 */ /* 0x000fe40000004100 */
[----:B------:R-:W-:Y:S01]  /*f9c0*/  FADD.FTZ R18, R13, R18 ;  /* 0x000000120d127221 */ /* 0x000fe20000010000 */
[----:B------:R-:W-:Y:S01]  /*f9d0*/  FMUL.FTZ R14, R21, UR16 ;  /* 0x00000010150e7c20 */ /* 0x000fe20008410000 */
[----:B------:R-:W-:Y:S01]  /*f9e0*/  FMUL.FTZ R13, R9, R15 ;  /* 0x0000000f090d7220 */ /* 0x000fe20000410000 */
[----:B------:R-:W-:Y:S01]  /*f9f0*/  FADD.FTZ R17, R17, R15 ;  /* 0x0000000f11117221 */ /* 0x000fe20000010000 */
[----:B------:R-:W-:Y:S01]  /*fa00*/  FADD.FTZ R12, R12, -UR28 ;  /* 0x8000001c0c0c7e21 */ /* 0x000fe20008010000 */
[----:B------:R-:W-:Y:S01]  /*fa10*/  FFMA.FTZ R20, R15, R14, R20 ;  /* 0x0000000e0f147223 */ /* 0x000fe20000010014 */
[----:B------:R-:W-:Y:S02]  /*fa20*/  HADD2.F32 R15, -RZ, R82.H0_H0 ;  /* 0x20000052ff0f7230 */ /* 0x000fe40000004100 */
[----:B------:R-:W-:Y:S01]  /*fa30*/  FADD.FTZ R18, R18, R13 ;  /* 0x0000000d12127221 */ /* 0x000fe20000010000 */
[----:B------:R-:W-:Y:S01]  /*fa40*/  FFMA.FTZ R19, R14, R13, R19 ;  /* 0x0000000d0e137223 */ /* 0x000fe20000010013 */
[----:B----4-:R-:W-:-:S02]  /*fa50*/  HADD2.F32 R13, -RZ, R61.H0_H0 ;  /* 0x2000003dff0d7230 */ /* 0x010fc40000004100 */
[----:B------:R-:W-:Y:S01]  /*fa60*/  FMUL.FTZ R12, R12, UR16 ;  /* 0x000000100c0c7c20 */ /* 0x000fe20008410000 */
[----:B------:R-:W-:Y:S01]  /*fa70*/  FADD.FTZ R16, R15, -UR28 ;  /* 0x8000001c0f107e21 */ /* 0x000fe20008010000 */
[----:B------:R-:W-:Y:S01]  /*fa80*/  HADD2.F32 R14, -RZ, R80.H0_H0 ;  /* 0x20000050ff0e7230 */ /* 0x000fe20000004100 */
[----:B------:R-:W4:Y:S01]  /*fa90*/  LDL.LU.S16 R61, [R1+0x252] ;  /* 0x00025200013d7983 */ /* 0x000f220000300600 */
[----:B------:R-:W-:Y:S01]  /*faa0*/  FADD.FTZ R11, R11, R13 ;  /* 0x0000000d0b0b7221 */ /* 0x000fe20000010000 */
[----:B------:R-:W-:Y:S01]  /*fab0*/  FFMA.FTZ R10, R13, R12, R10 ;  /* 0x0000000c0d0a7223 */ /* 0x000fe2000001000a */
[----:B------:R-:W-:Y:S01]  /*fac0*/  FMUL.FTZ R13, R8, R13 ;  /* 0x0000000d080d7220 */ /* 0x000fe20000410000 */
[----:B------:R-:W-:Y:S02]  /*fad0*/  HADD2.F32 R15, -RZ, R79.H0_H0 ;  /* 0x2000004fff0f7230 */ /* 0x000fe40000004100 */
[----:B------:R-:W-:Y:S01]  /*fae0*/  FMUL.FTZ R16, R16, UR16 ;  /* 0x0000001010107c20 */ /* 0x000fe20008410000 */
[----:B------:R-:W-:Y:S01]  /*faf0*/  FADD.FTZ R14, R14, -UR28 ;  /* 0x8000001c0e0e7e21 */ /* 0x000fe20008010000 */
[----:B------:R-:W-:Y:S01]  /*fb00*/  FADD.FTZ R18, R13, R18 ;  /* 0x000000120d127221 */ /* 0x000fe20000010000 */
[----:B------:R-:W-:Y:S01]  /*fb10*/  FFMA.FTZ R19, R12, R13, R19 ;  /* 0x0000000d0c137223 */ /* 0x000fe20000010013 */
[----:B------:R-:W-:-:S02]  /*fb20*/  HADD2.F32 R13, -RZ, R59.H0_H0 ;  /* 0x2000003bff0d7230 */ /* 0x000fc40000004100 */
[----:B------:R-:W-:Y:S01]  /*fb30*/  FADD.FTZ R17, R17, R15 ;  /* 0x0000000f11117221 */ /* 0x000fe20000010000 */
[----:B------:R-:W-:Y:S01]  /*fb40*/  FFMA.FTZ R20, R15, R16, R20 ;  /* 0x000000100f147223 */ /* 0x000fe20000010014 */
[----:B------:R-:W4:Y:S01]  /*fb50*/  LDL.S16 R59, [R1+0x2f6] ;  /* 0x0002f600013b7983 */ /* 0x000f220000100600 */
[----:B------:R-:W-:Y:S01]  /*fb60*/  FMUL.FTZ R15, R9, R15 ;  /* 0x0000000f090f7220 */ /* 0x000fe20000410000 */
[----:B------:R-:W-:Y:S01]  /*fb70*/  FMUL.FTZ R14, R14, UR16 ;  /* 0x000000100e0e7c20 */ /* 0x000fe20008410000 */
[----:B---3--:R-:W-:Y:S02]  /*fb80*/  HADD2.F32 R12, -RZ, R60.H0_H0 ;  /* 0x2000003cff0c7230 */ /* 0x008fe40000004100 */
[----:B------:R-:W-:Y:S01]  /*fb90*/  FADD.FTZ R11, R11, R13 ;  /* 0x0000000d0b0b7221 */ /* 0x000fe20000010000 */
[----:B------:R-:W-:Y:S01]  /*fba0*/  FADD.FTZ R18, R18, R15 ;  /* 0x0000000f12127221 */ /* 0x000fe20000010000 */
[----:B------:R-:W-:Y:S01]  /*fbb0*/  FFMA.FTZ R19, R16, R15, R19 ;  /* 0x0000000f10137223 */ /* 0x000fe20000010013 */
[----:B------:R-:W3:Y:S01]  /*fbc0*/  LDL.LU.S16 R60, [R1+0x2f4] ;  /* 0x0002f400013c7983 */ /* 0x000ee20000300600 */
[----:B------:R-:W-:Y:S01]  /*fbd0*/  FMUL.FTZ R15, R8, R13 ;  /* 0x0000000d080f7220 */ /* 0x000fe20000410000 */
[----:B------:R-:W-:Y:S01]  /*fbe0*/  FFMA.FTZ R10, R13, R14, R10 ;  /* 0x0000000e0d0a7223 */ /* 0x000fe2000001000a */
[----:B--2---:R-:W-:-:S02]  /*fbf0*/  HADD2.F32 R13, -RZ, R25.H0_H0 ;  /* 0x20000019ff0d7230 */ /* 0x004fc40000004100 */
[----:B------:R-:W2:Y:S01]  /*fc00*/  LDL.LU.S16 R25, [R1+0x2f2] ;  /* 0x0002f20001197983 */ /* 0x000ea20000300600 */
[----:B------:R-:W-:Y:S01]  /*fc10*/  FADD.FTZ R12, R12, -UR28 ;  /* 0x8000001c0c0c7e21 */ /* 0x000fe20008010000 */
[----:B------:R-:W-:Y:S01]  /*fc20*/  FADD.FTZ R18, R15, R18 ;  /* 0x000000120f127221 */ /* 0x000fe20000010000 */
[----:B------:R-:W-:Y:S01]  /*fc30*/  FFMA.FTZ R19, R14, R15, R19 ;  /* 0x0000000f0e137223 */ /* 0x000fe20000010013 */
[----:B------:R-:W-:Y:S02]  /*fc40*/  HADD2.F32 R15, -RZ, R63.H0_H0 ;  /* 0x2000003fff0f7230 */ /* 0x000fe40000004100 */
[----:B------:R-:W-:Y:S01]  /*fc50*/  FMUL.FTZ R12, R12, UR16 ;  /* 0x000000100c0c7c20 */ /* 0x000fe20008410000 */
[----:B------:R-:W2:Y:S01]  /*fc60*/  LDL.S16 R63, [R1+0x308] ;  /* 0x00030800013f7983 */ /* 0x000ea20000100600 */
[----:B------:R-:W-:Y:S01]  /*fc70*/  FADD.FTZ R14, R13, -UR28 ;  /* 0x8000001c0d0e7e21 */ /* 0x000fe20008010000 */
[----:B------:R-:W-:Y:S02]  /*fc80*/  HADD2.F32 R13, -RZ, R58.H0_H0 ;  /* 0x2000003aff0d7230 */ /* 0x000fe40000004100 */
[----:B------:R-:W-:Y:S01]  /*fc90*/  FADD.FTZ R17, R17, R15 ;  /* 0x0000000f11117221 */ /* 0x000fe20000010000 */
[----:B------:R-:W-:Y:S01]  /*fca0*/  FFMA.FTZ R20, R15, R12, R20 ;  /* 0x0000000c0f147223 */ /* 0x000fe20000010014 */
[----:B------:R-:W2:Y:S01]  /*fcb0*/  LDL.S16 R58, [R1+0x2fe] ;  /* 0x0002fe00013a7983 */ /* 0x000ea20000100600 */
[----:B------:R-:W-:Y:S01]  /*fcc0*/  FMUL.FTZ R15, R9, R15 ;  /* 0x0000000f090f7220 */ /* 0x000fe20000410000 */
[----:B------:R-:W-:-:S03]  /*fcd0*/  FMUL.FTZ R14, R14, UR16 ;  /* 0x000000100e0e7c20 */ /* 0x000fc60008410000 */
[----:B------:R-:W-:Y:S01]  /*fce0*/  FADD.FTZ R18, R18, R15 ;  /* 0x0000000f12127221 */ /* 0x000fe20000010000 */
[----:B------:R-:W-:Y:S01]  /*fcf0*/  FFMA.FTZ R19, R12, R15, R19 ;  /* 0x0000000f0c137223 */ /* 0x000fe20000010013 */
[----:B------:R-:W-:Y:S01]  /*fd00*/  FADD.FTZ R11, R11, R13 ;  /* 0x0000000d0b0b7221 */ /* 0x000fe20000010000 */
[----:B------:R-:W-:Y:S01]  /*fd10*/  FFMA.FTZ R10, R13, R14, R10 ;  /* 0x0000000e0d0a7223 */ /* 0x000fe2000001000a */
[----:B------:R-:W-:Y:S01]  /*fd20*/  FMUL.FTZ R13, R8, R13 ;  /* 0x0000000d080d7220 */ /* 0x000fe20000410000 */
[----:B----4-:R-:W-:Y:S02]  /*fd30*/  HADD2.F32 R16, -RZ, R61.H0_H0 ;  /* 0x2000003dff107230 */ /* 0x010fe40000004100 */
[----:B------:R-:W4:Y:S01]  /*fd40*/  LDL.LU.S16 R61, [R1+0x2fc] ;  /* 0x0002fc00013d7983 */ /* 0x000f220000300600 */
[----:B------:R-:W-:Y:S01]  /*fd50*/  FFMA.FTZ R19, R14, R13, R19 ;  /* 0x0000000d0e137223 */ /* 0x000fe20000010013 */
[----:B------:R-:W-:Y:S02]  /*fd60*/  HADD2.F32 R15, -RZ, R59.H0_H0 ;  /* 0x2000003bff0f7230 */ /* 0x000fe40000004100 */
[----:B------:R-:W4:Y:S01]  /*fd70*/  LDL.S16 R59, [R1+0x30c] ;  /* 0x00030c00013b7983 */ /* 0x000f220000100600 */
[----:B---3--:R-:W-:-:S03]  /*fd80*/  HADD2.F32 R12, -RZ, R60.H0_H0 ;  /* 0x2000003cff0c7230 */ /* 0x008fc60000004100 */
[----:B------:R-:W3:Y:S01]  /*fd90*/  LDL.LU.S16 R60, [R1+0x2fa] ;  /* 0x0002fa00013c7983 */ /* 0x000ee20000300600 */
[----:B--2---:R-:W-:-:S03]  /*fda0*/  HADD2.F32 R14, -RZ, R25.H0_H0 ;  /* 0x20000019ff0e7230 */ /* 0x004fc60000004100 */
[----:B------:R-:W2:Y:S01]  /*fdb0*/  LDL.S16 R25, [R1+0x304] ;  /* 0x0003040001197983 */ /* 0x000ea20000100600 */
[----:B------:R-:W-:Y:S01]  /*fdc0*/  FADD.FTZ R16, R16, -UR28 ;  /* 0x8000001c10107e21 */ /* 0x000fe20008010000 */
[----:B------:R-:W-:Y:S01]  /*fdd0*/  FADD.FTZ R18, R13, R18 ;  /* 0x000000120d127221 */ /* 0x000fe20000010000 */
[----:B------:R-:W-:Y:S02]  /*fde0*/  FMUL.FTZ R13, R9, R15 ;  /* 0x0000000f090d7220 */ /* 0x000fe40000410000 */
[----:B------:R-:W-:Y:S01]  /*fdf0*/  FMUL.FTZ R16, R16, UR16 ;  /* 0x0000001010107c20 */ /* 0x000fe20008410000 */
[----:B------:R-:W-:Y:S01]  /*fe00*/  FADD.FTZ R12, R12, -UR28 ;  /* 0x8000001c0c0c7e21 */ /* 0x000fe20008010000 */
[----:B------:R-:W-:Y:S02]  /*fe10*/  FADD.FTZ R18, R18, R13 ;  /* 0x0000000d12127221 */ /* 0x000fe40000010000 */
[----:B------:R-:W-:Y:S01]  /*fe20*/  FFMA.FTZ R19, R16, R13, R19 ;  /* 0x0000000d10137223 */ /* 0x000fe20000010013 */
[----:B------:R-:W-:-:S02]  /*fe30*/  HADD2.F32 R13, -RZ, R63.H0_H0 ;  /* 0x2000003fff0d7230 */ /* 0x000fc40000004100 */
[----:B------:R-:W-:Y:S01]  /*fe40*/  FMUL.FTZ R12, R12, UR16 ;  /* 0x000000100c0c7c20 */ /* 0x000fe20008410000 */
[----:B------:R-:W2:Y:S01]  /*fe50*/  LDL.LU.S16 R63, [R1+0x306] ;  /* 0x00030600013f7983 */ /* 0x000ea20000300600 */
[----:B------:R-:W-:Y:S01]  /*fe60*/  FFMA.FTZ R20, R15, R16, R20 ;  /* 0x000000100f147223 */ /* 0x000fe20000010014 */
[----:B------:R-:W-:Y:S01]  /*fe70*/  FADD.FTZ R17, R17, R15 ;  /* 0x0000000f11117221 */ /* 0x000fe20000010000 */
[----:B------:R-:W-:Y:S01]  /*fe80*/  FADD.FTZ R16, R14, -UR28 ;  /* 0x8000001c0e107e21 */ /* 0x000fe20008010000 */
[----:B------:R-:W-:Y:S02]  /*fe90*/  HADD2.F32 R15, -RZ, R58.H0_H0 ;  /* 0x2000003aff0f7230 */ /* 0x000fe40000004100 */
[----:B------:R-:W-:Y:S01]  /*fea0*/  FADD.FTZ R11, R11, R13 ;  /* 0x0000000d0b0b7221 */ /* 0x000fe20000010000 */
[----:B------:R-:W-:Y:S01]  /*feb0*/  FFMA.FTZ R10, R13, R12, R10 ;  /* 0x0000000c0d0a7223 */ /* 0x000fe2000001000a */
[----:B------:R-:W2:Y:S01]  /*fec0*/  LDL.LU.S16 R58, [R1+0x30e] ;  /* 0x00030e00013a7983 */ /* 0x000ea20000300600 */
[----:B------:R-:W-:Y:S01]  /*fed0*/  FMUL.FTZ R13, R8, R13 ;  /* 0x0000000d080d7220 */ /* 0x000fe20000410000 */
[----:B------:R-:W-:Y:S01]  /*fee0*/  FMUL.FTZ R16, R16, UR16 ;  /* 0x0000001010107c20 */ /* 0x000fe20008410000 */
[----:B------:R-:W-:-:S02]  /*fef0*/  FADD.FTZ R17, R17, R15 ;  /* 0x0000000f11117221 */ /* 0x000fc40000010000 */
[----:B------:R-:W-:Y:S01]  /*ff00*/  FADD.FTZ R18, R13, R18 ;  /* 0x000000120d127221 */ /* 0x000fe20000010000 */
[----:B------:R-:W-:Y:S01]  /*ff10*/  FFMA.FTZ R19, R12, R13, R19 ;  /* 0x0000000d0c137223 */ /* 0x000fe20000010013 */
[----:B----4-:R-:W-:Y:S02]  /*ff20*/  HADD2.F32 R14, -RZ, R61.H0_H0 ;  /* 0x2000003dff0e7230 */ /* 0x010fe40000004100 */
[----:B------:R-:W4:Y:S01]  /*ff30*/  LDL.LU.S16 R61, [R1+0x302] ;  /* 0x00030200013d7983 */ /* 0x000f220000300600 */
[----:B------:R-:W-:Y:S02]  /*ff40*/  FFMA.FTZ R20, R15, R16, R20 ;  /* 0x000000100f147223 */ /* 0x000fe40000010014 */
[----:B------:R-:W-:Y:S01]  /*ff50*/  FADD.FTZ R14, R14, -UR28 ;  /* 0x8000001c0e0e7e21 */ /* 0x000fe20008010000 */
[----:B------:R-:W-:-:S03]  /*ff60*/  FMUL.FTZ R15, R9, R15 ;  /* 0x0000000f090f7220 */ /* 0x000fc60000410000 */
[----:B------:R-:W-:Y:S01]  /*ff70*/  FMUL.FTZ R14, R14, UR16 ;  /* 0x000000100e0e7c20 */ /* 0x000fe20008410000 */
[----:B------:R-:W-:Y:S02]  /*ff80*/  HADD2.F32 R13, -RZ, R59.H0_H0 ;  /* 0x2000003bff0d7230 */ /* 0x000fe40000004100 */
[----:B------:R-:W4:Y:S01]  /*ff90*/  LDL.S16 R59, [R1+0x312] ;  /* 0x00031200013b7983 */ /* 0x000f220000100600 */
[----:B------:R-:W-:Y:S01]  /*ffa0*/  FADD.FTZ R18, R18, R15 ;  /* 0x0000000f12127221 */ /* 0x000fe20000010000 */
[----:B------:R-:W-:Y:S01]  /*ffb0*/  FFMA.FTZ R19, R16, R15, R19 ;  /* 0x0000000f10137223 */ /* 0x000fe20000010013 */
[----:B------:R-:W-:Y:S01]  /*ffc0*/  FMUL.FTZ R15, R8, R13 ;  /* 0x0000000d080f7220 */ /* 0x000fe20000410000 */
[----:B---3--:R-:W-:Y:S02]  /*ffd0*/  HADD2.F32 R12, -RZ, R60.H0_H0 ;  /* 0x2000003cff0c7230 */ /* 0x008fe40000004100 */
[----:B------:R-:W-:Y:S01]  /*ffe0*/  FADD.FTZ R11, R11, R13 ;  /* 0x0000000d0b0b7221 */ /* 0x000fe20000010000 */
[----:B------:R-:W3:Y:S01]  /*fff0*/  LDL.LU.S16 R60, [R1+0x310] ;  /* 0x00031000013c7983 */ /* 0x000ee20000300600 */
[----:B------:R-:W-:Y:S01]  /*10000*/  FFMA.FTZ R10, R13, R14, R10 ;  /* 0x0000000e0d0a7223 */ /* 0x000fe2000001000a */
[----:B--2---:R-:W-:-:S02]  /*10010*/  HADD2.F32 R13, -RZ, R25.H0_H0 ;  /* 0x20000019ff0d7230 */ /* 0x004fc40000004100 */
[----:B------:R-:W2:Y:S01]  /*10020*/  LDL.LU.S16 R25, [R1+0x30a] ;  /* 0x00030a0001197983 */ /* 0x000ea20000300600 */
[----:B------:R-:W-:Y:S01]  /*10030*/  FADD.FTZ R12, R12, -UR28 ;  /* 0x8000001c0c0c7e21 */ /* 0x000fe20008010000 */
[----:B------:R-:W-:Y:S01]  /*10040*/  FADD.FTZ R18, R15, R18 ;  /* 0x000000120f127221 */ /* 0x000fe20000010000 */
[----:B------:R-:W-:Y:S02]  /*10050*/  FFMA.FTZ R19, R14, R15, R19 ;  /* 0x0000000f0e137223 */ /* 0x000fe40000010013 */
[----:B------:R-:W-:Y:S01]  /*10060*/  FMUL.FTZ R12, R12, UR16 ;  /* 0x000000100c0c7c20 */ /* 0x000fe20008410000 */
[----:B------:R-:W-:Y:S01]  /*10070*/  FADD.FTZ R14, R13, -UR28 ;  /* 0x8000001c0d0e7e21 */ /* 0x000fe20008010000 */
[----:B------:R-:W-:Y:S02]  /*10080*/  HADD2.F32 R15, -RZ, R63.H0_H0 ;  /* 0x2000003fff0f7230 */ /* 0x000fe40000004100 */
[----:B------:R-:W2:Y:S03]  /*10090*/  LDL.S16 R63, [R1+0x314] ;  /* 0x00031400013f7983 */ /* 0x000ea60000100600 */
[----:B------:R-:W-:Y:S01]  /*100a0*/  FADD.FTZ R17, R17, R15 ;  /* 0x0000000f11117221 */ /* 0x000fe20000010000 */
[----:B------:R-:W-:Y:S01]  /*100b0*/  FFMA.FTZ R20, R15, R12, R20 ;  /* 0x0000000c0f147223 */ /* 0x000fe20000010014 */
[----:B------:R-:W-:-:S02]  /*100c0*/  HADD2.F32 R13, -RZ, R58.H0_H0 ;  /* 0x2000003aff0d7230 */ /* 0x000fc40000004100 */
[----:B------:R-:W-:Y:S01]  /*100d0*/  FMUL.FTZ R15, R9, R15 ;  /* 0x0000000f090f7220 */ /* 0x000fe20000410000 */
[----:B------:R-:W2:Y:S01]  /*100e0*/  LDL.S16 R58, [R1+0x31a] ;  /* 0x00031a00013a7983 */ /* 0x000ea20000100600 */
[----:B------:R-:W-:Y:S02]  /*100f0*/  FMUL.FTZ R14, R14, UR16 ;  /* 0x000000100e0e7c20 */ /* 0x000fe40008410000 */
[----:B------:R-:W-:Y:S01]  /*10100*/  FADD.FTZ R18, R18, R15 ;  /* 0x0000000f12127221 */ /* 0x000fe20000010000 */
[----:B------:R-:W-:Y:S01]  /*10110*/  FFMA.FTZ R19, R12, R15, R19 ;  /* 0x0000000f0c137223 */ /* 0x000fe20000010013 */
[----:B----4-:R-:W-:Y:S02]  /*10120*/  HADD2.F32 R16, -RZ, R61.H0_H0 ;  /* 0x2000003dff107230 */ /* 0x010fe40000004100 */
[----:B------:R-:W4:Y:S01]  /*10130*/  LDL.LU.S16 R61, [R1+0x318] ;  /* 0x00031800013d7983 */ /* 0x000f220000300600 */
[----:B------:R-:W-:Y:S01]  /*10140*/  FADD.FTZ R11, R11, R13 ;  /* 0x0000000d0b0b7221 */ /* 0x000fe20000010000 */
[----:B------:R-:W-:Y:S01]  /*10150*/  FFMA.FTZ R10, R13, R14, R10 ;  /* 0x0000000e0d0a7223 */ /* 0x000fe2000001000a */
[----:B------:R-:W-:Y:S01]  /*10160*/  FMUL.FTZ R13, R8, R13 ;  /* 0x0000000d080d7220 */ /* 0x000fe20000410000 */
[----:B------:R-:W-:-:S02]  /*10170*/  HADD2.F32 R15, -RZ, R59.H0_H0 ;  /* 0x2000003bff0f7230 */ /* 0x000fc40000004100 */
[----:B------:R-:W4:Y:S01]  /*10180*/  LDL.S16 R59, [R1+0x31c] ;  /* 0x00031c00013b7983 */ /* 0x000f220000100600 */
[----:B------:R-:W-:Y:S01]  /*10190*/  FFMA.FTZ R19, R14, R13, R19 ;  /* 0x0000000d0e137223 */ /* 0x000fe20000010013 */
[----:B---3--:R-:W-:Y:S02]  /*101a0*/  HADD2.F32 R12, -RZ, R60.H0_H0 ;  /* 0x2000003cff0c7230 */ /* 0x008fe40000004100 */
[----:B------:R-:W3:Y:S01]  /*101b0*/  LDL.LU.S16 R60, [R1+0x316] ;  /* 0x00031600013c7983 */ /* 0x000ee20000300600 */
[----:B--2---:R-:W-:-:S03]  /*101c0*/  HADD2.F32 R14, -RZ, R25.H0_H0 ;  /* 0x20000019ff0e7230 */ /* 0x004fc60000004100 */
[----:B------:R-:W2:Y:S01]  /*101d0*/  LDL.LU.S16 R25, [R1+0x31e] ;  /* 0x00031e0001197983 */ /* 0x000ea20000300600 */
        /* <DEDUP_REMOVED lines=9> */
[----:B------:R-:W2:Y:S01]  /*10270*/  LDL.S16 R63, [R1+0x320] ;  /* 0x00032000013f7983 */ /* 0x000ea20000100600 */
[----:B------:R-:W-:Y:S01]  /*10280*/  FFMA.FTZ R20, R15, R16, R20 ;  /* 0x000000100f147223 */ /* 0x000fe20000010014 */
[----:B------:R-:W-:Y:S01]  /*10290*/  FADD.FTZ R17, R17, R15 ;  /* 0x0000000f11117221 */ /* 0x000fe20000010000 */
[----:B------:R-:W-:Y:S01]  /*102a0*/  FADD.FTZ R16, R14, -UR28 ;  /* 0x8000001c0e107e21 */ /* 0x000fe20008010000 */
[----:B------:R-:W-:Y:S01]  /*102b0*/  FADD.FTZ R11, R11, R13 ;  /* 0x0000000d0b0b7221 */ /* 0x000fe20000010000 */
[----:B------:R-:W-:Y:S02]  /*102c0*/  HADD2.F32 R15, -RZ, R58.H0_H0 ;  /* 0x2000003aff0f7230 */ /* 0x000fe40000004100 */
[----:B------:R-:W-:Y:S01]  /*102d0*/  FFMA.FTZ R10, R13, R12, R10 ;  /* 0x0000000c0d0a7223 */ /* 0x000fe2000001000a */
[----:B------:R-:W2:Y:S01]  /*102e0*/  LDL.S16 R58, [R1+0x324] ;  /* 0x00032400013a7983 */ /* 0x000ea20000100600 */
        /* <DEDUP_REMOVED lines=33> */
[----:B------:R-:W2:Y:S01]  /*10500*/  LDL.LU.S16 R58, [R1+0x32e] ;  /* 0x00032e00013a7983 */ /* 0x000ea20000300600 */
[----:B------:R-:W-:Y:S02]  /*10510*/  FMUL.FTZ R14, R14, UR16 ;  /* 0x000000100e0e7c20 */ /* 0x000fe40008410000 */
[----:B------:R-:W-:Y:S01]  /*10520*/  FADD.FTZ R18, R18, R15 ;  /* 0x0000000f12127221 */ /* 0x000fe20000010000 */
[----:B------:R-:W-:Y:S01]  /*10530*/  FFMA.FTZ R19, R12, R15, R19 ;  /* 0x0000000f0c137223 */ /* 0x000fe20000010013 */
[----:B----4-:R-:W-:Y:S02]  /*10540*/  HADD2.F32 R16, -RZ, R61.H0_H0 ;  /* 0x2000003dff107230 */ /* 0x010fe40000004100 */
[----:B------:R-:W4:Y:S01]  /*10550*/  LDL.S16 R61, [R1+0x330] ;  /* 0x00033000013d7983 */ /* 0x000f220000100600 */
        /* <DEDUP_REMOVED lines=19> */
[----:B------:R-:W-:Y:S01]  /*10690*/  FFMA.FTZ R20, R15, R16, R20 ;  /* 0x000000100f147223 */ /* 0x000fe20000010014 */
[----:B------:R-:W-:Y:S01]  /*106a0*/  FADD.FTZ R17, R17, R15 ;  /* 0x0000000f11117221 */ /* 0x000fe20000010000 */
[----:B------:R-:W-:Y:S01]  /*106b0*/  FADD.FTZ R16, R14, -UR28 ;  /* 0x8000001c0e107e21 */ /* 0x000fe20008010000 */
[----:B------:R-:W2:Y:S01]  /*106c0*/  LDL.S16 R63, [R1+0x340] ;  /* 0x00034000013f7983 */ /* 0x000ea20000100600 */
[----:B------:R-:W-:Y:S01]  /*106d0*/  FADD.FTZ R11, R11, R13 ;  /* 0x0000000d0b0b7221 */ /* 0x000fe20000010000 */
[----:B------:R-:W-:Y:S02]  /*106e0*/  HADD2.F32 R15, -RZ, R58.H0_H0 ;  /* 0x2000003aff0f7230 */ /* 0x000fe40000004100 */
        /* <DEDUP_REMOVED lines=8> */
[----:B------:R-:W4:Y:S01]  /*10770*/  LDL.S16 R61, [R1+0x33c] ;  /* 0x00033c00013d7983 */ /* 0x000f220000100600 */
[----:B------:R-:W-:Y:S02]  /*10780*/  FFMA.FTZ R20, R15, R16, R20 ;  /* 0x000000100f147223 */ /* 0x000fe40000010014 */
[----:B------:R-:W-:Y:S01]  /*10790*/  FADD.FTZ R14, R14, -UR28 ;  /* 0x8000001c0e0e7e21 */ /* 0x000fe20008010000 */
[----:B------:R-:W-:-:S03]  /*107a0*/  FMUL.FTZ R15, R9, R15 ;  /* 0x0000000f090f7220 */ /* 0x000fc60000410000 */
[----:B------:R-:W-:Y:S01]  /*107b0*/  FMUL.FTZ R14, R14, UR16 ;  /* 0x000000100e0e7c20 */ /* 0x000fe20008410000 */
[----:B------:R-:W-:Y:S02]  /*107c0*/  HADD2.F32 R13, -RZ, R59.H0_H0 ;  /* 0x2000003bff0d7230 */ /* 0x000fe40000004100 */
[----:B------:R-:W4:Y:S01]  /*107d0*/  LDL.LU.S16 R59, [R1+0x33e] ;  /* 0x00033e00013b7983 */ /* 0x000f220000300600 */
        /* <DEDUP_REMOVED lines=14> */
[----:B------:R-:W-:Y:S02]  /*108c0*/  FADD.FTZ R14, R13, -UR28 ;  /* 0x8000001c0d0e7e21 */ /* 0x000fe40008010000 */
[----:B------:R-:W-:Y:S01]  /*108d0*/  FADD.FTZ R17, R17, R15 ;  /* 0x0000000f11117221 */ /* 0x000fe20000010000 */
[----:B------:R-:W-:Y:S01]  /*108e0*/  FFMA.FTZ R20, R15, R12, R20 ;  /* 0x0000000c0f147223 */ /* 0x000fe20000010014 */
[----:B------:R-:W-:Y:S01]  /*108f0*/  FMUL.FTZ R14, R14, UR16 ;  /* 0x000000100e0e7c20 */ /* 0x000fe20008410000 */
[----:B------:R-:W-:Y:S01]  /*10900*/  FMUL.FTZ R15, R9, R15 ;  /* 0x0000000f090f7220 */ /* 0x000fe20000410000 */
[----:B------:R-:W-:-:S02]  /*10910*/  HADD2.F32 R13, -RZ, R63.H0_H0 ;  /* 0x2000003fff0d7230 */ /* 0x000fc40000004100 */
[----:B------:R-:W-:-:S03]  /*10920*/  HADD2.F32 R16, -RZ, R58.H0_H0 ;  /* 0x2000003aff107230 */ /* 0x000fc60000004100 */
[----:B------:R-:W-:Y:S01]  /*10930*/  FADD.FTZ R11, R11, R13 ;  /* 0x0000000d0b0b7221 */ /* 0x000fe20000010000 */
[----:B------:R-:W-:Y:S01]  /*10940*/  FFMA.FTZ R10, R13, R14, R10 ;  /* 0x0000000e0d0a7223 */ /* 0x000fe2000001000a */
[----:B------:R-:W-:Y:S01]  /*10950*/  FADD.FTZ R18, R18, R15 ;  /* 0x0000000f12127221 */ /* 0x000fe20000010000 */
[----:B------:R-:W-:Y:S01]  /*10960*/  FFMA.FTZ R19, R12, R15, R19 ;  /* 0x0000000f0c137223 */ /* 0x000fe20000010013 */
[----:B------:R-:W-:Y:S01]  /*10970*/  FMUL.FTZ R13, R8, R13 ;  /* 0x0000000d080d7220 */ /* 0x000fe20000410000 */
[----:B------:R-:W-:-:S03]  /*10980*/  FADD.FTZ R16, R16, -UR28 ;  /* 0x8000001c10107e21 */ /* 0x000fc60008010000 */
[----:B------:R-:W-:Y:S01]  /*10990*/  FADD.FTZ R18, R13, R18 ;  /* 0x000000120d127221 */ /* 0x000fe20000010000 */
[----:B------:R-:W-:Y:S01]  /*109a0*/  FFMA.FTZ R19, R14, R13, R19 ;  /* 0x0000000d0e137223 */ /* 0x000fe20000010013 */
[----:B----4-:R-:W-:Y:S02]  /*109b0*/  HADD2.F32 R15, -RZ, R61.H0_H0 ;  /* 0x2000003dff0f7230 */ /* 0x010fe40000004100 */
[----:B------:R-:W-:-:S03]  /*109c0*/  FMUL.FTZ R16, R16, UR16 ;  /* 0x0000001010107c20 */ /* 0x000fc60008410000 */
[----:B------:R-:W-:Y:S01]  /*109d0*/  FMUL.FTZ R13, R9, R15 ;  /* 0x0000000f090d7220 */ /* 0x000fe20000410000 */
[----:B------:R-:W-:-:S03]  /*109e0*/  HADD2.F32 R12, -RZ, R59.H0_H0 ;  /* 0x2000003bff0c7230 */ /* 0x000fc60000004100 */
[----:B------:R-:W-:Y:S01]  /*109f0*/  FADD.FTZ R18, R18, R13 ;  /* 0x0000000d12127221 */ /* 0x000fe20000010000 */
[----:B------:R-:W-:Y:S01]  /*10a00*/  FFMA.FTZ R19, R16, R13, R19 ;  /* 0x0000000d10137223 */ /* 0x000fe20000010013 */
[----:B------:R-:W-:Y:S01]  /*10a10*/  FADD.FTZ R12, R12, -UR28 ;  /* 0x8000001c0c0c7e21 */ /* 0x000fe20008010000 */
[----:B---3--:R-:W-:Y:S02]  /*10a20*/  HADD2.F32 R14, -RZ, R60.H0_H0 ;  /* 0x2000003cff0e7230 */ /* 0x008fe40000004100 */
[----:B------:R-:W-:Y:S01]  /*10a30*/  FFMA.FTZ R20, R15, R16, R20 ;  /* 0x000000100f147223 */ /* 0x000fe20000010014 */
[----:B------:R-:W-:Y:S01]  /*10a40*/  FMUL.FTZ R12, R12, UR16 ;  /* 0x000000100c0c7c20 */ /* 0x000fe20008410000 */
[----:B------:R-:W-:Y:S01]  /*10a50*/  FADD.FTZ R17, R17, R15 ;  /* 0x0000000f11117221 */ /* 0x000fe20000010000 */
[----:B------:R-:W-:Y:S01]  /*10a60*/  FADD.FTZ R16, R14, -UR28 ;  /* 0x8000001c0e107e21 */ /* 0x000fe20008010000 */
[----:B------:R-:W-:Y:S02]  /*10a70*/  HADD2.F32 R15, -RZ, R24.H0_H0 ;  /* 0x20000018ff0f7230 */ /* 0x000fe40000004100 */
[----:B------:R-:W-:-:S02]  /*10a80*/  HADD2.F32 R14, -RZ, R41.H0_H0 ;  /* 0x20000029ff0e7230 */ /* 0x000fc40000004100 */
[----:B------:R-:W-:Y:S01]  /*10a90*/  FMUL.FTZ R16, R16, UR16 ;  /* 0x0000001010107c20 */ /* 0x000fe20008410000 */
[----:B------:R-:W-:-:S03]  /*10aa0*/  FADD.FTZ R17, R17, R15 ;  /* 0x0000000f11117221 */ /* 0x000fc60000010000 */
[----:B------:R-:W-:Y:S01]  /*10ab0*/  FFMA.FTZ R20, R15, R16, R20 ;  /* 0x000000100f147223 */ /* 0x000fe20000010014 */
[----:B------:R-:W-:Y:S01]  /*10ac0*/  FADD.FTZ R14, R14, -UR28 ;  /* 0x8000001c0e0e7e21 */ /* 0x000fe20008010000 */
[----:B------:R-:W-:-:S03]  /*10ad0*/  FMUL.FTZ R15, R9, R15 ;  /* 0x0000000f090f7220 */ /* 0x000fc60000410000 */
[----:B------:R-:W-:Y:S01]  /*10ae0*/  FMUL.FTZ R14, R14, UR16 ;  /* 0x000000100e0e7c20 */ /* 0x000fe20008410000 */
[----:B------:R-:W-:-:S05]  /*10af0*/  HADD2.F32 R22, -RZ, R35.H0_H0 ;  /* 0x20000023ff167230 */ /* 0x000fca0000004100 */
[----:B------:R-:W-:-:S04]  /*10b00*/  FADD.FTZ R22, R22, -UR28 ;  /* 0x8000001c16167e21 */ /* 0x000fc80008010000 */
[----:B------:R-:W-:Y:S01]  /*10b10*/  FMUL.FTZ R22, R22, UR16 ;  /* 0x0000001016167c20 */ /* 0x000fe20008410000 */
[----:B--2---:R-:W-:-:S05]  /*10b20*/  HADD2.F32 R13, -RZ, R25.H0_H0 ;  /* 0x20000019ff0d7230 */ /* 0x004fca0000004100 */
[----:B------:R-:W-:Y:S01]  /*10b30*/  FADD.FTZ R11, R11, R13 ;  /* 0x0000000d0b0b7221 */ /* 0x000fe20000010000 */
[----:B------:R-:W-:Y:S01]  /*10b40*/  FFMA.FTZ R10, R13, R12, R10 ;  /* 0x0000000c0d0a7223 */ /* 0x000fe2000001000a */
[----:B------:R-:W-:-:S04]  /*10b50*/  FMUL.FTZ R13, R8, R13 ;  /* 0x0000000d080d7220 */ /* 0x000fc80000410000 */
[----:B------:R-:W-:Y:S01]  /*10b60*/  FADD.FTZ R18, R13, R18 ;  /* 0x000000120d127221 */ /* 0x000fe20000010000 */
[----:B------:R-:W-:Y:S01]  /*10b70*/  FFMA.FTZ R19, R12, R13, R19 ;  /* 0x0000000d0c137223 */ /* 0x000fe20000010013 */
[----:B------:R-:W-:Y:S02]  /*10b80*/  HADD2.F32 R13, -RZ, R40.H0_H0 ;  /* 0x20000028ff0d7230 */ /* 0x000fe40000004100 */
[----:B------:R-:W-:Y:S02]  /*10b90*/  HADD2.F32 R12, -RZ, R42.H0_H0 ;  /* 0x2000002aff0c7230 */ /* 0x000fe40000004100 */
        /* <DEDUP_REMOVED lines=9> */
[----:B------:R-:W-:Y:S02]  /*10c30*/  HADD2.F32 R15, -RZ, R27.H0_H0 ;  /* 0x2000001bff0f7230 */ /* 0x000fe40000004100 */
[----:B------:R-:W-:Y:S01]  /*10c40*/  FMUL.FTZ R12, R12, UR16 ;  /* 0x000000100c0c7c20 */ /* 0x000fe20008410000 */
[----:B------:R-:W-:Y:S01]  /*10c50*/  FADD.FTZ R14, R13, -UR28 ;  /* 0x8000001c0d0e7e21 */ /* 0x000fe20008010000 */
[----:B------:R-:W-:Y:S02]  /*10c60*/  HADD2.F32 R13, -RZ, R72.H0_H0 ;  /* 0x20000048ff0d7230 */ /* 0x000fe40000004100 */
[----:B------:R-:W-:Y:S01]  /*10c70*/  FADD.FTZ R17, R17, R15 ;  /* 0x0000000f11117221 */ /* 0x000fe20000010000 */
[----:B------:R-:W-:Y:S01]  /*10c80*/  FFMA.FTZ R20, R15, R12, R20 ;  /* 0x0000000c0f147223 */ /* 0x000fe20000010014 */
[----:B------:R-:W-:Y:S01]  /*10c90*/  FMUL.FTZ R15, R9, R15 ;  /* 0x0000000f090f7220 */ /* 0x000fe20000410000 */
[----:B------:R-:W-:-:S02]  /*10ca0*/  HADD2.F32 R16, -RZ, R71.H0_H0 ;  /* 0x20000047ff107230 */ /* 0x000fc40000004100 */
[----:B------:R-:W-:Y:S01]  /*10cb0*/  FMUL.FTZ R14, R14, UR16 ;  /* 0x000000100e0e7c20 */ /* 0x000fe20008410000 */
[----:B------:R-:W-:Y:S01]  /*10cc0*/  FADD.FTZ R11, R11, R13 ;  /* 0x0000000d0b0b7221 */ /* 0x000fe20000010000 */
[----:B------:R-:W-:Y:S01]  /*10cd0*/  FADD.FTZ R18, R18, R15 ;  /* 0x0000000f12127221 */ /* 0x000fe20000010000 */
[----:B------:R-:W-:Y:S01]  /*10ce0*/  FFMA.FTZ R19, R12, R15, R19 ;  /* 0x0000000f0c137223 */ /* 0x000fe20000010013 */
[----:B------:R-:W-:Y:S01]  /*10cf0*/  FFMA.FTZ R10, R13, R14, R10 ;  /* 0x0000000e0d0a7223 */ /* 0x000fe2000001000a */
[----:B------:R-:W-:Y:S02]  /*10d00*/  HADD2.F32 R15, -RZ, R70.H0_H0 ;  /* 0x20000046ff0f7230 */ /* 0x000fe40000004100 */
[----:B------:R-:W-:Y:S01]  /*10d10*/  FMUL.FTZ R13, R8, R13 ;  /* 0x0000000d080d7220 */ /* 0x000fe20000410000 */
[----:B------:R-:W-:Y:S01]  /*10d20*/  FADD.FTZ R16, R16, -UR28 ;  /* 0x8000001c10107e21 */ /* 0x000fe20008010000 */
[----:B------:R-:W-:Y:S02]  /*10d30*/  HADD2.F32 R12, -RZ, R69.H0_H0 ;  /* 0x20000045ff0c7230 */ /* 0x000fe40000004100 */
[----:B------:R-:W-:Y:S01]  /*10d40*/  FADD.FTZ R18, R13, R18 ;  /* 0x000000120d127221 */ /* 0x000fe20000010000 */
[----:B------:R-:W-:Y:S01]  /*10d50*/  FFMA.FTZ R19, R14, R13, R19 ;  /* 0x0000000d0e137223 */ /* 0x000fe20000010013 */
[----:B------:R-:W-:Y:S01]  /*10d60*/  FMUL.FTZ R16, R16, UR16 ;  /* 0x0000001010107c20 */ /* 0x000fe20008410000 */
[----:B------:R-:W-:Y:S01]  /*10d70*/  FMUL.FTZ R21, R9, R15 ;  /* 0x0000000f09157220 */ /* 0x000fe20000410000 */
[----:B------:R-:W-:-:S02]  /*10d80*/  HADD2.F32 R13, -RZ, R68.H0_H0 ;  /* 0x20000044ff0d7230 */ /* 0x000fc40000004100 */
[----:B------:R-:W-:Y:S01]  /*10d90*/  FADD.FTZ R12, R12, -UR28 ;  /* 0x8000001c0c0c7e21 */ /* 0x000fe20008010000 */
[----:B------:R-:W-:Y:S02]  /*10da0*/  HADD2.F32 R14, -RZ, R67.H0_H0 ;  /* 0x20000043ff0e7230 */ /* 0x000fe40000004100 */
[----:B------:R-:W-:Y:S01]  /*10db0*/  FADD.FTZ R18, R18, R21 ;  /* 0x0000001512127221 */ /* 0x000fe20000010000 */
[----:B------:R-:W-:Y:S01]  /*10dc0*/  FFMA.FTZ R19, R16, R21, R19 ;  /* 0x0000001510137223 */ /* 0x000fe20000010013 */
[----:B------:R-:W-:Y:S01]  /*10dd0*/  FADD.FTZ R17, R17, R15 ;  /* 0x0000000f11117221 */ /* 0x000fe20000010000 */
[----:B------:R-:W-:Y:S01]  /*10de0*/  FFMA.FTZ R20, R15, R16, R20 ;  /* 0x000000100f147223 */ /* 0x000fe20000010014 */
[----:B------:R-:W-:Y:S02]  /*10df0*/  HADD2.F32 R21, -RZ, R66.H0_H0 ;  /* 0x20000042ff157230 */ /* 0x000fe40000004100 */
[----:B------:R-:W-:Y:S01]  /*10e00*/  FMUL.FTZ R15, R8, R13 ;  /* 0x0000000d080f7220 */ /* 0x000fe20000410000 */
[----:B------:R-:W-:Y:S01]  /*10e10*/  FMUL.FTZ R12, R12, UR16 ;  /* 0x000000100c0c7c20 */ /* 0x000fe20008410000 */
[----:B------:R-:W-:-:S02]  /*10e20*/  HADD2.F32 R16, -RZ, R65.H0_H0 ;  /* 0x20000041ff107230 */ /* 0x000fc40000004100 */
        /* <DEDUP_REMOVED lines=15> */
[----:B------:R-:W-:Y:S02]  /*10f20*/  HADD2.F32 R12, -RZ, R31.H0_H0 ;  /* 0x2000001fff0c7230 */ /* 0x000fe40000004100 */
[----:B------:R-:W-:Y:S01]  /*10f30*/  FFMA.FTZ R23, R16, R19, R23 ;  /* 0x0000001310177223 */ /* 0x000fe20000010017 */
[----:B------:R-:W-:Y:S02]  /*10f40*/  HADD2.F32 R19, -RZ, R30.H0_H0 ;  /* 0x2000001eff137230 */ /* 0x000fe40000004100 */
[----:B------:R-:W-:Y:S01]  /*10f50*/  FMUL.FTZ R25, R9, R13 ;  /* 0x0000000d09197220 */ /* 0x000fe20000410000 */
[----:B------:R-:W-:Y:S01]  /*10f60*/  FADD.FTZ R17, R17, R21 ;  /* 0x0000001511117221 */ /* 0x000fe20000010000 */
[----:B------:R-:W-:Y:S01]  /*10f70*/  FADD.FTZ R12, R12, -UR28 ;  /* 0x8000001c0c0c7e21 */ /* 0x000fe20008010000 */
        /* <DEDUP_REMOVED lines=8> */
[----:B------:R-:W-:Y:S01]  /*11000*/  FADD.FTZ R14, R17, R13 ;  /* 0x0000000d110e7221 */ /* 0x000fe20000010000 */
[----:B------:R-:W-:Y:S01]  /*11010*/  FFMA.FTZ R12, R13, R22, R20 ;  /* 0x000000160d0c7223 */ /* 0x000fe20000010014 */
[----:B------:R-:W-:Y:S01]  /*11020*/  FFMA.FTZ R21, R18, R21, R23 ;  /* 0x0000001512157223 */ /* 0x000fe20000010017 */
[----:B------:R-:W-:Y:S01]  /*11030*/  FADD.FTZ R15, R11, R19 ;  /* 0x000000130b0f7221 */ /* 0x000fe20000010000 */
[----:B------:R-:W-:Y:S01]  /*11040*/  FFMA.FTZ R13, R19, R18, R10 ;  /* 0x00000012130d7223 */ /* 0x000fe2000001000a */
[----:B------:R-:W-:Y:S06]  /*11050*/  BRA `(.L_x_977) ;  /* 0x00000098009c7947 */ /* 0x000fec0003800000 */
.L_x_976:
        /* <DEDUP_REMOVED lines=9> */
[----:B------:R-:W-:Y:S01]  /*110f0*/  FADD.FTZ R14, R14, -UR28 ;  /* 0x8000001c0e0e7e21 */ /* 0x000fe20008010000 */
[----:B------:R-:W-:Y:S01]  /*11100*/  HADD2.F32 R19, -RZ, R53.H0_H0 ;  /* 0x20000035ff137230 */ /* 0x000fe20000004100 */
[----:B0-----:R-:W2:Y:S01]  /*11110*/  LDL.LU.S16 R7, [R1+0x224] ;  /* 0x0002240001077983 */ /* 0x001ea20000300600 */
[----:B------:R-:W-:Y:S01]  /*11120*/  FFMA.FTZ R12, R9, R10, R2 ;  /* 0x0000000a090c7223 */ /* 0x000fe20000010002 */
[----:B------:R-:W-:-:S02]  /*11130*/  HADD2.F32 R21, -RZ, R57.H0_H0 ;  /* 0x20000039ff157230 */ /* 0x000fc40000004100 */
[----:B------:R-:W-:Y:S02]  /*11140*/  HADD2.F32 R22, -RZ, R51.H0_H0 ;  /* 0x20000033ff167230 */ /* 0x000fe40000004100 */
[----:B------:R-:W-:Y:S01]  /*11150*/  FMUL.FTZ R11, R12, -1.4426950216293334961 ;  /* 0xbfb8aa3b0c0b7820 */ /* 0x000fe20000410000 */
[----:B------:R-:W-:Y:S01]  /*11160*/  HADD2.F32 R23, -RZ, R50.H0_H0 ;  /* 0x20000032ff177230 */ /* 0x000fe20000004100 */
[----:B-1----:R-:W3:Y:S01]  /*11170*/  LDL.LU.S16 R6, [R1+0x222] ;  /* 0x0002220001067983 */ /* 0x002ee20000300600 */
[----:B------:R-:W-:Y:S02]  /*11180*/  HADD2.F32 R24, -RZ, R45.H0_H0 ;  /* 0x2000002dff187230 */ /* 0x000fe40000004100 */
[----:B------:R-:W-:Y:S01]  /*11190*/  HADD2.F32 R25, -RZ, R125.H0_H0 ;  /* 0x2000007dff197230 */ /* 0x000fe20000004100 */
[----:B------:R-:W0:Y:S01]  /*111a0*/  MUFU.EX2 R11, R11 ;  /* 0x0000000b000b7308 */ /* 0x000e220000000800 */
[----:B------:R-:W-:Y:S01]  /*111b0*/  HADD2.F32 R42, -RZ, R38.H0_H0 ;  /* 0x20000026ff2a7230 */ /* 0x000fe20000004100 */
[----:B------:R1:W-:Y:S04]  /*111c0*/  STL [R1+0x378], R4 ;  /* 0x0003780401007387 */ /* 0x0003e80000100800 */
[----:B------:R4:W-:Y:S04]  /*111d0*/  STL [R1+0x37c], R5 ;  /* 0x00037c0501007387 */ /* 0x0009e80000100800 */
[----:B------:R3:W-:Y:S01]  /*111e0*/  STL [R1+0x374], R0 ;  /* 0x0003740001007387 */ /* 0x0007e20000100800 */
[----:B0-----:R-:W-:Y:S01]  /*111f0*/  FADD.FTZ R11, R11, 1 ;  /* 0x3f8000000b0b7421 */ /* 0x001fe20000010000 */
[----:B------:R-:W-:-:S02]  /*11200*/  HADD2.F32 R41, -RZ, R116.H0_H0 ;  /* 0x20000074ff297230 */ /* 0x000fc40000004100 */
[----:B-1----:R-:W3:Y:S03]  /*11210*/  LDL.S16 R4, [R1+0x234] ;  /* 0x0002340001047983 */ /* 0x002ee60000100600 */
[----:B------:R-:W0:Y:S01]  /*11220*/  MUFU.RCP R11, R11 ;  /* 0x0000000b000b7308 */ /* 0x000e220000001000 */
[----:B------:R-:W-:Y:S01]  /*11230*/  HADD2.F32 R40, -RZ, R115.H0_H0 ;  /* 0x20000073ff287230 */ /* 0x000fe20000004100 */
[----:B----4-:R-:W4:Y:S01]  /*11240*/  LDL.S16 R5, [R1+0x228] ;  /* 0x0002280001057983 */ /* 0x010f220000100600 */
[----:B0-----:R-:W-:Y:S01]  /*11250*/  FMUL.FTZ R13, R13, R11 ;  /* 0x0000000b0d0d7220 */ /* 0x001fe20000410000 */
[----:B------:R-:W-:-:S04]  /*11260*/  FADD.FTZ R11, -R11, 1 ;  /* 0x3f8000000b0b7421 */ /* 0x000fc80000010100 */
[----:B------:R-:W-:Y:S01]  /*11270*/  FFMA.FTZ R12, R12, R11, 1 ;  /* 0x3f8000000c0c7423 */ /* 0x000fe2000001000b */
[----:B------:R-:W-:-:S03]  /*11280*/  FMUL.FTZ R11, R14, UR16 ;  /* 0x000000100e0b7c20 */ /* 0x000fc60008410000 */
[----:B------:R-:W-:Y:S01]  /*11290*/  FMUL.FTZ R12, R13, R12 ;  /* 0x0000000c0d0c7220 */ /* 0x000fe20000410000 */
        /* <DEDUP_REMOVED lines=10> */
[----:B------:R-:W-:Y:S02]  /*11340*/  FADD.FTZ R20, RZ, R20 ;  /* 0x00000014ff147221 */ /* 0x000fe40000010000 */
[----:B------:R-:W-:-:S04]  /*11350*/  FMUL.FTZ R13, R15, R13 ;  /* 0x0000000d0f0d7220 */ /* 0x000fc80000410000 */
[----:B------:R-:W-:-:S04]  /*11360*/  FMUL.FTZ R15, R8, R13 ;  /* 0x0000000d080f7220 */ /* 0x000fc80000410000 */
[----:B------:R-:W-:Y:S01]  /*11370*/  FFMA.FTZ R14, R11, R15, R14 ;  /* 0x0000000f0b0e7223 */ /* 0x000fe2000001000e */
[----:B------:R-:W-:Y:S01]  /*11380*/  FADD.FTZ R20, R15, R20 ;  /* 0x000000140f147221 */ /* 0x000fe20000010000 */
[----:B------:R-:W-:Y:S02]  /*11390*/  HADD2.F32 R15, -RZ, R63.H0_H0 ;  /* 0x2000003fff0f7230 */ /* 0x000fe40000004100 */
[----:B------:R-:W-:Y:S01]  /*113a0*/  FFMA.FTZ R11, R11, R13, RZ ;  /* 0x0000000d0b0b7223 */ /* 0x000fe200000100ff */
[----:B------:R-:W-:Y:S02]  /*113b0*/  FADD.FTZ R13, RZ, R13 ;  /* 0x0000000dff0d7221 */ /* 0x000fe40000010000 */
        /* <DEDUP_REMOVED lines=14> */
[----:B------:R-:W-:Y:S01]  /*114a0*/  FADD.FTZ R10, R10, R18 ;  /* 0x000000120a0a7221 */ /* 0x000fe20000010000 */
[----:B------:R-:W-:-:S04]  /*114b0*/  FMUL.FTZ R18, R9, R18 ;  /* 0x0000001209127220 */ /* 0x000fc80000410000 */
[----:B------:R-:W-:Y:S01]  /*114c0*/  FFMA.FTZ R14, R15, R18, R14 ;  /* 0x000000120f0e7223 */ /* 0x000fe2000001000e */
[----:B------:R-:W-:Y:S02]  /*114d0*/  HADD2.F32 R15, -RZ, R54.H0_H0 ;  /* 0x20000036ff0f7230 */ /* 0x000fe40000004100 */
[----:B------:R-:W-:Y:S01]  /*114e0*/  FADD.FTZ R20, R20, R18 ;  /* 0x0000001214147221 */ /* 0x000fe20000010000 */
[----:B------:R-:W-:Y:S02]  /*114f0*/  HADD2.F32 R18, -RZ, R37.H0_H0 ;  /* 0x20000025ff127230 */ /* 0x000fe40000004100 */
        /* <DEDUP_REMOVED lines=16> */
[----:B------:R-:W-:Y:S02]  /*11600*/  HADD2.F32 R15, -RZ, R52.H0_H0 ;  /* 0x20000034ff0f7230 */ /* 0x000fe40000004100 */
[----:B------:R-:W-:-:S03]  /*11610*/  FADD.FTZ R20, R17, R20 ;  /* 0x0000001411147221 */ /* 0x000fc60000010000 */
        /* <DEDUP_REMOVED lines=93> */
[----:B------:R-:W-:Y:S01]  /*11bf0*/  FMUL.FTZ R19, R23, R19 ;  /* 0x0000001317137220 */ /* 0x000fe20000410000 */
[----:B------:R-:W-:Y:S01]  /*11c00*/  FFMA.FTZ R23, R16, R26, R14 ;  /* 0x0000001a10177223 */ /* 0x000fe2000001000e */
[----:B------:R-:W-:Y:S01]  /*11c10*/  FADD.FTZ R22, R22, -UR28 ;  /* 0x8000001c16167e21 */ /* 0x000fe20008010000 */
[----:B------:R-:W-:Y:S01]  /*11c20*/  FADD.FTZ R26, R26, R20 ;  /* 0x000000141a1a7221 */ /* 0x000fe20000010000 */
[----:B------:R-:W-:Y:S01]  /*11c30*/  FFMA.FTZ R27, R21, R19, R11 ;  /* 0x00000013151b7223 */ /* 0x000fe2000001000b */
[----:B------:R-:W-:Y:S01]  /*11c40*/  FFMA.FTZ R18, R18, R15, R23 ;  /* 0x0000000f12127223 */ /* 0x000fe20000010017 */
[----:B------:R-:W-:Y:S01]  /*11c50*/  FMUL.FTZ R17, R22, UR16 ;  /* 0x0000001016117c20 */ /* 0x000fe20008410000 */
[----:B------:R-:W-:Y:S02]  /*11c60*/  HADD2.F32 R22, -RZ, R44.H0_H0 ;  /* 0x2000002cff167230 */ /* 0x000fe40000004100 */
[----:B------:R-:W-:Y:S01]  /*11c70*/  FADD.FTZ R28, R26, R15 ;  /* 0x0000000f1a1c7221 */ /* 0x000fe20000010000 */
[----:B------:R-:W-:-:S02]  /*11c80*/  HADD2.F32 R26, -RZ, R124.H0_H0 ;  /* 0x2000007cff1a7230 */ /* 0x000fc40000004100 */
        /* <DEDUP_REMOVED lines=23> */
[----:B------:R-:W-:-:S03]  /*11e00*/  HADD2.F32 R22, -RZ, R123.H1_H1 ;  /* 0x3000007bff167230 */ /* 0x000fc60000004100 */
[-C--:B------:R-:W-:Y:S01]  /*11e10*/  FMUL.FTZ R34, R8, R16.reuse ;  /* 0x0000001008227220 */ /* 0x080fe20000410000 */
[----:B------:R-:W-:Y:S01]  /*11e20*/  FFMA.FTZ R27, R14, R16, R27 ;  /* 0x000000100e1b7223 */ /* 0x000fe2000001001b */
        /* <DEDUP_REMOVED lines=23> */
[----:B------:R-:W-:Y:S01]  /*11fa0*/  FFMA.FTZ R13, R21, R30, R18 ;  /* 0x0000001e150d7223 */ /* 0x000fe20000010012 */
[----:B------:R-:W-:Y:S01]  /*11fb0*/  FADD.FTZ R30, R30, R28 ;  /* 0x0000001c1e1e7221 */ /* 0x000fe20000010000 */
[----:B------:R-:W-:Y:S01]  /*11fc0*/  FMUL.FTZ R23, R26, R23 ;  /* 0x000000171a177220 */ /* 0x000fe20000410000 */
[----:B------:R-:W-:Y:S02]  /*11fd0*/  HADD2.F32 R26, -RZ, R121.H1_H1 ;  /* 0x30000079ff1a7230 */ /* 0x000fe40000004100 */
[----:B------:R-:W-:-:S03]  /*11fe0*/  HADD2.F32 R28, -RZ, R39.H0_H0 ;  /* 0x20000027ff1c7230 */ /* 0x000fc60000004100 */
[----:B------:R-:W-:-:S04]  /*11ff0*/  FADD.FTZ R26, R26, -UR28 ;  /* 0x8000001c1a1a7e21 */ /* 0x000fc80008010000 */
[----:B------:R-:W-:Y:S01]  /*12000*/  FMUL.FTZ R19, R26, UR16 ;  /* 0x000000101a137c20 */ /* 0x000fe20008410000 */
[----:B------:R-:W-:-:S03]  /*12010*/  HADD2.F32 R26, -RZ, R123.H0_H0 ;  /* 0x2000007bff1a7230 */ /* 0x000fc60000004100 */
        /* <DEDUP_REMOVED lines=22> */
[----:B------:R-:W-:Y:S01]  /*12180*/  FADD.FTZ R28, R10, R24 ;  /* 0x000000180a1c7221 */ /* 0x000fe20000010000 */
[----:B------:R-:W-:Y:S01]  /*12190*/  FADD.FTZ R11, R11, -UR28 ;  /* 0x8000001c0b0b7e21 */ /* 0x000fe20008010000 */
[----:B------:R-:W-:-:S03]  /*121a0*/  FMUL.FTZ R24, R9, R24 ;  /* 0x0000001809187220 */ /* 0x000fc60000410000 */
[----:B------:R-:W-:Y:S01]  /*121b0*/  FMUL.FTZ R11, R11, UR16 ;  /* 0x000000100b0b7c20 */ /* 0x000fe20008410000 */
[----:B------:R-:W-:Y:S01]  /*121c0*/  FFMA.FTZ R31, R17, R24, R13 ;  /* 0x00000018111f7223 */ /* 0x000fe2000001000d */
[----:B------:R-:W-:Y:S02]  /*121d0*/  HADD2.F32 R17, -RZ, R121.H0_H0 ;  /* 0x20000079ff117230 */ /* 0x000fe40000004100 */
[----:B------:R-:W-:Y:S01]  /*121e0*/  FADD.FTZ R30, R30, R24 ;  /* 0x000000181e1e7221 */ /* 0x000fe20000010000 */
[----:B------:R-:W-:Y:S01]  /*121f0*/  FFMA.FTZ R10, R9, R11, R2 ;  /* 0x0000000b090a7223 */ /* 0x000fe20000010002 */
[----:B------:R-:W-:Y:S02]  /*12200*/  HADD2.F32 R24, -RZ, R119.H0_H0 ;  /* 0x20000077ff187230 */ /* 0x000fe40000004100 */
[----:B------:R-:W-:Y:S01]  /*12210*/  FFMA.FTZ R31, R14, R34, R31 ;  /* 0x000000220e1f7223 */ /* 0x000fe2000001001f */
        /* <DEDUP_REMOVED lines=21> */
[----:B------:R-:W-:Y:S02]  /*12370*/  HADD2.F32 R39, -RZ, R114.H1_H1 ;  /* 0x30000072ff277230 */ /* 0x000fe40000004100 */
[----:B------:R-:W-:Y:S01]  /*12380*/  FMUL.FTZ R13, R24, R13 ;  /* 0x0000000d180d7220 */ /* 0x000fe20000410000 */
[----:B------:R-:W-:Y:S01]  /*12390*/  FADD.FTZ R24, R15, R16 ;  /* 0x000000100f187221 */ /* 0x000fe20000010000 */
[----:B------:R-:W-:Y:S01]  /*123a0*/  FADD.FTZ R12, R12, -UR28 ;  /* 0x8000001c0c0c7e21 */ /* 0x000fe20008010000 */
[----:B------:R-:W-:Y:S02]  /*123b0*/  HADD2.F32 R16, -RZ, R118.H0_H0 ;  /* 0x20000076ff107230 */ /* 0x000fe40000004100 */
[----:B------:R-:W-:Y:S01]  /*123c0*/  FADD.FTZ R39, R39, -UR28 ;  /* 0x8000001c27277e21 */ /* 0x000fe20008010000 */
[----:B------:R-:W-:Y:S01]  /*123d0*/  FADD.FTZ R28, R28, R25 ;  /* 0x000000191c1c7221 */ /* 0x000fe20000010000 */
[----:B------:R-:W-:Y:S01]  /*123e0*/  FMUL.FTZ R12, R12, UR16 ;  /* 0x000000100c0c7c20 */ /* 0x000fe20008410000 */
[----:B------:R-:W-:Y:S01]  /*123f0*/  FFMA.FTZ R29, R22, R25, R29 ;  /* 0x00000019161d7223 */ /* 0x000fe2000001001d */
[----:B------:R-:W-:-:S02]  /*12400*/  HADD2.F32 R37, -RZ, R97.H0_H0 ;  /* 0x20000061ff257230 */ /* 0x000fc40000004100 */
[----:B------:R-:W-:Y:S02]  /*12410*/  HADD2.F32 R35, -RZ, R112.H1_H1 ;  /* 0x30000070ff237230 */ /* 0x000fe40000004100 */
[----:B------:R-:W-:Y:S01]  /*12420*/  FFMA.FTZ R14, R9, R12, R2 ;  /* 0x0000000c090e7223 */ /* 0x000fe20000010002 */
[----:B------:R-:W-:Y:S01]  /*12430*/  FADD.FTZ R24, R24, R23 ;  /* 0x0000001718187221 */ /* 0x000fe20000010000 */
[----:B------:R-:W-:Y:S01]  /*12440*/  HADD2.F32 R38, -RZ, R114.H0_H0 ;  /* 0x20000072ff267230 */ /* 0x000fe20000004100 */
[----:B------:R-:W2:Y:S01]  /*12450*/  LDL.LU.S16 R118, [R1+0x29a] ;  /* 0x00029a0001767983 */ /* 0x000ea20000300600 */
[----:B------:R-:W-:Y:S01]  /*12460*/  FMUL.FTZ R15, R14, -1.4426950216293334961 ;  /* 0xbfb8aa3b0e0f7820 */ /* 0x000fe20000410000 */
[----:B------:R-:W-:Y:S01]  /*12470*/  FMUL.FTZ R39, R39, UR16 ;  /* 0x0000001027277c20 */ /* 0x000fe20008410000 */
[----:B------:R-:W-:Y:S01]  /*12480*/  FMUL.FTZ R25, R9, R25 ;  /* 0x0000001909197220 */ /* 0x000fe20000410000 */
[----:B------:R-:W-:Y:S01]  /*12490*/  FADD.FTZ R37, R37, -UR28 ;  /* 0x8000001c25257e21 */ /* 0x000fe20008010000 */
[----:B------:R-:W-:Y:S01]  /*124a0*/  FADD.FTZ R35, R35, -UR28 ;  /* 0x8000001c23237e21 */ /* 0x000fe20008010000 */
[----:B------:R-:W-:Y:S01]  /*124b0*/  HADD2.F32 R36, -RZ, R124.H1_H1 ;  /* 0x3000007cff247230 */ /* 0x000fe20000004100 */
[----:B------:R-:W0:Y:S01]  /*124c0*/  MUFU.EX2 R15, R15 ;  /* 0x0000000f000f7308 */ /* 0x000e220000000800 */
[----:B------:R-:W-:Y:S01]  /*124d0*/  FFMA.FTZ R44, R19, R26, R29 ;  /* 0x0000001a132c7223 */ /* 0x000fe2000001001d */
[----:B------:R-:W-:Y:S01]  /*124e0*/  HADD2.F32 R52, -RZ, R119.H1_H1 ;  /* 0x30000077ff347230 */ /* 0x000fe20000004100 */
[----:B------:R-:W3:Y:S01]  /*124f0*/  LDL.LU.S16 R114, [R1+0x2a6] ;  /* 0x0002a60001727983 */ /* 0x000ee20000300600 */
[----:B------:R-:W-:-:S02]  /*12500*/  HADD2.F32 R70, -RZ, R49.H0_H0 ;  /* 0x20000031ff467230 */ /* 0x000fc40000004100 */
[----:B------:R-:W-:Y:S01]  /*12510*/  HADD2.F32 R68, -RZ, R101.H0_H0 ;  /* 0x20000065ff447230 */ /* 0x000fe20000004100 */
[----:B------:R-:W4:Y:S01]  /*12520*/  LDL.S16 R116, [R1+0x2a8] ;  /* 0x0002a80001747983 */ /* 0x000f220000100600 */
        /* <DEDUP_REMOVED lines=34> */
[----:B------:R-:W-:Y:S01]  /*12750*/  FADD.FTZ R30, R30, R25 ;  /* 0x000000191e1e7221 */ /* 0x000fe20000010000 */
[----:B0-----:R-:W-:Y:S01]  /*12760*/  FMUL.FTZ R40, R40, R22 ;  /* 0x0000001628287220 */ /* 0x001fe20000410000 */
[----:B------:R-:W-:-:S04]  /*12770*/  FADD.FTZ R22, -R22, 1 ;  /* 0x3f80000016167421 */ /* 0x000fc80000010100 */
[----:B------:R-:W-:Y:S01]  /*12780*/  FFMA.FTZ R22, R14, R22, 1 ;  /* 0x3f8000000e167423 */ /* 0x000fe20000010016 */
[-C--:B------:R-:W-:Y:S01]  /*12790*/  FFMA.FTZ R14, R20, R23.reuse, R27 ;  /* 0x00000017140e7223 */ /* 0x080fe2000001001b */
[----:B------:R-:W-:Y:S02]  /*127a0*/  FMUL.FTZ R23, R8, R23 ;  /* 0x0000001708177220 */ /* 0x000fe40000410000 */
[----:B------:R-:W-:Y:S02]  /*127b0*/  FMUL.FTZ R40, R40, R22 ;  /* 0x0000001628287220 */ /* 0x000fe40000410000 */
[----:B------:R-:W-:Y:S01]  /*127c0*/  FFMA.FTZ R22, R20, R23, R31 ;  /* 0x0000001714167223 */ /* 0x000fe2000001001f */
[----:B------:R-:W-:-:S04]  /*127d0*/  FFMA.FTZ R20, R9, R35, R2 ;  /* 0x0000002309147223 */ /* 0x000fc80000010002 */
[----:B------:R-:W-:-:S06]  /*127e0*/  FMUL.FTZ R25, R20, -1.4426950216293334961 ;  /* 0xbfb8aa3b14197820 */ /* 0x000fcc0000410000 */
[----:B------:R-:W0:Y:S01]  /*127f0*/  MUFU.EX2 R25, R25 ;  /* 0x0000001900197308 */ /* 0x000e220000000800 */
[----:B------:R-:W-:Y:S02]  /*12800*/  HADD2.F32 R31, -RZ, R94.H0_H0 ;  /* 0x2000005eff1f7230 */ /* 0x000fe40000004100 */
        /* <DEDUP_REMOVED lines=25> */
[----:B------:R-:W0:Y:S01]  /*129a0*/  MUFU.EX2 R23, R23 ;  /* 0x0000001700177308 */ /* 0x000e220000000800 */
[----:B------:R-:W-:Y:S02]  /*129b0*/  HADD2.F32 R27, -RZ, R91.H0_H0 ;  /* 0x2000005bff1b7230 */ /* 0x000fe40000004100 */
[----:B0-----:R-:W-:-:S06]  /*129c0*/  FADD.FTZ R23, R23, 1 ;  /* 0x3f80000017177421 */ /* 0x001fcc0000010000 */
[----:B------:R-:W0:Y:S01]  /*129d0*/  MUFU.RCP R23, R23 ;  /* 0x0000001700177308 */ /* 0x000e220000001000 */
[----:B------:R-:W-:Y:S01]  /*129e0*/  FMUL.FTZ R42, R42, R34 ;  /* 0x000000222a2a7220 */ /* 0x000fe20000410000 */
[----:B------:R-:W-:Y:S02]  /*129f0*/  HADD2.F32 R34, -RZ, R112.H0_H0 ;  /* 0x20000070ff227230 */ /* 0x000fe40000004100 */
[----:B------:R-:W-:Y:S01]  /*12a00*/  FADD.FTZ R27, R27, -UR28 ;  /* 0x8000001c1b1b7e21 */ /* 0x000fe20008010000 */
[----:B------:R-:W-:Y:S01]  /*12a10*/  FADD.FTZ R26, R30, R26 ;  /* 0x0000001a1e1a7221 */ /* 0x000fe20000010000 */
[----:B------:R-:W-:Y:S01]  /*12a20*/  FMUL.FTZ R38, R38, R25 ;  /* 0x0000001926267220 */ /* 0x000fe20000410000 */
[----:B------:R-:W-:Y:S01]  /*12a30*/  FFMA.FTZ R14, R18, R21, R14 ;  /* 0x00000015120e7223 */ /* 0x000fe2000001000e */
[----:B------:R-:W-:Y:S01]  /*12a40*/  FMUL.FTZ R27, R27, UR16 ;  /* 0x000000101b1b7c20 */ /* 0x000fe20008410000 */
[----:B------:R-:W-:Y:S02]  /*12a50*/  HADD2.F32 R28, -RZ, R110.H0_H0 ;  /* 0x2000006eff1c7230 */ /* 0x000fe40000004100 */
[----:B------:R-:W-:Y:S01]  /*12a60*/  FADD.FTZ R45, R20, R17 ;  /* 0x00000011142d7221 */ /* 0x000fe20000010000 */
[----:B------:R-:W-:Y:S01]  /*12a70*/  FFMA.FTZ R44, R11, R17, R44 ;  /* 0x000000110b2c7223 */ /* 0x000fe2000001002c */
[----:B------:R-:W-:Y:S01]  /*12a80*/  FMUL.FTZ R53, R9, R15 ;  /* 0x0000000f09357220 */ /* 0x000fe20000410000 */
[----:B------:R-:W-:Y:S01]  /*12a90*/  FADD.FTZ R70, R70, -UR28 ;  /* 0x8000001c46467e21 */ /* 0x000fe20008010000 */
[----:B------:R-:W-:Y:S01]  /*12aa0*/  FADD.FTZ R68, R68, -UR28 ;  /* 0x8000001c44447e21 */ /* 0x000fe20008010000 */
[----:B------:R-:W-:Y:S01]  /*12ab0*/  HADD2.F32 R72, -RZ, R117.H1_H1 ;  /* 0x30000075ff487230 */ /* 0x000fe20000004100 */
[----:B------:R-:W2:Y:S01]  /*12ac0*/  LDL.LU.S16 R112, [R1+0x2a2] ;  /* 0x0002a20001707983 */ /* 0x000ea20000300600 */
[----:B0-----:R-:W-:Y:S01]  /*12ad0*/  FMUL.FTZ R34, R34, R23 ;  /* 0x0000001722227220 */ /* 0x001fe20000410000 */
[----:B------:R-:W-:Y:S01]  /*12ae0*/  FADD.FTZ R23, -R23, 1 ;  /* 0x3f80000017177421 */ /* 0x000fe20000010100 */
[----:B------:R-:W-:-:S02]  /*12af0*/  HADD2.F32 R30, -RZ, R111.H0_H0 ;  /* 0x2000006fff1e7230 */ /* 0x000fc40000004100 */
[----:B------:R-:W-:Y:S02]  /*12b00*/  HADD2.F32 R25, -RZ, R108.H1_H1 ;  /* 0x3000006cff197230 */ /* 0x000fe40000004100 */
[----:B------:R-:W-:Y:S01]  /*12b10*/  FFMA.FTZ R23, R19, R23, 1 ;  /* 0x3f80000013177423 */ /* 0x000fe20000010017 */
[----:B------:R-:W-:Y:S01]  /*12b20*/  FFMA.FTZ R19, R8, R27, R3 ;  /* 0x0000001b08137223 */ /* 0x000fe20000010003 */
[----:B------:R-:W-:Y:S01]  /*12b30*/  FFMA.FTZ R51, R10, R13, R14 ;  /* 0x0000000d0a337223 */ /* 0x000fe2000001000e */
[----:B------:R-:W-:Y:S02]  /*12b40*/  HADD2.F32 R64, -RZ, R48.H1_H1 ;  /* 0x30000030ff407230 */ /* 0x000fe40000004100 */
[----:B------:R-:W-:Y:S01]  /*12b50*/  FMUL.FTZ R34, R34, R23 ;  /* 0x0000001722227220 */ /* 0x000fe20000410000 */
[----:B------:R-:W-:Y:S01]  /*12b60*/  FMUL.FTZ R23, R19, -1.4426950216293334961 ;  /* 0xbfb8aa3b13177820 */ /* 0x000fe20000410000 */
[----:B------:R-:W-:Y:S01]  /*12b70*/  HADD2.F32 R71, -RZ, R102.H0_H0 ;  /* 0x20000066ff477230 */ /* 0x000fe20000004100 */
[----:B------:R-:W3:Y:S04]  /*12b80*/  LDL.S16 R110, [R1+0x2ae] ;  /* 0x0002ae00016e7983 */ /* 0x000ee80000100600 */
        /* <DEDUP_REMOVED lines=8> */
[----:B------:R-:W-:Y:S01]  /*12c10*/  FADD.FTZ R19, R24, R21 ;  /* 0x0000001518137221 */ /* 0x000fe20000010000 */
[----:B------:R-:W-:-:S04]  /*12c20*/  FMUL.FTZ R21, R8, R21 ;  /* 0x0000001508157220 */ /* 0x000fc80000410000 */
[----:B------:R-:W-:Y:S01]  /*12c30*/  FFMA.FTZ R22, R18, R21, R22 ;  /* 0x0000001512167223 */ /* 0x000fe20000010016 */
        /* <DEDUP_REMOVED lines=31> */
[----:B------:R-:W0:Y:S01]  /*12e30*/  MUFU.RCP R20, R20 ;  /* 0x0000001400147308 */ /* 0x000e220000001000 */
[----:B------:R-:W-:Y:S02]  /*12e40*/  HADD2.F32 R24, -RZ, R108.H0_H0 ;  /* 0x2000006cff187230 */ /* 0x000fe40000004100 */
[----:B------:R-:W-:Y:S01]  /*12e50*/  FMUL.FTZ R17, R9, R17 ;  /* 0x0000001109117220 */ /* 0x000fe20000410000 */
[----:B------:R-:W-:Y:S01]  /*12e60*/  FFMA.FTZ R44, R12, R15, R44 ;  /* 0x0000000f0c2c7223 */ /* 0x000fe2000001002c */
[----:B------:R-:W-:Y:S01]  /*12e70*/  FADD.FTZ R45, R45, R15 ;  /* 0x0000000f2d2d7221 */ /* 0x000fe20000010000 */
[----:B------:R-:W-:Y:S01]  /*12e80*/  FFMA.FTZ R51, R16, R42, R51 ;  /* 0x0000002a10337223 */ /* 0x000fe20000010033 */
[----:B------:R-:W-:Y:S01]  /*12e90*/  FMUL.FTZ R70, R70, UR16 ;  /* 0x0000001046467c20 */ /* 0x000fe20008410000 */
[----:B------:R-:W-:Y:S01]  /*12ea0*/  FMUL.FTZ R68, R68, UR16 ;  /* 0x0000001044447c20 */ /* 0x000fe20008410000 */
[----:B------:R-:W-:Y:S01]  /*12eb0*/  FADD.FTZ R64, R64, -UR28 ;  /* 0x8000001c40407e21 */ /* 0x000fe20008010000 */
[----:B------:R-:W-:Y:S01]  /*12ec0*/  HADD2.F32 R62, -RZ, R99.H1_H1 ;  /* 0x30000063ff3e7230 */ /* 0x000fe20000004100 */
[----:B------:R-:W3:Y:S01]  /*12ed0*/  LDL.LU.S16 R108, [R1+0x2ac] ;  /* 0x0002ac00016c7983 */ /* 0x000ee20000300600 */
        /* <DEDUP_REMOVED lines=12> */
[----:B------:R-:W0:Y:S01]  /*12fa0*/  MUFU.RCP R22, R22 ;  /* 0x0000001600167308 */ /* 0x000e220000001000 */
[----:B------:R-:W-:Y:S01]  /*12fb0*/  FADD.FTZ R17, R50, R17 ;  /* 0x0000001132117221 */ /* 0x000fe20000010000 */
[----:B------:R-:W-:Y:S02]  /*12fc0*/  HADD2.F32 R50, -RZ, R107.H1_H1 ;  /* 0x3000006bff327230 */ /* 0x000fe40000004100 */
[----:B------:R-:W-:Y:S02]  /*12fd0*/  HADD2.F32 R15, -RZ, R105.H0_H0 ;  /* 0x20000069ff0f7230 */ /* 0x000fe40000004100 */
[----:B------:R-:W-:Y:S01]  /*12fe0*/  FADD.FTZ R45, R45, R41 ;  /* 0x000000292d2d7221 */ /* 0x000fe20000010000 */
[----:B------:R-:W-:Y:S01]  /*12ff0*/  FFMA.FTZ R44, R39, R41, R44 ;  /* 0x00000029272c7223 */ /* 0x000fe2000001002c */
[----:B------:R-:W-:Y:S01]  /*13000*/  FMUL.FTZ R64, R64, UR16 ;  /* 0x0000001040407c20 */ /* 0x000fe20008410000 */
[----:B------:R-:W-:Y:S01]  /*13010*/  FADD.FTZ R62, R62, -UR28 ;  /* 0x8000001c3e3e7e21 */ /* 0x000fe20008010000 */
[----:B------:R-:W-:-:S02]  /*13020*/  HADD2.F32 R69, -RZ, R101.H1_H1 ;  /* 0x30000065ff457230 */ /* 0x000fc40000004100 */
[----:B------:R-:W-:Y:S01]  /*13030*/  FFMA.FTZ R51, R37, R40, R51 ;  /* 0x0000002825337223 */ /* 0x000fe20000010033 */
[----:B------:R-:W-:Y:S01]  /*13040*/  HADD2.F32 R63, -RZ, R48.H0_H0 ;  /* 0x20000030ff3f7230 */ /* 0x000fe20000004100 */
[----:B------:R-:W3:Y:S01]  /*13050*/  LDL.LU.S16 R107, [R1+0x2b4] ;  /* 0x0002b400016b7983 */ /* 0x000ee20000300600 */
[----:B0-----:R-:W-:Y:S01]  /*13060*/  FMUL.FTZ R50, R50, R22 ;  /* 0x0000001632327220 */ /* 0x001fe20000410000 */
[----:B------:R-:W-:-:S04]  /*13070*/  FADD.FTZ R22, -R22, 1 ;  /* 0x3f80000016167421 */ /* 0x000fc80000010100 */
[----:B------:R-:W-:Y:S01]  /*13080*/  FFMA.FTZ R22, R20, R22, 1 ;  /* 0x3f80000014167423 */ /* 0x000fe20000010016 */
[----:B------:R-:W-:-:S03]  /*13090*/  HADD2.F32 R20, -RZ, R105.H1_H1 ;  /* 0x30000069ff147230 */ /* 0x000fc60000004100 */
[----:B------:R-:W-:Y:S02]  /*130a0*/  FMUL.FTZ R22, R50, R22 ;  /* 0x0000001632167220 */ /* 0x000fe40000410000 */
[----:B------:R-:W-:Y:S01]  /*130b0*/  FADD.FTZ R20, R20, -UR28 ;  /* 0x8000001c14147e21 */ /* 0x000fe20008010000 */
[----:B------:R-:W-:Y:S01]  /*130c0*/  FADD.FTZ R50, R19, R13 ;  /* 0x0000000d13327221 */ /* 0x000fe20000010000 */
[----:B------:R-:W-:Y:S02]  /*130d0*/  FMUL.FTZ R19, R8, R13 ;  /* 0x0000000d08137220 */ /* 0x000fe40000410000 */
[----:B------:R-:W-:Y:S02]  /*130e0*/  FMUL.FTZ R14, R20, UR16 ;  /* 0x00000010140e7c20 */ /* 0x000fe40008410000 */
[----:B------:R-:W-:Y:S02]  /*130f0*/  FFMA.FTZ R13, R10, R19, R11 ;  /* 0x000000130a0d7223 */ /* 0x000fe4000001000b */
[----:B------:R-:W-:-:S04]  /*13100*/  FFMA.FTZ R10, R9, R14, R2 ;  /* 0x0000000e090a7223 */ /* 0x000fc80000010002 */
[----:B------:R-:W-:-:S06]  /*13110*/  FMUL.FTZ R11, R10, -1.4426950216293334961 ;  /* 0xbfb8aa3b0a0b7820 */ /* 0x000fcc0000410000 */
[----:B------:R-:W0:Y:S02]  /*13120*/  MUFU.EX2 R11, R11 ;  /* 0x0000000b000b7308 */ /* 0x000e240000000800 */
[----:B0-----:R-:W-:-:S06]  /*13130*/  FADD.FTZ R11, R11, 1 ;  /* 0x3f8000000b0b7421 */ /* 0x001fcc0000010000 */
[----:B------:R-:W0:Y:S01]  /*13140*/  MUFU.RCP R11, R11 ;  /* 0x0000000b000b7308 */ /* 0x000e220000001000 */
[----:B------:R-:W-:Y:S02]  /*13150*/  HADD2.F32 R20, -RZ, R106.H1_H1 ;  /* 0x3000006aff147230 */ /* 0x000fe40000004100 */
[----:B------:R-:W-:Y:S01]  /*13160*/  FADD.FTZ R17, R19, R17 ;  /* 0x0000001113117221 */ /* 0x000fe20000010000 */
[----:B------:R-:W-:Y:S01]  /*13170*/  FADD.FTZ R50, R50, R42 ;  /* 0x0000002a32327221 */ /* 0x000fe20000010000 */
[----:B------:R-:W-:Y:S01]  /*13180*/  FMUL.FTZ R41, R9, R41 ;  /* 0x0000002909297220 */ /* 0x000fe20000410000 */
[----:B------:R-:W-:Y:S01]  /*13190*/  FMUL.FTZ R62, R62, UR16 ;  /* 0x000000103e3e7c20 */ /* 0x000fe20008410000 */
[----:B------:R-:W-:Y:S02]  /*131a0*/  HADD2.F32 R67, -RZ, R100.H1_H1 ;  /* 0x30000064ff437230 */ /* 0x000fe40000004100 */
[----:B------:R-:W-:Y:S01]  /*131b0*/  FADD.FTZ R63, R63, -UR28 ;  /* 0x8000001c3f3f7e21 */ /* 0x000fe20008010000 */
[----:B------:R-:W-:-:S02]  /*131c0*/  HADD2.F32 R60, -RZ, R98.H0_H0 ;  /* 0x20000062ff3c7230 */ /* 0x000fc40000004100 */
[----:B------:R-:W-:Y:S01]  /*131d0*/  FADD.FTZ R45, R45, R38 ;  /* 0x000000262d2d7221 */ /* 0x000fe20000010000 */
[----:B------:R-:W-:Y:S02]  /*131e0*/  HADD2.F32 R65, -RZ, R115.H1_H1 ;  /* 0x30000073ff417230 */ /* 0x000fe40000004100 */
[----:B------:R-:W-:Y:S01]  /*131f0*/  FFMA.FTZ R44, R35, R38, R44 ;  /* 0x00000026232c7223 */ /* 0x000fe2000001002c */
[----:B------:R-:W-:Y:S02]  /*13200*/  HADD2.F32 R58, -RZ, R47.H1_H1 ;  /* 0x3000002fff3a7230 */ /* 0x000fe40000004100 */
[----:B------:R-:W-:Y:S02]  /*13210*/  HADD2.F32 R66, -RZ, R99.H0_H0 ;  /* 0x20000063ff427230 */ /* 0x000fe40000004100 */
[----:B------:R-:W-:Y:S02]  /*13220*/  HADD2.F32 R54, -RZ, R104.H1_H1 ;  /* 0x30000068ff367230 */ /* 0x000fe40000004100 */
[----:B0-----:R-:W-:Y:S01]  /*13230*/  FMUL.FTZ R20, R20, R11 ;  /* 0x0000000b14147220 */ /* 0x001fe20000410000 */
[----:B------:R-:W-:Y:S01]  /*13240*/  FADD.FTZ R11, -R11, 1 ;  /* 0x3f8000000b0b7421 */ /* 0x000fe20000010100 */
[----:B------:R-:W-:Y:S01]  /*13250*/  FMUL.FTZ R42, R8, R42 ;  /* 0x0000002a082a7220 */ /* 0x000fe20000410000 */
[----:B------:R-:W-:Y:S01]  /*13260*/  FADD.FTZ R50, R50, R40 ;  /* 0x0000002832327221 */ /* 0x000fe20000010000 */
[----:B------:R-:W-:Y:S01]  /*13270*/  FMUL.FTZ R63, R63, UR16 ;  /* 0x000000103f3f7c20 */ /* 0x000fe20008410000 */
[----:B------:R-:W-:Y:S01]  /*13280*/  FFMA.FTZ R11, R10, R11, 1 ;  /* 0x3f8000000a0b7423 */ /* 0x000fe2000001000b */
[----:B------:R-:W-:-:S02]  /*13290*/  HADD2.F32 R10, -RZ, R89.H0_H0 ;  /* 0x20000059ff0a7230 */ /* 0x000fc40000004100 */
[----:B------:R-:W-:Y:S01]  /*132a0*/  FADD.FTZ R60, R60, -UR28 ;  /* 0x8000001c3c3c7e21 */ /* 0x000fe20008010000 */
[----:B------:R-:W-:Y:S01]  /*132b0*/  FMUL.FTZ R38, R9, R38 ;  /* 0x0000002609267220 */ /* 0x000fe20000410000 */
[----:B------:R-:W-:Y:S01]  /*132c0*/  FADD.FTZ R58, R58, -UR28 ;  /* 0x8000001c3a3a7e21 */ /* 0x000fe20008010000 */
[----:B------:R-:W-:Y:S02]  /*132d0*/  HADD2.F32 R61, -RZ, R98.H1_H1 ;  /* 0x30000062ff3d7230 */ /* 0x000fe40000004100 */
[----:B------:R-:W-:Y:S01]  /*132e0*/  FADD.FTZ R10, R10, -UR28 ;  /* 0x8000001c0a0a7e21 */ /* 0x000fe20008010000 */
[----:B------:R-:W-:Y:S01]  /*132f0*/  FMUL.FTZ R20, R20, R11 ;  /* 0x0000000b14147220 */ /* 0x000fe20000410000 */
[----:B------:R-:W-:Y:S01]  /*13300*/  FMUL.FTZ R40, R8, R40 ;  /* 0x0000002808287220 */ /* 0x000fe20000410000 */
[----:B------:R-:W-:Y:S01]  /*13310*/  FMUL.FTZ R60, R60, UR16 ;  /* 0x000000103c3c7c20 */ /* 0x000fe20008410000 */
[----:B------:R-:W-:Y:S01]  /*13320*/  FMUL.FTZ R11, R10, UR16 ;  /* 0x000000100a0b7c20 */ /* 0x000fe20008410000 */
[----:B------:R-:W-:Y:S01]  /*13330*/  FMUL.FTZ R58, R58, UR16 ;  /* 0x000000103a3a7c20 */ /* 0x000fe20008410000 */
[----:B------:R-:W-:-:S02]  /*13340*/  HADD2.F32 R56, -RZ, R96.H1_H1 ;  /* 0x30000060ff387230 */ /* 0x000fc40000004100 */
[----:B------:R-:W-:Y:S02]  /*13350*/  HADD2.F32 R55, -RZ, R103.H1_H1 ;  /* 0x30000067ff377230 */ /* 0x000fe40000004100 */
[----:B------:R-:W-:Y:S01]  /*13360*/  FFMA.FTZ R10, R8, R11, R3 ;  /* 0x0000000b080a7223 */ /* 0x000fe20000010003 */
[----:B------:R-:W-:Y:S02]  /*13370*/  HADD2.F32 R59, -RZ, R97.H1_H1 ;  /* 0x30000061ff3b7230 */ /* 0x000fe40000004100 */
[----:B------:R-:W-:Y:S01]  /*13380*/  FADD.FTZ R56, R56, -UR28 ;  /* 0x8000001c38387e21 */ /* 0x000fe20008010000 */
[----:B------:R-:W-:Y:S01]  /*13390*/  FFMA.FTZ R51, R31, R36, R51 ;  /* 0x000000241f337223 */ /* 0x000fe20000010033 */
[----:B------:R-:W-:Y:S01]  /*133a0*/  FMUL.FTZ R19, R10, -1.4426950216293334961 ;  /* 0xbfb8aa3b0a137820 */ /* 0x000fe20000410000 */
[----:B------:R-:W-:Y:S02]  /*133b0*/  HADD2.F32 R57, -RZ, R113.H1_H1 ;  /* 0x30000071ff397230 */ /* 0x000fe40000004100 */
[----:B------:R-:W-:Y:S01]  /*133c0*/  FADD.FTZ R45, R45, R34 ;  /* 0x000000222d2d7221 */ /* 0x000fe20000010000 */
[----:B------:R-:W-:Y:S01]  /*133d0*/  FFMA.FTZ R44, R29, R34, R44 ;  /* 0x000000221d2c7223 */ /* 0x000fe2000001002c */
[----:B------:R-:W-:Y:S01]  /*133e0*/  HADD2.F32 R48, -RZ, R93.H1_H1 ;  /* 0x3000005dff307230 */ /* 0x000fe20000004100 */
[----:B------:R-:W3:Y:S01]  /*133f0*/  LDL.S16 R106, [R1+0x2b6] ;  /* 0x0002b600016a7983 */ /* 0x000ee20000100600 */
[----:B------:R-:W0:Y:S01]  /*13400*/  MUFU.EX2 R19, R19 ;  /* 0x0000001300137308 */ /* 0x000e220000000800 */
[----:B------:R-:W-:-:S02]  /*13410*/  HADD2.F32 R75, -RZ, R75.H0_H0 ;  /* 0x2000004bff4b7230 */ /* 0x000fc40000004100 */
[----:B------:R-:W-:Y:S01]  /*13420*/  HADD2.F32 R76, -RZ, R76.H0_H0 ;  /* 0x2000004cff4c7230 */ /* 0x000fe20000004100 */
[----:B------:R-:W3:Y:S01]  /*13430*/  LDL.LU.S16 R103, [R1+0x2bc] ;  /* 0x0002bc0001677983 */ /* 0x000ee20000300600 */
[----:B------:R-:W-:Y:S02]  /*13440*/  HADD2.F32 R77, -RZ, R77.H0_H0 ;  /* 0x2000004dff4d7230 */ /* 0x000fe40000004100 */
[----:B------:R-:W-:Y:S01]  /*13450*/  HADD2.F32 R78, -RZ, R78.H0_H0 ;  /* 0x2000004eff4e7230 */ /* 0x000fe20000004100 */
[----:B------:R-:W3:Y:S01]  /*13460*/  LDL.S16 R100, [R1+0x2c8] ;  /* 0x0002c80001647983 */ /* 0x000ee20000100600 */
[----:B------:R-:W-:Y:S02]  /*13470*/  HADD2.F32 R120, -RZ, R120.H0_H0 ;  /* 0x20000078ff787230 */ /* 0x000fe40000004100 */
[----:B--2---:R-:W-:Y:S01]  /*13480*/  HADD2.F32 R115, -RZ, R112.H0_H0 ;  /* 0x20000070ff737230 */ /* 0x004fe20000004100 */
[----:B------:R-:W2:Y:S01]  /*13490*/  LDL.LU.S16 R99, [R1+0x2c4] ;  /* 0x0002c40001637983 */ /* 0x000ea20000300600 */
[----:B------:R-:W-:-:S02]  /*134a0*/  HADD2.F32 R118, -RZ, R118.H0_H0 ;  /* 0x20000076ff767230 */ /* 0x000fc40000004100 */
[----:B----4-:R-:W-:Y:S01]  /*134b0*/  HADD2.F32 R116, -RZ, R116.H0_H0 ;  /* 0x20000074ff747230 */ /* 0x010fe20000004100 */
[----:B------:R-:W4:Y:S01]  /*134c0*/  LDL.LU.S16 R98, [R1+0x2ca] ;  /* 0x0002ca0001627983 */ /* 0x000f220000300600 */
[----:B0-----:R-:W-:Y:S01]  /*134d0*/  FADD.FTZ R19, R19, 1 ;  /* 0x3f80000013137421 */ /* 0x001fe20000010000 */
[----:B------:R-:W-:Y:S01]  /*134e0*/  FMUL.FTZ R56, R56, UR16 ;  /* 0x0000001038387c20 */ /* 0x000fe20008410000 */
[----:B------:R-:W-:Y:S01]  /*134f0*/  FMUL.FTZ R34, R9, R34 ;  /* 0x0000002209227220 */ /* 0x000fe20000410000 */
[----:B------:R-:W-:Y:S01]  /*13500*/  FADD.FTZ R48, R48, -UR28 ;  /* 0x8000001c30307e21 */ /* 0x000fe20008010000 */
[----:B------:R-:W-:Y:S01]  /*13510*/  FADD.FTZ R75, R75, -UR28 ;  /* 0x8000001c4b4b7e21 */ /* 0x000fe20008010000 */
[----:B------:R-:W-:Y:S01]  /*13520*/  FADD.FTZ R76, R76, -UR28 ;  /* 0x8000001c4c4c7e21 */ /* 0x000fe20008010000 */
[----:B------:R-:W0:Y:S01]  /*13530*/  MUFU.RCP R19, R19 ;  /* 0x0000001300137308 */ /* 0x000e220000001000 */
[----:B---3--:R-:W-:Y:S02]  /*13540*/  HADD2.F32 R97, -RZ, R114.H0_H0 ;  /* 0x20000072ff617230 */ /* 0x008fe40000004100 */
[----:B------:R-:W-:Y:S01]  /*13550*/  FMUL.FTZ R48, R48, UR16 ;  /* 0x0000001030307c20 */ /* 0x000fe20008410000 */
[----:B------:R-:W3:Y:S04]  /*13560*/  LDL.LU.S16 R114, [R1+0x2aa] ;  /* 0x0002aa0001727983 */ /* 0x000ee80000300600 */
[----:B------:R-:W2:Y:S01]  /*13570*/  LDL.S16 R112, [R1+0x2b0] ;  /* 0x0002b00001707983 */ /* 0x000ea20000100600 */
[----:B0-----:R-:W-:Y:S01]  /*13580*/  FMUL.FTZ R52, R52, R19 ;  /* 0x0000001334347220 */ /* 0x001fe20000410000 */
[----:B------:R-:W-:-:S04]  /*13590*/  FADD.FTZ R19, -R19, 1 ;  /* 0x3f80000013137421 */ /* 0x000fc80000010100 */
[----:B------:R-:W-:Y:S01]  /*135a0*/  FFMA.FTZ R19, R10, R19, 1 ;  /* 0x3f8000000a137423 */ /* 0x000fe20000010013 */
[----:B------:R-:W-:Y:S02]  /*135b0*/  HADD2.F32 R10, -RZ, R104.H0_H0 ;  /* 0x20000068ff0a7230 */ /* 0x000fe40000004100 */
[----:B------:R-:W-:Y:S01]  /*135c0*/  FADD.FTZ R116, R116, -UR28 ;  /* 0x8000001c74747e21 */ /* 0x000fe20008010000 */
[----:B------:R-:W4:Y:S02]  /*135d0*/  LDL.S16 R104, [R1+0x2c0] ;  /* 0x0002c00001687983 */ /* 0x000f240000100600 */
        /* <DEDUP_REMOVED lines=10> */
[----:B------:R-:W-:-:S03]  /*13680*/  FFMA.FTZ R52, R16, R42, R52 ;  /* 0x0000002a10347223 */ /* 0x000fc60000010034 */
[----:B------:R-:W-:Y:S01]  /*13690*/  FADD.FTZ R53, R42, R53 ;  /* 0x000000352a357221 */ /* 0x000fe20000010000 */
[----:B------:R-:W-:Y:S01]  /*136a0*/  FFMA.FTZ R42, R8, R70, R3 ;  /* 0x00000046082a7223 */ /* 0x000fe20000010003 */
[----:B0-----:R-:W-:Y:S01]  /*136b0*/  FMUL.FTZ R15, R15, R13 ;  /* 0x0000000d0f0f7220 */ /* 0x001fe20000410000 */
[----:B------:R-:W-:-:S04]  /*136c0*/  FADD.FTZ R13, -R13, 1 ;  /* 0x3f8000000d0d7421 */ /* 0x000fc80000010100 */
[----:B------:R-:W-:Y:S01]  /*136d0*/  FFMA.FTZ R13, R12, R13, 1 ;  /* 0x3f8000000c0d7423 */ /* 0x000fe2000001000d */
[----:B------:R-:W-:Y:S02]  /*136e0*/  HADD2.F32 R12, -RZ, R49.H1_H1 ;  /* 0x30000031ff0c7230 */ /* 0x000fe40000004100 */
        /* <DEDUP_REMOVED lines=46> */
[----:B------:R-:W0:Y:S01]  /*139d0*/  MUFU.EX2 R37, R37 ;  /* 0x0000002500257308 */ /* 0x000e220000000800 */
[----:B------:R-:W-:Y:S01]  /*139e0*/  FADD.FTZ R12, R12, -UR28 ;  /* 0x8000001c0c0c7e21 */ /* 0x000fe20008010000 */
[----:B------:R-:W-:-:S03]  /*139f0*/  FMUL.FTZ R15, R15, R13 ;  /* 0x0000000d0f0f7220 */ /* 0x000fc60000410000 */
[----:B------:R-:W-:-:S04]  /*13a00*/  FMUL.FTZ R13, R12, UR16 ;  /* 0x000000100c0d7c20 */ /* 0x000fc80008410000 */
[----:B------:R-:W-:Y:S01]  /*13a10*/  FFMA.FTZ R12, R8, R13, R3 ;  /* 0x0000000d080c7223 */ /* 0x000fe20000010003 */
[----:B0-----:R-:W-:-:S03]  /*13a20*/  FADD.FTZ R37, R37, 1 ;  /* 0x3f80000025257421 */ /* 0x001fc60000010000 */
[----:B------:R-:W-:-:S03]  /*13a30*/  FMUL.FTZ R17, R12, -1.4426950216293334961 ;  /* 0xbfb8aa3b0c117820 */ /* 0x000fc60000410000 */
[----:B------:R-:W0:Y:S08]  /*13a40*/  MUFU.RCP R37, R37 ;  /* 0x0000002500257308 */ /* 0x000e300000001000 */
[----:B------:R-:W1:Y:S01]  /*13a50*/  MUFU.EX2 R17, R17 ;  /* 0x0000001100117308 */ /* 0x000e620000000800 */
[----:B0-----:R-:W-:Y:S01]  /*13a60*/  FMUL.FTZ R66, R66, R37 ;  /* 0x0000002542427220 */ /* 0x001fe20000410000 */
[----:B------:R-:W-:-:S04]  /*13a70*/  FADD.FTZ R37, -R37, 1 ;  /* 0x3f80000025257421 */ /* 0x000fc80000010100 */
[----:B------:R-:W-:Y:S01]  /*13a80*/  FFMA.FTZ R37, R35, R37, 1 ;  /* 0x3f80000023257423 */ /* 0x000fe20000010025 */
[----:B------:R-:W-:Y:S01]  /*13a90*/  FFMA.FTZ R35, R8, R58, R3 ;  /* 0x0000003a08237223 */ /* 0x000fe20000010003 */
[----:B-1----:R-:W-:Y:S02]  /*13aa0*/  FADD.FTZ R17, R17, 1 ;  /* 0x3f80000011117421 */ /* 0x002fe40000010000 */
[----:B------:R-:W-:Y:S01]  /*13ab0*/  FMUL.FTZ R66, R66, R37 ;  /* 0x0000002542427220 */ /* 0x000fe20000410000 */
[----:B------:R-:W-:-:S03]  /*13ac0*/  FMUL.FTZ R37, R35, -1.4426950216293334961 ;  /* 0xbfb8aa3b23257820 */ /* 0x000fc60000410000 */
[----:B------:R-:W0:Y:S08]  /*13ad0*/  MUFU.RCP R17, R17 ;  /* 0x0000001100117308 */ /* 0x000e300000001000 */
[----:B------:R-:W1:Y:S01]  /*13ae0*/  MUFU.EX2 R37, R37 ;  /* 0x0000002500257308 */ /* 0x000e620000000800 */
[----:B0-----:R-:W-:Y:S01]  /*13af0*/  FMUL.FTZ R54, R54, R17 ;  /* 0x0000001136367220 */ /* 0x001fe20000410000 */
[----:B------:R-:W-:-:S04]  /*13b00*/  FADD.FTZ R17, -R17, 1 ;  /* 0x3f80000011117421 */ /* 0x000fc80000010100 */
[----:B------:R-:W-:Y:S01]  /*13b10*/  FFMA.FTZ R17, R12, R17, 1 ;  /* 0x3f8000000c117423 */ /* 0x000fe20000010011 */
[----:B-1----:R-:W-:Y:S01]  /*13b20*/  FADD.FTZ R37, R37, 1 ;  /* 0x3f80000025257421 */ /* 0x002fe20000010000 */
[----:B------:R-:W-:Y:S02]  /*13b30*/  HADD2.F32 R12, -RZ, R102.H1_H1 ;  /* 0x30000066ff0c7230 */ /* 0x000fe40000004100 */
[----:B------:R-:W-:Y:S01]  /*13b40*/  FMUL.FTZ R17, R54, R17 ;  /* 0x0000001136117220 */ /* 0x000fe20000410000 */
[----:B------:R-:W-:Y:S01]  /*13b50*/  FADD.FTZ R53, R40, R53 ;  /* 0x0000003528357221 */ /* 0x000fe20000010000 */
[----:B------:R-:W-:Y:S01]  /*13b60*/  FMUL.FTZ R72, R72, R49 ;  /* 0x0000003148487220 */ /* 0x000fe20000410000 */
[----:B------:R-:W-:Y:S01]  /*13b70*/  FMUL.FTZ R69, R69, R41 ;  /* 0x0000002945457220 */ /* 0x000fe20000410000 */
[----:B------:R-:W0:Y:S01]  /*13b80*/  MUFU.RCP R37, R37 ;  /* 0x0000002500257308 */ /* 0x000e220000001000 */
[----:B------:R-:W-:Y:S01]  /*13b90*/  FADD.FTZ R12, R12, -UR28 ;  /* 0x8000001c0c0c7e21 */ /* 0x000fe20008010000 */
[----:B------:R-:W-:Y:S01]  /*13ba0*/  FMUL.FTZ R65, R65, R39 ;  /* 0x0000002741417220 */ /* 0x000fe20000410000 */
[----:B------:R-:W-:Y:S01]  /*13bb0*/  FMUL.FTZ R71, R71, R42 ;  /* 0x0000002a47477220 */ /* 0x000fe20000410000 */
[----:B------:R-:W-:-:S02]  /*13bc0*/  HADD2.F32 R89, -RZ, R106.H0_H0 ;  /* 0x2000006aff597230 */ /* 0x000fc40000004100 */
[----:B------:R-:W-:Y:S01]  /*13bd0*/  FMUL.FTZ R12, R12, UR16 ;  /* 0x000000100c0c7c20 */ /* 0x000fe20008410000 */
[----:B------:R-:W-:Y:S01]  /*13be0*/  FMUL.FTZ R116, R116, UR16 ;  /* 0x0000001074747c20 */ /* 0x000fe20008410000 */
[----:B---3--:R-:W-:Y:S02]  /*13bf0*/  HADD2.F32 R114, -RZ, R114.H0_H0 ;  /* 0x20000072ff727230 */ /* 0x008fe40000004100 */
[----:B------:R-:W-:Y:S01]  /*13c00*/  FADD.FTZ R53, R53, R38 ;  /* 0x0000002635357221 */ /* 0x000fe20000010000 */
[----:B------:R-:W-:Y:S01]  /*13c10*/  FFMA.FTZ R16, R9, R12, R2 ;  /* 0x0000000c09107223 */ /* 0x000fe20000010002 */
[----:B------:R-:W3:Y:S03]  /*13c20*/  LDL.LU.S16 R102, [R1+0x2c2] ;  /* 0x0002c20001667983 */ /* 0x000ee60000300600 */
[----:B------:R-:W-:Y:S01]  /*13c30*/  FMUL.FTZ R54, R16, -1.4426950216293334961 ;  /* 0xbfb8aa3b10367820 */ /* 0x000fe20000410000 */
[----:B0-----:R-:W-:Y:S01]  /*13c40*/  FMUL.FTZ R61, R61, R37 ;  /* 0x000000253d3d7220 */ /* 0x001fe20000410000 */
[----:B------:R-:W-:-:S04]  /*13c50*/  FADD.FTZ R37, -R37, 1 ;  /* 0x3f80000025257421 */ /* 0x000fc80000010100 */
[----:B------:R-:W0:Y:S01]  /*13c60*/  MUFU.EX2 R54, R54 ;  /* 0x0000003600367308 */ /* 0x000e220000000800 */
[----:B------:R-:W-:Y:S01]  /*13c70*/  HADD2.F32 R49, -RZ, R111.H1_H1 ;  /* 0x3000006fff317230 */ /* 0x000fe20000004100 */
[----:B------:R-:W3:Y:S01]  /*13c80*/  LDL.LU.S16 R106, [R1+0x2ba] ;  /* 0x0002ba00016a7983 */ /* 0x000ee20000300600 */
[----:B------:R-:W-:-:S04]  /*13c90*/  FFMA.FTZ R37, R35, R37, 1 ;  /* 0x3f80000023257423 */ /* 0x000fc80000010025 */
[----:B------:R-:W-:Y:S01]  /*13ca0*/  FMUL.FTZ R61, R61, R37 ;  /* 0x000000253d3d7220 */ /* 0x000fe20000410000 */
[----:B------:R-:W-:-:S04]  /*13cb0*/  FFMA.FTZ R37, R9, R56, R2 ;  /* 0x0000003809257223 */ /* 0x000fc80000010002 */
[----:B------:R-:W-:Y:S01]  /*13cc0*/  FMUL.FTZ R38, R37, -1.4426950216293334961 ;  /* 0xbfb8aa3b25267820 */ /* 0x000fe20000410000 */
[----:B0-----:R-:W-:-:S05]  /*13cd0*/  FADD.FTZ R54, R54, 1 ;  /* 0x3f80000036367421 */ /* 0x001fca0000010000 */
[----:B------:R-:W0:Y:S08]  /*13ce0*/  MUFU.EX2 R38, R38 ;  /* 0x0000002600267308 */ /* 0x000e300000000800 */
[----:B------:R-:W1:Y:S01]  /*13cf0*/  MUFU.RCP R54, R54 ;  /* 0x0000003600367308 */ /* 0x000e620000001000 */
[----:B0-----:R-:W-:-:S07]  /*13d00*/  FADD.FTZ R38, R38, 1 ;  /* 0x3f80000026267421 */ /* 0x001fce0000010000 */
[----:B------:R-:W0:Y:S01]  /*13d10*/  MUFU.RCP R38, R38 ;  /* 0x0000002600267308 */ /* 0x000e220000001000 */
[----:B-1----:R-:W-:Y:S01]  /*13d20*/  FMUL.FTZ R55, R55, R54 ;  /* 0x0000003637377220 */ /* 0x002fe20000410000 */
[----:B------:R-:W-:-:S04]  /*13d30*/  FADD.FTZ R54, -R54, 1 ;  /* 0x3f80000036367421 */ /* 0x000fc80000010100 */
[----:B------:R-:W-:Y:S01]  /*13d40*/  FFMA.FTZ R16, R16, R54, 1 ;  /* 0x3f80000010107423 */ /* 0x000fe20000010036 */
[----:B------:R-:W-:Y:S02]  /*13d50*/  HADD2.F32 R54, -RZ, R47.H0_H0 ;  /* 0x2000002fff367230 */ /* 0x000fe40000004100 */
[----:B------:R-:W-:Y:S01]  /*13d60*/  FADD.FTZ R35, R50, R36 ;  /* 0x0000002432237221 */ /* 0x000fe20000010000 */
[----:B------:R-:W-:Y:S02]  /*13d70*/  FMUL.FTZ R36, R8, R36 ;  /* 0x0000002408247220 */ /* 0x000fe40000410000 */
[----:B------:R-:W-:Y:S02]  /*13d80*/  FADD.FTZ R54, R54, -UR28 ;  /* 0x8000001c36367e21 */ /* 0x000fe40008010000 */
[----:B------:R-:W-:Y:S02]  /*13d90*/  FFMA.FTZ R31, R31, R36, R52 ;  /* 0x000000241f1f7223 */ /* 0x000fe40000010034 */
[----:B------:R-:W-:Y:S01]  /*13da0*/  FMUL.FTZ R54, R54, UR16 ;  /* 0x0000001036367c20 */ /* 0x000fe20008410000 */
[----:B0-----:R-:W-:Y:S01]  /*13db0*/  FMUL.FTZ R59, R59, R38 ;  /* 0x000000263b3b7220 */ /* 0x001fe20000410000 */
[----:B------:R-:W-:Y:S01]  /*13dc0*/  FADD.FTZ R38, -R38, 1 ;  /* 0x3f80000026267421 */ /* 0x000fe20000010100 */
[----:B------:R-:W-:Y:S01]  /*13dd0*/  FADD.FTZ R53, R36, R53 ;  /* 0x0000003524357221 */ /* 0x000fe20000010000 */
[----:B------:R-:W-:-:S02]  /*13de0*/  FFMA.FTZ R36, R8, R54, R3 ;  /* 0x0000003608247223 */ /* 0x000fc40000010003 */
[----:B------:R-:W-:Y:S02]  /*13df0*/  FFMA.FTZ R38, R37, R38, 1 ;  /* 0x3f80000025267423 */ /* 0x000fe40000010026 */
[----:B------:R-:W-:-:S06]  /*13e00*/  FMUL.FTZ R37, R36, -1.4426950216293334961 ;  /* 0xbfb8aa3b24257820 */ /* 0x000fcc0000410000 */
[----:B------:R-:W0:Y:S01]  /*13e10*/  MUFU.EX2 R37, R37 ;  /* 0x0000002500257308 */ /* 0x000e220000000800 */
[----:B------:R-:W-:Y:S02]  /*13e20*/  HADD2.F32 R52, -RZ, R95.H0_H0 ;  /* 0x2000005fff347230 */ /* 0x000fe40000004100 */
[----:B0-----:R-:W-:-:S06]  /*13e30*/  FADD.FTZ R37, R37, 1 ;  /* 0x3f80000025257421 */ /* 0x001fcc0000010000 */
[----:B------:R-:W0:Y:S01]  /*13e40*/  MUFU.RCP R37, R37 ;  /* 0x0000002500257308 */ /* 0x000e220000001000 */
[----:B------:R-:W-:Y:S01]  /*13e50*/  FADD.FTZ R52, R52, -UR28 ;  /* 0x8000001c34347e21 */ /* 0x000fe20008010000 */
[----:B------:R-:W-:-:S03]  /*13e60*/  FFMA.FTZ R31, R29, R34, R31 ;  /* 0x000000221d1f7223 */ /* 0x000fc6000001001f */
[----:B------:R-:W-:-:S04]  /*13e70*/  FMUL.FTZ R52, R52, UR16 ;  /* 0x0000001034347c20 */ /* 0x000fc80008410000 */
[----:B------:R-:W-:Y:S01]  /*13e80*/  FFMA.FTZ R29, R9, R52, R2 ;  /* 0x00000034091d7223 */ /* 0x000fe20000010002 */
[----:B0-----:R-:W-:Y:S01]  /*13e90*/  FMUL.FTZ R57, R57, R37 ;  /* 0x0000002539397220 */ /* 0x001fe20000410000 */
[----:B------:R-:W-:-:S04]  /*13ea0*/  FADD.FTZ R37, -R37, 1 ;  /* 0x3f80000025257421 */ /* 0x000fc80000010100 */
[----:B------:R-:W-:Y:S01]  /*13eb0*/  FFMA.FTZ R37, R36, R37, 1 ;  /* 0x3f80000024257423 */ /* 0x000fe20000010025 */
[----:B------:R-:W-:-:S06]  /*13ec0*/  FMUL.FTZ R36, R29, -1.4426950216293334961 ;  /* 0xbfb8aa3b1d247820 */ /* 0x000fcc0000410000 */
[----:B------:R-:W0:Y:S01]  /*13ed0*/  MUFU.EX2 R36, R36 ;  /* 0x0000002400247308 */ /* 0x000e220000000800 */
[----:B------:R-:W-:Y:S02]  /*13ee0*/  HADD2.F32 R50, -RZ, R46.H1_H1 ;  /* 0x3000002eff327230 */ /* 0x000fe40000004100 */
[----:B0-----:R-:W-:-:S06]  /*13ef0*/  FADD.FTZ R36, R36, 1 ;  /* 0x3f80000024247421 */ /* 0x001fcc0000010000 */
[----:B------:R-:W0:Y:S01]  /*13f00*/  MUFU.RCP R36, R36 ;  /* 0x0000002400247308 */ /* 0x000e220000001000 */
[----:B------:R-:W-:Y:S01]  /*13f10*/  FMUL.FTZ R16, R55, R16 ;  /* 0x0000001037107220 */ /* 0x000fe20000410000 */
[----:B------:R-:W-:Y:S02]  /*13f20*/  HADD2.F32 R55, -RZ, R96.H0_H0 ;  /* 0x20000060ff377230 */ /* 0x000fe40000004100 */
[----:B------:R-:W-:Y:S01]  /*13f30*/  FADD.FTZ R50, R50, -UR28 ;  /* 0x8000001c32327e21 */ /* 0x000fe20008010000 */
[----:B------:R-:W-:Y:S01]  /*13f40*/  FADD.FTZ R34, R53, R34 ;  /* 0x0000002235227221 */ /* 0x000fe20000010000 */
[----:B------:R-:W-:Y:S01]  /*13f50*/  FADD.FTZ R35, R35, R30 ;  /* 0x0000001e23237221 */ /* 0x000fe20000010000 */
[----:B------:R-:W-:Y:S02]  /*13f60*/  HADD2.F32 R46, -RZ, R46.H0_H0 ;  /* 0x2000002eff2e7230 */ /* 0x000fe40000004100 */
[----:B------:R-:W-:Y:S01]  /*13f70*/  FMUL.FTZ R50, R50, UR16 ;  /* 0x0000001032327c20 */ /* 0x000fe20008410000 */
[----:B------:R-:W-:-:S02]  /*13f80*/  HADD2.F32 R41, -RZ, R43.H1_H1 ;  /* 0x3000002bff297230 */ /* 0x000fc40000004100 */
[----:B------:R-:W-:Y:S02]  /*13f90*/  HADD2.F32 R47, -RZ, R93.H0_H0 ;  /* 0x2000005dff2f7230 */ /* 0x000fe40000004100 */
[----:B------:R-:W-:Y:S02]  /*13fa0*/  HADD2.F32 R39, -RZ, R90.H1_H1 ;  /* 0x3000005aff277230 */ /* 0x000fe40000004100 */
[----:B------:R-:W-:Y:S02]  /*13fb0*/  HADD2.F32 R42, -RZ, R91.H1_H1 ;  /* 0x3000005bff2a7230 */ /* 0x000fe40000004100 */
[----:B------:R-:W-:Y:S01]  /*13fc0*/  FMUL.FTZ R57, R57, R37 ;  /* 0x0000002539397220 */ /* 0x000fe20000410000 */
[----:B------:R-:W-:Y:S02]  /*13fd0*/  HADD2.F32 R40, -RZ, R109.H1_H1 ;  /* 0x3000006dff287230 */ /* 0x000fe40000004100 */
[----:B0-----:R-:W-:Y:S01]  /*13fe0*/  FMUL.FTZ R55, R55, R36 ;  /* 0x0000002437377220 */ /* 0x001fe20000410000 */
[----:B------:R-:W-:Y:S01]  /*13ff0*/  FADD.FTZ R36, -R36, 1 ;  /* 0x3f80000024247421 */ /* 0x000fe20000010100 */
[----:B------:R-:W-:-:S02]  /*14000*/  HADD2.F32 R53, -RZ, R95.H1_H1 ;  /* 0x3000005fff357230 */ /* 0x000fc40000004100 */
[----:B------:R-:W-:Y:S01]  /*14010*/  FADD.FTZ R46, R46, -UR28 ;  /* 0x8000001c2e2e7e21 */ /* 0x000fe20008010000 */
[----:B------:R-:W-:Y:S01]  /*14020*/  FADD.FTZ R41, R41, -UR28 ;  /* 0x8000001c29297e21 */ /* 0x000fe20008010000 */
[----:B------:R-:W-:Y:S01]  /*14030*/  FFMA.FTZ R36, R29, R36, 1 ;  /* 0x3f8000001d247423 */ /* 0x000fe20000010024 */
[----:B------:R-:W-:Y:S01]  /*14040*/  FFMA.FTZ R29, R8, R50, R3 ;  /* 0x00000032081d7223 */ /* 0x000fe20000010003 */
[----:B------:R-:W-:Y:S01]  /*14050*/  FADD.FTZ R39, R39, -UR28 ;  /* 0x8000001c27277e21 */ /* 0x000fe20008010000 */
[----:B------:R-:W-:Y:S02]  /*14060*/  HADD2.F32 R37, -RZ, R43.H0_H0 ;  /* 0x2000002bff257230 */ /* 0x000fe40000004100 */
[----:B------:R-:W-:Y:S01]  /*14070*/  FMUL.FTZ R55, R55, R36 ;  /* 0x0000002437377220 */ /* 0x000fe20000410000 */
[----:B------:R-:W-:Y:S01]  /*14080*/  FMUL.FTZ R36, R29, -1.4426950216293334961 ;  /* 0xbfb8aa3b1d247820 */ /* 0x000fe20000410000 */
[----:B------:R-:W-:Y:S01]  /*14090*/  FMUL.FTZ R59, R59, R38 ;  /* 0x000000263b3b7220 */ /* 0x000fe20000410000 */
[----:B------:R-:W-:-:S02]  /*140a0*/  HADD2.F32 R93, -RZ, R110.H0_H0 ;  /* 0x2000006eff5d7230 */ /* 0x000fc40000004100 */
[----:B------:R-:W-:Y:S01]  /*140b0*/  FADD.FTZ R114, R114, -UR28 ;  /* 0x8000001c72727e21 */ /* 0x000fe20008010000 */
[----:B------:R-:W-:Y:S02]  /*140c0*/  HADD2.F32 R111, -RZ, R108.H0_H0 ;  /* 0x2000006cff6f7230 */ /* 0x000fe40000004100 */
[----:B------:R-:W-:Y:S01]  /*140d0*/  FMUL.FTZ R46, R46, UR16 ;  /* 0x000000102e2e7c20 */ /* 0x000fe20008410000 */
[----:B------:R-:W0:Y:S01]  /*140e0*/  MUFU.EX2 R36, R36 ;  /* 0x0000002400247308 */ /* 0x000e220000000800 */
[----:B------:R-:W-:Y:S01]  /*140f0*/  FMUL.FTZ R41, R41, UR16 ;  /* 0x0000001029297c20 */ /* 0x000fe20008410000 */
[----:B------:R-:W-:Y:S01]  /*14100*/  FMUL.FTZ R39, R39, UR16 ;  /* 0x0000001027277c20 */ /* 0x000fe20008410000 */
[----:B------:R-:W-:Y:S01]  /*14110*/  FADD.FTZ R37, R37, -UR28 ;  /* 0x8000001c25257e21 */ /* 0x000fe20008010000 */
[----:B------:R-:W-:Y:S01]  /*14120*/  HADD2.F32 R38, -RZ, R32.H1_H1 ;  /* 0x30000020ff267230 */ /* 0x000fe20000004100 */
[----:B------:R-:W3:Y:S04]  /*14130*/  LDL.LU.S16 R110, [R1+0x2b2] ;  /* 0x0002b200016e7983 */ /* 0x000ee80000300600 */
[----:B------:R-:W3:Y:S01]  /*14140*/  LDL.S16 R108, [R1+0x2b8] ;  /* 0x0002b800016c7983 */ /* 0x000ee20000100600 */
[----:B--2---:R-:W-:-:S03]  /*14150*/  HADD2.F32 R112, -RZ, R112.H0_H0 ;  /* 0x20000070ff707230 */ /* 0x004fc60000004100 */
[----:B------:R-:W2:Y:S01]  /*14160*/  LDL.S16 R90, [R1+0x2d6] ;  /* 0x0002d600015a7983 */ /* 0x000ea20000100600 */
[----:B0-----:R-:W-:Y:S01]  /*14170*/  FADD.FTZ R36, R36, 1 ;  /* 0x3f80000024247421 */ /* 0x001fe20000010000 */
[----:B------:R-:W-:Y:S02]  /*14180*/  HADD2.F32 R107, -RZ, R107.H0_H0 ;  /* 0x2000006bff6b7230 */ /* 0x000fe40000004100 */
[----:B------:R-:W2:Y:S03]  /*14190*/  LDL.S16 R96, [R1+0x2d0] ;  /* 0x0002d00001607983 */ /* 0x000ea60000100600 */
[----:B------:R-:W0:Y:S01]  /*141a0*/  MUFU.RCP R36, R36 ;  /* 0x0000002400247308 */ /* 0x000e220000001000 */
[----:B------:R-:W2:Y:S01]  /*141b0*/  LDL.LU.S16 R95, [R1+0x2cc] ;  /* 0x0002cc00015f7983 */ /* 0x000ea20000300600 */
[----:B------:R-:W-:Y:S02]  /*141c0*/  HADD2.F32 R85, -RZ, R85.H0_H0 ;  /* 0x20000055ff557230 */ /* 0x000fe40000004100 */
[----:B----4-:R-:W-:Y:S01]  /*141d0*/  HADD2.F32 R104, -RZ, R104.H0_H0 ;  /* 0x20000068ff687230 */ /* 0x010fe20000004100 */
[----:B------:R-:W4:Y:S01]  /*141e0*/  LDL.LU.S16 R91, [R1+0x2d4] ;  /* 0x0002d400015b7983 */ /* 0x000f220000300600 */
[----:B0-----:R-:W-:Y:S01]  /*141f0*/  FMUL.FTZ R53, R53, R36 ;  /* 0x0000002435357220 */ /* 0x001fe20000410000 */
[----:B------:R-:W-:-:S04]  /*14200*/  FADD.FTZ R36, -R36, 1 ;  /* 0x3f80000024247421 */ /* 0x000fc80000010100 */
        /* <DEDUP_REMOVED lines=10> */
[----:B------:R-:W-:Y:S02]  /*142b0*/  HADD2.F32 R51, -RZ, R94.H1_H1 ;  /* 0x3000005eff337230 */ /* 0x000fe40000004100 */
[----:B------:R-:W-:Y:S01]  /*142c0*/  FADD.FTZ R34, R30, R34 ;  /* 0x000000221e227221 */ /* 0x000fe20000010000 */
[----:B------:R-:W-:Y:S01]  /*142d0*/  FFMA.FTZ R29, R23, R26, R29 ;  /* 0x0000001a171d7223 */ /* 0x000fe2000001001d */
[----:B------:R-:W-:Y:S01]  /*142e0*/  FMUL.FTZ R37, R37, UR16 ;  /* 0x0000001025257c20 */ /* 0x000fe20008410000 */
[----:B------:R-:W2:Y:S01]  /*142f0*/  LDL.S16 R94, [R1+0x2ce] ;  /* 0x0002ce00015e7983 */ /* 0x000ea20000100600 */
        /* <DEDUP_REMOVED lines=9> */
[----:B------:R-:W-:-:S05]  /*14390*/  HADD2.F32 R36, -RZ, R92.H0_H0 ;  /* 0x2000005cff247230 */ /* 0x000fca0000004100 */
[----:B------:R-:W-:Y:S01]  /*143a0*/  FADD.FTZ R36, R36, -UR28 ;  /* 0x8000001c24247e21 */ /* 0x000fe20008010000 */
        /* <DEDUP_REMOVED lines=23> */
[----:B------:R-:W-:Y:S02]  /*14520*/  HADD2.F32 R45, -RZ, R92.H1_H1 ;  /* 0x3000005cff2d7230 */ /* 0x000fe40000004100 */
[----:B------:R-:W-:Y:S01]  /*14530*/  FADD.FTZ R27, R27, R24 ;  /* 0x000000181b1b7221 */ /* 0x000fe20000010000 */
[----:B------:R-:W-:Y:S01]  /*14540*/  FFMA.FTZ R30, R21, R24, R30 ;  /* 0x00000018151e7223 */ /* 0x000fe2000001001e */
[----:B------:R-:W-:Y:S01]  /*14550*/  FMUL.FTZ R47, R47, R36 ;  /* 0x000000242f2f7220 */ /* 0x000fe20000410000 */
[----:B------:R-:W-:Y:S01]  /*14560*/  FMUL.FTZ R114, R114, UR16 ;  /* 0x0000001072727c20 */ /* 0x000fe20008410000 */
[----:B------:R-:W-:Y:S01]  /*14570*/  FADD.FTZ R112, R112, -UR28 ;  /* 0x8000001c70707e21 */ /* 0x000fe20008010000 */
[----:B---3--:R-:W-:Y:S02]  /*14580*/  HADD2.F32 R110, -RZ, R110.H0_H0 ;  /* 0x2000006eff6e7230 */ /* 0x008fe40000004100 */
[----:B0-----:R-:W-:Y:S01]  /*14590*/  FMUL.FTZ R45, R45, R28 ;  /* 0x0000001c2d2d7220 */ /* 0x001fe20000410000 */
[----:B------:R-:W-:Y:S01]  /*145a0*/  FADD.FTZ R28, -R28, 1 ;  /* 0x3f8000001c1c7421 */ /* 0x000fe20000010100 */
[----:B------:R-:W-:-:S02]  /*145b0*/  HADD2.F32 R108, -RZ, R108.H0_H0 ;  /* 0x2000006cff6c7230 */ /* 0x000fc40000004100 */
[----:B------:R-:W-:Y:S02]  /*145c0*/  HADD2.F32 R106, -RZ, R106.H0_H0 ;  /* 0x2000006aff6a7230 */ /* 0x000fe40000004100 */
[----:B------:R-:W-:Y:S01]  /*145d0*/  FFMA.FTZ R28, R25, R28, 1 ;  /* 0x3f800000191c7423 */ /* 0x000fe2000001001c */
[----:B------:R-:W-:Y:S01]  /*145e0*/  FADD.FTZ R25, R35, R26 ;  /* 0x0000001a23197221 */ /* 0x000fe20000010000 */
[----:B------:R-:W-:Y:S02]  /*145f0*/  HADD2.F32 R35, -RZ, R7.H0_H0 ;  /* 0x20000007ff237230 */ /* 0x000fe40000004100 */
[----:B------:R-:W-:Y:S01]  /*14600*/  HADD2.F32 R103, -RZ, R103.H0_H0 ;  /* 0x20000067ff677230 */ /* 0x000fe20000004100 */
[----:B------:R-:W3:Y:S01]  /*14610*/  LDL.LU.S16 R7, [R1+0x236] ;  /* 0x0002360001077983 */ /* 0x000ee20000300600 */
[----:B------:R-:W-:Y:S01]  /*14620*/  FMUL.FTZ R26, R8, R26 ;  /* 0x0000001a081a7220 */ /* 0x000fe20000410000 */
[----:B------:R-:W-:Y:S02]  /*14630*/  FADD.FTZ R104, R104, -UR28 ;  /* 0x8000001c68687e21 */ /* 0x000fe40008010000 */
[----:B------:R-:W4:Y:S01]  /*14640*/  LDL.S16 R92, [R1+0x2d8] ;  /* 0x0002d800015c7983 */ /* 0x000f220000100600 */
        /* <DEDUP_REMOVED lines=12> */
[----:B------:R-:W2:Y:S01]  /*14710*/  LDL.LU.S16 R6, [R1+0x238] ;  /* 0x0002380001067983 */ /* 0x000ea20000300600 */
[----:B------:R-:W-:Y:S01]  /*14720*/  FFMA.FTZ R26, R8, R37, R3 ;  /* 0x00000025081a7223 */ /* 0x000fe20000010003 */
[----:B------:R-:W-:-:S03]  /*14730*/  FMUL.FTZ R42, R42, R28 ;  /* 0x0000001c2a2a7220 */ /* 0x000fc60000410000 */
[----:B------:R-:W-:-:S06]  /*14740*/  FMUL.FTZ R28, R26, -1.4426950216293334961 ;  /* 0xbfb8aa3b1a1c7820 */ /* 0x000fcc0000410000 */
[----:B------:R-:W0:Y:S02]  /*14750*/  MUFU.EX2 R28, R28 ;  /* 0x0000001c001c7308 */ /* 0x000e240000000800 */
[----:B0-----:R-:W-:-:S06]  /*14760*/  FADD.FTZ R28, R28, 1 ;  /* 0x3f8000001c1c7421 */ /* 0x001fcc0000010000 */
[----:B------:R-:W0:Y:S01]  /*14770*/  MUFU.RCP R28, R28 ;  /* 0x0000001c001c7308 */ /* 0x000e220000001000 */
[----:B------:R-:W-:Y:S01]  /*14780*/  FADD.FTZ R35, R35, -UR28 ;  /* 0x8000001c23237e21 */ /* 0x000fe20008010000 */
[----:B------:R-:W-:-:S03]  /*14790*/  FMUL.FTZ R24, R9, R24 ;  /* 0x0000001809187220 */ /* 0x000fc60000410000 */
[----:B------:R-:W-:Y:S01]  /*147a0*/  FMUL.FTZ R35, R35, UR16 ;  /* 0x0000001023237c20 */ /* 0x000fe20008410000 */
[----:B------:R-:W-:-:S03]  /*147b0*/  FFMA.FTZ R31, R21, R24, R31 ;  /* 0x00000018151f7223 */ /* 0x000fc6000001001f */
        /* <DEDUP_REMOVED lines=21> */
[----:B------:R-:W-:Y:S02]  /*14910*/  HADD2.F32 R26, -RZ, R4.H0_H0 ;  /* 0x20000004ff1a7230 */ /* 0x000fe40000004100 */
[----:B------:R-:W-:Y:S01]  /*14920*/  FMUL.FTZ R40, R40, R28 ;  /* 0x0000001c28287220 */ /* 0x000fe20000410000 */
[----:B------:R-:W-:Y:S01]  /*14930*/  FADD.FTZ R27, R27, R20 ;  /* 0x000000141b1b7221 */ /* 0x000fe20000010000 */
[----:B------:R-:W4:Y:S01]  /*14940*/  LDL.LU.S16 R4, [R1+0x27a] ;  /* 0x00027a0001047983 */ /* 0x000f220000300600 */
[----:B------:R-:W-:Y:S01]  /*14950*/  FADD.FTZ R26, R26, -UR28 ;  /* 0x8000001c1a1a7e21 */ /* 0x000fe20008010000 */
[----:B0-----:R-:W-:Y:S01]  /*14960*/  FMUL.FTZ R36, R36, R23 ;  /* 0x0000001724247220 */ /* 0x001fe20000410000 */
[----:B------:R-:W-:Y:S02]  /*14970*/  FADD.FTZ R23, -R23, 1 ;  /* 0x3f80000017177421 */ /* 0x000fe40000010100 */
[----:B------:R-:W-:-:S02]  /*14980*/  FMUL.FTZ R26, R26, UR16 ;  /* 0x000000101a1a7c20 */ /* 0x000fc40008410000 */
[----:B------:R-:W-:Y:S01]  /*14990*/  FFMA.FTZ R23, R21, R23, 1 ;  /* 0x3f80000015177423 */ /* 0x000fe20000010017 */
[----:B------:R-:W-:Y:S01]  /*149a0*/  FADD.FTZ R21, R25, R22 ;  /* 0x0000001619157221 */ /* 0x000fe20000010000 */
[-C--:B------:R-:W-:Y:S01]  /*149b0*/  FMUL.FTZ R25, R8, R22.reuse ;  /* 0x0000001608197220 */ /* 0x080fe20000410000 */
[----:B---3--:R-:W-:Y:S02]  /*149c0*/  HADD2.F32 R32, -RZ, R7.H0_H0 ;  /* 0x20000007ff207230 */ /* 0x008fe40000004100 */
[----:B------:R-:W3:Y:S01]  /*149d0*/  LDL.S16 R7, [R1+0x232] ;  /* 0x0002320001077983 */ /* 0x000ee20000100600 */
[----:B------:R-:W-:Y:S01]  /*149e0*/  FMUL.FTZ R36, R36, R23 ;  /* 0x0000001724247220 */ /* 0x000fe20000410000 */
[C---:B------:R-:W-:Y:S01]  /*149f0*/  FFMA.FTZ R23, R18.reuse, R22, R29 ;  /* 0x0000001612177223 */ /* 0x040fe2000001001d */
        /* <DEDUP_REMOVED lines=9> */
[----:B------:R-:W-:Y:S02]  /*14a90*/  HADD2.F32 R18, -RZ, R5.H0_H0 ;  /* 0x20000005ff127230 */ /* 0x000fe40000004100 */
[----:B------:R-:W4:Y:S01]  /*14aa0*/  LDL.LU.S16 R5, [R1+0x230] ;  /* 0x0002300001057983 */ /* 0x000f220000300600 */
[----:B--2---:R-:W-:-:S03]  /*14ab0*/  HADD2.F32 R29, -RZ, R6.H0_H0 ;  /* 0x20000006ff1d7230 */ /* 0x004fc60000004100 */
[----:B------:R-:W2:Y:S01]  /*14ac0*/  LDL.LU.S16 R6, [R1+0x22a] ;  /* 0x00022a0001067983 */ /* 0x000ea20000300600 */
        /* <DEDUP_REMOVED lines=24> */
[----:B------:R-:W-:Y:S01]  /*14c50*/  FADD.FTZ R73, R24, R73 ;  /* 0x0000004918497221 */ /* 0x000fe20000010000 */
[----:B---3--:R-:W-:Y:S02]  /*14c60*/  HADD2.F32 R30, -RZ, R7.H0_H0 ;  /* 0x20000007ff1e7230 */ /* 0x008fe40000004100 */
[----:B------:R-:W3:Y:S03]  /*14c70*/  LDL.LU.S16 R7, [R1+0x22c] ;  /* 0x00022c0001077983 */ /* 0x000ee60000300600 */
[----:B0-----:R-:W-:Y:S01]  /*14c80*/  FMUL.FTZ R30, R30, R25 ;  /* 0x000000191e1e7220 */ /* 0x001fe20000410000 */
[----:B------:R-:W-:-:S04]  /*14c90*/  FADD.FTZ R25, -R25, 1 ;  /* 0x3f80000019197421 */ /* 0x000fc80000010100 */
[----:B------:R-:W-:Y:S01]  /*14ca0*/  FFMA.FTZ R25, R18, R25, 1 ;  /* 0x3f80000012197423 */ /* 0x000fe20000010019 */
[----:B------:R-:W-:-:S05]  /*14cb0*/  HADD2.F32 R18, -RZ, R33.H1_H1 ;  /* 0x30000021ff127230 */ /* 0x000fca0000004100 */
        /* <DEDUP_REMOVED lines=8> */
[----:B----4-:R-:W-:Y:S02]  /*14d40*/  HADD2.F32 R31, -RZ, R5.H0_H0 ;  /* 0x20000005ff1f7230 */ /* 0x010fe40000004100 */
[----:B------:R-:W4:Y:S03]  /*14d50*/  LDL.S16 R5, [R1+0x240] ;  /* 0x0002400001057983 */ /* 0x000f260000100600 */
[----:B0-----:R-:W-:Y:S01]  /*14d60*/  FMUL.FTZ R31, R31, R30 ;  /* 0x0000001e1f1f7220 */ /* 0x001fe20000410000 */
[----:B------:R-:W-:-:S04]  /*14d70*/  FADD.FTZ R30, -R30, 1 ;  /* 0x3f8000001e1e7421 */ /* 0x000fc80000010100 */
[----:B------:R-:W-:-:S04]  /*14d80*/  FFMA.FTZ R24, R24, R30, 1 ;  /* 0x3f80000018187423 */ /* 0x000fc8000001001e */
[----:B------:R-:W-:Y:S01]  /*14d90*/  FMUL.FTZ R24, R31, R24 ;  /* 0x000000181f187220 */ /* 0x000fe20000410000 */
[----:B--2---:R-:W-:Y:S02]  /*14da0*/  HADD2.F32 R31, -RZ, R6.H0_H0 ;  /* 0x20000006ff1f7230 */ /* 0x004fe40000004100 */
[----:B------:R-:W2:Y:S01]  /*14db0*/  LDL.LU.S16 R6, [R1+0x25a] ;  /* 0x00025a0001067983 */ /* 0x000ea20000300600 */
[----:B------:R-:W-:Y:S02]  /*14dc0*/  FADD.FTZ R21, R21, R19 ;  /* 0x0000001315157221 */ /* 0x000fe40000010000 */
[----:B------:R-:W-:Y:S01]  /*14dd0*/  FADD.FTZ R31, R31, -UR28 ;  /* 0x8000001c1f1f7e21 */ /* 0x000fe20008010000 */
[-C--:B------:R-:W-:Y:S01]  /*14de0*/  FFMA.FTZ R43, R11, R19.reuse, R23 ;  /* 0x000000130b2b7223 */ /* 0x080fe20000010017 */
[----:B------:R-:W-:Y:S02]  /*14df0*/  FMUL.FTZ R19, R8, R19 ;  /* 0x0000001308137220 */ /* 0x000fe40000410000 */
[----:B------:R-:W-:-:S02]  /*14e00*/  FMUL.FTZ R31, R31, UR16 ;  /* 0x000000101f1f7c20 */ /* 0x000fc40008410000 */
[----:B------:R-:W-:Y:S02]  /*14e10*/  FFMA.FTZ R11, R11, R19, R14 ;  /* 0x000000130b0b7223 */ /* 0x000fe4000001000e */
[----:B------:R-:W-:-:S04]  /*14e20*/  FFMA.FTZ R14, R9, R31, R2 ;  /* 0x0000001f090e7223 */ /* 0x000fc80000010002 */
[----:B------:R-:W-:-:S06]  /*14e30*/  FMUL.FTZ R23, R14, -1.4426950216293334961 ;  /* 0xbfb8aa3b0e177820 */ /* 0x000fcc0000410000 */
[----:B------:R-:W0:Y:S02]  /*14e40*/  MUFU.EX2 R23, R23 ;  /* 0x0000001700177308 */ /* 0x000e240000000800 */
[----:B0-----:R-:W-:-:S06]  /*14e50*/  FADD.FTZ R23, R23, 1 ;  /* 0x3f80000017177421 */ /* 0x001fcc0000010000 */
[----:B------:R-:W0:Y:S01]  /*14e60*/  MUFU.RCP R23, R23 ;  /* 0x0000001700177308 */ /* 0x000e220000001000 */
[----:B------:R-:W-:Y:S01]  /*14e70*/  FADD.FTZ R19, R19, R73 ;  /* 0x0000004913137221 */ /* 0x000fe20000010000 */
[----:B------:R-:W-:Y:S02]  /*14e80*/  HADD2.F32 R73, -RZ, R74.H0_H0 ;  /* 0x2000004aff497230 */ /* 0x000fe40000004100 */
[----:B------:R-:W-:Y:S01]  /*14e90*/  FMUL.FTZ R74, R9, R15 ;  /* 0x0000000f094a7220 */ /* 0x000fe20000410000 */
[----:B---3--:R-:W-:Y:S02]  /*14ea0*/  HADD2.F32 R30, -RZ, R7.H0_H0 ;  /* 0x20000007ff1e7230 */ /* 0x008fe40000004100 */
[----:B------:R-:W3:Y:S03]  /*14eb0*/  LDL.LU.S16 R7, [R1+0x242] ;  /* 0x0002420001077983 */ /* 0x000ee60000300600 */
        /* <DEDUP_REMOVED lines=16> */
[C---:B------:R-:W-:Y:S01]  /*14fc0*/  FFMA.FTZ R73, R10.reuse, R15, R28 ;  /* 0x0000000f0a497223 */ /* 0x040fe2000001001c */
[----:B------:R-:W-:Y:S01]  /*14fd0*/  FMUL.FTZ R28, R75, UR16 ;  /* 0x000000104b1c7c20 */ /* 0x000fe20008410000 */
[----:B------:R-:W-:Y:S01]  /*14fe0*/  FADD.FTZ R33, R27, R15 ;  /* 0x0000000f1b217221 */ /* 0x000fe20000010000 */
[----:B------:R-:W-:Y:S02]  /*14ff0*/  FFMA.FTZ R27, R10, R74, R11 ;  /* 0x0000004a0a1b7223 */ /* 0x000fe4000001000b */
[----:B------:R-:W-:-:S04]  /*15000*/  FFMA.FTZ R10, R9, R28, R2 ;  /* 0x0000001c090a7223 */ /* 0x000fc80000010002 */
[----:B------:R-:W-:-:S06]  /*15010*/  FMUL.FTZ R11, R10, -1.4426950216293334961 ;  /* 0xbfb8aa3b0a0b7820 */ /* 0x000fcc0000410000 */
[----:B------:R-:W0:Y:S02]  /*15020*/  MUFU.EX2 R11, R11 ;  /* 0x0000000b000b7308 */ /* 0x000e240000000800 */
[----:B0-----:R-:W-:-:S06]  /*15030*/  FADD.FTZ R11, R11, 1 ;  /* 0x3f8000000b0b7421 */ /* 0x001fcc0000010000 */
[----:B------:R-:W0:Y:S01]  /*15040*/  MUFU.RCP R11, R11 ;  /* 0x0000000b000b7308 */ /* 0x000e220000001000 */
[----:B----4-:R-:W-:Y:S02]  /*15050*/  HADD2.F32 R15, -RZ, R5.H0_H0 ;  /* 0x20000005ff0f7230 */ /* 0x010fe40000004100 */
[----:B------:R-:W4:Y:S03]  /*15060*/  LDL.LU.S16 R5, [R1+0x23e] ;  /* 0x00023e0001057983 */ /* 0x000f260000300600 */
[----:B0-----:R-:W-:Y:S01]  /*15070*/  FMUL.FTZ R15, R15, R11 ;  /* 0x0000000b0f0f7220 */ /* 0x001fe20000410000 */
[----:B------:R-:W-:-:S04]  /*15080*/  FADD.FTZ R11, -R11, 1 ;  /* 0x3f8000000b0b7421 */ /* 0x000fc80000010100 */
[----:B------:R-:W-:Y:S01]  /*15090*/  FFMA.FTZ R11, R10, R11, 1 ;  /* 0x3f8000000a0b7423 */ /* 0x000fe2000001000b */
[----:B--2---:R-:W-:Y:S02]  /*150a0*/  HADD2.F32 R10, -RZ, R6.H0_H0 ;  /* 0x20000006ff0a7230 */ /* 0x004fe40000004100 */
[----:B------:R-:W2:Y:S03]  /*150b0*/  LDL.LU.S16 R6, [R1+0x25e] ;  /* 0x00025e0001067983 */ /* 0x000ea60000300600 */
        /* <DEDUP_REMOVED lines=10> */
[----:B---3--:R-:W-:Y:S02]  /*15160*/  HADD2.F32 R75, -RZ, R7.H0_H0 ;  /* 0x20000007ff4b7230 */ /* 0x008fe40000004100 */
[----:B------:R-:W3:Y:S03]  /*15170*/  LDL.LU.S16 R7, [R1+0x268] ;  /* 0x0002680001077983 */ /* 0x000ee60000300600 */
[----:B0-----:R-:W-:Y:S01]  /*15180*/  FMUL.FTZ R75, R75, R74 ;  /* 0x0000004a4b4b7220 */ /* 0x001fe20000410000 */
[----:B------:R-:W-:-:S04]  /*15190*/  FADD.FTZ R74, -R74, 1 ;  /* 0x3f8000004a4a7421 */ /* 0x000fc80000010100 */
[----:B------:R-:W-:Y:S01]  /*151a0*/  FFMA.FTZ R11, R11, R74, 1 ;  /* 0x3f8000000b0b7423 */ /* 0x000fe2000001004a */
[----:B------:R-:W-:Y:S01]  /*151b0*/  FADD.FTZ R74, R21, R17 ;  /* 0x00000011154a7221 */ /* 0x000fe20000010000 */
[----:B------:R-:W-:Y:S02]  /*151c0*/  FMUL.FTZ R21, R76, UR16 ;  /* 0x000000104c157c20 */ /* 0x000fe40008410000 */
[----:B------:R-:W-:Y:S01]  /*151d0*/  FMUL.FTZ R11, R75, R11 ;  /* 0x0000000b4b0b7220 */ /* 0x000fe20000410000 */
[----:B------:R-:W-:Y:S01]  /*151e0*/  FMUL.FTZ R75, R8, R17 ;  /* 0x00000011084b7220 */ /* 0x000fe20000410000 */
[----:B------:R-:W-:-:S03]  /*151f0*/  FFMA.FTZ R17, R9, R21, R2 ;  /* 0x0000001509117223 */ /* 0x000fc60000010002 */
[----:B------:R-:W-:Y:S01]  /*15200*/  FFMA.FTZ R13, R13, R75, R27 ;  /* 0x0000004b0d0d7223 */ /* 0x000fe2000001001b */
[----:B------:R-:W-:-:S06]  /*15210*/  FMUL.FTZ R27, R17, -1.4426950216293334961 ;  /* 0xbfb8aa3b111b7820 */ /* 0x000fcc0000410000 */
[----:B------:R-:W0:Y:S02]  /*15220*/  MUFU.EX2 R27, R27 ;  /* 0x0000001b001b7308 */ /* 0x000e240000000800 */
[----:B0-----:R-:W-:-:S06]  /*15230*/  FADD.FTZ R27, R27, 1 ;  /* 0x3f8000001b1b7421 */ /* 0x001fcc0000010000 */
[----:B------:R-:W0:Y:S01]  /*15240*/  MUFU.RCP R27, R27 ;  /* 0x0000001b001b7308 */ /* 0x000e220000001000 */
[----:B----4-:R-:W-:Y:S02]  /*15250*/  HADD2.F32 R76, -RZ, R5.H0_H0 ;  /* 0x20000005ff4c7230 */ /* 0x010fe40000004100 */
[----:B------:R-:W-:Y:S01]  /*15260*/  FADD.FTZ R75, R75, R19 ;  /* 0x000000134b4b7221 */ /* 0x000fe20000010000 */
[----:B------:R-:W4:Y:S02]  /*15270*/  LDL.S16 R5, [R1+0x27c] ;  /* 0x00027c0001057983 */ /* 0x000f240000100600 */
        /* <DEDUP_REMOVED lines=14> */
[----:B------:R-:W-:Y:S01]  /*15360*/  FFMA.FTZ R73, R12, R16, R73 ;  /* 0x000000100c497223 */ /* 0x000fe20000010049 */
[----:B0-----:R-:W-:Y:S01]  /*15370*/  FMUL.FTZ R77, R77, R76 ;  /* 0x0000004c4d4d7220 */ /* 0x001fe20000410000 */
[----:B------:R-:W-:-:S04]  /*15380*/  FADD.FTZ R76, -R76, 1 ;  /* 0x3f8000004c4c7421 */ /* 0x000fc80000010100 */
[----:B------:R-:W-:-:S04]  /*15390*/  FFMA.FTZ R19, R19, R76, 1 ;  /* 0x3f80000013137423 */ /* 0x000fc8000001004c */
[----:B------:R-:W-:Y:S01]  /*153a0*/  FMUL.FTZ R19, R77, R19 ;  /* 0x000000134d137220 */ /* 0x000fe20000410000 */
[----:B------:R-:W-:Y:S01]  /*153b0*/  FMUL.FTZ R77, R9, R16 ;  /* 0x00000010094d7220 */ /* 0x000fe20000410000 */
[----:B---3--:R-:W-:Y:S02]  /*153c0*/  HADD2.F32 R76, -RZ, R7.H0_H0 ;  /* 0x20000007ff4c7230 */ /* 0x008fe40000004100 */
[----:B------:R-:W3:Y:S03]  /*153d0*/  LDL.S16 R7, [R1+0x278] ;  /* 0x0002780001077983 */ /* 0x000ee60000100600 */
[----:B------:R-:W-:-:S04]  /*153e0*/  FADD.FTZ R76, R76, -UR28 ;  /* 0x8000001c4c4c7e21 */ /* 0x000fc80008010000 */
        /* <DEDUP_REMOVED lines=12> */
[----:B----4-:R-:W-:-:S03]  /*154b0*/  HADD2.F32 R125, -RZ, R5.H0_H0 ;  /* 0x20000005ff7d7230 */ /* 0x010fc60000004100 */
[----:B------:R-:W4:Y:S01]  /*154c0*/  LDL.S16 R5, [R1+0x284] ;  /* 0x0002840001057983 */ /* 0x000f220000100600 */
[----:B------:R-:W-:-:S03]  /*154d0*/  HADD2.F32 R113, -RZ, R4.H0_H0 ;  /* 0x20000004ff717230 */ /* 0x000fc60000004100 */
[----:B------:R-:W4:Y:S01]  /*154e0*/  LDL.LU.S16 R4, [R1+0x282] ;  /* 0x0002820001047983 */ /* 0x000f220000300600 */
[----:B------:R-:W-:Y:S01]  /*154f0*/  FADD.FTZ R13, R13, -UR28 ;  /* 0x8000001c0d0d7e21 */ /* 0x000fe20008010000 */
[----:B---3--:R-:W-:Y:S02]  /*15500*/  HADD2.F32 R124, -RZ, R7.H0_H0 ;  /* 0x20000007ff7c7230 */ /* 0x008fe40000004100 */
[----:B------:R-:W3:Y:S01]  /*15510*/  LDL.S16 R7, [R1+0x280] ;  /* 0x0002800001077983 */ /* 0x000ee20000100600 */
[----:B------:R-:W-:Y:S01]  /*15520*/  FMUL.FTZ R13, R13, UR16 ;  /* 0x000000100d0d7c20 */ /* 0x000fe20008410000 */
[----:B------:R-:W-:-:S03]  /*15530*/  FADD.FTZ R75, R75, R77 ;  /* 0x0000004d4b4b7221 */ /* 0x000fc60000010000 */
[----:B------:R-:W-:Y:S01]  /*15540*/  FFMA.FTZ R77, R8, R13, R3 ;  /* 0x0000000d084d7223 */ /* 0x000fe20000010003 */
[----:B------:R-:W-:-:S03]  /*15550*/  FMUL.FTZ R12, R78, R12 ;  /* 0x0000000c4e0c7220 */ /* 0x000fc60000410000 */
[----:B------:R-:W-:-:S06]  /*15560*/  FMUL.FTZ R78, R77, -1.4426950216293334961 ;  /* 0xbfb8aa3b4d4e7820 */ /* 0x000fcc0000410000 */
[----:B------:R-:W0:Y:S01]  /*15570*/  MUFU.EX2 R78, R78 ;  /* 0x0000004e004e7308 */ /* 0x000e220000000800 */
[----:B--2---:R-:W-:Y:S02]  /*15580*/  HADD2.F32 R123, -RZ, R6.H0_H0 ;  /* 0x20000006ff7b7230 */ /* 0x004fe40000004100 */
[----:B------:R-:W2:Y:S01]  /*15590*/  LDL.LU.S16 R6, [R1+0x286] ;  /* 0x0002860001067983 */ /* 0x000ea20000300600 */
        /* <DEDUP_REMOVED lines=14> */
[----:B----4-:R-:W-:Y:S02]  /*15680*/  HADD2.F32 R119, -RZ, R5.H0_H0 ;  /* 0x20000005ff777230 */ /* 0x010fe40000004100 */
[----:B------:R-:W4:Y:S01]  /*15690*/  LDL.S16 R5, [R1+0x28c] ;  /* 0x00028c0001057983 */ /* 0x000f220000100600 */
        /* <DEDUP_REMOVED lines=30> */
[----:B------:R-:W3:Y:S03]  /*15880*/  LDL.LU.S16 R4, [R1+0x28a] ;  /* 0x00028a0001047983 */ /* 0x000ee60000300600 */
        /* <DEDUP_REMOVED lines=10> */
[----:B------:R-:W0:Y:S01]  /*15930*/  MUFU.EX2 R70, R70 ;  /* 0x0000004600467308 */ /* 0x000e220000000800 */
[----:B----4-:R-:W-:Y:S02]  /*15940*/  HADD2.F32 R117, -RZ, R5.H0_H0 ;  /* 0x20000005ff757230 */ /* 0x010fe40000004100 */
[----:B------:R-:W4:Y:S01]  /*15950*/  LDL.S16 R5, [R1+0x294] ;  /* 0x0002940001057983 */ /* 0x000f220000100600 */
        /* <DEDUP_REMOVED lines=10> */
[----:B---3--:R-:W-:Y:S02]  /*15a00*/  HADD2.F32 R68, -RZ, R7.H0_H0 ;  /* 0x20000007ff447230 */ /* 0x008fe40000004100 */
[----:B------:R-:W3:Y:S03]  /*15a10*/  LDL.LU.S16 R7, [R1+0x290] ;  /* 0x0002900001077983 */ /* 0x000ee60000300600 */
        /* <DEDUP_REMOVED lines=9> */
[----:B------:R-:W3:Y:S01]  /*15ab0*/  LDL.LU.S16 R4, [R1+0x29e] ;  /* 0x00029e0001047983 */ /* 0x000ee20000300600 */
        /* <DEDUP_REMOVED lines=10> */
[----:B----4-:R-:W-:-:S03]  /*15b60*/  HADD2.F32 R105, -RZ, R5.H0_H0 ;  /* 0x20000005ff697230 */ /* 0x010fc60000004100 */
[----:B------:R-:W4:Y:S01]  /*15b70*/  LDL.S16 R5, [R1+0x298] ;  /* 0x0002980001057983 */ /* 0x000f220000100600 */
        /* <DEDUP_REMOVED lines=12> */
[----:B---3--:R-:W-:-:S05]  /*15c40*/  HADD2.F32 R64, -RZ, R7.H0_H0 ;  /* 0x20000007ff407230 */ /* 0x008fca0000004100 */
        /* <DEDUP_REMOVED lines=11> */
[----:B------:R-:W2:Y:S01]  /*15d00*/  LDL.S16 R0, [R1+0x2a0] ;  /* 0x0002a00001007983 */ /* 0x000ea20000100600 */
        /* <DEDUP_REMOVED lines=12> */
[----:B----4-:R-:W-:-:S05]  /*15dd0*/  HADD2.F32 R62, -RZ, R5.H0_H0 ;  /* 0x20000005ff3e7230 */ /* 0x010fca0000004100 */
        /* <DEDUP_REMOVED lines=30> */
[----:B------:R-:W-:Y:S02]  /*15fc0*/  FMUL.FTZ R125, R125, R78 ;  /* 0x0000004e7d7d7220 */ /* 0x000fe40000410000 */
[----:B------:R-:W3:Y:S01]  /*15fd0*/  LDL.LU.S16 R78, [R1+0x2de] ;  /* 0x0002de00014e7983 */ /* 0x000ee20000300600 */
        /* <DEDUP_REMOVED lines=62> */
[----:B------:R-:W-:-:S04]  /*163c0*/  FADD.FTZ R75, R75, R71 ;  /* 0x000000474b4b7221 */ /* 0x000fc80000010000 */
[----:B------:R-:W-:Y:S01]  /*163d0*/  FADD.FTZ R75, R69, R75 ;  /* 0x0000004b454b7221 */ /* 0x000fe20000010000 */
[----:B---3--:R-:W-:Y:S02]  /*163e0*/  HADD2.F32 R69, -RZ, R78.H0_H0 ;  /* 0x2000004eff457230 */ /* 0x008fe40000004100 */
        /* <DEDUP_REMOVED lines=17> */
[----:B------:R-:W3:Y:S01]  /*16500*/  LDL.LU.S16 R94, [R1+0x2d2] ;  /* 0x0002d200015e7983 */ /* 0x000ee20000300600 */
        /* <DEDUP_REMOVED lines=12> */
[----:B------:R-:W-:Y:S02]  /*165d0*/  HADD2.F32 R81, -RZ, R81.H0_H0 ;  /* 0x20000051ff517230 */ /* 0x000fe40000004100 */
[----:B------:R-:W-:Y:S02]  /*165e0*/  HADD2.F32 R102, -RZ, R102.H0_H0 ;  /* 0x20000066ff667230 */ /* 0x000fe40000004100 */
[----:B------:R-:W-:-:S03]  /*165f0*/  FADD.FTZ R33, R33, R55 ;  /* 0x0000003721217221 */ /* 0x000fc60000010000 */
[----:B------:R-:W-:Y:S01]  /*16600*/  FADD.FTZ R102, R102, -UR28 ;  /* 0x8000001c66667e21 */ /* 0x000fe20008010000 */
[----:B0-----:R-:W-:Y:S01]  /*16610*/  FMUL.FTZ R81, R81, R56 ;  /* 0x0000003851517220 */ /* 0x001fe20000410000 */
[----:B------:R-:W-:Y:S02]  /*16620*/  FADD.FTZ R56, -R56, 1 ;  /* 0x3f80000038387421 */ /* 0x000fe40000010100 */
[----:B------:R-:W-:Y:S02]  /*16630*/  FMUL.FTZ R102, R102, UR16 ;  /* 0x0000001066667c20 */ /* 0x000fe40008410000 */
[----:B------:R-:W-:Y:S01]  /*16640*/  FFMA.FTZ R56, R54, R56, 1 ;  /* 0x3f80000036387423 */ /* 0x000fe20000010038 */
[-C--:B------:R-:W-:Y:S01]  /*16650*/  FFMA.FTZ R54, R52, R55.reuse, R73 ;  /* 0x0000003734367223 */ /* 0x080fe20000010049 */
[----:B------:R-:W-:-:S04]  /*16660*/  FMUL.FTZ R55, R9, R55 ;  /* 0x0000003709377220 */ /* 0x000fc80000410000 */
[----:B------:R-:W-:Y:S01]  /*16670*/  FFMA.FTZ R76, R52, R55, R76 ;  /* 0x00000037344c7223 */ /* 0x000fe2000001004c */
[----:B------:R-:W-:Y:S01]  /*16680*/  FFMA.FTZ R52, R9, R102, R2 ;  /* 0x0000006609347223 */ /* 0x000fe20000010002 */
[----:B------:R-:W-:-:S03]  /*16690*/  FMUL.FTZ R81, R81, R56 ;  /* 0x0000003851517220 */ /* 0x000fc60000410000 */
[----:B------:R-:W-:Y:S01]  /*166a0*/  FMUL.FTZ R56, R52, -1.4426950216293334961 ;  /* 0xbfb8aa3b34387820 */ /* 0x000fe20000410000 */
[----:B------:R-:W-:Y:S02]  /*166b0*/  HADD2.F32 R73, -RZ, R90.H0_H0 ;  /* 0x2000005aff497230 */ /* 0x000fe40000004100 */
[----:B------:R-:W4:Y:S03]  /*166c0*/  LDL.LU.S16 R90, [R1+0x2da] ;  /* 0x0002da00015a7983 */ /* 0x000f260000300600 */
[----:B------:R-:W0:Y:S01]  /*166d0*/  MUFU.EX2 R56, R56 ;  /* 0x0000003800387308 */ /* 0x000e220000000800 */
[----:B------:R-:W-:-:S04]  /*166e0*/  FADD.FTZ R75, R75, R67 ;  /* 0x000000434b4b7221 */ /* 0x000fc80000010000 */
[----:B------:R-:W-:Y:S01]  /*166f0*/  FADD.FTZ R75, R65, R75 ;  /* 0x0000004b414b7221 */ /* 0x000fe20000010000 */
[----:B0-----:R-:W-:-:S06]  /*16700*/  FADD.FTZ R56, R56, 1 ;  /* 0x3f80000038387421 */ /* 0x001fcc0000010000 */
[----:B------:R-:W0:Y:S01]  /*16710*/  MUFU.RCP R56, R56 ;  /* 0x0000003800387308 */ /* 0x000e220000001000 */
[----:B------:R-:W-:Y:S01]  /*16720*/  FADD.FTZ R75, R75, R66 ;  /* 0x000000424b4b7221 */ /* 0x000fe20000010000 */
[----:B------:R-:W-:Y:S02]  /*16730*/  HADD2.F32 R100, -RZ, R100.H0_H0 ;  /* 0x20000064ff647230 */ /* 0x000fe40000004100 */
[----:B------:R-:W-:Y:S02]  /*16740*/  HADD2.F32 R99, -RZ, R99.H0_H0 ;  /* 0x20000063ff637230 */ /* 0x000fe40000004100 */
[----:B------:R-:W-:Y:S01]  /*16750*/  FADD.FTZ R75, R61, R75 ;  /* 0x0000004b3d4b7221 */ /* 0x000fe20000010000 */
[----:B------:R-:W-:-:S03]  /*16760*/  FADD.FTZ R100, R100, -UR28 ;  /* 0x8000001c64647e21 */ /* 0x000fc60008010000 */
[----:B------:R-:W-:Y:S01]  /*16770*/  FADD.FTZ R75, R75, R59 ;  /* 0x0000003b4b4b7221 */ /* 0x000fe20000010000 */
[----:B------:R-:W-:Y:S01]  /*16780*/  FMUL.FTZ R100, R100, UR16 ;  /* 0x0000001064647c20 */ /* 0x000fe20008410000 */
[----:B0-----:R-:W-:Y:S01]  /*16790*/  FMUL.FTZ R99, R99, R56 ;  /* 0x0000003863637220 */ /* 0x001fe20000410000 */
[----:B------:R-:W-:Y:S01]  /*167a0*/  FADD.FTZ R56, -R56, 1 ;  /* 0x3f80000038387421 */ /* 0x000fe20000010100 */
[----:B------:R-:W-:-:S03]  /*167b0*/  FADD.FTZ R75, R57, R75 ;  /* 0x0000004b394b7221 */ /* 0x000fc60000010000 */
[----:B------:R-:W-:Y:S01]  /*167c0*/  FFMA.FTZ R56, R52, R56, 1 ;  /* 0x3f80000034387423 */ /* 0x000fe20000010038 */
[----:B------:R-:W-:Y:S01]  /*167d0*/  FFMA.FTZ R52, R8, R100, R3 ;  /* 0x0000006408347223 */ /* 0x000fe20000010003 */
[----:B------:R-:W-:-:S03]  /*167e0*/  FADD.FTZ R75, R75, R55 ;  /* 0x000000374b4b7221 */ /* 0x000fc60000010000 */
        /* <DEDUP_REMOVED lines=23> */
[----:B--2---:R-:W-:Y:S02]  /*16960*/  HADD2.F32 R65, -RZ, R78.H0_H0 ;  /* 0x2000004eff417230 */ /* 0x004fe40000004100 */
[----:B------:R-:W2:Y:S01]  /*16970*/  LDL.LU.S16 R78, [R1+0x2ee] ;  /* 0x0002ee00014e7983 */ /* 0x000ea20000300600 */
        /* <DEDUP_REMOVED lines=10> */
[----:B------:R-:W-:Y:S01]  /*16a20*/  FADD.FTZ R33, R33, R51 ;  /* 0x0000003321217221 */ /* 0x000fe20000010000 */
[-C--:B------:R-:W-:Y:S02]  /*16a30*/  FFMA.FTZ R54, R48, R51.reuse, R54 ;  /* 0x0000003330367223 */ /* 0x080fe40000010036 */
        /* <DEDUP_REMOVED lines=23> */
[----:B------:R1:W-:Y:S04]  /*16bb0*/  STL [R1+0x3a4], R123 ;  /* 0x0003a47b01007387 */ /* 0x0003e80000100800 */
[----:B-1----:R-:W3:Y:S01]  /*16bc0*/  LDL.S16 R123, [R1+0x2f8] ;  /* 0x0002f800017b7983 */ /* 0x002ee20000100600 */
[----:B0-----:R-:W-:-:S06]  /*16bd0*/  FADD.FTZ R50, R50, 1 ;  /* 0x3f80000032327421 */ /* 0x001fcc0000010000 */
[----:B------:R-:W0:Y:S01]  /*16be0*/  MUFU.RCP R50, R50 ;  /* 0x0000003200327308 */ /* 0x000e220000001000 */
[----:B----4-:R-:W-:Y:S02]  /*16bf0*/  HADD2.F32 R90, -RZ, R90.H0_H0 ;  /* 0x2000005aff5a7230 */ /* 0x010fe40000004100 */
        /* <DEDUP_REMOVED lines=12> */
[----:B------:R-:W-:Y:S01]  /*16cc0*/  FMUL.FTZ R119, R119, R72 ;  /* 0x0000004877777220 */ /* 0x000fe20000410000 */
[----:B------:R1:W-:Y:S04]  /*16cd0*/  STL [R1+0x3ac], R124 ;  /* 0x0003ac7c01007387 */ /* 0x0003e80000100800 */
[----:B------:R-:W4:Y:S04]  /*16ce0*/  LDL.S16 R72, [R1+0x256] ;  /* 0x0002560001487983 */ /* 0x000f280000100600 */
[----:B-1----:R-:W4:Y:S01]  /*16cf0*/  LDL.LU.S16 R124, [R1+0x254] ;  /* 0x00025400017c7983 */ /* 0x002f220000300600 */
[----:B0-----:R-:W-:-:S06]  /*16d00*/  FADD.FTZ R48, R48, 1 ;  /* 0x3f80000030307421 */ /* 0x001fcc0000010000 */
[----:B------:R-:W0:Y:S01]  /*16d10*/  MUFU.RCP R48, R48 ;  /* 0x0000003000307308 */ /* 0x000e220000001000 */
[----:B------:R-:W-:Y:S02]  /*16d20*/  HADD2.F32 R88, -RZ, R88.H0_H0 ;  /* 0x20000058ff587230 */ /* 0x000fe40000004100 */
[----:B------:R-:W-:-:S03]  /*16d30*/  HADD2.F32 R87, -RZ, R87.H0_H0 ;  /* 0x20000057ff577230 */ /* 0x000fc60000004100 */
        /* <DEDUP_REMOVED lines=9> */
[----:B------:R1:W-:Y:S01]  /*16dd0*/  STL [R1+0x3a8], R119 ;  /* 0x0003a87701007387 */ /* 0x0003e20000100800 */
[----:B------:R-:W-:Y:S02]  /*16de0*/  HADD2.F32 R86, -RZ, R86.H0_H0 ;  /* 0x20000056ff567230 */ /* 0x000fe40000004100 */
[----:B------:R-:W-:Y:S01]  /*16df0*/  FADD.FTZ R33, R33, R47 ;  /* 0x0000002f21217221 */ /* 0x000fe20000010000 */
[----:B------:R-:W-:Y:S01]  /*16e00*/  FFMA.FTZ R54, R44, R47, R54 ;  /* 0x0000002f2c367223 */ /* 0x000fe20000010036 */
[----:B-1----:R-:W4:Y:S01]  /*16e10*/  LDL.S16 R119, [R1+0x300] ;  /* 0x0003000001777983 */ /* 0x002f220000100600 */
        /* <DEDUP_REMOVED lines=12> */
[----:B--2---:R-:W-:Y:S02]  /*16ee0*/  HADD2.F32 R61, -RZ, R78.H0_H0 ;  /* 0x2000004eff3d7230 */ /* 0x004fe40000004100 */
[----:B------:R-:W2:Y:S01]  /*16ef0*/  LDL.S16 R78, [R1+0x250] ;  /* 0x00025000014e7983 */ /* 0x000ea20000100600 */
        /* <DEDUP_REMOVED lines=31> */
[----:B------:R-:W-:Y:S01]  /*170f0*/  FADD.FTZ R75, R53, R75 ;  /* 0x0000004b354b7221 */ /* 0x000fe20000010000 */
[----:B------:R-:W-:-:S03]  /*17100*/  HADD2.F32 R80, -RZ, R80.H0_H0 ;  /* 0x20000050ff507230 */ /* 0x000fc60000004100 */
[----:B------:R-:W-:Y:S02]  /*17110*/  FADD.FTZ R75, R75, R51 ;  /* 0x000000334b4b7221 */ /* 0x000fe40000010000 */
[----:B------:R-:W-:Y:S02]  /*17120*/  FADD.FTZ R80, R80, -UR28 ;  /* 0x8000001c50507e21 */ /* 0x000fe40008010000 */
[----:B------:R-:W-:Y:S01]  /*17130*/  FADD.FTZ R75, R49, R75 ;  /* 0x0000004b314b7221 */ /* 0x000fe20000010000 */
[----:B0-----:R-:W-:Y:S01]  /*17140*/  FMUL.FTZ R79, R79, R44 ;  /* 0x0000002c4f4f7220 */ /* 0x001fe20000410000 */
[----:B------:R-:W-:Y:S01]  /*17150*/  FADD.FTZ R44, -R44, 1 ;  /* 0x3f8000002c2c7421 */ /* 0x000fe20000010100 */
[----:B---3--:R-:W-:Y:S02]  /*17160*/  HADD2.F32 R57, -RZ, R123.H0_H0 ;  /* 0x2000007bff397230 */ /* 0x008fe40000004100 */
[----:B------:R-:W3:Y:S01]  /*17170*/  LDL.LU.S16 R123, [R1+0x252] ;  /* 0x00025200017b7983 */ /* 0x000ee20000300600 */
[----:B------:R-:W-:Y:S01]  /*17180*/  FFMA.FTZ R44, R41, R44, 1 ;  /* 0x3f800000292c7423 */ /* 0x000fe2000001002c */
[----:B------:R-:W-:Y:S01]  /*17190*/  FMUL.FTZ R80, R80, UR16 ;  /* 0x0000001050507c20 */ /* 0x000fe20008410000 */
[----:B------:R-:W-:-:S02]  /*171a0*/  FADD.FTZ R75, R75, R47 ;  /* 0x0000002f4b4b7221 */ /* 0x000fc40000010000 */
[----:B------:R-:W-:Y:S01]  /*171b0*/  FMUL.FTZ R79, R79, R44 ;  /* 0x0000002c4f4f7220 */ /* 0x000fe20000410000 */
[----:B------:R-:W-:Y:S01]  /*171c0*/  FFMA.FTZ R44, R8, R80, R3 ;  /* 0x00000050082c7223 */ /* 0x000fe20000010003 */
[----:B------:R-:W-:-:S03]  /*171d0*/  FADD.FTZ R41, R45, R75 ;  /* 0x0000004b2d297221 */ /* 0x000fc60000010000 */
[----:B------:R-:W-:-:S06]  /*171e0*/  FMUL.FTZ R45, R44, -1.4426950216293334961 ;  /* 0xbfb8aa3b2c2d7820 */ /* 0x000fcc0000410000 */
[----:B------:R-:W0:Y:S02]  /*171f0*/  MUFU.EX2 R45, R45 ;  /* 0x0000002d002d7308 */ /* 0x000e240000000800 */
[----:B0-----:R-:W-:-:S06]  /*17200*/  FADD.FTZ R45, R45, 1 ;  /* 0x3f8000002d2d7421 */ /* 0x001fcc0000010000 */
[----:B------:R-:W0:Y:S01]  /*17210*/  MUFU.RCP R45, R45 ;  /* 0x0000002d002d7308 */ /* 0x000e220000001000 */
[----:B------:R-:W-:Y:S01]  /*17220*/  FADD.FTZ R33, R33, R42 ;  /* 0x0000002a21217221 */ /* 0x000fe20000010000 */
[----:B------:R-:W-:Y:S01]  /*17230*/  FFMA.FTZ R54, R39, R42, R54 ;  /* 0x0000002a27367223 */ /* 0x000fe20000010036 */
[----:B----4-:R-:W-:Y:S02]  /*17240*/  HADD2.F32 R75, -RZ, R72.H0_H0 ;  /* 0x20000048ff4b7230 */ /* 0x010fe40000004100 */
[----:B------:R-:W4:Y:S01]  /*17250*/  LDL.S16 R72, [R1+0x2f6] ;  /* 0x0002f60001487983 */ /* 0x000f220000100600 */
[----:B0-----:R-:W-:Y:S01]  /*17260*/  FMUL.FTZ R57, R57, R45 ;  /* 0x0000002d39397220 */ /* 0x001fe20000410000 */
[----:B------:R-:W-:-:S04]  /*17270*/  FADD.FTZ R45, -R45, 1 ;  /* 0x3f8000002d2d7421 */ /* 0x000fc80000010100 */
[----:B------:R-:W-:Y:S01]  /*17280*/  FFMA.FTZ R45, R44, R45, 1 ;  /* 0x3f8000002c2d7423 */ /* 0x000fe2000001002d */
[----:B------:R-:W-:-:S04]  /*17290*/  FMUL.FTZ R44, R9, R42 ;  /* 0x0000002a092c7220 */ /* 0x000fc80000410000 */
[----:B------:R-:W-:Y:S01]  /*172a0*/  FFMA.FTZ R42, R39, R44, R76 ;  /* 0x0000002c272a7223 */ /* 0x000fe2000001004c */
[----:B------:R-:W-:Y:S02]  /*172b0*/  HADD2.F32 R76, -RZ, R124.H0_H0 ;  /* 0x2000007cff4c7230 */ /* 0x000fe40000004100 */
[----:B------:R-:W4:Y:S01]  /*172c0*/  LDL.LU.S16 R124, [R1+0x2f4] ;  /* 0x0002f400017c7983 */ /* 0x000f220000300600 */
[----:B------:R-:W-:-:S03]  /*172d0*/  HADD2.F32 R53, -RZ, R119.H0_H0 ;  /* 0x20000077ff357230 */ /* 0x000fc60000004100 */
[----:B------:R-:W4:Y:S01]  /*172e0*/  LDL.S16 R119, [R1+0x308] ;  /* 0x0003080001777983 */ /* 0x000f220000100600 */
[----:B------:R-:W-:Y:S01]  /*172f0*/  FMUL.FTZ R57, R57, R45 ;  /* 0x0000002d39397220 */ /* 0x000fe20000410000 */
[----:B--2---:R-:W-:-:S05]  /*17300*/  HADD2.F32 R78, -RZ, R78.H0_H0 ;  /* 0x2000004eff4e7230 */ /* 0x004fca0000004100 */
[----:B------:R-:W-:-:S04]  /*17310*/  FADD.FTZ R78, R78, -UR28 ;  /* 0x8000001c4e4e7e21 */ /* 0x000fc80008010000 */
[----:B------:R-:W-:-:S04]  /*17320*/  FMUL.FTZ R78, R78, UR16 ;  /* 0x000000104e4e7c20 */ /* 0x000fc80008410000 */
[----:B------:R-:W-:-:S04]  /*17330*/  FFMA.FTZ R39, R9, R78, R2 ;  /* 0x0000004e09277223 */ /* 0x000fc80000010002 */
[----:B------:R-:W-:-:S06]  /*17340*/  FMUL.FTZ R45, R39, -1.4426950216293334961 ;  /* 0xbfb8aa3b272d7820 */ /* 0x000fcc0000410000 */
[----:B------:R-:W0:Y:S02]  /*17350*/  MUFU.EX2 R45, R45 ;  /* 0x0000002d002d7308 */ /* 0x000e240000000800 */
        /* <DEDUP_REMOVED lines=17> */
[----:B---3--:R-:W-:Y:S02]  /*17470*/  HADD2.F32 R44, -RZ, R123.H0_H0 ;  /* 0x2000007bff2c7230 */ /* 0x008fe40000004100 */
[----:B------:R-:W2:Y:S04]  /*17480*/  LDL.LU.S16 R123, [R1+0x2f2] ;  /* 0x0002f200017b7983 */ /* 0x000ea80000300600 */
[----:B------:R0:W-:Y:S04]  /*17490*/  STL [R1+0x3a0], R122 ;  /* 0x0003a07a01007387 */ /* 0x0001e80000100800 */
[----:B0-----:R-:W3:Y:S01]  /*174a0*/  LDL.S16 R122, [R1+0x2fe] ;  /* 0x0002fe00017a7983 */ /* 0x001ee20000100600 */
[----:B----4-:R-:W-:-:S02]  /*174b0*/  HADD2.F32 R71, -RZ, R72.H0_H0 ;  /* 0x20000048ff477230 */ /* 0x010fc40000004100 */
[----:B------:R-:W-:Y:S02]  /*174c0*/  HADD2.F32 R72, -RZ, R124.H0_H0 ;  /* 0x2000007cff487230 */ /* 0x000fe40000004100 */
[----:B------:R-:W4:Y:S01]  /*174d0*/  LDL.LU.S16 R124, [R1+0x2fc] ;  /* 0x0002fc00017c7983 */ /* 0x000f220000300600 */
[----:B------:R-:W-:-:S03]  /*174e0*/  HADD2.F32 R49, -RZ, R119.H0_H0 ;  /* 0x20000077ff317230 */ /* 0x000fc60000004100 */
[----:B------:R-:W4:Y:S01]  /*174f0*/  LDL.S16 R119, [R1+0x30c] ;  /* 0x00030c0001777983 */ /* 0x000f220000100600 */
[----:B------:R-:W-:Y:S01]  /*17500*/  FMUL.FTZ R117, R117, R70 ;  /* 0x0000004675757220 */ /* 0x000fe20000410000 */
[----:B------:R-:W-:Y:S01]  /*17510*/  FMUL.FTZ R105, R105, R68 ;  /* 0x0000004469697220 */ /* 0x000fe20000410000 */
[----:B------:R-:W-:Y:S01]  /*17520*/  FMUL.FTZ R75, R75, R45 ;  /* 0x0000002d4b4b7220 */ /* 0x000fe20000410000 */
[----:B--2---:R-:W-:Y:S02]  /*17530*/  HADD2.F32 R70, -RZ, R123.H0_H0 ;  /* 0x2000007bff467230 */ /* 0x004fe40000004100 */
[----:B------:R-:W2:Y:S01]  /*17540*/  LDL.LU.S16 R123, [R1+0x2fa] ;  /* 0x0002fa00017b7983 */ /* 0x000ea20000300600 */
[----:B---3--:R-:W-:-:S03]  /*17550*/  HADD2.F32 R67, -RZ, R122.H0_H0 ;  /* 0x2000007aff437230 */ /* 0x008fc60000004100 */
[----:B------:R-:W3:Y:S01]  /*17560*/  LDL.S16 R122, [R1+0x306] ;  /* 0x00030600017a7983 */ /* 0x000ee20000100600 */
[----:B----4-:R-:W-:-:S03]  /*17570*/  HADD2.F32 R68, -RZ, R124.H0_H0 ;  /* 0x2000007cff447230 */ /* 0x010fc60000004100 */
[----:B------:R-:W4:Y:S01]  /*17580*/  LDL.LU.S16 R124, [R1+0x304] ;  /* 0x00030400017c7983 */ /* 0x000f220000300600 */
[----:B------:R-:W-:-:S03]  /*17590*/  HADD2.F32 R45, -RZ, R119.H0_H0 ;  /* 0x20000077ff2d7230 */ /* 0x000fc60000004100 */
[----:B------:R-:W4:Y:S01]  /*175a0*/  LDL.LU.S16 R119, [R1+0x30e] ;  /* 0x00030e0001777983 */ /* 0x000f220000300600 */
[----:B------:R-:W-:Y:S01]  /*175b0*/  FADD.FTZ R44, R44, -UR28 ;  /* 0x8000001c2c2c7e21 */ /* 0x000fe20008010000 */
[----:B------:R-:W-:Y:S01]  /*175c0*/  FADD.FTZ R39, R74, R40 ;  /* 0x000000284a277221 */ /* 0x000fe20000010000 */
        /* <DEDUP_REMOVED lines=34> */
[----:B--2---:R-:W-:Y:S02]  /*177f0*/  HADD2.F32 R66, -RZ, R123.H0_H0 ;  /* 0x2000007bff427230 */ /* 0x004fe40000004100 */
[----:B------:R-:W2:Y:S01]  /*17800*/  LDL.LU.S16 R123, [R1+0x302] ;  /* 0x00030200017b7983 */ /* 0x000ea20000300600 */
[----:B------:R-:W-:Y:S01]  /*17810*/  FMUL.FTZ R97, R97, R63 ;  /* 0x0000003f61617220 */ /* 0x000fe20000410000 */
[----:B------:R-:W-:Y:S01]  /*17820*/  FADD.FTZ R68, R68, -UR28 ;  /* 0x8000001c44447e21 */ /* 0x000fe20008010000 */
[----:B0-----:R-:W-:Y:S01]  /*17830*/  FMUL.FTZ R67, R67, R37 ;  /* 0x0000002543437220 */ /* 0x001fe20000410000 */
[----:B------:R-:W-:Y:S02]  /*17840*/  FADD.FTZ R37, -R37, 1 ;  /* 0x3f80000025257421 */ /* 0x000fe40000010100 */
[----:B------:R-:W-:Y:S01]  /*17850*/  FMUL.FTZ R68, R68, UR16 ;  /* 0x0000001044447c20 */ /* 0x000fe20008410000 */
[----:B---3--:R-:W-:-:S02]  /*17860*/  HADD2.F32 R63, -RZ, R122.H0_H0 ;  /* 0x2000007aff3f7230 */ /* 0x008fc40000004100 */
[----:B------:R-:W3:Y:S01]  /*17870*/  LDL.S16 R122, [R1+0x312] ;  /* 0x00031200017a7983 */ /* 0x000ee20000100600 */
[----:B------:R-:W-:Y:S01]  /*17880*/  FFMA.FTZ R37, R35, R37, 1 ;  /* 0x3f80000023257423 */ /* 0x000fe20000010025 */
[----:B------:R-:W-:Y:S01]  /*17890*/  FFMA.FTZ R35, R8, R68, R3 ;  /* 0x0000004408237223 */ /* 0x000fe20000010003 */
[----:B------:R-:W-:Y:S02]  /*178a0*/  FMUL.FTZ R101, R101, R64 ;  /* 0x0000004065657220 */ /* 0x000fe40000410000 */
[----:B------:R-:W-:Y:S01]  /*178b0*/  FMUL.FTZ R67, R67, R37 ;  /* 0x0000002543437220 */ /* 0x000fe20000410000 */
[----:B------:R-:W-:-:S06]  /*178c0*/  FMUL.FTZ R37, R35, -1.4426950216293334961 ;  /* 0xbfb8aa3b23257820 */ /* 0x000fcc0000410000 */
[----:B------:R-:W0:Y:S02]  /*178d0*/  MUFU.EX2 R37, R37 ;  /* 0x0000002500257308 */ /* 0x000e240000000800 */
[----:B0-----:R-:W-:Y:S01]  /*178e0*/  FADD.FTZ R37, R37, 1 ;  /* 0x3f80000025257421 */ /* 0x001fe20000010000 */
[----:B----4-:R-:W-:Y:S02]  /*178f0*/  HADD2.F32 R64, -RZ, R124.H0_H0 ;  /* 0x2000007cff407230 */ /* 0x010fe40000004100 */
[----:B------:R-:W4:Y:S03]  /*17900*/  LDL.LU.S16 R124, [R1+0x310] ;  /* 0x00031000017c7983 */ /* 0x000f260000300600 */
[----:B------:R-:W0:Y:S01]  /*17910*/  MUFU.RCP R37, R37 ;  /* 0x0000002500257308 */ /* 0x000e220000001000 */
[----:B------:R-:W-:Y:S01]  /*17920*/  FADD.FTZ R41, R41, R38 ;  /* 0x0000002629297221 */ /* 0x000fe20000010000 */
[----:B0-----:R-:W-:Y:S01]  /*17930*/  FMUL.FTZ R45, R45, R37 ;  /* 0x000000252d2d7220 */ /* 0x001fe20000410000 */
[----:B------:R-:W-:-:S04]  /*17940*/  FADD.FTZ R37, -R37, 1 ;  /* 0x3f80000025257421 */ /* 0x000fc80000010100 */
[----:B------:R-:W-:Y:S01]  /*17950*/  FFMA.FTZ R37, R35, R37, 1 ;  /* 0x3f80000023257423 */ /* 0x000fe20000010025 */
[----:B------:R-:W-:-:S04]  /*17960*/  FMUL.FTZ R35, R8, R36 ;  /* 0x0000002408237220 */ /* 0x000fc80000410000 */
[----:B------:R-:W-:Y:S01]  /*17970*/  FFMA.FTZ R42, R34, R35, R42 ;  /* 0x00000023222a7223 */ /* 0x000fe2000001002a */
[----:B------:R-:W-:Y:S01]  /*17980*/  FADD.FTZ R35, R35, R41 ;  /* 0x0000002923237221 */ /* 0x000fe20000010000 */
[----:B------:R-:W-:Y:S02]  /*17990*/  HADD2.F32 R41, -RZ, R119.H0_H0 ;  /* 0x20000077ff297230 */ /* 0x000fe40000004100 */
        /* <DEDUP_REMOVED lines=11> */
[----:B------:R-:W4:Y:S01]  /*17a50*/  LDL.S16 R119, [R1+0x31c] ;  /* 0x00031c0001777983 */ /* 0x000f220000100600 */
[----:B------:R-:W-:Y:S01]  /*17a60*/  FADD.FTZ R66, R66, -UR28 ;  /* 0x8000001c42427e21 */ /* 0x000fe20008010000 */
[----:B------:R-:W-:-:S03]  /*17a70*/  FFMA.FTZ R43, R34, R36, R43 ;  /* 0x00000024222b7223 */ /* 0x000fc6000001002b */
[----:B------:R-:W-:Y:S01]  /*17a80*/  FMUL.FTZ R66, R66, UR16 ;  /* 0x0000001042427c20 */ /* 0x000fe20008410000 */
[----:B------:R-:W-:-:S03]  /*17a90*/  FADD.FTZ R39, R39, R36 ;  /* 0x0000002427277221 */ /* 0x000fc60000010000 */
        /* <DEDUP_REMOVED lines=18> */
[----:B------:R-:W-:Y:S01]  /*17bc0*/  FADD.FTZ R62, R62, -UR28 ;  /* 0x8000001c3e3e7e21 */ /* 0x000fe20008010000 */
[----:B------:R-:W-:-:S03]  /*17bd0*/  FFMA.FTZ R54, R26, R32, R54 ;  /* 0x000000201a367223 */ /* 0x000fc60000010036 */
[----:B------:R-:W-:Y:S01]  /*17be0*/  FMUL.FTZ R62, R62, UR16 ;  /* 0x000000103e3e7c20 */ /* 0x000fe20008410000 */
[----:B0-----:R-:W-:Y:S01]  /*17bf0*/  FMUL.FTZ R41, R41, R36 ;  /* 0x0000002429297220 */ /* 0x001fe20000410000 */
[----:B------:R-:W-:-:S04]  /*17c00*/  FADD.FTZ R36, -R36, 1 ;  /* 0x3f80000024247421 */ /* 0x000fc80000010100 */
[----:B------:R-:W-:Y:S01]  /*17c10*/  FFMA.FTZ R36, R34, R36, 1 ;  /* 0x3f80000022247423 */ /* 0x000fe20000010024 */
[----:B------:R-:W-:Y:S01]  /*17c20*/  FADD.FTZ R34, R33, R32 ;  /* 0x0000002021227221 */ /* 0x000fe20000010000 */
[----:B------:R-:W-:Y:S01]  /*17c30*/  FMUL.FTZ R32, R9, R32 ;  /* 0x0000002009207220 */ /* 0x000fe20000410000 */
[----:B------:R-:W-:-:S03]  /*17c40*/  FMUL.FTZ R99, R99, R56 ;  /* 0x0000003863637220 */ /* 0x000fc60000410000 */
[----:B------:R-:W-:Y:S01]  /*17c50*/  FFMA.FTZ R42, R26, R32, R42 ;  /* 0x000000201a2a7223 */ /* 0x000fe2000001002a */
[----:B--2---:R-:W-:Y:S02]  /*17c60*/  HADD2.F32 R58, -RZ, R123.H0_H0 ;  /* 0x2000007bff3a7230 */ /* 0x004fe40000004100 */
[----:B------:R-:W2:Y:S01]  /*17c70*/  LDL.LU.S16 R123, [R1+0x316] ;  /* 0x00031600017b7983 */ /* 0x000ea20000300600 */
[----:B------:R-:W-:Y:S01]  /*17c80*/  FFMA.FTZ R26, R9, R62, R2 ;  /* 0x0000003e091a7223 */ /* 0x000fe20000010002 */
[----:B---3--:R-:W-:Y:S02]  /*17c90*/  HADD2.F32 R55, -RZ, R122.H0_H0 ;  /* 0x2000007aff377230 */ /* 0x008fe40000004100 */
[----:B------:R-:W3:Y:S01]  /*17ca0*/  LDL.S16 R122, [R1+0x320] ;  /* 0x00032000017a7983 */ /* 0x000ee20000100600 */
[----:B------:R-:W-:-:S06]  /*17cb0*/  FMUL.FTZ R33, R26, -1.4426950216293334961 ;  /* 0xbfb8aa3b1a217820 */ /* 0x000fcc0000410000 */
[----:B------:R-:W0:Y:S02]  /*17cc0*/  MUFU.EX2 R33, R33 ;  /* 0x0000002100217308 */ /* 0x000e240000000800 */
[----:B0-----:R-:W-:Y:S01]  /*17cd0*/  FADD.FTZ R33, R33, 1 ;  /* 0x3f80000021217421 */ /* 0x001fe20000010000 */
[----:B----4-:R-:W-:Y:S02]  /*17ce0*/  HADD2.F32 R56, -RZ, R124.H0_H0 ;  /* 0x2000007cff387230 */ /* 0x010fe40000004100 */
[----:B------:R-:W4:Y:S03]  /*17cf0*/  LDL.LU.S16 R124, [R1+0x31e] ;  /* 0x00031e00017c7983 */ /* 0x000f260000300600 */
[----:B------:R-:W0:Y:S01]  /*17d00*/  MUFU.RCP R33, R33 ;  /* 0x0000002100217308 */ /* 0x000e220000001000 */
[----:B------:R-:W-:Y:S01]  /*17d10*/  FADD.FTZ R60, R60, -UR28 ;  /* 0x8000001c3c3c7e21 */ /* 0x000fe20008010000 */
[----:B0-----:R-:W-:Y:S01]  /*17d20*/  FMUL.FTZ R59, R59, R33 ;  /* 0x000000213b3b7220 */ /* 0x001fe20000410000 */
[----:B------:R-:W-:-:S04]  /*17d30*/  FADD.FTZ R33, -R33, 1 ;  /* 0x3f80000021217421 */ /* 0x000fc80000010100 */
[----:B------:R-:W-:-:S04]  /*17d40*/  FFMA.FTZ R33, R26, R33, 1 ;  /* 0x3f8000001a217423 */ /* 0x000fc80000010021 */
[----:B------:R-:W-:Y:S01]  /*17d50*/  FMUL.FTZ R59, R59, R33 ;  /* 0x000000213b3b7220 */ /* 0x000fe20000410000 */
[----:B------:R-:W-:Y:S01]  /*17d60*/  FMUL.FTZ R60, R60, UR16 ;  /* 0x000000103c3c7c20 */ /* 0x000fe20008410000 */
[----:B------:R-:W-:Y:S02]  /*17d70*/  HADD2.F32 R33, -RZ, R119.H0_H0 ;  /* 0x20000077ff217230 */ /* 0x000fe40000004100 */
[----:B------:R-:W4:Y:S01]  /*17d80*/  LDL.S16 R119, [R1+0x324] ;  /* 0x0003240001777983 */ /* 0x000f220000100600 */
[----:B------:R-:W-:Y:S01]  /*17d90*/  FFMA.FTZ R26, R8, R60, R3 ;  /* 0x0000003c081a7223 */ /* 0x000fe20000010003 */
[----:B------:R-:W-:-:S03]  /*17da0*/  FADD.FTZ R35, R35, R32 ;  /* 0x0000002023237221 */ /* 0x000fc60000010000 */
        /* <DEDUP_REMOVED lines=34> */
[----:B------:R-:W-:Y:S01]  /*17fd0*/  FMUL.FTZ R73, R73, R52 ;  /* 0x0000003449497220 */ /* 0x000fe20000410000 */
[----:B---3--:R-:W-:Y:S02]  /*17fe0*/  HADD2.F32 R51, -RZ, R122.H0_H0 ;  /* 0x2000007aff337230 */ /* 0x008fe40000004100 */
[----:B------:R-:W3:Y:S01]  /*17ff0*/  LDL.S16 R122, [R1+0x328] ;  /* 0x00032800017a7983 */ /* 0x000ee20000100600 */
[----:B----4-:R-:W-:-:S03]  /*18000*/  HADD2.F32 R52, -RZ, R124.H0_H0 ;  /* 0x2000007cff347230 */ /* 0x010fc60000004100 */
[----:B------:R-:W4:Y:S01]  /*18010*/  LDL.LU.S16 R124, [R1+0x326] ;  /* 0x00032600017c7983 */ /* 0x000f220000300600 */
[----:B------:R-:W-:Y:S01]  /*18020*/  FADD.FTZ R35, R29, R35 ;  /* 0x000000231d237221 */ /* 0x000fe20000010000 */
[----:B------:R-:W-:Y:S02]  /*18030*/  HADD2.F32 R29, -RZ, R119.H0_H0 ;  /* 0x20000077ff1d7230 */ /* 0x000fe40000004100 */
[----:B------:R-:W4:Y:S01]  /*18040*/  LDL.S16 R119, [R1+0x32c] ;  /* 0x00032c0001777983 */ /* 0x000f220000100600 */
[----:B------:R-:W-:Y:S01]  /*18050*/  FADD.FTZ R22, R22, -UR28 ;  /* 0x8000001c16167e21 */ /* 0x000fe20008010000 */
[----:B------:R-:W-:Y:S01]  /*18060*/  FMUL.FTZ R37, R37, R32 ;  /* 0x0000002025257220 */ /* 0x000fe20000410000 */
[----:B------:R-:W-:Y:S01]  /*18070*/  FMUL.FTZ R33, R33, R26 ;  /* 0x0000001a21217220 */ /* 0x000fe20000410000 */
        /* <DEDUP_REMOVED lines=29> */
[----:B--2---:R-:W-:Y:S02]  /*18250*/  HADD2.F32 R50, -RZ, R123.H0_H0 ;  /* 0x2000007bff327230 */ /* 0x004fe40000004100 */
[----:B------:R-:W2:Y:S03]  /*18260*/  LDL.LU.S16 R123, [R1+0x32a] ;  /* 0x00032a00017b7983 */ /* 0x000ea60000300600 */
[----:B------:R-:W-:Y:S01]  /*18270*/  FADD.FTZ R50, R50, -UR28 ;  /* 0x8000001c32327e21 */ /* 0x000fe20008010000 */
[----:B------:R-:W-:-:S03]  /*18280*/  FFMA.FTZ R34, R18, R24, R34 ;  /* 0x0000001812227223 */ /* 0x000fc60000010022 */
[----:B------:R-:W-:Y:S01]  /*18290*/  FMUL.FTZ R50, R50, UR16 ;  /* 0x0000001032327c20 */ /* 0x000fe20008410000 */
[----:B---3--:R-:W-:Y:S02]  /*182a0*/  HADD2.F32 R47, -RZ, R122.H0_H0 ;  /* 0x2000007aff2f7230 */ /* 0x008fe40000004100 */
[----:B------:R-:W3:Y:S01]  /*182b0*/  LDL.LU.S16 R122, [R1+0x32e] ;  /* 0x00032e00017a7983 */ /* 0x000ee20000300600 */
[----:B------:R-:W-:Y:S01]  /*182c0*/  FFMA.FTZ R18, R9, R50, R2 ;  /* 0x0000003209127223 */ /* 0x000fe20000010002 */
[----:B------:R-:W-:Y:S01]  /*182d0*/  FMUL.FTZ R65, R65, R48 ;  /* 0x0000003041417220 */ /* 0x000fe20000410000 */
[----:B------:R-:W-:Y:S02]  /*182e0*/  FADD.FTZ R25, R35, R25 ;  /* 0x0000001923197221 */ /* 0x000fe40000010000 */
        /* <DEDUP_REMOVED lines=10> */
[----:B------:R-:W-:Y:S02]  /*18390*/  HADD2.F32 R35, -RZ, R119.H0_H0 ;  /* 0x20000077ff237230 */ /* 0x000fe40000004100 */
[----:B------:R-:W4:Y:S01]  /*183a0*/  LDL.S16 R119, [R1+0x336] ;  /* 0x0003360001777983 */ /* 0x000f220000100600 */
        /* <DEDUP_REMOVED lines=10> */
[----:B------:R-:W-:Y:S01]  /*18450*/  FMUL.FTZ R71, R71, R44 ;  /* 0x0000002c47477220 */ /* 0x000fe20000410000 */
[----:B0-----:R-:W-:Y:S01]  /*18460*/  FMUL.FTZ R35, R35, R24 ;  /* 0x0000001823237220 */ /* 0x001fe20000410000 */
[----:B------:R-:W-:-:S04]  /*18470*/  FADD.FTZ R24, -R24, 1 ;  /* 0x3f80000018187421 */ /* 0x000fc80000010100 */
[----:B------:R-:W-:Y:S01]  /*18480*/  FFMA.FTZ R25, R25, R24, 1 ;  /* 0x3f80000019197423 */ /* 0x000fe20000010018 */
[-C--:B------:R-:W-:Y:S01]  /*18490*/  FFMA.FTZ R24, R31, R14.reuse, R32 ;  /* 0x0000000e1f187223 */ /* 0x080fe20000010020 */
[----:B------:R-:W-:-:S04]  /*184a0*/  FMUL.FTZ R14, R9, R14 ;  /* 0x0000000e090e7220 */ /* 0x000fc80000410000 */
[----:B------:R-:W-:Y:S01]  /*184b0*/  FFMA.FTZ R31, R31, R14, R34 ;  /* 0x0000000e1f1f7223 */ /* 0x000fe20000010022 */
[----:B--2---:R-:W-:Y:S02]  /*184c0*/  HADD2.F32 R46, -RZ, R123.H0_H0 ;  /* 0x2000007bff2e7230 */ /* 0x004fe40000004100 */
[----:B------:R-:W2:Y:S03]  /*184d0*/  LDL.LU.S16 R123, [R1+0x332] ;  /* 0x00033200017b7983 */ /* 0x000ea60000300600 */
[----:B------:R-:W-:-:S04]  /*184e0*/  FADD.FTZ R46, R46, -UR28 ;  /* 0x8000001c2e2e7e21 */ /* 0x000fc80008010000 */
[----:B------:R-:W-:Y:S01]  /*184f0*/  FMUL.FTZ R46, R46, UR16 ;  /* 0x000000102e2e7c20 */ /* 0x000fe20008410000 */
[----:B---3--:R-:W-:Y:S02]  /*18500*/  HADD2.F32 R43, -RZ, R122.H0_H0 ;  /* 0x2000007aff2b7230 */ /* 0x008fe40000004100 */
[----:B------:R-:W3:Y:S01]  /*18510*/  LDL.S16 R122, [R1+0x338] ;  /* 0x00033800017a7983 */ /* 0x000ee20000100600 */
[----:B------:R-:W-:-:S04]  /*18520*/  FFMA.FTZ R34, R9, R46, R2 ;  /* 0x0000002e09227223 */ /* 0x000fc80000010002 */
        /* <DEDUP_REMOVED lines=10> */
[----:B------:R-:W-:Y:S02]  /*185d0*/  HADD2.F32 R34, -RZ, R119.H0_H0 ;  /* 0x20000077ff227230 */ /* 0x000fe40000004100 */
[----:B------:R-:W4:Y:S01]  /*185e0*/  LDL.S16 R119, [R1+0x340] ;  /* 0x0003400001777983 */ /* 0x000f220000100600 */
        /* <DEDUP_REMOVED lines=34> */
[----:B------:R-:W4:Y:S01]  /*18810*/  LDL.LU.S16 R119, [R1+0x342] ;  /* 0x0003420001777983 */ /* 0x000f220000300600 */
        /* <DEDUP_REMOVED lines=18> */
[----:B------:R-:W2:Y:S03]  /*18940*/  LDL.S16 R123, [R1+0x344] ;  /* 0x00034400017b7983 */ /* 0x000ea60000100600 */
[----:B------:R-:W-:-:S04]  /*18950*/  FADD.FTZ R38, R38, -UR28 ;  /* 0x8000001c26267e21 */ /* 0x000fc80008010000 */
[----:B------:R-:W-:Y:S01]  /*18960*/  FMUL.FTZ R38, R38, UR16 ;  /* 0x0000001026267c20 */ /* 0x000fe20008410000 */
[----:B---3--:R-:W-:Y:S02]  /*18970*/  HADD2.F32 R35, -RZ, R122.H0_H0 ;  /* 0x2000007aff237230 */ /* 0x008fe40000004100 */
[----:B------:R-:W3:Y:S01]  /*18980*/  LDL.LU.S16 R122, [R1+0x346] ;  /* 0x00034600017a7983 */ /* 0x000ee20000300600 */
[----:B------:R-:W-:-:S04]  /*18990*/  FFMA.FTZ R31, R9, R38, R2 ;  /* 0x00000026091f7223 */ /* 0x000fc80000010002 */
        /* <DEDUP_REMOVED lines=104> */
[----:B--2---:R-:W-:Y:S02]  /*19020*/  HADD2.F32 R26, -RZ, R123.H0_H0 ;  /* 0x2000007bff1a7230 */ /* 0x004fe40000004100 */
[----:B------:R-:W2:Y:S03]  /*19030*/  LDL.S16 R123, [R1+0x35c] ;  /* 0x00035c00017b7983 */ /* 0x000ea60000100600 */
[----:B------:R-:W-:-:S04]  /*19040*/  FADD.FTZ R26, R26, -UR28 ;  /* 0x8000001c1a1a7e21 */ /* 0x000fc80008010000 */
[----:B------:R-:W-:-:S04]  /*19050*/  FMUL.FTZ R26, R26, UR16 ;  /* 0x000000101a1a7c20 */ /* 0x000fc80008410000 */
[----:B------:R-:W-:-:S04]  /*19060*/  FFMA.FTZ R22, R9, R26, R2 ;  /* 0x0000001a09167223 */ /* 0x000fc80000010002 */
[----:B------:R-:W-:-:S06]  /*19070*/  FMUL.FTZ R10, R22, -1.4426950216293334961 ;  /* 0xbfb8aa3b160a7820 */ /* 0x000fcc0000410000 */
[----:B------:R-:W0:Y:S02]  /*19080*/  MUFU.EX2 R10, R10 ;  /* 0x0000000a000a7308 */ /* 0x000e240000000800 */
[----:B0-----:R-:W-:-:S06]  /*19090*/  FADD.FTZ R10, R10, 1 ;  /* 0x3f8000000a0a7421 */ /* 0x001fcc0000010000 */
[----:B------:R3:W0:Y:S02]  /*190a0*/  MUFU.RCP R20, R10 ;  /* 0x0000000a00147308 */ /* 0x0006240000001000 */
[----:B---3--:R-:W-:Y:S02]  /*190b0*/  HADD2.F32 R10, -RZ, R122.H0_H0 ;  /* 0x2000007aff0a7230 */ /* 0x008fe40000004100 */
[----:B------:R-:W3:Y:S01]  /*190c0*/  LDL.LU.S16 R122, [R1+0x35e] ;  /* 0x00035e00017a7983 */ /* 0x000ee20000300600 */
[----:B----4-:R-:W-:-:S03]  /*190d0*/  HADD2.F32 R24, -RZ, R124.H0_H0 ;  /* 0x2000007cff187230 */ /* 0x010fc60000004100 */
[----:B------:R-:W4:Y:S01]  /*190e0*/  LDL.S16 R124, [R1+0x360] ;  /* 0x00036000017c7983 */ /* 0x000f220000100600 */
        /* <DEDUP_REMOVED lines=34> */
[----:B------:R-:W3:Y:S03]  /*19310*/  LDL.LU.S16 R122, [R1+0x366] ;  /* 0x00036600017a7983 */ /* 0x000ee60000300600 */
[----:B0-----:R-:W-:Y:S01]  /*19320*/  FMUL.FTZ R16, R16, R17 ;  /* 0x0000001110107220 */ /* 0x001fe20000410000 */
[----:B------:R-:W-:-:S04]  /*19330*/  FADD.FTZ R17, -R17, 1 ;  /* 0x3f80000011117421 */ /* 0x000fc80000010100 */
[----:B------:R-:W-:Y:S01]  /*19340*/  FFMA.FTZ R17, R20, R17, 1 ;  /* 0x3f80000014117423 */ /* 0x000fe20000010011 */
[----:B----4-:R-:W-:Y:S02]  /*19350*/  HADD2.F32 R20, -RZ, R124.H0_H0 ;  /* 0x2000007cff147230 */ /* 0x010fe40000004100 */
[----:B------:R-:W4:Y:S01]  /*19360*/  LDL.S16 R124, [R1+0x368] ;  /* 0x00036800017c7983 */ /* 0x000f220000100600 */
        /* <DEDUP_REMOVED lines=18> */
[----:B--2---:R-:W-:-:S05]  /*19490*/  HADD2.F32 R17, -RZ, R123.H0_H0 ;  /* 0x2000007bff117230 */ /* 0x004fca0000004100 */
        /* <DEDUP_REMOVED lines=8> */
[----:B---3--:R-:W-:-:S05]  /*19520*/  HADD2.F32 R120, -RZ, R122.H0_H0 ;  /* 0x2000007aff787230 */ /* 0x008fca0000004100 */
[----:B0-----:R-:W-:Y:S01]  /*19530*/  FMUL.FTZ R122, R120, R13 ;  /* 0x0000000d787a7220 */ /* 0x001fe20000410000 */
[----:B------:R-:W-:Y:S01]  /*19540*/  FADD.FTZ R13, -R13, 1 ;  /* 0x3f8000000d0d7421 */ /* 0x000fe20000010100 */
[----:B------:R-:W-:Y:S01]  /*19550*/  FADD.FTZ R7, R7, R113 ;  /* 0x0000007107077221 */ /* 0x000fe20000010000 */
[----:B------:R-:W2:Y:S02]  /*19560*/  LDL.LU R120, [R1+0x224] ;  /* 0x0002240001787983 */ /* 0x000ea40000300800 */
[----:B------:R-:W-:Y:S01]  /*19570*/  FFMA.FTZ R13, R15, R13, 1 ;  /* 0x3f8000000f0d7423 */ /* 0x000fe2000001000d */
[----:B----4-:R-:W-:-:S05]  /*19580*/  HADD2.F32 R15, -RZ, R124.H0_H0 ;  /* 0x2000007cff0f7230 */ /* 0x010fca0000004100 */
[----:B------:R-:W-:-:S04]  /*19590*/  FADD.FTZ R15, R15, -UR28 ;  /* 0x8000001c0f0f7e21 */ /* 0x000fc80008010000 */
[----:B------:R-:W-:Y:S01]  /*195a0*/  FMUL.FTZ R15, R15, UR16 ;  /* 0x000000100f0f7c20 */ /* 0x000fe20008410000 */
[----:B------:R-:W-:-:S03]  /*195b0*/  FMUL.FTZ R13, R122, R13 ;  /* 0x0000000d7a0d7220 */ /* 0x000fc60000410000 */
[----:B------:R-:W-:Y:S01]  /*195c0*/  FFMA.FTZ R124, R8, R15, R3 ;  /* 0x0000000f087c7223 */ /* 0x000fe20000010003 */
[----:B------:R-:W-:Y:S02]  /*195d0*/  FADD.FTZ R122, R125, R6 ;  /* 0x000000067d7a7221 */ /* 0x000fe40000010000 */
[----:B------:R-:W3:Y:S01]  /*195e0*/  LDL.LU R6, [R1+0x234] ;  /* 0x0002340001067983 */ /* 0x000ee20000300800 */
[----:B------:R-:W-:-:S06]  /*195f0*/  FMUL.FTZ R125, R124, -1.4426950216293334961 ;  /* 0xbfb8aa3b7c7d7820 */ /* 0x000fcc0000410000 */
[----:B------:R-:W0:Y:S02]  /*19600*/  MUFU.EX2 R125, R125 ;  /* 0x0000007d007d7308 */ /* 0x000e240000000800 */
[----:B0-----:R-:W-:-:S06]  /*19610*/  FADD.FTZ R125, R125, 1 ;  /* 0x3f8000007d7d7421 */ /* 0x001fcc0000010000 */
[----:B------:R-:W0:Y:S01]  /*19620*/  MUFU.RCP R125, R125 ;  /* 0x0000007d007d7308 */ /* 0x000e220000001000 */
[----:B------:R-:W-:-:S05]  /*19630*/  HADD2.F32 R119, -RZ, R119.H0_H0 ;  /* 0x20000077ff777230 */ /* 0x000fca0000004100 */
[----:B0-----:R-:W-:Y:S01]  /*19640*/  FMUL.FTZ R119, R119, R125 ;  /* 0x0000007d77777220 */ /* 0x001fe20000410000 */
[----:B------:R-:W-:-:S04]  /*19650*/  FADD.FTZ R125, -R125, 1 ;  /* 0x3f8000007d7d7421 */ /* 0x000fc80000010100 */
[----:B------:R-:W-:Y:S02]  /*19660*/  FFMA.FTZ R125, R124, R125, 1 ;  /* 0x3f8000007c7d7423 */ /* 0x000fe4000001007d */
[----:B------:R-:W4:Y:S02]  /*19670*/  LDL.LU R124, [R1+0x3ac] ;  /* 0x0003ac00017c7983 */ /* 0x000f240000300800 */
[----:B------:R-:W-:Y:S02]  /*19680*/  FMUL.FTZ R125, R119, R125 ;  /* 0x0000007d777d7220 */ /* 0x000fe40000410000 */
[----:B------:R-:W2:Y:S01]  /*19690*/  LDL.LU R119, [R1+0x3a8] ;  /* 0x0003a80001777983 */ /* 0x000ea20000300800 */
[-C--:B----4-:R-:W-:Y:S01]  /*196a0*/  FFMA.FTZ R121, R124, R113.reuse, R121 ;  /* 0x000000717c797223 */ /* 0x090fe20000010079 */
[----:B------:R-:W-:-:S04]  /*196b0*/  FMUL.FTZ R113, R9, R113 ;  /* 0x0000007109717220 */ /* 0x000fc80000410000 */
[----:B------:R-:W-:Y:S02]  /*196c0*/  FFMA.FTZ R124, R124, R113, R123 ;  /* 0x000000717c7c7223 */ /* 0x000fe4000001007b */
[----:B------:R-:W4:Y:S01]  /*196d0*/  LDL.LU R123, [R1+0x3a4] ;  /* 0x0003a400017b7983 */ /* 0x000f220000300800 */
[----:B------:R-:W-:-:S03]  /*196e0*/  FADD.FTZ R113, R122, R113 ;  /* 0x000000717a717221 */ /* 0x000fc60000010000 */
[----:B------:R-:W3:Y:S01]  /*196f0*/  LDL.LU R122, [R1+0x3a0] ;  /* 0x0003a000017a7983 */ /* 0x000ee20000300800 */
[----:B--2---:R-:W-:Y:S01]  /*19700*/  FADD.FTZ R101, R101, R119 ;  /* 0x0000007765657221 */ /* 0x004fe20000010000 */
[-C--:B----4-:R-:W-:Y:S01]  /*19710*/  FFMA.FTZ R105, R123, R119.reuse, R105 ;  /* 0x000000777b697223 */ /* 0x090fe20000010069 */
[----:B------:R-:W-:-:S04]  /*19720*/  FMUL.FTZ R119, R8, R119 ;  /* 0x0000007708777220 */ /* 0x000fc80000410000 */
[----:B------:R-:W-:Y:S01]  /*19730*/  FFMA.FTZ R124, R123, R119, R124 ;  /* 0x000000777b7c7223 */ /* 0x000fe2000001007c */
[-C--:B---3--:R-:W-:Y:S02]  /*19740*/  FFMA.FTZ R123, R122, R109.reuse, R121 ;  /* 0x0000006d7a7b7223 */ /* 0x088fe40000010079 */
        /* <DEDUP_REMOVED lines=15> */
[CC--:B------:R-:W-:Y:S01]  /*19840*/  FFMA.FTZ R123, R6.reuse, R121.reuse, R123 ;  /* 0x00000079067b7223 */ /* 0x0c0fe2000001007b */
        /* <DEDUP_REMOVED lines=70> */
[----:B------:R-:W-:-:S02]  /*19cb0*/  FFMA.FTZ R119, R108, R85, R119 ;  /* 0x000000556c777223 */ /* 0x000fc40000010077 */
[----:B------:R-:W-:Y:S01]  /*19cc0*/  FFMA.FTZ R93, R108, R89, R110 ;  /* 0x000000596c5d7223 */ /* 0x000fe2000001006e */
[-C--:B------:R-:W-:Y:S01]  /*19cd0*/  FMUL.FTZ R108, R9, R103.reuse ;  /* 0x00000067096c7220 */ /* 0x080fe20000410000 */
[----:B------:R-:W-:Y:S01]  /*19ce0*/  FADD.FTZ R120, R120, R112 ;  /* 0x0000007078787221 */ /* 0x000fe20000010000 */
[----:B------:R-:W-:Y:S01]  /*19cf0*/  FFMA.FTZ R123, R106, R103, R123 ;  /* 0x000000676a7b7223 */ /* 0x000fe2000001007b */
[-C--:B------:R-:W-:Y:S01]  /*19d00*/  FMUL.FTZ R85, R8, R81.reuse ;  /* 0x0000005108557220 */ /* 0x080fe20000410000 */
[----:B------:R-:W-:Y:S01]  /*19d10*/  FFMA.FTZ R106, R106, R108, R93 ;  /* 0x0000006c6a6a7223 */ /* 0x000fe2000001005d */
[----:B------:R-:W-:Y:S01]  /*19d20*/  FADD.FTZ R120, R89, R120 ;  /* 0x0000007859787221 */ /* 0x000fe20000010000 */
[C---:B------:R-:W-:Y:S02]  /*19d30*/  FFMA.FTZ R119, R104.reuse, R81, R119 ;  /* 0x0000005168777223 */ /* 0x040fe40000010077 */
        /* <DEDUP_REMOVED lines=217> */
.L_x_977:
[----:B------:R-:W0:Y:S01]  /*1aad0*/  S2R R18, SR_LANEID ;  /* 0x0000000000127919 */ /* 0x000e220000000000 */
[----:B------:R-:W-:Y:S01]  /*1aae0*/  MOV R17, R16 ;  /* 0x0000001000117202 */ /* 0x000fe20000000f00 */
[----:B------:R-:W1:Y:S01]  /*1aaf0*/  S2UR UR7, SR_CgaCtaId ;  /* 0x00000000000779c3 */ /* 0x000e620000008800 */
[----:B------:R-:W-:Y:S01]  /*1ab00*/  UMOV UR6, 0x400 ;  /* 0x0000040000067882 */ /* 0x000fe20000000000 */
[----:B------:R-:W2:Y:S01]  /*1ab10*/  SHFL.DOWN PT, R10, R21, 0x1, 0x1f ;  /* 0x08201f00150a7f89 */ /* 0x000ea200000e0000 */
[----:B------:R-:W-:Y:S01]  /*1ab20*/  UIADD3 UR5, UPT, UPT, UR6, 0xa0, URZ ;  /* 0x000000a006057890 */ /* 0x000fe2000fffe0ff */
[----:B------:R-:W-:Y:S01]  /*1ab30*/  BSSY.RECONVERGENT B0, `(.L_x_978) ;  /* 0x000002a000007945 */ /* 0x000fe20003800200 */
[----:B------:R-:W3:Y:S01]  /*1ab40*/  LDCU UR9, c[0x0][0x374] ;  /* 0x00006e80ff0977ac */ /* 0x000ee20008000800 */
[----:B------:R-:W4:Y:S01]  /*1ab50*/  SHFL.DOWN PT, R11, R17, 0x1, 0x1f ;  /* 0x08201f00110b7f89 */ /* 0x000f2200000e0000 */
[----:B------:R-:W0:Y:S01]  /*1ab60*/  LDCU UR12, c[0x0][0x370] ;  /* 0x00006e00ff0c77ac */ /* 0x000e220008000800 */
[----:B-1----:R-:W-:Y:S01]  /*1ab70*/  ULEA UR5, UR7, UR5, 0x18 ;  /* 0x0000000507057291 */ /* 0x002fe2000f8ec0ff */
[----:B0-----:R-:W-:-:S02]  /*1ab80*/  ISETP.GT.AND P0, PT, R18, 0x1e, PT ;  /* 0x0000001e1200780c */ /* 0x001fc40003f04270 */
[C---:B------:R-:W-:Y:S02]  /*1ab90*/  ISETP.GT.AND P2, PT, R18.reuse, 0xf, PT ;  /* 0x0000000f1200780c */ /* 0x040fe40003f44270 */
[----:B------:R-:W-:-:S09]  /*1aba0*/  ISETP.GT.AND P1, PT, R18, 0x17, PT ;  /* 0x000000171200780c */ /* 0x000fd20003f24270 */
[----:B--2---:R-:W-:Y:S01]  /*1abb0*/  @!P0 FADD.FTZ R21, R10, R21 ;  /* 0x000000150a158221 */ /* 0x004fe20000010000 */
        /* <DEDUP_REMOVED lines=12> */
[----:B------:R-:W0:Y:S04]  /*1ac80*/  SHFL.DOWN PT, R10, R21, 0x8, 0x1f ;  /* 0x09001f00150a7f89 */ /* 0x000e2800000e0000 */
[----:B------:R-:W1:Y:S01]  /*1ac90*/  SHFL.DOWN PT, R16, R17, 0x8, 0x1f ;  /* 0x09001f0011107f89 */ /* 0x000e6200000e0000 */
[C---:B--2---:R-:W-:Y:S02]  /*1aca0*/  ISETP.NE.AND P0, PT, R11.reuse, RZ, PT ;  /* 0x000000ff0b00720c */ /* 0x044fe40003f05270 */
        /* <DEDUP_REMOVED lines=8> */
[----:B------:R0:W2:Y:S01]  /*1ad30*/  SHFL.DOWN PT, R21, R17, 0x10, 0x1f ;  /* 0x0a001f0011157f89 */ /* 0x0000a200000e0000 */
[----:B---3--:R-:W-:Y:S05]  /*1ad40*/  @P2 BRA `(.L_x_979) ;  /* 0x0000000000202947 */ /* 0x008fea0003800000 */
        /* <DEDUP_REMOVED lines=8> */
.L_x_979:
[----:B------:R-:W-:Y:S05]  /*1add0*/  BSYNC.RECONVERGENT B0 ;  /* 0x0000000000007941 */ /* 0x000fea0003800200 */
.L_x_978:
[----:B------:R-:W-:Y:S06]  /*1ade0*/  BAR.SYNC.DEFER_BLOCKING 0x0 ;  /* 0x0000000000007b1d */ /* 0x000fec0000010000 */
[----:B------:R-:W-:Y:S04]  /*1adf0*/  BSSY.RECONVERGENT B0, `(.L_x_980) ;  /* 0x0000027000007945 */ /* 0x000fe80003800200 */
[----:B------:R-:W-:Y:S05]  /*1ae00*/  @P0 BRA `(.L_x_981) ;  /* 0x0000000000940947 */ /* 0x000fea0003800000 */
[----:B------:R-:W-:-:S09]  /*1ae10*/  ULEA UR5, UR7, UR6, 0x18 ;  /* 0x0000000607057291 */ /* 0x000fd2000f8ec0ff */
[----:B-1-3--:R-:W1:Y:S04]  /*1ae20*/  LDS.64 R18, [UR5+0x18] ;  /* 0x00001805ff127984 */ /* 0x00ae680008000a00 */
[----:B------:R-:W3:Y:S04]  /*1ae30*/  LDS.128 R36, [UR5+0x20] ;  /* 0x00002005ff247984 */ /* 0x000ee80008000c00 */
[----:B------:R-:W4:Y:S04]  /*1ae40*/  LDS.128 R40, [UR5+0x30] ;  /* 0x00003005ff287984 */ /* 0x000f280008000c00 */
[----:B------:R-:W4:Y:S04]  /*1ae50*/  LDS.128 R28, [UR5+0x40] ;  /* 0x00004005ff1c7984 */ /* 0x000f280008000c00 */
[----:B------:R-:W4:Y:S04]  /*1ae60*/  LDS.128 R24, [UR5+0x50] ;  /* 0x00005005ff187984 */ /* 0x000f280008000c00 */
[----:B--2---:R-:W2:Y:S04]  /*1ae70*/  LDS.128 R20, [UR5+0x60] ;  /* 0x00006005ff147984 */ /* 0x004ea80008000c00 */
[----:B------:R-:W-:Y:S01]  /*1ae80*/  LDS.64 R34, [UR5+0x80] ;  /* 0x00008005ff227984 */ /* 0x000fe20008000a00 */
[----:B-1----:R-:W-:Y:S01]  /*1ae90*/  FADD.FTZ R33, R16, R18 ;  /* 0x0000001210217221 */ /* 0x002fe20000010000 */
[----:B------:R-:W-:-:S02]  /*1aea0*/  FADD.FTZ R32, R17, R19 ;  /* 0x0000001311207221 */ /* 0x000fc40000010000 */
[----:B0-----:R-:W0:Y:S01]  /*1aeb0*/  LDS.128 R16, [UR5+0x70] ;  /* 0x00007005ff107984 */ /* 0x001e220008000c00 */
        /* <DEDUP_REMOVED lines=26> */
.L_x_981:
[----:B------:R-:W-:Y:S05]  /*1b060*/  BSYNC.RECONVERGENT B0 ;  /* 0x0000000000007941 */ /* 0x000fea0003800200 */
.L_x_980:
[----:B------:R-:W-:Y:S06]  /*1b070*/  BAR.SYNC.DEFER_BLOCKING 0x0 ;  /* 0x0000000000007b1d */ /* 0x000fec0000010000 */
[----:B------:R-:W-:Y:S04]  /*1b080*/  BSSY.RECONVERGENT B0, `(.L_x_982) ;  /* 0x0000025000007945 */ /* 0x000fe80003800200 */
[----:B------:R-:W-:Y:S05]  /*1b090*/  @P3 BRA `(.L_x_983) ;  /* 0x00000000008c3947 */ /* 0x000fea0003800000 */
[----:B------:R-:W1:Y:S04]  /*1b0a0*/  LDS.128 R40, [R10+0x3c0] ;  /* 0x0003c0000a287984 */ /* 0x000e680000000c00 */
[----:B------:R-:W4:Y:S04]  /*1b0b0*/  LDS.128 R44, [R10+0x780] ;  /* 0x000780000a2c7984 */ /* 0x000f280000000c00 */
[----:B------:R-:W3:Y:S04]  /*1b0c0*/  LDS.128 R32, [R10+0xb40] ;  /* 0x000b40000a207984 */ /* 0x000ee80000000c00 */
[----:B------:R-:W3:Y:S04]  /*1b0d0*/  LDS.128 R28, [R10+0xf00] ;  /* 0x000f00000a1c7984 */ /* 0x000ee80000000c00 */
[----:B------:R-:W3:Y:S04]  /*1b0e0*/  LDS.128 R24, [R10+0x12c0] ;  /* 0x0012c0000a187984 */ /* 0x000ee80000000c00 */
[----:B--2---:R-:W2:Y:S04]  /*1b0f0*/  LDS.128 R20, [R10+0x1680] ;  /* 0x001680000a147984 */ /* 0x004ea80000000c00 */
[----:B------:R2:W2:Y:S01]  /*1b100*/  LDS.128 R36, [R10+0x1a40] ;  /* 0x001a40000a247984 */ /* 0x0004a20000000c00 */
[----:B-1----:R-:W-:Y:S01]  /*1b110*/  FADD.FTZ R19, R12, R40 ;  /* 0x000000280c137221 */ /* 0x002fe20000010000 */
[----:B0-----:R-:W-:Y:S01]  /*1b120*/  FADD.FTZ R12, R13, R41 ;  /* 0x000000290d0c7221 */ /* 0x001fe20000010000 */
[----:B------:R-:W-:Y:S01]  /*1b130*/  FADD.FTZ R13, R14, R42 ;  /* 0x0000002a0e0d7221 */ /* 0x000fe20000010000 */
[----:B------:R-:W-:Y:S01]  /*1b140*/  FADD.FTZ R14, R15, R43 ;  /* 0x0000002b0f0e7221 */ /* 0x000fe20000010000 */
[----:B----4-:R-:W-:Y:S01]  /*1b150*/  FADD.FTZ R19, R19, R44 ;  /* 0x0000002c13137221 */ /* 0x010fe20000010000 */
        /* <DEDUP_REMOVED lines=15> */
[----:B--2---:R-:W-:Y:S01]  /*1b250*/  FADD.FTZ R19, R19, R20 ;  /* 0x0000001413137221 */ /* 0x004fe20000010000 */
[----:B------:R-:W-:Y:S01]  /*1b260*/  FADD.FTZ R10, R12, R21 ;  /* 0x000000150c0a7221 */ /* 0x000fe20000010000 */
[----:B------:R-:W-:Y:S01]  /*1b270*/  FADD.FTZ R15, R13, R22 ;  /* 0x000000160d0f7221 */ /* 0x000fe20000010000 */
[----:B------:R-:W-:Y:S01]  /*1b280*/  FADD.FTZ R18, R14, R23 ;  /* 0x000000170e127221 */ /* 0x000fe20000010000 */
[----:B------:R-:W-:Y:S01]  /*1b290*/  FADD.FTZ R12, R19, R36 ;  /* 0x00000024130c7221 */ /* 0x000fe20000010000 */
[----:B------:R-:W-:Y:S01]  /*1b2a0*/  FADD.FTZ R13, R10, R37 ;  /* 0x000000250a0d7221 */ /* 0x000fe20000010000 */
[----:B------:R-:W-:Y:S01]  /*1b2b0*/  FADD.FTZ R14, R15, R38 ;  /* 0x000000260f0e7221 */ /* 0x000fe20000010000 */
[----:B------:R-:W-:-:S07]  /*1b2c0*/  FADD.FTZ R15, R18, R39 ;  /* 0x00000027120f7221 */ /* 0x000fce0000010000 */
.L_x_983:
[----:B------:R-:W-:Y:S05]  /*1b2d0*/  BSYNC.RECONVERGENT B0 ;  /* 0x0000000000007941 */ /* 0x000fea0003800200 */
.L_x_982:
[----:B------:R-:W-:Y:S04]  /*1b2e0*/  BSSY.RECONVERGENT B0, `(.L_x_984) ;  /* 0x000001e000007945 */ /* 0x000fe80003800200 */
[----:B------:R-:W-:Y:S05]  /*1b2f0*/  @P3 BRA `(.L_x_985) ;  /* 0x0000000000703947 */ /* 0x000fea0003800000 */
[----:B------:R-:W2:Y:S01]  /*1b300*/  LDC.64 R30, c[0x0][0x3f8] ;  /* 0x0000fe00ff1e7b82 */ /* 0x000ea20000000a00 */
[----:B0-----:R-:W-:-:S05]  /*1b310*/  MOV R10, UR13 ;  /* 0x0000000d000a7c02 */ /* 0x001fca0008000f00 */
[----:B------:R-:W-:Y:S02]  /*1b320*/  IMAD R25, R10, 0x3c, R11 ;  /* 0x0000003c0a197824 */ /* 0x000fe400078e020b */
[----:B-1-3--:R-:W0:Y:S01]  /*1b330*/  LDC.64 R18, c[0x0][0x3d8] ;  /* 0x0000f600ff127b82 */ /* 0x00ae220000000a00 */
[----:B--2---:R-:W-:Y:S01]  /*1b340*/  IMAD.WIDE.U32 R20, R30, 0x3, RZ ;  /* 0x000000031e147825 */ /* 0x004fe200078e00ff */
        /* <DEDUP_REMOVED lines=23> */
.L_x_985:
[----:B------:R-:W-:Y:S05]  /*1b4c0*/  BSYNC.RECONVERGENT B0 ;  /* 0x0000000000007941 */ /* 0x000fea0003800200 */
.L_x_984:
        /* <DEDUP_REMOVED lines=13> */
[----:B------:R-:W3:Y:S01]  /*1b5a0*/  LDC.64 R14, c[0x0][0x3c8] ;  /* 0x0000f200ff0e7b82 */ /* 0x000ee20000000a00 */
[----:B------:R-:W-:Y:S02]  /*1b5b0*/  UIADD3 UR7, UPT, UPT, UR6, UR14, URZ ;  /* 0x0000000e06077290 */ /* 0x000fe4000fffe0ff */
[----:B------:R-:W-:Y:S02]  /*1b5c0*/  UIMAD UR13, UR29, UR9, UR14 ;  /* 0x000000091d0d72a4 */ /* 0x000fe4000f8e020e */
[----:B------:R-:W-:Y:S02]  /*1b5d0*/  ULOP3.LUT UP0, UR5, UR4, 0x2, URZ, 0xc0, !UPT ;  /* 0x0000000204057892 */ /* 0x000fe4000f80c0ff */
[----:B-1----:R-:W-:Y:S02]  /*1b5e0*/  MOV R19, UR7 ;  /* 0x0000000700137c02 */ /* 0x002fe40008000f00 */
[----:B------:R-:W-:Y:S01]  /*1b5f0*/  UIADD3 UR5, UPT, UPT, -UR5, 0x1, URZ ;  /* 0x0000000105057890 */ /* 0x000fe2000fffe1ff */
[----:B--2---:R-:W-:-:S02]  /*1b600*/  MOV R21, UR13 ;  /* 0x0000000d00157c02 */ /* 0x004fc40008000f00 */
[----:B------:R-:W-:Y:S01]  /*1b610*/  MOV R10, 0xffffffff ;  /* 0xffffffff000a7802 */ /* 0x000fe20000000f00 */
[----:B---3--:R-:W-:-:S04]  /*1b620*/  IMAD.WIDE.U32 R18, R19, 0x4, R14 ;  /* 0x0000000413127825 */ /* 0x008fc800078e000e */
        /* <DEDUP_REMOVED lines=12> */
.L_x_989:
[----:B------:R-:W2:Y:S04]  /*1b6f0*/  LDG.E.STRONG.GPU R10, desc[UR10][R18.64] ;  /* 0x0000000a120a7981 */ /* 0x000ea8000c1ef900 */
[----:B--2---:R-:W-:Y:S04]  /*1b700*/  CCTL.IVALL ;  /* 0x00000000ff00798f */ /* 0x004fe80002000000 */
[----:B------:R0:W-:Y:S01]  /*1b710*/  STL [R1], R10 ;  /* 0x0000000a01007387 */ /* 0x0001e20000100800 */
[----:B------:R-:W-:-:S13]  /*1b720*/  ISETP.NE.AND P0, PT, R10, UR5, PT ;  /* 0x000000050a007c0c */ /* 0x000fda000bf05270 */
[----:B0-----:R-:W-:Y:S05]  /*1b730*/  @P0 BRA `(.L_x_989) ;  /* 0xfffffffc00ec0947 */ /* 0x001fea000383ffff */
.L_x_988:
[----:B------:R-:W-:Y:S05]  /*1b740*/  BSYNC.RECONVERGENT B0 ;  /* 0x0000000000007941 */ /* 0x000fea0003800200 */
.L_x_987:
        /* <DEDUP_REMOVED lines=15> */
.L_x_991:
        /* <DEDUP_REMOVED lines=10> */
[----:B--2---:R-:W-:Y:S01]  /*1b8e0*/  MOV R21, UR13 ;  /* 0x0000000d00157c02 */ /* 0x004fe20008000f00 */
        /* <DEDUP_REMOVED lines=15> */
[----:B---3--:R-:W-:Y:S01]  /*1b9e0*/  @!P4 IMAD.WIDE.U32 R18, R19, 0x8, R12 ;  /* 0x000000081312c825 */ /* 0x008fe200078e000c */
        /* <DEDUP_REMOVED lines=50> */
.L_x_990:
        /* <DEDUP_REMOVED lines=35> */
[----:B--2---:R-:W-:-:S04]  /*1bf40*/  MOV R21, UR7 ;  /* 0x0000000700157c02 */ /* 0x004fc80008000f00 */
[----:B------:R-:W2:Y:S01]  /*1bf50*/  @!P0 LDG.E.64 R14, desc[UR10][R14.64] ;  /* 0x0000000a0e0e8981 */ /* 0x000ea2000c1e1b00 */
[----:B------:R-:W-:-:S04]  /*1bf60*/  @!P2 IMAD.WIDE.U32 R20, R21, 0x8, R12 ;  /* 0x000000081514a825 */ /* 0x000fc800078e000c */
[----:B------:R-:W-:Y:S02]  /*1bf70*/  @!P3 IMAD.WIDE.U32 R22, R23, 0x8, R12 ;  /* 0x000000081716b825 */ /* 0x000fe400078e000c */
[----:B------:R-:W4:Y:S04]  /*1bf80*/  @!P2 LDG.E.64 R20, desc[UR10][R20.64] ;  /* 0x0000000a1414a981 */ /* 0x000f28000c1e1b00 */
[----:B------:R-:W4:Y:S01]  /*1bf90*/  @!P3 LDG.E.64 R22, desc[UR10][R22.64] ;  /* 0x0000000a1616b981 */ /* 0x000f22000c1e1b00 */
[----:B------:R-:W-:-:S04]  /*1bfa0*/  MOV R10, UR5 ;  /* 0x00000005000a7c02 */ /* 0x000fc80008000f00 */
[----:B------:R-:W-:-:S04]  /*1bfb0*/  IADD3 R10, PT, PT, R10, 0x4, RZ ;  /* 0x000000040a0a7810 */ /* 0x000fc80007ffe0ff */
[----:B------:R-:W-:Y:S01]  /*1bfc0*/  R2UR UR5, R10 ;  /* 0x000000000a0572ca */ /* 0x000fe200000e0000 */
[----:B--2---:R-:W-:Y:S01]  /*1bfd0*/  @!P0 FADD.FTZ R16, R16, R14 ;  /* 0x0000000e10108221 */ /* 0x004fe20000010000 */
[----:B------:R-:W-:-:S03]  /*1bfe0*/  @!P0 FADD.FTZ R17, R17, R15 ;  /* 0x0000000f11118221 */ /* 0x000fc60000010000 */
[----:B---3--:R-:W-:Y:S01]  /*1bff0*/  @!P1 FADD.FTZ R16, R16, R18 ;  /* 0x0000001210109221 */ /* 0x008fe20000010000 */
[----:B------:R-:W-:-:S03]  /*1c000*/  @!P1 FADD.FTZ R17, R17, R19 ;  /* 0x0000001311119221 */ /* 0x000fc60000010000 */
[----:B----4-:R-:W-:Y:S01]  /*1c010*/  @!P2 FADD.FTZ R16, R16, R20 ;  /* 0x000000141010a221 */ /* 0x010fe20000010000 */
[----:B------:R-:W-:-:S03]  /*1c020*/  @!P2 FADD.FTZ R17, R17, R21 ;  /* 0x000000151111a221 */ /* 0x000fc60000010000 */
[----:B------:R-:W-:Y:S01]  /*1c030*/  @!P3 FADD.FTZ R16, R16, R22 ;  /* 0x000000161010b221 */ /* 0x000fe20000010000 */
[----:B------:R-:W-:-:S07]  /*1c040*/  @!P3 FADD.FTZ R17, R17, R23 ;  /* 0x000000171111b221 */ /* 0x000fce0000010000 */
.L_x_992:
        /* <DEDUP_REMOVED lines=18> */
[----:B---3--:R-:W-:Y:S02]  /*1c170*/  @!P1 IMAD.WIDE.U32 R18, R19, 0x8, R12 ;  /* 0x0000000813129825 */ /* 0x008fe400078e000c */
[----:B------:R-:W3:Y:S04]  /*1c180*/  @!P0 LDG.E.64 R14, desc[UR10][R14.64] ;  /* 0x0000000a0e0e8981 */ /* 0x000ee8000c1e1b00 */
[----:B------:R-:W4:Y:S01]  /*1c190*/  @!P1 LDG.E.64 R18, desc[UR10][R18.64] ;  /* 0x0000000a12129981 */ /* 0x000f22000c1e1b00 */
[----:B------:R-:W-:-:S04]  /*1c1a0*/  IADD3 R10, PT, PT, R10, 0x2, RZ ;  /* 0x000000020a0a7810 */ /* 0x000fc80007ffe0ff */
[----:B------:R-:W-:Y:S01]  /*1c1b0*/  R2UR UR5, R10 ;  /* 0x000000000a0572ca */ /* 0x000fe200000e0000 */
[----:B----4-:R-:W-:Y:S01]  /*1c1c0*/  @!P1 FADD.FTZ R16, R16, R18 ;  /* 0x0000001210109221 */ /* 0x010fe20000010000 */
[----:B------:R-:W-:-:S03]  /*1c1d0*/  @!P1 FADD.FTZ R17, R17, R19 ;  /* 0x0000001311119221 */ /* 0x000fc60000010000 */
[----:B---3--:R-:W-:Y:S01]  /*1c1e0*/  @!P0 FADD.FTZ R16, R16, R14 ;  /* 0x0000000e10108221 */ /* 0x008fe20000010000 */
[----:B------:R-:W-:-:S09]  /*1c1f0*/  @!P0 FADD.FTZ R17, R17, R15 ;  /* 0x0000000f11118221 */ /* 0x000fd20000010000 */
.L_x_993:
        /* <DEDUP_REMOVED lines=12> */
.L_x_994:
[----:B------:R-:W-:Y:S05]  /*1c2c0*/  BSYNC.RECONVERGENT B0 ;  /* 0x0000000000007941 */ /* 0x000fea0003800200 */
.L_x_986:
[----:B------:R-:W0:Y:S01]  /*1c2d0*/  S2UR UR6, SR_CgaCtaId ;  /* 0x00000000000679c3 */ /* 0x000e220000008800 */
[----:B------:R-:W-:Y:S01]  /*1c2e0*/  ISETP.NE.AND P0, PT, R11, RZ, PT ;  /* 0x000000ff0b00720c */ /* 0x000fe20003f05270 */
[----:B------:R-:W-:Y:S01]  /*1c2f0*/  UMOV UR5, 0x400 ;  /* 0x0000040000057882 */ /* 0x000fe20000000000 */
[----:B------:R-:W2:Y:S01]  /*1c300*/  LDCU.U8 UR12, c[0x0][0x414] ;  /* 0x00008280ff0c77ac */ /* 0x000ea20008000000 */
[----:B-1--4-:R-:W-:Y:S01]  /*1c310*/  HFMA2 R19, -RZ, RZ, 0, 0 ;  /* 0x00000000ff137431 */ /* 0x012fe200000001ff */
[----:B------:R-:W1:Y:S01]  /*1c320*/  LDCU.64 UR20, c[0x0][0x3f8] ;  /* 0x00007f00ff1477ac */ /* 0x000e620008000a00 */
[----:B------:R-:W4:Y:S01]  /*1c330*/  LDCU.64 UR18, c[0x0][0x400] ;  /* 0x00008000ff1277ac */ /* 0x000f220008000a00 */
[----:B--2---:R-:W-:Y:S02]  /*1c340*/  UISETP.NE.AND UP0, UPT, UR12, URZ, UPT ;  /* 0x000000ff0c00728c */ /* 0x004fe4000bf05270 */
[----:B0-----:R-:W-:Y:S01]  /*1c350*/  ULEA UR5, UR6, UR5, 0x18 ;  /* 0x0000000506057291 */ /* 0x001fe2000f8ec0ff */
[----:B------:R-:W0:Y:S03]  /*1c360*/  LDCU.64 UR6, c[0x0][0x380] ;  /* 0x00007000ff0677ac */ /* 0x000e260008000a00 */
[----:B------:R-:W-:-:S05]  /*1c370*/  PLOP3.LUT P2, PT, PT, PT, UP0, 0x80, 0x8 ;  /* 0x000000000008781c */ /* 0x000fca0003f4f008 */
[----:B------:R-:W-:Y:S01]  /*1c380*/  @!P0 STS.64 [UR5+0x90], R16 ;  /* 0x00009010ff008988 */ /* 0x000fe20008000a05 */
[----:B------:R-:W-:Y:S06]  /*1c390*/  BAR.SYNC.DEFER_BLOCKING 0x0 ;  /* 0x0000000000007b1d */ /* 0x000fec0000010000 */
[----:B------:R-:W3:Y:S01]  /*1c3a0*/  LDS.64 R10, [UR5+0x90] ;  /* 0x00009005ff0a7984 */ /* 0x000ee20008000a00 */
[----:B------:R-:W3:Y:S02]  /*1c3b0*/  LDCU UR5, c[0x0][0x42c] ;  /* 0x00008580ff0577ac */ /* 0x000ee40008000800 */
[----:B---3--:R-:W-:Y:S01]  /*1c3c0*/  FMUL.FTZ R18, R10, UR5 ;  /* 0x000000050a127c20 */ /* 0x008fe20008410000 */
[----:B01--4-:R-:W-:-:S07]  /*1c3d0*/  FMUL.FTZ R17, R11, UR5 ;  /* 0x000000050b117c20 */ /* 0x013fce0008410000 */
.L_x_1000:
[----:B------:R-:W-:-:S05]  /*1c3e0*/  LEA R15, R19, UR15, 0x2 ;  /* 0x0000000f130f7c11 */ /* 0x000fca000f8e10ff */
[----:B0-----:R-:W2:Y:S04]  /*1c3f0*/  LDL.64 R12, [R15+0x10] ;  /* 0x000010000f0c7983 */ /* 0x001ea80000100a00 */
[----:B------:R-:W3:Y:S01]  /*1c400*/  LDL.64 R10, [R15+0x110] ;  /* 0x000110000f0a7983 */ /* 0x000ee20000100a00 */
[----:B-----5:R-:W-:Y:S01]  /*1c410*/  LEA R29, R19, R0, 0x3 ;  /* 0x00000000131d7211 */ /* 0x020fe200078e18ff */
[----:B------:R-:W-:Y:S03]  /*1c420*/  BSSY.RECONVERGENT B0, `(.L_x_995) ;  /* 0x000003a000007945 */ /* 0x000fe60003800200 */
[----:B------:R-:W-:Y:S01]  /*1c430*/  ISETP.GE.U32.AND P0, PT, R29, UR18, PT ;  /* 0x000000121d007c0c */ /* 0x000fe2000bf06070 */
[----:B--2---:R-:W-:-:S02]  /*1c440*/  HADD2.F32 R14, -RZ, R12.H0_H0 ;  /* 0x2000000cff0e7230 */ /* 0x004fc40000004100 */
[----:B------:R-:W-:Y:S02]  /*1c450*/  HADD2.F32 R12, -RZ, R12.H1_H1 ;  /* 0x3000000cff0c7230 */ /* 0x000fe40000004100 */
[----:B---3--:R-:W-:Y:S02]  /*1c460*/  HADD2.F32 R15, -RZ, R10.H1_H1 ;  /* 0x3000000aff0f7230 */ /* 0x008fe40000004100 */
        /* <DEDUP_REMOVED lines=9> */
[----:B------:R-:W0:Y:S08]  /*1c500*/  @P2 MUFU.EX2 R20, R20 ;  /* 0x0000001400142308 */ /* 0x000e300000000800 */
[----:B------:R-:W1:Y:S01]  /*1c510*/  @P2 MUFU.EX2 R22, R22 ;  /* 0x0000001600162308 */ /* 0x000e620000000800 */
[----:B0-----:R-:W-:Y:S01]  /*1c520*/  @P2 FADD.FTZ R21, R20, 1 ;  /* 0x3f80000014152421 */ /* 0x001fe20000010000 */
[----:B------:R-:W-:-:S04]  /*1c530*/  SHF.R.S32.HI R20, RZ, 0x1f, R29 ;  /* 0x0000001fff147819 */ /* 0x000fc8000001141d */
[----:B------:R-:W-:Y:S02]  /*1c540*/  ISETP.GE.AND.EX P0, PT, R20, UR19, PT, P0 ;  /* 0x0000001314007c0c */ /* 0x000fe4000bf06300 */
[----:B------:R-:W0:Y:S01]  /*1c550*/  @P2 MUFU.RCP R21, R21 ;  /* 0x0000001500152308 */ /* 0x000e220000001000 */
[----:B-1----:R-:W-:-:S07]  /*1c560*/  @P2 FADD.FTZ R23, R22, 1 ;  /* 0x3f80000016172421 */ /* 0x002fce0000010000 */
[----:B------:R-:W1:Y:S01]  /*1c570*/  @P2 MUFU.RCP R24, R23 ;  /* 0x0000001700182308 */ /* 0x000e620000001000 */
[----:B0-----:R-:W-:Y:S01]  /*1c580*/  @P2 FADD.FTZ R25, -R21, 1 ;  /* 0x3f80000015192421 */ /* 0x001fe20000010100 */
[----:B------:R-:W-:-:S03]  /*1c590*/  @P2 FMUL.FTZ R10, R12, R21 ;  /* 0x000000150c0a2220 */ /* 0x000fc60000410000 */
[----:B------:R-:W-:Y:S01]  /*1c5a0*/  @P2 FFMA.FTZ R25, R14, R25, 1 ;  /* 0x3f8000000e192423 */ /* 0x000fe20000010019 */
[--C-:B------:R-:W-:Y:S02]  /*1c5b0*/  HADD2.F32 R14, -RZ, R13.reuse.H0_H0 ;  /* 0x2000000dff0e7230 */ /* 0x100fe40000004100 */
[----:B------:R-:W-:Y:S02]  /*1c5c0*/  HADD2.F32 R13, -RZ, R13.H1_H1 ;  /* 0x3000000dff0d7230 */ /* 0x000fe40000004100 */
[----:B-1----:R-:W-:Y:S01]  /*1c5d0*/  @P2 FADD.FTZ R27, -R24, 1 ;  /* 0x3f800000181b2421 */ /* 0x002fe20000010100 */
        /* <DEDUP_REMOVED lines=30> */
.L_x_996:
[----:B------:R-:W-:Y:S05]  /*1c7c0*/  BSYNC.RECONVERGENT B0 ;  /* 0x0000000000007941 */ /* 0x000fea0003800200 */
.L_x_995:
        /* <DEDUP_REMOVED lines=23> */
.L_x_997:
        /* <DEDUP_REMOVED lines=16> */
.L_x_999:
[----:B------:R-:W-:Y:S05]  /*1ca40*/  BSYNC.RECONVERGENT B0 ;  /* 0x0000000000007941 */ /* 0x000fea0003800200 */
.L_x_998:
        /* <DEDUP_REMOVED lines=10> */
.L_x_975:
        /* <DEDUP_REMOVED lines=16> */
.L_x_1003:
[----:B------:R-:W-:Y:S05]  /*1cbf0*/  BSYNC.RECONVERGENT B0 ;  /* 0x0000000000007941 */ /* 0x000fea0003800200 */
.L_x_1002:
        /* <DEDUP_REMOVED lines=11> */
.L_x_1005:
[----:B------:R-:W2:Y:S04]  /*1ccb0*/  LDG.E.STRONG.GPU R5, desc[UR10][R2.64] ;  /* 0x0000000a02057981 */ /* 0x000ea8000c1ef900 */
[----:B--2---:R-:W-:Y:S01]  /*1ccc0*/  CCTL.IVALL ;  /* 0x00000000ff00798f */ /* 0x004fe20002000000 */
[----:B------:R-:W-:Y:S05]  /*1ccd0*/  YIELD ;  /* 0x0000000000007946 */ /* 0x000fea0003800000 */
[----:B------:R-:W-:-:S13]  /*1cce0*/  ISETP.NE.AND P0, PT, R5, R0, PT ;  /* 0x000000000500720c */ /* 0x000fda0003f05270 */
[----:B------:R-:W-:Y:S05]  /*1ccf0*/  @P0 BRA `(.L_x_1005) ;  /* 0xfffffffc00ec0947 */ /* 0x000fea000383ffff */
.L_x_1004:
        /* <DEDUP_REMOVED lines=75> */
.L_x_1008:
        /* <DEDUP_REMOVED lines=31> */
.L_x_1007:
[----:B------:R-:W-:Y:S05]  /*1d3a0*/  BSYNC.RECONVERGENT B0 ;  /* 0x0000000000007941 */ /* 0x000fea0003800200 */
.L_x_1006:
        /* <DEDUP_REMOVED lines=10> */
.L_x_1009:
        /* <DEDUP_REMOVED lines=87> */
.L_x_1010:
        /* <DEDUP_REMOVED lines=12> */
.L_x_4899:


//--------------------- .text._Z35group_norm_nhwc_bwd_one_pass_kernelI11Fp16IOFp16WLi64ELi120ELi480EEv26Group_norm_nhwc_bwd_params --------------------------
	.section	.text._Z35group_norm_nhwc_bwd_one_pass_kernelI11Fp16IOFp16WLi64ELi120ELi480EEv26Group_norm_nhwc_bwd_params,"ax",@progbits
	.align	128
        .global         _Z35group_norm_nhwc_bwd_one_pass_kernelI11Fp16IOFp16WLi64ELi120ELi480EEv26Group_norm_nhwc_bwd_params
        .type           _Z35group_norm_nhwc_bwd_one_pass_kernelI11Fp16IOFp16WLi64ELi120ELi480EEv26Group_norm_nhwc_bwd_params,@function
        .size           _Z35group_norm_nhwc_bwd_one_pass_kernelI11Fp16IOFp16WLi64ELi120ELi480EEv26Group_norm_nhwc_bwd_params,(.L_x_4900 - _Z35group_norm_nhwc_bwd_one_pass_kernelI11Fp16IOFp16WLi64ELi120ELi480EEv26Group_norm_nhwc_bwd_params)
        .other          _Z35group_norm_nhwc_bwd_one_pass_kernelI11Fp16IOFp16WLi64ELi120ELi480EEv26Group_norm_nhwc_bwd_params,@"STO_CUDA_ENTRY STV_DEFAULT"
_Z35group_norm_nhwc_bwd_one_pass_kernelI11Fp16IOFp16WLi64ELi120ELi480EEv26Group_norm_nhwc_bwd_params:
.text._Z35group_norm_nhwc_bwd_one_pass_kernelI11Fp16IOFp16WLi64ELi120ELi480EEv26Group_norm_nhwc_bwd_params:
        /* <DEDUP_REMOVED lines=27> */
.L_x_1054:
        /* <DEDUP_REMOVED lines=241> */
[----:B---3--:R-:W-:Y:S02]  /*10c0*/  HADD2.F32 R49, -RZ, R49.H0_H0 ;  /* 0x20000031ff317230 */ /* 0x008fe40000004100 */
[----:B----4-:R-:W-:Y:S02]  /*10d0*/  HADD2.F32 R11, -RZ, R13.H0_H0 ;  /* 0x2000000dff0b7230 */ /* 0x010fe40000004100 */
[----:B------:R-:W-:Y:S02]  /*10e0*/  @P1 HADD2.F32 R51, -RZ, R15.H0_H0 ;  /* 0x2000000fff331230 */ /* 0x000fe40000004100 */
[----:B------:R-:W-:Y:S01]  /*10f0*/  @P1 HADD2.F32 R50, -RZ, R14.H0_H0 ;  /* 0x2000000eff321230 */ /* 0x000fe20000004100 */
        /* <DEDUP_REMOVED lines=146> */
.L_x_1012:
        /* <DEDUP_REMOVED lines=288> */
.L_x_1013:
        /* <DEDUP_REMOVED lines=46> */
.L_x_1015:
[----:B------:R-:W-:Y:S05]  /*2f00*/  BSYNC.RECONVERGENT B0 ;  /* 0x0000000000007941 */ /* 0x000fea0003800200 */
.L_x_1014:
        /* <DEDUP_REMOVED lines=40> */
.L_x_1017:
[----:B------:R-:W-:Y:S05]  /*3190*/  BSYNC.RECONVERGENT B0 ;  /* 0x0000000000007941 */ /* 0x000fea0003800200 */
.L_x_1016:
        /* <DEDUP_REMOVED lines=38> */
.L_x_1019:
[----:B------:R-:W-:Y:S05]  /*3400*/  BSYNC.RECONVERGENT B0 ;  /* 0x0000000000007941 */ /* 0x000fea0003800200 */
.L_x_1018:
        /* <DEDUP_REMOVED lines=29> */
.L_x_1021:
[----:B------:R-:W-:Y:S05]  /*35e0*/  BSYNC.RECONVERGENT B0 ;  /* 0x0000000000007941 */ /* 0x000fea0003800200 */
.L_x_1020:
        /* <DEDUP_REMOVED lines=24> */
.L_x_1024:
[----:B-1----:R-:W2:Y:S04]  /*3770*/  LDG.E.STRONG.GPU R16, desc[UR8][R14.64] ;  /* 0x000000080e107981 */ /* 0x002ea8000c1ef900 */
[----:B--2---:R-:W-:Y:S01]  /*3780*/  CCTL.IVALL ;  /* 0x00000000ff00798f */ /* 0x004fe20002000000 */
[----:B------:R-:W-:Y:S05]  /*3790*/  YIELD ;  /* 0x0000000000007946 */ /* 0x000fea0003800000 */
[----:B------:R-:W-:-:S13]  /*37a0*/  ISETP.NE.AND P0, PT, R16, R21, PT ;  /* 0x000000151000720c */ /* 0x000fda0003f05270 */
[----:B------:R-:W-:Y:S05]  /*37b0*/  @P0 BRA `(.L_x_1024) ;  /* 0xfffffffc00ec0947 */ /* 0x000fea000383ffff */
.L_x_1023:
        /* <DEDUP_REMOVED lines=15> */
.L_x_1026:
        /* <DEDUP_REMOVED lines=59> */
.L_x_1025:
        /* <DEDUP_REMOVED lines=34> */
.L_x_1027:
        /* <DEDUP_REMOVED lines=18> */
.L_x_1028:
        /* <DEDUP_REMOVED lines=9> */
.L_x_1029:
[----:B------:R-:W-:Y:S05]  /*4030*/  BSYNC.RECONVERGENT B0 ;  /* 0x0000000000007941 */ /* 0x000fea0003800200 */
.L_x_1022:
        /* <DEDUP_REMOVED lines=73> */
.L_x_1030:
        /* <DEDUP_REMOVED lines=18> */
.L_x_1032:
[----:B------:R-:W-:Y:S05]  /*45f0*/  BSYNC.RECONVERGENT B0 ;  /* 0x0000000000007941 */ /* 0x000fea0003800200 */
.L_x_1031:
        /* <DEDUP_REMOVED lines=24> */
.L_x_1033:
        /* <DEDUP_REMOVED lines=21> */
.L_x_1035:
[----:B------:R-:W-:Y:S05]  /*48d0*/  BSYNC.RECONVERGENT B0 ;  /* 0x0000000000007941 */ /* 0x000fea0003800200 */
.L_x_1034:
        /* <DEDUP_REMOVED lines=27> */
.L_x_1036:
        /* <DEDUP_REMOVED lines=18> */
.L_x_1038:
[----:B------:R-:W-:Y:S05]  /*4bb0*/  BSYNC.RECONVERGENT B0 ;  /* 0x0000000000007941 */ /* 0x000fea0003800200 */
.L_x_1037:
        /* <DEDUP_REMOVED lines=55> */
.L_x_1039:
        /* <DEDUP_REMOVED lines=18> */
.L_x_1041:
[----:B------:R-:W-:Y:S05]  /*5050*/  BSYNC.RECONVERGENT B0 ;  /* 0x0000000000007941 */ /* 0x000fea0003800200 */
.L_x_1040:
        /* <DEDUP_REMOVED lines=21> */
.L_x_1042:
        /* <DEDUP_REMOVED lines=18> */
.L_x_1044:
[----:B------:R-:W-:Y:S05]  /*52d0*/  BSYNC.RECONVERGENT B0 ;  /* 0x0000000000007941 */ /* 0x000fea0003800200 */
.L_x_1043:
        /* <DEDUP_REMOVED lines=21> */
.L_x_1045:
        /* <DEDUP_REMOVED lines=18> */
.L_x_1047:
[----:B------:R-:W-:Y:S05]  /*5550*/  BSYNC.RECONVERGENT B0 ;  /* 0x0000000000007941 */ /* 0x000fea0003800200 */
.L_x_1046:
        /* <DEDUP_REMOVED lines=21> */
.L_x_1048:
        /* <DEDUP_REMOVED lines=18> */
.L_x_1050:
[----:B------:R-:W-:Y:S05]  /*57d0*/  BSYNC.RECONVERGENT B0 ;  /* 0x0000000000007941 */ /* 0x000fea0003800200 */
.L_x_1049:
        /* <DEDUP_REMOVED lines=22> */
.L_x_1051:
        /* <DEDUP_REMOVED lines=18> */
.L_x_1053:
[----:B------:R-:W-:Y:S05]  /*5a60*/  BSYNC.RECONVERGENT B0 ;  /* 0x0000000000007941 */ /* 0x000fea0003800200 */
.L_x_1052:
[----:B------:R-:W-:Y:S02]  /*5a70*/  IADD3 R34, PT, PT, R4, R34, RZ ;  /* 0x0000002204227210 */ /* 0x000fe40007ffe0ff */
[----:B------:R-:W-:Y:S02]  /*5a80*/  IADD3 R35, PT, PT, R35, 0x1, RZ ;  /* 0x0000000123237810 */ /* 0x000fe40007ffe0ff */
[----:B------:R-:W-:-:S13]  /*5a90*/  ISETP.GE.AND P0, PT, R34, UR4, PT ;  /* 0x0000000422007c0c */ /* 0x000fda000bf06270 */
[----:B------:R-:W-:Y:S05]  /*5aa0*/  @!P0 BRA `(.L_x_1054) ;  /* 0xffffffa400c08947 */ /* 0x000fea000383ffff */
.L_x_1011:
        /* <DEDUP_REMOVED lines=19> */
.L_x_1056:
[----:B------:R-:W-:Y:S05]  /*5be0*/  BSYNC.RECONVERGENT B0 ;  /* 0x0000000000007941 */ /* 0x000fea0003800200 */
.L_x_1055:
[----:B------:R-:W-:Y:S05]  /*5bf0*/  @P0 EXIT ;  /* 0x000000000000094d */ /* 0x000fea0003800000 */
[----:B------:R-:W-:Y:S05]  /*5c00*/  @P2 BRA `(.L_x_1057) ;  /* 0x0000000000202947 */ /* 0x000fea0003800000 */
[----:B------:R-:W-:-:S05]  /*5c10*/  IMAD R0, R6, R7, RZ ;  /* 0x0000000706007224 */ /* 0x000fca00078e02ff */
[----:B------:R-:W-:-:S13]  /*5c20*/  ISETP.NE.AND P0, PT, R0, -0x1, PT ;  /* 0xffffffff0000780c */ /* 0x000fda0003f05270 */
[----:B------:R-:W-:Y:S05]  /*5c30*/  @!P0 BRA `(.L_x_1057) ;  /* 0x0000000000148947 */ /* 0x000fea0003800000 */
.L_x_1058:
[----:B0-----:R-:W2:Y:S04]  /*5c40*/  LDG.E.STRONG.GPU R3, desc[UR8][R4.64] ;  /* 0x0000000804037981 */ /* 0x001ea8000c1ef900 */
[----:B--2---:R-:W-:Y:S01]  /*5c50*/  CCTL.IVALL ;  /* 0x00000000ff00798f */ /* 0x004fe20002000000 */
[----:B------:R-:W-:Y:S05]  /*5c60*/  YIELD ;  /* 0x0000000000007946 */ /* 0x000fea0003800000 */
[----:B------:R-:W-:-:S13]  /*5c70*/  ISETP.NE.AND P0, PT, R3, R0, PT ;  /* 0x000000000300720c */ /* 0x000fda0003f05270 */
[----:B------:R-:W-:Y:S05]  /*5c80*/  @P0 BRA `(.L_x_1058) ;  /* 0xfffffffc00ec0947 */ /* 0x000fea000383ffff */
.L_x_1057:
        /* <DEDUP_REMOVED lines=73> */
.L_x_1061:
        /* <DEDUP_REMOVED lines=31> */
.L_x_1060:
[----:B------:R-:W-:Y:S05]  /*6310*/  BSYNC.RECONVERGENT B0 ;  /* 0x0000000000007941 */ /* 0x000fea0003800200 */
.L_x_1059:
        /* <DEDUP_REMOVED lines=10> */
.L_x_1062:
        /* <DEDUP_REMOVED lines=87> */
.L_x_1063:
        /* <DEDUP_REMOVED lines=13> */
.L_x_4900:


//--------------------- .text._Z35group_norm_nhwc_bwd_one_pass_kernelI11Fp16IOFp16WLi128ELi120ELi480EEv26Group_norm_nhwc_bwd_params --------------------------
	.section	.text._Z35group_norm_nhwc_bwd_one_pass_kernelI11Fp16IOFp16WLi128ELi120ELi480EEv26Group_norm_nhwc_bwd_params,"ax",@progbits
	.align	128
        .global         _Z35group_norm_nhwc_bwd_one_pass_kernelI11Fp16IOFp16WLi128ELi120ELi480EEv26Group_norm_nhwc_bwd_params
        .type           _Z35group_norm_nhwc_bwd_one_pass_kernelI11Fp16IOFp16WLi128ELi120ELi480EEv26Group_norm_nhwc_bwd_params,@function
        .size           _Z35group_norm_nhwc_bwd_one_pass_kernelI11Fp16IOFp16WLi128ELi120ELi480EEv26Group_norm_nhwc_bwd_params,(.L_x_4901 - _Z35group_norm_nhwc_bwd_one_pass_kernelI11Fp16IOFp16WLi128ELi120ELi480EEv26Group_norm_nhwc_bwd_params)
        .other          _Z35group_norm_nhwc_bwd_one_pass_kernelI11Fp16IOFp16WLi128ELi120ELi480EEv26Group_norm_nhwc_bwd_params,@"STO_CUDA_ENTRY STV_DEFAULT"
_Z35group_norm_nhwc_bwd_one_pass_kernelI11Fp16IOFp16WLi128ELi120ELi480EEv26Group_norm_nhwc_bwd_params:
.text._Z35group_norm_nhwc_bwd_one_pass_kernelI11Fp16IOFp16WLi128ELi120ELi480EEv26Group_norm_nhwc_bwd_params:
        /* <DEDUP_REMOVED lines=21> */
.L_x_1131:
        /* <DEDUP_REMOVED lines=430> */
[----:B---3--:R-:W-:Y:S02]  /*1c30*/  @P2 HADD2.F32 R54, -RZ, R13.H0_H0 ;  /* 0x2000000dff362230 */ /* 0x008fe40000004100 */
[----:B----4-:R-:W-:Y:S02]  /*1c40*/  @P2 HADD2.F32 R55, -RZ, R12.H0_H0 ;  /* 0x2000000cff372230 */ /* 0x010fe40000004100 */
[----:B------:R-:W-:Y:S02]  /*1c50*/  HADD2.F32 R53, -RZ, R24.H0_H0 ;  /* 0x20000018ff357230 */ /* 0x000fe40000004100 */
[----:B------:R-:W-:Y:S01]  /*1c60*/  HADD2.F32 R52, -RZ, R25.H0_H0 ;  /* 0x20000019ff347230 */ /* 0x000fe20000004100 */
        /* <DEDUP_REMOVED lines=290> */
.L_x_1065:
        /* <DEDUP_REMOVED lines=576> */
.L_x_1066:
        /* <DEDUP_REMOVED lines=42> */
.L_x_1068:
[----:B------:R-:W-:Y:S05]  /*5530*/  BSYNC.RECONVERGENT B0 ;  /* 0x0000000000007941 */ /* 0x000fea0003800200 */
.L_x_1067:
        /* <DEDUP_REMOVED lines=44> */
.L_x_1070:
[----:B----4-:R-:W-:Y:S05]  /*5800*/  BSYNC.RECONVERGENT B0 ;  /* 0x0000000000007941 */ /* 0x010fea0003800200 */
.L_x_1069:
        /* <DEDUP_REMOVED lines=38> */
.L_x_1072:
[----:B------:R-:W-:Y:S05]  /*5a70*/  BSYNC.RECONVERGENT B0 ;  /* 0x0000000000007941 */ /* 0x000fea0003800200 */
.L_x_1071:
        /* <DEDUP_REMOVED lines=28> */
.L_x_1074:
[----:B------:R-:W-:Y:S05]  /*5c40*/  BSYNC.RECONVERGENT B0 ;  /* 0x0000000000007941 */ /* 0x000fea0003800200 */
.L_x_1073:
        /* <DEDUP_REMOVED lines=31> */
.L_x_1077:
[----:B--2---:R-:W2:Y:S04]  /*5e40*/  LDG.E.STRONG.GPU R14, desc[UR10][R12.64] ;  /* 0x0000000a0c0e7981 */ /* 0x004ea8000c1ef900 */
[----:B--2---:R-:W-:Y:S01]  /*5e50*/  CCTL.IVALL ;  /* 0x00000000ff00798f */ /* 0x004fe20002000000 */
[----:B------:R-:W-:Y:S05]  /*5e60*/  YIELD ;  /* 0x0000000000007946 */ /* 0x000fea0003800000 */
[----:B------:R-:W-:-:S13]  /*5e70*/  ISETP.NE.AND P0, PT, R14, R17, PT ;  /* 0x000000110e00720c */ /* 0x000fda0003f05270 */
[----:B------:R-:W-:Y:S05]  /*5e80*/  @P0 BRA `(.L_x_1077) ;  /* 0xfffffffc00ec0947 */ /* 0x000fea000383ffff */
.L_x_1076:
        /* <DEDUP_REMOVED lines=21> */
.L_x_1079:
        /* <DEDUP_REMOVED lines=64> */
.L_x_1078:
        /* <DEDUP_REMOVED lines=36> */
.L_x_1080:
        /* <DEDUP_REMOVED lines=19> */
.L_x_1081:
        /* <DEDUP_REMOVED lines=9> */
.L_x_1082:
[----:B------:R-:W-:Y:S05]  /*67e0*/  BSYNC.RECONVERGENT B0 ;  /* 0x0000000000007941 */ /* 0x000fea0003800200 */
.L_x_1075:
        /* <DEDUP_REMOVED lines=38> */
.L_x_1083:
        /* <DEDUP_REMOVED lines=34> */
.L_x_1085:
[----:B------:R-:W-:Y:S05]  /*6c70*/  BSYNC.RECONVERGENT B0 ;  /* 0x0000000000007941 */ /* 0x000fea0003800200 */
.L_x_1084:
        /* <DEDUP_REMOVED lines=25> */
.L_x_1086:
        /* <DEDUP_REMOVED lines=21> */
.L_x_1088:
[----:B------:R-:W-:Y:S05]  /*6f60*/  BSYNC.RECONVERGENT B0 ;  /* 0x0000000000007941 */ /* 0x000fea0003800200 */
.L_x_1087:
        /* <DEDUP_REMOVED lines=35> */
.L_x_1089:
        /* <DEDUP_REMOVED lines=21> */
.L_x_1091:
[----:B------:R-:W-:Y:S05]  /*72f0*/  BSYNC.RECONVERGENT B0 ;  /* 0x0000000000007941 */ /* 0x000fea0003800200 */
.L_x_1090:
        /* <DEDUP_REMOVED lines=25> */
.L_x_1092:
        /* <DEDUP_REMOVED lines=21> */
.L_x_1094:
[----:B------:R-:W-:Y:S05]  /*75e0*/  BSYNC.RECONVERGENT B0 ;  /* 0x0000000000007941 */ /* 0x000fea0003800200 */
.L_x_1093:
        /* <DEDUP_REMOVED lines=35> */
.L_x_1095:
        /* <DEDUP_REMOVED lines=21> */
.L_x_1097:
[----:B------:R-:W-:Y:S05]  /*7970*/  BSYNC.RECONVERGENT B0 ;  /* 0x0000000000007941 */ /* 0x000fea0003800200 */
.L_x_1096:
        /* <DEDUP_REMOVED lines=25> */
.L_x_1098:
        /* <DEDUP_REMOVED lines=21> */
.L_x_1100:
[----:B------:R-:W-:Y:S05]  /*7c60*/  BSYNC.RECONVERGENT B0 ;  /* 0x0000000000007941 */ /* 0x000fea0003800200 */
.L_x_1099:
        /* <DEDUP_REMOVED lines=35> */
.L_x_1101:
        /* <DEDUP_REMOVED lines=21> */
.L_x_1103:
[----:B------:R-:W-:Y:S05]  /*7ff0*/  BSYNC.RECONVERGENT B0 ;  /* 0x0000000000007941 */ /* 0x000fea0003800200 */
.L_x_1102:
        /* <DEDUP_REMOVED lines=25> */
.L_x_1104:
        /* <DEDUP_REMOVED lines=21> */
.L_x_1106:
[----:B------:R-:W-:Y:S05]  /*82e0*/  BSYNC.RECONVERGENT B0 ;  /* 0x0000000000007941 */ /* 0x000fea0003800200 */
.L_x_1105:
        /* <DEDUP_REMOVED lines=35> */
.L_x_1107:
        /* <DEDUP_REMOVED lines=21> */
.L_x_1109:
[----:B------:R-:W-:Y:S05]  /*8670*/  BSYNC.RECONVERGENT B0 ;  /* 0x0000000000007941 */ /* 0x000fea0003800200 */
.L_x_1108:
        /* <DEDUP_REMOVED lines=25> */
.L_x_1110:
        /* <DEDUP_REMOVED lines=21> */
.L_x_1112:
[----:B------:R-:W-:Y:S05]  /*8960*/  BSYNC.RECONVERGENT B0 ;  /* 0x0000000000007941 */ /* 0x000fea0003800200 */
.L_x_1111:
        /* <DEDUP_REMOVED lines=35> */
.L_x_1113:
        /* <DEDUP_REMOVED lines=21> */
.L_x_1115:
[----:B------:R-:W-:Y:S05]  /*8cf0*/  BSYNC.RECONVERGENT B0 ;  /* 0x0000000000007941 */ /* 0x000fea0003800200 */
.L_x_1114:
        /* <DEDUP_REMOVED lines=25> */
.L_x_1116:
        /* <DEDUP_REMOVED lines=21> */
.L_x_1118:
[----:B------:R-:W-:Y:S05]  /*8fe0*/  BSYNC.RECONVERGENT B0 ;  /* 0x0000000000007941 */ /* 0x000fea0003800200 */
.L_x_1117:
        /* <DEDUP_REMOVED lines=35> */
.L_x_1119:
        /* <DEDUP_REMOVED lines=21> */
.L_x_1121:
[----:B------:R-:W-:Y:S05]  /*9370*/  BSYNC.RECONVERGENT B0 ;  /* 0x0000000000007941 */ /* 0x000fea0003800200 */
.L_x_1120:
        /* <DEDUP_REMOVED lines=25> */
.L_x_1122:
        /* <DEDUP_REMOVED lines=21> */
.L_x_1124:
[----:B------:R-:W-:Y:S05]  /*9660*/  BSYNC.RECONVERGENT B0 ;  /* 0x0000000000007941 */ /* 0x000fea0003800200 */
.L_x_1123:
        /* <DEDUP_REMOVED lines=31> */
.L_x_1125:
        /* <DEDUP_REMOVED lines=26> */
.L_x_1127:
[----:B------:R-:W-:Y:S05]  /*9a00*/  BSYNC.RECONVERGENT B0 ;  /* 0x0000000000007941 */ /* 0x000fea0003800200 */
.L_x_1126:
        /* <DEDUP_REMOVED lines=24> */
.L_x_1128:
        /* <DEDUP_REMOVED lines=18> */
.L_x_1130:
[----:B------:R-:W-:Y:S05]  /*9cb0*/  BSYNC.RECONVERGENT B0 ;  /* 0x0000000000007941 */ /* 0x000fea0003800200 */
.L_x_1129:
[----:B------:R-:W1:Y:S01]  /*9cc0*/  LDCU UR5, c[0x0][0x410] ;  /* 0x00008200ff0577ac */ /* 0x000e620008000800 */
[----:B------:R-:W1:Y:S01]  /*9cd0*/  LDCU UR8, c[0x0][0x3e0] ;  /* 0x00007c00ff0877ac */ /* 0x000e620008000800 */
[----:B------:R-:W-:Y:S02]  /*9ce0*/  UIADD3 UR6, UPT, UPT, UR7, UR6, URZ ;  /* 0x0000000607067290 */ /* 0x000fe4000fffe0ff */
[----:B------:R-:W-:Y:S02]  /*9cf0*/  UIADD3 UR4, UPT, UPT, UR4, 0x1, URZ ;  /* 0x0000000104047890 */ /* 0x000fe4000fffe0ff */
[----:B-1----:R-:W-:-:S04]  /*9d00*/  UIMAD UR5, UR5, UR8, URZ ;  /* 0x00000008050572a4 */ /* 0x002fc8000f8e02ff */
[----:B------:R-:W-:-:S09]  /*9d10*/  UISETP.GE.AND UP0, UPT, UR6, UR5, UPT ;  /* 0x000000050600728c */ /* 0x000fd2000bf06270 */
[----:B------:R-:W-:Y:S05]  /*9d20*/  BRA.U !UP0, `(.L_x_1131) ;  /* 0xffffff6508087547 */ /* 0x000fea000b83ffff */
.L_x_1064:
        /* <DEDUP_REMOVED lines=16> */
.L_x_1133:
[----:B------:R-:W-:Y:S05]  /*9e30*/  BSYNC.RECONVERGENT B0 ;  /* 0x0000000000007941 */ /* 0x000fea0003800200 */
.L_x_1132:
        /* <DEDUP_REMOVED lines=11> */
.L_x_1135:
[----:B------:R-:W2:Y:S04]  /*9ef0*/  LDG.E.STRONG.GPU R5, desc[UR10][R2.64] ;  /* 0x0000000a02057981 */ /* 0x000ea8000c1ef900 */
[----:B--2---:R-:W-:Y:S01]  /*9f00*/  CCTL.IVALL ;  /* 0x00000000ff00798f */ /* 0x004fe20002000000 */
[----:B------:R-:W-:Y:S05]  /*9f10*/  YIELD ;  /* 0x0000000000007946 */ /* 0x000fea0003800000 */
[----:B------:R-:W-:-:S13]  /*9f20*/  ISETP.NE.AND P0, PT, R5, R0, PT ;  /* 0x000000000500720c */ /* 0x000fda0003f05270 */
[----:B------:R-:W-:Y:S05]  /*9f30*/  @P0 BRA `(.L_x_1135) ;  /* 0xfffffffc00ec0947 */ /* 0x000fea000383ffff */
.L_x_1134:
        /* <DEDUP_REMOVED lines=74> */
.L_x_1138:
        /* <DEDUP_REMOVED lines=31> */
.L_x_1137:
[----:B------:R-:W-:Y:S05]  /*a5d0*/  BSYNC.RECONVERGENT B0 ;  /* 0x0000000000007941 */ /* 0x000fea0003800200 */
.L_x_1136:
        /* <DEDUP_REMOVED lines=10> */
.L_x_1139:
        /* <DEDUP_REMOVED lines=87> */
.L_x_1140:
        /* <DEDUP_REMOVED lines=9> */
.L_x_4901:


//--------------------- .text._Z35group_norm_nhwc_bwd_one_pass_kernelI11Fp16IOFp16WLi256ELi120ELi480EEv26Group_norm_nhwc_bwd_params --------------------------
	.section	.text._Z35group_norm_nhwc_bwd_one_pass_kernelI11Fp16IOFp16WLi256ELi120ELi480EEv26Group_norm_nhwc_bwd_params,"ax",@progbits
	.align	128
        .global         _Z35group_norm_nhwc_bwd_one_pass_kernelI11Fp16IOFp16WLi256ELi120ELi480EEv26Group_norm_nhwc_bwd_params
        .type           _Z35group_norm_nhwc_bwd_one_pass_kernelI11Fp16IOFp16WLi256ELi120ELi480EEv26Group_norm_nhwc_bwd_params,@function
        .size           _Z35group_norm_nhwc_bwd_one_pass_kernelI11Fp16IOFp16WLi256ELi120ELi480EEv26Group_norm_nhwc_bwd_params,(.L_x_4902 - _Z35group_norm_nhwc_bwd_one_pass_kernelI11Fp16IOFp16WLi256ELi120ELi480EEv26Group_norm_nhwc_bwd_params)
        .other          _Z35group_norm_nhwc_bwd_one_pass_kernelI11Fp16IOFp16WLi256ELi120ELi480EEv26Group_norm_nhwc_bwd_params,@"STO_CUDA_ENTRY STV_DEFAULT"
_Z35group_norm_nhwc_bwd_one_pass_kernelI11Fp16IOFp16WLi256ELi120ELi480EEv26Group_norm_nhwc_bwd_params:
.text._Z35group_norm_nhwc_bwd_one_pass_kernelI11Fp16IOFp16WLi256ELi120ELi480EEv26Group_norm_nhwc_bwd_params:
        /* <DEDUP_REMOVED lines=25> */
.L_x_1167:
[----:B0-----:R-:W0:Y:S01]  /*0190*/  LDCU UR14, c[0x0][0x410] ;  /* 0x00008200ff0e77ac */ /* 0x001e220008000800 */
[----:B------:R-:W-:Y:S02]  /*01a0*/  IABS R4, UR8 ;  /* 0x0000000800047c13 */ /* 0x000fe40008000000 */
[----:B------:R-:W-:Y:S02]  /*01b0*/  CS2R R80, SRZ ;  /* 0x0000000000507805 */ /* 0x000fe4000001ff00 */
        /* <DEDUP_REMOVED lines=72> */
[----:B------:R-:W-:Y:S01]  /*0640*/  CS2R R76, SRZ ;  /* 0x00000000004c7805 */ /* 0x000fe2000001ff00 */
        /* <DEDUP_REMOVED lines=355> */
[----:B----4-:R-:W-:-:S04]  /*1c80*/  @!P5 IADD3 R92, P0, PT, R5, R92, RZ ;  /* 0x0000005c055cd210 */ /* 0x010fc80007f1e0ff */
[----:B------:R-:W-:-:S05]  /*1c90*/  @!P5 IADD3.X R93, PT, PT, R42, R93, RZ, P0, !PT ;  /* 0x0000005d2a5dd210 */ /* 0x000fca00007fe4ff */
[----:B------:R-:W4:Y:S01]  /*1ca0*/  @!P5 LDG.E R76, desc[UR10][R92.64] ;  /* 0x0000000a5c4cd981 */ /* 0x000f22000c1e1900 */
        /* <DEDUP_REMOVED lines=9> */
[----:B------:R-:W5:Y:S01]  /*1d40*/  @!P6 LDC.64 R90, c[0x0][0x3a0] ;  /* 0x0000e800ff5aeb82 */ /* 0x000f620000000a00 */
        /* <DEDUP_REMOVED lines=20> */
[----:B------:R-:W5:Y:S10]  /*1e90*/  @!P2 LDC.64 R88, c[0x0][0x3a0] ;  /* 0x0000e800ff58ab82 */ /* 0x000f740000000a00 */
[----:B------:R-:W4:Y:S01]  /*1ea0*/  @!P3 LDG.E R77, desc[UR10][R40.64] ;  /* 0x0000000a284db981 */ /* 0x000f22000c1e1900 */
        /* <DEDUP_REMOVED lines=9> */
[----:B-----5:R-:W-:-:S02]  /*1f40*/  @!P2 IADD3 R88, P0, PT, R43, R88, RZ ;  /* 0x000000582b58a210 */ /* 0x020fc40007f1e0ff */
        /* <DEDUP_REMOVED lines=8> */
[----:B------:R-:W-:-:S09]  /*1fd0*/  LOP3.LUT R12, R12, 0xffffffef, RZ, 0xc0, !PT ;  /* 0xffffffef0c0c7812 */ /* 0x000fd200078ec0ff */
[----:B------:R1:W5:Y:S02]  /*1fe0*/  @!P2 LDG.E R78, desc[UR10][R58.64] ;  /* 0x0000000a3a4ea981 */ /* 0x000364000c1e1900 */
[----:B------:R-:W0:Y:S01]  /*1ff0*/  @!P4 LDC.64 R72, c[0x0][0x3f8] ;  /* 0x0000fe00ff48cb82 */ /* 0x000e220000000a00 */
[----:B------:R-:W-:Y:S01]  /*2000*/  @P4 LOP3.LUT R12, R12, 0x10, RZ, 0xfc, !PT ;  /* 0x000000100c0c4812 */ /* 0x000fe200078efcff */
[----:B------:R2:W3:Y:S06]  /*2010*/  @!P2 LDG.E R79, desc[UR10][R64.64] ;  /* 0x0000000a404fa981 */ /* 0x0004ec000c1e1900 */
[----:B------:R-:W1:Y:S08]  /*2020*/  @!P4 LDC.64 R86, c[0x0][0x3a0] ;  /* 0x0000e800ff56cb82 */ /* 0x000e700000000a00 */
[----:B------:R-:W2:Y:S01]  /*2030*/  @!P4 LDC.64 R84, c[0x0][0x398] ;  /* 0x0000e600ff54cb82 */ /* 0x000ea20000000a00 */
        /* <DEDUP_REMOVED lines=10> */
[----:B--2---:R-:W-:Y:S02]  /*20e0*/  @!P4 IADD3 R84, P0, PT, R69, R84, RZ ;  /* 0x000000544554c210 */ /* 0x004fe40007f1e0ff */
        /* <DEDUP_REMOVED lines=11> */
[----:B------:R-:W-:Y:S02]  /*21a0*/  @!P4 IMAD R67, R69, R73, R66 ;  /* 0x000000494543c224 */ /* 0x000fe400078e0242 */
[----:B------:R-:W0:Y:S01]  /*21b0*/  @!P4 LDC.64 R68, c[0x0][0x3a0] ;  /* 0x0000e800ff44cb82 */ /* 0x000e220000000a00 */
[----:B------:R-:W-:Y:S02]  /*21c0*/  @!P4 SHF.L.U32 R65, R62, 0x1, RZ ;  /* 0x000000013e41c819 */ /* 0x000fe400000006ff */
[----:B------:R-:W-:-:S04]  /*21d0*/  @!P4 IADD3 R63, PT, PT, R63, R67, RZ ;  /* 0x000000433f3fc210 */ /* 0x000fc80007ffe0ff */
[----:B------:R-:W-:Y:S02]  /*21e0*/  @!P4 SHF.L.U64.HI R66, R62, 0x1, R63 ;  /* 0x000000013e42c819 */ /* 0x000fe4000001023f */
[C---:B------:R-:W-:Y:S02]  /*21f0*/  LOP3.LUT P1, RZ, R12.reuse, 0x200000, RZ, 0xc0, !PT ;  /* 0x002000000cff7812 */ /* 0x040fe4000782c0ff */
[----:B------:R-:W-:-:S04]  /*2200*/  LOP3.LUT R12, R12, 0xfffffff7, RZ, 0xc0, !PT ;  /* 0xfffffff70c0c7812 */ /* 0x000fc800078ec0ff */
[----:B------:R-:W-:Y:S02]  /*2210*/  @P4 LOP3.LUT R12, R12, 0x8, RZ, 0xfc, !PT ;  /* 0x000000080c0c4812 */ /* 0x000fe400078efcff */
[----:B0-----:R-:W-:-:S04]  /*2220*/  @!P4 IADD3 R62, P0, PT, R65, R68, RZ ;  /* 0x00000044413ec210 */ /* 0x001fc80007f1e0ff */
[----:B------:R-:W-:Y:S02]  /*2230*/  @!P4 IADD3.X R63, PT, PT, R66, R69, RZ, P0, !PT ;  /* 0x00000045423fc210 */ /* 0x000fe400007fe4ff */
[----:B-1----:R-:W-:Y:S02]  /*2240*/  @!P4 IADD3 R58, P0, PT, R65, R58, RZ ;  /* 0x0000003a413ac210 */ /* 0x002fe40007f1e0ff */
[----:B------:R-:W-:Y:S02]  /*2250*/  IADD3 R65, PT, PT, R50, 0xb0, RZ ;  /* 0x000000b032417810 */ /* 0x000fe40007ffe0ff */
[----:B------:R-:W-:Y:S02]  /*2260*/  @!P4 IADD3.X R59, PT, PT, R66, R59, RZ, P0, !PT ;  /* 0x0000003b423bc210 */ /* 0x000fe400007fe4ff */
[----:B------:R-:W-:Y:S02]  /*2270*/  ISETP.NE.AND P4, PT, R70, RZ, PT ;  /* 0x000000ff4600720c */ /* 0x000fe40003f85270 */
[----:B------:R-:W-:-:S02]  /*2280*/  CS2R R70, SRZ ;  /* 0x0000000000467805 */ /* 0x000fc4000001ff00 */
[----:B------:R-:W-:Y:S02]  /*2290*/  SHF.R.S32.HI R67, RZ, 0x1f, R65 ;  /* 0x0000001fff437819 */ /* 0x000fe40000011441 */
[----:B------:R-:W-:Y:S02]  /*22a0*/  ISETP.GE.U32.AND P0, PT, R65, UR16, PT ;  /* 0x0000001041007c0c */ /* 0x000fe4000bf06070 */
[----:B------:R-:W2:Y:S02]  /*22b0*/  @!P3 LDG.E R70, desc[UR10][R54.64] ;  /* 0x0000000a3646b981 */ /* 0x000ea4000c1e1900 */
[----:B------:R-:W-:Y:S02]  /*22c0*/  ISETP.GE.AND.EX P3, PT, R67, UR17, PT, P0 ;  /* 0x0000001143007c0c */ /* 0x000fe4000bf66300 */
[----:B------:R0:W4:Y:S11]  /*22d0*/  @!P1 LDG.E R71, desc[UR10][R32.64] ;  /* 0x0000000a20479981 */ /* 0x000136000c1e1900 */
[----:B------:R-:W1:Y:S01]  /*22e0*/  @!P3 LDC.64 R68, c[0x0][0x3f8] ;  /* 0x0000fe00ff44bb82 */ /* 0x000e620000000a00 */
[----:B------:R-:W-:-:S02]  /*22f0*/  @!P3 MOV R40, R36 ;  /* 0x000000240028b202 */ /* 0x000fc40000000f00 */
[----:B------:R-:W-:-:S05]  /*2300*/  @!P3 MOV R41, R35 ;  /* 0x000000230029b202 */ /* 0x000fca0000000f00 */
[----:B0-----:R-:W0:Y:S01]  /*2310*/  @!P3 LDC.64 R32, c[0x0][0x398] ;  /* 0x0000e600ff20bb82 */ /* 0x001e220000000a00 */
[-C--:B-1----:R-:W-:Y:S02]  /*2320*/  @!P3 IMAD R54, R67, R68.reuse, RZ ;  /* 0x000000444336b224 */ /* 0x082fe400078e02ff */
[----:B------:R-:W-:-:S04]  /*2330*/  @!P3 IMAD.WIDE.U32 R40, R65, R68, R40 ;  /* 0x000000444128b225 */ /* 0x000fc800078e0028 */
[----:B------:R-:W-:Y:S02]  /*2340*/  @!P3 IMAD R55, R65, R69, R54 ;  /* 0x000000454137b224 */ /* 0x000fe400078e0236 */
[----:B------:R-:W1:Y:S01]  /*2350*/  @!P3 LDC.64 R64, c[0x0][0x3a0] ;  /* 0x0000e800ff40bb82 */ /* 0x000e620000000a00 */
[----:B------:R-:W-:Y:S02]  /*2360*/  CS2R R72, SRZ ;  /* 0x0000000000487805 */ /* 0x000fe4000001ff00 */
[----:B------:R-:W-:-:S04]  /*2370*/  @!P3 IADD3 R41, PT, PT, R41, R55, RZ ;  /* 0x000000372929b210 */ /* 0x000fc80007ffe0ff */
[----:B------:R5:W4:Y:S01]  /*2380*/  @!P1 LDG.E R72, desc[UR10][R52.64] ;  /* 0x0000000a34489981 */ /* 0x000b22000c1e1900 */
[C---:B------:R-:W-:Y:S02]  /*2390*/  @!P3 SHF.L.U64.HI R54, R40.reuse, 0x1, R41 ;  /* 0x000000012836b819 */ /* 0x040fe40000010229 */
[----:B-----5:R-:W-:Y:S02]  /*23a0*/  @!P3 SHF.L.U32 R53, R40, 0x1, RZ ;  /* 0x000000012835b819 */ /* 0x020fe400000006ff */
[C---:B------:R-:W-:Y:S02]  /*23b0*/  LOP3.LUT P2, RZ, R12.reuse, 0x100000, RZ, 0xc0, !PT ;  /* 0x001000000cff7812 */ /* 0x040fe4000784c0ff */
[----:B-1----:R-:W-:Y:S02]  /*23c0*/  @!P3 IADD3 R40, P0, PT, R53, R64, RZ ;  /* 0x000000403528b210 */ /* 0x002fe40007f1e0ff */
[----:B------:R-:W-:Y:S02]  /*23d0*/  LOP3.LUT R12, R12, 0xfffffffb, RZ, 0xc0, !PT ;  /* 0xfffffffb0c0c7812 */ /* 0x000fe400078ec0ff */
[----:B------:R-:W-:-:S02]  /*23e0*/  @!P3 IADD3.X R41, PT, PT, R54, R65, RZ, P0, !PT ;  /* 0x000000413629b210 */ /* 0x000fc400007fe4ff */
[----:B0-----:R-:W-:Y:S01]  /*23f0*/  @!P3 IADD3 R32, P0, PT, R53, R32, RZ ;  /* 0x000000203520b210 */ /* 0x001fe20007f1e0ff */
[----:B------:R-:W-:Y:S01]  /*2400*/  HFMA2 R68, -RZ, RZ, 0, 0 ;  /* 0x00000000ff447431 */ /* 0x000fe200000001ff */
[----:B------:R-:W-:Y:S02]  /*2410*/  @P3 LOP3.LUT R12, R12, 0x4, RZ, 0xfc, !PT ;  /* 0x000000040c0c3812 */ /* 0x000fe400078efcff */
[----:B------:R-:W-:Y:S02]  /*2420*/  @!P3 IADD3.X R33, PT, PT, R54, R33, RZ, P0, !PT ;  /* 0x000000213621b210 */ /* 0x000fe400007fe4ff */
[----:B------:R-:W-:Y:S02]  /*2430*/  ISETP.NE.AND P3, PT, R51, RZ, PT ;  /* 0x000000ff3300720c */ /* 0x000fe40003f65270 */
[----:B------:R-:W-:Y:S02]  /*2440*/  CS2R R66, SRZ ;  /* 0x0000000000427805 */ /* 0x000fe4000001ff00 */
[----:B------:R-:W-:Y:S01]  /*2450*/  IADD3 R51, PT, PT, R50, 0xb8, RZ ;  /* 0x000000b832337810 */ /* 0x000fe20007ffe0ff */
[----:B------:R-:W5:Y:S03]  /*2460*/  @!P2 LDG.E R68, desc[UR10][R48.64] ;  /* 0x0000000a3044a981 */ /* 0x000f66000c1e1900 */
[----:B------:R-:W-:-:S02]  /*2470*/  SHF.R.S32.HI R53, RZ, 0x1f, R51 ;  /* 0x0000001fff357819 */ /* 0x000fc40000011433 */
[----:B------:R-:W-:Y:S01]  /*2480*/  ISETP.GE.U32.AND P0, PT, R51, UR16, PT ;  /* 0x0000001033007c0c */ /* 0x000fe2000bf06070 */
[----:B------:R0:W5:Y:S03]  /*2490*/  @!P2 LDG.E R67, desc[UR10][R6.64] ;  /* 0x0000000a0643a981 */ /* 0x000166000c1e1900 */
[----:B------:R-:W-:-:S13]  /*24a0*/  ISETP.GE.AND.EX P2, PT, R53, UR17, PT, P0 ;  /* 0x0000001135007c0c */ /* 0x000fda000bf46300 */
[----:B------:R-:W1:Y:S01]  /*24b0*/  @!P2 LDC.64 R54, c[0x0][0x3f8] ;  /* 0x0000fe00ff36ab82 */ /* 0x000e620000000a00 */
[----:B------:R-:W-:Y:S02]  /*24c0*/  LOP3.LUT P0, RZ, R12, 0x80000, RZ, 0xc0, !PT ;  /* 0x000800000cff7812 */ /* 0x000fe4000780c0ff */
[----:B------:R-:W-:Y:S02]  /*24d0*/  CS2R R64, SRZ ;  /* 0x0000000000407805 */ /* 0x000fe4000001ff00 */
[----:B0-----:R-:W-:Y:S02]  /*24e0*/  @!P2 MOV R6, R36 ;  /* 0x000000240006a202 */ /* 0x001fe40000000f00 */
[----:B------:R-:W-:-:S07]  /*24f0*/  @!P2 MOV R7, R35 ;  /* 0x000000230007a202 */ /* 0x000fce0000000f00 */
[----:B------:R0:W5:Y:S04]  /*2500*/  @!P0 LDG.E R65, desc[UR10][R30.64] ;  /* 0x0000000a1e418981 */ /* 0x000168000c1e1900 */
[----:B------:R3:W5:Y:S01]  /*2510*/  @!P0 LDG.E R66, desc[UR10][R44.64] ;  /* 0x0000000a2c428981 */ /* 0x000762000c1e1900 */
[----:B-1----:R-:W-:Y:S01]  /*2520*/  @!P2 IMAD R48, R53, R54, RZ ;  /* 0x000000363530a224 */ /* 0x002fe200078e02ff */
[----:B0-----:R-:W0:Y:S08]  /*2530*/  @!P2 LDC.64 R30, c[0x0][0x398] ;  /* 0x0000e600ff1eab82 */ /* 0x001e300000000a00 */
[----:B------:R-:W1:Y:S01]  /*2540*/  @!P2 LDC.64 R52, c[0x0][0x3a0] ;  /* 0x0000e800ff34ab82 */ /* 0x000e620000000a00 */
[----:B------:R-:W-:-:S02]  /*2550*/  @!P2 IMAD R49, R51, R55, R48 ;  /* 0x000000373331a224 */ /* 0x000fc400078e0230 */
[----:B------:R-:W-:-:S05]  /*2560*/  @!P2 IMAD.WIDE.U32 R6, R51, R54, R6 ;  /* 0x000000363306a225 */ /* 0x000fca00078e0006 */
[----:B------:R-:W-:Y:S02]  /*2570*/  @!P2 IADD3 R7, PT, PT, R7, R49, RZ ;  /* 0x000000310707a210 */ /* 0x000fe40007ffe0ff */
[C---:B---3--:R-:W-:Y:S02]  /*2580*/  @!P2 SHF.L.U32 R45, R6.reuse, 0x1, RZ ;  /* 0x00000001062da819 */ /* 0x048fe400000006ff */
[----:B------:R-:W-:Y:S02]  /*2590*/  @!P2 SHF.L.U64.HI R48, R6, 0x1, R7 ;  /* 0x000000010630a819 */ /* 0x000fe40000010207 */
[C---:B------:R-:W-:Y:S02]  /*25a0*/  LOP3.LUT P1, RZ, R12.reuse, 0x40000, RZ, 0xc0, !PT ;  /* 0x000400000cff7812 */ /* 0x040fe4000782c0ff */
[----:B------:R-:W-:Y:S02]  /*25b0*/  LOP3.LUT R12, R12, 0xfffffffd, RZ, 0xc0, !PT ;  /* 0xfffffffd0c0c7812 */ /* 0x000fe400078ec0ff */
[----:B-1----:R-:W-:-:S02]  /*25c0*/  @!P2 IADD3 R6, P0, PT, R45, R52, RZ ;  /* 0x000000342d06a210 */ /* 0x002fc40007f1e0ff */
[----:B------:R-:W-:-:S07]  /*25d0*/  CS2R R54, SRZ ;  /* 0x0000000000367805 */ /* 0x000fce000001ff00 */
[----:B------:R-:W3:Y:S01]  /*25e0*/  @!P1 LDG.E R64, desc[UR10][R38.64] ;  /* 0x0000000a26409981 */ /* 0x000ee2000c1e1900 */
[----:B------:R-:W-:Y:S02]  /*25f0*/  @!P2 IADD3.X R7, PT, PT, R48, R53, RZ, P0, !PT ;  /* 0x000000353007a210 */ /* 0x000fe400007fe4ff */
[----:B0-----:R-:W-:Y:S01]  /*2600*/  @!P2 IADD3 R30, P0, PT, R45, R30, RZ ;  /* 0x0000001e2d1ea210 */ /* 0x001fe20007f1e0ff */
[----:B------:R0:W3:Y:S01]  /*2610*/  @!P1 LDG.E R55, desc[UR10][R28.64] ;  /* 0x0000000a1c379981 */ /* 0x0000e2000c1e1900 */
[----:B------:R-:W-:Y:S02]  /*2620*/  @P2 LOP3.LUT R12, R12, 0x2, RZ, 0xfc, !PT ;  /* 0x000000020c0c2812 */ /* 0x000fe400078efcff */
[----:B------:R-:W-:Y:S01]  /*2630*/  @!P2 IADD3.X R31, PT, PT, R48, R31, RZ, P0, !PT ;  /* 0x0000001f301fa210 */ /* 0x000fe200007fe4ff */
[----:B------:R-:W3:Y:S01]  /*2640*/  @!P5 LDG.E R54, desc[UR10][R4.64] ;  /* 0x0000000a0436d981 */ /* 0x000ee2000c1e1900 */
[----:B------:R-:W-:Y:S02]  /*2650*/  ISETP.NE.AND P2, PT, R13, RZ, PT ;  /* 0x000000ff0d00720c */ /* 0x000fe40003f45270 */
[----:B------:R-:W-:-:S04]  /*2660*/  IADD3 R13, PT, PT, R50, 0xc0, RZ ;  /* 0x000000c0320d7810 */ /* 0x000fc80007ffe0ff */
[----:B------:R-:W-:Y:S02]  /*2670*/  SHF.R.S32.HI R45, RZ, 0x1f, R13 ;  /* 0x0000001fff2d7819 */ /* 0x000fe4000001140d */
[----:B------:R-:W-:-:S04]  /*2680*/  ISETP.GE.U32.AND P0, PT, R13, UR16, PT ;  /* 0x000000100d007c0c */ /* 0x000fc8000bf06070 */
[----:B------:R-:W-:-:S13]  /*2690*/  ISETP.GE.AND.EX P1, PT, R45, UR17, PT, P0 ;  /* 0x000000112d007c0c */ /* 0x000fda000bf26300 */
[----:B------:R-:W1:Y:S01]  /*26a0*/  @!P1 LDC.64 R106, c[0x0][0x3f8] ;  /* 0x0000fe00ff6a9b82 */ /* 0x000e620000000a00 */
[----:B------:R-:W-:Y:S01]  /*26b0*/  LOP3.LUT P0, RZ, R12, 0x20000, RZ, 0xc0, !PT ;  /* 0x000200000cff7812 */ /* 0x000fe2000780c0ff */
[----:B------:R-:W-:Y:S01]  /*26c0*/  HFMA2 R48, -RZ, RZ, 0, 0 ;  /* 0x00000000ff307431 */ /* 0x000fe200000001ff */
[----:B0-----:R-:W-:Y:S02]  /*26d0*/  @!P1 MOV R28, R36 ;  /* 0x00000024001c9202 */ /* 0x001fe40000000f00 */
[----:B------:R-:W-:-:S09]  /*26e0*/  @!P1 MOV R29, R35 ;  /* 0x00000023001d9202 */ /* 0x000fd20000000f00 */
[----:B------:R0:W3:Y:S01]  /*26f0*/  @!P0 LDG.E R48, desc[UR10][R24.64] ;  /* 0x0000000a18308981 */ /* 0x0000e2000c1e1900 */
[----:B-1----:R-:W-:Y:S01]  /*2700*/  @!P1 IMAD R38, R45, R106, RZ ;  /* 0x0000006a2d269224 */ /* 0x002fe200078e02ff */
[----:B0-----:R-:W0:Y:S08]  /*2710*/  @!P1 LDC.64 R24, c[0x0][0x398] ;  /* 0x0000e600ff189b82 */ /* 0x001e300000000a00 */
[----:B------:R-:W1:Y:S01]  /*2720*/  @!P1 LDC.64 R44, c[0x0][0x3a0] ;  /* 0x0000e800ff2c9b82 */ /* 0x000e620000000a00 */
[----:B------:R-:W-:Y:S01]  /*2730*/  CS2R R52, SRZ ;  /* 0x0000000000347805 */ /* 0x000fe2000001ff00 */
[----:B------:R-:W-:-:S02]  /*2740*/  @!P1 IMAD R39, R13, R107, R38 ;  /* 0x0000006b0d279224 */ /* 0x000fc400078e0226 */
[----:B------:R-:W-:-:S03]  /*2750*/  @!P1 IMAD.WIDE.U32 R28, R13, R106, R28 ;  /* 0x0000006a0d1c9225 */ /* 0x000fc600078e001c */
[----:B------:R2:W3:Y:S02]  /*2760*/  @!P0 LDG.E R53, desc[UR10][R26.64] ;  /* 0x0000000a1a358981 */ /* 0x0004e4000c1e1900 */
[----:B------:R-:W-:Y:S02]  /*2770*/  @!P1 IADD3 R13, PT, PT, R29, R39, RZ ;  /* 0x000000271d0d9210 */ /* 0x000fe40007ffe0ff */
[----:B------:R-:W-:Y:S01]  /*2780*/  LOP3.LUT R12, R12, 0xfffffffe, RZ, 0xc0, !PT ;  /* 0xfffffffe0c0c7812 */ /* 0x000fe200078ec0ff */
[----:B------:R-:W3:Y:S01]  /*2790*/  @!P6 LDG.E R52, desc[UR10][R90.64] ;  /* 0x0000000a5a34e981 */ /* 0x000ee2000c1e1900 */
[C---:B------:R-:W-:Y:S02]  /*27a0*/  @!P1 SHF.L.U64.HI R38, R28.reuse, 0x1, R13 ;  /* 0x000000011c269819 */ /* 0x040fe4000001020d */
[----:B--2---:R-:W-:-:S04]  /*27b0*/  @!P1 SHF.L.U32 R27, R28, 0x1, RZ ;  /* 0x000000011c1b9819 */ /* 0x004fc800000006ff */
[C---:B-1----:R-:W-:Y:S02]  /*27c0*/  @!P1 IADD3 R28, P0, PT, R27.reuse, R44, RZ ;  /* 0x0000002c1b1c9210 */ /* 0x042fe40007f1e0ff */
[----:B------:R-:W-:Y:S02]  /*27d0*/  @P1 LOP3.LUT R12, R12, 0x1, RZ, 0xfc, !PT ;  /* 0x000000010c0c1812 */ /* 0x000fe400078efcff */
[----:B------:R-:W-:Y:S02]  /*27e0*/  @!P1 IADD3.X R29, PT, PT, R38, R45, RZ, P0, !PT ;  /* 0x0000002d261d9210 */ /* 0x000fe400007fe4ff */
        /* <DEDUP_REMOVED lines=13> */
[----:B-1----:R-:W-:Y:S02]  /*28c0*/  @!P0 MOV R22, R36 ;  /* 0x0000002400168202 */ /* 0x002fe40000000f00 */
[----:B------:R-:W-:-:S03]  /*28d0*/  @!P0 MOV R23, R35 ;  /* 0x0000002300178202 */ /* 0x000fc60000000f00 */
[----:B------:R-:W1:Y:S01]  /*28e0*/  @!P0 LDC.64 R114, c[0x0][0x398] ;  /* 0x0000e600ff728b82 */ /* 0x000e620000000a00 */
[-C--:B0-----:R-:W-:Y:S02]  /*28f0*/  @!P0 IMAD R0, R45, R60.reuse, RZ ;  /* 0x0000003c2d008224 */ /* 0x081fe400078e02ff */
[----:B------:R-:W-:-:S04]  /*2900*/  @!P0 IMAD.WIDE.U32 R22, R39, R60, R22 ;  /* 0x0000003c27168225 */ /* 0x000fc800078e0016 */
[----:B------:R-:W-:Y:S02]  /*2910*/  @!P0 IMAD R45, R39, R61, R0 ;  /* 0x0000003d272d8224 */ /* 0x000fe400078e0200 */
[----:B------:R-:W0:Y:S01]  /*2920*/  @!P0 LDC.64 R60, c[0x0][0x3a0] ;  /* 0x0000e800ff3c8b82 */ /* 0x000e220000000a00 */
[----:B------:R-:W-:Y:S02]  /*2930*/  HFMA2 R13, -RZ, RZ, 0, 0 ;  /* 0x00000000ff0d7431 */ /* 0x000fe400000001ff */
[----:B------:R-:W-:Y:S02]  /*2940*/  @!P0 IADD3 R23, PT, PT, R23, R45, RZ ;  /* 0x0000002d17178210 */ /* 0x000fe40007ffe0ff */
[----:B------:R-:W-:Y:S02]  /*2950*/  MOV R25, RZ ;  /* 0x000000ff00197202 */ /* 0x000fe40000000f00 */
[C---:B------:R-:W-:Y:S02]  /*2960*/  @!P0 SHF.L.U64.HI R0, R22.reuse, 0x1, R23 ;  /* 0x0000000116008819 */ /* 0x040fe40000010217 */
[----:B------:R-:W-:Y:S01]  /*2970*/  @!P0 SHF.L.U32 R23, R22, 0x1, RZ ;  /* 0x0000000116178819 */ /* 0x000fe200000006ff */
[----:B------:R4:W2:Y:S04]  /*2980*/  @!P1 LDG.E R13, desc[UR10][R20.64] ;  /* 0x0000000a140d9981 */ /* 0x0008a8000c1e1900 */
[----:B------:R5:W2:Y:S01]  /*2990*/  @!P1 LDG.E R25, desc[UR10][R18.64] ;  /* 0x0000000a12199981 */ /* 0x000aa2000c1e1900 */
[----:B0-----:R-:W-:-:S04]  /*29a0*/  @!P0 IADD3 R60, P1, PT, R23, R60, RZ ;  /* 0x0000003c173c8210 */ /* 0x001fc80007f3e0ff */
[----:B------:R-:W-:Y:S02]  /*29b0*/  @!P0 IADD3.X R61, PT, PT, R0, R61, RZ, P1, !PT ;  /* 0x0000003d003d8210 */ /* 0x000fe40000ffe4ff */
[----:B-1----:R-:W-:-:S04]  /*29c0*/  @!P0 IADD3 R114, P1, PT, R23, R114, RZ ;  /* 0x0000007217728210 */ /* 0x002fc80007f3e0ff */
[----:B------:R-:W-:Y:S02]  /*29d0*/  @!P0 IADD3.X R115, PT, PT, R0, R115, RZ, P1, !PT ;  /* 0x0000007300738210 */ /* 0x000fe40000ffe4ff */
[----:B------:R-:W-:Y:S02]  /*29e0*/  LOP3.LUT P1, RZ, R12, 0x4000, RZ, 0xc0, !PT ;  /* 0x000040000cff7812 */ /* 0x000fe4000782c0ff */
[----:B----4-:R-:W-:Y:S02]  /*29f0*/  CS2R R20, SRZ ;  /* 0x0000000000147805 */ /* 0x010fe4000001ff00 */
[----:B-----5:R-:W-:Y:S02]  /*2a00*/  CS2R R18, SRZ ;  /* 0x0000000000127805 */ /* 0x020fe4000001ff00 */
[----:B------:R-:W-:-:S04]  /*2a10*/  IADD3 R39, PT, PT, R50, 0xd0, RZ ;  /* 0x000000d032277810 */ /* 0x000fc80007ffe0ff */
[----:B------:R-:W-:Y:S01]  /*2a20*/  SHF.R.S32.HI R45, RZ, 0x1f, R39 ;  /* 0x0000001fff2d7819 */ /* 0x000fe20000011427 */
[----:B------:R-:W4:Y:S04]  /*2a30*/  @!P2 LDG.E R18, desc[UR10][R10.64] ;  /* 0x0000000a0a12a981 */ /* 0x000f28000c1e1900 */
[----:B------:R0:W5:Y:S04]  /*2a40*/  @!P1 LDG.E R21, desc[UR10][R46.64] ;  /* 0x0000000a2e159981 */ /* 0x000168000c1e1900 */
[----:B------:R1:W5:Y:S01]  /*2a50*/  @!P1 LDG.E R19, desc[UR10][R16.64] ;  /* 0x0000000a10139981 */ /* 0x000362000c1e1900 */
[----:B------:R-:W-:-:S04]  /*2a60*/  ISETP.GE.U32.AND P1, PT, R39, UR16, PT ;  /* 0x0000001027007c0c */ /* 0x000fc8000bf26070 */
[----:B------:R-:W-:-:S13]  /*2a70*/  ISETP.GE.AND.EX P1, PT, R45, UR17, PT, P1 ;  /* 0x000000112d007c0c */ /* 0x000fda000bf26310 */
[----:B0-----:R-:W0:Y:S01]  /*2a80*/  @!P1 LDC.64 R46, c[0x0][0x3f8] ;  /* 0x0000fe00ff2e9b82 */ /* 0x001e220000000a00 */
[----:B------:R-:W-:Y:S02]  /*2a90*/  @!P1 MOV R10, R36 ;  /* 0x00000024000a9202 */ /* 0x000fe40000000f00 */
[----:B------:R-:W-:-:S05]  /*2aa0*/  @!P1 MOV R11, R35 ;  /* 0x00000023000b9202 */ /* 0x000fca0000000f00 */
[----:B------:R-:W3:Y:S01]  /*2ab0*/  @!P1 LDC.64 R112, c[0x0][0x3a0] ;  /* 0x0000e800ff709b82 */ /* 0x000ee20000000a00 */
[----:B------:R-:W-:-:S06]  /*2ac0*/  HFMA2 R23, -RZ, RZ, 0, 0 ;  /* 0x00000000ff177431 */ /* 0x000fcc00000001ff */
[----:B------:R3:W5:Y:S01]  /*2ad0*/  @!P2 LDG.E R23, desc[UR10][R14.64] ;  /* 0x0000000a0e17a981 */ /* 0x000762000c1e1900 */
[----:B0-----:R-:W-:-:S04]  /*2ae0*/  @!P1 IMAD R0, R45, R46, RZ ;  /* 0x0000002e2d009224 */ /* 0x001fc800078e02ff */
[C---:B-1----:R-:W-:Y:S02]  /*2af0*/  @!P1 IMAD R17, R39.reuse, R47, R0 ;  /* 0x0000002f27119224 */ /* 0x042fe400078e0200 */
[----:B------:R-:W-:Y:S02]  /*2b00*/  @!P1 IMAD.WIDE.U32 R46, R39, R46, R10 ;  /* 0x0000002e272e9225 */ /* 0x000fe400078e000a */
[----:B------:R-:W0:Y:S03]  /*2b10*/  @!P1 LDC.64 R10, c[0x0][0x398] ;  /* 0x0000e600ff0a9b82 */ /* 0x000e260000000a00 */
[----:B------:R-:W-:Y:S02]  /*2b20*/  @!P1 IADD3 R17, PT, PT, R47, R17, RZ ;  /* 0x000000112f119210 */ /* 0x000fe40007ffe0ff */
[C---:B------:R-:W-:Y:S02]  /*2b30*/  @!P1 SHF.L.U32 R47, R46.reuse, 0x1, RZ ;  /* 0x000000012e2f9819 */ /* 0x040fe400000006ff */
[----:B------:R-:W-:-:S02]  /*2b40*/  @!P1 SHF.L.U64.HI R0, R46, 0x1, R17 ;  /* 0x000000012e009819 */ /* 0x000fc40000010211 */
[C---:B---3--:R-:W-:Y:S02]  /*2b50*/  @!P1 IADD3 R112, P2, PT, R47.reuse, R112, RZ ;  /* 0x000000702f709210 */ /* 0x048fe40007f5e0ff */
        /* <DEDUP_REMOVED lines=8> */
[----:B------:R0:W3:Y:S01]  /*2be0*/  @!P3 LDG.E R16, desc[UR10][R8.64] ;  /* 0x0000000a0810b981 */ /* 0x0000e2000c1e1900 */
[----:B------:R-:W-:-:S09]  /*2bf0*/  MOV R14, RZ ;  /* 0x000000ff000e7202 */ /* 0x000fd20000000f00 */
[----:B------:R-:W1:Y:S01]  /*2c00*/  @!P2 LDC.64 R110, c[0x0][0x3a0] ;  /* 0x0000e800ff6eab82 */ /* 0x000e620000000a00 */
[----:B------:R0:W5:Y:S07]  /*2c10*/  @!P3 LDG.E R14, desc[UR10][R100.64] ;  /* 0x0000000a640eb981 */ /* 0x00016e000c1e1900 */
        /* <DEDUP_REMOVED lines=32> */
[----:B--2---:R-:W2:Y:S02]  /*2e20*/  @!P3 LDC.64 R104, c[0x0][0x398] ;  /* 0x0000e600ff68bb82 */ /* 0x004ea40000000a00 */
        /* <DEDUP_REMOVED lines=16> */
[----:B------:R-:W-:-:S13]  /*2f30*/  ISETP.GE.AND.EX P4, PT, R49, UR17, PT, P4 ;  /* 0x0000001131007c0c */ /* 0x000fda000bf86340 */
[----:B------:R-:W0:Y:S01]  /*2f40*/  @!P4 LDC.64 R4, c[0x0][0x3f8] ;  /* 0x0000fe00ff04cb82 */ /* 0x000e220000000a00 */
[----:B------:R-:W-:Y:S02]  /*2f50*/  @!P4 MOV R56, R36 ;  /* 0x000000240038c202 */ /* 0x000fe40000000f00 */
[----:B------:R-:W-:-:S05]  /*2f60*/  @!P4 MOV R57, R35 ;  /* 0x000000230039c202 */ /* 0x000fca0000000f00 */
[----:B------:R-:W1:Y:S01]  /*2f70*/  @!P4 LDC.64 R102, c[0x0][0x398] ;  /* 0x0000e600ff66cb82 */ /* 0x000e620000000a00 */
[----:B0-----:R-:W-:-:S04]  /*2f80*/  @!P4 IMAD R2, R49, R4, RZ ;  /* 0x000000043102c224 */ /* 0x001fc800078e02ff */
[C---:B------:R-:W-:Y:S02]  /*2f90*/  @!P4 IMAD R49, R15.reuse, R5, R2 ;  /* 0x000000050f31c224 */ /* 0x040fe400078e0202 */
[----:B------:R-:W-:Y:S02]  /*2fa0*/  @!P4 IMAD.WIDE.U32 R4, R15, R4, R56 ;  /* 0x000000040f04c225 */ /* 0x000fe400078e0038 */
[----:B------:R-:W0:Y:S03]  /*2fb0*/  @!P4 LDC.64 R56, c[0x0][0x3a0] ;  /* 0x0000e800ff38cb82 */ /* 0x000e260000000a00 */
[----:B------:R-:W-:-:S04]  /*2fc0*/  @!P4 IADD3 R15, PT, PT, R5, R49, RZ ;  /* 0x00000031050fc210 */ /* 0x000fc80007ffe0ff */
[C---:B------:R-:W-:Y:S02]  /*2fd0*/  @!P4 SHF.L.U64.HI R2, R4.reuse, 0x1, R15 ;  /* 0x000000010402c819 */ /* 0x040fe4000001020f */
[----:B------:R-:W-:Y:S02]  /*2fe0*/  @!P4 SHF.L.U32 R15, R4, 0x1, RZ ;  /* 0x00000001040fc819 */ /* 0x000fe400000006ff */
[----:B------:R-:W-:Y:S01]  /*2ff0*/  IADD3 R49, PT, PT, R50, 0xf0, RZ ;  /* 0x000000f032317810 */ /* 0x000fe20007ffe0ff */
[----:B------:R-:W-:Y:S01]  /*3000*/  HFMA2 R5, -RZ, RZ, 0, 0 ;  /* 0x00000000ff057431 */ /* 0x000fe200000001ff */
[----:B0-----:R-:W-:-:S05]  /*3010*/  @!P4 IADD3 R56, P5, PT, R15, R56, RZ ;  /* 0x000000380f38c210 */ /* 0x001fca0007fbe0ff */
[----:B------:R0:W2:Y:S01]  /*3020*/  @!P6 LDG.E R5, desc[UR10][R74.64] ;  /* 0x0000000a4a05e981 */ /* 0x0000a2000c1e1900 */
[C---:B------:R-:W-:Y:S02]  /*3030*/  @!P4 IADD3.X R57, PT, PT, R2.reuse, R57, RZ, P5, !PT ;  /* 0x000000390239c210 */ /* 0x040fe40002ffe4ff */
[----:B-1----:R-:W-:Y:S02]  /*3040*/  @!P4 IADD3 R102, P5, PT, R15, R102, RZ ;  /* 0x000000660f66c210 */ /* 0x002fe40007fbe0ff */
[----:B------:R-:W-:Y:S02]  /*3050*/  SHF.R.S32.HI R69, RZ, 0x1f, R49 ;  /* 0x0000001fff457819 */ /* 0x000fe40000011431 */
[----:B------:R-:W-:Y:S02]  /*3060*/  @!P4 IADD3.X R103, PT, PT, R2, R103, RZ, P5, !PT ;  /* 0x000000670267c210 */ /* 0x000fe40002ffe4ff */
[----:B------:R-:W-:Y:S02]  /*3070*/  ISETP.GE.U32.AND P5, PT, R49, UR16, PT ;  /* 0x0000001031007c0c */ /* 0x000fe4000bfa6070 */
[----:B------:R-:W-:-:S02]  /*3080*/  P2R R17, PR, RZ, 0x8 ;  /* 0x00000008ff117803 */ /* 0x000fc40000000000 */
[----:B------:R-:W-:Y:S02]  /*3090*/  LOP3.LUT P3, RZ, R12, 0x20, RZ, 0xc0, !PT ;  /* 0x000000200cff7812 */ /* 0x000fe4000786c0ff */
[----:B------:R-:W-:Y:S02]  /*30a0*/  ISETP.GE.AND.EX P5, PT, R69, UR17, PT, P5 ;  /* 0x0000001145007c0c */ /* 0x000fe4000bfa6350 */
[----:B0-----:R-:W-:-:S09]  /*30b0*/  CS2R R74, SRZ ;  /* 0x00000000004a7805 */ /* 0x001fd2000001ff00 */
[----:B------:R0:W2:Y:S02]  /*30c0*/  @!P3 LDG.E R74, desc[UR10][R42.64] ;  /* 0x0000000a2a4ab981 */ /* 0x0000a4000c1e1900 */
[----:B------:R-:W1:Y:S02]  /*30d0*/  @!P5 LDC.64 R98, c[0x0][0x3a0] ;  /* 0x0000e800ff62db82 */ /* 0x000e640000000a00 */
[----:B------:R4:W2:Y:S06]  /*30e0*/  @!P3 LDG.E R75, desc[UR10][R88.64] ;  /* 0x0000000a584bb981 */ /* 0x0008ac000c1e1900 */
[----:B0-----:R-:W0:Y:S01]  /*30f0*/  @!P5 LDC.64 R42, c[0x0][0x3f8] ;  /* 0x0000fe00ff2adb82 */ /* 0x001e220000000a00 */
[----:B----4-:R-:W-:-:S07]  /*3100*/  @!P5 MOV R88, R36 ;  /* 0x000000240058d202 */ /* 0x010fce0000000f00 */
[----:B------:R-:W4:Y:S01]  /*3110*/  @!P5 LDC.64 R96, c[0x0][0x398] ;  /* 0x0000e600ff60db82 */ /* 0x000f220000000a00 */
[----:B------:R-:W-:Y:S01]  /*3120*/  @!P5 MOV R89, R35 ;  /* 0x000000230059d202 */ /* 0x000fe20000000f00 */
[-C--:B0-----:R-:W-:Y:S02]  /*3130*/  @!P5 IMAD R2, R69, R42.reuse, RZ ;  /* 0x0000002a4502d224 */ /* 0x081fe400078e02ff */
[----:B------:R-:W-:-:S04]  /*3140*/  @!P5 IMAD.WIDE.U32 R88, R49, R42, R88 ;  /* 0x0000002a3158d225 */ /* 0x000fc800078e0058 */
[----:B------:R-:W-:-:S05]  /*3150*/  @!P5 IMAD R69, R49, R43, R2 ;  /* 0x0000002b3145d224 */ /* 0x000fca00078e0202 */
[----:B------:R-:W-:Y:S02]  /*3160*/  @!P5 IADD3 R49, PT, PT, R89, R69, RZ ;  /* 0x000000455931d210 */ /* 0x000fe40007ffe0ff */
[C---:B------:R-:W-:Y:S02]  /*3170*/  @!P5 SHF.L.U32 R89, R88.reuse, 0x1, RZ ;  /* 0x000000015859d819 */ /* 0x040fe400000006ff */
[----:B------:R-:W-:Y:S02]  /*3180*/  @!P5 SHF.L.U64.HI R2, R88, 0x1, R49 ;  /* 0x000000015802d819 */ /* 0x000fe40000010231 */
[----:B-1----:R-:W-:-:S04]  /*3190*/  @!P5 IADD3 R98, P6, PT, R89, R98, RZ ;  /* 0x000000625962d210 */ /* 0x002fc80007fde0ff */
[----:B------:R-:W-:Y:S02]  /*31a0*/  @!P5 IADD3.X R99, PT, PT, R2, R99, RZ, P6, !PT ;  /* 0x000000630263d210 */ /* 0x000fe400037fe4ff */
[----:B----4-:R-:W-:Y:S02]  /*31b0*/  @!P5 IADD3 R96, P6, PT, R89, R96, RZ ;  /* 0x000000605960d210 */ /* 0x010fe40007fde0ff */
[----:B------:R-:W-:Y:S02]  /*31c0*/  IADD3 R89, PT, PT, R50, 0xf8, RZ ;  /* 0x000000f832597810 */ /* 0x000fe40007ffe0ff */
[----:B------:R-:W-:Y:S02]  /*31d0*/  @!P5 IADD3.X R97, PT, PT, R2, R97, RZ, P6, !PT ;  /* 0x000000610261d210 */ /* 0x000fe400037fe4ff */
[----:B------:R-:W-:Y:S02]  /*31e0*/  SHF.R.S32.HI R91, RZ, 0x1f, R89 ;  /* 0x0000001fff5b7819 */ /* 0x000fe40000011459 */
[----:B------:R-:W-:-:S02]  /*31f0*/  ISETP.GE.U32.AND P6, PT, R89, UR16, PT ;  /* 0x0000001059007c0c */ /* 0x000fc4000bfc6070 */
[----:B------:R-:W-:Y:S02]  /*3200*/  P2R R15, PR, RZ, 0x10 ;  /* 0x00000010ff0f7803 */ /* 0x000fe40000000000 */
[C---:B------:R-:W-:Y:S02]  /*3210*/  LOP3.LUT P4, RZ, R12.reuse, 0x8, RZ, 0xc0, !PT ;  /* 0x000000080cff7812 */ /* 0x040fe4000788c0ff */
[----:B------:R-:W-:Y:S02]  /*3220*/  ISETP.GE.AND.EX P6, PT, R91, UR17, PT, P6 ;  /* 0x000000115b007c0c */ /* 0x000fe4000bfc6360 */
[----:B------:R-:W-:Y:S02]  /*3230*/  CS2R R42, SRZ ;  /* 0x00000000002a7805 */ /* 0x000fe4000001ff00 */
[----:B------:R-:W-:Y:S02]  /*3240*/  P2R R22, PR, RZ, 0x4 ;  /* 0x00000004ff167803 */ /* 0x000fe40000000000 */
[----:B------:R-:W-:-:S05]  /*3250*/  LOP3.LUT P2, RZ, R12, 0x100, RZ, 0xc0, !PT ;  /* 0x000001000cff7812 */ /* 0x000fca000784c0ff */
[----:B------:R0:W4:Y:S01]  /*3260*/  @!P4 LDG.E R42, desc[UR10][R58.64] ;  /* 0x0000000a3a2ac981 */ /* 0x000122000c1e1900 */
[----:B------:R-:W-:Y:S01]  /*3270*/  HFMA2 R0, -RZ, RZ, 0, 0 ;  /* 0x00000000ff007431 */ /* 0x000fe200000001ff */
[----:B------:R-:W-:Y:S01]  /*3280*/  LOP3.LUT P1, RZ, R12, 0x10, RZ, 0xc0, !PT ;  /* 0x000000100cff7812 */ /* 0x000fe2000782c0ff */
[----:B------:R-:W-:Y:S01]  /*3290*/  HFMA2 R69, -RZ, RZ, 0, 0 ;  /* 0x00000000ff457431 */ /* 0x000fe200000001ff */
[----:B------:R1:W4:Y:S01]  /*32a0*/  @!P4 LDG.E R43, desc[UR10][R62.64] ;  /* 0x0000000a3e2bc981 */ /* 0x000322000c1e1900 */
[----:B0-----:R-:W0:Y:S03]  /*32b0*/  @!P6 LDC.64 R58, c[0x0][0x3f8] ;  /* 0x0000fe00ff3aeb82 */ /* 0x001e260000000a00 */
[----:B------:R3:W2:Y:S01]  /*32c0*/  @!P2 LDG.E R0, desc[UR10][R82.64] ;  /* 0x0000000a5200a981 */ /* 0x0006a2000c1e1900 */
[----:B-1----:R-:W-:-:S06]  /*32d0*/  @!P6 MOV R62, R36 ;  /* 0x00000024003ee202 */ /* 0x002fcc0000000f00 */
[----:B------:R-:W4:Y:S01]  /*32e0*/  @!P1 LDG.E R69, desc[UR10][R84.64] ;  /* 0x0000000a54459981 */ /* 0x000f22000c1e1900 */
[----:B------:R-:W-:Y:S02]  /*32f0*/  P2R R4, PR, RZ, 0x20 ;  /* 0x00000020ff047803 */ /* 0x000fe40000000000 */
[----:B------:R-:W-:Y:S01]  /*3300*/  P2R R45, PR, RZ, 0x1 ;  /* 0x00000001ff2d7803 */ /* 0x000fe20000000000 */
[----:B------:R-:W4:Y:S01]  /*3310*/  @!P1 LDG.E R73, desc[UR10][R86.64] ;  /* 0x0000000a56499981 */ /* 0x000f22000c1e1900 */
[----:B---3--:R-:W-:Y:S02]  /*3320*/  MOV R83, RZ ;  /* 0x000000ff00537202 */ /* 0x008fe40000000f00 */
[----:B------:R-:W-:-:S04]  /*3330*/  @!P6 MOV R63, R35 ;  /* 0x00000023003fe202 */ /* 0x000fc80000000f00 */
[----:B------:R1:W3:Y:S01]  /*3340*/  @!P2 LDG.E R83, desc[UR10][R94.64] ;  /* 0x0000000a5e53a981 */ /* 0x0002e2000c1e1900 */
[-C--:B0-----:R-:W-:Y:S01]  /*3350*/  @!P6 IMAD R2, R91, R58.reuse, RZ ;  /* 0x0000003a5b02e224 */ /* 0x081fe200078e02ff */
[----:B-1----:R-:W0:Y:S03]  /*3360*/  @!P6 LDC.64 R94, c[0x0][0x3a0] ;  /* 0x0000e800ff5eeb82 */ /* 0x002e260000000a00 */
[C---:B------:R-:W-:Y:S02]  /*3370*/  @!P6 IMAD R85, R89.reuse, R59, R2 ;  /* 0x0000003b5955e224 */ /* 0x040fe400078e0202 */
[----:B------:R-:W-:Y:S01]  /*3380*/  @!P6 IMAD.WIDE.U32 R62, R89, R58, R62 ;  /* 0x0000003a593ee225 */ /* 0x000fe200078e003e */
[C---:B------:R-:W-:Y:S02]  /*3390*/  LOP3.LUT P5, RZ, R12.reuse, 0x800000, RZ, 0xc0, !PT ;  /* 0x008000000cff7812 */ /* 0x040fe400078ac0ff */
[----:B------:R-:W1:Y:S01]  /*33a0*/  @!P6 LDC.64 R88, c[0x0][0x398] ;  /* 0x0000e600ff58eb82 */ /* 0x000e620000000a00 */
[----:B------:R-:W-:-:S02]  /*33b0*/  LOP3.LUT P0, RZ, R12, 0x400000, RZ, 0xc0, !PT ;  /* 0x004000000cff7812 */ /* 0x000fc4000780c0ff */
[----:B------:R-:W-:Y:S02]  /*33c0*/  PRMT R84, RZ, 0x7610, R84 ;  /* 0x00007610ff547816 */ /* 0x000fe40000000054 */
[----:B------:R-:W-:Y:S02]  /*33d0*/  @!P6 IADD3 R85, PT, PT, R63, R85, RZ ;  /* 0x000000553f55e210 */ /* 0x000fe40007ffe0ff */
[----:B------:R-:W-:Y:S02]  /*33e0*/  P2R R51, PR, RZ, 0x4 ;  /* 0x00000004ff337803 */ /* 0x000fe40000000000 */
[----:B------:R-:W-:Y:S02]  /*33f0*/  @!P6 SHF.L.U32 R63, R62, 0x1, RZ ;  /* 0x000000013e3fe819 */ /* 0x000fe400000006ff */
[----:B------:R-:W-:Y:S02]  /*3400*/  LOP3.LUT P2, RZ, R12, 0x1000000, RZ, 0xc0, !PT ;  /* 0x010000000cff7812 */ /* 0x000fe4000784c0ff */
[----:B------:R-:W-:-:S02]  /*3410*/  @!P5 PRMT R84, R78, 0x7632, R84 ;  /* 0x000076324e54d816 */ /* 0x000fc40000000054 */
[----:B------:R-:W-:Y:S02]  /*3420*/  @!P6 SHF.L.U64.HI R2, R62, 0x1, R85 ;  /* 0x000000013e02e819 */ /* 0x000fe40000010255 */
[C---:B0-----:R-:W-:Y:S02]  /*3430*/  @!P6 IADD3 R94, P1, PT, R63.reuse, R94, RZ ;  /* 0x0000005e3f5ee210 */ /* 0x041fe40007f3e0ff */
[----:B------:R-:W-:Y:S02]  /*3440*/  PRMT R84, R84, 0x5410, RZ ;  /* 0x0000541054547816 */ /* 0x000fe400000000ff */
[----:B------:R-:W-:Y:S02]  /*3450*/  PRMT R82, R82, 0x5410, RZ ;  /* 0x0000541052527816 */ /* 0x000fe400000000ff */
[----:B------:R-:W-:Y:S02]  /*3460*/  PRMT R101, RZ, 0x5410, RZ ;  /* 0x00005410ff657816 */ /* 0x000fe400000000ff */
[----:B------:R-:W-:Y:S01]  /*3470*/  @!P6 IADD3.X R95, PT, PT, R2, R95, RZ, P1, !PT ;  /* 0x0000005f025fe210 */ /* 0x000fe20000ffe4ff */
[----:B------:R0:W-:Y:S01]  /*3480*/  STL [R1+0x18], R70 ;  /* 0x0000184601007387 */ /* 0x0001e20000100800 */
[----:B-1----:R-:W-:-:S02]  /*3490*/  @!P6 IADD3 R88, P1, PT, R63, R88, RZ ;  /* 0x000000583f58e210 */ /* 0x002fc40007f3e0ff */
[----:B------:R-:W-:Y:S02]  /*34a0*/  PRMT R116, RZ, 0x5410, RZ ;  /* 0x00005410ff747816 */ /* 0x000fe400000000ff */
[----:B------:R-:W-:Y:S02]  /*34b0*/  PRMT R100, RZ, 0x5410, RZ ;  /* 0x00005410ff647816 */ /* 0x000fe400000000ff */
[--C-:B------:R-:W-:Y:S02]  /*34c0*/  @!P0 PRMT R84, R84, 0x5410, R70.reuse ;  /* 0x0000541054548816 */ /* 0x100fe40000000046 */
[----:B------:R-:W-:Y:S02]  /*34d0*/  @!P0 PRMT R82, R82, 0x7610, R70 ;  /* 0x0000761052528816 */ /* 0x000fe40000000046 */
[----:B------:R-:W-:Y:S02]  /*34e0*/  @!P5 PRMT R101, R101, 0x5410, R79 ;  /* 0x000054106565d816 */ /* 0x000fe4000000004f */
[----:B------:R-:W-:-:S02]  /*34f0*/  PRMT R93, R93, 0x5410, RZ ;  /* 0x000054105d5d7816 */ /* 0x000fc400000000ff */
[----:B0-----:R-:W-:Y:S02]  /*3500*/  PRMT R70, R70, 0x5410, RZ ;  /* 0x0000541046467816 */ /* 0x001fe400000000ff */
[----:B------:R-:W-:Y:S02]  /*3510*/  PRMT R63, R63, 0x5410, RZ ;  /* 0x000054103f3f7816 */ /* 0x000fe400000000ff */
[----:B------:R-:W-:Y:S02]  /*3520*/  @!P6 IADD3.X R89, PT, PT, R2, R89, RZ, P1, !PT ;  /* 0x000000590259e210 */ /* 0x000fe40000ffe4ff */
[----:B------:R-:W-:Y:S02]  /*3530*/  LOP3.LUT P1, RZ, R12, 0x200000, RZ, 0xc0, !PT ;  /* 0x002000000cff7812 */ /* 0x000fe4000782c0ff */
[----:B------:R-:W-:Y:S02]  /*3540*/  @!P2 PRMT R116, R116, 0x5410, R81 ;  /* 0x000054107474a816 */ /* 0x000fe40000000051 */
[----:B------:R-:W-:-:S02]  /*3550*/  @!P2 PRMT R100, R100, 0x5410, R80 ;  /* 0x000054106464a816 */ /* 0x000fc40000000050 */
[----:B------:R-:W-:Y:S02]  /*3560*/  @!P5 PRMT R101, R79, 0x7632, R101 ;  /* 0x000076324f65d816 */ /* 0x000fe40000000065 */
[----:B------:R-:W-:Y:S02]  /*3570*/  @!P5 PRMT R93, R93, 0x5410, R78 ;  /* 0x000054105d5dd816 */ /* 0x000fe4000000004e */
[--C-:B------:R-:W-:Y:S02]  /*3580*/  @!P0 PRMT R70, R70, 0x5410, R77.reuse ;  /* 0x0000541046468816 */ /* 0x100fe4000000004d */
[----:B------:R-:W-:Y:S02]  /*3590*/  @!P0 PRMT R63, R63, 0x7610, R77 ;  /* 0x000076103f3f8816 */ /* 0x000fe4000000004d */
[C---:B------:R-:W-:Y:S02]  /*35a0*/  LOP3.LUT P5, RZ, R12.reuse, 0x80000, RZ, 0xc0, !PT ;  /* 0x000800000cff7812 */ /* 0x040fe400078ac0ff */
[----:B------:R-:W-:-:S02]  /*35b0*/  LOP3.LUT P0, RZ, R12, 0x40000, RZ, 0xc0, !PT ;  /* 0x000400000cff7812 */ /* 0x000fc4000780c0ff */
[----:B------:R-:W-:Y:S02]  /*35c0*/  @!P2 PRMT R116, R81, 0x7632, R116 ;  /* 0x000076325174a816 */ /* 0x000fe40000000074 */
[----:B------:R-:W-:Y:S02]  /*35d0*/  @!P2 PRMT R100, R80, 0x7632, R100 ;  /* 0x000076325064a816 */ /* 0x000fe40000000064 */
[----:B------:R-:W-:Y:S01]  /*35e0*/  LOP3.LUT P2, RZ, R12, 0x100000, RZ, 0xc0, !PT ;  /* 0x001000000cff7812 */ /* 0x000fe2000784c0ff */
[----:B------:R0:W-:Y:S01]  /*35f0*/  STL [R1+0x94], R78 ;  /* 0x0000944e01007387 */ /* 0x0001e20000100800 */
[----:B------:R-:W-:Y:S02]  /*3600*/  PRMT R82, RZ, 0x7610, R82 ;  /* 0x00007610ff527816 */ /* 0x000fe40000000052 */
[----:B------:R-:W-:Y:S01]  /*3610*/  PRMT R63, RZ, 0x7610, R63 ;  /* 0x00007610ff3f7816 */ /* 0x000fe2000000003f */
[----:B------:R1:W-:Y:S01]  /*3620*/  STL [R1+0x98], R77 ;  /* 0x0000984d01007387 */ /* 0x0003e20000100800 */
[----:B------:R-:W-:-:S02]  /*3630*/  PRMT R62, R62, 0x5410, RZ ;  /* 0x000054103e3e7816 */ /* 0x000fc400000000ff */
[----:B------:R-:W-:Y:S01]  /*3640*/  PRMT R70, RZ, 0x7610, R70 ;  /* 0x00007610ff467816 */ /* 0x000fe20000000046 */
[----:B------:R5:W-:Y:S01]  /*3650*/  STL [R1+0x1c], R72 ;  /* 0x00001c4801007387 */ /* 0x000be20000100800 */
[----:B0-----:R-:W-:Y:S02]  /*3660*/  PRMT R78, R78, 0x5410, RZ ;  /* 0x000054104e4e7816 */ /* 0x001fe400000000ff */
[C---:B------:R-:W-:Y:S02]  /*3670*/  @!P1 PRMT R82, R72.reuse, 0x7610, R82 ;  /* 0x0000761048529816 */ /* 0x040fe40000000052 */
[----:B-1----:R-:W-:Y:S01]  /*3680*/  PRMT R77, R77, 0x5410, RZ ;  /* 0x000054104d4d7816 */ /* 0x002fe200000000ff */
[----:B------:R0:W-:Y:S01]  /*3690*/  STL [R1+0x9c], R71 ;  /* 0x00009c4701007387 */ /* 0x0001e20000100800 */
[----:B------:R-:W-:Y:S02]  /*36a0*/  @!P1 PRMT R63, R72, 0x7632, R63 ;  /* 0x00007632483f9816 */ /* 0x000fe4000000003f */
[----:B------:R-:W-:-:S02]  /*36b0*/  @!P1 PRMT R62, R62, 0x5410, R71 ;  /* 0x000054103e3e9816 */ /* 0x000fc40000000047 */
[----:B------:R-:W-:Y:S02]  /*36c0*/  @!P1 PRMT R70, R71, 0x7632, R70 ;  /* 0x0000763247469816 */ /* 0x000fe40000000046 */
[----:B-----5:R-:W-:Y:S02]  /*36d0*/  PRMT R72, R72, 0x5410, RZ ;  /* 0x0000541048487816 */ /* 0x020fe400000000ff */
[----:B------:R-:W-:Y:S02]  /*36e0*/  @!P5 PRMT R77, R77, 0x5410, R65 ;  /* 0x000054104d4dd816 */ /* 0x000fe40000000041 */
[----:B0-----:R-:W-:Y:S02]  /*36f0*/  PRMT R71, R71, 0x5410, RZ ;  /* 0x0000541047477816 */ /* 0x001fe400000000ff */
[----:B------:R-:W-:Y:S01]  /*3700*/  @!P0 PRMT R78, R78, 0x7610, R64 ;  /* 0x000076104e4e8816 */ /* 0x000fe20000000040 */
[----:B------:R0:W-:Y:S01]  /*3710*/  STL [R1+0x90], R80 ;  /* 0x0000905001007387 */ /* 0x0001e20000100800 */
[----:B------:R-:W-:-:S02]  /*3720*/  P2R R49, PR, RZ, 0x10 ;  /* 0x00000010ff317803 */ /* 0x000fc40000000000 */
[----:B------:R-:W-:Y:S02]  /*3730*/  @!P2 PRMT R71, R71, 0x7610, R67 ;  /* 0x000076104747a816 */ /* 0x000fe40000000043 */
[----:B------:R-:W-:Y:S02]  /*3740*/  @!P5 PRMT R72, R72, 0x7610, R66 ;  /* 0x000076104848d816 */ /* 0x000fe40000000042 */
[----:B------:R-:W-:Y:S01]  /*3750*/  LOP3.LUT P4, RZ, R12, 0x10000, RZ, 0xc0, !PT ;  /* 0x000100000cff7812 */ /* 0x000fe2000788c0ff */
[----:B------:R1:W-:Y:S01]  /*3760*/  STL [R1+0x10], R81 ;  /* 0x0000105101007387 */ /* 0x0003e20000100800 */
[----:B------:R-:W-:Y:S02]  /*3770*/  PRMT R77, RZ, 0x7610, R77 ;  /* 0x00007610ff4d7816 */ /* 0x000fe4000000004d */
[----:B0-----:R-:W-:Y:S02]  /*3780*/  PRMT R80, R80, 0x5410, RZ ;  /* 0x0000541050507816 */ /* 0x001fe400000000ff */
[----:B------:R-:W-:-:S02]  /*3790*/  PRMT R78, RZ, 0x7610, R78 ;  /* 0x00007610ff4e7816 */ /* 0x000fc4000000004e */
[----:B------:R-:W-:Y:S02]  /*37a0*/  LOP3.LUT P1, RZ, R12, 0x20000, RZ, 0xc0, !PT ;  /* 0x000200000cff7812 */ /* 0x000fe4000782c0ff */
[----:B------:R-:W-:Y:S02]  /*37b0*/  PRMT R71, RZ, 0x7610, R71 ;  /* 0x00007610ff477816 */ /* 0x000fe40000000047 */
[----:B-1----:R-:W-:Y:S02]  /*37c0*/  PRMT R81, RZ, 0x7610, R81 ;  /* 0x00007610ff517816 */ /* 0x002fe40000000051 */
[----:B------:R-:W-:Y:S02]  /*37d0*/  PRMT R72, RZ, 0x7610, R72 ;  /* 0x00007610ff487816 */ /* 0x000fe40000000048 */
[----:B------:R-:W-:Y:S02]  /*37e0*/  @!P0 PRMT R77, R64, 0x7610, R77 ;  /* 0x00007610404d8816 */ /* 0x000fe4000000004d */
[----:B------:R-:W-:-:S02]  /*37f0*/  @!P0 PRMT R80, R80, 0x5410, R55 ;  /* 0x0000541050508816 */ /* 0x000fc40000000037 */
[----:B------:R-:W-:Y:S02]  /*3800*/  @!P0 PRMT R78, R55, 0x7632, R78 ;  /* 0x00007632374e8816 */ /* 0x000fe4000000004e */
[----:B------:R-:W-:Y:S02]  /*3810*/  LOP3.LUT P0, RZ, R12, 0x8000, RZ, 0xc0, !PT ;  /* 0x000080000cff7812 */ /* 0x000fe4000780c0ff */
[----:B------:R-:W-:Y:S02]  /*3820*/  @!P2 PRMT R81, R68, 0x7632, R81 ;  /* 0x000076324451a816 */ /* 0x000fe40000000051 */
[----:B------:R-:W-:Y:S02]  /*3830*/  @!P5 PRMT R71, R66, 0x7610, R71 ;  /* 0x000076104247d816 */ /* 0x000fe40000000047 */
[----:B------:R-:W-:Y:S02]  /*3840*/  @!P5 PRMT R72, R65, 0x7632, R72 ;  /* 0x000076324148d816 */ /* 0x000fe40000000048 */
[----:B------:R-:W-:-:S02]  /*3850*/  LOP3.LUT P5, RZ, R12, 0x2, RZ, 0xc0, !PT ;  /* 0x000000020cff7812 */ /* 0x000fc400078ac0ff */
[----:B------:R-:W-:Y:S01]  /*3860*/  PRMT R85, R85, 0x5410, RZ ;  /* 0x0000541055557816 */ /* 0x000fe200000000ff */
[----:B------:R0:W-:Y:S01]  /*3870*/  STL [R1+0x14], R79 ;  /* 0x0000144f01007387 */ /* 0x0001e20000100800 */
[----:B------:R-:W-:Y:S02]  /*3880*/  PRMT R81, R81, 0x5410, RZ ;  /* 0x0000541051517816 */ /* 0x000fe400000000ff */
[----:B------:R-:W-:Y:S02]  /*3890*/  PRMT R91, R91, 0x5410, RZ ;  /* 0x000054105b5b7816 */ /* 0x000fe400000000ff */
[----:B------:R-:W-:Y:S02]  /*38a0*/  PRMT R62, RZ, 0x7610, R62 ;  /* 0x00007610ff3e7816 */ /* 0x000fe4000000003e */
[----:B------:R-:W-:Y:S01]  /*38b0*/  @!P4 PRMT R85, R85, 0x7610, R38 ;  /* 0x000076105555c816 */ /* 0x000fe20000000026 */
[----:B------:R-:W-:Y:S01]  /*38c0*/  STL [R1+0xa0], R67 ;  /* 0x0000a04301007387 */ /* 0x000fe20000100800 */
[----:B------:R-:W-:-:S02]  /*38d0*/  PRMT R92, RZ, 0x5410, RZ ;  /* 0x00005410ff5c7816 */ /* 0x000fc400000000ff */
[----:B0-----:R-:W-:Y:S01]  /*38e0*/  PRMT R79, RZ, 0x7610, R79 ;  /* 0x00007610ff4f7816 */ /* 0x001fe2000000004f */
[----:B------:R0:W-:Y:S01]  /*38f0*/  STL [R1+0x24], R66 ;  /* 0x0000244201007387 */ /* 0x0001e20000100800 */
[----:B------:R-:W-:Y:S02]  /*3900*/  @!P2 PRMT R81, R81, 0x5410, R67 ;  /* 0x000054105151a816 */ /* 0x000fe40000000043 */
[----:B------:R-:W-:Y:S01]  /*3910*/  @!P4 PRMT R91, R91, 0x7610, R44 ;  /* 0x000076105b5bc816 */ /* 0x000fe2000000002c */
[----:B------:R-:W-:Y:S01]  /*3920*/  STL [R1+0xa4], R65 ;  /* 0x0000a44101007387 */ /* 0x000fe20000100800 */
[----:B------:R-:W-:-:S03]  /*3930*/  PRMT R86, RZ, 0x5410, RZ ;  /* 0x00005410ff567816 */ /* 0x000fc600000000ff */
[----:B------:R1:W-:Y:S01]  /*3940*/  STL [R1+0x28], R64 ;  /* 0x0000284001007387 */ /* 0x0003e20000100800 */
[----:B------:R-:W-:Y:S02]  /*3950*/  P2R R2, PR, RZ, 0x40 ;  /* 0x00000040ff027803 */ /* 0x000fe40000000000 */
[----:B0-----:R-:W-:Y:S02]  /*3960*/  CS2R R66, SRZ ;  /* 0x0000000000427805 */ /* 0x001fe4000001ff00 */
[----:B------:R-:W-:Y:S02]  /*3970*/  @!P2 PRMT R62, R68, 0x7610, R62 ;  /* 0x00007610443ea816 */ /* 0x000fe4000000003e */
[----:B------:R-:W-:Y:S02]  /*3980*/  @!P1 PRMT R79, R53, 0x7632, R79 ;  /* 0x00007632354f9816 */ /* 0x000fe4000000004f */
[----:B------:R-:W-:Y:S01]  /*3990*/  PRMT R85, RZ, 0x7610, R85 ;  /* 0x00007610ff557816 */ /* 0x000fe20000000055 */
[----:B------:R0:W-:Y:S01]  /*39a0*/  STL [R1+0x20], R68 ;  /* 0x0000204401007387 */ /* 0x0001e20000100800 */
[----:B-1----:R-:W-:-:S02]  /*39b0*/  CS2R R64, SRZ ;  /* 0x0000000000407805 */ /* 0x002fc4000001ff00 */
[----:B------:R-:W-:Y:S01]  /*39c0*/  LOP3.LUT P2, RZ, R12, 0x4, RZ, 0xc0, !PT ;  /* 0x000000040cff7812 */ /* 0x000fe2000784c0ff */
[----:B------:R1:W-:Y:S01]  /*39d0*/  STL [R1+0x34], R13 ;  /* 0x0000340d01007387 */ /* 0x0003e20000100800 */
[----:B------:R-:W-:Y:S02]  /*39e0*/  @!P4 PRMT R92, R92, 0x5410, R44 ;  /* 0x000054105c5cc816 */ /* 0x000fe4000000002c */
[----:B------:R-:W-:Y:S01]  /*39f0*/  LOP3.LUT P6, RZ, R12, 0x1, RZ, 0xc0, !PT ;  /* 0x000000010cff7812 */ /* 0x000fe200078cc0ff */
[----:B------:R-:W5:Y:S01]  /*3a00*/  @!P5 LDG.E R66, desc[UR10][R6.64] ;  /* 0x0000000a0642d981 */ /* 0x000f62000c1e1900 */
[----:B------:R-:W-:Y:S02]  /*3a10*/  PRMT R91, RZ, 0x7610, R91 ;  /* 0x00007610ff5b7816 */ /* 0x000fe4000000005b */
[----:B------:R-:W-:Y:S01]  /*3a20*/  @!P0 PRMT R86, R86, 0x7610, R13 ;  /* 0x0000761056568816 */ /* 0x000fe2000000000d */
[----:B0-----:R-:W-:Y:S01]  /*3a30*/  HFMA2 R68, -RZ, RZ, 0, 0 ;  /* 0x00000000ff447431 */ /* 0x001fe200000001ff */
[----:B------:R-:W-:Y:S01]  /*3a40*/  PRMT R80, RZ, 0x7610, R80 ;  /* 0x00007610ff507816 */ /* 0x000fe20000000050 */
[----:B------:R-:W5:Y:S01]  /*3a50*/  @!P5 LDG.E R65, desc[UR10][R30.64] ;  /* 0x0000000a1e41d981 */ /* 0x000f62000c1e1900 */
[----:B------:R-:W-:-:S02]  /*3a60*/  PRMT R79, R79, 0x5410, RZ ;  /* 0x000054104f4f7816 */ /* 0x000fc400000000ff */
[----:B------:R-:W-:Y:S01]  /*3a70*/  PRMT R93, RZ, 0x7610, R93 ;  /* 0x00007610ff5d7816 */ /* 0x000fe2000000005d */
[----:B------:R0:W-:Y:S01]  /*3a80*/  STL [R1+0x30], R44 ;  /* 0x0000302c01007387 */ /* 0x0001e20000100800 */
[----:B------:R-:W-:Y:S02]  /*3a90*/  @!P0 PRMT R85, R13, 0x7610, R85 ;  /* 0x000076100d558816 */ /* 0x000fe40000000055 */
[----:B------:R-:W-:Y:S01]  /*3aa0*/  @!P4 PRMT R92, R38, 0x7610, R92 ;  /* 0x00007610265cc816 */ /* 0x000fe2000000005c */
[----:B------:R0:W5:Y:S01]  /*3ab0*/  @!P2 LDG.E R68, desc[UR10][R40.64] ;  /* 0x0000000a2844a981 */ /* 0x000162000c1e1900 */
[----:B-1----:R-:W-:Y:S02]  /*3ac0*/  P2R R13, PR, RZ, 0x20 ;  /* 0x00000020ff0d7803 */ /* 0x002fe40000000000 */
[----:B------:R-:W-:Y:S01]  /*3ad0*/  LOP3.LUT P4, RZ, R12, 0x2000, RZ, 0xc0, !PT ;  /* 0x000020000cff7812 */ /* 0x000fe2000788c0ff */
[----:B------:R1:W5:Y:S01]  /*3ae0*/  @!P2 LDG.E R67, desc[UR10][R32.64] ;  /* 0x0000000a2043a981 */ /* 0x000362000c1e1900 */
[----:B------:R-:W-:-:S02]  /*3af0*/  @!P0 PRMT R91, R25, 0x7610, R91 ;  /* 0x00007610195b8816 */ /* 0x000fc4000000005b */
[----:B------:R-:W-:Y:S02]  /*3b00*/  @!P0 PRMT R86, R25, 0x7632, R86 ;  /* 0x0000763219568816 */ /* 0x000fe40000000056 */
[----:B------:R-:W-:Y:S02]  /*3b10*/  LOP3.LUT P5, RZ, R12, 0x1000, RZ, 0xc0, !PT ;  /* 0x000010000cff7812 */ /* 0x000fe400078ac0ff */
[----:B------:R-:W-:Y:S02]  /*3b20*/  ISETP.NE.AND P0, PT, R45, RZ, PT ;  /* 0x000000ff2d00720c */ /* 0x000fe40003f05270 */
[----:B0-----:R-:W-:Y:S02]  /*3b30*/  CS2R R44, SRZ ;  /* 0x00000000002c7805 */ /* 0x001fe4000001ff00 */
[----:B------:R-:W-:Y:S02]  /*3b40*/  @!P1 PRMT R80, R53, 0x7610, R80 ;  /* 0x0000761035509816 */ /* 0x000fe40000000050 */
[----:B------:R-:W-:-:S02]  /*3b50*/  @!P1 PRMT R79, R79, 0x5410, R48 ;  /* 0x000054104f4f9816 */ /* 0x000fc40000000030 */
[----:B------:R-:W-:Y:S01]  /*3b60*/  @!P1 PRMT R93, R48, 0x7632, R93 ;  /* 0x00007632305d9816 */ /* 0x000fe2000000005d */
[----:B------:R0:W5:Y:S01]  /*3b70*/  @!P6 LDG.E R44, desc[UR10][R28.64] ;  /* 0x0000000a1c2ce981 */ /* 0x000162000c1e1900 */
[----:B------:R-:W-:Y:S02]  /*3b80*/  LOP3.LUT P1, RZ, R12, 0x4000, RZ, 0xc0, !PT ;  /* 0x000040000cff7812 */ /* 0x000fe4000782c0ff */
[----:B------:R-:W-:Y:S01]  /*3b90*/  PRMT R41, R41, 0x5410, RZ ;  /* 0x0000541029297816 */ /* 0x000fe200000000ff */
[----:B------:R2:W5:Y:S01]  /*3ba0*/  @!P6 LDG.E R45, desc[UR10][R26.64] ;  /* 0x0000000a1a2de981 */ /* 0x000562000c1e1900 */
[----:B-1----:R-:W-:Y:S02]  /*3bb0*/  PRMT R32, R32, 0x5410, RZ ;  /* 0x0000541020207816 */ /* 0x002fe400000000ff */
[----:B------:R-:W-:Y:S02]  /*3bc0*/  PRMT R7, R7, 0x5410, RZ ;  /* 0x0000541007077816 */ /* 0x000fe400000000ff */
[----:B0-----:R-:W-:-:S02]  /*3bd0*/  PRMT R29, RZ, 0x7610, R29 ;  /* 0x00007610ff1d7816 */ /* 0x001fc4000000001d */
[----:B------:R-:W-:Y:S02]  /*3be0*/  @!P4 PRMT R41, R41, 0x7610, R18 ;  /* 0x000076102929c816 */ /* 0x000fe40000000012 */
[----:B------:R-:W-:Y:S01]  /*3bf0*/  @!P5 PRMT R29, R16, 0x7632, R29 ;  /* 0x00007632101dd816 */ /* 0x000fe2000000001d */
[----:B------:R0:W-:Y:S01]  /*3c00*/  STL [R1+0x38], R21 ;  /* 0x0000381501007387 */ /* 0x0001e20000100800 */
[--C-:B------:R-:W-:Y:S02]  /*3c10*/  @!P1 PRMT R32, R32, 0x5410, R21.reuse ;  /* 0x0000541020209816 */ /* 0x100fe40000000015 */
[----:B------:R-:W-:Y:S02]  /*3c20*/  @!P1 PRMT R7, R7, 0x7610, R21 ;  /* 0x0000761007079816 */ /* 0x000fe40000000015 */
[----:B--2---:R-:W-:Y:S02]  /*3c30*/  PRMT R27, R27, 0x5410, RZ ;  /* 0x000054101b1b7816 */ /* 0x004fe400000000ff */
[----:B------:R-:W-:-:S02]  /*3c40*/  PRMT R29, R29, 0x5410, RZ ;  /* 0x000054101d1d7816 */ /* 0x000fc400000000ff */
[----:B------:R-:W-:Y:S02]  /*3c50*/  PRMT R41, RZ, 0x7610, R41 ;  /* 0x00007610ff297816 */ /* 0x000fe40000000029 */
[----:B0-----:R-:W-:Y:S02]  /*3c60*/  PRMT R21, R21, 0x5410, RZ ;  /* 0x0000541015157816 */ /* 0x001fe400000000ff */
[--C-:B------:R-:W-:Y:S02]  /*3c70*/  @!P0 PRMT R27, R27, 0x5410, R20.reuse ;  /* 0x000054101b1b8816 */ /* 0x100fe40000000014 */
[----:B------:R-:W-:Y:S02]  /*3c80*/  @!P0 PRMT R21, R21, 0x7610, R20 ;  /* 0x0000761015158816 */ /* 0x000fe40000000014 */
[----:B------:R-:W-:Y:S02]  /*3c90*/  @!P0 PRMT R29, R29, 0x5410, R11 ;  /* 0x000054101d1d8816 */ /* 0x000fe4000000000b */
[----:B------:R-:W-:-:S02]  /*3ca0*/  @!P0 PRMT R41, R11, 0x7632, R41 ;  /* 0x000076320b298816 */ /* 0x000fc40000000029 */
[----:B------:R-:W-:Y:S02]  /*3cb0*/  ISETP.NE.AND P0, PT, R24, RZ, PT ;  /* 0x000000ff1800720c */ /* 0x000fe40003f05270 */
[----:B------:R-:W-:-:S11]  /*3cc0*/  CS2R R58, SRZ ;  /* 0x00000000003a7805 */ /* 0x000fd6000001ff00 */
[----:B------:R0:W2:Y:S02]  /*3cd0*/  @!P0 LDG.E R59, desc[UR10][R60.64] ;  /* 0x0000000a3c3b8981 */ /* 0x0000a4000c1e1900 */
[----:B0-----:R-:W-:-:S06]  /*3ce0*/  CS2R R60, SRZ ;  /* 0x00000000003c7805 */ /* 0x001fcc000001ff00 */
[----:B------:R-:W2:Y:S01]  /*3cf0*/  @!P0 LDG.E R60, desc[UR10][R114.64] ;  /* 0x0000000a723c8981 */ /* 0x000ea2000c1e1900 */
[----:B------:R-:W-:Y:S02]  /*3d00*/  PRMT R31, R31, 0x5410, RZ ;  /* 0x000054101f1f7816 */ /* 0x000fe400000000ff */
[----:B------:R-:W-:Y:S02]  /*3d10*/  PRMT R30, RZ, 0x5410, RZ ;  /* 0x00005410ff1e7816 */ /* 0x000fe400000000ff */
[----:B------:R-:W-:Y:S02]  /*3d20*/  @!P4 PRMT R31, R31, 0x5410, R23 ;  /* 0x000054101f1fc816 */ /* 0x000fe40000000017 */
[----:B------:R-:W-:Y:S02]  /*3d30*/  PRMT R6, R6, 0x5410, RZ ;  /* 0x0000541006067816 */ /* 0x000fe400000000ff */
[----:B------:R-:W-:Y:S02]  /*3d40*/  PRMT R32, RZ, 0x7610, R32 ;  /* 0x00007610ff207816 */ /* 0x000fe40000000020 */
[----:B------:R-:W-:-:S02]  /*3d50*/  PRMT R31, RZ, 0x7610, R31 ;  /* 0x00007610ff1f7816 */ /* 0x000fc4000000001f */
[----:B------:R-:W-:Y:S02]  /*3d60*/  @!P5 PRMT R30, R16, 0x7610, R30 ;  /* 0x00007610101ed816 */ /* 0x000fe4000000001e */
[----:B------:R-:W-:Y:S02]  /*3d70*/  @!P4 PRMT R6, R6, 0x7610, R23 ;  /* 0x000076100606c816 */ /* 0x000fe40000000017 */
[----:B------:R-:W-:Y:S02]  /*3d80*/  @!P4 PRMT R32, R18, 0x7610, R32 ;  /* 0x000076101220c816 */ /* 0x000fe40000000020 */
[----:B------:R-:W-:Y:S02]  /*3d90*/  LOP3.LUT P4, RZ, R12, 0x400, RZ, 0xc0, !PT ;  /* 0x000004000cff7812 */ /* 0x000fe4000788c0ff */
[----:B------:R-:W-:Y:S02]  /*3da0*/  @!P5 PRMT R31, R14, 0x7610, R31 ;  /* 0x000076100e1fd816 */ /* 0x000fe4000000001f */
[----:B------:R-:W-:-:S02]  /*3db0*/  @!P5 PRMT R30, R30, 0x7610, R14 ;  /* 0x000076101e1ed816 */ /* 0x000fc4000000000e */
[----:B------:R-:W-:Y:S01]  /*3dc0*/  LOP3.LUT P5, RZ, R12, 0x200, RZ, 0xc0, !PT ;  /* 0x000002000cff7812 */ /* 0x000fe200078ac0ff */
[----:B------:R0:W-:Y:S01]  /*3dd0*/  STL [R1+0xb0], R38 ;  /* 0x0000b02601007387 */ /* 0x0001e20000100800 */
[----:B------:R-:W-:Y:S02]  /*3de0*/  PRMT R33, RZ, 0x7610, R33 ;  /* 0x00007610ff217816 */ /* 0x000fe40000000021 */
[----:B------:R-:W-:Y:S01]  /*3df0*/  PRMT R28, RZ, 0x5410, RZ ;  /* 0x00005410ff1c7816 */ /* 0x000fe200000000ff */
[----:B------:R1:W-:Y:S01]  /*3e00*/  STL [R1+0xb4], R25 ;  /* 0x0000b41901007387 */ /* 0x0003e20000100800 */
[----:B------:R-:W-:Y:S02]  /*3e10*/  ISETP.NE.AND P2, PT, R51, RZ, PT ;  /* 0x000000ff3300720c */ /* 0x000fe40003f45270 */
[----:B------:R-:W-:Y:S01]  /*3e20*/  PRMT R26, R26, 0x5410, RZ ;  /* 0x000054101a1a7816 */ /* 0x000fe200000000ff */
[----:B------:R4:W-:Y:S01]  /*3e30*/  STL [R1+0x3c], R23 ;  /* 0x00003c1701007387 */ /* 0x0009e20000100800 */
[----:B0-----:R-:W-:-:S02]  /*3e40*/  PRMT R38, RZ, 0x7610, R38 ;  /* 0x00007610ff267816 */ /* 0x001fc40000000026 */
[----:B------:R-:W-:Y:S01]  /*3e50*/  PRMT R27, RZ, 0x7610, R27 ;  /* 0x00007610ff1b7816 */ /* 0x000fe2000000001b */
[----:B------:R0:W-:Y:S01]  /*3e60*/  STL [R1+0xb8], R19 ;  /* 0x0000b81301007387 */ /* 0x0001e20000100800 */
[----:B-1----:R-:W-:Y:S02]  /*3e70*/  PRMT R25, RZ, 0x7610, R25 ;  /* 0x00007610ff197816 */ /* 0x002fe40000000019 */
[----:B------:R-:W-:Y:S02]  /*3e80*/  PRMT R40, R40, 0x5410, RZ ;  /* 0x0000541028287816 */ /* 0x000fe400000000ff */
[----:B----4-:R-:W-:Y:S02]  /*3e90*/  PRMT R23, RZ, 0x7610, R23 ;  /* 0x00007610ff177816 */ /* 0x010fe40000000017 */
[C---:B------:R-:W-:Y:S02]  /*3ea0*/  @!P1 PRMT R38, R19.reuse, 0x7610, R38 ;  /* 0x0000761013269816 */ /* 0x040fe40000000026 */
[----:B------:R-:W-:-:S02]  /*3eb0*/  @!P1 PRMT R33, R19, 0x7632, R33 ;  /* 0x0000763213219816 */ /* 0x000fc40000000021 */
[----:B0-----:R-:W-:Y:S02]  /*3ec0*/  PRMT R19, R19, 0x5410, RZ ;  /* 0x0000541013137816 */ /* 0x001fe400000000ff */
[----:B------:R-:W-:Y:S02]  /*3ed0*/  @!P4 PRMT R28, R28, 0x5410, R8 ;  /* 0x000054101c1cc816 */ /* 0x000fe40000000008 */
[----:B------:R-:W-:Y:S02]  /*3ee0*/  @!P4 PRMT R25, R9, 0x7610, R25 ;  /* 0x000076100919c816 */ /* 0x000fe40000000019 */
[----:B------:R-:W-:Y:S02]  /*3ef0*/  @!P5 PRMT R23, R10, 0x7610, R23 ;  /* 0x000076100a17d816 */ /* 0x000fe40000000017 */
[----:B------:R-:W-:Y:S02]  /*3f00*/  @!P5 PRMT R26, R26, 0x7610, R10 ;  /* 0x000076101a1ad816 */ /* 0x000fe4000000000a */
[----:B------:R-:W-:-:S02]  /*3f10*/  @!P5 PRMT R27, R3, 0x7610, R27 ;  /* 0x00007610031bd816 */ /* 0x000fc4000000001b */
[----:B------:R-:W-:Y:S02]  /*3f20*/  @!P5 PRMT R40, R40, 0x7610, R3 ;  /* 0x000076102828d816 */ /* 0x000fe40000000003 */
[----:B------:R-:W-:Y:S01]  /*3f30*/  LOP3.LUT P5, RZ, R12, 0x40, RZ, 0xc0, !PT ;  /* 0x000000400cff7812 */ /* 0x000fe200078ac0ff */
[----:B------:R0:W-:Y:S01]  /*3f40*/  STL [R1+0xbc], R18 ;  /* 0x0000bc1201007387 */ /* 0x0001e20000100800 */
[----:B------:R-:W-:Y:S02]  /*3f50*/  @!P4 PRMT R19, R19, 0x7610, R9 ;  /* 0x000076101313c816 */ /* 0x000fe40000000009 */
[----:B------:R-:W-:Y:S02]  /*3f60*/  @!P4 PRMT R28, R8, 0x7632, R28 ;  /* 0x00007632081cc816 */ /* 0x000fe4000000001c */
[----:B------:R-:W-:Y:S02]  /*3f70*/  LOP3.LUT P4, RZ, R12, 0x80, RZ, 0xc0, !PT ;  /* 0x000000800cff7812 */ /* 0x000fe4000788c0ff */
[----:B------:R-:W-:-:S02]  /*3f80*/  PRMT R26, RZ, 0x7610, R26 ;  /* 0x00007610ff1a7816 */ /* 0x000fc4000000001a */
[----:B------:R-:W-:Y:S02]  /*3f90*/  PRMT R25, R25, 0x5410, RZ ;  /* 0x0000541019197816 */ /* 0x000fe400000000ff */
[----:B0-----:R-:W-:Y:S02]  /*3fa0*/  PRMT R18, RZ, 0x7610, R18 ;  /* 0x00007610ff127816 */ /* 0x001fe40000000012 */
[----:B------:R-:W-:Y:S02]  /*3fb0*/  PRMT R24, R24, 0x5410, RZ ;  /* 0x0000541018187816 */ /* 0x000fe400000000ff */
[C---:B------:R-:W-:Y:S02]  /*3fc0*/  @!P2 PRMT R18, R0.reuse, 0x7610, R18 ;  /* 0x000076100012a816 */ /* 0x040fe40000000012 */
[----:B------:R-:W-:Y:S02]  /*3fd0*/  @!P2 PRMT R26, R0, 0x7632, R26 ;  /* 0x00007632001aa816 */ /* 0x000fe4000000001a */
[----:B---3--:R-:W-:-:S02]  /*3fe0*/  @!P2 PRMT R25, R25, 0x5410, R83 ;  /* 0x000054101919a816 */ /* 0x008fc40000000053 */
[----:B------:R-:W-:Y:S02]  /*3ff0*/  @!P2 PRMT R24, R24, 0x7610, R83 ;  /* 0x000076101818a816 */ /* 0x000fe40000000053 */
[----:B------:R-:W-:Y:S01]  /*4000*/  ISETP.NE.AND P2, PT, R22, RZ, PT ;  /* 0x000000ff1600720c */ /* 0x000fe20003f45270 */
[----:B------:R0:W-:Y:S01]  /*4010*/  STL [R1+0x40], R16 ;  /* 0x0000401001007387 */ /* 0x0001e20000100800 */
[----:B------:R-:W-:Y:S02]  /*4020*/  PRMT R22, RZ, 0x5410, RZ ;  /* 0x00005410ff167816 */ /* 0x000fe400000000ff */
[----:B------:R-:W-:Y:S01]  /*4030*/  PRMT R24, RZ, 0x7610, R24 ;  /* 0x00007610ff187816 */ /* 0x000fe20000000018 */
[----:B------:R1:W-:Y:S01]  /*4040*/  STL [R1+0xc0], R14 ;  /* 0x0000c00e01007387 */ /* 0x0003e20000100800 */
[----:B------:R-:W-:Y:S02]  /*4050*/  PRMT R23, R23, 0x5410, RZ ;  /* 0x0000541017177816 */ /* 0x000fe400000000ff */
[----:B------:R-:W-:-:S02]  /*4060*/  PRMT R40, RZ, 0x7610, R40 ;  /* 0x00007610ff287816 */ /* 0x000fc40000000028 */
[----:B0-----:R-:W-:Y:S01]  /*4070*/  PRMT R16, RZ, 0x7610, R16 ;  /* 0x00007610ff107816 */ /* 0x001fe20000000010 */
[----:B------:R0:W-:Y:S01]  /*4080*/  STL [R1+0x44], R20 ;  /* 0x0000441401007387 */ /* 0x0001e20000100800 */
[----:B------:R-:W-:Y:S02]  /*4090*/  PRMT R21, RZ, 0x7610, R21 ;  /* 0x00007610ff157816 */ /* 0x000fe40000000015 */
[----:B-1----:R-:W-:Y:S02]  /*40a0*/  PRMT R14, R14, 0x5410, RZ ;  /* 0x000054100e0e7816 */ /* 0x002fe400000000ff */
[----:B------:R-:W-:Y:S02]  /*40b0*/  @!P5 PRMT R22, R22, 0x7610, R52 ;  /* 0x000076101616d816 */ /* 0x000fe40000000034 */
[C---:B------:R-:W-:Y:S02]  /*40c0*/  @!P4 PRMT R16, R76.reuse, 0x7610, R16 ;  /* 0x000076104c10c816 */ /* 0x040fe40000000010 */
[----:B------:R-:W-:-:S02]  /*40d0*/  @!P4 PRMT R24, R76, 0x7632, R24 ;  /* 0x000076324c18c816 */ /* 0x000fc40000000018 */
[----:B------:R-:W-:Y:S02]  /*40e0*/  @!P4 PRMT R23, R23, 0x5410, R54 ;  /* 0x000054101717c816 */ /* 0x000fe40000000036 */
[----:B------:R-:W-:Y:S02]  /*40f0*/  @!P4 PRMT R40, R54, 0x7632, R40 ;  /* 0x000076323628c816 */ /* 0x000fe40000000028 */
[----:B0-----:R-:W-:Y:S02]  /*4100*/  PRMT R20, RZ, 0x5410, RZ ;  /* 0x00005410ff147816 */ /* 0x001fe400000000ff */
[----:B------:R-:W-:Y:S02]  /*4110*/  LOP3.LUT P4, RZ, R12, 0x10, RZ, 0xc0, !PT ;  /* 0x000000100cff7812 */ /* 0x000fe4000788c0ff */
[----:B------:R-:W-:Y:S02]  /*4120*/  @!P5 PRMT R14, R14, 0x5410, R52 ;  /* 0x000054100e0ed816 */ /* 0x000fe40000000034 */
[----:B------:R-:W-:-:S02]  /*4130*/  @!P5 PRMT R22, R5, 0x7610, R22 ;  /* 0x000076100516d816 */ /* 0x000fc40000000016 */
[----:B------:R-:W-:Y:S02]  /*4140*/  @!P5 PRMT R21, R5, 0x7632, R21 ;  /* 0x000076320515d816 */ /* 0x000fe40000000015 */
[C---:B------:R-:W-:Y:S02]  /*4150*/  ISETP.NE.AND P1, PT, R39.reuse, RZ, PT ;  /* 0x000000ff2700720c */ /* 0x040fe40003f25270 */
[C---:B------:R-:W-:Y:S02]  /*4160*/  LOP3.LUT P5, RZ, R12.reuse, 0x4, RZ, 0xc0, !PT ;  /* 0x000000040cff7812 */ /* 0x040fe400078ac0ff */
[----:B------:R-:W-:Y:S02]  /*4170*/  PRMT R12, R12, 0x5410, RZ ;  /* 0x000054100c0c7816 */ /* 0x000fe400000000ff */
[----:B------:R-:W-:Y:S02]  /*4180*/  PRMT R39, R39, 0x5410, RZ ;  /* 0x0000541027277816 */ /* 0x000fe400000000ff */
[--C-:B------:R-:W-:Y:S01]  /*4190*/  @!P3 PRMT R20, R20, 0x7610, R75.reuse ;  /* 0x000076101414b816 */ /* 0x100fe2000000004b */
[----:B------:R-:W0:Y:S01]  /*41a0*/  S2R R51, SR_TID.X ;  /* 0x0000000000337919 */ /* 0x000e220000002100 */
[----:B------:R-:W-:-:S02]  /*41b0*/  @!P3 PRMT R12, R12, 0x5410, R75 ;  /* 0x000054100c0cb816 */ /* 0x000fc4000000004b */
[----:B------:R-:W-:Y:S01]  /*41c0*/  @!P3 PRMT R20, R74, 0x7610, R20 ;  /* 0x000076104a14b816 */ /* 0x000fe20000000014 */
[----:B------:R1:W-:Y:S01]  /*41d0*/  STL [R1+0xc4], R11 ;  /* 0x0000c40b01007387 */ /* 0x0003e20000100800 */
[----:B------:R-:W-:Y:S02]  /*41e0*/  @!P3 PRMT R39, R39, 0x7610, R74 ;  /* 0x000076102727b816 */ /* 0x000fe4000000004a */
[C---:B------:R-:W-:Y:S01]  /*41f0*/  ISETP.NE.AND P3, PT, R17.reuse, RZ, PT ;  /* 0x000000ff1100720c */ /* 0x040fe20003f65270 */
[----:B------:R3:W-:Y:S01]  /*4200*/  STL [R1+0x4c], R10 ;  /* 0x00004c0a01007387 */ /* 0x0007e20000100800 */
[----:B------:R-:W-:Y:S02]  /*4210*/  PRMT R19, RZ, 0x7610, R19 ;  /* 0x00007610ff137816 */ /* 0x000fe40000000013 */
[----:B------:R-:W-:Y:S01]  /*4220*/  PRMT R18, R18, 0x5410, RZ ;  /* 0x0000541012127816 */ /* 0x000fe200000000ff */
[----:B------:R-:W-:Y:S01]  /*4230*/  UIMAD.WIDE UR6, UR8, 0x8, UR6 ;  /* 0x00000008080678a5 */ /* 0x000fe2000f8e0206 */
[----:B------:R-:W-:Y:S01]  /*4240*/  PRMT R17, R17, 0x5410, RZ ;  /* 0x0000541011117816 */ /* 0x000fe200000000ff */
[----:B------:R4:W-:Y:S01]  /*4250*/  STL [R1+0x48], R9 ;  /* 0x0000480901007387 */ /* 0x0009e20000100800 */
[----:B-1----:R-:W-:-:S02]  /*4260*/  PRMT R11, RZ, 0x7610, R11 ;  /* 0x00007610ff0b7816 */ /* 0x002fc4000000000b */
[C---:B------:R-:W-:Y:S01]  /*4270*/  @!P4 PRMT R19, R73.reuse, 0x7632, R19 ;  /* 0x000076324913c816 */ /* 0x040fe20000000013 */
[----:B------:R1:W-:Y:S01]  /*4280*/  STL [R1+0xcc], R3 ;  /* 0x0000cc0301007387 */ /* 0x0003e20000100800 */
[----:B------:R-:W-:Y:S02]  /*4290*/  @!P4 PRMT R11, R73, 0x7610, R11 ;  /* 0x00007610490bc816 */ /* 0x000fe4000000000b */
[--C-:B------:R-:W-:Y:S01]  /*42a0*/  @!P4 PRMT R18, R18, 0x5410, R69.reuse ;  /* 0x000054101212c816 */ /* 0x100fe20000000045 */
[----:B------:R0:W-:Y:S01]  /*42b0*/  STL [R1+0xc8], R8 ;  /* 0x0000c80801007387 */ /* 0x0001e20000100800 */
[----:B------:R-:W-:Y:S02]  /*42c0*/  @!P4 PRMT R17, R17, 0x7610, R69 ;  /* 0x000076101111c816 */ /* 0x000fe40000000045 */
[----:B------:R-:W-:Y:S01]  /*42d0*/  ISETP.NE.AND P4, PT, R49, RZ, PT ;  /* 0x000000ff3100720c */ /* 0x000fe20003f85270 */
[----:B------:R0:W-:Y:S01]  /*42e0*/  STL [R1+0x50], R0 ;  /* 0x0000500001007387 */ /* 0x0001e20000100800 */
[----:B------:R-:W-:-:S02]  /*42f0*/  PRMT R7, RZ, 0x7610, R7 ;  /* 0x00007610ff077816 */ /* 0x000fc40000000007 */
[----:B------:R-:W-:Y:S01]  /*4300*/  PRMT R12, RZ, 0x7610, R12 ;  /* 0x00007610ff0c7816 */ /* 0x000fe2000000000c */
[----:B------:R-:W2:Y:S01]  /*4310*/  @!P1 LDG.E R61, desc[UR10][R112.64] ;  /* 0x0000000a703d9981 */ /* 0x000ea2000c1e1900 */
[----:B------:R-:W-:Y:S02]  /*4320*/  PRMT R11, R11, 0x5410, RZ ;  /* 0x000054100b0b7816 */ /* 0x000fe400000000ff */
[----:B---3--:R-:W-:Y:S01]  /*4330*/  PRMT R10, R10, 0x5410, RZ ;  /* 0x000054100a0a7816 */ /* 0x008fe200000000ff */
[----:B------:R3:W2:Y:S01]  /*4340*/  @!P1 LDG.E R64, desc[UR10][R46.64] ;  /* 0x0000000a2e409981 */ /* 0x0006a2000c1e1900 */
[----:B----4-:R-:W-:Y:S02]  /*4350*/  PRMT R9, RZ, 0x7610, R9 ;  /* 0x00007610ff097816 */ /* 0x010fe40000000009 */
[----:B------:R-:W-:Y:S02]  /*4360*/  PRMT R17, RZ, 0x7610, R17 ;  /* 0x00007610ff117816 */ /* 0x000fe40000000011 */
[----:B------:R-:W-:-:S02]  /*4370*/  PRMT R16, R16, 0x5410, RZ ;  /* 0x0000541010107816 */ /* 0x000fc400000000ff */
[----:B------:R-:W-:Y:S02]  /*4380*/  PRMT R39, RZ, 0x7610, R39 ;  /* 0x00007610ff277816 */ /* 0x000fe40000000027 */
[----:B-1----:R-:W-:Y:S02]  /*4390*/  MOV R3, UR7 ;  /* 0x0000000700037c02 */ /* 0x002fe40008000f00 */
[C---:B------:R-:W-:Y:S02]  /*43a0*/  @!P4 PRMT R9, R43.reuse, 0x7610, R9 ;  /* 0x000076102b09c816 */ /* 0x040fe40000000009 */
[----:B------:R-:W-:Y:S02]  /*43b0*/  @!P4 PRMT R17, R43, 0x7632, R17 ;  /* 0x000076322b11c816 */ /* 0x000fe40000000011 */
[----:B------:R-:W-:Y:S02]  /*43c0*/  @!P4 PRMT R16, R16, 0x5410, R42 ;  /* 0x000054101010c816 */ /* 0x000fe4000000002a */
[----:B------:R-:W-:-:S02]  /*43d0*/  @!P4 PRMT R39, R42, 0x7632, R39 ;  /* 0x000076322a27c816 */ /* 0x000fc40000000027 */
[----:B------:R-:W-:Y:S02]  /*43e0*/  ISETP.NE.AND P4, PT, R15, RZ, PT ;  /* 0x000000ff0f00720c */ /* 0x000fe40003f85270 */
[----:B------:R-:W-:Y:S02]  /*43f0*/  PRMT R15, RZ, 0x5410, RZ ;  /* 0x00005410ff0f7816 */ /* 0x000fe400000000ff */
[----:B0-----:R-:W-:Y:S02]  /*4400*/  PRMT R8, R8, 0x5410, RZ ;  /* 0x0000541008087816 */ /* 0x001fe400000000ff */
[----:B------:R-:W-:Y:S02]  /*4410*/  PRMT R14, RZ, 0x7610, R14 ;  /* 0x00007610ff0e7816 */ /* 0x000fe4000000000e */
[----:B------:R-:W-:Y:S02]  /*4420*/  LOP3.LUT R0, R51, 0xffff, RZ, 0xc0, !PT ;  /* 0x0000ffff33007812 */ /* 0x000fe400078ec0ff */
[----:B------:R-:W-:-:S03]  /*4430*/  PRMT R6, RZ, 0x7610, R6 ;  /* 0x00007610ff067816 */ /* 0x000fc60000000006 */
[----:B------:R-:W-:Y:S01]  /*4440*/  IMAD R0, R0, 0x445, RZ ;  /* 0x0000044500007824 */ /* 0x000fe200078e02ff */
[----:B------:R-:W-:Y:S02]  /*4450*/  PRMT R9, R9, 0x5410, RZ ;  /* 0x0000541009097816 */ /* 0x000fe400000000ff */
[----:B------:R-:W-:Y:S02]  /*4460*/  PRMT R33, R33, 0x5410, RZ ;  /* 0x0000541021217816 */ /* 0x000fe400000000ff */
[----:B------:R-:W-:Y:S02]  /*4470*/  PRMT R38, R38, 0x5410, RZ ;  /* 0x0000541026267816 */ /* 0x000fe400000000ff */
[C---:B-----5:R-:W-:Y:S02]  /*4480*/  @!P6 PRMT R7, R44.reuse, 0x7610, R7 ;  /* 0x000076102c07e816 */ /* 0x060fe40000000007 */
[----:B------:R-:W-:Y:S02]  /*4490*/  @!P6 PRMT R12, R44, 0x7632, R12 ;  /* 0x000076322c0ce816 */ /* 0x000fe4000000000c */
[----:B------:R-:W-:-:S02]  /*44a0*/  @!P6 PRMT R11, R11, 0x5410, R45 ;  /* 0x000054100b0be816 */ /* 0x000fc4000000002d */
[----:B------:R-:W-:Y:S01]  /*44b0*/  @!P6 PRMT R10, R10, 0x7610, R45 ;  /* 0x000076100a0ae816 */ /* 0x000fe2000000002d */
[----:B------:R0:W-:Y:S01]  /*44c0*/  STL [R1+0x58], R52 ;  /* 0x0000583401007387 */ /* 0x0001e20000100800 */
[----:B------:R-:W-:Y:S02]  /*44d0*/  ISETP.NE.AND P6, PT, R2, RZ, PT ;  /* 0x000000ff0200720c */ /* 0x000fe40003fc5270 */
[----:B------:R-:W-:Y:S01]  /*44e0*/  MOV R2, UR6 ;  /* 0x0000000600027c02 */ /* 0x000fe20008000f00 */
[----:B------:R-:W1:Y:S01]  /*44f0*/  LDCU.U8 UR6, c[0x0][0x414] ;  /* 0x00008280ff0677ac */ /* 0x000e620008000000 */
[--C-:B------:R-:W-:Y:S01]  /*4500*/  @!P5 PRMT R15, R15, 0x7610, R68.reuse ;  /* 0x000076100f0fd816 */ /* 0x100fe20000000044 */
[----:B------:R4:W-:Y:S04]  /*4510*/  STL [R1+0x2c], R53 ;  /* 0x00002c3501007387 */ /* 0x0009e80000100800 */
[----:B------:R-:W5:Y:S01]  /*4520*/  LDG.E.64 R2, desc[UR10][R2.64] ;  /* 0x0000000a02027981 */ /* 0x000f62000c1e1b00 */
[----:B------:R-:W-:-:S02]  /*4530*/  @!P5 PRMT R8, R8, 0x5410, R68 ;  /* 0x000054100808d816 */ /* 0x000fc40000000044 */
[C---:B------:R-:W-:Y:S01]  /*4540*/  @!P5 PRMT R15, R67.reuse, 0x7610, R15 ;  /* 0x00007610430fd816 */ /* 0x040fe2000000000f */
[----:B------:R-:W-:Y:S01]  /*4550*/  STL [R1+0xd8], R5 ;  /* 0x0000d80501007387 */ /* 0x000fe20000100800 */
[----:B------:R-:W-:Y:S02]  /*4560*/  @!P5 PRMT R14, R67, 0x7632, R14 ;  /* 0x00007632430ed816 */ /* 0x000fe4000000000e */
[----:B------:R-:W-:Y:S02]  /*4570*/  ISETP.NE.AND P5, PT, R13, RZ, PT ;  /* 0x000000ff0d00720c */ /* 0x000fe40003fa5270 */
[----:B---3--:R-:W-:Y:S02]  /*4580*/  CS2R R46, SRZ ;  /* 0x00000000002e7805 */ /* 0x008fe4000001ff00 */
[----:B------:R-:W-:Y:S01]  /*4590*/  PRMT R10, RZ, 0x7610, R10 ;  /* 0x00007610ff0a7816 */ /* 0x000fe2000000000a */
[----:B------:R3:W-:Y:S01]  /*45a0*/  STL [R1+0xa8], R55 ;  /* 0x0000a83701007387 */ /* 0x0007e20000100800 */
[----:B------:R-:W-:-:S02]  /*45b0*/  PRMT R13, RZ, 0x5410, RZ ;  /* 0x00005410ff0d7816 */ /* 0x000fc400000000ff */
[----:B------:R-:W-:Y:S01]  /*45c0*/  SHF.R.U32.HI R0, RZ, 0x10, R0 ;  /* 0x00000010ff007819 */ /* 0x000fe20000011600 */
[----:B------:R3:W5:Y:S01]  /*45d0*/  @!P4 LDG.E R58, desc[UR10][R56.64] ;  /* 0x0000000a383ac981 */ /* 0x000762000c1e1900 */
[----:B------:R-:W-:Y:S02]  /*45e0*/  PRMT R8, RZ, 0x7610, R8 ;  /* 0x00007610ff087816 */ /* 0x000fe40000000008 */
[----:B------:R-:W-:Y:S02]  /*45f0*/  PRMT R0, R0, 0x9910, RZ ;  /* 0x0000991000007816 */ /* 0x000fe400000000ff */
[----:B--2---:R-:W-:Y:S02]  /*4600*/  @!P0 PRMT R6, R59, 0x7610, R6 ;  /* 0x000076103b068816 */ /* 0x004fe40000000006 */
[--C-:B------:R-:W-:Y:S02]  /*4610*/  @!P0 PRMT R9, R9, 0x5410, R60.reuse ;  /* 0x0000541009098816 */ /* 0x100fe4000000003c */
[----:B------:R-:W-:-:S02]  /*4620*/  @!P0 PRMT R33, R33, 0x7610, R60 ;  /* 0x0000761021218816 */ /* 0x000fc4000000003c */
[----:B0-----:R-:W-:Y:S01]  /*4630*/  MOV R52, UR13 ;  /* 0x0000000d00347c02 */ /* 0x001fe20008000f00 */
[----:B----4-:R-:W-:Y:S01]  /*4640*/  HFMA2 R53, -RZ, RZ, 0, 0 ;  /* 0x00000000ff357431 */ /* 0x010fe200000001ff */
[----:B------:R-:W-:Y:S01]  /*4650*/  @!P0 PRMT R10, R59, 0x7632, R10 ;  /* 0x000076323b0a8816 */ /* 0x000fe2000000000a */
[----:B------:R-:W-:Y:S01]  /*4660*/  HFMA2 R49, -RZ, RZ, 0, 0 ;  /* 0x00000000ff317431 */ /* 0x000fe200000001ff */
[----:B------:R-:W-:Y:S01]  /*4670*/  @!P5 PRMT R13, R13, 0x7610, R66 ;  /* 0x000076100d0dd816 */ /* 0x000fe20000000042 */
[----:B------:R-:W2:Y:S01]  /*4680*/  @!P2 LDG.E R46, desc[UR10][R110.64] ;  /* 0x0000000a6e2ea981 */ /* 0x000ea2000c1e1900 */
[----:B-1----:R-:W-:Y:S02]  /*4690*/  ISETP.NE.AND P0, PT, RZ, UR6, PT ;  /* 0x00000006ff007c0c */ /* 0x002fe4000bf05270 */
[----:B------:R-:W-:Y:S01]  /*46a0*/  @!P5 PRMT R8, R66, 0x7610, R8 ;  /* 0x000076104208d816 */ /* 0x000fe20000000008 */
[----:B------:R-:W4:Y:S01]  /*46b0*/  @!P2 LDG.E R47, desc[UR10][R108.64] ;  /* 0x0000000a6c2fa981 */ /* 0x000f22000c1e1900 */
[----:B------:R-:W-:-:S02]  /*46c0*/  @!P5 PRMT R13, R65, 0x7610, R13 ;  /* 0x00007610410dd816 */ /* 0x000fc4000000000d */
[----:B------:R-:W-:Y:S01]  /*46d0*/  @!P5 PRMT R38, R38, 0x7610, R65 ;  /* 0x000076102626d816 */ /* 0x000fe20000000041 */
[----:B------:R-:W-:Y:S01]  /*46e0*/  IMAD R0, R0, 0x3c, RZ ;  /* 0x0000003c00007824 */ /* 0x000fe200078e02ff */
[----:B------:R-:W-:Y:S02]  /*46f0*/  ISETP.NE.AND P5, PT, R4, RZ, PT ;  /* 0x000000ff0400720c */ /* 0x000fe40003fa5270 */
[----:B---3--:R-:W-:Y:S02]  /*4700*/  CS2R R56, SRZ ;  /* 0x0000000000387805 */ /* 0x008fe4000001ff00 */
[----:B------:R-:W-:Y:S01]  /*4710*/  MOV R4, RZ ;  /* 0x000000ff00047202 */ /* 0x000fe20000000f00 */
[----:B------:R0:W-:Y:S01]  /*4720*/  STL [R1+0xac], R48 ;  /* 0x0000ac3001007387 */ /* 0x0001e20000100800 */
[----:B------:R-:W-:Y:S02]  /*4730*/  IADD3 R0, PT, PT, RZ, -R0, RZ ;  /* 0x80000000ff007210 */ /* 0x000fe40007ffe0ff */
[----:B------:R-:W-:Y:S01]  /*4740*/  MOV R55, RZ ;  /* 0x000000ff00377202 */ /* 0x000fe20000000f00 */
[----:B------:R-:W3:Y:S04]  /*4750*/  @!P4 LDG.E R57, desc[UR10][R102.64] ;  /* 0x0000000a6639c981 */ /* 0x000ee8000c1e1900 */
[----:B------:R1:W3:Y:S01]  /*4760*/  @!P6 LDG.E R4, desc[UR10][R88.64] ;  /* 0x0000000a5804e981 */ /* 0x0002e2000c1e1900 */
[----:B------:R-:W-:-:S02]  /*4770*/  PRMT R0, R0, 0x7710, RZ ;  /* 0x0000771000007816 */ /* 0x000fc400000000ff */
[----:B0-----:R-:W-:Y:S01]  /*4780*/  MOV R48, RZ ;  /* 0x000000ff00307202 */ /* 0x001fe20000000f00 */
[----:B------:R-:W3:Y:S04]  /*4790*/  @!P5 LDG.E R56, desc[UR10][R98.64] ;  /* 0x0000000a6238d981 */ /* 0x000ee8000c1e1900 */
[----:B------:R-:W3:Y:S01]  /*47a0*/  @!P5 LDG.E R55, desc[UR10][R96.64] ;  /* 0x0000000a6037d981 */ /* 0x000ee2000c1e1900 */
[----:B-1----:R-:W0:Y:S01]  /*47b0*/  @P0 LDC.64 R88, c[0x0][0x3b0] ;  /* 0x0000ec00ff580b82 */ /* 0x002e220000000a00 */
[----:B------:R-:W-:Y:S02]  /*47c0*/  IADD3 R0, PT, PT, R0, R51, RZ ;  /* 0x0000003300007210 */ /* 0x000fe40007ffe0ff */
[----:B------:R-:W3:Y:S02]  /*47d0*/  @!P6 LDG.E R53, desc[UR10][R94.64] ;  /* 0x0000000a5e35e981 */ /* 0x000ee4000c1e1900 */
[----:B------:R-:W-:-:S02]  /*47e0*/  SHF.L.U32 R0, R0, 0x1, RZ ;  /* 0x0000000100007819 */ /* 0x000fc400000006ff */
[----:B------:R-:W3:Y:S02]  /*47f0*/  @!P3 LDG.E R48, desc[UR10][R106.64] ;  /* 0x0000000a6a30b981 */ /* 0x000ee4000c1e1900 */
[----:B------:R-:W-:Y:S02]  /*4800*/  LOP3.LUT R0, R0, 0xffff, RZ, 0xc0, !PT ;  /* 0x0000ffff00007812 */ /* 0x000fe400078ec0ff */
[----:B------:R-:W3:Y:S03]  /*4810*/  @!P3 LDG.E R49, desc[UR10][R104.64] ;  /* 0x0000000a6831b981 */ /* 0x000ee6000c1e1900 */
[----:B------:R-:W-:-:S04]  /*4820*/  IMAD R52, R52, 0x78, R0 ;  /* 0x0000007834347824 */ /* 0x000fc800078e0200 */
[----:B0-----:R-:W-:-:S05]  /*4830*/  @P0 IMAD.WIDE R88, R52, 0x2, R88 ;  /* 0x0000000234580825 */ /* 0x001fca00078e0258 */
[----:B------:R-:W3:Y:S04]  /*4840*/  @P0 LDG.E.U16 R51, desc[UR10][R88.64] ;  /* 0x0000000a58330981 */ /* 0x000ee8000c1e1500 */
[----:B------:R0:W3:Y:S02]  /*4850*/  @P0 LDG.E.U16 R5, desc[UR10][R88.64+0x2] ;  /* 0x0000020a58050981 */ /* 0x0000e4000c1e1500 */
[----:B0-----:R-:W0:Y:S02]  /*4860*/  LDC.64 R88, c[0x0][0x3a8] ;  /* 0x0000ea00ff587b82 */ /* 0x001e240000000a00 */
[----:B------:R1:W-:Y:S01]  /*4870*/  STL [R1+0xd4], R54 ;  /* 0x0000d43601007387 */ /* 0x0003e20000100800 */
[----:B0-----:R-:W-:-:S05]  /*4880*/  IMAD.WIDE R88, R52, 0x2, R88 ;  /* 0x0000000234587825 */ /* 0x001fca00078e0258 */
[----:B-1----:R-:W3:Y:S04]  /*4890*/  LDG.E.U16 R54, desc[UR10][R88.64] ;  /* 0x0000000a58367981 */ /* 0x002ee8000c1e1500 */
[----:B------:R0:W3:Y:S04]  /*48a0*/  LDG.E.U16 R52, desc[UR10][R88.64+0x2] ;  /* 0x0000020a58347981 */ /* 0x0000e8000c1e1500 */
[----:B------:R1:W-:Y:S04]  /*48b0*/  STL [R1+0x64], R43 ;  /* 0x0000642b01007387 */ /* 0x0003e80000100800 */
[----:B------:R0:W-:Y:S01]  /*48c0*/  STL [R1+0xe4], R42 ;  /* 0x0000e42a01007387 */ /* 0x0001e20000100800 */
[----:B-1----:R-:W-:-:S02]  /*48d0*/  PRMT R43, RZ, 0x5410, RZ ;  /* 0x00005410ff2b7816 */ /* 0x002fc400000000ff */
[----:B0-----:R-:W-:-:S04]  /*48e0*/  PRMT R42, RZ, 0x5410, RZ ;  /* 0x00005410ff2a7816 */ /* 0x001fc800000000ff */
[----:B------:R-:W-:Y:S02]  /*48f0*/  @!P1 PRMT R42, R61, 0x7610, R42 ;  /* 0x000076103d2a9816 */ /* 0x000fe4000000002a */
[----:B------:R-:W-:Y:S02]  /*4900*/  @!P1 PRMT R43, R64, 0x7610, R43 ;  /* 0x00007610402b9816 */ /* 0x000fe4000000002b */
[----:B------:R-:W-:Y:S02]  /*4910*/  @!P1 PRMT R42, R42, 0x7610, R61 ;  /* 0x000076102a2a9816 */ /* 0x000fe4000000003d */
[----:B------:R-:W-:Y:S01]  /*4920*/  @!P1 PRMT R43, R43, 0x7610, R64 ;  /* 0x000076102b2b9816 */ /* 0x000fe20000000040 */
[----:B------:R0:W-:Y:S04]  /*4930*/  STL [R1+0x70], R44 ;  /* 0x0000702c01007387 */ /* 0x0001e80000100800 */
[----:B------:R1:W-:Y:S01]  /*4940*/  STL [R1+0xf0], R45 ;  /* 0x0000f02d01007387 */ /* 0x0003e20000100800 */
[----:B0-----:R-:W-:-:S02]  /*4950*/  PRMT R44, RZ, 0x5410, RZ ;  /* 0x00005410ff2c7816 */ /* 0x001fc400000000ff */
[----:B-----5:R-:W-:-:S13]  /*4960*/  R2UR UR28, R2 ;  /* 0x00000000021c72ca */ /* 0x020fda00000e0000 */
[----:B------:R-:W-:-:S05]  /*4970*/  MOV R2, UR28 ;  /* 0x0000001c00027c02 */ /* 0x000fca0008000f00 */
[----:B------:R-:W-:-:S05]  /*4980*/  FFMA.FTZ R3, -R2, UR28, R3 ;  /* 0x0000001c02037c23 */ /* 0x000fca0008010103 */
[----:B------:R-:W-:-:S13]  /*4990*/  FSETP.GTU.FTZ.AND P1, PT, R3, RZ, PT ;  /* 0x000000ff0300720b */ /* 0x000fda0003f3c000 */
[----:B------:R-:W-:-:S05]  /*49a0*/  VOTEU.ANY UP0, P1 ;  /* 0x0000000000ff7886 */ /* 0x000fca0000800100 */
[----:B------:R-:W0:Y:S01]  /*49b0*/  @UP0 LDCU UR5, c[0x0][0x3c0] ;  /* 0x00007800ff0507ac */ /* 0x000e220008000800 */
[----:B------:R-:W-:Y:S02]  /*49c0*/  PLOP3.LUT P1, PT, PT, PT, UP0, 0x80, 0x8 ;  /* 0x000000000008781c */ /* 0x000fe40003f2f008 */
[----:B-1----:R-:W-:Y:S01]  /*49d0*/  PRMT R45, RZ, 0x5410, RZ ;  /* 0x00005410ff2d7816 */ /* 0x002fe200000000ff */
[----:B------:R-:W-:Y:S10]  /*49e0*/  STL [R1+0xd0], R83 ;  /* 0x0000d05301007387 */ /* 0x000ff40000100800 */
[----:B0-----:R-:W-:Y:S01]  /*49f0*/  @P1 FADD.FTZ R2, R3, UR5 ;  /* 0x0000000503021e21 */ /* 0x001fe20008010000 */
[----:B--2---:R-:W-:-:S05]  /*4a00*/  @!P2 PRMT R44, R46, 0x7610, R44 ;  /* 0x000076102e2ca816 */ /* 0x004fca000000002c */
[----:B------:R-:W0:Y:S01]  /*4a10*/  @P1 MUFU.RSQ R2, R2 ;  /* 0x0000000200021308 */ /* 0x000e220000001400 */
[----:B----4-:R-:W-:Y:S01]  /*4a20*/  @!P2 PRMT R45, R47, 0x7610, R45 ;  /* 0x000076102f2da816 */ /* 0x010fe2000000002d */
[----:B------:R-:W-:Y:S01]  /*4a30*/  STL [R1+0x54], R76 ;  /* 0x0000544c01007387 */ /* 0x000fe20000100800 */
[----:B------:R-:W-:-:S03]  /*4a40*/  @!P2 PRMT R44, R44, 0x7610, R46 ;  /* 0x000076102c2ca816 */ /* 0x000fc6000000002e */
[----:B------:R-:W-:Y:S01]  /*4a50*/  STL [R1+0x5c], R75 ;  /* 0x00005c4b01007387 */ /* 0x000fe20000100800 */
[----:B------:R-:W-:-:S03]  /*4a60*/  @!P2 PRMT R45, R45, 0x7610, R47 ;  /* 0x000076102d2da816 */ /* 0x000fc6000000002f */
        /* <DEDUP_REMOVED lines=12> */
[----:B---3--:R-:W-:Y:S04]  /*4b30*/  STL [R1+0x104], R57 ;  /* 0x0001043901007387 */ /* 0x008fe80000100800 */
        /* <DEDUP_REMOVED lines=16> */
[----:B------:R-:W-:-:S02]  /*4c40*/  PRMT R87, RZ, 0x5410, RZ ;  /* 0x00005410ff577816 */ /* 0x000fc400000000ff */
[----:B------:R-:W-:Y:S02]  /*4c50*/  PRMT R88, RZ, 0x5410, RZ ;  /* 0x00005410ff587816 */ /* 0x000fe400000000ff */
[----:B------:R-:W-:Y:S02]  /*4c60*/  PRMT R89, RZ, 0x5410, RZ ;  /* 0x00005410ff597816 */ /* 0x000fe400000000ff */
[----:B0-----:R-:W-:Y:S02]  /*4c70*/  PRMT R48, RZ, 0x5410, RZ ;  /* 0x00005410ff307816 */ /* 0x001fe400000000ff */
[----:B------:R-:W-:Y:S02]  /*4c80*/  PRMT R90, RZ, 0x5410, RZ ;  /* 0x00005410ff5a7816 */ /* 0x000fe400000000ff */
[----:B-1----:R-:W-:Y:S01]  /*4c90*/  PRMT R49, RZ, 0x5410, RZ ;  /* 0x00005410ff317816 */ /* 0x002fe200000000ff */
[----:B------:R-:W-:Y:S01]  /*4ca0*/  HFMA2 R2, -RZ, RZ, 0, 0 ;  /* 0x00000000ff027431 */ /* 0x000fe200000001ff */
[----:B------:R-:W-:-:S02]  /*4cb0*/  @!P4 PRMT R48, R58, 0x7610, R48 ;  /* 0x000076103a30c816 */ /* 0x000fc40000000030 */
[----:B------:R-:W-:Y:S02]  /*4cc0*/  @!P4 PRMT R49, R57, 0x7610, R49 ;  /* 0x000076103931c816 */ /* 0x000fe40000000031 */
[----:B------:R-:W-:Y:S02]  /*4cd0*/  @!P5 PRMT R87, R56, 0x7610, R87 ;  /* 0x000076103857d816 */ /* 0x000fe40000000057 */
[----:B------:R-:W-:Y:S02]  /*4ce0*/  @!P5 PRMT R88, R55, 0x7610, R88 ;  /* 0x000076103758d816 */ /* 0x000fe40000000058 */
[----:B------:R-:W-:Y:S02]  /*4cf0*/  @!P6 PRMT R89, R53, 0x7610, R89 ;  /* 0x000076103559e816 */ /* 0x000fe40000000059 */
[----:B------:R-:W-:Y:S01]  /*4d00*/  @!P6 PRMT R90, R4, 0x7610, R90 ;  /* 0x00007610045ae816 */ /* 0x000fe2000000005a */
[----:B------:R-:W-:Y:S01]  /*4d10*/  @P0 HADD2.F32 R2, -RZ, R51.H0_H0 ;  /* 0x20000033ff020230 */ /* 0x000fe20000004100 */
[----:B------:R-:W-:Y:S01]  /*4d20*/  MOV R3, RZ ;  /* 0x000000ff00037202 */ /* 0x000fe20000000f00 */
[----:B------:R-:W-:Y:S01]  /*4d30*/  @P0 HADD2.F32 R3, -RZ, R5.H0_H0 ;  /* 0x20000005ff030230 */ /* 0x000fe20000004100 */
[----:B------:R-:W-:Y:S01]  /*4d40*/  @!P4 PRMT R48, R48, 0x7610, R58 ;  /* 0x000076103030c816 */ /* 0x000fe2000000003a */
[----:B------:R-:W-:Y:S01]  /*4d50*/  HADD2.F32 R51, -RZ, R54.H0_H0 ;  /* 0x20000036ff337230 */ /* 0x000fe20000004100 */
[----:B------:R-:W-:Y:S01]  /*4d60*/  @!P4 PRMT R49, R49, 0x7610, R57 ;  /* 0x000076103131c816 */ /* 0x000fe20000000039 */
[----:B------:R-:W-:Y:S01]  /*4d70*/  HADD2.F32 R52, -RZ, R52.H0_H0 ;  /* 0x20000034ff347230 */ /* 0x000fe20000004100 */
[----:B------:R-:W-:-:S02]  /*4d80*/  @!P5 PRMT R87, R87, 0x7610, R56 ;  /* 0x000076105757d816 */ /* 0x000fc40000000038 */
[----:B------:R-:W-:Y:S02]  /*4d90*/  @!P5 PRMT R88, R88, 0x7610, R55 ;  /* 0x000076105858d816 */ /* 0x000fe40000000037 */
[----:B------:R-:W-:Y:S02]  /*4da0*/  @!P6 PRMT R89, R89, 0x7610, R53 ;  /* 0x000076105959e816 */ /* 0x000fe40000000035 */
[----:B------:R-:W-:Y:S01]  /*4db0*/  @!P6 PRMT R90, R90, 0x7610, R4 ;  /* 0x000076105a5ae816 */ /* 0x000fe20000000004 */
        /* <DEDUP_REMOVED lines=580> */
.L_x_1142:
        /* <DEDUP_REMOVED lines=66> */
[----:B------:R-:W-:-:S02]  /*7620*/  HADD2.F32 R57, -RZ, R70.H1_H1 ;  /* 0x30000046ff397230 */ /* 0x000fc40000004100 */
[----:B------:R-:W-:Y:S01]  /*7630*/  FADD.FTZ R82, R82, R74 ;  /* 0x0000004a52527221 */ /* 0x000fe20000010000 */
[----:B---3--:R-:W-:Y:S01]  /*7640*/  FMUL.FTZ R54, R54, R65 ;  /* 0x0000004136367220 */ /* 0x008fe20000410000 */
[----:B------:R-:W-:Y:S01]  /*7650*/  FADD.FTZ R65, -R65, 1 ;  /* 0x3f80000041417421 */ /* 0x000fe20000010100 */
[----:B------:R-:W-:Y:S01]  /*7660*/  FMUL.FTZ R67, R58, R67 ;  /* 0x000000433a437220 */ /* 0x000fe20000410000 */
[----:B------:R-:W-:Y:S02]  /*7670*/  HADD2.F32 R70, -RZ, R70.H0_H0 ;  /* 0x20000046ff467230 */ /* 0x000fe40000004100 */
[----:B------:R-:W-:Y:S01]  /*7680*/  FFMA.FTZ R65, R55, R65, 1 ;  /* 0x3f80000037417423 */ /* 0x000fe20000010041 */
[----:B------:R-:W-:Y:S01]  /*7690*/  FMUL.FTZ R55, R61, -1.4426950216293334961 ;  /* 0xbfb8aa3b3d377820 */ /* 0x000fe20000410000 */
[----:B0-----:R-:W-:Y:S02]  /*76a0*/  FADD.FTZ R83, R83, 1 ;  /* 0x3f80000053537421 */ /* 0x001fe40000010000 */
[----:B------:R-:W-:Y:S01]  /*76b0*/  FMUL.FTZ R65, R54, R65 ;  /* 0x0000004136417220 */ /* 0x000fe20000410000 */
[----:B------:R-:W-:-:S02]  /*76c0*/  HADD2.F32 R54, -RZ, R81.H1_H1 ;  /* 0x30000051ff367230 */ /* 0x000fc40000004100 */
        /* <DEDUP_REMOVED lines=1075> */
.L_x_1143:
        /* <DEDUP_REMOVED lines=48> */
.L_x_1145:
[----:B------:R-:W-:Y:S05]  /*bd00*/  BSYNC.RECONVERGENT B0 ;  /* 0x0000000000007941 */ /* 0x000fea0003800200 */
.L_x_1144:
        /* <DEDUP_REMOVED lines=40> */
.L_x_1147:
[----:B------:R-:W-:Y:S05]  /*bf90*/  BSYNC.RECONVERGENT B0 ;  /* 0x0000000000007941 */ /* 0x000fea0003800200 */
.L_x_1146:
        /* <DEDUP_REMOVED lines=38> */
.L_x_1149:
[----:B------:R-:W-:Y:S05]  /*c200*/  BSYNC.RECONVERGENT B0 ;  /* 0x0000000000007941 */ /* 0x000fea0003800200 */
.L_x_1148:
        /* <DEDUP_REMOVED lines=30> */
.L_x_1151:
[----:B------:R-:W-:Y:S05]  /*c3f0*/  BSYNC.RECONVERGENT B0 ;  /* 0x0000000000007941 */ /* 0x000fea0003800200 */
.L_x_1150:
        /* <DEDUP_REMOVED lines=34> */
.L_x_1155:
[----:B------:R-:W2:Y:S04]  /*c620*/  LDG.E.STRONG.GPU R4, desc[UR10][R14.64] ;  /* 0x0000000a0e047981 */ /* 0x000ea8000c1ef900 */
[----:B--2---:R-:W-:Y:S04]  /*c630*/  CCTL.IVALL ;  /* 0x00000000ff00798f */ /* 0x004fe80002000000 */
[----:B------:R0:W-:Y:S01]  /*c640*/  STL [R1], R4 ;  /* 0x0000000401007387 */ /* 0x0001e20000100800 */
[----:B------:R-:W-:-:S13]  /*c650*/  ISETP.NE.AND P0, PT, R4, UR5, PT ;  /* 0x0000000504007c0c */ /* 0x000fda000bf05270 */
[----:B0-----:R-:W-:Y:S05]  /*c660*/  @P0 BRA `(.L_x_1155) ;  /* 0xfffffffc00ec0947 */ /* 0x001fea000383ffff */
.L_x_1154:
[----:B------:R-:W-:Y:S05]  /*c670*/  BSYNC.RECONVERGENT B0 ;  /* 0x0000000000007941 */ /* 0x000fea0003800200 */
.L_x_1153:
        /* <DEDUP_REMOVED lines=15> */
.L_x_1157:
        /* <DEDUP_REMOVED lines=77> */
.L_x_1156:
        /* <DEDUP_REMOVED lines=52> */
.L_x_1158:
        /* <DEDUP_REMOVED lines=27> */
.L_x_1159:
        /* <DEDUP_REMOVED lines=12> */
.L_x_1160:
[----:B------:R-:W-:Y:S05]  /*d1f0*/  BSYNC.RECONVERGENT B0 ;  /* 0x0000000000007941 */ /* 0x000fea0003800200 */
.L_x_1152:
        /* <DEDUP_REMOVED lines=17> */
.L_x_1166:
        /* <DEDUP_REMOVED lines=62> */
.L_x_1162:
[----:B------:R-:W-:Y:S05]  /*d6f0*/  BSYNC.RECONVERGENT B0 ;  /* 0x0000000000007941 */ /* 0x000fea0003800200 */
.L_x_1161:
        /* <DEDUP_REMOVED lines=23> */
.L_x_1163:
        /* <DEDUP_REMOVED lines=16> */
.L_x_1165:
[----:B------:R-:W-:Y:S05]  /*d970*/  BSYNC.RECONVERGENT B0 ;  /* 0x0000000000007941 */ /* 0x000fea0003800200 */
.L_x_1164:
        /* <DEDUP_REMOVED lines=10> */
.L_x_1141:
        /* <DEDUP_REMOVED lines=16> */
.L_x_1169:
[----:B------:R-:W-:Y:S05]  /*db20*/  BSYNC.RECONVERGENT B0 ;  /* 0x0000000000007941 */ /* 0x000fea0003800200 */
.L_x_1168:
        /* <DEDUP_REMOVED lines=11> */
.L_x_1171:
[----:B------:R-:W2:Y:S04]  /*dbe0*/  LDG.E.STRONG.GPU R5, desc[UR10][R2.64] ;  /* 0x0000000a02057981 */ /* 0x000ea8000c1ef900 */
[----:B--2---:R-:W-:Y:S01]  /*dbf0*/  CCTL.IVALL ;  /* 0x00000000ff00798f */ /* 0x004fe20002000000 */
[----:B------:R-:W-:Y:S05]  /*dc00*/  YIELD ;  /* 0x0000000000007946 */ /* 0x000fea0003800000 */
[----:B------:R-:W-:-:S13]  /*dc10*/  ISETP.NE.AND P0, PT, R5, R0, PT ;  /* 0x000000000500720c */ /* 0x000fda0003f05270 */
[----:B------:R-:W-:Y:S05]  /*dc20*/  @P0 BRA `(.L_x_1171) ;  /* 0xfffffffc00ec0947 */ /* 0x000fea000383ffff */
.L_x_1170:
        /* <DEDUP_REMOVED lines=75> */
.L_x_1174:
        /* <DEDUP_REMOVED lines=31> */
.L_x_1173:
[----:B------:R-:W-:Y:S05]  /*e2d0*/  BSYNC.RECONVERGENT B0 ;  /* 0x0000000000007941 */ /* 0x000fea0003800200 */
.L_x_1172:
        /* <DEDUP_REMOVED lines=10> */
.L_x_1175:
        /* <DEDUP_REMOVED lines=87> */
.L_x_1176:
        /* <DEDUP_REMOVED lines=9> */
.L_x_4902:


//--------------------- .text._Z35group_norm_nhwc_bwd_one_pass_kernelI11Fp16IOFp16WLi512ELi120ELi480EEv26Group_norm_nhwc_bwd_params --------------------------
	.section	.text._Z35group_norm_nhwc_bwd_one_pass_kernelI11Fp16IOFp16WLi512ELi120ELi480EEv26Group_norm_nhwc_bwd_params,"ax",@progbits
	.align	128
        .global         _Z35group_norm_nhwc_bwd_one_pass_kernelI11Fp16IOFp16WLi512ELi120ELi480EEv26Group_norm_nhwc_bwd_params
        .type           _Z35group_norm_nhwc_bwd_one_pass_kernelI11Fp16IOFp16WLi512ELi120ELi480EEv26Group_norm_nhwc_bwd_params,@function
        .size           _Z35group_norm_nhwc_bwd_one_pass_kernelI11Fp16IOFp16WLi512ELi120ELi480EEv26Group_norm_nhwc_bwd_params,(.L_x_4903 - _Z35group_norm_nhwc_bwd_one_pass_kernelI11Fp16IOFp16WLi512ELi120ELi480EEv26Group_norm_nhwc_bwd_params)
        .other          _Z35group_norm_nhwc_bwd_one_pass_kernelI11Fp16IOFp16WLi512ELi120ELi480EEv26Group_norm_nhwc_bwd_params,@"STO_CUDA_ENTRY STV_DEFAULT"
_Z35group_norm_nhwc_bwd_one_pass_kernelI11Fp16IOFp16WLi512ELi120ELi480EEv26Group_norm_nhwc_bwd_params:
.text._Z35group_norm_nhwc_bwd_one_pass_kernelI11Fp16IOFp16WLi512ELi120ELi480EEv26Group_norm_nhwc_bwd_params:
        /* <DEDUP_REMOVED lines=28> */
.L_x_1203:
        /* <DEDUP_REMOVED lines=2976> */
[----:B------:R1:W-:Y:S01]  /*bbc0*/  STL.S16 [R1+0x342], R3 ;  /* 0x0003420301007387 */ /* 0x0003e20000100600 */
        /* <DEDUP_REMOVED lines=11> */
[----:B------:R-:W-:Y:S02]  /*bc80*/  PRMT R68, RZ, 0x7610, R68 ;  /* 0x00007610ff447816 */ /* 0x000fe40000000044 */
[----:B--2---:R-:W-:Y:S01]  /*bc90*/  PRMT R67, RZ, 0x7610, R67 ;  /* 0x00007610ff437816 */ /* 0x004fe20000000043 */
[----:B------:R2:W-:Y:S01]  /*bca0*/  STL [R1+0xf4], R40 ;  /* 0x0000f42801007387 */ /* 0x0005e20000100800 */
[----:B---3--:R-:W-:Y:S02]  /*bcb0*/  PRMT R72, RZ, 0x7610, R72 ;  /* 0x00007610ff487816 */ /* 0x008fe40000000048 */
[----:B------:R-:W-:Y:S01]  /*bcc0*/  PRMT R65, RZ, 0x7610, R65 ;  /* 0x00007610ff417816 */ /* 0x000fe20000000041 */
[----:B------:R3:W-:Y:S01]  /*bcd0*/  STL [R1+0x1f4], R41 ;  /* 0x0001f42901007387 */ /* 0x0007e20000100800 */
[----:B------:R-:W-:Y:S02]  /*bce0*/  PRMT R66, RZ, 0x7610, R66 ;  /* 0x00007610ff427816 */ /* 0x000fe40000000042 */
[----:B-1----:R-:W-:-:S02]  /*bcf0*/  PRMT R42, RZ, 0x7610, R42 ;  /* 0x00007610ff2a7816 */ /* 0x002fc4000000002a */
[----:B------:R-:W-:Y:S02]  /*bd00*/  PRMT R64, RZ, 0x7610, R64 ;  /* 0x00007610ff407816 */ /* 0x000fe40000000040 */
[----:B--2---:R-:W-:Y:S02]  /*bd10*/  PRMT R40, RZ, 0x7610, R40 ;  /* 0x00007610ff287816 */ /* 0x004fe40000000028 */
[----:B------:R-:W-:Y:S02]  /*bd20*/  PRMT R35, RZ, 0x7610, R35 ;  /* 0x00007610ff237816 */ /* 0x000fe40000000023 */
[----:B---3--:R-:W-:Y:S02]  /*bd30*/  PRMT R41, RZ, 0x7610, R41 ;  /* 0x00007610ff297816 */ /* 0x008fe40000000029 */
        /* <DEDUP_REMOVED lines=55> */
[----:B------:R1:W-:Y:S01]  /*c0b0*/  STL [R1+0x1f8], R9 ;  /* 0x0001f80901007387 */ /* 0x0003e20000100800 */
[----:B------:R-:W-:Y:S01]  /*c0c0*/  MOV R3, RZ ;  /* 0x000000ff00037202 */ /* 0x000fe20000000f00 */
[----:B------:R-:W-:-:S02]  /*c0d0*/  @P0 HADD2.F32 R3, -RZ, R21.H0_H0 ;  /* 0x20000015ff030230 */ /* 0x000fc40000004100 */
[----:B------:R2:W-:Y:S01]  /*c0e0*/  STL.S16 [R1+0x33c], R8 ;  /* 0x00033c0801007387 */ /* 0x0005e20000100600 */
[----:B------:R-:W-:Y:S01]  /*c0f0*/  @P0 HADD2.F32 R2, -RZ, R20.H0_H0 ;  /* 0x20000014ff020230 */ /* 0x000fe20000004100 */
[----:B------:R-:W-:Y:S01]  /*c100*/  UMOV UR16, 0x3f800000 ;  /* 0x3f80000000107882 */ /* 0x000fe20000000000 */
[----:B-1----:R-:W-:-:S04]  /*c110*/  HADD2.F32 R9, -RZ, R22.H0_H0 ;  /* 0x20000016ff097230 */ /* 0x002fc80000004100 */
[----:B------:R-:W-:Y:S01]  /*c120*/  @UP0 UMOV UR16, UR5 ;  /* 0x0000000500100c82 */ /* 0x000fe20008000000 */
[----:B--2---:R-:W-:Y:S01]  /*c130*/  HADD2.F32 R8, -RZ, R23.H0_H0 ;  /* 0x20000017ff087230 */ /* 0x004fe20000004100 */
        /* <DEDUP_REMOVED lines=1266> */
.L_x_1178:
        /* <DEDUP_REMOVED lines=2471> */
.L_x_1179:
        /* <DEDUP_REMOVED lines=48> */
.L_x_1181:
[----:B------:R-:W-:Y:S05]  /*1add0*/  BSYNC.RECONVERGENT B0 ;  /* 0x0000000000007941 */ /* 0x000fea0003800200 */
.L_x_1180:
        /* <DEDUP_REMOVED lines=40> */
.L_x_1183:
[----:B------:R-:W-:Y:S05]  /*1b060*/  BSYNC.RECONVERGENT B0 ;  /* 0x0000000000007941 */ /* 0x000fea0003800200 */
.L_x_1182:
        /* <DEDUP_REMOVED lines=38> */
.L_x_1185:
[----:B------:R-:W-:Y:S05]  /*1b2d0*/  BSYNC.RECONVERGENT B0 ;  /* 0x0000000000007941 */ /* 0x000fea0003800200 */
.L_x_1184:
        /* <DEDUP_REMOVED lines=30> */
.L_x_1187:
[----:B------:R-:W-:Y:S05]  /*1b4c0*/  BSYNC.RECONVERGENT B0 ;  /* 0x0000000000007941 */ /* 0x000fea0003800200 */
.L_x_1186:
        /* <DEDUP_REMOVED lines=34> */
.L_x_1191:
[----:B------:R-:W2:Y:S04]  /*1b6f0*/  LDG.E.STRONG.GPU R10, desc[UR10][R18.64] ;  /* 0x0000000a120a7981 */ /* 0x000ea8000c1ef900 */
[----:B--2---:R-:W-:Y:S04]  /*1b700*/  CCTL.IVALL ;  /* 0x00000000ff00798f */ /* 0x004fe80002000000 */
[----:B------:R0:W-:Y:S01]  /*1b710*/  STL [R1], R10 ;  /* 0x0000000a01007387 */ /* 0x0001e20000100800 */
[----:B------:R-:W-:-:S13]  /*1b720*/  ISETP.NE.AND P0, PT, R10, UR5, PT ;  /* 0x000000050a007c0c */ /* 0x000fda000bf05270 */
[----:B0-----:R-:W-:Y:S05]  /*1b730*/  @P0 BRA `(.L_x_1191) ;  /* 0xfffffffc00ec0947 */ /* 0x001fea000383ffff */
.L_x_1190:
[----:B------:R-:W-:Y:S05]  /*1b740*/  BSYNC.RECONVERGENT B0 ;  /* 0x0000000000007941 */ /* 0x000fea0003800200 */
.L_x_1189:
        /* <DEDUP_REMOVED lines=15> */
.L_x_1193:
        /* <DEDUP_REMOVED lines=77> */
.L_x_1192:
        /* <DEDUP_REMOVED lines=52> */
.L_x_1194:
        /* <DEDUP_REMOVED lines=27> */
.L_x_1195:
        /* <DEDUP_REMOVED lines=12> */
.L_x_1196:
[----:B------:R-:W-:Y:S05]  /*1c2c0*/  BSYNC.RECONVERGENT B0 ;  /* 0x0000000000007941 */ /* 0x000fea0003800200 */
.L_x_1188:
        /* <DEDUP_REMOVED lines=17> */
.L_x_1202:
        /* <DEDUP_REMOVED lines=62> */
.L_x_1198:
[----:B------:R-:W-:Y:S05]  /*1c7c0*/  BSYNC.RECONVERGENT B0 ;  /* 0x0000000000007941 */ /* 0x000fea0003800200 */
.L_x_1197:
        /* <DEDUP_REMOVED lines=23> */
.L_x_1199:
        /* <DEDUP_REMOVED lines=16> */
.L_x_1201:
[----:B------:R-:W-:Y:S05]  /*1ca40*/  BSYNC.RECONVERGENT B0 ;  /* 0x0000000000007941 */ /* 0x000fea0003800200 */
.L_x_1200:
        /* <DEDUP_REMOVED lines=10> */
.L_x_1177:
        /* <DEDUP_REMOVED lines=16> */
.L_x_1205:
[----:B------:R-:W-:Y:S05]  /*1cbf0*/  BSYNC.RECONVERGENT B0 ;  /* 0x0000000000007941 */ /* 0x000fea0003800200 */
.L_x_1204:
        /* <DEDUP_REMOVED lines=11> */
.L_x_1207:
[----:B------:R-:W2:Y:S04]  /*1ccb0*/  LDG.E.STRONG.GPU R5, desc[UR10][R2.64] ;  /* 0x0000000a02057981 */ /* 0x000ea8000c1ef900 */
[----:B--2---:R-:W-:Y:S01]  /*1ccc0*/  CCTL.IVALL ;  /* 0x00000000ff00798f */ /* 0x004fe20002000000 */
[----:B------:R-:W-:Y:S05]  /*1ccd0*/  YIELD ;  /* 0x0000000000007946 */ /* 0x000fea0003800000 */
[----:B------:R-:W-:-:S13]  /*1cce0*/  ISETP.NE.AND P0, PT, R5, R0, PT ;  /* 0x000000000500720c */ /* 0x000fda0003f05270 */
[----:B------:R-:W-:Y:S05]  /*1ccf0*/  @P0 BRA `(.L_x_1207) ;  /* 0xfffffffc00ec0947 */ /* 0x000fea000383ffff */
.L_x_1206:
        /* <DEDUP_REMOVED lines=75> */
.L_x_1210:
        /* <DEDUP_REMOVED lines=31> */
.L_x_1209:
[----:B------:R-:W-:Y:S05]  /*1d3a0*/  BSYNC.RECONVERGENT B0 ;  /* 0x0000000000007941 */ /* 0x000fea0003800200 */
.L_x_1208:
        /* <DEDUP_REMOVED lines=10> */
.L_x_1211:
        /* <DEDUP_REMOVED lines=87> */
.L_x_1212:
        /* <DEDUP_REMOVED lines=12> */
.L_x_4903:


//--------------------- .text._Z35group_norm_nhwc_bwd_one_pass_kernelI11Fp32IOFp32WLi64ELi120ELi480EEv26Group_norm_nhwc_bwd_params --------------------------
	.section	.text._Z35group_norm_nhwc_bwd_one_pass_kernelI11Fp32IOFp32WLi64ELi120ELi480EEv26Group_norm_nhwc_bwd_params,"ax",@progbits
	.align	128
        .global         _Z35group_norm_nhwc_bwd_one_pass_kernelI11Fp32IOFp32WLi64ELi120ELi480EEv26Group_norm_nhwc_bwd_params
        .type           _Z35group_norm_nhwc_bwd_one_pass_kernelI11Fp32IOFp32WLi64ELi120ELi480EEv26Group_norm_nhwc_bwd_params,@function
        .size           _Z35group_norm_nhwc_bwd_one_pass_kernelI11Fp32IOFp32WLi64ELi120ELi480EEv26Group_norm_nhwc_bwd_params,(.L_x_4904 - _Z35group_norm_nhwc_bwd_one_pass_kernelI11Fp32IOFp32WLi64ELi120ELi480EEv26Group_norm_nhwc_bwd_params)
        .other          _Z35group_norm_nhwc_bwd_one_pass_kernelI11Fp32IOFp32WLi64ELi120ELi480EEv26Group_norm_nhwc_bwd_params,@"STO_CUDA_ENTRY STV_DEFAULT"
_Z35group_norm_nhwc_bwd_one_pass_kernelI11Fp32IOFp32WLi64ELi120ELi480EEv26Group_norm_nhwc_bwd_params:
.text._Z35group_norm_nhwc_bwd_one_pass_kernelI11Fp32IOFp32WLi64ELi120ELi480EEv26Group_norm_nhwc_bwd_params:
[----:B------:R-:W0:Y:S08]  /*0000*/  LDC R1, c[0x0][0x37c] ;  /* 0x0000df00ff017b82 */ /* 0x000e300000000800 */
[----:B------:R-:W1:Y:S01]  /*0010*/  S2UR UR5, SR_CTAID.Y ;  /* 0x00000000000579c3 */ /* 0x000e620000002600 */
[----:B------:R-:W2:Y:S01]  /*0020*/  LDCU UR4, c[0x0][0x410] ;  /* 0x00008200ff0477ac */ /* 0x000ea20008000800 */
[----:B------:R-:W3:Y:S01]  /*0030*/  S2R R0, SR_TID.X ;  /* 0x0000000000007919 */ /* 0x000ee20000002100 */
[----:B0-----:R-:W-:Y:S01]  /*0040*/  IADD3 R1, PT, PT, R1, -0x10, RZ ;  /* 0xfffffff001017810 */ /* 0x001fe20007ffe0ff */
[----:B------:R-:W2:Y:S01]  /*0050*/  LDCU UR6, c[0x0][0x3e0] ;  /* 0x00007c00ff0677ac */ /* 0x000ea20008000800 */
[----:B------:R-:W0:Y:S01]  /*0060*/  LDCU.64 UR14, c[0x0][0x358] ;  /* 0x00006b00ff0e77ac */ /* 0x000e220008000a00 */
[----:B--2---:R-:W-:-:S04]  /*0070*/  UIMAD UR4, UR4, UR6, URZ ;  /* 0x00000006040472a4 */ /* 0x004fc8000f8e02ff */
[----:B-1----:R-:W-:-:S09]  /*0080*/  UISETP.GE.AND UP0, UPT, UR5, UR4, UPT ;  /* 0x000000040500728c */ /* 0x002fd2000bf06270 */
[----:B0--3--:R-:W-:Y:S05]  /*0090*/  BRA.U UP0, `(.L_x_1213) ;  /* 0x0000005d004c7547 */ /* 0x009fea000b800000 */
[----:B------:R-:W-:Y:S01]  /*00a0*/  LOP3.LUT R2, R0, 0xffff, RZ, 0xc0, !PT ;  /* 0x0000ffff00027812 */ /* 0x000fe200078ec0ff */
[----:B------:R-:W-:-:S04]  /*00b0*/  UMOV UR4, URZ ;  /* 0x000000ff00047c82 */ /* 0x000fc80008000000 */
[----:B------:R-:W-:-:S05]  /*00c0*/  IMAD R2, R2, 0x445, RZ ;  /* 0x0000044502027824 */ /* 0x000fca00078e02ff */
[----:B------:R-:W-:-:S04]  /*00d0*/  SHF.R.U32.HI R3, RZ, 0x10, R2 ;  /* 0x00000010ff037819 */ /* 0x000fc80000011602 */
[----:B------:R-:W-:Y:S01]  /*00e0*/  PRMT R2, R3, 0x9910, RZ ;  /* 0x0000991003027816 */ /* 0x000fe200000000ff */
[----:B------:R0:W-:Y:S04]  /*00f0*/  STL [R1+0x4], R3 ;  /* 0x0000040301007387 */ /* 0x0001e80000100800 */
[----:B------:R-:W-:-:S05]  /*0100*/  IMAD R2, R2, 0x3c, RZ ;  /* 0x0000003c02027824 */ /* 0x000fca00078e02ff */
[----:B------:R-:W-:-:S04]  /*0110*/  IADD3 R2, PT, PT, RZ, -R2, RZ ;  /* 0x80000002ff027210 */ /* 0x000fc80007ffe0ff */
[----:B0-----:R-:W-:-:S04]  /*0120*/  PRMT R3, R2, 0x7710, RZ ;  /* 0x0000771002037816 */ /* 0x001fc800000000ff */
[----:B------:R-:W-:-:S04]  /*0130*/  IADD3 R0, PT, PT, R3, R0, RZ ;  /* 0x0000000003007210 */ /* 0x000fc80007ffe0ff */
[----:B------:R-:W-:-:S04]  /*0140*/  SHF.L.U32 R4, R0, 0x1, RZ ;  /* 0x0000000100047819 */ /* 0x000fc800000006ff */
[----:B------:R-:W-:Y:S01]  /*0150*/  LOP3.LUT R0, R4, 0xffff, RZ, 0xc0, !PT ;  /* 0x0000ffff04007812 */ /* 0x000fe200078ec0ff */
[----:B------:R0:W-:Y:S04]  /*0160*/  STL [R1+0x8], R4 ;  /* 0x0000080401007387 */ /* 0x0001e80000100800 */
[----:B------:R0:W-:Y:S02]  /*0170*/  STL [R1], R0 ;  /* 0x0000000001007387 */ /* 0x0001e40000100800 */
.L_x_1256:
[----:B-1----:R-:W2:Y:S01]  /*0180*/  LDL R9, [R1+0x4] ;  /* 0x0000040001097983 */ /* 0x002ea20000100800 */
[----:B------:R-:W1:Y:S01]  /*0190*/  LDC R6, c[0x0][0x410] ;  /* 0x00010400ff067b82 */ /* 0x000e620000000800 */
[----:B------:R-:W3:Y:S02]  /*01a0*/  LDCU.128 UR16, c[0x0][0x400] ;  /* 0x00008000ff1077ac */ /* 0x000ee40008000c00 */
[----:B------:R-:W4:Y:S01]  /*01b0*/  LDL.LU R8, [R1] ;  /* 0x0000000001087983 */ /* 0x000f220000300800 */
[----:B------:R-:W-:Y:S01]  /*01c0*/  ISETP.LE.AND P2, PT, RZ, UR5, PT ;  /* 0x00000005ff007c0c */ /* 0x000fe2000bf43270 */
[----:B------:R-:W4:Y:S02]  /*01d0*/  LDCU.U8 UR8, c[0x0][0x414] ;  /* 0x00008280ff0877ac */ /* 0x000f240008000000 */
[----:B------:R-:W4:Y:S01]  /*01e0*/  LDL R26, [R1+0x8] ;  /* 0x00000800011a7983 */ /* 0x000f220000100800 */
[----:B------:R-:W2:Y:S08]  /*01f0*/  S2UR UR11, SR_CTAID.X ;  /* 0x00000000000b79c3 */ /* 0x000eb00000002500 */
[----:B------:R-:W2:Y:S01]  /*0200*/  LDC R49, c[0x0][0x41c] ;  /* 0x00010700ff317b82 */ /* 0x000ea20000000800 */
[----:B------:R-:W-:Y:S01]  /*0210*/  CS2R R58, SRZ ;  /* 0x00000000003a7805 */ /* 0x000fe2000001ff00 */
[----:B------:R-:W4:Y:S01]  /*0220*/  LDCU.64 UR6, c[0x0][0x3b8] ;  /* 0x00007700ff0677ac */ /* 0x000f220008000a00 */
[----:B-1----:R-:W-:-:S04]  /*0230*/  IABS R5, R6 ;  /* 0x0000000600057213 */ /* 0x002fc80000000000 */
[----:B0-----:R-:W0:Y:S08]  /*0240*/  I2F.RP R0, R5 ;  /* 0x0000000500007306 */ /* 0x001e300000209400 */
[----:B0-----:R-:W0:Y:S02]  /*0250*/  MUFU.RCP R0, R0 ;  /* 0x0000000000007308 */ /* 0x001e240000001000 */
[----:B0-----:R-:W-:-:S06]  /*0260*/  IADD3 R2, PT, PT, R0, 0xffffffe, RZ ;  /* 0x0ffffffe00027810 */ /* 0x001fcc0007ffe0ff */
[----:B------:R0:W1:Y:S02]  /*0270*/  F2I.FTZ.U32.TRUNC.NTZ R3, R2 ;  /* 0x0000000200037305 */ /* 0x000064000021f000 */
[----:B0-----:R-:W-:Y:S01]  /*0280*/  HFMA2 R2, -RZ, RZ, 0, 0 ;  /* 0x00000000ff027431 */ /* 0x001fe200000001ff */
[----:B-1----:R-:W-:-:S05]  /*0290*/  IADD3 R4, PT, PT, RZ, -R3, RZ ;  /* 0x80000003ff047210 */ /* 0x002fca0007ffe0ff */
[----:B------:R-:W-:Y:S01]  /*02a0*/  IMAD R7, R4, R5, RZ ;  /* 0x0000000504077224 */ /* 0x000fe200078e02ff */
[----:B------:R-:W-:-:S03]  /*02b0*/  IABS R4, UR5 ;  /* 0x0000000500047c13 */ /* 0x000fc60008000000 */
[----:B------:R-:W-:Y:S01]  /*02c0*/  IMAD.HI.U32 R3, R3, R7, R2 ;  /* 0x0000000703037227 */ /* 0x000fe200078e0002 */
[----:B------:R-:W-:-:S04]  /*02d0*/  LOP3.LUT R2, R6, UR5, RZ, 0x3c, !PT ;  /* 0x0000000506027c12 */ /* 0x000fc8000f8e3cff */
[----:B------:R-:W-:Y:S01]  /*02e0*/  ISETP.GE.AND P0, PT, R2, RZ, PT ;  /* 0x000000ff0200720c */ /* 0x000fe20003f06270 */
[----:B------:R-:W-:-:S05]  /*02f0*/  IMAD.HI.U32 R3, R3, R4, RZ ;  /* 0x0000000403037227 */ /* 0x000fca00078e00ff */
[----:B------:R-:W-:-:S05]  /*0300*/  IADD3 R0, PT, PT, -R3, RZ, RZ ;  /* 0x000000ff03007210 */ /* 0x000fca0007ffe1ff */
[----:B------:R-:W-:-:S05]  /*0310*/  IMAD R0, R5, R0, R4 ;  /* 0x0000000005007224 */ /* 0x000fca00078e0204 */
[----:B------:R-:W-:-:S13]  /*0320*/  ISETP.GT.U32.AND P4, PT, R5, R0, PT ;  /* 0x000000000500720c */ /* 0x000fda0003f84070 */
        /* <DEDUP_REMOVED lines=8> */
[----:B------:R-:W-:Y:S02]  /*03b0*/  @!P2 IADD3 R0, PT, PT, -R0, RZ, RZ ;  /* 0x000000ff0000a210 */ /* 0x000fe40007ffe1ff */
[----:B------:R-:W-:Y:S02]  /*03c0*/  @P1 IADD3 R3, PT, PT, R3, 0x1, RZ ;  /* 0x0000000103031810 */ /* 0x000fe40007ffe0ff */
[----:B------:R-:W-:-:S02]  /*03d0*/  SEL R61, R5, R0, !P5 ;  /* 0x00000000053d7207 */ /* 0x000fc40006800000 */
[----:B------:R-:W-:-:S03]  /*03e0*/  @!P0 IADD3 R3, PT, PT, -R3, RZ, RZ ;  /* 0x000000ff03038210 */ /* 0x000fc60007ffe1ff */
[----:B------:R-:W-:Y:S01]  /*03f0*/  IMAD R2, R61, 0x78, RZ ;  /* 0x000000783d027824 */ /* 0x000fe200078e02ff */
[----:B------:R-:W-:-:S04]  /*0400*/  SEL R3, R5, R3, !P5 ;  /* 0x0000000305037207 */ /* 0x000fc80006800000 */
[----:B------:R-:W-:-:S05]  /*0410*/  SHF.R.S32.HI R6, RZ, 0x1f, R3 ;  /* 0x0000001fff067819 */ /* 0x000fca0000011403 */
[----:B---3--:R-:W-:Y:S01]  /*0420*/  IMAD R6, R6, UR18, RZ ;  /* 0x0000001206067c24 */ /* 0x008fe2000f8e02ff */
[----:B------:R-:W-:Y:S01]  /*0430*/  CS2R R56, SRZ ;  /* 0x0000000000387805 */ /* 0x000fe2000001ff00 */
[----:B--2---:R-:W-:Y:S01]  /*0440*/  IMAD R49, R49, UR11, R9 ;  /* 0x0000000b31317c24 */ /* 0x004fe2000f8e0209 */
[----:B----4-:R-:W-:-:S04]  /*0450*/  IADD3 R4, P0, PT, R2, R8, RZ ;  /* 0x0000000802047210 */ /* 0x010fc80007f1e0ff */
[C---:B------:R-:W-:Y:S02]  /*0460*/  ISETP.GE.U32.AND P3, PT, R49.reuse, UR16, PT ;  /* 0x0000001031007c0c */ /* 0x040fe4000bf66070 */
[----:B------:R-:W-:Y:S02]  /*0470*/  SHF.R.S32.HI R7, RZ, 0x1f, R49 ;  /* 0x0000001fff077819 */ /* 0x000fe40000011431 */
[----:B------:R-:W-:Y:S02]  /*0480*/  IADD3 R21, PT, PT, R49, 0x8, RZ ;  /* 0x0000000831157810 */ /* 0x000fe40007ffe0ff */
[----:B------:R-:W-:Y:S02]  /*0490*/  ISETP.GE.AND.EX P3, PT, R7, UR17, PT, P3 ;  /* 0x0000001107007c0c */ /* 0x000fe4000bf66330 */
[----:B------:R-:W-:Y:S02]  /*04a0*/  ISETP.GE.U32.AND P4, PT, R21, UR16, PT ;  /* 0x0000001015007c0c */ /* 0x000fe4000bf86070 */
[----:B------:R-:W-:-:S02]  /*04b0*/  SHF.R.S32.HI R13, RZ, 0x1f, R21 ;  /* 0x0000001fff0d7819 */ /* 0x000fc40000011415 */
[----:B------:R-:W-:Y:S02]  /*04c0*/  IADD3 R0, PT, PT, R49, 0x10, RZ ;  /* 0x0000001031007810 */ /* 0x000fe40007ffe0ff */
[----:B------:R-:W-:-:S05]  /*04d0*/  ISETP.GE.AND.EX P4, PT, R13, UR17, PT, P4 ;  /* 0x000000110d007c0c */ /* 0x000fca000bf86340 */
[----:B------:R-:W0:Y:S01]  /*04e0*/  @!P3 LDC.64 R28, c[0x0][0x3f8] ;  /* 0x0000fe00ff1cbb82 */ /* 0x000e220000000a00 */
[----:B------:R-:W-:Y:S02]  /*04f0*/  ISETP.GE.U32.AND P2, PT, R0, UR16, PT ;  /* 0x0000001000007c0c */ /* 0x000fe4000bf46070 */
[----:B------:R-:W-:Y:S02]  /*0500*/  SHF.R.S32.HI R27, RZ, 0x1f, R0 ;  /* 0x0000001fff1b7819 */ /* 0x000fe40000011400 */
[----:B------:R-:W-:Y:S02]  /*0510*/  LEA.HI.X.SX32 R5, R2, RZ, 0x1, P0 ;  /* 0x000000ff02057211 */ /* 0x000fe400000f0eff */
[----:B------:R-:W-:Y:S01]  /*0520*/  ISETP.GE.AND.EX P2, PT, R27, UR17, PT, P2 ;  /* 0x000000111b007c0c */ /* 0x000fe2000bf46320 */
[----:B------:R-:W1:Y:S01]  /*0530*/  @!P4 LDC.64 R10, c[0x0][0x3f8] ;  /* 0x0000fe00ff0acb82 */ /* 0x000e620000000a00 */
[C---:B------:R-:W-:Y:S02]  /*0540*/  IMAD R9, R3.reuse, UR19, R6 ;  /* 0x0000001303097c24 */ /* 0x040fe4000f8e0206 */
[----:B------:R-:W-:-:S05]  /*0550*/  IMAD.WIDE.U32 R4, R3, UR18, R4 ;  /* 0x0000001203047c25 */ /* 0x000fca000f8e0004 */
[----:B------:R-:W2:Y:S01]  /*0560*/  @!P3 LDC.64 R14, c[0x0][0x3a0] ;  /* 0x0000e800ff0ebb82 */ /* 0x000ea20000000a00 */
[----:B------:R-:W-:-:S07]  /*0570*/  @!P3 MOV R6, R4 ;  /* 0x000000040006b202 */ /* 0x000fce0000000f00 */
[----:B------:R-:W3:Y:S01]  /*0580*/  @!P3 LDC.64 R18, c[0x0][0x398] ;  /* 0x0000e600ff12bb82 */ /* 0x000ee20000000a00 */
[----:B0-----:R-:W-:Y:S01]  /*0590*/  @!P3 IMAD R2, R7, R28, RZ ;  /* 0x0000001c0702b224 */ /* 0x001fe200078e02ff */
[----:B------:R-:W-:-:S03]  /*05a0*/  IADD3 R7, PT, PT, R5, R9, RZ ;  /* 0x0000000905077210 */ /* 0x000fc60007ffe0ff */
[C---:B------:R-:W-:Y:S02]  /*05b0*/  @!P3 IMAD R29, R49.reuse, R29, R2 ;  /* 0x0000001d311db224 */ /* 0x040fe400078e0202 */
[----:B------:R-:W-:Y:S01]  /*05c0*/  @!P3 IMAD.WIDE.U32 R2, R49, R28, R6 ;  /* 0x0000001c3102b225 */ /* 0x000fe200078e0006 */
[----:B------:R-:W0:Y:S01]  /*05d0*/  @!P2 LDC.64 R8, c[0x0][0x3f8] ;  /* 0x0000fe00ff08ab82 */ /* 0x000e220000000a00 */
[----:B------:R-:W-:-:S03]  /*05e0*/  ISETP.NE.AND P0, PT, RZ, UR8, PT ;  /* 0x00000008ff007c0c */ /* 0x000fc6000bf05270 */
[----:B------:R-:W-:Y:S02]  /*05f0*/  @!P3 IADD3 R29, PT, PT, R3, R29, RZ ;  /* 0x0000001d031db210 */ /* 0x000fe40007ffe0ff */
[C---:B------:R-:W-:Y:S02]  /*0600*/  @!P3 SHF.L.U32 R3, R2.reuse, 0x2, RZ ;  /* 0x000000020203b819 */ /* 0x040fe400000006ff */
[----:B------:R-:W-:Y:S01]  /*0610*/  @!P3 SHF.L.U64.HI R20, R2, 0x2, R29 ;  /* 0x000000020214b819 */ /* 0x000fe2000001021d */
[----:B-1----:R-:W-:Y:S01]  /*0620*/  @!P4 IMAD R2, R13, R10, RZ ;  /* 0x0000000a0d02c224 */ /* 0x002fe200078e02ff */
[----:B------:R-:W1:Y:S01]  /*0630*/  @!P4 LDC.64 R24, c[0x0][0x3a0] ;  /* 0x0000e800ff18cb82 */ /* 0x000e620000000a00 */
[----:B--2---:R-:W-:Y:S02]  /*0640*/  @!P3 IADD3 R14, P5, PT, R3, R14, RZ ;  /* 0x0000000e030eb210 */ /* 0x004fe40007fbe0ff */
[----:B------:R-:W-:-:S05]  /*0650*/  @!P4 IMAD R29, R21, R11, R2 ;  /* 0x0000000b151dc224 */ /* 0x000fca00078e0202 */
[----:B------:R-:W2:Y:S01]  /*0660*/  @!P4 LDC.64 R22, c[0x0][0x398] ;  /* 0x0000e600ff16cb82 */ /* 0x000ea20000000a00 */
[----:B---3--:R-:W-:Y:S02]  /*0670*/  @!P3 IADD3 R18, P6, PT, R3, R18, RZ ;  /* 0x000000120312b210 */ /* 0x008fe40007fde0ff */
[----:B------:R-:W-:Y:S02]  /*0680*/  @!P4 MOV R12, R4 ;  /* 0x00000004000cc202 */ /* 0x000fe40000000f00 */
[----:B------:R-:W-:-:S03]  /*0690*/  @!P4 MOV R13, R7 ;  /* 0x00000007000dc202 */ /* 0x000fc60000000f00 */
[----:B------:R-:W3:Y:S01]  /*06a0*/  @P0 LDC.64 R2, c[0x0][0x3b0] ;  /* 0x0000ec00ff020b82 */ /* 0x000ee20000000a00 */
[----:B------:R-:W-:Y:S01]  /*06b0*/  IADD3 R16, PT, PT, R49, 0x18, RZ ;  /* 0x0000001831107810 */ /* 0x000fe20007ffe0ff */
[----:B------:R-:W-:Y:S01]  /*06c0*/  @!P4 IMAD.WIDE.U32 R10, R21, R10, R12 ;  /* 0x0000000a150ac225 */ /* 0x000fe200078e000c */
[----:B------:R-:W-:Y:S02]  /*06d0*/  @!P2 MOV R12, R4 ;  /* 0x00000004000ca202 */ /* 0x000fe40000000f00 */
[----:B------:R-:W-:Y:S01]  /*06e0*/  @!P2 MOV R13, R7 ;  /* 0x00000007000da202 */ /* 0x000fe20000000f00 */
[-C--:B0-----:R-:W-:Y:S01]  /*06f0*/  @!P2 IMAD R27, R27, R8.reuse, RZ ;  /* 0x000000081b1ba224 */ /* 0x081fe200078e02ff */
[----:B------:R-:W-:Y:S01]  /*0700*/  ISETP.GE.U32.AND P1, PT, R16, UR16, PT ;  /* 0x0000001010007c0c */ /* 0x000fe2000bf26070 */
[----:B------:R-:W0:Y:S01]  /*0710*/  @!P2 LDC.64 R44, c[0x0][0x3a0] ;  /* 0x0000e800ff2cab82 */ /* 0x000e220000000a00 */
[----:B------:R-:W-:Y:S01]  /*0720*/  SHF.R.S32.HI R17, RZ, 0x1f, R16 ;  /* 0x0000001fff117819 */ /* 0x000fe20000011410 */
[C---:B------:R-:W-:Y:S01]  /*0730*/  @!P2 IMAD R27, R0.reuse, R9, R27 ;  /* 0x00000009001ba224 */ /* 0x040fe200078e021b */
[----:B------:R-:W-:Y:S01]  /*0740*/  @!P4 IADD3 R21, PT, PT, R11, R29, RZ ;  /* 0x0000001d0b15c210 */ /* 0x000fe20007ffe0ff */
[----:B------:R-:W-:Y:S01]  /*0750*/  @!P2 IMAD.WIDE.U32 R8, R0, R8, R12 ;  /* 0x000000080008a225 */ /* 0x000fe200078e000c */
[----:B------:R-:W-:-:S02]  /*0760*/  ISETP.GE.AND.EX P1, PT, R17, UR17, PT, P1 ;  /* 0x0000001111007c0c */ /* 0x000fc4000bf26310 */
[----:B------:R-:W-:Y:S01]  /*0770*/  @!P4 SHF.L.U32 R11, R10, 0x2, RZ ;  /* 0x000000020a0bc819 */ /* 0x000fe200000006ff */
[----:B------:R-:W4:Y:S01]  /*0780*/  @!P2 LDC.64 R42, c[0x0][0x398] ;  /* 0x0000e600ff2aab82 */ /* 0x000f220000000a00 */
[----:B------:R-:W-:Y:S02]  /*0790*/  LOP3.LUT R26, R26, 0xffff, RZ, 0xc0, !PT ;  /* 0x0000ffff1a1a7812 */ /* 0x000fe400078ec0ff */
[C---:B------:R-:W-:Y:S02]  /*07a0*/  @!P3 IADD3.X R15, PT, PT, R20.reuse, R15, RZ, P5, !PT ;  /* 0x0000000f140fb210 */ /* 0x040fe40002ffe4ff */
[----:B------:R-:W-:Y:S02]  /*07b0*/  @!P3 IADD3.X R19, PT, PT, R20, R19, RZ, P6, !PT ;  /* 0x000000131413b210 */ /* 0x000fe400037fe4ff */
[----:B------:R-:W-:Y:S01]  /*07c0*/  @!P2 IADD3 R9, PT, PT, R9, R27, RZ ;  /* 0x0000001b0909a210 */ /* 0x000fe20007ffe0ff */
[----:B------:R-:W-:Y:S01]  /*07d0*/  IMAD R13, R61, 0x78, R26 ;  /* 0x000000783d0d7824 */ /* 0x000fe200078e021a */
[----:B------:R-:W-:Y:S01]  /*07e0*/  @!P4 SHF.L.U64.HI R10, R10, 0x2, R21 ;  /* 0x000000020a0ac819 */ /* 0x000fe20000010215 */
[----:B------:R-:W0:Y:S01]  /*07f0*/  @!P1 LDC.64 R40, c[0x0][0x3f8] ;  /* 0x0000fe00ff289b82 */ /* 0x000e220000000a00 */
[C---:B-1----:R-:W-:Y:S01]  /*0800*/  @!P4 IADD3 R24, P5, PT, R11.reuse, R24, RZ ;  /* 0x000000180b18c210 */ /* 0x042fe20007fbe0ff */
[----:B------:R1:W5:Y:S01]  /*0810*/  @!P3 LDG.E.64 R58, desc[UR14][R14.64] ;  /* 0x0000000e0e3ab981 */ /* 0x000362000c1e1b00 */
[----:B--2---:R-:W-:-:S02]  /*0820*/  @!P4 IADD3 R22, P6, PT, R11, R22, RZ ;  /* 0x000000160b16c210 */ /* 0x004fc40007fde0ff */
[C---:B------:R-:W-:Y:S02]  /*0830*/  @!P2 SHF.L.U32 R39, R8.reuse, 0x2, RZ ;  /* 0x000000020827a819 */ /* 0x040fe400000006ff */
[----:B------:R-:W-:Y:S02]  /*0840*/  @!P2 SHF.L.U64.HI R0, R8, 0x2, R9 ;  /* 0x000000020800a819 */ /* 0x000fe40000010209 */
[----:B------:R-:W-:Y:S02]  /*0850*/  CS2R R8, SRZ ;  /* 0x0000000000087805 */ /* 0x000fe4000001ff00 */
[C---:B------:R-:W-:Y:S01]  /*0860*/  @!P4 IADD3.X R25, PT, PT, R10.reuse, R25, RZ, P5, !PT ;  /* 0x000000190a19c210 */ /* 0x040fe20002ffe4ff */
[----:B------:R-:W-:Y:S01]  /*0870*/  UIMAD.WIDE UR6, UR5, 0x8, UR6 ;  /* 0x00000008050678a5 */ /* 0x000fe2000f8e0206 */
[----:B------:R-:W-:Y:S01]  /*0880*/  @!P4 IADD3.X R23, PT, PT, R10, R23, RZ, P6, !PT ;  /* 0x000000170a17c210 */ /* 0x000fe200037fe4ff */
[----:B---3--:R-:W-:Y:S01]  /*0890*/  @P0 IMAD.WIDE R10, R13, 0x4, R2 ;  /* 0x000000040d0a0825 */ /* 0x008fe200078e0202 */
[C---:B------:R-:W-:Y:S01]  /*08a0*/  IADD3 R35, PT, PT, R49.reuse, 0x20, RZ ;  /* 0x0000002031237810 */ /* 0x040fe20007ffe0ff */
[----:B------:R-:W5:Y:S01]  /*08b0*/  @!P4 LDG.E.64 R56, desc[UR14][R24.64] ;  /* 0x0000000e1838c981 */ /* 0x000f62000c1e1b00 */
[----:B------:R-:W-:Y:S01]  /*08c0*/  IADD3 R51, PT, PT, R49, 0x28, RZ ;  /* 0x0000002831337810 */ /* 0x000fe20007ffe0ff */
[----:B------:R-:W2:Y:S01]  /*08d0*/  @!P1 LDC.64 R20, c[0x0][0x398] ;  /* 0x0000e600ff149b82 */ /* 0x000ea20000000a00 */
[----:B------:R-:W-:Y:S01]  /*08e0*/  SHF.R.S32.HI R47, RZ, 0x1f, R35 ;  /* 0x0000001fff2f7819 */ /* 0x000fe20000011423 */
[----:B------:R3:W5:Y:S01]  /*08f0*/  @P0 LDG.E.64 R8, desc[UR14][R10.64] ;  /* 0x0000000e0a080981 */ /* 0x000762000c1e1b00 */
[----:B------:R-:W-:-:S04]  /*0900*/  ISETP.GE.U32.AND P0, PT, R35, UR16, PT ;  /* 0x0000001023007c0c */ /* 0x000fc8000bf06070 */
[----:B------:R-:W-:Y:S01]  /*0910*/  ISETP.GE.AND.EX P0, PT, R47, UR17, PT, P0 ;  /* 0x000000112f007c0c */ /* 0x000fe2000bf06300 */
[----:B0-----:R-:W-:Y:S01]  /*0920*/  @!P1 IMAD R17, R17, R40, RZ ;  /* 0x0000002811119224 */ /* 0x001fe200078e02ff */
[----:B------:R-:W-:Y:S02]  /*0930*/  @!P1 MOV R2, R4 ;  /* 0x0000000400029202 */ /* 0x000fe40000000f00 */
[----:B------:R-:W-:-:S09]  /*0940*/  @!P1 MOV R3, R7 ;  /* 0x0000000700039202 */ /* 0x000fd20000000f00 */
[----:B-1----:R-:W0:Y:S01]  /*0950*/  @!P0 LDC.64 R14, c[0x0][0x3f8] ;  /* 0x0000fe00ff0e8b82 */ /* 0x002e220000000a00 */
[C---:B------:R-:W-:Y:S02]  /*0960*/  @!P1 IMAD R41, R16.reuse, R41, R17 ;  /* 0x0000002910299224 */ /* 0x040fe400078e0211 */
[----:B------:R-:W-:-:S04]  /*0970*/  @!P1 IMAD.WIDE.U32 R16, R16, R40, R2 ;  /* 0x0000002810109225 */ /* 0x000fc800078e0002 */
[----:B------:R-:W-:Y:S01]  /*0980*/  HFMA2 R3, -RZ, RZ, 0, 0 ;  /* 0x00000000ff037431 */ /* 0x000fe200000001ff */
[----:B------:R-:W-:Y:S02]  /*0990*/  MOV R2, RZ ;  /* 0x000000ff00027202 */ /* 0x000fe40000000f00 */
[----:B------:R-:W-:Y:S02]  /*09a0*/  SHF.R.S32.HI R37, RZ, 0x1f, R51 ;  /* 0x0000001fff257819 */ /* 0x000fe40000011433 */
[----:B---3--:R-:W-:Y:S02]  /*09b0*/  CS2R R10, SRZ ;  /* 0x00000000000a7805 */ /* 0x008fe4000001ff00 */
[----:B------:R-:W-:Y:S02]  /*09c0*/  @!P0 MOV R24, R4 ;  /* 0x0000000400188202 */ /* 0x000fe40000000f00 */
[----:B------:R-:W-:Y:S01]  /*09d0*/  @!P0 MOV R25, R7 ;  /* 0x0000000700198202 */ /* 0x000fe20000000f00 */
[----:B------:R1:W5:Y:S01]  /*09e0*/  @!P3 LDG.E.64 R2, desc[UR14][R18.64] ;  /* 0x0000000e1202b981 */ /* 0x000362000c1e1b00 */
[----:B------:R-:W-:-:S02]  /*09f0*/  ISETP.GE.U32.AND P3, PT, R51, UR16, PT ;  /* 0x0000001033007c0c */ /* 0x000fc4000bf66070 */
[----:B------:R-:W-:Y:S01]  /*0a00*/  IADD3 R31, PT, PT, R49, 0x30, RZ ;  /* 0x00000030311f7810 */ /* 0x000fe20007ffe0ff */
[----:B------:R3:W5:Y:S01]  /*0a10*/  @!P4 LDG.E.64 R10, desc[UR14][R22.64] ;  /* 0x0000000e160ac981 */ /* 0x000762000c1e1b00 */
[----:B------:R-:W-:Y:S01]  /*0a20*/  ISETP.GE.AND.EX P3, PT, R37, UR17, PT, P3 ;  /* 0x0000001125007c0c */ /* 0x000fe2000bf66330 */
[-C--:B0-----:R-:W-:Y:S01]  /*0a30*/  @!P0 IMAD R12, R47, R14.reuse, RZ ;  /* 0x0000000e2f0c8224 */ /* 0x081fe200078e02ff */
[----:B-1----:R-:W0:Y:S03]  /*0a40*/  @!P1 LDC.64 R18, c[0x0][0x3a0] ;  /* 0x0000e800ff129b82 */ /* 0x002e260000000a00 */
[C---:B------:R-:W-:Y:S02]  /*0a50*/  @!P0 IMAD R47, R35.reuse, R15, R12 ;  /* 0x0000000f232f8224 */ /* 0x040fe400078e020c */
[----:B------:R-:W-:Y:S01]  /*0a60*/  @!P0 IMAD.WIDE.U32 R14, R35, R14, R24 ;  /* 0x0000000e230e8225 */ /* 0x000fe200078e0018 */
[----:B------:R-:W-:-:S02]  /*0a70*/  MOV R24, UR6 ;  /* 0x0000000600187c02 */ /* 0x000fc40008000f00 */
[----:B------:R-:W-:Y:S01]  /*0a80*/  MOV R25, UR7 ;  /* 0x0000000700197c02 */ /* 0x000fe20008000f00 */
[----:B------:R1:W-:Y:S01]  /*0a90*/  STL [R1], R26 ;  /* 0x0000001a01007387 */ /* 0x0003e20000100800 */
[----:B------:R-:W-:Y:S01]  /*0aa0*/  ISETP.GE.U32.AND P4, PT, R31, UR16, PT ;  /* 0x000000101f007c0c */ /* 0x000fe2000bf86070 */
[----:B---3--:R-:W3:Y:S01]  /*0ab0*/  @!P0 LDC.64 R22, c[0x0][0x3a0] ;  /* 0x0000e800ff168b82 */ /* 0x008ee20000000a00 */
[----:B------:R-:W-:Y:S02]  /*0ac0*/  SHF.R.S32.HI R29, RZ, 0x1f, R31 ;  /* 0x0000001fff1d7819 */ /* 0x000fe4000001141f */
[----:B------:R-:W3:Y:S02]  /*0ad0*/  LDG.E.64 R24, desc[UR14][R24.64] ;  /* 0x0000000e18187981 */ /* 0x000ee4000c1e1b00 */
[----:B------:R-:W-:Y:S02]  /*0ae0*/  ISETP.GE.AND.EX P4, PT, R29, UR17, PT, P4 ;  /* 0x000000111d007c0c */ /* 0x000fe4000bf86340 */
[----:B------:R-:W-:Y:S01]  /*0af0*/  @!P2 IADD3 R44, P6, PT, R39, R44, RZ ;  /* 0x0000002c272ca210 */ /* 0x000fe20007fde0ff */
[----:B-1----:R-:W1:Y:S01]  /*0b00*/  @!P3 LDC.64 R26, c[0x0][0x3f8] ;  /* 0x0000fe00ff1abb82 */ /* 0x002e620000000a00 */
[----:B------:R-:W-:-:S02]  /*0b10*/  @!P1 IADD3 R41, PT, PT, R17, R41, RZ ;  /* 0x0000002911299210 */ /* 0x000fc40007ffe0ff */
[C---:B------:R-:W-:Y:S02]  /*0b20*/  @!P2 IADD3.X R45, PT, PT, R0.reuse, R45, RZ, P6, !PT ;  /* 0x0000002d002da210 */ /* 0x040fe400037fe4ff */
[----:B----4-:R-:W-:Y:S02]  /*0b30*/  @!P2 IADD3 R42, P6, PT, R39, R42, RZ ;  /* 0x0000002a272aa210 */ /* 0x010fe40007fde0ff */
[----:B------:R-:W-:Y:S01]  /*0b40*/  IADD3 R49, PT, PT, R49, 0x38, RZ ;  /* 0x0000003831317810 */ /* 0x000fe20007ffe0ff */
[----:B------:R-:W4:Y:S01]  /*0b50*/  @!P3 LDC.64 R34, c[0x0][0x3a0] ;  /* 0x0000e800ff22bb82 */ /* 0x000f220000000a00 */
[----:B------:R-:W-:Y:S02]  /*0b60*/  @!P2 IADD3.X R43, PT, PT, R0, R43, RZ, P6, !PT ;  /* 0x0000002b002ba210 */ /* 0x000fe400037fe4ff */
[C---:B------:R-:W-:Y:S02]  /*0b70*/  @!P1 SHF.L.U32 R39, R16.reuse, 0x2, RZ ;  /* 0x0000000210279819 */ /* 0x040fe400000006ff */
[----:B------:R-:W-:-:S03]  /*0b80*/  @!P1 SHF.L.U64.HI R0, R16, 0x2, R41 ;  /* 0x0000000210009819 */ /* 0x000fc60000010229 */
[----:B------:R-:W4:Y:S01]  /*0b90*/  @!P4 LDC.64 R16, c[0x0][0x3f8] ;  /* 0x0000fe00ff10cb82 */ /* 0x000f220000000a00 */
[----:B------:R-:W-:Y:S02]  /*0ba0*/  ISETP.GE.U32.AND P5, PT, R49, UR16, PT ;  /* 0x0000001031007c0c */ /* 0x000fe4000bfa6070 */
[----:B------:R-:W-:Y:S02]  /*0bb0*/  SHF.R.S32.HI R33, RZ, 0x1f, R49 ;  /* 0x0000001fff217819 */ /* 0x000fe40000011431 */
[----:B0-----:R-:W-:-:S03]  /*0bc0*/  @!P1 IADD3 R18, P6, PT, R39, R18, RZ ;  /* 0x0000001227129210 */ /* 0x001fc60007fde0ff */
[----:B------:R-:W0:Y:S01]  /*0bd0*/  @!P0 LDC.64 R40, c[0x0][0x398] ;  /* 0x0000e600ff288b82 */ /* 0x000e220000000a00 */
[----:B------:R-:W-:Y:S02]  /*0be0*/  ISETP.GE.AND.EX P5, PT, R33, UR17, PT, P5 ;  /* 0x0000001121007c0c */ /* 0x000fe4000bfa6350 */
[C---:B------:R-:W-:Y:S02]  /*0bf0*/  @!P1 IADD3.X R19, PT, PT, R0.reuse, R19, RZ, P6, !PT ;  /* 0x0000001300139210 */ /* 0x040fe400037fe4ff */
[----:B--2---:R-:W-:Y:S02]  /*0c00*/  @!P1 IADD3 R20, P6, PT, R39, R20, RZ ;  /* 0x0000001427149210 */ /* 0x004fe40007fde0ff */
[----:B------:R-:W-:Y:S02]  /*0c10*/  @!P0 IADD3 R15, PT, PT, R15, R47, RZ ;  /* 0x0000002f0f0f8210 */ /* 0x000fe40007ffe0ff */
[----:B------:R-:W-:Y:S01]  /*0c20*/  @!P1 IADD3.X R21, PT, PT, R0, R21, RZ, P6, !PT ;  /* 0x0000001500159210 */ /* 0x000fe200037fe4ff */
[----:B-1----:R-:W-:Y:S01]  /*0c30*/  @!P3 IMAD R12, R37, R26, RZ ;  /* 0x0000001a250cb224 */ /* 0x002fe200078e02ff */
[C---:B------:R-:W-:Y:S01]  /*0c40*/  @!P0 SHF.L.U32 R39, R14.reuse, 0x2, RZ ;  /* 0x000000020e278819 */ /* 0x040fe200000006ff */
[----:B------:R-:W1:Y:S01]  /*0c50*/  @!P3 LDC.64 R36, c[0x0][0x398] ;  /* 0x0000e600ff24bb82 */ /* 0x000e620000000a00 */
[----:B------:R-:W-:-:S02]  /*0c60*/  @!P0 SHF.L.U64.HI R0, R14, 0x2, R15 ;  /* 0x000000020e008819 */ /* 0x000fc4000001020f */
[----:B------:R-:W-:Y:S02]  /*0c70*/  @!P3 MOV R14, R4 ;  /* 0x00000004000eb202 */ /* 0x000fe40000000f00 */
[----:B------:R-:W-:Y:S01]  /*0c80*/  @!P3 MOV R15, R7 ;  /* 0x00000007000fb202 */ /* 0x000fe20000000f00 */
[C---:B------:R-:W-:Y:S02]  /*0c90*/  @!P3 IMAD R47, R51.reuse, R27, R12 ;  /* 0x0000001b332fb224 */ /* 0x040fe400078e020c */
[----:B------:R-:W-:-:S03]  /*0ca0*/  @!P3 IMAD.WIDE.U32 R26, R51, R26, R14 ;  /* 0x0000001a331ab225 */ /* 0x000fc600078e000e */
[----:B------:R-:W2:Y:S01]  /*0cb0*/  @!P5 LDC.64 R14, c[0x0][0x3f8] ;  /* 0x0000fe00ff0edb82 */ /* 0x000ea20000000a00 */
[----:B---3--:R-:W-:Y:S01]  /*0cc0*/  @!P0 IADD3 R22, P6, PT, R39, R22, RZ ;  /* 0x0000001627168210 */ /* 0x008fe20007fde0ff */
[----:B----4-:R-:W-:Y:S01]  /*0cd0*/  @!P4 IMAD R28, R29, R16, RZ ;  /* 0x000000101d1cc224 */ /* 0x010fe200078e02ff */
[----:B------:R-:W-:Y:S02]  /*0ce0*/  @!P3 IADD3 R27, PT, PT, R27, R47, RZ ;  /* 0x0000002f1b1bb210 */ /* 0x000fe40007ffe0ff */
[----:B------:R-:W-:Y:S01]  /*0cf0*/  @!P0 IADD3.X R23, PT, PT, R0, R23, RZ, P6, !PT ;  /* 0x0000001700178210 */ /* 0x000fe200037fe4ff */
[----:B------:R-:W-:Y:S01]  /*0d00*/  @!P4 IMAD R51, R31, R17, R28 ;  /* 0x000000111f33c224 */ /* 0x000fe200078e021c */
[----:B0-----:R-:W-:Y:S02]  /*0d10*/  @!P0 IADD3 R40, P6, PT, R39, R40, RZ ;  /* 0x0000002827288210 */ /* 0x001fe40007fde0ff */
[----:B------:R-:W-:Y:S01]  /*0d20*/  @!P4 MOV R28, R4 ;  /* 0x00000004001cc202 */ /* 0x000fe20000000f00 */
[----:B------:R-:W0:Y:S01]  /*0d30*/  @!P4 LDC.64 R38, c[0x0][0x3a0] ;  /* 0x0000e800ff26cb82 */ /* 0x000e220000000a00 */
[----:B------:R-:W-:-:S02]  /*0d40*/  @!P4 MOV R29, R7 ;  /* 0x00000007001dc202 */ /* 0x000fc40000000f00 */
[C---:B------:R-:W-:Y:S02]  /*0d50*/  @!P3 SHF.L.U32 R47, R26.reuse, 0x2, RZ ;  /* 0x000000021a2fb819 */ /* 0x040fe400000006ff */
[----:B------:R-:W-:Y:S01]  /*0d60*/  @!P3 SHF.L.U64.HI R12, R26, 0x2, R27 ;  /* 0x000000021a0cb819 */ /* 0x000fe2000001021b */
[----:B------:R-:W-:Y:S01]  /*0d70*/  @!P4 IMAD.WIDE.U32 R16, R31, R16, R28 ;  /* 0x000000101f10c225 */ /* 0x000fe200078e001c */
[----:B------:R-:W-:Y:S01]  /*0d80*/  @!P0 IADD3.X R41, PT, PT, R0, R41, RZ, P6, !PT ;  /* 0x0000002900298210 */ /* 0x000fe200037fe4ff */
[----:B------:R-:W3:Y:S01]  /*0d90*/  @!P4 LDC.64 R26, c[0x0][0x398] ;  /* 0x0000e600ff1acb82 */ /* 0x000ee20000000a00 */
[----:B------:R-:W-:Y:S02]  /*0da0*/  @!P3 IADD3 R34, P6, PT, R47, R34, RZ ;  /* 0x000000222f22b210 */ /* 0x000fe40007fde0ff */
[----:B------:R-:W-:Y:S02]  /*0db0*/  @!P4 IADD3 R17, PT, PT, R17, R51, RZ ;  /* 0x000000331111c210 */ /* 0x000fe40007ffe0ff */
[----:B------:R-:W-:-:S03]  /*0dc0*/  @!P3 IADD3.X R35, PT, PT, R12, R35, RZ, P6, !PT ;  /* 0x000000230c23b210 */ /* 0x000fc600037fe4ff */
[----:B------:R-:W4:Y:S01]  /*0dd0*/  @!P5 LDC.64 R28, c[0x0][0x3a0] ;  /* 0x0000e800ff1cdb82 */ /* 0x000f220000000a00 */
[----:B-1----:R-:W-:Y:S02]  /*0de0*/  @!P3 IADD3 R36, P6, PT, R47, R36, RZ ;  /* 0x000000242f24b210 */ /* 0x002fe40007fde0ff */
[C---:B------:R-:W-:Y:S02]  /*0df0*/  @!P4 SHF.L.U32 R47, R16.reuse, 0x2, RZ ;  /* 0x00000002102fc819 */ /* 0x040fe400000006ff */
[----:B------:R-:W-:Y:S01]  /*0e00*/  @!P4 SHF.L.U64.HI R0, R16, 0x2, R17 ;  /* 0x000000021000c819 */ /* 0x000fe20000010211 */
[----:B--2---:R-:W-:Y:S02]  /*0e10*/  @!P5 IMAD R16, R33, R14, RZ ;  /* 0x0000000e2110d224 */ /* 0x004fe400078e02ff */
[----:B------:R-:W1:Y:S01]  /*0e20*/  @!P5 LDC.64 R30, c[0x0][0x398] ;  /* 0x0000e600ff1edb82 */ /* 0x000e620000000a00 */
[----:B------:R-:W-:Y:S01]  /*0e30*/  @!P5 MOV R17, R7 ;  /* 0x000000070011d202 */ /* 0x000fe20000000f00 */
[----:B------:R-:W-:Y:S01]  /*0e40*/  @!P5 IMAD R15, R49, R15, R16 ;  /* 0x0000000f310fd224 */ /* 0x000fe200078e0210 */
[----:B------:R-:W-:-:S02]  /*0e50*/  @!P5 MOV R16, R4 ;  /* 0x000000040010d202 */ /* 0x000fc40000000f00 */
[----:B------:R-:W-:-:S03]  /*0e60*/  @!P3 IADD3.X R37, PT, PT, R12, R37, RZ, P6, !PT ;  /* 0x000000250c25b210 */ /* 0x000fc600037fe4ff */
[----:B------:R-:W2:Y:S01]  /*0e70*/  LDC.64 R32, c[0x0][0x3a8] ;  /* 0x0000ea00ff207b82 */ /* 0x000ea20000000a00 */
        /* <DEDUP_REMOVED lines=8> */
[C---:B----4-:R-:W-:Y:S02]  /*0f00*/  @!P5 IADD3 R28, P6, PT, R15.reuse, R28, RZ ;  /* 0x0000001c0f1cd210 */ /* 0x050fe40007fde0ff */
[----:B------:R-:W-:Y:S02]  /*0f10*/  CS2R R54, SRZ ;  /* 0x0000000000367805 */ /* 0x000fe4000001ff00 */
[----:B------:R-:W-:Y:S02]  /*0f20*/  CS2R R52, SRZ ;  /* 0x0000000000347805 */ /* 0x000fe4000001ff00 */
[----:B------:R-:W-:Y:S02]  /*0f30*/  @!P5 IADD3.X R29, PT, PT, R16, R29, RZ, P6, !PT ;  /* 0x0000001d101dd210 */ /* 0x000fe400037fe4ff */
[----:B------:R-:W-:Y:S02]  /*0f40*/  CS2R R50, SRZ ;  /* 0x0000000000327805 */ /* 0x000fe4000001ff00 */
[----:B-1----:R-:W-:-:S02]  /*0f50*/  @!P5 IADD3 R30, P6, PT, R15, R30, RZ ;  /* 0x0000001e0f1ed210 */ /* 0x002fc40007fde0ff */
[----:B------:R-:W-:Y:S01]  /*0f60*/  CS2R R14, SRZ ;  /* 0x00000000000e7805 */ /* 0x000fe2000001ff00 */
[----:B--2---:R-:W-:Y:S01]  /*0f70*/  IMAD.WIDE R32, R13, 0x4, R32 ;  /* 0x000000040d207825 */ /* 0x004fe200078e0220 */
[----:B------:R0:W5:Y:S01]  /*0f80*/  @!P2 LDG.E.64 R54, desc[UR14][R44.64] ;  /* 0x0000000e2c36a981 */ /* 0x000162000c1e1b00 */
[----:B------:R-:W-:Y:S02]  /*0f90*/  CS2R R12, SRZ ;  /* 0x00000000000c7805 */ /* 0x000fe4000001ff00 */
[----:B------:R-:W-:Y:S02]  /*0fa0*/  CS2R R48, SRZ ;  /* 0x0000000000307805 */ /* 0x000fe4000001ff00 */
[----:B------:R-:W-:Y:S01]  /*0fb0*/  CS2R R46, SRZ ;  /* 0x00000000002e7805 */ /* 0x000fe2000001ff00 */
[----:B------:R1:W5:Y:S01]  /*0fc0*/  @!P1 LDG.E.64 R52, desc[UR14][R18.64] ;  /* 0x0000000e12349981 */ /* 0x000362000c1e1b00 */
[----:B------:R-:W-:-:S03]  /*0fd0*/  @!P5 IADD3.X R31, PT, PT, R16, R31, RZ, P6, !PT ;  /* 0x0000001f101fd210 */ /* 0x000fc600037fe4ff */
[----:B------:R2:W5:Y:S01]  /*0fe0*/  @!P1 LDG.E.64 R14, desc[UR14][R20.64] ;  /* 0x0000000e140e9981 */ /* 0x000562000c1e1b00 */
[----:B0-----:R-:W-:-:S03]  /*0ff0*/  CS2R R44, SRZ ;  /* 0x00000000002c7805 */ /* 0x001fc6000001ff00 */
[----:B------:R0:W5:Y:S01]  /*1000*/  @!P0 LDG.E.64 R50, desc[UR14][R22.64] ;  /* 0x0000000e16328981 */ /* 0x000162000c1e1b00 */
[----:B-1----:R-:W-:-:S03]  /*1010*/  CS2R R18, SRZ ;  /* 0x0000000000127805 */ /* 0x002fc6000001ff00 */
[----:B------:R1:W5:Y:S01]  /*1020*/  @!P2 LDG.E.64 R12, desc[UR14][R42.64] ;  /* 0x0000000e2a0ca981 */ /* 0x000362000c1e1b00 */
[----:B--2---:R-:W-:-:S03]  /*1030*/  CS2R R20, SRZ ;  /* 0x0000000000147805 */ /* 0x004fc6000001ff00 */
[----:B------:R1:W5:Y:S01]  /*1040*/  @!P3 LDG.E.64 R48, desc[UR14][R34.64] ;  /* 0x0000000e2230b981 */ /* 0x000362000c1e1b00 */
[----:B0-----:R-:W-:-:S03]  /*1050*/  CS2R R22, SRZ ;  /* 0x0000000000167805 */ /* 0x001fc6000001ff00 */
[----:B------:R1:W5:Y:S04]  /*1060*/  @!P3 LDG.E.64 R18, desc[UR14][R36.64] ;  /* 0x0000000e2412b981 */ /* 0x000368000c1e1b00 */
[----:B------:R1:W5:Y:S04]  /*1070*/  @!P4 LDG.E.64 R46, desc[UR14][R38.64] ;  /* 0x0000000e262ec981 */ /* 0x000368000c1e1b00 */
[----:B------:R1:W5:Y:S04]  /*1080*/  @!P4 LDG.E.64 R20, desc[UR14][R26.64] ;  /* 0x0000000e1a14c981 */ /* 0x000368000c1e1b00 */
[----:B------:R1:W5:Y:S04]  /*1090*/  @!P5 LDG.E.64 R44, desc[UR14][R28.64] ;  /* 0x0000000e1c2cd981 */ /* 0x000368000c1e1b00 */
[----:B------:R1:W5:Y:S04]  /*10a0*/  @!P5 LDG.E.64 R22, desc[UR14][R30.64] ;  /* 0x0000000e1e16d981 */ /* 0x000368000c1e1b00 */
[----:B------:R-:W5:Y:S01]  /*10b0*/  LDG.E.64 R32, desc[UR14][R32.64] ;  /* 0x0000000e20207981 */ /* 0x000f62000c1e1b00 */
[----:B------:R-:W-:-:S06]  /*10c0*/  CS2R R16, SRZ ;  /* 0x0000000000107805 */ /* 0x000fcc000001ff00 */
[----:B------:R1:W5:Y:S01]  /*10d0*/  @!P0 LDG.E.64 R16, desc[UR14][R40.64] ;  /* 0x0000000e28108981 */ /* 0x000362000c1e1b00 */
[----:B------:R-:W-:Y:S01]  /*10e0*/  UISETP.NE.AND UP1, UPT, UR8, URZ, UPT ;  /* 0x000000ff0800728c */ /* 0x000fe2000bf25270 */
[----:B------:R-:W-:Y:S01]  /*10f0*/  UMOV UR16, 0x3f800000 ;  /* 0x3f80000000107882 */ /* 0x000fe20000000000 */
[----:B------:R-:W-:-:S13]  /*1100*/  R2UR UR13, R24 ;  /* 0x00000000180d72ca */ /* 0x000fda00000e0000 */
        /* <DEDUP_REMOVED lines=10> */
[----:B-1----:R-:W-:Y:S05]  /*11b0*/  BRA.U UP1, `(.L_x_1214) ;  /* 0x0000000501c47547 */ /* 0x002fea000b800000 */
[----:B-----5:R-:W-:Y:S01]  /*11c0*/  FADD.FTZ R25, R58, -UR13 ;  /* 0x8000000d3a197e21 */ /* 0x020fe20008010000 */
[-C--:B------:R-:W-:Y:S01]  /*11d0*/  FMUL.FTZ R24, R2, R32.reuse ;  /* 0x0000002002187220 */ /* 0x080fe20000410000 */
[----:B------:R-:W-:Y:S01]  /*11e0*/  FADD.FTZ R0, R59, -UR13 ;  /* 0x8000000d3b007e21 */ /* 0x000fe20008010000 */
[----:B------:R-:W-:Y:S01]  /*11f0*/  FMUL.FTZ R27, R3, R33 ;  /* 0x00000021031b7220 */ /* 0x000fe20000410000 */
[----:B------:R-:W-:Y:S01]  /*1200*/  FMUL.FTZ R25, R25, UR16 ;  /* 0x0000001019197c20 */ /* 0x000fe20008410000 */
[----:B------:R-:W-:Y:S01]  /*1210*/  FADD.FTZ R28, R56, -UR13 ;  /* 0x8000000d381c7e21 */ /* 0x000fe20008010000 */
[----:B------:R-:W-:Y:S01]  /*1220*/  FMUL.FTZ R0, R0, UR16 ;  /* 0x0000001000007c20 */ /* 0x000fe20008410000 */
[----:B------:R-:W-:Y:S01]  /*1230*/  FMUL.FTZ R31, R10, R32 ;  /* 0x000000200a1f7220 */ /* 0x000fe20000410000 */
[----:B------:R-:W-:Y:S01]  /*1240*/  FFMA.FTZ R29, R25, R24, RZ ;  /* 0x00000018191d7223 */ /* 0x000fe200000100ff */
[----:B------:R-:W-:Y:S01]  /*1250*/  FADD.FTZ R26, RZ, R24 ;  /* 0x00000018ff1a7221 */ /* 0x000fe20000010000 */
[----:B------:R-:W-:Y:S01]  /*1260*/  FMUL.FTZ R28, R28, UR16 ;  /* 0x000000101c1c7c20 */ /* 0x000fe20008410000 */
[----:B------:R-:W-:Y:S01]  /*1270*/  FFMA.FTZ R25, R2, R25, RZ ;  /* 0x0000001902197223 */ /* 0x000fe200000100ff */
[----:B------:R-:W-:Y:S01]  /*1280*/  FFMA.FTZ R29, R0, R27, R29 ;  /* 0x0000001b001d7223 */ /* 0x000fe2000001001d */
[----:B------:R-:W-:Y:S01]  /*1290*/  FADD.FTZ R24, R57, -UR13 ;  /* 0x8000000d39187e21 */ /* 0x000fe20008010000 */
[----:B------:R-:W-:Y:S01]  /*12a0*/  FADD.FTZ R26, R27, R26 ;  /* 0x0000001a1b1a7221 */ /* 0x000fe20000010000 */
[----:B------:R-:W-:Y:S01]  /*12b0*/  FFMA.FTZ R25, R10, R28, R25 ;  /* 0x0000001c0a197223 */ /* 0x000fe20000010019 */
[----:B------:R-:W-:Y:S01]  /*12c0*/  FFMA.FTZ R29, R28, R31, R29 ;  /* 0x0000001f1c1d7223 */ /* 0x000fe2000001001d */
[----:B------:R-:W-:Y:S01]  /*12d0*/  FADD.FTZ R28, R54, -UR13 ;  /* 0x8000000d361c7e21 */ /* 0x000fe20008010000 */
[----:B------:R-:W-:Y:S01]  /*12e0*/  FMUL.FTZ R24, R24, UR16 ;  /* 0x0000001018187c20 */ /* 0x000fe20008410000 */
[----:B------:R-:W-:Y:S01]  /*12f0*/  FFMA.FTZ R0, R3, R0, RZ ;  /* 0x0000000003007223 */ /* 0x000fe200000100ff */
[C---:B------:R-:W-:Y:S01]  /*1300*/  FMUL.FTZ R27, R11.reuse, R33 ;  /* 0x000000210b1b7220 */ /* 0x040fe20000410000 */
[----:B------:R-:W-:Y:S01]  /*1310*/  FADD.FTZ R26, R26, R31 ;  /* 0x0000001f1a1a7221 */ /* 0x000fe20000010000 */
[----:B------:R-:W-:Y:S01]  /*1320*/  FMUL.FTZ R31, R12, R32 ;  /* 0x000000200c1f7220 */ /* 0x000fe20000410000 */
[----:B------:R-:W-:Y:S01]  /*1330*/  FMUL.FTZ R28, R28, UR16 ;  /* 0x000000101c1c7c20 */ /* 0x000fe20008410000 */
[----:B------:R-:W-:Y:S01]  /*1340*/  FFMA.FTZ R0, R11, R24, R0 ;  /* 0x000000180b007223 */ /* 0x000fe20000010000 */
[----:B------:R-:W-:Y:S01]  /*1350*/  FFMA.FTZ R29, R24, R27, R29 ;  /* 0x0000001b181d7223 */ /* 0x000fe2000001001d */
[----:B------:R-:W-:Y:S01]  /*1360*/  FADD.FTZ R24, R55, -UR13 ;  /* 0x8000000d37187e21 */ /* 0x000fe20008010000 */
[----:B------:R-:W-:Y:S01]  /*1370*/  FADD.FTZ R26, R27, R26 ;  /* 0x0000001a1b1a7221 */ /* 0x000fe20000010000 */
[----:B------:R-:W-:Y:S01]  /*1380*/  FFMA.FTZ R25, R12, R28, R25 ;  /* 0x0000001c0c197223 */ /* 0x000fe20000010019 */
[----:B------:R-:W-:Y:S01]  /*1390*/  FFMA.FTZ R29, R28, R31, R29 ;  /* 0x0000001f1c1d7223 */ /* 0x000fe2000001001d */
[----:B------:R-:W-:Y:S01]  /*13a0*/  FADD.FTZ R28, R52, -UR13 ;  /* 0x8000000d341c7e21 */ /* 0x000fe20008010000 */
[----:B------:R-:W-:Y:S01]  /*13b0*/  FMUL.FTZ R24, R24, UR16 ;  /* 0x0000001018187c20 */ /* 0x000fe20008410000 */
        /* <DEDUP_REMOVED lines=30> */
[----:B------:R-:W-:Y:S01]  /*15a0*/  FADD.FTZ R26, R27, R26 ;  /* 0x0000001a1b1a7221 */ /* 0x000fe20000010000 */
[----:B------:R-:W-:Y:S01]  /*15b0*/  FADD.FTZ R24, R49, -UR13 ;  /* 0x8000000d31187e21 */ /* 0x000fe20008010000 */
[----:B------:R-:W-:Y:S01]  /*15c0*/  FFMA.FTZ R25, R18, R28, R25 ;  /* 0x0000001c12197223 */ /* 0x000fe20000010019 */
[----:B------:R-:W-:Y:S01]  /*15d0*/  FFMA.FTZ R29, R28, R31, R29 ;  /* 0x0000001f1c1d7223 */ /* 0x000fe2000001001d */
[----:B------:R-:W-:Y:S01]  /*15e0*/  FADD.FTZ R26, R26, R31 ;  /* 0x0000001f1a1a7221 */ /* 0x000fe20000010000 */
[----:B------:R-:W-:Y:S01]  /*15f0*/  FADD.FTZ R28, R46, -UR13 ;  /* 0x8000000d2e1c7e21 */ /* 0x000fe20008010000 */
[----:B------:R-:W-:Y:S01]  /*1600*/  FMUL.FTZ R24, R24, UR16 ;  /* 0x0000001018187c20 */ /* 0x000fe20008410000 */
[C---:B------:R-:W-:Y:S01]  /*1610*/  FMUL.FTZ R27, R19.reuse, R33 ;  /* 0x00000021131b7220 */ /* 0x040fe20000410000 */
[----:B------:R-:W-:Y:S01]  /*1620*/  FMUL.FTZ R31, R20, R32 ;  /* 0x00000020141f7220 */ /* 0x000fe20000410000 */
[----:B------:R-:W-:Y:S01]  /*1630*/  FMUL.FTZ R30, R28, UR16 ;  /* 0x000000101c1e7c20 */ /* 0x000fe20008410000 */
[----:B------:R-:W-:Y:S01]  /*1640*/  FFMA.FTZ R0, R19, R24, R0 ;  /* 0x0000001813007223 */ /* 0x000fe20000010000 */
[----:B------:R-:W-:Y:S01]  /*1650*/  FADD.FTZ R26, R27, R26 ;  /* 0x0000001a1b1a7221 */ /* 0x000fe20000010000 */
[----:B------:R-:W-:Y:S01]  /*1660*/  FFMA.FTZ R29, R24, R27, R29 ;  /* 0x0000001b181d7223 */ /* 0x000fe2000001001d */
[----:B------:R-:W-:Y:S01]  /*1670*/  FADD.FTZ R28, R47, -UR13 ;  /* 0x8000000d2f1c7e21 */ /* 0x000fe20008010000 */
[----:B------:R-:W-:Y:S01]  /*1680*/  FADD.FTZ R27, RZ, R2 ;  /* 0x00000002ff1b7221 */ /* 0x000fe20000010000 */
[----:B------:R-:W-:Y:S01]  /*1690*/  FADD.FTZ R24, RZ, R3 ;  /* 0x00000003ff187221 */ /* 0x000fe20000010000 */
[----:B------:R-:W-:Y:S01]  /*16a0*/  FADD.FTZ R34, R26, R31 ;  /* 0x0000001f1a227221 */ /* 0x000fe20000010000 */
[----:B------:R-:W-:Y:S01]  /*16b0*/  FMUL.FTZ R28, R28, UR16 ;  /* 0x000000101c1c7c20 */ /* 0x000fe20008410000 */
[----:B------:R-:W-:Y:S01]  /*16c0*/  FADD.FTZ R27, R10, R27 ;  /* 0x0000001b0a1b7221 */ /* 0x000fe20000010000 */
[----:B------:R-:W-:Y:S01]  /*16d0*/  FADD.FTZ R24, R11, R24 ;  /* 0x000000180b187221 */ /* 0x000fe20000010000 */
[----:B------:R-:W-:Y:S01]  /*16e0*/  FFMA.FTZ R31, R30, R31, R29 ;  /* 0x0000001f1e1f7223 */ /* 0x000fe2000001001d */
[C---:B------:R-:W-:Y:S01]  /*16f0*/  FFMA.FTZ R26, R21.reuse, R28, R0 ;  /* 0x0000001c151a7223 */ /* 0x040fe20000010000 */
[----:B------:R-:W-:Y:S01]  /*1700*/  FADD.FTZ R27, R12, R27 ;  /* 0x0000001b0c1b7221 */ /* 0x000fe20000010000 */
[----:B------:R-:W-:Y:S01]  /*1710*/  FMUL.FTZ R29, R21, R33 ;  /* 0x00000021151d7220 */ /* 0x000fe20000410000 */
[----:B------:R-:W-:Y:S01]  /*1720*/  FADD.FTZ R0, R13, R24 ;  /* 0x000000180d007221 */ /* 0x000fe20000010000 */
[----:B------:R-:W-:Y:S01]  /*1730*/  FFMA.FTZ R25, R20, R30, R25 ;  /* 0x0000001e14197223 */ /* 0x000fe20000010019 */
[----:B------:R-:W-:Y:S01]  /*1740*/  FADD.FTZ R27, R14, R27 ;  /* 0x0000001b0e1b7221 */ /* 0x000fe20000010000 */
[----:B------:R-:W-:Y:S01]  /*1750*/  FFMA.FTZ R31, R28, R29, R31 ;  /* 0x0000001d1c1f7223 */ /* 0x000fe2000001001f */
[----:B------:R-:W-:Y:S01]  /*1760*/  FADD.FTZ R0, R15, R0 ;  /* 0x000000000f007221 */ /* 0x000fe20000010000 */
[----:B------:R-:W-:Y:S01]  /*1770*/  FADD.FTZ R28, R44, -UR13 ;  /* 0x8000000d2c1c7e21 */ /* 0x000fe20008010000 */
[----:B------:R-:W-:Y:S01]  /*1780*/  FADD.FTZ R27, R16, R27 ;  /* 0x0000001b101b7221 */ /* 0x000fe20000010000 */
[----:B------:R-:W-:Y:S01]  /*1790*/  FADD.FTZ R34, R29, R34 ;  /* 0x000000221d227221 */ /* 0x000fe20000010000 */
[----:B------:R-:W-:Y:S01]  /*17a0*/  FADD.FTZ R0, R17, R0 ;  /* 0x0000000011007221 */ /* 0x000fe20000010000 */
[----:B------:R-:W-:Y:S01]  /*17b0*/  FMUL.FTZ R29, R22, R32 ;  /* 0x00000020161d7220 */ /* 0x000fe20000410000 */
[----:B------:R-:W-:Y:S01]  /*17c0*/  FMUL.FTZ R24, R28, UR16 ;  /* 0x000000101c187c20 */ /* 0x000fe20008410000 */
[----:B------:R-:W-:Y:S01]  /*17d0*/  FADD.FTZ R28, R45, -UR13 ;  /* 0x8000000d2d1c7e21 */ /* 0x000fe20008010000 */
[----:B------:R-:W-:Y:S01]  /*17e0*/  FADD.FTZ R27, R18, R27 ;  /* 0x0000001b121b7221 */ /* 0x000fe20000010000 */
[----:B------:R-:W-:Y:S01]  /*17f0*/  FADD.FTZ R30, R19, R0 ;  /* 0x00000000131e7221 */ /* 0x000fe20000010000 */
[----:B------:R-:W-:Y:S01]  /*1800*/  FADD.FTZ R35, R34, R29 ;  /* 0x0000001d22237221 */ /* 0x000fe20000010000 */
[----:B------:R-:W-:Y:S01]  /*1810*/  FFMA.FTZ R36, R24, R29, R31 ;  /* 0x0000001d18247223 */ /* 0x000fe2000001001f */
[----:B------:R-:W-:Y:S01]  /*1820*/  FMUL.FTZ R29, R28, UR16 ;  /* 0x000000101c1d7c20 */ /* 0x000fe20008410000 */
        /* <DEDUP_REMOVED lines=8> */
[----:B------:R-:W-:Y:S01]  /*18b0*/  FADD.FTZ R27, R23, R30 ;  /* 0x0000001e171b7221 */ /* 0x000fe20000010000 */
[----:B------:R-:W-:Y:S06]  /*18c0*/  BRA `(.L_x_1215) ;  /* 0x0000001000007947 */ /* 0x000fec0003800000 */
.L_x_1214:
[----:B-----5:R-:W-:Y:S01]  /*18d0*/  FADD.FTZ R25, R58, -UR13 ;  /* 0x8000000d3a197e21 */ /* 0x020fe20008010000 */
[----:B------:R-:W-:Y:S01]  /*18e0*/  FADD.FTZ R0, R59, -UR13 ;  /* 0x8000000d3b007e21 */ /* 0x000fe20008010000 */
[----:B------:R-:W-:Y:S02]  /*18f0*/  FADD.FTZ R35, R56, -UR13 ;  /* 0x8000000d38237e21 */ /* 0x000fe40008010000 */
[----:B------:R-:W-:Y:S01]  /*1900*/  FMUL.FTZ R25, R25, UR16 ;  /* 0x0000001019197c20 */ /* 0x000fe20008410000 */
[----:B------:R-:W-:Y:S01]  /*1910*/  FMUL.FTZ R0, R0, UR16 ;  /* 0x0000001000007c20 */ /* 0x000fe20008410000 */
[----:B------:R-:W-:Y:S02]  /*1920*/  FMUL.FTZ R35, R35, UR16 ;  /* 0x0000001023237c20 */ /* 0x000fe40008410000 */
[----:B------:R-:W-:Y:S01]  /*1930*/  FFMA.FTZ R24, R32, R25, R8 ;  /* 0x0000001920187223 */ /* 0x000fe20000010008 */
[----:B------:R-:W-:-:S03]  /*1940*/  FFMA.FTZ R27, R33, R0, R9 ;  /* 0x00000000211b7223 */ /* 0x000fc60000010009 */
[----:B------:R-:W-:Y:S01]  /*1950*/  FMUL.FTZ R26, R24, -1.4426950216293334961 ;  /* 0xbfb8aa3b181a7820 */ /* 0x000fe20000410000 */
[----:B------:R-:W-:-:S05]  /*1960*/  FMUL.FTZ R30, R27, -1.4426950216293334961 ;  /* 0xbfb8aa3b1b1e7820 */ /* 0x000fca0000410000 */
[----:B------:R-:W0:Y:S08]  /*1970*/  MUFU.EX2 R26, R26 ;  /* 0x0000001a001a7308 */ /* 0x000e300000000800 */
[----:B------:R-:W1:Y:S01]  /*1980*/  MUFU.EX2 R30, R30 ;  /* 0x0000001e001e7308 */ /* 0x000e620000000800 */
[----:B0-----:R-:W-:Y:S01]  /*1990*/  FADD.FTZ R28, R26, 1 ;  /* 0x3f8000001a1c7421 */ /* 0x001fe20000010000 */
[----:B------:R-:W-:-:S06]  /*19a0*/  FADD.FTZ R26, R57, -UR13 ;  /* 0x8000000d391a7e21 */ /* 0x000fcc0008010000 */
[----:B------:R-:W0:Y:S01]  /*19b0*/  MUFU.RCP R29, R28 ;  /* 0x0000001c001d7308 */ /* 0x000e220000001000 */
[----:B------:R-:W-:Y:S01]  /*19c0*/  FMUL.FTZ R26, R26, UR16 ;  /* 0x000000101a1a7c20 */ /* 0x000fe20008410000 */
[----:B-1----:R-:W-:-:S03]  /*19d0*/  FADD.FTZ R34, R30, 1 ;  /* 0x3f8000001e227421 */ /* 0x002fc60000010000 */
[----:B------:R-:W-:-:S04]  /*19e0*/  FFMA.FTZ R30, R33, R26, R9 ;  /* 0x0000001a211e7223 */ /* 0x000fc80000010009 */
[----:B------:R-:W-:Y:S01]  /*19f0*/  FMUL.FTZ R41, R30, -1.4426950216293334961 ;  /* 0xbfb8aa3b1e297820 */ /* 0x000fe20000410000 */
[----:B------:R-:W1:Y:S01]  /*1a00*/  MUFU.RCP R34, R34 ;  /* 0x0000002200227308 */ /* 0x000e620000001000 */
[----:B0-----:R-:W-:-:S07]  /*1a10*/  FADD.FTZ R31, -R29, 1 ;  /* 0x3f8000001d1f7421 */ /* 0x001fce0000010100 */
[----:B------:R-:W0:Y:S01]  /*1a20*/  MUFU.EX2 R36, R41 ;  /* 0x0000002900247308 */ /* 0x000e220000000800 */
[----:B------:R-:W-:Y:S01]  /*1a30*/  FFMA.FTZ R31, R24, R31, 1 ;  /* 0x3f800000181f7423 */ /* 0x000fe2000001001f */
[----:B------:R-:W-:Y:S01]  /*1a40*/  FMUL.FTZ R24, R2, R29 ;  /* 0x0000001d02187220 */ /* 0x000fe20000410000 */
[----:B------:R-:W-:-:S03]  /*1a50*/  FFMA.FTZ R29, R32, R35, R8 ;  /* 0x00000023201d7223 */ /* 0x000fc60000010008 */
[----:B------:R-:W-:Y:S01]  /*1a60*/  FMUL.FTZ R24, R24, R31 ;  /* 0x0000001f18187220 */ /* 0x000fe20000410000 */
[----:B------:R-:W-:Y:S01]  /*1a70*/  FMUL.FTZ R31, R29, -1.4426950216293334961 ;  /* 0xbfb8aa3b1d1f7820 */ /* 0x000fe20000410000 */
[----:B-1----:R-:W-:Y:S01]  /*1a80*/  FADD.FTZ R38, -R34, 1 ;  /* 0x3f80000022267421 */ /* 0x002fe20000010100 */
[----:B------:R-:W-:-:S03]  /*1a90*/  FMUL.FTZ R39, R3, R34 ;  /* 0x0000002203277220 */ /* 0x000fc60000410000 */
[----:B------:R-:W-:Y:S01]  /*1aa0*/  FFMA.FTZ R38, R27, R38, 1 ;  /* 0x3f8000001b267423 */ /* 0x000fe20000010026 */
[----:B------:R-:W1:Y:S01]  /*1ab0*/  MUFU.EX2 R31, R31 ;  /* 0x0000001f001f7308 */ /* 0x000e620000000800 */
[----:B------:R-:W-:Y:S01]  /*1ac0*/  FADD.FTZ R27, R54, -UR13 ;  /* 0x8000000d361b7e21 */ /* 0x000fe20008010000 */
[----:B0-----:R-:W-:Y:S01]  /*1ad0*/  FADD.FTZ R36, R36, 1 ;  /* 0x3f80000024247421 */ /* 0x001fe20000010000 */
[----:B------:R-:W-:Y:S02]  /*1ae0*/  FMUL.FTZ R34, R39, R38 ;  /* 0x0000002627227220 */ /* 0x000fe40000410000 */
[----:B------:R-:W-:-:S03]  /*1af0*/  FMUL.FTZ R27, R27, UR16 ;  /* 0x000000101b1b7c20 */ /* 0x000fc60008410000 */
[----:B------:R-:W-:Y:S01]  /*1b00*/  MUFU.RCP R36, R36 ;  /* 0x0000002400247308 */ /* 0x000fe20000001000 */
[----:B------:R-:W-:-:S04]  /*1b10*/  FFMA.FTZ R28, R32, R27, R8 ;  /* 0x0000001b201c7223 */ /* 0x000fc80000010008 */
[----:B------:R-:W-:Y:S01]  /*1b20*/  FMUL.FTZ R37, R28, -1.4426950216293334961 ;  /* 0xbfb8aa3b1c257820 */ /* 0x000fe20000410000 */
[----:B-1----:R-:W-:-:S05]  /*1b30*/  FADD.FTZ R40, R31, 1 ;  /* 0x3f8000001f287421 */ /* 0x002fca0000010000 */
[----:B------:R-:W0:Y:S08]  /*1b40*/  MUFU.EX2 R37, R37 ;  /* 0x0000002500257308 */ /* 0x000e300000000800 */
[----:B------:R-:W1:Y:S01]  /*1b50*/  MUFU.RCP R31, R40 ;  /* 0x00000028001f7308 */ /* 0x000e620000001000 */
[----:B0-----:R-:W-:Y:S01]  /*1b60*/  FADD.FTZ R39, R37, 1 ;  /* 0x3f80000025277421 */ /* 0x001fe20000010000 */
[----:B------:R-:W-:-:S06]  /*1b70*/  FMUL.FTZ R37, R33, R34 ;  /* 0x0000002221257220 */ /* 0x000fcc0000410000 */
[----:B------:R-:W0:Y:S01]  /*1b80*/  MUFU.RCP R39, R39 ;  /* 0x0000002700277308 */ /* 0x000e220000001000 */
[----:B-1----:R-:W-:Y:S01]  /*1b90*/  FADD.FTZ R38, -R31, 1 ;  /* 0x3f8000001f267421 */ /* 0x002fe20000010100 */
[----:B------:R-:W-:-:S03]  /*1ba0*/  FMUL.FTZ R31, R10, R31 ;  /* 0x0000001f0a1f7220 */ /* 0x000fc60000410000 */
[----:B------:R-:W-:Y:S01]  /*1bb0*/  FFMA.FTZ R38, R29, R38, 1 ;  /* 0x3f8000001d267423 */ /* 0x000fe20000010026 */
[----:B------:R-:W-:-:S03]  /*1bc0*/  FADD.FTZ R29, -R36, 1 ;  /* 0x3f800000241d7421 */ /* 0x000fc60000010100 */
[----:B------:R-:W-:Y:S01]  /*1bd0*/  FMUL.FTZ R38, R31, R38 ;  /* 0x000000261f267220 */ /* 0x000fe20000410000 */
[----:B------:R-:W-:Y:S01]  /*1be0*/  FFMA.FTZ R29, R30, R29, 1 ;  /* 0x3f8000001e1d7423 */ /* 0x000fe2000001001d */
[----:B------:R-:W-:-:S04]  /*1bf0*/  FMUL.FTZ R30, R11, R36 ;  /* 0x000000240b1e7220 */ /* 0x000fc80000410000 */
[----:B------:R-:W-:Y:S01]  /*1c00*/  FMUL.FTZ R29, R30, R29 ;  /* 0x0000001d1e1d7220 */ /* 0x000fe20000410000 */
[----:B------:R-:W-:-:S04]  /*1c10*/  FMUL.FTZ R30, R32, R24 ;  /* 0x00000018201e7220 */ /* 0x000fc80000410000 */
[----:B------:R-:W-:Y:S01]  /*1c20*/  FFMA.FTZ R31, R25, R30, RZ ;  /* 0x0000001e191f7223 */ /* 0x000fe200000100ff */
[----:B------:R-:W-:-:S03]  /*1c30*/  FADD.FTZ R30, RZ, R30 ;  /* 0x0000001eff1e7221 */ /* 0x000fc60000010000 */
[----:B------:R-:W-:Y:S01]  /*1c40*/  FFMA.FTZ R36, R0, R37, R31 ;  /* 0x0000002500247223 */ /* 0x000fe2000001001f */
[----:B0-----:R-:W-:Y:S01]  /*1c50*/  FADD.FTZ R31, -R39, 1 ;  /* 0x3f800000271f7421 */ /* 0x001fe20000010100 */
[----:B------:R-:W-:Y:S01]  /*1c60*/  FADD.FTZ R37, R37, R30 ;  /* 0x0000001e25257221 */ /* 0x000fe20000010000 */
[----:B------:R-:W-:Y:S01]  /*1c70*/  FFMA.FTZ R30, R25, R24, RZ ;  /* 0x00000018191e7223 */ /* 0x000fe200000100ff */
[-C--:B------:R-:W-:Y:S01]  /*1c80*/  FMUL.FTZ R25, R32, R38.reuse ;  /* 0x0000002620197220 */ /* 0x080fe20000410000 */
[----:B------:R-:W-:Y:S01]  /*1c90*/  FFMA.FTZ R41, R28, R31, 1 ;  /* 0x3f8000001c297423 */ /* 0x000fe2000001001f */
[----:B------:R-:W-:Y:S01]  /*1ca0*/  FADD.FTZ R31, RZ, R24 ;  /* 0x00000018ff1f7221 */ /* 0x000fe20000010000 */
[----:B------:R-:W-:Y:S01]  /*1cb0*/  FADD.FTZ R24, R55, -UR13 ;  /* 0x8000000d37187e21 */ /* 0x000fe20008010000 */
[----:B------:R-:W-:Y:S01]  /*1cc0*/  FMUL.FTZ R28, R12, R39 ;  /* 0x000000270c1c7220 */ /* 0x000fe20000410000 */
[C---:B------:R-:W-:Y:S01]  /*1cd0*/  FFMA.FTZ R30, R35.reuse, R38, R30 ;  /* 0x00000026231e7223 */ /* 0x040fe2000001001e */
[----:B------:R-:W-:Y:S01]  /*1ce0*/  FFMA.FTZ R39, R35, R25, R36 ;  /* 0x0000001923277223 */ /* 0x000fe20000010024 */
[----:B------:R-:W-:Y:S01]  /*1cf0*/  FMUL.FTZ R24, R24, UR16 ;  /* 0x0000001018187c20 */ /* 0x000fe20008410000 */
[----:B------:R-:W-:Y:S01]  /*1d00*/  FADD.FTZ R31, R31, R38 ;  /* 0x000000261f1f7221 */ /* 0x000fe20000010000 */
[----:B------:R-:W-:Y:S01]  /*1d10*/  FADD.FTZ R37, R37, R25 ;  /* 0x0000001925257221 */ /* 0x000fe20000010000 */
[----:B------:R-:W-:Y:S01]  /*1d20*/  FMUL.FTZ R28, R28, R41 ;  /* 0x000000291c1c7220 */ /* 0x000fe20000410000 */
[----:B------:R-:W-:-:S04]  /*1d30*/  FFMA.FTZ R35, R33, R24, R9 ;  /* 0x0000001821237223 */ /* 0x000fc80000010009 */
[----:B------:R-:W-:-:S06]  /*1d40*/  FMUL.FTZ R38, R35, -1.4426950216293334961 ;  /* 0xbfb8aa3b23267820 */ /* 0x000fcc0000410000 */
[----:B------:R-:W0:Y:S02]  /*1d50*/  MUFU.EX2 R38, R38 ;  /* 0x0000002600267308 */ /* 0x000e240000000800 */
[----:B0-----:R-:W-:Y:S01]  /*1d60*/  FADD.FTZ R36, R38, 1 ;  /* 0x3f80000026247421 */ /* 0x001fe20000010000 */
[----:B------:R-:W-:-:S05]  /*1d70*/  FADD.FTZ R38, R52, -UR13 ;  /* 0x8000000d34267e21 */ /* 0x000fca0008010000 */
[----:B------:R-:W0:Y:S02]  /*1d80*/  MUFU.RCP R36, R36 ;  /* 0x0000002400247308 */ /* 0x000e240000001000 */
[----:B0-----:R-:W-:Y:S01]  /*1d90*/  FADD.FTZ R40, -R36, 1 ;  /* 0x3f80000024287421 */ /* 0x001fe20000010100 */
[----:B------:R-:W-:Y:S01]  /*1da0*/  FMUL.FTZ R25, R13, R36 ;  /* 0x000000240d197220 */ /* 0x000fe20000410000 */
[----:B------:R-:W-:Y:S02]  /*1db0*/  FFMA.FTZ R36, R27, R28, R30 ;  /* 0x0000001c1b247223 */ /* 0x000fe4000001001e */
[----:B------:R-:W-:Y:S01]  /*1dc0*/  FFMA.FTZ R40, R35, R40, 1 ;  /* 0x3f80000023287423 */ /* 0x000fe20000010028 */
[----:B------:R-:W-:Y:S01]  /*1dd0*/  FFMA.FTZ R35, R0, R34, RZ ;  /* 0x0000002200237223 */ /* 0x000fe200000100ff */
[----:B------:R-:W-:Y:S01]  /*1de0*/  FADD.FTZ R34, RZ, R34 ;  /* 0x00000022ff227221 */ /* 0x000fe20000010000 */
[-C--:B------:R-:W-:Y:S01]  /*1df0*/  FMUL.FTZ R0, R33, R29.reuse ;  /* 0x0000001d21007220 */ /* 0x080fe20000410000 */
[----:B------:R-:W-:Y:S01]  /*1e00*/  FMUL.FTZ R25, R25, R40 ;  /* 0x0000002819197220 */ /* 0x000fe20000410000 */
[----:B------:R-:W-:Y:S01]  /*1e10*/  FFMA.FTZ R35, R26, R29, R35 ;  /* 0x0000001d1a237223 */ /* 0x000fe20000010023 */
[----:B------:R-:W-:Y:S01]  /*1e20*/  FADD.FTZ R34, R34, R29 ;  /* 0x0000001d22227221 */ /* 0x000fe20000010000 */
[----:B------:R-:W-:Y:S01]  /*1e30*/  FMUL.FTZ R29, R38, UR16 ;  /* 0x00000010261d7c20 */ /* 0x000fe20008410000 */
[----:B------:R-:W-:Y:S01]  /*1e40*/  FFMA.FTZ R38, R26, R0, R39 ;  /* 0x000000001a267223 */ /* 0x000fe20000010027 */
[----:B------:R-:W-:Y:S01]  /*1e50*/  FADD.FTZ R39, R0, R37 ;  /* 0x0000002500277221 */ /* 0x000fe20000010000 */
[----:B------:R-:W-:Y:S01]  /*1e60*/  FADD.FTZ R0, R53, -UR13 ;  /* 0x8000000d35007e21 */ /* 0x000fe20008010000 */
[----:B------:R-:W-:Y:S01]  /*1e70*/  FFMA.FTZ R26, R32, R29, R8 ;  /* 0x0000001d201a7223 */ /* 0x000fe20000010008 */
[----:B------:R-:W-:-:S02]  /*1e80*/  FFMA.FTZ R35, R24, R25, R35 ;  /* 0x0000001918237223 */ /* 0x000fc40000010023 */
[----:B------:R-:W-:Y:S01]  /*1e90*/  FMUL.FTZ R0, R0, UR16 ;  /* 0x0000001000007c20 */ /* 0x000fe20008410000 */
[----:B------:R-:W-:-:S06]  /*1ea0*/  FMUL.FTZ R40, R26, -1.4426950216293334961 ;  /* 0xbfb8aa3b1a287820 */ /* 0x000fcc0000410000 */
[----:B------:R-:W0:Y:S02]  /*1eb0*/  MUFU.EX2 R40, R40 ;  /* 0x0000002800287308 */ /* 0x000e240000000800 */
[----:B0-----:R-:W-:-:S06]  /*1ec0*/  FADD.FTZ R41, R40, 1 ;  /* 0x3f80000028297421 */ /* 0x001fcc0000010000 */
[----:B------:R-:W0:Y:S02]  /*1ed0*/  MUFU.RCP R41, R41 ;  /* 0x0000002900297308 */ /* 0x000e240000001000 */
[----:B0-----:R-:W-:-:S04]  /*1ee0*/  FADD.FTZ R37, -R41, 1 ;  /* 0x3f80000029257421 */ /* 0x001fc80000010100 */
[----:B------:R-:W-:Y:S01]  /*1ef0*/  FFMA.FTZ R37, R26, R37, 1 ;  /* 0x3f8000001a257423 */ /* 0x000fe20000010025 */
[----:B------:R-:W-:-:S04]  /*1f00*/  FMUL.FTZ R26, R14, R41 ;  /* 0x000000290e1a7220 */ /* 0x000fc80000410000 */
[----:B------:R-:W-:Y:S01]  /*1f10*/  FMUL.FTZ R26, R26, R37 ;  /* 0x000000251a1a7220 */ /* 0x000fe20000410000 */
[----:B------:R-:W-:Y:S01]  /*1f20*/  FADD.FTZ R37, R31, R28 ;  /* 0x0000001c1f257221 */ /* 0x000fe20000010000 */
[----:B------:R-:W-:Y:S01]  /*1f30*/  FMUL.FTZ R31, R32, R28 ;  /* 0x0000001c201f7220 */ /* 0x000fe20000410000 */
[----:B------:R-:W-:-:S03]  /*1f40*/  FFMA.FTZ R28, R33, R0, R9 ;  /* 0x00000000211c7223 */ /* 0x000fc60000010009 */
[----:B------:R-:W-:Y:S01]  /*1f50*/  FFMA.FTZ R27, R27, R31, R38 ;  /* 0x0000001f1b1b7223 */ /* 0x000fe20000010026 */
        /* <DEDUP_REMOVED lines=10> */
[----:B------:R-:W-:Y:S01]  /*2000*/  FADD.FTZ R31, R34, R25 ;  /* 0x00000019221f7221 */ /* 0x000fe20000010000 */
[----:B------:R-:W-:Y:S01]  /*2010*/  FMUL.FTZ R34, R33, R25 ;  /* 0x0000001921227220 */ /* 0x000fe20000410000 */
[----:B------:R-:W-:-:S03]  /*2020*/  FMUL.FTZ R25, R28, UR16 ;  /* 0x000000101c197c20 */ /* 0x000fc60008410000 */
[----:B------:R-:W-:Y:S01]  /*2030*/  FFMA.FTZ R28, R24, R34, R27 ;  /* 0x00000022181c7223 */ /* 0x000fe2000001001b */
[----:B------:R-:W-:Y:S01]  /*2040*/  FFMA.FTZ R24, R32, R25, R8 ;  /* 0x0000001920187223 */ /* 0x000fe20000010008 */
[----:B------:R-:W-:Y:S01]  /*2050*/  FADD.FTZ R39, R34, R39 ;  /* 0x0000002722277221 */ /* 0x000fe20000010000 */
[----:B------:R-:W-:Y:S01]  /*2060*/  FADD.FTZ R34, R37, R26 ;  /* 0x0000001a25227221 */ /* 0x000fe20000010000 */
[----:B------:R-:W-:Y:S01]  /*2070*/  FADD.FTZ R37, R51, -UR13 ;  /* 0x8000000d33257e21 */ /* 0x000fe20008010000 */
[----:B------:R-:W-:-:S06]  /*2080*/  FMUL.FTZ R38, R24, -1.4426950216293334961 ;  /* 0xbfb8aa3b18267820 */ /* 0x000fcc0000410000 */
[----:B------:R-:W0:Y:S02]  /*2090*/  MUFU.EX2 R38, R38 ;  /* 0x0000002600267308 */ /* 0x000e240000000800 */
[----:B0-----:R-:W-:-:S06]  /*20a0*/  FADD.FTZ R40, R38, 1 ;  /* 0x3f80000026287421 */ /* 0x001fcc0000010000 */
[----:B------:R0:W1:Y:S02]  /*20b0*/  MUFU.RCP R27, R40 ;  /* 0x00000028001b7308 */ /* 0x0000640000001000 */
[----:B0-----:R-:W-:Y:S01]  /*20c0*/  FADD.FTZ R40, R48, -UR13 ;  /* 0x8000000d30287e21 */ /* 0x001fe20008010000 */
[----:B-1----:R-:W-:Y:S01]  /*20d0*/  FADD.FTZ R41, -R27, 1 ;  /* 0x3f8000001b297421 */ /* 0x002fe20000010100 */
[----:B------:R-:W-:-:S03]  /*20e0*/  FMUL.FTZ R27, R16, R27 ;  /* 0x0000001b101b7220 */ /* 0x000fc60000410000 */
[----:B------:R-:W-:Y:S01]  /*20f0*/  FFMA.FTZ R24, R24, R41, 1 ;  /* 0x3f80000018187423 */ /* 0x000fe20000010029 */
[----:B------:R-:W-:-:S03]  /*2100*/  FMUL.FTZ R41, R32, R26 ;  /* 0x0000001a20297220 */ /* 0x000fc60000410000 */
[----:B------:R-:W-:Y:S01]  /*2110*/  FMUL.FTZ R27, R27, R24 ;  /* 0x000000181b1b7220 */ /* 0x000fe20000410000 */
[----:B------:R-:W-:Y:S01]  /*2120*/  FFMA.FTZ R24, R29, R26, R36 ;  /* 0x0000001a1d187223 */ /* 0x000fe20000010024 */
        /* <DEDUP_REMOVED lines=14> */
[-C--:B------:R-:W-:Y:S01]  /*2210*/  FFMA.FTZ R31, R0, R30.reuse, R35 ;  /* 0x0000001e001f7223 */ /* 0x080fe20000010023 */
[----:B------:R-:W-:Y:S01]  /*2220*/  FMUL.FTZ R30, R33, R30 ;  /* 0x0000001e211e7220 */ /* 0x000fe20000410000 */
[----:B------:R-:W-:Y:S02]  /*2230*/  FMUL.FTZ R35, R40, UR16 ;  /* 0x0000001028237c20 */ /* 0x000fe40008410000 */
[----:B------:R-:W-:Y:S01]  /*2240*/  FFMA.FTZ R31, R26, R28, R31 ;  /* 0x0000001c1a1f7223 */ /* 0x000fe2000001001f */
[----:B------:R-:W-:Y:S01]  /*2250*/  FFMA.FTZ R36, R0, R30, R37 ;  /* 0x0000001e00247223 */ /* 0x000fe20000010025 */
[----:B------:R-:W-:Y:S01]  /*2260*/  FFMA.FTZ R0, R32, R35, R8 ;  /* 0x0000002320007223 */ /* 0x000fe20000010008 */
[----:B------:R-:W-:Y:S01]  /*2270*/  FADD.FTZ R39, R30, R39 ;  /* 0x000000271e277221 */ /* 0x000fe20000010000 */
[----:B------:R-:W-:-:S02]  /*2280*/  FADD.FTZ R30, R49, -UR13 ;  /* 0x8000000d311e7e21 */ /* 0x000fc40008010000 */
[----:B------:R-:W-:Y:S02]  /*2290*/  FMUL.FTZ R38, R0, -1.4426950216293334961 ;  /* 0xbfb8aa3b00267820 */ /* 0x000fe40000410000 */
[----:B------:R-:W-:-:S04]  /*22a0*/  FMUL.FTZ R30, R30, UR16 ;  /* 0x000000101e1e7c20 */ /* 0x000fc80008410000 */
[----:B------:R-:W0:Y:S02]  /*22b0*/  MUFU.EX2 R38, R38 ;  /* 0x0000002600267308 */ /* 0x000e240000000800 */
[----:B0-----:R-:W-:-:S06]  /*22c0*/  FADD.FTZ R40, R38, 1 ;  /* 0x3f80000026287421 */ /* 0x001fcc0000010000 */
[----:B------:R-:W0:Y:S02]  /*22d0*/  MUFU.RCP R37, R40 ;  /* 0x0000002800257308 */ /* 0x000e240000001000 */
[----:B0-----:R-:W-:-:S04]  /*22e0*/  FADD.FTZ R41, -R37, 1 ;  /* 0x3f80000025297421 */ /* 0x001fc80000010100 */
[----:B------:R-:W-:Y:S01]  /*22f0*/  FFMA.FTZ R41, R0, R41, 1 ;  /* 0x3f80000000297423 */ /* 0x000fe20000010029 */
[----:B------:R-:W-:Y:S01]  /*2300*/  FMUL.FTZ R0, R18, R37 ;  /* 0x0000002512007220 */ /* 0x000fe20000410000 */
[----:B------:R-:W-:Y:S01]  /*2310*/  FADD.FTZ R37, R34, R27 ;  /* 0x0000001b22257221 */ /* 0x000fe20000010000 */
[----:B------:R-:W-:Y:S02]  /*2320*/  FMUL.FTZ R27, R32, R27 ;  /* 0x0000001b201b7220 */ /* 0x000fe40000410000 */
[----:B------:R-:W-:Y:S02]  /*2330*/  FMUL.FTZ R0, R0, R41 ;  /* 0x0000002900007220 */ /* 0x000fe40000410000 */
[----:B------:R-:W-:Y:S01]  /*2340*/  FFMA.FTZ R41, R25, R27, R36 ;  /* 0x0000001b19297223 */ /* 0x000fe20000010024 */
[----:B------:R-:W-:Y:S01]  /*2350*/  FFMA.FTZ R25, R33, R30, R9 ;  /* 0x0000001e21197223 */ /* 0x000fe20000010009 */
[----:B------:R-:W-:Y:S01]  /*2360*/  FADD.FTZ R39, R39, R27 ;  /* 0x0000001b27277221 */ /* 0x000fe20000010000 */
[----:B------:R-:W-:Y:S01]  /*2370*/  FADD.FTZ R27, R46, -UR13 ;  /* 0x8000000d2e1b7e21 */ /* 0x000fe20008010000 */
[----:B------:R-:W-:Y:S01]  /*2380*/  FADD.FTZ R37, R37, R0 ;  /* 0x0000000025257221 */ /* 0x000fe20000010000 */
[----:B------:R-:W-:Y:S01]  /*2390*/  FMUL.FTZ R36, R25, -1.4426950216293334961 ;  /* 0xbfb8aa3b19247820 */ /* 0x000fe20000410000 */
[----:B------:R-:W-:Y:S01]  /*23a0*/  FFMA.FTZ R24, R35, R0, R24 ;  /* 0x0000000023187223 */ /* 0x000fe20000010018 */
[----:B------:R-:W-:-:S04]  /*23b0*/  FMUL.FTZ R27, R27, UR16 ;  /* 0x000000101b1b7c20 */ /* 0x000fc80008410000 */
[----:B------:R-:W0:Y:S02]  /*23c0*/  MUFU.EX2 R36, R36 ;  /* 0x0000002400247308 */ /* 0x000e240000000800 */
[----:B0-----:R-:W-:Y:S01]  /*23d0*/  FADD.FTZ R38, R36, 1 ;  /* 0x3f80000024267421 */ /* 0x001fe20000010000 */
[----:B------:R-:W-:-:S05]  /*23e0*/  FMUL.FTZ R36, R33, R28 ;  /* 0x0000001c21247220 */ /* 0x000fca0000410000 */
[----:B------:R-:W0:Y:S01]  /*23f0*/  MUFU.RCP R34, R38 ;  /* 0x0000002600227308 */ /* 0x000e220000001000 */
[----:B------:R-:W-:Y:S01]  /*2400*/  FADD.FTZ R39, R36, R39 ;  /* 0x0000002724277221 */ /* 0x000fe20000010000 */
[----:B0-----:R-:W-:-:S04]  /*2410*/  FADD.FTZ R40, -R34, 1 ;  /* 0x3f80000022287421 */ /* 0x001fc80000010100 */
[----:B------:R-:W-:Y:S01]  /*2420*/  FFMA.FTZ R40, R25, R40, 1 ;  /* 0x3f80000019287423 */ /* 0x000fe20000010028 */
[----:B------:R-:W-:Y:S01]  /*2430*/  FMUL.FTZ R25, R19, R34 ;  /* 0x0000002213197220 */ /* 0x000fe20000410000 */
[----:B------:R-:W-:Y:S01]  /*2440*/  FADD.FTZ R34, R29, R28 ;  /* 0x0000001c1d227221 */ /* 0x000fe20000010000 */
[----:B------:R-:W-:Y:S01]  /*2450*/  FFMA.FTZ R28, R26, R36, R41 ;  /* 0x000000241a1c7223 */ /* 0x000fe20000010029 */
[----:B------:R-:W-:Y:S01]  /*2460*/  FFMA.FTZ R26, R32, R27, R8 ;  /* 0x0000001b201a7223 */ /* 0x000fe20000010008 */
[----:B------:R-:W-:Y:S01]  /*2470*/  FMUL.FTZ R25, R25, R40 ;  /* 0x0000002819197220 */ /* 0x000fe20000410000 */
[----:B------:R-:W-:Y:S02]  /*2480*/  FADD.FTZ R36, R47, -UR13 ;  /* 0x8000000d2f247e21 */ /* 0x000fe40008010000 */
[----:B------:R-:W-:Y:S01]  /*2490*/  FMUL.FTZ R38, R26, -1.4426950216293334961 ;  /* 0xbfb8aa3b1a267820 */ /* 0x000fe20000410000 */
[----:B------:R-:W-:-:S05]  /*24a0*/  FFMA.FTZ R31, R30, R25, R31 ;  /* 0x000000191e1f7223 */ /* 0x000fca000001001f */
[----:B------:R-:W0:Y:S02]  /*24b0*/  MUFU.EX2 R38, R38 ;  /* 0x0000002600267308 */ /* 0x000e240000000800 */
[----:B0-----:R-:W-:-:S06]  /*24c0*/  FADD.FTZ R40, R38, 1 ;  /* 0x3f80000026287421 */ /* 0x001fcc0000010000 */
[----:B------:R0:W1:Y:S02]  /*24d0*/  MUFU.RCP R29, R40 ;  /* 0x00000028001d7308 */ /* 0x0000640000001000 */
[----:B0-----:R-:W-:Y:S01]  /*24e0*/  FADD.FTZ R40, R44, -UR13 ;  /* 0x8000000d2c287e21 */ /* 0x001fe20008010000 */
[----:B-1----:R-:W-:-:S04]  /*24f0*/  FADD.FTZ R41, -R29, 1 ;  /* 0x3f8000001d297421 */ /* 0x002fc80000010100 */
[----:B------:R-:W-:Y:S01]  /*2500*/  FFMA.FTZ R41, R26, R41, 1 ;  /* 0x3f8000001a297423 */ /* 0x000fe20000010029 */
[----:B------:R-:W-:Y:S01]  /*2510*/  FMUL.FTZ R26, R20, R29 ;  /* 0x0000001d141a7220 */ /* 0x000fe20000410000 */
[----:B------:R-:W-:Y:S01]  /*2520*/  FMUL.FTZ R29, R32, R0 ;  /* 0x00000000201d7220 */ /* 0x000fe20000410000 */
[----:B------:R-:W-:Y:S02]  /*2530*/  FMUL.FTZ R0, R36, UR16 ;  /* 0x0000001024007c20 */ /* 0x000fe40008410000 */
[----:B------:R-:W-:Y:S01]  /*2540*/  FMUL.FTZ R26, R26, R41 ;  /* 0x000000291a1a7220 */ /* 0x000fe20000410000 */
[----:B------:R-:W-:Y:S01]  /*2550*/  FFMA.FTZ R35, R35, R29, R28 ;  /* 0x0000001d23237223 */ /* 0x000fe2000001001c */
[----:B------:R-:W-:Y:S01]  /*2560*/  FFMA.FTZ R28, R33, R0, R9 ;  /* 0x00000000211c7223 */ /* 0x000fe20000010009 */
[----:B------:R-:W-:Y:S01]  /*2570*/  FADD.FTZ R39, R39, R29 ;  /* 0x0000001d27277221 */ /* 0x000fe20000010000 */
[----:B------:R-:W-:Y:S01]  /*2580*/  FADD.FTZ R37, R37, R26 ;  /* 0x0000001a25257221 */ /* 0x000fe20000010000 */
[----:B------:R-:W-:Y:S01]  /*2590*/  FFMA.FTZ R24, R27, R26, R24 ;  /* 0x0000001a1b187223 */ /* 0x000fe20000010018 */
        /* <DEDUP_REMOVED lines=16> */
[----:B------:R-:W-:Y:S01]  /*26a0*/  FADD.FTZ R34, R45, -UR13 ;  /* 0x8000000d2d227e21 */ /* 0x000fe20008010000 */
[----:B------:R-:W-:Y:S01]  /*26b0*/  FMUL.FTZ R28, R33, R28 ;  /* 0x0000001c211c7220 */ /* 0x000fe20000410000 */
[----:B------:R-:W-:-:S02]  /*26c0*/  FMUL.FTZ R38, R30, -1.4426950216293334961 ;  /* 0xbfb8aa3b1e267820 */ /* 0x000fc40000410000 */
[----:B------:R-:W-:-:S04]  /*26d0*/  FMUL.FTZ R34, R34, UR16 ;  /* 0x0000001022227c20 */ /* 0x000fc80008410000 */
[----:B------:R-:W0:Y:S02]  /*26e0*/  MUFU.EX2 R38, R38 ;  /* 0x0000002600267308 */ /* 0x000e240000000800 */
[----:B0-----:R-:W-:-:S06]  /*26f0*/  FADD.FTZ R40, R38, 1 ;  /* 0x3f80000026287421 */ /* 0x001fcc0000010000 */
[----:B------:R-:W0:Y:S02]  /*2700*/  MUFU.RCP R35, R40 ;  /* 0x0000002800237308 */ /* 0x000e240000001000 */
[----:B0-----:R-:W-:-:S04]  /*2710*/  FADD.FTZ R41, -R35, 1 ;  /* 0x3f80000023297421 */ /* 0x001fc80000010100 */
[----:B------:R-:W-:Y:S01]  /*2720*/  FFMA.FTZ R41, R30, R41, 1 ;  /* 0x3f8000001e297423 */ /* 0x000fe20000010029 */
[----:B------:R-:W-:Y:S01]  /*2730*/  FMUL.FTZ R30, R22, R35 ;  /* 0x00000023161e7220 */ /* 0x000fe20000410000 */
[----:B------:R-:W-:Y:S01]  /*2740*/  FMUL.FTZ R35, R32, R26 ;  /* 0x0000001a20237220 */ /* 0x000fe20000410000 */
[----:B------:R-:W-:Y:S02]  /*2750*/  FFMA.FTZ R26, R33, R34, R9 ;  /* 0x00000022211a7223 */ /* 0x000fe40000010009 */
[----:B------:R-:W-:Y:S01]  /*2760*/  FMUL.FTZ R30, R30, R41 ;  /* 0x000000291e1e7220 */ /* 0x000fe20000410000 */
[----:B------:R-:W-:Y:S01]  /*2770*/  FFMA.FTZ R27, R27, R35, R36 ;  /* 0x000000231b1b7223 */ /* 0x000fe20000010024 */
[----:B------:R-:W-:Y:S01]  /*2780*/  FMUL.FTZ R40, R26, -1.4426950216293334961 ;  /* 0xbfb8aa3b1a287820 */ /* 0x000fe20000410000 */
[----:B------:R-:W-:Y:S01]  /*2790*/  FADD.FTZ R39, R39, R35 ;  /* 0x0000002327277221 */ /* 0x000fe20000010000 */
[----:B------:R-:W-:Y:S01]  /*27a0*/  FFMA.FTZ R24, R25, R30, R24 ;  /* 0x0000001e19187223 */ /* 0x000fe20000010018 */
[----:B------:R-:W-:-:S02]  /*27b0*/  FFMA.FTZ R0, R0, R28, R27 ;  /* 0x0000001c00007223 */ /* 0x000fc4000001001b */
[----:B------:R-:W-:Y:S01]  /*27c0*/  FADD.FTZ R39, R28, R39 ;  /* 0x000000271c277221 */ /* 0x000fe20000010000 */
[----:B------:R-:W0:Y:S02]  /*27d0*/  MUFU.EX2 R40, R40 ;  /* 0x0000002800287308 */ /* 0x000e240000000800 */
[----:B0-----:R-:W-:-:S06]  /*27e0*/  FADD.FTZ R38, R40, 1 ;  /* 0x3f80000028267421 */ /* 0x001fcc0000010000 */
[----:B------:R-:W0:Y:S02]  /*27f0*/  MUFU.RCP R38, R38 ;  /* 0x0000002600267308 */ /* 0x000e240000001000 */
[----:B0-----:R-:W-:-:S04]  /*2800*/  FADD.FTZ R35, -R38, 1 ;  /* 0x3f80000026237421 */ /* 0x001fc80000010100 */
[----:B------:R-:W-:Y:S01]  /*2810*/  FFMA.FTZ R36, R26, R35, 1 ;  /* 0x3f8000001a247423 */ /* 0x000fe20000010023 */
[----:B------:R-:W-:Y:S01]  /*2820*/  FMUL.FTZ R35, R23, R38 ;  /* 0x0000002617237220 */ /* 0x000fe20000410000 */
[----:B------:R-:W-:-:S03]  /*2830*/  FMUL.FTZ R26, R32, R30 ;  /* 0x0000001e201a7220 */ /* 0x000fc60000410000 */
[----:B------:R-:W-:Y:S01]  /*2840*/  FMUL.FTZ R36, R35, R36 ;  /* 0x0000002423247220 */ /* 0x000fe20000410000 */
[----:B------:R-:W-:Y:S01]  /*2850*/  FFMA.FTZ R35, R25, R26, R0 ;  /* 0x0000001a19237223 */ /* 0x000fe20000010000 */
[----:B------:R-:W-:Y:S01]  /*2860*/  FADD.FTZ R0, R39, R26 ;  /* 0x0000001a27007221 */ /* 0x000fe20000010000 */
[----:B------:R-:W-:Y:S01]  /*2870*/  FADD.FTZ R26, R37, R30 ;  /* 0x0000001e251a7221 */ /* 0x000fe20000010000 */
[-C--:B------:R-:W-:Y:S01]  /*2880*/  FMUL.FTZ R27, R33, R36.reuse ;  /* 0x00000024211b7220 */ /* 0x080fe20000410000 */
[----:B------:R-:W-:-:S03]  /*2890*/  FFMA.FTZ R25, R34, R36, R31 ;  /* 0x0000002422197223 */ /* 0x000fc6000001001f */
[----:B------:R-:W-:Y:S01]  /*28a0*/  FFMA.FTZ R28, R34, R27, R35 ;  /* 0x0000001b221c7223 */ /* 0x000fe20000010023 */
[----:B------:R-:W-:Y:S01]  /*28b0*/  FADD.FTZ R0, R27, R0 ;  /* 0x000000001b007221 */ /* 0x000fe20000010000 */
[----:B------:R-:W-:-:S07]  /*28c0*/  FADD.FTZ R27, R29, R36 ;  /* 0x000000241d1b7221 */ /* 0x000fce0000010000 */
.L_x_1215:
        /* <DEDUP_REMOVED lines=28> */
[C---:B--2---:R-:W-:Y:S02]  /*2a90*/  LEA R60, R0.reuse, UR6, 0x4 ;  /* 0x00000006003c7c11 */ /* 0x044fe4000f8e20ff */
[C---:B------:R-:W-:Y:S02]  /*2aa0*/  ISETP.NE.AND P0, PT, R0.reuse, RZ, PT ;  /* 0x000000ff0000720c */ /* 0x040fe40003f05270 */
[----:B------:R-:W-:Y:S01]  /*2ab0*/  ISETP.GT.U32.AND P3, PT, R0, 0x3b, PT ;  /* 0x0000003b0000780c */ /* 0x000fe20003f64070 */
[----:B------:R2:W-:Y:S01]  /*2ac0*/  STS.128 [R60], R24 ;  /* 0x000000183c007388 */ /* 0x0005e20000000c00 */
[----:B0-----:R-:W-:Y:S01]  /*2ad0*/  FADD.FTZ R29, R28, R29 ;  /* 0x0000001d1c1d7221 */ /* 0x001fe20000010000 */
[----:B-1----:R-:W-:-:S04]  /*2ae0*/  FADD.FTZ R30, R35, R30 ;  /* 0x0000001e231e7221 */ /* 0x002fc80000010000 */
[----:B------:R-:W-:Y:S02]  /*2af0*/  FSEL R34, R28, R29, P1 ;  /* 0x0000001d1c227208 */ /* 0x000fe40000800000 */
[----:B------:R-:W-:-:S03]  /*2b00*/  FSEL R35, R35, R30, P1 ;  /* 0x0000001e23237208 */ /* 0x000fc60000800000 */
[----:B------:R2:W0:Y:S04]  /*2b10*/  SHFL.DOWN PT, R36, R34, 0x10, 0x1f ;  /* 0x0a001f0022247f89 */ /* 0x00042800000e0000 */
[----:B------:R2:W1:Y:S01]  /*2b20*/  SHFL.DOWN PT, R31, R35, 0x10, 0x1f ;  /* 0x0a001f00231f7f89 */ /* 0x00046200000e0000 */
[----:B---3--:R-:W-:Y:S05]  /*2b30*/  @P2 BRA `(.L_x_1217) ;  /* 0x0000000000202947 */ /* 0x008fea0003800000 */
        /* <DEDUP_REMOVED lines=8> */
.L_x_1217:
[----:B------:R-:W-:Y:S05]  /*2bc0*/  BSYNC.RECONVERGENT B0 ;  /* 0x0000000000007941 */ /* 0x000fea0003800200 */
.L_x_1216:
[----:B------:R-:W-:Y:S06]  /*2bd0*/  BAR.SYNC.DEFER_BLOCKING 0x0 ;  /* 0x0000000000007b1d */ /* 0x000fec0000010000 */
[----:B------:R-:W-:Y:S04]  /*2be0*/  BSSY.RECONVERGENT B0, `(.L_x_1218) ;  /* 0x0000027000007945 */ /* 0x000fe80003800200 */
[----:B------:R-:W-:Y:S05]  /*2bf0*/  @P0 BRA `(.L_x_1219) ;  /* 0x0000000000940947 */ /* 0x000fea0003800000 */
[----:B------:R-:W-:-:S09]  /*2c00*/  ULEA UR6, UR8, UR7, 0x18 ;  /* 0x0000000708067291 */ /* 0x000fd2000f8ec0ff */
[----:B0-----:R-:W0:Y:S04]  /*2c10*/  LDS.64 R36, [UR6+0x18] ;  /* 0x00001806ff247984 */ /* 0x001e280008000a00 */
[----:B-1-3--:R-:W1:Y:S04]  /*2c20*/  LDS.128 R28, [UR6+0x20] ;  /* 0x00002006ff1c7984 */ /* 0x00ae680008000c00 */
[----:B------:R-:W-:Y:S01]  /*2c30*/  LDS.128 R40, [UR6+0x50] ;  /* 0x00005006ff287984 */ /* 0x000fe20008000c00 */
[----:B0-----:R-:W-:Y:S01]  /*2c40*/  FADD.FTZ R39, R34, R36 ;  /* 0x0000002422277221 */ /* 0x001fe20000010000 */
[----:B--2---:R-:W-:-:S03]  /*2c50*/  FADD.FTZ R34, R35, R37 ;  /* 0x0000002523227221 */ /* 0x004fc60000010000 */
[----:B-1----:R-:W-:Y:S01]  /*2c60*/  FADD.FTZ R35, R39, R28 ;  /* 0x0000001c27237221 */ /* 0x002fe20000010000 */
        /* <DEDUP_REMOVED lines=15> */
[----:B------:R-:W-:Y:S01]  /*2d60*/  FADD.FTZ R35, R35, R40 ;  /* 0x0000002823237221 */ /* 0x000fe20000010000 */
[----:B------:R-:W-:-:S03]  /*2d70*/  FADD.FTZ R34, R34, R41 ;  /* 0x0000002922227221 */ /* 0x000fc60000010000 */
[----:B------:R-:W-:Y:S01]  /*2d80*/  FADD.FTZ R35, R35, R42 ;  /* 0x0000002a23237221 */ /* 0x000fe20000010000 */
[----:B------:R-:W-:-:S03]  /*2d90*/  FADD.FTZ R34, R34, R43 ;  /* 0x0000002b22227221 */ /* 0x000fc60000010000 */
[----:B0-----:R-:W-:Y:S01]  /*2da0*/  FADD.FTZ R35, R35, R36 ;  /* 0x0000002423237221 */ /* 0x001fe20000010000 */
[----:B------:R-:W-:-:S03]  /*2db0*/  FADD.FTZ R34, R34, R37 ;  /* 0x0000002522227221 */ /* 0x000fc60000010000 */
[----:B------:R-:W-:Y:S01]  /*2dc0*/  FADD.FTZ R37, R35, R38 ;  /* 0x0000002623257221 */ /* 0x000fe20000010000 */
[----:B------:R-:W-:Y:S02]  /*2dd0*/  FADD.FTZ R36, R34, R39 ;  /* 0x0000002722247221 */ /* 0x000fe40000010000 */
[----:B------:R-:W0:Y:S01]  /*2de0*/  LDS.64 R34, [UR6+0x80] ;  /* 0x00008006ff227984 */ /* 0x000e220008000a00 */
[----:B-1----:R-:W-:Y:S01]  /*2df0*/  FADD.FTZ R37, R37, R28 ;  /* 0x0000001c25257221 */ /* 0x002fe20000010000 */
[----:B------:R-:W-:-:S03]  /*2e00*/  FADD.FTZ R36, R36, R29 ;  /* 0x0000001d24247221 */ /* 0x000fc60000010000 */
[----:B------:R-:W-:Y:S01]  /*2e10*/  FADD.FTZ R37, R37, R30 ;  /* 0x0000001e25257221 */ /* 0x000fe20000010000 */
[----:B------:R-:W-:-:S03]  /*2e20*/  FADD.FTZ R36, R36, R31 ;  /* 0x0000001f24247221 */ /* 0x000fc60000010000 */
[----:B0-----:R-:W-:Y:S01]  /*2e30*/  FADD.FTZ R34, R37, R34 ;  /* 0x0000002225227221 */ /* 0x001fe20000010000 */
[----:B------:R-:W-:-:S07]  /*2e40*/  FADD.FTZ R35, R36, R35 ;  /* 0x0000002324237221 */ /* 0x000fce0000010000 */
.L_x_1219:
[----:B------:R-:W-:Y:S05]  /*2e50*/  BSYNC.RECONVERGENT B0 ;  /* 0x0000000000007941 */ /* 0x000fea0003800200 */
.L_x_1218:
[----:B------:R-:W-:Y:S06]  /*2e60*/  BAR.SYNC.DEFER_BLOCKING 0x0 ;  /* 0x0000000000007b1d */ /* 0x000fec0000010000 */
[----:B------:R-:W-:Y:S04]  /*2e70*/  BSSY.RECONVERGENT B0, `(.L_x_1220) ;  /* 0x0000025000007945 */ /* 0x000fe80003800200 */
[----:B------:R-:W-:Y:S05]  /*2e80*/  @P3 BRA `(.L_x_1221) ;  /* 0x00000000008c3947 */ /* 0x000fea0003800000 */
[----:B-1-3--:R-:W1:Y:S04]  /*2e90*/  LDS.128 R28, [R60+0x3c0] ;  /* 0x0003c0003c1c7984 */ /* 0x00ae680000000c00 */
[----:B0-----:R-:W0:Y:S01]  /*2ea0*/  LDS.128 R36, [R60+0x780] ;  /* 0x000780003c247984 */ /* 0x001e220000000c00 */
[----:B-1----:R-:W-:Y:S01]  /*2eb0*/  FADD.FTZ R28, R24, R28 ;  /* 0x0000001c181c7221 */ /* 0x002fe20000010000 */
[----:B------:R-:W-:Y:S01]  /*2ec0*/  FADD.FTZ R29, R25, R29 ;  /* 0x0000001d191d7221 */ /* 0x000fe20000010000 */
[----:B------:R-:W-:Y:S01]  /*2ed0*/  FADD.FTZ R30, R26, R30 ;  /* 0x0000001e1a1e7221 */ /* 0x000fe20000010000 */
[----:B------:R-:W-:Y:S01]  /*2ee0*/  FADD.FTZ R31, R27, R31 ;  /* 0x0000001f1b1f7221 */ /* 0x000fe20000010000 */
[----:B0-----:R-:W-:Y:S01]  /*2ef0*/  FADD.FTZ R28, R28, R36 ;  /* 0x000000241c1c7221 */ /* 0x001fe20000010000 */
[----:B--2---:R-:W0:Y:S01]  /*2f00*/  LDS.128 R24, [R60+0xb40] ;  /* 0x000b40003c187984 */ /* 0x004e220000000c00 */
[----:B------:R-:W-:Y:S01]  /*2f10*/  FADD.FTZ R29, R29, R37 ;  /* 0x000000251d1d7221 */ /* 0x000fe20000010000 */
[----:B------:R-:W-:Y:S01]  /*2f20*/  FADD.FTZ R30, R30, R38 ;  /* 0x000000261e1e7221 */ /* 0x000fe20000010000 */
[----:B------:R-:W-:-:S02]  /*2f30*/  FADD.FTZ R31, R31, R39 ;  /* 0x000000271f1f7221 */ /* 0x000fc40000010000 */
[----:B------:R-:W1:Y:S01]  /*2f40*/  LDS.128 R36, [R60+0xf00] ;  /* 0x000f00003c247984 */ /* 0x000e620000000c00 */
[----:B0-----:R-:W-:Y:S01]  /*2f50*/  FADD.FTZ R24, R28, R24 ;  /* 0x000000181c187221 */ /* 0x001fe20000010000 */
[----:B------:R-:W-:Y:S01]  /*2f60*/  FADD.FTZ R25, R29, R25 ;  /* 0x000000191d197221 */ /* 0x000fe20000010000 */
[----:B------:R-:W-:Y:S01]  /*2f70*/  FADD.FTZ R26, R30, R26 ;  /* 0x0000001a1e1a7221 */ /* 0x000fe20000010000 */
[----:B------:R-:W-:Y:S02]  /*2f80*/  FADD.FTZ R27, R31, R27 ;  /* 0x0000001b1f1b7221 */ /* 0x000fe40000010000 */
[----:B------:R-:W0:Y:S01]  /*2f90*/  LDS.128 R28, [R60+0x12c0] ;  /* 0x0012c0003c1c7984 */ /* 0x000e220000000c00 */
[----:B-1----:R-:W-:Y:S01]  /*2fa0*/  FADD.FTZ R24, R24, R36 ;  /* 0x0000002418187221 */ /* 0x002fe20000010000 */
[----:B------:R-:W-:Y:S01]  /*2fb0*/  FADD.FTZ R25, R25, R37 ;  /* 0x0000002519197221 */ /* 0x000fe20000010000 */
[----:B------:R-:W-:Y:S01]  /*2fc0*/  FADD.FTZ R38, R26, R38 ;  /* 0x000000261a267221 */ /* 0x000fe20000010000 */
[----:B------:R-:W-:Y:S01]  /*2fd0*/  FADD.FTZ R39, R27, R39 ;  /* 0x000000271b277221 */ /* 0x000fe20000010000 */
[----:B0-----:R-:W-:Y:S01]  /*2fe0*/  FADD.FTZ R28, R24, R28 ;  /* 0x0000001c181c7221 */ /* 0x001fe20000010000 */
[----:B------:R-:W-:Y:S01]  /*2ff0*/  FADD.FTZ R36, R25, R29 ;  /* 0x0000001d19247221 */ /* 0x000fe20000010000 */
[----:B------:R-:W-:Y:S01]  /*3000*/  FADD.FTZ R38, R38, R30 ;  /* 0x0000001e26267221 */ /* 0x000fe20000010000 */
[----:B------:R-:W0:Y:S01]  /*3010*/  LDS.128 R24, [R60+0x1680] ;  /* 0x001680003c187984 */ /* 0x000e220000000c00 */
[----:B------:R-:W-:Y:S01]  /*3020*/  FADD.FTZ R40, R39, R31 ;  /* 0x0000001f27287221 */ /* 0x000fe20000010000 */
[----:B0-----:R-:W-:Y:S01]  /*3030*/  FADD.FTZ R37, R28, R24 ;  /* 0x000000181c257221 */ /* 0x001fe20000010000 */
[----:B------:R-:W-:Y:S01]  /*3040*/  FADD.FTZ R36, R36, R25 ;  /* 0x0000001924247221 */ /* 0x000fe20000010000 */
[----:B------:R-:W0:Y:S01]  /*3050*/  LDS.128 R28, [R60+0x1a40] ;  /* 0x001a40003c1c7984 */ /* 0x000e220000000c00 */
[----:B------:R-:W-:Y:S01]  /*3060*/  FADD.FTZ R39, R38, R26 ;  /* 0x0000001a26277221 */ /* 0x000fe20000010000 */
[----:B------:R-:W-:Y:S01]  /*3070*/  FADD.FTZ R40, R40, R27 ;  /* 0x0000001b28287221 */ /* 0x000fe20000010000 */
[----:B0-----:R-:W-:Y:S01]  /*3080*/  FADD.FTZ R24, R37, R28 ;  /* 0x0000001c25187221 */ /* 0x001fe20000010000 */
[----:B------:R-:W-:Y:S01]  /*3090*/  FADD.FTZ R25, R36, R29 ;  /* 0x0000001d24197221 */ /* 0x000fe20000010000 */
[----:B------:R-:W-:Y:S01]  /*30a0*/  FADD.FTZ R26, R39, R30 ;  /* 0x0000001e271a7221 */ /* 0x000fe20000010000 */
[----:B------:R-:W-:-:S07]  /*30b0*/  FADD.FTZ R27, R40, R31 ;  /* 0x0000001f281b7221 */ /* 0x000fce0000010000 */
.L_x_1221:
[----:B------:R-:W-:Y:S05]  /*30c0*/  BSYNC.RECONVERGENT B0 ;  /* 0x0000000000007941 */ /* 0x000fea0003800200 */
.L_x_1220:
[----:B------:R-:W-:Y:S04]  /*30d0*/  BSSY.RECONVERGENT B0, `(.L_x_1222) ;  /* 0x000001d000007945 */ /* 0x000fe80003800200 */
[----:B------:R-:W-:Y:S05]  /*30e0*/  @P3 BRA `(.L_x_1223) ;  /* 0x00000000006c3947 */ /* 0x000fea0003800000 */
[----:B---3--:R-:W0:Y:S01]  /*30f0*/  LDC.64 R28, c[0x0][0x3d8] ;  /* 0x0000f600ff1c7b82 */ /* 0x008e220000000a00 */
[----:B------:R-:W-:-:S07]  /*3100*/  IMAD R37, R61, 0x3c, R0 ;  /* 0x0000003c3d257824 */ /* 0x000fce00078e0200 */
[----:B-1----:R-:W1:Y:S01]  /*3110*/  LDC.64 R30, c[0x0][0x3f8] ;  /* 0x0000fe00ff1e7b82 */ /* 0x002e620000000a00 */
[----:B0-----:R-:W-:-:S05]  /*3120*/  IMAD.WIDE R36, R37, 0x4, R28 ;  /* 0x0000000425247825 */ /* 0x001fca00078e021c */
[----:B------:R0:W-:Y:S01]  /*3130*/  REDG.E.ADD.F32.FTZ.RN.STRONG.GPU desc[UR14][R36.64], R24 ;  /* 0x00000018240079a6 */ /* 0x0001e2000c12f30e */
[----:B-1----:R-:W-:Y:S01]  /*3140*/  IMAD.WIDE.U32 R28, R30, 0x3, RZ ;  /* 0x000000031e1c7825 */ /* 0x002fe200078e00ff */
[----:B------:R-:W-:-:S04]  /*3150*/  LEA R39, R31, R31, 0x1 ;  /* 0x0000001f1f277211 */ /* 0x000fc800078e08ff */
[----:B------:R-:W-:Y:S02]  /*3160*/  IADD3 R39, PT, PT, R29, R39, RZ ;  /* 0x000000271d277210 */ /* 0x000fe40007ffe0ff */
[----:B------:R-:W-:Y:S02]  /*3170*/  LEA.HI R43, P1, R31, R30, RZ, 0x1 ;  /* 0x0000001e1f2b7211 */ /* 0x000fe400078308ff */
[----:B------:R-:W-:Y:S02]  /*3180*/  LEA.HI R38, P3, R39, R28, RZ, 0x1 ;  /* 0x0000001c27267211 */ /* 0x000fe400078708ff */
[----:B------:R-:W-:-:S04]  /*3190*/  LEA R28, P2, R30, R36, 0x2 ;  /* 0x000000241e1c7211 */ /* 0x000fc800078410ff */
[----:B------:R-:W-:Y:S02]  /*31a0*/  LEA.HI.X R29, R30, R37, R31, 0x2, P2 ;  /* 0x000000251e1d7211 */ /* 0x000fe400010f141f */
[----:B------:R-:W-:-:S04]  /*31b0*/  IADD3.X R30, PT, PT, RZ, R31, RZ, P1, !PT ;  /* 0x0000001fff1e7210 */ /* 0x000fc80000ffe4ff */
[C---:B------:R-:W-:Y:S02]  /*31c0*/  SHF.L.U64.HI R31, R43.reuse, 0x1, R30 ;  /* 0x000000012b1f7819 */ /* 0x040fe4000001021e */
[----:B------:R-:W-:Y:S02]  /*31d0*/  SHF.L.U32 R43, R43, 0x1, RZ ;  /* 0x000000012b2b7819 */ /* 0x000fe400000006ff */
[----:B------:R-:W-:Y:S02]  /*31e0*/  SHF.L.U32 R41, R38, 0x1, RZ ;  /* 0x0000000126297819 */ /* 0x000fe400000006ff */
[----:B------:R-:W-:Y:S02]  /*31f0*/  LOP3.LUT R43, R43, 0xfffffffc, RZ, 0xc0, !PT ;  /* 0xfffffffc2b2b7812 */ /* 0x000fe400078ec0ff */
[----:B------:R-:W-:Y:S02]  /*3200*/  IADD3.X R39, PT, PT, RZ, R39, RZ, P3, !PT ;  /* 0x00000027ff277210 */ /* 0x000fe40001ffe4ff */
[----:B------:R-:W-:-:S02]  /*3210*/  IADD3 R30, P1, PT, R36, R43, RZ ;  /* 0x0000002b241e7210 */ /* 0x000fc40007f3e0ff */
[----:B------:R-:W-:Y:S02]  /*3220*/  LOP3.LUT R41, R41, 0xfffffffc, RZ, 0xc0, !PT ;  /* 0xfffffffc29297812 */ /* 0x000fe400078ec0ff */
[C---:B------:R-:W-:Y:S02]  /*3230*/  IADD3.X R31, PT, PT, R37.reuse, R31, RZ, P1, !PT ;  /* 0x0000001f251f7210 */ /* 0x040fe40000ffe4ff */
[----:B------:R-:W-:Y:S02]  /*3240*/  SHF.L.U64.HI R39, R38, 0x1, R39 ;  /* 0x0000000126277819 */ /* 0x000fe40000010227 */
[----:B0-----:R-:W-:Y:S01]  /*3250*/  IADD3 R36, P1, PT, R36, R41, RZ ;  /* 0x0000002924247210 */ /* 0x001fe20007f3e0ff */
[----:B------:R4:W-:Y:S03]  /*3260*/  REDG.E.ADD.F32.FTZ.RN.STRONG.GPU desc[UR14][R30.64], R25 ;  /* 0x000000191e0079a6 */ /* 0x0009e6000c12f30e */
[----:B------:R-:W-:Y:S01]  /*3270*/  IADD3.X R37, PT, PT, R37, R39, RZ, P1, !PT ;  /* 0x0000002725257210 */ /* 0x000fe20000ffe4ff */
[----:B------:R4:W-:Y:S04]  /*3280*/  REDG.E.ADD.F32.FTZ.RN.STRONG.GPU desc[UR14][R28.64], R26 ;  /* 0x0000001a1c0079a6 */ /* 0x0009e8000c12f30e */
[----:B------:R4:W-:Y:S04]  /*3290*/  REDG.E.ADD.F32.FTZ.RN.STRONG.GPU desc[UR14][R36.64], R27 ;  /* 0x0000001b240079a6 */ /* 0x0009e8000c12f30e */
.L_x_1223:
[----:B------:R-:W-:Y:S05]  /*32a0*/  BSYNC.RECONVERGENT B0 ;  /* 0x0000000000007941 */ /* 0x000fea0003800200 */
.L_x_1222:
[----:B------:R-:W-:-:S09]  /*32b0*/  UISETP.GE.U32.AND UP0, UPT, UR18, 0x2, UPT ;  /* 0x000000021200788c */ /* 0x000fd2000bf06070 */
[----:B------:R-:W-:Y:S05]  /*32c0*/  BRA.U !UP0, `(.L_x_1224) ;  /* 0x0000001108887547 */ /* 0x000fea000b800000 */
[----:B------:R-:W0:Y:S01]  /*32d0*/  LDCU UR12, c[0x0][0x374] ;  /* 0x00006e80ff0c77ac */ /* 0x000e220008000800 */
[----:B------:R-:W-:Y:S01]  /*32e0*/  ULOP3.LUT UR19, UR4, 0x1, URZ, 0xc0, !UPT ;  /* 0x0000000104137892 */ /* 0x000fe2000f8ec0ff */
[----:B------:R-:W-:Y:S11]  /*32f0*/  @P0 BRA `(.L_x_1225) ;  /* 0x0000000000940947 */ /* 0x000ff60003800000 */
[----:B------:R-:W5:Y:S01]  /*3300*/  S2UR UR9, SR_CTAID.Y ;  /* 0x00000000000979c3 */ /* 0x000f620000002600 */
[----:B------:R-:W1:Y:S01]  /*3310*/  LDCU.64 UR6, c[0x0][0x3d0] ;  /* 0x00007a00ff0677ac */ /* 0x000e620008000a00 */
[----:B0-----:R-:W-:Y:S02]  /*3320*/  UIMAD UR8, UR19, UR12, URZ ;  /* 0x0000000c130872a4 */ /* 0x001fe4000f8e02ff */
[----:B------:R-:W-:-:S04]  /*3330*/  ULOP3.LUT UP0, UR10, UR4, 0x2, URZ, 0xc0, !UPT ;  /* 0x00000002040a7892 */ /* 0x000fc8000f80c0ff */
[----:B--2-4-:R-:W0:Y:S01]  /*3340*/  LDC.64 R24, c[0x0][0x3c8] ;  /* 0x0000f200ff187b82 */ /* 0x014e220000000a00 */
[----:B------:R-:W-:Y:S02]  /*3350*/  UIMAD UR8, UR8, UR18, URZ ;  /* 0x00000012080872a4 */ /* 0x000fe4000f8e02ff */
[----:B------:R-:W-:Y:S02]  /*3360*/  UIADD3 UR10, UPT, UPT, -UR10, 0x1, URZ ;  /* 0x000000010a0a7890 */ /* 0x000fe4000fffe1ff */
[----:B------:R-:W-:-:S03]  /*3370*/  USHF.L.U32 UR8, UR8, 0x1, URZ ;  /* 0x0000000108087899 */ /* 0x000fc600080006ff */
[----:B---3--:R-:W2:Y:S01]  /*3380*/  LDC R28, c[0x0][0x370] ;  /* 0x0000dc00ff1c7b82 */ /* 0x008ea20000000800 */
[----:B-----5:R-:W-:Y:S01]  /*3390*/  UIMAD UR17, UR19, UR12, UR9 ;  /* 0x0000000c131172a4 */ /* 0x020fe2000f8e0209 */
[----:B------:R-:W-:Y:S01]  /*33a0*/  PLOP3.LUT P0, PT, PT, PT, UP0, 0x80, 0x8 ;  /* 0x000000000008781c */ /* 0x000fe20003f0f008 */
[----:B------:R-:W-:Y:S01]  /*33b0*/  UIMAD UR9, UR11, UR12, UR9 ;  /* 0x0000000c0b0972a4 */ /* 0x000fe2000f8e0209 */
[----:B-1----:R-:W-:Y:S01]  /*33c0*/  MOV R31, UR10 ;  /* 0x0000000a001f7c02 */ /* 0x002fe20008000f00 */
[----:B------:R-:W-:Y:S02]  /*33d0*/  UIMAD.WIDE UR6, UR8, 0x4, UR6 ;  /* 0x00000004080678a5 */ /* 0x000fe4000f8e0206 */
[----:B------:R-:W-:Y:S02]  /*33e0*/  MOV R29, UR17 ;  /* 0x00000011001d7c02 */ /* 0x000fe40008000f00 */
[----:B------:R-:W-:-:S03]  /*33f0*/  UIMAD.WIDE.U32 UR6, UR9, 0x8, UR6 ;  /* 0x00000008090678a5 */ /* 0x000fc6000f8e0006 */
[----:B0-----:R-:W-:-:S03]  /*3400*/  IMAD.WIDE.U32 R24, R29, 0x4, R24 ;  /* 0x000000041d187825 */ /* 0x001fc600078e0018 */
[----:B------:R-:W-:Y:S02]  /*3410*/  MOV R26, UR6 ;  /* 0x00000006001a7c02 */ /* 0x000fe40008000f00 */
[----:B--2---:R-:W-:Y:S02]  /*3420*/  SEL R29, R28, RZ, !P0 ;  /* 0x000000ff1c1d7207 */ /* 0x004fe40004000000 */
[----:B------:R-:W-:Y:S02]  /*3430*/  MOV R27, UR7 ;  /* 0x00000007001b7c02 */ /* 0x000fe40008000f00 */
[----:B------:R-:W-:-:S03]  /*3440*/  ISETP.NE.AND P0, PT, R29, -0x1, PT ;  /* 0xffffffff1d00780c */ /* 0x000fc60003f05270 */
[----:B------:R0:W-:Y:S01]  /*3450*/  STG.E.64 desc[UR14][R26.64], R34 ;  /* 0x000000221a007986 */ /* 0x0001e2000c101b0e */
[----:B------:R-:W-:Y:S06]  /*3460*/  MEMBAR.ALL.GPU ;  /* 0x0000000000007992 */ /* 0x000fec000000a000 */
[----:B------:R-:W-:-:S00]  /*3470*/  ERRBAR ;  /* 0x00000000000079ab */ /* 0x000fc00000000000 */
[----:B------:R-:W-:Y:S06]  /*3480*/  CGAERRBAR ;  /* 0x00000000000075ab */ /* 0x000fec0000000000 */
[----:B------:R0:W-:Y:S01]  /*3490*/  REDG.E.ADD.S32.STRONG.GPU desc[UR14][R24.64], R31 ;  /* 0x0000001f1800798e */ /* 0x0001e2000c12e30e */
[----:B------:R-:W-:Y:S05]  /*34a0*/  @!P0 BRA `(.L_x_1225) ;  /* 0x0000000000288947 */ /* 0x000fea0003800000 */
[----:B------:R-:W1:Y:S01]  /*34b0*/  LDC R30, c[0x0][0x2f8] ;  /* 0x0000be00ff1e7b82 */ /* 0x000e620000000800 */
[----:B0-----:R-:W-:-:S07]  /*34c0*/  MOV R26, 0xffffffff ;  /* 0xffffffff001a7802 */ /* 0x001fce0000000f00 */
.L_x_1226:
[----:B------:R-:W2:Y:S04]  /*34d0*/  LDG.E.STRONG.GPU R28, desc[UR14][R24.64] ;  /* 0x0000000e181c7981 */ /* 0x000ea8000c1ef900 */
[----:B--2---:R-:W-:Y:S01]  /*34e0*/  CCTL.IVALL ;  /* 0x00000000ff00798f */ /* 0x004fe20002000000 */
[----:B-1----:R-:W-:Y:S01]  /*34f0*/  IADD3 R27, PT, PT, R30, -R30, RZ ;  /* 0x8000001e1e1b7210 */ /* 0x002fe20007ffe0ff */
[----:B------:R-:W-:Y:S05]  /*3500*/  YIELD ;  /* 0x0000000000007946 */ /* 0x000fea0003800000 */
[----:B------:R-:W-:-:S13]  /*3510*/  ISETP.EQ.AND P0, PT, R27, RZ, PT ;  /* 0x000000ff1b00720c */ /* 0x000fda0003f02270 */
[----:B------:R-:W-:-:S04]  /*3520*/  @P0 MOV R26, R28 ;  /* 0x0000001c001a0202 */ /* 0x000fc80000000f00 */
[----:B------:R-:W-:-:S13]  /*3530*/  ISETP.NE.AND P0, PT, R26, R29, PT ;  /* 0x0000001d1a00720c */ /* 0x000fda0003f05270 */
[----:B------:R-:W-:Y:S05]  /*3540*/  @P0 BRA `(.L_x_1226) ;  /* 0xfffffffc00e00947 */ /* 0x000fea000383ffff */
.L_x_1225:
[----:B0-2---:R-:W-:Y:S01]  /*3550*/  MOV R24, UR18 ;  /* 0x0000001200187c02 */ /* 0x005fe20008000f00 */
[----:B------:R-:W-:Y:S05]  /*3560*/  WARPSYNC.ALL ;  /* 0x0000000000007948 */ /* 0x000fea0003800000 */
[----:B------:R-:W-:Y:S01]  /*3570*/  ISETP.GE.U32.AND P0, PT, R24, 0x8, PT ;  /* 0x000000081800780c */ /* 0x000fe20003f06070 */
[----:B------:R-:W-:Y:S01]  /*3580*/  BAR.SYNC.DEFER_BLOCKING 0x0 ;  /* 0x0000000000007b1d */ /* 0x000fe20000010000 */
[----:B------:R-:W-:-:S11]  /*3590*/  HFMA2 R40, -RZ, RZ, 0, 0 ;  /* 0x00000000ff287431 */ /* 0x000fd600000001ff */
[----:B------:R-:W-:Y:S05]  /*35a0*/  @!P0 BRA `(.L_x_1227) ;  /* 0x0000000800948947 */ /* 0x000fea0003800000 */
[----:B------:R-:W0:Y:S01]  /*35b0*/  S2UR UR6, SR_CTAID.Y ;  /* 0x00000000000679c3 */ /* 0x000e220000002600 */
[----:B------:R-:W2:Y:S01]  /*35c0*/  S2R R40, SR_TID.X ;  /* 0x0000000000287919 */ /* 0x000ea20000002100 */
[----:B------:R-:W-:Y:S01]  /*35d0*/  MOV R24, RZ ;  /* 0x000000ff00187202 */ /* 0x000fe20000000f00 */
[----:B------:R-:W-:-:S05]  /*35e0*/  UIADD3 UR22, UPT, UPT, -UR11, URZ, URZ ;  /* 0x000000ff0b167290 */ /* 0x000fca000fffe1ff */
[----:B------:R-:W1:Y:S01]  /*35f0*/  S2UR UR9, SR_CTAID.X ;  /* 0x00000000000979c3 */ /* 0x000e620000002500 */
[----:B0-----:R-:W-:Y:S02]  /*3600*/  ULEA UR10, UR12, UR6, 0x2 ;  /* 0x000000060c0a7291 */ /* 0x001fe4000f8e10ff */
[----:B------:R-:W-:Y:S02]  /*3610*/  UIMAD UR17, UR12, 0x3, UR6 ;  /* 0x000000030c1178a4 */ /* 0x000fe4000f8e0206 */
[----:B------:R-:W-:Y:S02]  /*3620*/  ULEA UR18, UR12, UR6, 0x1 ;  /* 0x000000060c127291 */ /* 0x000fe4000f8e08ff */
[----:B------:R-:W-:Y:S02]  /*3630*/  UIMAD UR19, UR12, 0x6, UR6 ;  /* 0x000000060c1378a4 */ /* 0x000fe4000f8e0206 */
[----:B------:R-:W-:Y:S02]  /*3640*/  UIMAD UR20, UR12, 0x7, UR6 ;  /* 0x000000070c1478a4 */ /* 0x000fe4000f8e0206 */
[----:B------:R-:W-:-:S02]  /*3650*/  UIMAD UR21, UR12, 0x5, UR6 ;  /* 0x000000050c1578a4 */ /* 0x000fc4000f8e0206 */
[----:B-12---:R-:W-:-:S12]  /*3660*/  UIADD3 UR7, UPT, UPT, UR6, UR12, URZ ;  /* 0x0000000c06077290 */ /* 0x006fd8000fffe0ff */
.L_x_1228:
[----:B------:R-:W-:Y:S01]  /*3670*/  ISETP.NE.AND P5, PT, RZ, UR22, PT ;  /* 0x00000016ff007c0c */ /* 0x000fe2000bfa5270 */
[----:B------:R-:W-:Y:S01]  /*3680*/  UMOV UR11, UR9 ;  /* 0x00000009000b7c82 */ /* 0x000fe20008000000 */
[----:B----4-:R-:W-:Y:S02]  /*3690*/  MOV R29, UR4 ;  /* 0x00000004001d7c02 */ /* 0x010fe40008000f00 */
[----:B------:R-:W-:Y:S02]  /*36a0*/  ISETP.NE.OR P5, PT, R0, RZ, !P5 ;  /* 0x000000ff0000720c */ /* 0x000fe40006fa5670 */
[----:B---3--:R-:W-:Y:S02]  /*36b0*/  IADD3 R28, PT, PT, R24, 0x1, RZ ;  /* 0x00000001181c7810 */ /* 0x008fe40007ffe0ff */
[----:B------:R-:W-:Y:S02]  /*36c0*/  MOV R31, UR6 ;  /* 0x00000006001f7c02 */ /* 0x000fe40008000f00 */
[----:B------:R-:W-:-:S07]  /*36d0*/  ISETP.NE.AND P4, PT, R28, UR11, PT ;  /* 0x0000000b1c007c0c */ /* 0x000fce000bf85270 */
[----:B------:R-:W0:Y:S01]  /*36e0*/  @!P5 LDC R0, c[0x0][0x374] ;  /* 0x0000dd00ff00db82 */ /* 0x000e220000000800 */
[----:B------:R-:W-:-:S07]  /*36f0*/  @!P5 LOP3.LUT R29, R29, 0x1, RZ, 0xc0, !PT ;  /* 0x000000011d1dd812 */ /* 0x000fce00078ec0ff */
[----:B------:R-:W1:Y:S08]  /*3700*/  @!P5 LDC R25, c[0x0][0x370] ;  /* 0x0000dc00ff19db82 */ /* 0x000e700000000800 */
[----:B------:R-:W2:Y:S01]  /*3710*/  @!P5 LDC.64 R26, c[0x0][0x3d0] ;  /* 0x0000f400ff1adb82 */ /* 0x000ea20000000a00 */
[----:B0-----:R-:W-:-:S04]  /*3720*/  @!P5 IMAD R0, R0, R29, RZ ;  /* 0x0000001d0000d224 */ /* 0x001fc800078e02ff */
[----:B-1----:R-:W-:Y:S01]  /*3730*/  @!P5 IMAD R25, R0, R25, RZ ;  /* 0x000000190019d224 */ /* 0x002fe200078e02ff */
[----:B------:R-:W-:-:S04]  /*3740*/  MOV R0, R40 ;  /* 0x0000002800007202 */ /* 0x000fc80000000f00 */
[----:B------:R-:W-:Y:S02]  /*3750*/  ISETP.NE.OR P4, PT, R0, RZ, !P4 ;  /* 0x000000ff0000720c */ /* 0x000fe40006785670 */
[----:B------:R-:W-:-:S05]  /*3760*/  @!P5 SHF.L.U32 R25, R25, 0x1, RZ ;  /* 0x000000011919d819 */ /* 0x000fca00000006ff */
[----:B--2---:R-:W-:Y:S01]  /*3770*/  @!P5 IMAD.WIDE R26, R25, 0x4, R26 ;  /* 0x00000004191ad825 */ /* 0x004fe200078e021a */
[----:B------:R-:W-:-:S04]  /*3780*/  IADD3 R25, PT, PT, R24, 0x2, RZ ;  /* 0x0000000218197810 */ /* 0x000fc80007ffe0ff */
[----:B------:R-:W-:Y:S01]  /*3790*/  ISETP.NE.AND P3, PT, R25, UR11, PT ;  /* 0x0000000b19007c0c */ /* 0x000fe2000bf65270 */
[----:B------:R-:W-:Y:S02]  /*37a0*/  @!P5 IMAD.WIDE.U32 R30, R31, 0x8, R26 ;  /* 0x000000081f1ed825 */ /* 0x000fe400078e001a */
[----:B------:R-:W0:Y:S01]  /*37b0*/  @!P4 LDC R27, c[0x0][0x374] ;  /* 0x0000dd00ff1bcb82 */ /* 0x000e220000000800 */
[----:B------:R-:W-:-:S03]  /*37c0*/  ISETP.NE.OR P3, PT, R0, RZ, !P3 ;  /* 0x000000ff0000720c */ /* 0x000fc60005f65670 */
[----:B------:R-:W2:Y:S01]  /*37d0*/  @!P5 LDG.E.64 R30, desc[UR14][R30.64] ;  /* 0x0000000e1e1ed981 */ /* 0x000ea2000c1e1b00 */
[----:B------:R-:W-:Y:S02]  /*37e0*/  MOV R28, UR4 ;  /* 0x00000004001c7c02 */ /* 0x000fe40008000f00 */
[----:B------:R-:W-:Y:S01]  /*37f0*/  MOV R38, UR4 ;  /* 0x0000000400267c02 */ /* 0x000fe20008000f00 */
[----:B------:R-:W1:Y:S01]  /*3800*/  @!P4 LDC R26, c[0x0][0x370] ;  /* 0x0000dc00ff1acb82 */ /* 0x000e620000000800 */
[----:B------:R-:W-:-:S05]  /*3810*/  @!P4 LOP3.LUT R28, R28, 0x1, RZ, 0xc0, !PT ;  /* 0x000000011c1cc812 */ /* 0x000fca00078ec0ff */
[----:B------:R-:W-:Y:S02]  /*3820*/  @!P3 LOP3.LUT R38, R38, 0x1, RZ, 0xc0, !PT ;  /* 0x000000012626b812 */ /* 0x000fe400078ec0ff */
[----:B------:R-:W3:Y:S08]  /*3830*/  @!P3 LDC R25, c[0x0][0x374] ;  /* 0x0000dd00ff19bb82 */ /* 0x000ef00000000800 */
[----:B------:R-:W4:Y:S01]  /*3840*/  @!P3 LDC R36, c[0x0][0x370] ;  /* 0x0000dc00ff24bb82 */ /* 0x000f220000000800 */
[----:B0-----:R-:W-:Y:S01]  /*3850*/  @!P4 IMAD R27, R27, R28, RZ ;  /* 0x0000001c1b1bc224 */ /* 0x001fe200078e02ff */
[----:B------:R-:W-:-:S04]  /*3860*/  IADD3 R28, PT, PT, R24, 0x3, RZ ;  /* 0x00000003181c7810 */ /* 0x000fc80007ffe0ff */
[----:B------:R-:W-:Y:S02]  /*3870*/  ISETP.NE.AND P2, PT, R28, UR11, PT ;  /* 0x0000000b1c007c0c */ /* 0x000fe4000bf45270 */
[----:B------:R-:W0:Y:S01]  /*3880*/  @!P4 LDC.64 R28, c[0x0][0x3d0] ;  /* 0x0000f400ff1ccb82 */ /* 0x000e220000000a00 */
[----:B-1----:R-:W-:Y:S01]  /*3890*/  @!P4 IMAD R26, R27, R26, RZ ;  /* 0x0000001a1b1ac224 */ /* 0x002fe200078e02ff */
[----:B------:R-:W-:-:S04]  /*38a0*/  ISETP.NE.OR P2, PT, R0, RZ, !P2 ;  /* 0x000000ff0000720c */ /* 0x000fc80005745670 */
[----:B------:R-:W-:Y:S01]  /*38b0*/  @!P4 SHF.L.U32 R37, R26, 0x1, RZ ;  /* 0x000000011a25c819 */ /* 0x000fe200000006ff */
[----:B---3--:R-:W-:Y:S01]  /*38c0*/  @!P3 IMAD R25, R25, R38, RZ ;  /* 0x000000261919b224 */ /* 0x008fe200078e02ff */
[----:B------:R-:W1:Y:S01]  /*38d0*/  @!P3 LDC.64 R26, c[0x0][0x3d0] ;  /* 0x0000f400ff1abb82 */ /* 0x000e620000000a00 */
[----:B------:R-:W-:-:S06]  /*38e0*/  MOV R38, UR4 ;  /* 0x0000000400267c02 */ /* 0x000fcc0008000f00 */
[----:B------:R-:W-:Y:S01]  /*38f0*/  @!P2 LOP3.LUT R38, R38, 0x1, RZ, 0xc0, !PT ;  /* 0x000000012626a812 */ /* 0x000fe200078ec0ff */
[----:B----4-:R-:W-:Y:S02]  /*3900*/  @!P3 IMAD R36, R25, R36, RZ ;  /* 0x000000241924b224 */ /* 0x010fe400078e02ff */
[----:B------:R-:W3:Y:S03]  /*3910*/  @!P2 LDC R25, c[0x0][0x374] ;  /* 0x0000dd00ff19ab82 */ /* 0x000ee60000000800 */
[----:B------:R-:W-:Y:S01]  /*3920*/  @!P3 SHF.L.U32 R39, R36, 0x1, RZ ;  /* 0x000000012427b819 */ /* 0x000fe200000006ff */
[----:B0-----:R-:W-:Y:S01]  /*3930*/  @!P4 IMAD.WIDE R28, R37, 0x4, R28 ;  /* 0x00000004251cc825 */ /* 0x001fe200078e021c */
[----:B------:R-:W-:-:S05]  /*3940*/  MOV R37, UR7 ;  /* 0x0000000700257c02 */ /* 0x000fca0008000f00 */
[----:B------:R-:W-:-:S04]  /*3950*/  @!P4 IMAD.WIDE.U32 R28, R37, 0x8, R28 ;  /* 0x00000008251cc825 */ /* 0x000fc800078e001c */
[----:B-1----:R-:W-:Y:S01]  /*3960*/  @!P3 IMAD.WIDE R26, R39, 0x4, R26 ;  /* 0x00000004271ab825 */ /* 0x002fe200078e021a */
[----:B------:R-:W-:Y:S01]  /*3970*/  MOV R39, UR18 ;  /* 0x0000001200277c02 */ /* 0x000fe20008000f00 */
[----:B------:R0:W4:Y:S02]  /*3980*/  @!P4 LDG.E.64 R36, desc[UR14][R28.64] ;  /* 0x0000000e1c24c981 */ /* 0x000124000c1e1b00 */
[----:B---3--:R-:W-:Y:S02]  /*3990*/  @!P2 IMAD R25, R25, R38, RZ ;  /* 0x000000261919a224 */ /* 0x008fe400078e02ff */
[----:B------:R-:W1:Y:S01]  /*39a0*/  @!P2 LDC R38, c[0x0][0x370] ;  /* 0x0000dc00ff26ab82 */ /* 0x000e620000000800 */
[----:B0-----:R-:W-:-:S07]  /*39b0*/  @!P3 IMAD.WIDE.U32 R28, R39, 0x8, R26 ;  /* 0x00000008271cb825 */ /* 0x001fce00078e001a */
[----:B------:R-:W0:Y:S01]  /*39c0*/  @!P2 LDC.64 R26, c[0x0][0x3d0] ;  /* 0x0000f400ff1aab82 */ /* 0x000e220000000a00 */
[----:B------:R-:W3:Y:S01]  /*39d0*/  @!P3 LDG.E.64 R28, desc[UR14][R28.64] ;  /* 0x0000000e1c1cb981 */ /* 0x000ee2000c1e1b00 */
[----:B-1----:R-:W-:-:S05]  /*39e0*/  @!P2 IMAD R25, R25, R38, RZ ;  /* 0x000000261919a224 */ /* 0x002fca00078e02ff */
[----:B------:R-:W-:-:S05]  /*39f0*/  @!P2 SHF.L.U32 R25, R25, 0x1, RZ ;  /* 0x000000011919a819 */ /* 0x000fca00000006ff */
[----:B0-----:R-:W-:Y:S01]  /*3a00*/  @!P2 IMAD.WIDE R26, R25, 0x4, R26 ;  /* 0x00000004191aa825 */ /* 0x001fe200078e021a */
[----:B------:R-:W-:-:S05]  /*3a10*/  MOV R25, UR17 ;  /* 0x0000001100197c02 */ /* 0x000fca0008000f00 */
[----:B------:R-:W-:-:S06]  /*3a20*/  @!P2 IMAD.WIDE.U32 R26, R25, 0x8, R26 ;  /* 0x00000008191aa825 */ /* 0x000fcc00078e001a */
[----:B------:R-:W5:Y:S01]  /*3a30*/  @!P2 LDG.E.64 R26, desc[UR14][R26.64] ;  /* 0x0000000e1a1aa981 */ /* 0x000f62000c1e1b00 */
[----:B------:R-:W-:-:S04]  /*3a40*/  IADD3 R25, PT, PT, R24, 0x4, RZ ;  /* 0x0000000418197810 */ /* 0x000fc80007ffe0ff */
[----:B------:R-:W-:-:S04]  /*3a50*/  ISETP.NE.AND P1, PT, R25, UR11, PT ;  /* 0x0000000b19007c0c */ /* 0x000fc8000bf25270 */
[----:B------:R-:W-:-:S13]  /*3a60*/  ISETP.NE.OR P1, PT, R0, RZ, !P1 ;  /* 0x000000ff0000720c */ /* 0x000fda0004f25670 */
[----:B------:R-:W0:Y:S01]  /*3a70*/  @!P1 LDC R25, c[0x0][0x374] ;  /* 0x0000dd00ff199b82 */ /* 0x000e220000000800 */
[----:B------:R-:W-:-:S04]  /*3a80*/  MOV R38, UR4 ;  /* 0x0000000400267c02 */ /* 0x000fc80008000f00 */
[----:B------:R-:W-:-:S05]  /*3a90*/  @!P1 LOP3.LUT R38, R38, 0x1, RZ, 0xc0, !PT ;  /* 0x0000000126269812 */ /* 0x000fca00078ec0ff */
[----:B0-----:R-:W-:Y:S02]  /*3aa0*/  @!P1 IMAD R25, R25, R38, RZ ;  /* 0x0000002619199224 */ /* 0x001fe400078e02ff */
[----:B------:R-:W0:Y:S02]  /*3ab0*/  @!P1 LDC R38, c[0x0][0x370] ;  /* 0x0000dc00ff269b82 */ /* 0x000e240000000800 */
[----:B0-----:R-:W-:Y:S01]  /*3ac0*/  @!P1 IMAD R25, R25, R38, RZ ;  /* 0x0000002619199224 */ /* 0x001fe200078e02ff */
[----:B------:R-:W-:-:S04]  /*3ad0*/  IADD3 R38, PT, PT, R24, 0x6, RZ ;  /* 0x0000000618267810 */ /* 0x000fc80007ffe0ff */
[----:B------:R-:W-:Y:S02]  /*3ae0*/  ISETP.NE.AND P6, PT, R38, UR11, PT ;  /* 0x0000000b26007c0c */ /* 0x000fe4000bfc5270 */
[----:B------:R-:W-:Y:S01]  /*3af0*/  MOV R39, UR4 ;  /* 0x0000000400277c02 */ /* 0x000fe20008000f00 */
[----:B--2---:R-:W-:Y:S01]  /*3b00*/  @!P5 FADD.FTZ R34, R34, R30 ;  /* 0x0000001e2222d221 */ /* 0x004fe20000010000 */
[----:B------:R-:W-:-:S04]  /*3b10*/  IADD3 R30, PT, PT, R24, 0x5, RZ ;  /* 0x00000005181e7810 */ /* 0x000fc80007ffe0ff */
[----:B------:R-:W-:-:S04]  /*3b20*/  ISETP.NE.AND P0, PT, R30, UR11, PT ;  /* 0x0000000b1e007c0c */ /* 0x000fc8000bf05270 */
[----:B------:R-:W-:Y:S01]  /*3b30*/  ISETP.NE.OR P0, PT, R0, RZ, !P0 ;  /* 0x000000ff0000720c */ /* 0x000fe20004705670 */
[----:B------:R-:W-:-:S12]  /*3b40*/  @!P5 FADD.FTZ R35, R35, R31 ;  /* 0x0000001f2323d221 */ /* 0x000fd80000010000 */
[----:B------:R-:W0:Y:S01]  /*3b50*/  @!P0 LDC R30, c[0x0][0x374] ;  /* 0x0000dd00ff1e8b82 */ /* 0x000e220000000800 */
[----:B------:R-:W-:Y:S02]  /*3b60*/  ISETP.NE.OR P5, PT, R0, RZ, !P6 ;  /* 0x000000ff0000720c */ /* 0x000fe400077a5670 */
[----:B------:R-:W-:-:S04]  /*3b70*/  MOV R31, UR4 ;  /* 0x00000004001f7c02 */ /* 0x000fc80008000f00 */
[----:B------:R-:W-:-:S05]  /*3b80*/  @!P0 LOP3.LUT R31, R31, 0x1, RZ, 0xc0, !PT ;  /* 0x000000011f1f8812 */ /* 0x000fca00078ec0ff */
[----:B0-----:R-:W-:Y:S02]  /*3b90*/  @!P0 IMAD R30, R30, R31, RZ ;  /* 0x0000001f1e1e8224 */ /* 0x001fe400078e02ff */
[----:B------:R-:W0:Y:S08]  /*3ba0*/  @!P0 LDC R31, c[0x0][0x370] ;  /* 0x0000dc00ff1f8b82 */ /* 0x000e300000000800 */
[----:B------:R-:W1:Y:S01]  /*3bb0*/  @!P5 LDC R38, c[0x0][0x374] ;  /* 0x0000dd00ff26db82 */ /* 0x000e620000000800 */
[----:B------:R-:W-:Y:S01]  /*3bc0*/  @!P5 LOP3.LUT R39, R39, 0x1, RZ, 0xc0, !PT ;  /* 0x000000012727d812 */ /* 0x000fe200078ec0ff */
[----:B----4-:R-:W-:Y:S01]  /*3bd0*/  @!P4 FADD.FTZ R34, R34, R36 ;  /* 0x000000242222c221 */ /* 0x010fe20000010000 */
[----:B------:R-:W-:-:S03]  /*3be0*/  @!P4 FADD.FTZ R35, R35, R37 ;  /* 0x000000252323c221 */ /* 0x000fc60000010000 */
[----:B-1----:R-:W-:Y:S01]  /*3bf0*/  @!P5 IMAD R36, R38, R39, RZ ;  /* 0x000000272624d224 */ /* 0x002fe200078e02ff */
[----:B------:R-:W-:-:S04]  /*3c00*/  IADD3 R38, PT, PT, R24, 0x7, RZ ;  /* 0x0000000718267810 */ /* 0x000fc80007ffe0ff */
[----:B------:R-:W-:Y:S01]  /*3c10*/  ISETP.NE.AND P4, PT, R38, UR11, PT ;  /* 0x0000000b26007c0c */ /* 0x000fe2000bf85270 */
[----:B------:R-:W1:Y:S03]  /*3c20*/  @!P5 LDC R37, c[0x0][0x370] ;  /* 0x0000dc00ff25db82 */ /* 0x000e660000000800 */
[----:B------:R-:W-:Y:S01]  /*3c30*/  ISETP.NE.OR P4, PT, R0, RZ, !P4 ;  /* 0x000000ff0000720c */ /* 0x000fe20006785670 */
[----:B0-----:R-:W-:-:S04]  /*3c40*/  @!P0 IMAD R30, R30, R31, RZ ;  /* 0x0000001f1e1e8224 */ /* 0x001fc800078e02ff */
[----:B------:R-:W0:Y:S08]  /*3c50*/  @!P1 LDC.64 R38, c[0x0][0x3d0] ;  /* 0x0000f400ff269b82 */ /* 0x000e300000000a00 */
[----:B------:R-:W2:Y:S01]  /*3c60*/  @!P4 LDC R31, c[0x0][0x374] ;  /* 0x0000dd00ff1fcb82 */ /* 0x000ea20000000800 */
[----:B---3--:R-:W-:Y:S01]  /*3c70*/  @!P3 FADD.FTZ R34, R34, R28 ;  /* 0x0000001c2222b221 */ /* 0x008fe20000010000 */
[----:B------:R-:W-:Y:S01]  /*3c80*/  @!P3 FADD.FTZ R35, R35, R29 ;  /* 0x0000001d2323b221 */ /* 0x000fe20000010000 */
[----:B------:R-:W-:-:S05]  /*3c90*/  @!P1 SHF.L.U32 R41, R25, 0x1, RZ ;  /* 0x0000000119299819 */ /* 0x000fca00000006ff */
[----:B------:R-:W3:Y:S01]  /*3ca0*/  @!P0 LDC.64 R28, c[0x0][0x3d0] ;  /* 0x0000f400ff1c8b82 */ /* 0x000ee20000000a00 */
[----:B-----5:R-:W-:Y:S01]  /*3cb0*/  @!P2 FADD.FTZ R34, R34, R26 ;  /* 0x0000001a2222a221 */ /* 0x020fe20000010000 */
[----:B------:R-:W-:-:S04]  /*3cc0*/  MOV R26, UR4 ;  /* 0x00000004001a7c02 */ /* 0x000fc80008000f00 */
[----:B------:R-:W-:Y:S01]  /*3cd0*/  @!P4 LOP3.LUT R26, R26, 0x1, RZ, 0xc0, !PT ;  /* 0x000000011a1ac812 */ /* 0x000fe200078ec0ff */
[----:B0-----:R-:W-:-:S04]  /*3ce0*/  @!P1 IMAD.WIDE R38, R41, 0x4, R38 ;  /* 0x0000000429269825 */ /* 0x001fc800078e0226 */
[----:B--2---:R-:W-:Y:S01]  /*3cf0*/  @!P4 IMAD R25, R31, R26, RZ ;  /* 0x0000001a1f19c224 */ /* 0x004fe200078e02ff */
[----:B------:R-:W-:Y:S01]  /*3d00*/  MOV R31, UR10 ;  /* 0x0000000a001f7c02 */ /* 0x000fe20008000f00 */
[----:B-1----:R-:W-:Y:S01]  /*3d10*/  @!P5 IMAD R36, R36, R37, RZ ;  /* 0x000000252424d224 */ /* 0x002fe200078e02ff */
[----:B------:R-:W-:-:S03]  /*3d20*/  @!P0 SHF.L.U32 R37, R30, 0x1, RZ ;  /* 0x000000011e258819 */ /* 0x000fc600000006ff */
[----:B------:R-:W-:Y:S02]  /*3d30*/  @!P1 IMAD.WIDE.U32 R38, R31, 0x8, R38 ;  /* 0x000000081f269825 */ /* 0x000fe400078e0026 */
[----:B------:R-:W0:Y:S02]  /*3d40*/  @!P5 LDC.64 R30, c[0x0][0x3d0] ;  /* 0x0000f400ff1edb82 */ /* 0x000e240000000a00 */
[----:B---3--:R-:W-:Y:S01]  /*3d50*/  @!P0 IMAD.WIDE R28, R37, 0x4, R28 ;  /* 0x00000004251c8825 */ /* 0x008fe200078e021c */
[----:B------:R-:W-:Y:S01]  /*3d60*/  MOV R37, UR21 ;  /* 0x0000001500257c02 */ /* 0x000fe20008000f00 */
[----:B------:R-:W2:Y:S04]  /*3d70*/  @!P1 LDG.E.64 R38, desc[UR14][R38.64] ;  /* 0x0000000e26269981 */ /* 0x000ea8000c1e1b00 */
[----:B------:R-:W-:Y:S01]  /*3d80*/  @!P0 IMAD.WIDE.U32 R28, R37, 0x8, R28 ;  /* 0x00000008251c8825 */ /* 0x000fe200078e001c */
[----:B------:R-:W-:Y:S01]  /*3d90*/  @!P5 SHF.L.U32 R37, R36, 0x1, RZ ;  /* 0x000000012425d819 */ /* 0x000fe200000006ff */
[----:B------:R-:W1:Y:S04]  /*3da0*/  @!P4 LDC R26, c[0x0][0x370] ;  /* 0x0000dc00ff1acb82 */ /* 0x000e680000000800 */
[----:B------:R-:W3:Y:S01]  /*3db0*/  @!P0 LDG.E.64 R28, desc[UR14][R28.64] ;  /* 0x0000000e1c1c8981 */ /* 0x000ee2000c1e1b00 */
[----:B0-----:R-:W-:Y:S01]  /*3dc0*/  @!P5 IMAD.WIDE R30, R37, 0x4, R30 ;  /* 0x00000004251ed825 */ /* 0x001fe200078e021e */
[----:B------:R-:W-:-:S05]  /*3dd0*/  MOV R37, UR19 ;  /* 0x0000001300257c02 */ /* 0x000fca0008000f00 */
[----:B------:R-:W-:Y:S02]  /*3de0*/  @!P5 IMAD.WIDE.U32 R30, R37, 0x8, R30 ;  /* 0x00000008251ed825 */ /* 0x000fe400078e001e */
[----:B------:R-:W0:Y:S02]  /*3df0*/  @!P4 LDC.64 R36, c[0x0][0x3d0] ;  /* 0x0000f400ff24cb82 */ /* 0x000e240000000a00 */
[----:B-1----:R-:W-:Y:S02]  /*3e00*/  @!P4 IMAD R25, R25, R26, RZ ;  /* 0x0000001a1919c224 */ /* 0x002fe400078e02ff */
[----:B------:R-:W4:Y:S03]  /*3e10*/  @!P5 LDG.E.64 R30, desc[UR14][R30.64] ;  /* 0x0000000e1e1ed981 */ /* 0x000f26000c1e1b00 */
[----:B------:R-:W-:-:S05]  /*3e20*/  @!P4 SHF.L.U32 R25, R25, 0x1, RZ ;  /* 0x000000011919c819 */ /* 0x000fca00000006ff */
[----:B0-----:R-:W-:Y:S01]  /*3e30*/  @!P4 IMAD.WIDE R36, R25, 0x4, R36 ;  /* 0x000000041924c825 */ /* 0x001fe200078e0224 */
[----:B------:R-:W-:-:S05]  /*3e40*/  MOV R25, UR20 ;  /* 0x0000001400197c02 */ /* 0x000fca0008000f00 */
[----:B------:R-:W-:-:S06]  /*3e50*/  @!P4 IMAD.WIDE.U32 R36, R25, 0x8, R36 ;  /* 0x000000081924c825 */ /* 0x000fcc00078e0024 */
[----:B------:R-:W5:Y:S01]  /*3e60*/  @!P4 LDG.E.64 R36, desc[UR14][R36.64] ;  /* 0x0000000e2424c981 */ /* 0x000f62000c1e1b00 */
[----:B------:R-:W0:Y:S01]  /*3e70*/  LDCU UR8, c[0x0][0x374] ;  /* 0x00006e80ff0877ac */ /* 0x000e220008000800 */
[----:B------:R-:W1:Y:S01]  /*3e80*/  LDC R25, c[0x0][0x370] ;  /* 0x0000dc00ff197b82 */ /* 0x000e620000000800 */
[----:B------:R-:W-:Y:S01]  /*3e90*/  @!P2 FADD.FTZ R35, R35, R27 ;  /* 0x0000001b2323a221 */ /* 0x000fe20000010000 */
[----:B------:R-:W-:Y:S01]  /*3ea0*/  IADD3 R24, PT, PT, R24, 0x8, RZ ;  /* 0x0000000818187810 */ /* 0x000fe20007ffe0ff */
[----:B------:R-:W-:Y:S01]  /*3eb0*/  UIADD3 UR22, UPT, UPT, UR22, 0x8, URZ ;  /* 0x0000000816167890 */ /* 0x000fe2000fffe0ff */
[----:B-1----:R-:W-:Y:S01]  /*3ec0*/  LOP3.LUT R25, R25, 0x7ffffff8, RZ, 0xc0, !PT ;  /* 0x7ffffff819197812 */ /* 0x002fe200078ec0ff */
[----:B0-----:R-:W-:Y:S02]  /*3ed0*/  ULEA UR20, UR8, UR20, 0x3 ;  /* 0x0000001408147291 */ /* 0x001fe4000f8e18ff */
[----:B------:R-:W-:Y:S02]  /*3ee0*/  ULEA UR19, UR8, UR19, 0x3 ;  /* 0x0000001308137291 */ /* 0x000fe4000f8e18ff */
[----:B------:R-:W-:-:S02]  /*3ef0*/  ULEA UR21, UR8, UR21, 0x3 ;  /* 0x0000001508157291 */ /* 0x000fc4000f8e18ff */
[----:B------:R-:W-:Y:S02]  /*3f00*/  ULEA UR10, UR8, UR10, 0x3 ;  /* 0x0000000a080a7291 */ /* 0x000fe4000f8e18ff */
[----:B------:R-:W-:Y:S02]  /*3f10*/  ULEA UR17, UR8, UR17, 0x3 ;  /* 0x0000001108117291 */ /* 0x000fe4000f8e18ff */
[----:B------:R-:W-:Y:S02]  /*3f20*/  ULEA UR18, UR8, UR18, 0x3 ;  /* 0x0000001208127291 */ /* 0x000fe4000f8e18ff */
[----:B------:R-:W-:Y:S02]  /*3f30*/  ULEA UR7, UR8, UR7, 0x3 ;  /* 0x0000000708077291 */ /* 0x000fe4000f8e18ff */
[----:B------:R-:W-:Y:S01]  /*3f40*/  ULEA UR6, UR8, UR6, 0x3 ;  /* 0x0000000608067291 */ /* 0x000fe2000f8e18ff */
[----:B--2---:R-:W-:Y:S01]  /*3f50*/  @!P1 FADD.FTZ R34, R34, R38 ;  /* 0x0000002622229221 */ /* 0x004fe20000010000 */
[----:B------:R-:W-:-:S03]  /*3f60*/  @!P1 FADD.FTZ R35, R35, R39 ;  /* 0x0000002723239221 */ /* 0x000fc60000010000 */
[----:B---3--:R-:W-:Y:S01]  /*3f70*/  @!P0 FADD.FTZ R34, R34, R28 ;  /* 0x0000001c22228221 */ /* 0x008fe20000010000 */
[----:B------:R-:W-:Y:S01]  /*3f80*/  @!P0 FADD.FTZ R35, R35, R29 ;  /* 0x0000001d23238221 */ /* 0x000fe20000010000 */
[----:B------:R-:W-:Y:S02]  /*3f90*/  ISETP.NE.AND P0, PT, R24, R25, PT ;  /* 0x000000191800720c */ /* 0x000fe40003f05270 */
[----:B----4-:R-:W-:Y:S01]  /*3fa0*/  @!P5 FADD.FTZ R34, R34, R30 ;  /* 0x0000001e2222d221 */ /* 0x010fe20000010000 */
[----:B------:R-:W-:-:S03]  /*3fb0*/  @!P5 FADD.FTZ R35, R35, R31 ;  /* 0x0000001f2323d221 */ /* 0x000fc60000010000 */
[----:B-----5:R-:W-:Y:S01]  /*3fc0*/  @!P4 FADD.FTZ R34, R34, R36 ;  /* 0x000000242222c221 */ /* 0x020fe20000010000 */
[----:B------:R-:W-:-:S06]  /*3fd0*/  @!P4 FADD.FTZ R35, R35, R37 ;  /* 0x000000252323c221 */ /* 0x000fcc0000010000 */
[----:B------:R-:W-:Y:S05]  /*3fe0*/  @P0 BRA `(.L_x_1228) ;  /* 0xfffffff400a00947 */ /* 0x000fea000383ffff */
[----:B------:R-:W-:-:S07]  /*3ff0*/  MOV R40, R25 ;  /* 0x0000001900287202 */ /* 0x000fce0000000f00 */
.L_x_1227:
[----:B------:R-:W4:Y:S02]  /*4000*/  LDC R24, c[0x0][0x370] ;  /* 0x0000dc00ff187b82 */ /* 0x000f240000000800 */
[----:B----4-:R-:W-:-:S13]  /*4010*/  LOP3.LUT P0, R26, R24, 0x7, RZ, 0xc0, !PT ;  /* 0x00000007181a7812 */ /* 0x010fda000780c0ff */
[----:B------:R-:W-:Y:S05]  /*4020*/  @!P0 BRA `(.L_x_1224) ;  /* 0x0000000400308947 */ /* 0x000fea0003800000 */
[----:B------:R-:W0:Y:S01]  /*4030*/  LDC R25, c[0x0][0x374] ;  /* 0x0000dd00ff197b82 */ /* 0x000e220000000800 */
[----:B------:R-:W-:Y:S01]  /*4040*/  ULOP3.LUT UR6, UR4, 0x1, URZ, 0xc0, !UPT ;  /* 0x0000000104067892 */ /* 0x000fe2000f8ec0ff */
[----:B------:R-:W-:-:S04]  /*4050*/  IADD3 R26, PT, PT, R26, -0x1, RZ ;  /* 0xffffffff1a1a7810 */ /* 0x000fc80007ffe0ff */
[----:B------:R-:W-:Y:S02]  /*4060*/  ISETP.GE.U32.AND P0, PT, R26, 0x3, PT ;  /* 0x000000031a00780c */ /* 0x000fe40003f06070 */
[----:B---3--:R-:W2:Y:S01]  /*4070*/  LDC.64 R28, c[0x0][0x3d0] ;  /* 0x0000f400ff1c7b82 */ /* 0x008ea20000000a00 */
[----:B0-----:R-:W-:-:S04]  /*4080*/  IMAD R27, R25, UR6, RZ ;  /* 0x00000006191b7c24 */ /* 0x001fc8000f8e02ff */
[----:B------:R-:W-:-:S05]  /*4090*/  IMAD R27, R27, R24, RZ ;  /* 0x000000181b1b7224 */ /* 0x000fca00078e02ff */
[----:B------:R-:W-:-:S05]  /*40a0*/  SHF.L.U32 R27, R27, 0x1, RZ ;  /* 0x000000011b1b7819 */ /* 0x000fca00000006ff */
[----:B--2---:R-:W-:Y:S01]  /*40b0*/  IMAD.WIDE R28, R27, 0x4, R28 ;  /* 0x000000041b1c7825 */ /* 0x004fe200078e021c */
[----:B------:R-:W-:Y:S06]  /*40c0*/  @!P0 BRA `(.L_x_1229) ;  /* 0x00000000007c8947 */ /* 0x000fec0003800000 */
[----:B------:R-:W0:Y:S01]  /*40d0*/  S2UR UR6, SR_CTAID.Y ;  /* 0x00000000000679c3 */ /* 0x000e220000002600 */
[----:B------:R-:W-:Y:S02]  /*40e0*/  ISETP.NE.AND P0, PT, R0, RZ, PT ;  /* 0x000000ff0000720c */ /* 0x000fe40003f05270 */
[C---:B------:R-:W-:Y:S02]  /*40f0*/  IADD3 R30, PT, PT, R40.reuse, 0x1, RZ ;  /* 0x00000001281e7810 */ /* 0x040fe40007ffe0ff */
[----:B------:R-:W-:Y:S02]  /*4100*/  ISETP.EQ.OR P1, PT, R40, UR11, P0 ;  /* 0x0000000b28007c0c */ /* 0x000fe40008722670 */
[----:B------:R-:W-:Y:S02]  /*4110*/  ISETP.EQ.OR P2, PT, R30, UR11, P0 ;  /* 0x0000000b1e007c0c */ /* 0x000fe40008742670 */
[C---:B------:R-:W-:Y:S02]  /*4120*/  IADD3 R36, PT, PT, R40.reuse, 0x2, RZ ;  /* 0x0000000228247810 */ /* 0x040fe40007ffe0ff */
[----:B------:R-:W-:-:S02]  /*4130*/  IADD3 R38, PT, PT, R40, 0x3, RZ ;  /* 0x0000000328267810 */ /* 0x000fc40007ffe0ff */
[----:B------:R-:W-:Y:S02]  /*4140*/  ISETP.EQ.OR P3, PT, R36, UR11, P0 ;  /* 0x0000000b24007c0c */ /* 0x000fe40008762670 */
[----:B------:R-:W-:-:S05]  /*4150*/  ISETP.EQ.OR P0, PT, R38, UR11, P0 ;  /* 0x0000000b26007c0c */ /* 0x000fca0008702670 */
[CC--:B------:R-:W-:Y:S02]  /*4160*/  @!P2 IMAD R30, R40.reuse, R25.reuse, R25 ;  /* 0x00000019281ea224 */ /* 0x0c0fe400078e0219 */
[----:B0-----:R-:W-:-:S03]  /*4170*/  @!P1 IMAD R27, R40, R25, UR6 ;  /* 0x00000006281b9e24 */ /* 0x001fc6000f8e0219 */
[----:B------:R-:W-:Y:S01]  /*4180*/  @!P2 IADD3 R37, PT, PT, R30, UR6, RZ ;  /* 0x000000061e25ac10 */ /* 0x000fe2000fffe0ff */
[----:B------:R-:W-:-:S04]  /*4190*/  @!P1 IMAD.WIDE.U32 R26, R27, 0x8, R28 ;  /* 0x000000081b1a9825 */ /* 0x000fc800078e001c */
[-C--:B-1----:R-:W-:Y:S02]  /*41a0*/  @!P3 IMAD R31, R36, R25.reuse, UR6 ;  /* 0x00000006241fbe24 */ /* 0x082fe4000f8e0219 */
[--C-:B------:R-:W-:Y:S01]  /*41b0*/  @!P2 IMAD.WIDE.U32 R36, R37, 0x8, R28.reuse ;  /* 0x000000082524a825 */ /* 0x100fe200078e001c */
[----:B------:R-:W2:Y:S03]  /*41c0*/  @!P1 LDG.E.64 R26, desc[UR14][R26.64] ;  /* 0x0000000e1a1a9981 */ /* 0x000ea6000c1e1b00 */
[----:B------:R-:W-:Y:S02]  /*41d0*/  @!P3 IMAD.WIDE.U32 R30, R31, 0x8, R28 ;  /* 0x000000081f1eb825 */ /* 0x000fe400078e001c */
[----:B------:R-:W3:Y:S02]  /*41e0*/  @!P2 LDG.E.64 R36, desc[UR14][R36.64] ;  /* 0x0000000e2424a981 */ /* 0x000ee4000c1e1b00 */
[----:B------:R-:W-:-:S02]  /*41f0*/  @!P0 IMAD R38, R38, R25, UR6 ;  /* 0x0000000626268e24 */ /* 0x000fc4000f8e0219 */
[----:B------:R-:W4:Y:S02]  /*4200*/  @!P3 LDG.E.64 R30, desc[UR14][R30.64] ;  /* 0x0000000e1e1eb981 */ /* 0x000f24000c1e1b00 */
[----:B------:R-:W-:-:S06]  /*4210*/  @!P0 IMAD.WIDE.U32 R38, R38, 0x8, R28 ;  /* 0x0000000826268825 */ /* 0x000fcc00078e001c */
        /* <DEDUP_REMOVED lines=10> */
.L_x_1229:
[----:B------:R-:W-:-:S13]  /*42c0*/  LOP3.LUT P0, R26, R24, 0x3, RZ, 0xc0, !PT ;  /* 0x00000003181a7812 */ /* 0x000fda000780c0ff */
[----:B------:R-:W-:Y:S05]  /*42d0*/  @!P0 BRA `(.L_x_1224) ;  /* 0x0000000000848947 */ /* 0x000fea0003800000 */
[----:B------:R-:W-:-:S13]  /*42e0*/  ISETP.NE.AND P0, PT, R26, 0x1, PT ;  /* 0x000000011a00780c */ /* 0x000fda0003f05270 */
[----:B------:R-:W-:Y:S05]  /*42f0*/  @!P0 BRA `(.L_x_1230) ;  /* 0x0000000000488947 */ /* 0x000fea0003800000 */
[----:B------:R-:W-:Y:S02]  /*4300*/  ISETP.NE.AND P0, PT, R0, RZ, PT ;  /* 0x000000ff0000720c */ /* 0x000fe40003f05270 */
[C---:B------:R-:W-:Y:S02]  /*4310*/  IADD3 R26, PT, PT, R40.reuse, 0x1, RZ ;  /* 0x00000001281a7810 */ /* 0x040fe40007ffe0ff */
[----:B------:R-:W-:Y:S02]  /*4320*/  ISETP.EQ.OR P1, PT, R40, UR11, P0 ;  /* 0x0000000b28007c0c */ /* 0x000fe40008722670 */
[----:B------:R-:W-:-:S11]  /*4330*/  ISETP.EQ.OR P0, PT, R26, UR11, P0 ;  /* 0x0000000b1a007c0c */ /* 0x000fd60008702670 */
[----:B------:R-:W1:Y:S02]  /*4340*/  @!P1 S2R R26, SR_CTAID.Y ;  /* 0x00000000001a9919 */ /* 0x000e640000002600 */
[CC--:B------:R-:W-:Y:S01]  /*4350*/  @!P0 IMAD R27, R40.reuse, R25.reuse, R25 ;  /* 0x00000019281b8224 */ /* 0x0c0fe200078e0219 */
[----:B------:R-:W0:Y:S01]  /*4360*/  @!P0 S2R R30, SR_CTAID.Y ;  /* 0x00000000001e8919 */ /* 0x000e220000002600 */
[----:B-1----:R-:W-:-:S03]  /*4370*/  @!P1 IMAD R31, R40, R25, R26 ;  /* 0x00000019281f9224 */ /* 0x002fc600078e021a */
[----:B0-----:R-:W-:Y:S01]  /*4380*/  @!P0 IADD3 R27, PT, PT, R27, R30, RZ ;  /* 0x0000001e1b1b8210 */ /* 0x001fe20007ffe0ff */
        /* <DEDUP_REMOVED lines=9> */
.L_x_1230:
[----:B------:R-:W-:Y:S01]  /*4420*/  ISETP.NE.AND P0, PT, R40, UR11, PT ;  /* 0x0000000b28007c0c */ /* 0x000fe2000bf05270 */
[----:B------:R-:W-:Y:S01]  /*4430*/  BSSY.RECONVERGENT B0, `(.L_x_1224) ;  /* 0x000000b000007945 */ /* 0x000fe20003800200 */
[----:B------:R-:W-:Y:S02]  /*4440*/  LOP3.LUT R24, R24, 0x1, RZ, 0xc0, !PT ;  /* 0x0000000118187812 */ /* 0x000fe400078ec0ff */
[----:B------:R-:W-:-:S04]  /*4450*/  ISETP.NE.OR P0, PT, R0, RZ, !P0 ;  /* 0x000000ff0000720c */ /* 0x000fc80004705670 */
[----:B------:R-:W-:-:S13]  /*4460*/  ISETP.NE.U32.OR P0, PT, R24, 0x1, P0 ;  /* 0x000000011800780c */ /* 0x000fda0000705470 */
[----:B------:R-:W-:Y:S05]  /*4470*/  @P0 BRA `(.L_x_1231) ;  /* 0x0000000000180947 */ /* 0x000fea0003800000 */
[----:B------:R-:W0:Y:S02]  /*4480*/  S2UR UR6, SR_CTAID.Y ;  /* 0x00000000000679c3 */ /* 0x000e240000002600 */
[----:B0-----:R-:W-:-:S04]  /*4490*/  IMAD R25, R25, R40, UR6 ;  /* 0x0000000619197e24 */ /* 0x001fc8000f8e0228 */
[----:B------:R-:W-:-:S06]  /*44a0*/  IMAD.WIDE.U32 R28, R25, 0x8, R28 ;  /* 0x00000008191c7825 */ /* 0x000fcc00078e001c */
[----:B------:R-:W2:Y:S02]  /*44b0*/  LDG.E.64 R28, desc[UR14][R28.64] ;  /* 0x0000000e1c1c7981 */ /* 0x000ea4000c1e1b00 */
[----:B--2---:R-:W-:Y:S01]  /*44c0*/  FADD.FTZ R34, R34, R28 ;  /* 0x0000001c22227221 */ /* 0x004fe20000010000 */
[----:B------:R-:W-:-:S07]  /*44d0*/  FADD.FTZ R35, R35, R29 ;  /* 0x0000001d23237221 */ /* 0x000fce0000010000 */
.L_x_1231:
[----:B------:R-:W-:Y:S05]  /*44e0*/  BSYNC.RECONVERGENT B0 ;  /* 0x0000000000007941 */ /* 0x000fea0003800200 */
.L_x_1224:
[----:B--2-4-:R-:W2:Y:S01]  /*44f0*/  LDL R25, [R1+0x4] ;  /* 0x0000040001197983 */ /* 0x014ea20000100800 */
[----:B------:R-:W4:Y:S01]  /*4500*/  S2UR UR7, SR_CgaCtaId ;  /* 0x00000000000779c3 */ /* 0x000f220000008800 */
[----:B------:R-:W-:Y:S01]  /*4510*/  ISETP.NE.AND P0, PT, R0, RZ, PT ;  /* 0x000000ff0000720c */ /* 0x000fe20003f05270 */
[----:B------:R-:W-:Y:S01]  /*4520*/  UMOV UR6, 0x400 ;  /* 0x0000040000067882 */ /* 0x000fe20000000000 */
[----:B------:R-:W5:Y:S01]  /*4530*/  LDCU.64 UR8, c[0x0][0x400] ;  /* 0x00008000ff0877ac */ /* 0x000f620008000a00 */
[----:B------:R-:W-:Y:S01]  /*4540*/  FADD.FTZ R58, R58, -UR13 ;  /* 0x8000000d3a3a7e21 */ /* 0x000fe20008010000 */
[----:B------:R-:W-:-:S03]  /*4550*/  FADD.FTZ R30, R59, -UR13 ;  /* 0x8000000d3b1e7e21 */ /* 0x000fc60008010000 */
[----:B------:R-:W2:Y:S01]  /*4560*/  LDC R24, c[0x0][0x41c] ;  /* 0x00010700ff187b82 */ /* 0x000ea20000000800 */
[----:B------:R-:W-:Y:S01]  /*4570*/  FMUL.FTZ R29, R58, UR16 ;  /* 0x000000103a1d7c20 */ /* 0x000fe20008410000 */
[----:B------:R-:W-:Y:S01]  /*4580*/  FMUL.FTZ R30, R30, UR16 ;  /* 0x000000101e1e7c20 */ /* 0x000fe20008410000 */
[----:B----4-:R-:W-:Y:S01]  /*4590*/  ULEA UR6, UR7, UR6, 0x18 ;  /* 0x0000000607067291 */ /* 0x010fe2000f8ec0ff */
[----:B------:R-:W4:Y:S08]  /*45a0*/  LDCU.U8 UR7, c[0x0][0x414] ;  /* 0x00008280ff0777ac */ /* 0x000f300008000000 */
[----:B------:R-:W-:Y:S01]  /*45b0*/  @!P0 STS.64 [UR6+0x90], R34 ;  /* 0x00009022ff008988 */ /* 0x000fe20008000a06 */
[----:B------:R-:W-:Y:S01]  /*45c0*/  BAR.SYNC.DEFER_BLOCKING 0x0 ;  /* 0x0000000000007b1d */ /* 0x000fe20000010000 */
[----:B----4-:R-:W-:-:S05]  /*45d0*/  UISETP.NE.AND UP0, UPT, UR7, URZ, UPT ;  /* 0x000000ff0700728c */ /* 0x010fca000bf05270 */
[----:B------:R-:W4:Y:S01]  /*45e0*/  LDS.64 R26, [UR6+0x90] ;  /* 0x00009006ff1a7984 */ /* 0x000f220008000a00 */
[----:B------:R-:W4:Y:S01]  /*45f0*/  LDCU UR6, c[0x0][0x42c] ;  /* 0x00008580ff0677ac */ /* 0x000f220008000800 */
[----:B--2---:R-:W-:Y:S02]  /*4600*/  IMAD R24, R24, UR11, R25 ;  /* 0x0000000b18187c24 */ /* 0x004fe4000f8e0219 */
[----:B----4-:R-:W-:Y:S01]  /*4610*/  FMUL.FTZ R25, R26, UR6 ;  /* 0x000000061a197c20 */ /* 0x010fe20008410000 */
[----:B------:R-:W-:Y:S02]  /*4620*/  FMUL.FTZ R26, R27, UR6 ;  /* 0x000000061b1a7c20 */ /* 0x000fe40008410000 */
[C---:B------:R-:W-:Y:S02]  /*4630*/  IADD3 R37, PT, PT, R24.reuse, 0x8, RZ ;  /* 0x0000000818257810 */ /* 0x040fe40007ffe0ff */
[----:B------:R-:W-:Y:S01]  /*4640*/  FFMA.FTZ R27, R25, R29, R26 ;  /* 0x0000001d191b7223 */ /* 0x000fe2000001001a */
[----:B0-----:R-:W-:-:S02]  /*4650*/  IADD3 R36, PT, PT, R24, 0x10, RZ ;  /* 0x0000001018247810 */ /* 0x001fc40007ffe0ff */
[----:B-----5:R-:W-:Y:S02]  /*4660*/  ISETP.GE.U32.AND P0, PT, R24, UR8, PT ;  /* 0x0000000818007c0c */ /* 0x020fe4000bf06070 */
[----:B---3--:R-:W-:Y:S02]  /*4670*/  SHF.R.S32.HI R28, RZ, 0x1f, R24 ;  /* 0x0000001fff1c7819 */ /* 0x008fe40000011418 */
[----:B------:R-:W-:Y:S02]  /*4680*/  ISETP.GE.U32.AND P1, PT, R37, UR8, PT ;  /* 0x0000000825007c0c */ /* 0x000fe4000bf26070 */
[----:B------:R-:W-:Y:S02]  /*4690*/  ISETP.GE.U32.AND P2, PT, R36, UR8, PT ;  /* 0x0000000824007c0c */ /* 0x000fe4000bf46070 */
[----:B------:R-:W-:Y:S02]  /*46a0*/  SHF.R.S32.HI R34, RZ, 0x1f, R37 ;  /* 0x0000001fff227819 */ /* 0x000fe40000011425 */
[----:B------:R-:W-:-:S02]  /*46b0*/  SHF.R.S32.HI R35, RZ, 0x1f, R36 ;  /* 0x0000001fff237819 */ /* 0x000fc40000011424 */
[----:B------:R-:W-:Y:S02]  /*46c0*/  ISETP.GE.AND.EX P0, PT, R28, UR9, PT, P0 ;  /* 0x000000091c007c0c */ /* 0x000fe4000bf06300 */
[----:B------:R-:W-:Y:S02]  /*46d0*/  ISETP.GE.AND.EX P1, PT, R34, UR9, PT, P1 ;  /* 0x0000000922007c0c */ /* 0x000fe4000bf26310 */
[----:B------:R-:W-:Y:S01]  /*46e0*/  ISETP.GE.AND.EX P2, PT, R35, UR9, PT, P2 ;  /* 0x0000000923007c0c */ /* 0x000fe2000bf46320 */
[----:B------:R-:W-:-:S12]  /*46f0*/  BRA.U !UP0, `(.L_x_1232) ;  /* 0x0000000108487547 */ /* 0x000fd8000b800000 */
[----:B------:R-:W-:Y:S01]  /*4700*/  FFMA.FTZ R29, R32, R29, R8 ;  /* 0x0000001d201d7223 */ /* 0x000fe20000010008 */
[----:B-1----:R-:W-:-:S03]  /*4710*/  FFMA.FTZ R31, R33, R30, R9 ;  /* 0x0000001e211f7223 */ /* 0x002fc60000010009 */
        /* <DEDUP_REMOVED lines=16> */
.L_x_1232:
[----:B------:R-:W-:Y:S01]  /*4820*/  FADD.FTZ R56, R56, -UR13 ;  /* 0x8000000d38387e21 */ /* 0x000fe20008010000 */
[----:B------:R-:W-:Y:S01]  /*4830*/  FFMA.FTZ R38, R25, R30, R26 ;  /* 0x0000001e19267223 */ /* 0x000fe2000001001a */
[----:B------:R-:W-:Y:S01]  /*4840*/  BSSY.RECONVERGENT B0, `(.L_x_1233) ;  /* 0x0000013000007945 */ /* 0x000fe20003800200 */
[----:B------:R-:W-:Y:S01]  /*4850*/  FFMA.FTZ R30, R32, R2, -R27 ;  /* 0x00000002201e7223 */ /* 0x000fe2000001081b */
[----:B------:R-:W-:Y:S01]  /*4860*/  FADD.FTZ R57, R57, -UR13 ;  /* 0x8000000d39397e21 */ /* 0x000fe20008010000 */
[----:B------:R-:W-:Y:S01]  /*4870*/  FMUL.FTZ R27, R56, UR16 ;  /* 0x00000010381b7c20 */ /* 0x000fe20008410000 */
[----:B-1----:R-:W-:Y:S01]  /*4880*/  FFMA.FTZ R31, R33, R3, -R38 ;  /* 0x00000003211f7223 */ /* 0x002fe20000010826 */
        /* <DEDUP_REMOVED lines=11> */
[----:B------:R-:W-:-:S04]  /*4940*/  IADD3 R29, PT, PT, R3, R29, RZ ;  /* 0x0000001d031d7210 */ /* 0x000fc80007ffe0ff */
[----:B------:R-:W-:-:S05]  /*4950*/  LEA.HI.X R29, R2, UR7, R29, 0x2, P0 ;  /* 0x00000007021d7c11 */ /* 0x000fca00080f141d */
[----:B------:R0:W-:Y:S02]  /*4960*/  STG.E.64 desc[UR14][R28.64], R30 ;  /* 0x0000001e1c007986 */ /* 0x0001e4000c101b0e */
.L_x_1234:
[----:B------:R-:W-:Y:S05]  /*4970*/  BSYNC.RECONVERGENT B0 ;  /* 0x0000000000007941 */ /* 0x000fea0003800200 */
.L_x_1233:
[----:B------:R-:W-:Y:S01]  /*4980*/  FFMA.FTZ R3, R25, R27, R26 ;  /* 0x0000001b19037223 */ /* 0x000fe2000001001a */
[----:B------:R-:W-:Y:S01]  /*4990*/  FMUL.FTZ R2, R57, UR16 ;  /* 0x0000001039027c20 */ /* 0x000fe20008410000 */
        /* <DEDUP_REMOVED lines=19> */
.L_x_1235:
[----:B------:R-:W-:Y:S01]  /*4ad0*/  FADD.FTZ R54, R54, -UR13 ;  /* 0x8000000d36367e21 */ /* 0x000fe20008010000 */
[----:B------:R-:W-:Y:S01]  /*4ae0*/  FFMA.FTZ R2, R25, R2, R26 ;  /* 0x0000000219027223 */ /* 0x000fe2000001001a */
[----:B------:R-:W-:Y:S01]  /*4af0*/  BSSY.RECONVERGENT B0, `(.L_x_1236) ;  /* 0x0000013000007945 */ /* 0x000fe20003800200 */
[----:B0-----:R-:W-:Y:S01]  /*4b00*/  FFMA.FTZ R28, R32, R10, -R3 ;  /* 0x0000000a201c7223 */ /* 0x001fe20000010803 */
[----:B------:R-:W-:Y:S01]  /*4b10*/  FADD.FTZ R55, R55, -UR13 ;  /* 0x8000000d37377e21 */ /* 0x000fe20008010000 */
[----:B------:R-:W-:Y:S01]  /*4b20*/  FMUL.FTZ R27, R54, UR16 ;  /* 0x00000010361b7c20 */ /* 0x000fe20008410000 */
        /* <DEDUP_REMOVED lines=15> */
.L_x_1237:
[----:B------:R-:W-:Y:S05]  /*4c20*/  BSYNC.RECONVERGENT B0 ;  /* 0x0000000000007941 */ /* 0x000fea0003800200 */
.L_x_1236:
[----:B------:R-:W-:Y:S01]  /*4c30*/  FFMA.FTZ R31, R25, R27, R26 ;  /* 0x0000001b191f7223 */ /* 0x000fe2000001001a */
[----:B------:R-:W-:Y:S01]  /*4c40*/  FMUL.FTZ R34, R55, UR16 ;  /* 0x0000001037227c20 */ /* 0x000fe20008410000 */
        /* <DEDUP_REMOVED lines=19> */
.L_x_1238:
[----:B------:R-:W-:Y:S01]  /*4d80*/  FFMA.FTZ R2, R25, R34, R26 ;  /* 0x0000002219027223 */ /* 0x000fe2000001001a */
[----:B------:R-:W-:Y:S01]  /*4d90*/  BSSY.RECONVERGENT B0, `(.L_x_1239) ;  /* 0x0000013000007945 */ /* 0x000fe20003800200 */
[----:B------:R-:W-:Y:S01]  /*4da0*/  FFMA.FTZ R31, R32, R12, -R31 ;  /* 0x0000000c201f7223 */ /* 0x000fe2000001081f */
[----:B------:R-:W-:Y:S01]  /*4db0*/  FADD.FTZ R52, R52, -UR13 ;  /* 0x8000000d34347e21 */ /* 0x000fe20008010000 */
[----:B------:R-:W-:Y:S01]  /*4dc0*/  FADD.FTZ R53, R53, -UR13 ;  /* 0x8000000d35357e21 */ /* 0x000fe20008010000 */
[----:B------:R-:W-:Y:S01]  /*4dd0*/  FFMA.FTZ R13, R33, R13, -R2 ;  /* 0x0000000d210d7223 */ /* 0x000fe20000010802 */
[----:B------:R-:W-:Y:S06]  /*4de0*/  @P2 BRA `(.L_x_1240) ;  /* 0x0000000000342947 */ /* 0x000fec0003800000 */
[----:B------:R-:W1:Y:S01]  /*4df0*/  LDCU.64 UR6, c[0x0][0x3f8] ;  /* 0x00007f00ff0677ac */ /* 0x000e620008000a00 */
[----:B------:R-:W-:Y:S01]  /*4e00*/  MOV R2, R4 ;  /* 0x0000000400027202 */ /* 0x000fe20000000f00 */
[----:B------:R-:W-:Y:S01]  /*4e10*/  FMUL.FTZ R12, R31, UR16 ;  /* 0x000000101f0c7c20 */ /* 0x000fe20008410000 */
[----:B------:R-:W-:Y:S01]  /*4e20*/  MOV R3, R7 ;  /* 0x0000000700037202 */ /* 0x000fe20000000f00 */
[----:B------:R-:W0:Y:S01]  /*4e30*/  LDCU.64 UR10, c[0x0][0x380] ;  /* 0x00007000ff0a77ac */ /* 0x000e220008000a00 */
[----:B------:R-:W-:Y:S01]  /*4e40*/  FMUL.FTZ R13, R13, UR16 ;  /* 0x000000100d0d7c20 */ /* 0x000fe20008410000 */
[----:B-1----:R-:W-:Y:S02]  /*4e50*/  IMAD R35, R35, UR6, RZ ;  /* 0x0000000623237c24 */ /* 0x002fe4000f8e02ff */
[----:B------:R-:W-:-:S04]  /*4e60*/  IMAD.WIDE.U32 R2, R36, UR6, R2 ;  /* 0x0000000624027c25 */ /* 0x000fc8000f8e0002 */
[----:B------:R-:W-:Y:S01]  /*4e70*/  IMAD R35, R36, UR7, R35 ;  /* 0x0000000724237c24 */ /* 0x000fe2000f8e0223 */
[----:B0-----:R-:W-:-:S04]  /*4e80*/  LEA R10, P0, R2, UR10, 0x2 ;  /* 0x0000000a020a7c11 */ /* 0x001fc8000f8010ff */
[----:B------:R-:W-:-:S04]  /*4e90*/  IADD3 R35, PT, PT, R3, R35, RZ ;  /* 0x0000002303237210 */ /* 0x000fc80007ffe0ff */
[----:B------:R-:W-:-:S05]  /*4ea0*/  LEA.HI.X R11, R2, UR11, R35, 0x2, P0 ;  /* 0x0000000b020b7c11 */ /* 0x000fca00080f1423 */
[----:B------:R1:W-:Y:S02]  /*4eb0*/  STG.E.64 desc[UR14][R10.64], R12 ;  /* 0x0000000c0a007986 */ /* 0x0003e4000c101b0e */
.L_x_1240:
[----:B------:R-:W-:Y:S05]  /*4ec0*/  BSYNC.RECONVERGENT B0 ;  /* 0x0000000000007941 */ /* 0x000fea0003800200 */
.L_x_1239:
[----:B------:R-:W-:Y:S01]  /*4ed0*/  FADD.FTZ R50, R50, -UR13 ;  /* 0x8000000d32327e21 */ /* 0x000fe20008010000 */
[----:B------:R-:W-:Y:S01]  /*4ee0*/  FADD.FTZ R2, R51, -UR13 ;  /* 0x8000000d33027e21 */ /* 0x000fe20008010000 */
[----:B------:R-:W-:Y:S01]  /*4ef0*/  FADD.FTZ R27, R48, -UR13 ;  /* 0x8000000d301b7e21 */ /* 0x000fe20008010000 */
[----:B0-----:R-:W-:Y:S01]  /*4f00*/  FADD.FTZ R28, R49, -UR13 ;  /* 0x8000000d311c7e21 */ /* 0x001fe20008010000 */
[----:B------:R-:W-:Y:S01]  /*4f10*/  FADD.FTZ R29, R46, -UR13 ;  /* 0x8000000d2e1d7e21 */ /* 0x000fe20008010000 */
[----:B------:R-:W-:Y:S01]  /*4f20*/  FADD.FTZ R30, R47, -UR13 ;  /* 0x8000000d2f1e7e21 */ /* 0x000fe20008010000 */
[----:B------:R-:W-:Y:S01]  /*4f30*/  FADD.FTZ R31, R44, -UR13 ;  /* 0x8000000d2c1f7e21 */ /* 0x000fe20008010000 */
[----:B------:R-:W-:Y:S01]  /*4f40*/  FADD.FTZ R34, R45, -UR13 ;  /* 0x8000000d2d227e21 */ /* 0x000fe20008010000 */
[----:B-1----:R-:W-:Y:S01]  /*4f50*/  IADD3 R11, PT, PT, R24, 0x18, RZ ;  /* 0x00000018180b7810 */ /* 0x002fe20007ffe0ff */
[----:B------:R-:W-:Y:S01]  /*4f60*/  FMUL.FTZ R51, R52, UR16 ;  /* 0x0000001034337c20 */ /* 0x000fe20008410000 */
[C---:B------:R-:W-:Y:S01]  /*4f70*/  IADD3 R45, PT, PT, R24.reuse, 0x20, RZ ;  /* 0x00000020182d7810 */ /* 0x040fe20007ffe0ff */
[----:B------:R-:W-:Y:S01]  /*4f80*/  FMUL.FTZ R13, R53, UR16 ;  /* 0x00000010350d7c20 */ /* 0x000fe20008410000 */
[----:B------:R-:W-:Y:S01]  /*4f90*/  IADD3 R35, PT, PT, R24, 0x28, RZ ;  /* 0x0000002818237810 */ /* 0x000fe20007ffe0ff */
[----:B------:R-:W-:Y:S01]  /*4fa0*/  FMUL.FTZ R47, R50, UR16 ;  /* 0x00000010322f7c20 */ /* 0x000fe20008410000 */
[----:B------:R-:W-:Y:S01]  /*4fb0*/  IADD3 R36, PT, PT, R24, 0x30, RZ ;  /* 0x0000003018247810 */ /* 0x000fe20007ffe0ff */
[----:B------:R-:W-:Y:S01]  /*4fc0*/  FMUL.FTZ R44, R2, UR16 ;  /* 0x00000010022c7c20 */ /* 0x000fe20008410000 */
[----:B------:R-:W-:Y:S01]  /*4fd0*/  FMUL.FTZ R27, R27, UR16 ;  /* 0x000000101b1b7c20 */ /* 0x000fe20008410000 */
[----:B------:R-:W-:Y:S01]  /*4fe0*/  FMUL.FTZ R28, R28, UR16 ;  /* 0x000000101c1c7c20 */ /* 0x000fe20008410000 */
[----:B------:R-:W-:Y:S01]  /*4ff0*/  FMUL.FTZ R29, R29, UR16 ;  /* 0x000000101d1d7c20 */ /* 0x000fe20008410000 */
[----:B------:R-:W-:Y:S01]  /*5000*/  FMUL.FTZ R30, R30, UR16 ;  /* 0x000000101e1e7c20 */ /* 0x000fe20008410000 */
[----:B------:R-:W-:Y:S01]  /*5010*/  FMUL.FTZ R31, R31, UR16 ;  /* 0x000000101f1f7c20 */ /* 0x000fe20008410000 */
[----:B------:R-:W-:Y:S01]  /*5020*/  FMUL.FTZ R34, R34, UR16 ;  /* 0x0000001022227c20 */ /* 0x000fe20008410000 */
[----:B------:R-:W-:Y:S01]  /*5030*/  IADD3 R24, PT, PT, R24, 0x38, RZ ;  /* 0x0000003818187810 */ /* 0x000fe20007ffe0ff */
[--C-:B------:R-:W-:Y:S01]  /*5040*/  FFMA.FTZ R3, R25, R51, R26.reuse ;  /* 0x0000003319037223 */ /* 0x100fe2000001001a */
[----:B------:R-:W-:Y:S01]  /*5050*/  ISETP.GE.U32.AND P1, PT, R11, UR8, PT ;  /* 0x000000080b007c0c */ /* 0x000fe2000bf26070 */
[--C-:B------:R-:W-:Y:S01]  /*5060*/  FFMA.FTZ R10, R25, R13, R26.reuse ;  /* 0x0000000d190a7223 */ /* 0x100fe2000001001a */
[----:B------:R-:W-:Y:S01]  /*5070*/  ISETP.GE.U32.AND P3, PT, R45, UR8, PT ;  /* 0x000000082d007c0c */ /* 0x000fe2000bf66070 */
[--C-:B------:R-:W-:Y:S01]  /*5080*/  FFMA.FTZ R49, R25, R47, R26.reuse ;  /* 0x0000002f19317223 */ /* 0x100fe2000001001a */
[----:B------:R-:W-:Y:S01]  /*5090*/  ISETP.GE.U32.AND P4, PT, R35, UR8, PT ;  /* 0x0000000823007c0c */ /* 0x000fe2000bf86070 */
[C-C-:B------:R-:W-:Y:S01]  /*50a0*/  FFMA.FTZ R48, R25.reuse, R44, R26.reuse ;  /* 0x0000002c19307223 */ /* 0x140fe2000001001a */
[----:B------:R-:W-:Y:S01]  /*50b0*/  ISETP.GE.U32.AND P2, PT, R36, UR8, PT ;  /* 0x0000000824007c0c */ /* 0x000fe2000bf46070 */
[C-C-:B------:R-:W-:Y:S01]  /*50c0*/  FFMA.FTZ R39, R25.reuse, R27, R26.reuse ;  /* 0x0000001b19277223 */ /* 0x140fe2000001001a */
[----:B------:R-:W-:Y:S01]  /*50d0*/  SHF.R.S32.HI R2, RZ, 0x1f, R11 ;  /* 0x0000001fff027819 */ /* 0x000fe2000001140b */
[C-C-:B------:R-:W-:Y:S01]  /*50e0*/  FFMA.FTZ R40, R25.reuse, R28, R26.reuse ;  /* 0x0000001c19287223 */ /* 0x140fe2000001001a */
[----:B------:R-:W-:Y:S01]  /*50f0*/  SHF.R.S32.HI R46, RZ, 0x1f, R45 ;  /* 0x0000001fff2e7819 */ /* 0x000fe2000001142d */
[C-C-:B------:R-:W-:Y:S01]  /*5100*/  FFMA.FTZ R41, R25.reuse, R29, R26.reuse ;  /* 0x0000001d19297223 */ /* 0x140fe2000001001a */
        /* <DEDUP_REMOVED lines=24> */
[----:B-1----:R-:W-:Y:S01]  /*5290*/  FADD.FTZ R56, -R54, 1 ;  /* 0x3f80000036387421 */ /* 0x002fe20000010100 */
[----:B------:R-:W-:Y:S02]  /*52a0*/  FMUL.FTZ R15, R15, R54 ;  /* 0x000000360f0f7220 */ /* 0x000fe40000410000 */
[----:B------:R-:W-:Y:S01]  /*52b0*/  FMUL.FTZ R14, R14, R51 ;  /* 0x000000330e0e7220 */ /* 0x000fe20000410000 */
[----:B------:R-:W-:-:S04]  /*52c0*/  FFMA.FTZ R56, R13, R56, 1 ;  /* 0x3f8000000d387423 */ /* 0x000fc80000010038 */
[----:B------:R-:W-:-:S07]  /*52d0*/  FMUL.FTZ R15, R15, R56 ;  /* 0x000000380f0f7220 */ /* 0x000fce0000410000 */
.L_x_1241:
[----:B------:R-:W-:Y:S01]  /*52e0*/  BSSY.RECONVERGENT B0, `(.L_x_1242) ;  /* 0x0000011000007945 */ /* 0x000fe20003800200 */
[----:B------:R-:W-:Y:S01]  /*52f0*/  FFMA.FTZ R12, R32, R14, -R3 ;  /* 0x0000000e200c7223 */ /* 0x000fe20000010803 */
[----:B------:R-:W-:Y:S02]  /*5300*/  FFMA.FTZ R13, R33, R15, -R10 ;  /* 0x0000000f210d7223 */ /* 0x000fe4000001080a */
[----:B------:R-:W-:Y:S05]  /*5310*/  @P1 BRA `(.L_x_1243) ;  /* 0x0000000000341947 */ /* 0x000fea0003800000 */
        /* <DEDUP_REMOVED lines=10> */
[----:B------:R-:W-:-:S04]  /*53c0*/  IADD3 R11, PT, PT, R3, R11, RZ ;  /* 0x0000000b030b7210 */ /* 0x000fc80007ffe0ff */
[----:B------:R-:W-:-:S05]  /*53d0*/  LEA.HI.X R11, R2, UR11, R11, 0x2, P1 ;  /* 0x0000000b020b7c11 */ /* 0x000fca00088f140b */
[----:B------:R0:W-:Y:S02]  /*53e0*/  STG.E.64 desc[UR14][R10.64], R12 ;  /* 0x0000000c0a007986 */ /* 0x0001e4000c101b0e */
.L_x_1243:
[----:B------:R-:W-:Y:S05]  /*53f0*/  BSYNC.RECONVERGENT B0 ;  /* 0x0000000000007941 */ /* 0x000fea0003800200 */
.L_x_1242:
[----:B------:R-:W-:Y:S05]  /*5400*/  BRA.U !UP0, `(.L_x_1244) ;  /* 0x0000000108487547 */ /* 0x000fea000b800000 */
        /* <DEDUP_REMOVED lines=18> */
.L_x_1244:
[----:B------:R-:W-:Y:S01]  /*5530*/  BSSY.RECONVERGENT B0, `(.L_x_1245) ;  /* 0x0000011000007945 */ /* 0x000fe20003800200 */
[----:B0-----:R-:W-:Y:S01]  /*5540*/  FFMA.FTZ R12, R32, R16, -R49 ;  /* 0x00000010200c7223 */ /* 0x001fe20000010831 */
[----:B------:R-:W-:Y:S02]  /*5550*/  FFMA.FTZ R13, R33, R17, -R48 ;  /* 0x00000011210d7223 */ /* 0x000fe40000010830 */
[----:B------:R-:W-:Y:S05]  /*5560*/  @P3 BRA `(.L_x_1246) ;  /* 0x0000000000343947 */ /* 0x000fea0003800000 */
        /* <DEDUP_REMOVED lines=13> */
.L_x_1246:
[----:B------:R-:W-:Y:S05]  /*5640*/  BSYNC.RECONVERGENT B0 ;  /* 0x0000000000007941 */ /* 0x000fea0003800200 */
.L_x_1245:
        /* <DEDUP_REMOVED lines=19> */
.L_x_1247:
[----:B------:R-:W-:Y:S01]  /*5780*/  BSSY.RECONVERGENT B0, `(.L_x_1248) ;  /* 0x0000011000007945 */ /* 0x000fe20003800200 */
[----:B------:R-:W-:Y:S01]  /*5790*/  FFMA.FTZ R39, R32, R18, -R39 ;  /* 0x0000001220277223 */ /* 0x000fe20000010827 */
[----:B0-----:R-:W-:Y:S02]  /*57a0*/  FFMA.FTZ R13, R33, R19, -R40 ;  /* 0x00000013210d7223 */ /* 0x001fe40000010828 */
        /* <DEDUP_REMOVED lines=14> */
.L_x_1249:
[----:B------:R-:W-:Y:S05]  /*5890*/  BSYNC.RECONVERGENT B0 ;  /* 0x0000000000007941 */ /* 0x000fea0003800200 */
.L_x_1248:
        /* <DEDUP_REMOVED lines=19> */
.L_x_1250:
[----:B------:R-:W-:Y:S01]  /*59d0*/  BSSY.RECONVERGENT B0, `(.L_x_1251) ;  /* 0x0000012000007945 */ /* 0x000fe20003800200 */
[----:B------:R-:W-:Y:S01]  /*59e0*/  FFMA.FTZ R41, R32, R20, -R41 ;  /* 0x0000001420297223 */ /* 0x000fe20000010829 */
[----:B------:R-:W-:Y:S01]  /*59f0*/  SHF.R.S32.HI R16, RZ, 0x1f, R24 ;  /* 0x0000001fff107819 */ /* 0x000fe20000011418 */
[----:B0-----:R-:W-:Y:S01]  /*5a00*/  FFMA.FTZ R13, R33, R21, -R42 ;  /* 0x00000015210d7223 */ /* 0x001fe2000001082a */
        /* <DEDUP_REMOVED lines=14> */
.L_x_1252:
[----:B------:R-:W-:Y:S05]  /*5af0*/  BSYNC.RECONVERGENT B0 ;  /* 0x0000000000007941 */ /* 0x000fea0003800200 */
.L_x_1251:
[----:B------:R-:W-:Y:S05]  /*5b00*/  BRA.U !UP0, `(.L_x_1253) ;  /* 0x0000000108487547 */ /* 0x000fea000b800000 */
        /* <DEDUP_REMOVED lines=18> */
.L_x_1253:
        /* <DEDUP_REMOVED lines=15> */
[----:B------:R-:W-:-:S05]  /*5d20*/  LEA.HI.X R3, R4, UR9, R3, 0x2, P0 ;  /* 0x0000000904037c11 */ /* 0x000fca00080f1403 */
[----:B------:R1:W-:Y:S02]  /*5d30*/  STG.E.64 desc[UR14][R2.64], R8 ;  /* 0x0000000802007986 */ /* 0x0003e4000c101b0e */
.L_x_1255:
[----:B------:R-:W-:Y:S05]  /*5d40*/  BSYNC.RECONVERGENT B0 ;  /* 0x0000000000007941 */ /* 0x000fea0003800200 */
.L_x_1254:
[----:B------:R-:W2:Y:S01]  /*5d50*/  LDCU UR6, c[0x0][0x374] ;  /* 0x00006e80ff0677ac */ /* 0x000ea20008000800 */
[----:B------:R-:W3:Y:S01]  /*5d60*/  LDCU UR7, c[0x0][0x410] ;  /* 0x00008200ff0777ac */ /* 0x000ee20008000800 */
[----:B------:R-:W3:Y:S01]  /*5d70*/  LDCU UR8, c[0x0][0x3e0] ;  /* 0x00007c00ff0877ac */ /* 0x000ee20008000800 */
[----:B------:R-:W-:Y:S02]  /*5d80*/  UIADD3 UR4, UPT, UPT, UR4, 0x1, URZ ;  /* 0x0000000104047890 */ /* 0x000fe4000fffe0ff */
[----:B--2---:R-:W-:Y:S02]  /*5d90*/  UIADD3 UR5, UPT, UPT, UR6, UR5, URZ ;  /* 0x0000000506057290 */ /* 0x004fe4000fffe0ff */
[----:B---3--:R-:W-:-:S04]  /*5da0*/  UIMAD UR7, UR7, UR8, URZ ;  /* 0x00000008070772a4 */ /* 0x008fc8000f8e02ff */
[----:B------:R-:W-:-:S09]  /*5db0*/  UISETP.GE.AND UP0, UPT, UR5, UR7, UPT ;  /* 0x000000070500728c */ /* 0x000fd2000bf06270 */
[----:B------:R-:W-:Y:S05]  /*5dc0*/  BRA.U !UP0, `(.L_x_1256) ;  /* 0xffffffa108ec7547 */ /* 0x000fea000b83ffff */
.L_x_1213:
[----:B------:R-:W2:Y:S01]  /*5dd0*/  LDC R6, c[0x0][0x370] ;  /* 0x0000dc00ff067b82 */ /* 0x000ea20000000800 */
[----:B------:R-:W-:Y:S01]  /*5de0*/  ISETP.NE.AND P1, PT, R0, RZ, PT ;  /* 0x000000ff0000720c */ /* 0x000fe20003f25270 */
[----:B------:R-:W-:Y:S06]  /*5df0*/  BSSY.RECONVERGENT B0, `(.L_x_1257) ;  /* 0x000000d000007945 */ /* 0x000fec0003800200 */
[----:B------:R-:W3:Y:S08]  /*5e00*/  LDC R7, c[0x0][0x374] ;  /* 0x0000dd00ff077b82 */ /* 0x000ef00000000800 */
[----:B01----:R-:W0:Y:S01]  /*5e10*/  LDC.64 R2, c[0x0][0x3c8] ;  /* 0x0000f200ff027b82 */ /* 0x003e220000000a00 */
[----:B--2---:R-:W-:-:S02]  /*5e20*/  ISETP.NE.AND P0, PT, R6, 0x1, PT ;  /* 0x000000010600780c */ /* 0x004fc40003f05270 */
[----:B---3--:R-:W-:-:S04]  /*5e30*/  SHF.L.U32 R4, R7, 0x1, RZ ;  /* 0x0000000107047819 */ /* 0x008fc800000006ff */
        /* <DEDUP_REMOVED lines=8> */
.L_x_1258:
[----:B------:R-:W-:Y:S05]  /*5ec0*/  BSYNC.RECONVERGENT B0 ;  /* 0x0000000000007941 */ /* 0x000fea0003800200 */
.L_x_1257:
        /* <DEDUP_REMOVED lines=11> */
.L_x_1260:
[----:B------:R-:W2:Y:S04]  /*5f80*/  LDG.E.STRONG.GPU R5, desc[UR14][R2.64] ;  /* 0x0000000e02057981 */ /* 0x000ea8000c1ef900 */
[----:B--2---:R-:W-:Y:S01]  /*5f90*/  CCTL.IVALL ;  /* 0x00000000ff00798f */ /* 0x004fe20002000000 */
[----:B------:R-:W-:Y:S05]  /*5fa0*/  YIELD ;  /* 0x0000000000007946 */ /* 0x000fea0003800000 */
[----:B------:R-:W-:-:S13]  /*5fb0*/  ISETP.NE.AND P0, PT, R5, R4, PT ;  /* 0x000000040500720c */ /* 0x000fda0003f05270 */
[----:B------:R-:W-:Y:S05]  /*5fc0*/  @P0 BRA `(.L_x_1260) ;  /* 0xfffffffc00ec0947 */ /* 0x000fea000383ffff */
.L_x_1259:
        /* <DEDUP_REMOVED lines=73> */
.L_x_1263:
        /* <DEDUP_REMOVED lines=29> */
.L_x_1262:
[----:B------:R-:W-:Y:S05]  /*6630*/  BSYNC.RECONVERGENT B0 ;  /* 0x0000000000007941 */ /* 0x000fea0003800200 */
.L_x_1261:
        /* <DEDUP_REMOVED lines=10> */
.L_x_1264:
        /* <DEDUP_REMOVED lines=82> */
.L_x_1265:
        /* <DEDUP_REMOVED lines=16> */
.L_x_4904:


//--------------------- .text._Z35group_norm_nhwc_bwd_one_pass_kernelI11Fp32IOFp32WLi128ELi120ELi480EEv26Group_norm_nhwc_bwd_params --------------------------
	.section	.text._Z35group_norm_nhwc_bwd_one_pass_kernelI11Fp32IOFp32WLi128ELi120ELi480EEv26Group_norm_nhwc_bwd_params,"ax",@progbits
	.align	128
        .global         _Z35group_norm_nhwc_bwd_one_pass_kernelI11Fp32IOFp32WLi128ELi120ELi480EEv26Group_norm_nhwc_bwd_params
        .type           _Z35group_norm_nhwc_bwd_one_pass_kernelI11Fp32IOFp32WLi128ELi120ELi480EEv26Group_norm_nhwc_bwd_params,@function
        .size           _Z35group_norm_nhwc_bwd_one_pass_kernelI11Fp32IOFp32WLi128ELi120ELi480EEv26Group_norm_nhwc_bwd_params,(.L_x_4905 - _Z35group_norm_nhwc_bwd_one_pass_kernelI11Fp32IOFp32WLi128ELi120ELi480EEv26Group_norm_nhwc_bwd_params)
        .other          _Z35group_norm_nhwc_bwd_one_pass_kernelI11Fp32IOFp32WLi128ELi120ELi480EEv26Group_norm_nhwc_bwd_params,@"STO_CUDA_ENTRY STV_DEFAULT"
_Z35group_norm_nhwc_bwd_one_pass_kernelI11Fp32IOFp32WLi128ELi120ELi480EEv26Group_norm_nhwc_bwd_params:
.text._Z35group_norm_nhwc_bwd_one_pass_kernelI11Fp32IOFp32WLi128ELi120ELi480EEv26Group_norm_nhwc_bwd_params:
        /* <DEDUP_REMOVED lines=20> */
[----:B0-----:R-:W-:Y:S01]  /*0140*/  IMAD R116, R3, UR7, R0 ;  /* 0x0000000703747c24 */ /* 0x001fe2000f8e0200 */
[----:B------:R-:W-:-:S04]  /*0150*/  PRMT R0, R0, 0x9910, RZ ;  /* 0x0000991000007816 */ /* 0x000fc800000000ff */
[----:B------:R-:W-:Y:S01]  /*0160*/  IADD3 R114, PT, PT, R116, 0x30, RZ ;  /* 0x0000003074727810 */ /* 0x000fe20007ffe0ff */
[----:B------:R-:W-:Y:S01]  /*0170*/  IMAD R0, R0, 0x3c, RZ ;  /* 0x0000003c00007824 */ /* 0x000fe200078e02ff */
[C---:B------:R-:W-:Y:S02]  /*0180*/  IADD3 R113, PT, PT, R116.reuse, 0x38, RZ ;  /* 0x0000003874717810 */ /* 0x040fe40007ffe0ff */
[C---:B------:R-:W-:Y:S02]  /*0190*/  IADD3 R112, PT, PT, R116.reuse, 0x40, RZ ;  /* 0x0000004074707810 */ /* 0x040fe40007ffe0ff */
[----:B------:R-:W-:Y:S02]  /*01a0*/  IADD3 R0, PT, PT, RZ, -R0, RZ ;  /* 0x80000000ff007210 */ /* 0x000fe40007ffe0ff */
[----:B------:R-:W-:Y:S02]  /*01b0*/  IADD3 R111, PT, PT, R116, 0x48, RZ ;  /* 0x00000048746f7810 */ /* 0x000fe40007ffe0ff */
[----:B------:R-:W-:-:S02]  /*01c0*/  PRMT R104, R0, 0x7710, RZ ;  /* 0x0000771000687816 */ /* 0x000fc400000000ff */
[C---:B------:R-:W-:Y:S02]  /*01d0*/  IADD3 R110, PT, PT, R116.reuse, 0x50, RZ ;  /* 0x00000050746e7810 */ /* 0x040fe40007ffe0ff */
[C---:B------:R-:W-:Y:S02]  /*01e0*/  IADD3 R109, PT, PT, R116.reuse, 0x58, RZ ;  /* 0x00000058746d7810 */ /* 0x040fe40007ffe0ff */
[C---:B------:R-:W-:Y:S02]  /*01f0*/  IADD3 R108, PT, PT, R116.reuse, 0x60, RZ ;  /* 0x00000060746c7810 */ /* 0x040fe40007ffe0ff */
[C---:B------:R-:W-:Y:S02]  /*0200*/  IADD3 R107, PT, PT, R116.reuse, 0x68, RZ ;  /* 0x00000068746b7810 */ /* 0x040fe40007ffe0ff */
[C---:B------:R-:W-:Y:S02]  /*0210*/  IADD3 R106, PT, PT, R116.reuse, 0x70, RZ ;  /* 0x00000070746a7810 */ /* 0x040fe40007ffe0ff */
[----:B------:R-:W-:-:S02]  /*0220*/  IADD3 R105, PT, PT, R116, 0x78, RZ ;  /* 0x0000007874697810 */ /* 0x000fc40007ffe0ff */
[----:B------:R-:W-:Y:S02]  /*0230*/  IADD3 R104, PT, PT, R104, R101, RZ ;  /* 0x0000006568687210 */ /* 0x000fe40007ffe0ff */
[----:B------:R-:W-:Y:S02]  /*0240*/  IADD3 R115, PT, PT, R116, 0x28, RZ ;  /* 0x0000002874737810 */ /* 0x000fe40007ffe0ff */
[----:B------:R-:W-:Y:S02]  /*0250*/  SHF.R.S32.HI R96, RZ, 0x1f, R114 ;  /* 0x0000001fff607819 */ /* 0x000fe40000011472 */
[----:B------:R-:W-:Y:S02]  /*0260*/  SHF.R.S32.HI R95, RZ, 0x1f, R113 ;  /* 0x0000001fff5f7819 */ /* 0x000fe40000011471 */
[----:B------:R-:W-:Y:S02]  /*0270*/  SHF.R.S32.HI R94, RZ, 0x1f, R112 ;  /* 0x0000001fff5e7819 */ /* 0x000fe40000011470 */
[----:B------:R-:W-:-:S02]  /*0280*/  SHF.R.S32.HI R93, RZ, 0x1f, R111 ;  /* 0x0000001fff5d7819 */ /* 0x000fc4000001146f */
[----:B------:R-:W-:Y:S02]  /*0290*/  SHF.R.S32.HI R92, RZ, 0x1f, R110 ;  /* 0x0000001fff5c7819 */ /* 0x000fe4000001146e */
[----:B------:R-:W-:Y:S02]  /*02a0*/  SHF.R.S32.HI R91, RZ, 0x1f, R109 ;  /* 0x0000001fff5b7819 */ /* 0x000fe4000001146d */
[----:B------:R-:W-:Y:S02]  /*02b0*/  SHF.R.S32.HI R90, RZ, 0x1f, R108 ;  /* 0x0000001fff5a7819 */ /* 0x000fe4000001146c */
[----:B------:R-:W-:Y:S02]  /*02c0*/  SHF.R.S32.HI R89, RZ, 0x1f, R107 ;  /* 0x0000001fff597819 */ /* 0x000fe4000001146b */
[----:B------:R-:W-:Y:S02]  /*02d0*/  SHF.R.S32.HI R88, RZ, 0x1f, R106 ;  /* 0x0000001fff587819 */ /* 0x000fe4000001146a */
[----:B------:R-:W-:-:S02]  /*02e0*/  SHF.R.S32.HI R0, RZ, 0x1f, R105 ;  /* 0x0000001fff007819 */ /* 0x000fc40000011469 */
[----:B-1234-:R-:W-:-:S07]  /*02f0*/  SHF.L.U32 R104, R104, 0x1, RZ ;  /* 0x0000000168687819 */ /* 0x01efce00000006ff */
.L_x_1333:
[----:B0-----:R-:W0:Y:S01]  /*0300*/  LDC R9, c[0x0][0x410] ;  /* 0x00010400ff097b82 */ /* 0x001e220000000800 */
[----:B-1----:R-:W1:Y:S01]  /*0310*/  LDCU.128 UR12, c[0x0][0x400] ;  /* 0x00008000ff0c77ac */ /* 0x002e620008000c00 */
[----:B------:R-:W-:Y:S02]  /*0320*/  ISETP.GE.AND P0, PT, R102, RZ, PT ;  /* 0x000000ff6600720c */ /* 0x000fe40003f06270 */
[----:B------:R-:W-:Y:S02]  /*0330*/  CS2R R86, SRZ ;  /* 0x0000000000567805 */ /* 0x000fe4000001ff00 */
[----:B------:R-:W-:Y:S02]  /*0340*/  SHF.R.S32.HI R17, RZ, 0x1f, R115 ;  /* 0x0000001fff117819 */ /* 0x000fe40000011473 */
[----:B------:R-:W-:Y:S02]  /*0350*/  LOP3.LUT R67, R104, 0xffff, RZ, 0xc0, !PT ;  /* 0x0000ffff68437812 */ /* 0x000fe400078ec0ff */
[C---:B------:R-:W-:Y:S01]  /*0360*/  IADD3 R21, PT, PT, R116.reuse, 0x8, RZ ;  /* 0x0000000874157810 */ /* 0x040fe20007ffe0ff */
[----:B--2---:R-:W2:Y:S01]  /*0370*/  LDC.64 R68, c[0x0][0x3b8] ;  /* 0x0000ee00ff447b82 */ /* 0x004ea20000000a00 */
[----:B------:R-:W-:-:S02]  /*0380*/  IADD3 R25, PT, PT, R116, 0x10, RZ ;  /* 0x0000001074197810 */ /* 0x000fc40007ffe0ff */
[----:B------:R-:W-:Y:S02]  /*0390*/  SHF.R.S32.HI R23, RZ, 0x1f, R21 ;  /* 0x0000001fff177819 */ /* 0x000fe40000011415 */
[----:B------:R-:W-:Y:S02]  /*03a0*/  SHF.R.S32.HI R27, RZ, 0x1f, R25 ;  /* 0x0000001fff1b7819 */ /* 0x000fe40000011419 */
[C---:B------:R-:W-:Y:S01]  /*03b0*/  IADD3 R33, PT, PT, R116.reuse, 0x18, RZ ;  /* 0x0000001874217810 */ /* 0x040fe20007ffe0ff */
[----:B---3--:R-:W3:Y:S01]  /*03c0*/  LDC.64 R118, c[0x0][0x3a8] ;  /* 0x0000ea00ff767b82 */ /* 0x008ee20000000a00 */
[----:B------:R-:W-:Y:S02]  /*03d0*/  IADD3 R37, PT, PT, R116, 0x20, RZ ;  /* 0x0000002074257810 */ /* 0x000fe40007ffe0ff */
[----:B-1----:R-:W-:Y:S02]  /*03e0*/  ISETP.GE.U32.AND P5, PT, R115, UR12, PT ;  /* 0x0000000c73007c0c */ /* 0x002fe4000bfa6070 */
[----:B------:R-:W-:-:S02]  /*03f0*/  SHF.R.S32.HI R35, RZ, 0x1f, R33 ;  /* 0x0000001fff237819 */ /* 0x000fc40000011421 */
[----:B0-----:R-:W-:Y:S02]  /*0400*/  IABS R5, R9 ;  /* 0x0000000900057213 */ /* 0x001fe40000000000 */
[----:B------:R-:W-:Y:S02]  /*0410*/  ISETP.GE.AND.EX P5, PT, R17, UR13, PT, P5 ;  /* 0x0000000d11007c0c */ /* 0x000fe4000bfa6350 */
[----:B------:R-:W0:Y:S01]  /*0420*/  I2F.RP R4, R5 ;  /* 0x0000000500047306 */ /* 0x000e220000209400 */
[----:B------:R-:W-:-:S10]  /*0430*/  SHF.R.S32.HI R39, RZ, 0x1f, R37 ;  /* 0x0000001fff277819 */ /* 0x000fd40000011425 */
[----:B------:R-:W1:Y:S01]  /*0440*/  @!P5 LDC.64 R18, c[0x0][0x3f8] ;  /* 0x0000fe00ff12db82 */ /* 0x000e620000000a00 */
[----:B0-----:R-:W0:Y:S07]  /*0450*/  MUFU.RCP R4, R4 ;  /* 0x0000000400047308 */ /* 0x001e2e0000001000 */
[----:B----4-:R-:W4:Y:S01]  /*0460*/  @!P5 LDC.64 R10, c[0x0][0x398] ;  /* 0x0000e600ff0adb82 */ /* 0x010f220000000a00 */
[----:B0-----:R-:W-:-:S04]  /*0470*/  IADD3 R2, PT, PT, R4, 0xffffffe, RZ ;  /* 0x0ffffffe04027810 */ /* 0x001fc80007ffe0ff */
[----:B------:R0:W2:Y:S02]  /*0480*/  F2I.FTZ.U32.TRUNC.NTZ R3, R2 ;  /* 0x0000000200037305 */ /* 0x0000a4000021f000 */
[----:B0-----:R-:W-:Y:S02]  /*0490*/  MOV R2, RZ ;  /* 0x000000ff00027202 */ /* 0x001fe40000000f00 */
[----:B--2---:R-:W-:-:S05]  /*04a0*/  IADD3 R6, PT, PT, RZ, -R3, RZ ;  /* 0x80000003ff067210 */ /* 0x004fca0007ffe0ff */
[----:B------:R-:W-:Y:S01]  /*04b0*/  IMAD R7, R6, R5, RZ ;  /* 0x0000000506077224 */ /* 0x000fe200078e02ff */
[----:B------:R-:W-:-:S03]  /*04c0*/  IABS R6, R102 ;  /* 0x0000006600067213 */ /* 0x000fc60000000000 */
[----:B------:R-:W-:Y:S01]  /*04d0*/  IMAD.HI.U32 R3, R3, R7, R2 ;  /* 0x0000000703037227 */ /* 0x000fe200078e0002 */
[----:B------:R-:W-:Y:S02]  /*04e0*/  SHF.R.S32.HI R7, RZ, 0x1f, R116 ;  /* 0x0000001fff077819 */ /* 0x000fe40000011474 */
[----:B------:R-:W-:-:S03]  /*04f0*/  LOP3.LUT R2, R102, R9, RZ, 0x3c, !PT ;  /* 0x0000000966027212 */ /* 0x000fc600078e3cff */
[----:B------:R-:W-:Y:S01]  /*0500*/  IMAD.HI.U32 R3, R3, R6, RZ ;  /* 0x0000000603037227 */ /* 0x000fe200078e00ff */
[----:B------:R-:W-:-:S04]  /*0510*/  ISETP.GE.AND P1, PT, R2, RZ, PT ;  /* 0x000000ff0200720c */ /* 0x000fc80003f26270 */
[----:B------:R-:W-:-:S05]  /*0520*/  IADD3 R4, PT, PT, -R3, RZ, RZ ;  /* 0x000000ff03047210 */ /* 0x000fca0007ffe1ff */
[----:B------:R-:W-:-:S05]  /*0530*/  IMAD R4, R5, R4, R6 ;  /* 0x0000000405047224 */ /* 0x000fca00078e0206 */
[----:B------:R-:W-:-:S13]  /*0540*/  ISETP.GT.U32.AND P3, PT, R5, R4, PT ;  /* 0x000000040500720c */ /* 0x000fda0003f64070 */
[-C--:B------:R-:W-:Y:S02]  /*0550*/  @!P3 IADD3 R4, PT, PT, R4, -R5.reuse, RZ ;  /* 0x800000050404b210 */ /* 0x080fe40007ffe0ff */
[----:B------:R-:W-:Y:S02]  /*0560*/  @!P3 IADD3 R3, PT, PT, R3, 0x1, RZ ;  /* 0x000000010303b810 */ /* 0x000fe40007ffe0ff */
[-C--:B------:R-:W-:Y:S02]  /*0570*/  ISETP.GE.U32.AND P2, PT, R4, R5.reuse, PT ;  /* 0x000000050400720c */ /* 0x080fe40003f46070 */
[----:B------:R-:W-:Y:S02]  /*0580*/  ISETP.GE.U32.AND P3, PT, R116, UR12, PT ;  /* 0x0000000c74007c0c */ /* 0x000fe4000bf66070 */
[----:B------:R-:W-:Y:S02]  /*0590*/  ISETP.GT.U32.AND P4, PT, R5, R4, PT ;  /* 0x000000040500720c */ /* 0x000fe40003f84070 */
[----:B------:R-:W-:-:S02]  /*05a0*/  IADD3 R5, PT, PT, R4, -R5, RZ ;  /* 0x8000000504057210 */ /* 0x000fc40007ffe0ff */
[----:B------:R-:W-:Y:S02]  /*05b0*/  ISETP.GE.AND.EX P3, PT, R7, UR13, PT, P3 ;  /* 0x0000000d07007c0c */ /* 0x000fe4000bf66330 */
[----:B------:R-:W-:Y:S02]  /*05c0*/  SEL R4, R5, R4, !P4 ;  /* 0x0000000405047207 */ /* 0x000fe40006000000 */
[----:B------:R-:W-:Y:S02]  /*05d0*/  ISETP.GE.U32.AND P4, PT, R21, UR12, PT ;  /* 0x0000000c15007c0c */ /* 0x000fe4000bf86070 */
[----:B------:R-:W-:Y:S02]  /*05e0*/  @P2 IADD3 R3, PT, PT, R3, 0x1, RZ ;  /* 0x0000000103032810 */ /* 0x000fe40007ffe0ff */
[----:B------:R-:W-:Y:S02]  /*05f0*/  ISETP.NE.AND P2, PT, R9, RZ, PT ;  /* 0x000000ff0900720c */ /* 0x000fe40003f45270 */
[----:B------:R-:W-:-:S02]  /*0600*/  MOV R2, R3 ;  /* 0x0000000300027202 */ /* 0x000fc40000000f00 */
[----:B------:R-:W-:Y:S01]  /*0610*/  LOP3.LUT R3, RZ, R9, RZ, 0x33, !PT ;  /* 0x00000009ff037212 */ /* 0x000fe200078e33ff */
[----:B------:R-:W0:Y:S01]  /*0620*/  @!P3 LDC.64 R14, c[0x0][0x3f8] ;  /* 0x0000fe00ff0ebb82 */ /* 0x000e220000000a00 */
[----:B------:R-:W-:Y:S02]  /*0630*/  @!P0 IADD3 R4, PT, PT, -R4, RZ, RZ ;  /* 0x000000ff04048210 */ /* 0x000fe40007ffe1ff */
[----:B------:R-:W-:Y:S02]  /*0640*/  @!P1 IADD3 R2, PT, PT, -R2, RZ, RZ ;  /* 0x000000ff02029210 */ /* 0x000fe40007ffe1ff */
[C---:B------:R-:W-:Y:S02]  /*0650*/  SEL R117, R3.reuse, R4, !P2 ;  /* 0x0000000403757207 */ /* 0x040fe40005000000 */
[----:B------:R-:W-:Y:S01]  /*0660*/  SEL R3, R3, R2, !P2 ;  /* 0x0000000203037207 */ /* 0x000fe20005000000 */
[----:B------:R-:W2:Y:S01]  /*0670*/  @!P3 LDC.64 R12, c[0x0][0x3a0] ;  /* 0x0000e800ff0cbb82 */ /* 0x000ea20000000a00 */
[----:B------:R-:W-:Y:S01]  /*0680*/  ISETP.GE.AND.EX P4, PT, R23, UR13, PT, P4 ;  /* 0x0000000d17007c0c */ /* 0x000fe2000bf86340 */
[----:B------:R-:W-:Y:S01]  /*0690*/  IMAD R74, R117, 0x78, RZ ;  /* 0x00000078754a7824 */ /* 0x000fe200078e02ff */
[----:B------:R-:W-:-:S02]  /*06a0*/  SHF.R.S32.HI R2, RZ, 0x1f, R3 ;  /* 0x0000001fff027819 */ /* 0x000fc40000011403 */
[----:B------:R-:W-:Y:S02]  /*06b0*/  ISETP.GE.U32.AND P2, PT, R25, UR12, PT ;  /* 0x0000000c19007c0c */ /* 0x000fe4000bf46070 */
[----:B------:R-:W-:Y:S01]  /*06c0*/  IADD3 R120, P0, PT, R74, R67, RZ ;  /* 0x000000434a787210 */ /* 0x000fe20007f1e0ff */
[----:B------:R-:W-:Y:S01]  /*06d0*/  IMAD R2, R2, UR14, RZ ;  /* 0x0000000e02027c24 */ /* 0x000fe2000f8e02ff */
[----:B------:R-:W3:Y:S01]  /*06e0*/  @!P3 LDC.64 R4, c[0x0][0x398] ;  /* 0x0000e600ff04bb82 */ /* 0x000ee20000000a00 */
[----:B------:R-:W-:Y:S02]  /*06f0*/  ISETP.GE.AND.EX P2, PT, R27, UR13, PT, P2 ;  /* 0x0000000d1b007c0c */ /* 0x000fe4000bf46320 */
[----:B------:R-:W-:Y:S01]  /*0700*/  LEA.HI.X.SX32 R121, R74, RZ, 0x1, P0 ;  /* 0x000000ff4a797211 */ /* 0x000fe200000f0eff */
[----:B------:R-:W-:Y:S02]  /*0710*/  IMAD R123, R3, UR15, R2 ;  /* 0x0000000f037b7c24 */ /* 0x000fe4000f8e0202 */
[----:B0-----:R-:W-:-:S02]  /*0720*/  @!P3 IMAD R2, R7, R14, RZ ;  /* 0x0000000e0702b224 */ /* 0x001fc400078e02ff */
[----:B------:R-:W0:Y:S01]  /*0730*/  @!P5 LDC.64 R8, c[0x0][0x3a0] ;  /* 0x0000e800ff08db82 */ /* 0x000e220000000a00 */
[----:B------:R-:W-:-:S04]  /*0740*/  IMAD.WIDE.U32 R120, R3, UR14, R120 ;  /* 0x0000000e03787c25 */ /* 0x000fc8000f8e0078 */
[----:B------:R-:W-:Y:S01]  /*0750*/  @!P3 IMAD R15, R116, R15, R2 ;  /* 0x0000000f740fb224 */ /* 0x000fe200078e0202 */
[----:B------:R-:W-:Y:S02]  /*0760*/  IADD3 R123, PT, PT, R121, R123, RZ ;  /* 0x0000007b797b7210 */ /* 0x000fe40007ffe0ff */
[-C--:B------:R-:W-:Y:S01]  /*0770*/  @!P3 MOV R122, R120.reuse ;  /* 0x00000078007ab202 */ /* 0x080fe20000000f00 */
[----:B------:R-:W4:Y:S01]  /*0780*/  @!P4 LDC.64 R2, c[0x0][0x3f8] ;  /* 0x0000fe00ff02cb82 */ /* 0x000f220000000a00 */
[----:B------:R-:W-:-:S03]  /*0790*/  @!P2 MOV R26, R120 ;  /* 0x00000078001aa202 */ /* 0x000fc60000000f00 */
[----:B------:R-:W-:-:S04]  /*07a0*/  @!P3 IMAD.WIDE.U32 R6, R116, R14, R122 ;  /* 0x0000000e7406b225 */ /* 0x000fc800078e007a */
[----:B-1----:R-:W-:Y:S01]  /*07b0*/  @!P5 IMAD R14, R17, R18, RZ ;  /* 0x00000012110ed224 */ /* 0x002fe200078e02ff */
[----:B------:R-:W-:Y:S01]  /*07c0*/  @!P3 IADD3 R15, PT, PT, R7, R15, RZ ;  /* 0x0000000f070fb210 */ /* 0x000fe20007ffe0ff */
[----:B------:R-:W1:Y:S01]  /*07d0*/  @!P4 LDC.64 R28, c[0x0][0x3a0] ;  /* 0x0000e800ff1ccb82 */ /* 0x000e620000000a00 */
[C---:B------:R-:W-:Y:S01]  /*07e0*/  @!P3 SHF.L.U32 R7, R6.reuse, 0x2, RZ ;  /* 0x000000020607b819 */ /* 0x040fe200000006ff */
[----:B------:R-:W-:Y:S01]  /*07f0*/  @!P5 IMAD R17, R115, R19, R14 ;  /* 0x000000137311d224 */ /* 0x000fe200078e020e */
[----:B------:R-:W-:Y:S02]  /*0800*/  @!P3 SHF.L.U64.HI R16, R6, 0x2, R15 ;  /* 0x000000020610b819 */ /* 0x000fe4000001020f */
[----:B------:R-:W-:Y:S02]  /*0810*/  @!P5 MOV R14, R120 ;  /* 0x00000078000ed202 */ /* 0x000fe40000000f00 */
[----:B------:R-:W-:Y:S02]  /*0820*/  @!P5 MOV R15, R123 ;  /* 0x0000007b000fd202 */ /* 0x000fe40000000f00 */
[----:B--2---:R-:W-:-:S02]  /*0830*/  @!P3 IADD3 R12, P0, PT, R7, R12, RZ ;  /* 0x0000000c070cb210 */ /* 0x004fc40007f1e0ff */
[----:B---3--:R-:W-:Y:S01]  /*0840*/  @!P3 IADD3 R4, P1, PT, R7, R4, RZ ;  /* 0x000000040704b210 */ /* 0x008fe20007f3e0ff */
[----:B------:R-:W-:Y:S01]  /*0850*/  @!P5 IMAD.WIDE.U32 R14, R115, R18, R14 ;  /* 0x00000012730ed225 */ /* 0x000fe200078e000e */
[----:B------:R-:W2:Y:S01]  /*0860*/  @!P2 LDC.64 R6, c[0x0][0x3f8] ;  /* 0x0000fe00ff06ab82 */ /* 0x000ea20000000a00 */
[----:B------:R-:W-:Y:S02]  /*0870*/  @!P3 IADD3.X R13, PT, PT, R16, R13, RZ, P0, !PT ;  /* 0x0000000d100db210 */ /* 0x000fe400007fe4ff */
[----:B------:R-:W-:Y:S01]  /*0880*/  ISETP.GE.U32.AND P0, PT, R33, UR12, PT ;  /* 0x0000000c21007c0c */ /* 0x000fe2000bf06070 */
[----:B----4-:R-:W-:Y:S01]  /*0890*/  @!P4 IMAD R18, R23, R2, RZ ;  /* 0x000000021712c224 */ /* 0x010fe200078e02ff */
[----:B------:R-:W-:Y:S01]  /*08a0*/  @!P5 IADD3 R17, PT, PT, R15, R17, RZ ;  /* 0x000000110f11d210 */ /* 0x000fe20007ffe0ff */
[----:B------:R-:W5:Y:S01]  /*08b0*/  @!P3 LDG.E.64 R86, desc[UR8][R12.64] ;  /* 0x000000080c56b981 */ /* 0x000f62000c1e1b00 */
[----:B------:R-:W-:Y:S02]  /*08c0*/  @!P5 SHF.L.U32 R15, R14, 0x2, RZ ;  /* 0x000000020e0fd819 */ /* 0x000fe400000006ff */
[----:B------:R-:W-:-:S02]  /*08d0*/  @!P3 IADD3.X R5, PT, PT, R16, R5, RZ, P1, !PT ;  /* 0x000000051005b210 */ /* 0x000fc40000ffe4ff */
[----:B------:R-:W-:Y:S02]  /*08e0*/  ISETP.GE.AND.EX P0, PT, R35, UR13, PT, P0 ;  /* 0x0000000d23007c0c */ /* 0x000fe4000bf06300 */
[----:B------:R-:W-:Y:S01]  /*08f0*/  @!P5 SHF.L.U64.HI R16, R14, 0x2, R17 ;  /* 0x000000020e10d819 */ /* 0x000fe20000010211 */
[----:B------:R-:W-:Y:S01]  /*0900*/  @!P4 IMAD R17, R21, R3, R18 ;  /* 0x000000031511c224 */ /* 0x000fe200078e0212 */
[C---:B0-----:R-:W-:Y:S01]  /*0910*/  @!P5 IADD3 R8, P1, PT, R15.reuse, R8, RZ ;  /* 0x000000080f08d210 */ /* 0x041fe20007f3e0ff */
[----:B------:R-:W0:Y:S01]  /*0920*/  @!P2 LDC.64 R18, c[0x0][0x398] ;  /* 0x0000e600ff12ab82 */ /* 0x000e220000000a00 */
[----:B------:R-:W-:Y:S02]  /*0930*/  @!P5 IADD3 R10, P6, PT, R15, R10, RZ ;  /* 0x0000000a0f0ad210 */ /* 0x000fe40007fde0ff */
[----:B------:R-:W-:Y:S02]  /*0940*/  @!P4 MOV R14, R120 ;  /* 0x00000078000ec202 */ /* 0x000fe40000000f00 */
[----:B------:R-:W-:-:S02]  /*0950*/  @!P4 MOV R15, R123 ;  /* 0x0000007b000fc202 */ /* 0x000fc40000000f00 */
[C---:B------:R-:W-:Y:S02]  /*0960*/  @!P5 IADD3.X R9, PT, PT, R16.reuse, R9, RZ, P1, !PT ;  /* 0x000000091009d210 */ /* 0x040fe40000ffe4ff */
[----:B------:R-:W-:Y:S01]  /*0970*/  ISETP.GE.U32.AND P1, PT, R37, UR12, PT ;  /* 0x0000000c25007c0c */ /* 0x000fe2000bf26070 */
[----:B------:R-:W-:Y:S01]  /*0980*/  @!P4 IMAD.WIDE.U32 R2, R21, R2, R14 ;  /* 0x000000021502c225 */ /* 0x000fe200078e000e */
[----:B------:R-:W-:Y:S01]  /*0990*/  @!P5 IADD3.X R11, PT, PT, R16, R11, RZ, P6, !PT ;  /* 0x0000000b100bd210 */ /* 0x000fe200037fe4ff */
[----:B------:R-:W3:Y:S01]  /*09a0*/  @!P4 LDC.64 R20, c[0x0][0x398] ;  /* 0x0000e600ff14cb82 */ /* 0x000ee20000000a00 */
[----:B------:R-:W-:Y:S01]  /*09b0*/  ISETP.GE.AND.EX P1, PT, R39, UR13, PT, P1 ;  /* 0x0000000d27007c0c */ /* 0x000fe2000bf26310 */
[-C--:B--2---:R-:W-:Y:S01]  /*09c0*/  @!P2 IMAD R16, R27, R6.reuse, RZ ;  /* 0x000000061b10a224 */ /* 0x084fe200078e02ff */
[----:B------:R-:W-:Y:S02]  /*09d0*/  @!P2 MOV R27, R123 ;  /* 0x0000007b001ba202 */ /* 0x000fe40000000f00 */
[----:B------:R-:W-:Y:S01]  /*09e0*/  @!P4 IADD3 R3, PT, PT, R3, R17, RZ ;  /* 0x000000110303c210 */ /* 0x000fe20007ffe0ff */
[C---:B------:R-:W-:Y:S01]  /*09f0*/  @!P2 IMAD R7, R25.reuse, R7, R16 ;  /* 0x000000071907a224 */ /* 0x040fe200078e0210 */
[C---:B------:R-:W-:Y:S01]  /*0a00*/  @!P4 SHF.L.U32 R23, R2.reuse, 0x2, RZ ;  /* 0x000000020217c819 */ /* 0x040fe200000006ff */
[----:B------:R-:W2:Y:S01]  /*0a10*/  @!P0 LDC.64 R14, c[0x0][0x3f8] ;  /* 0x0000fe00ff0e8b82 */ /* 0x000ea20000000a00 */
[----:B------:R-:W-:Y:S01]  /*0a20*/  @!P2 IMAD.WIDE.U32 R26, R25, R6, R26 ;  /* 0x00000006191aa225 */ /* 0x000fe200078e001a */
[----:B------:R-:W-:-:S02]  /*0a30*/  @!P4 SHF.L.U64.HI R30, R2, 0x2, R3 ;  /* 0x00000002021ec819 */ /* 0x000fc40000010203 */
[----:B------:R-:W-:Y:S02]  /*0a40*/  MOV R3, RZ ;  /* 0x000000ff00037202 */ /* 0x000fe40000000f00 */
[----:B------:R-:W-:Y:S02]  /*0a50*/  MOV R2, RZ ;  /* 0x000000ff00027202 */ /* 0x000fe40000000f00 */
[----:B------:R-:W4:Y:S01]  /*0a60*/  @!P2 LDC.64 R16, c[0x0][0x3a0] ;  /* 0x0000e800ff10ab82 */ /* 0x000f220000000a00 */
[----:B------:R-:W-:-:S03]  /*0a70*/  @!P2 IADD3 R31, PT, PT, R27, R7, RZ ;  /* 0x000000071b1fa210 */ /* 0x000fc60007ffe0ff */
[----:B------:R2:W5:Y:S04]  /*0a80*/  @!P3 LDG.E.64 R2, desc[UR8][R4.64] ;  /* 0x000000080402b981 */ /* 0x000568000c1e1b00 */
[----:B------:R-:W0:Y:S01]  /*0a90*/  @!P0 LDC.64 R24, c[0x0][0x3a0] ;  /* 0x0000e800ff188b82 */ /* 0x000e220000000a00 */
[C---:B-1----:R-:W-:Y:S02]  /*0aa0*/  @!P4 IADD3 R28, P3, PT, R23.reuse, R28, RZ ;  /* 0x0000001c171cc210 */ /* 0x042fe40007f7e0ff */
[----:B---3--:R-:W-:-:S05]  /*0ab0*/  @!P4 IADD3 R20, P6, PT, R23, R20, RZ ;  /* 0x000000141714c210 */ /* 0x008fca0007fde0ff */
[----:B------:R-:W1:Y:S01]  /*0ac0*/  @!P1 LDC.64 R6, c[0x0][0x3f8] ;  /* 0x0000fe00ff069b82 */ /* 0x000e620000000a00 */
[----:B--2---:R-:W-:Y:S01]  /*0ad0*/  @!P0 IMAD R32, R35, R14, RZ ;  /* 0x0000000e23208224 */ /* 0x004fe200078e02ff */
[----:B------:R-:W-:Y:S02]  /*0ae0*/  @!P0 MOV R4, R120 ;  /* 0x0000007800048202 */ /* 0x000fe40000000f00 */
[----:B------:R-:W-:-:S04]  /*0af0*/  @!P0 MOV R5, R123 ;  /* 0x0000007b00058202 */ /* 0x000fc80000000f00 */
[----:B------:R-:W2:Y:S01]  /*0b00*/  @!P0 LDC.64 R22, c[0x0][0x398] ;  /* 0x0000e600ff168b82 */ /* 0x000ea20000000a00 */
[----:B------:R-:W-:Y:S01]  /*0b10*/  @!P2 SHF.L.U32 R27, R26, 0x2, RZ ;  /* 0x000000021a1ba819 */ /* 0x000fe200000006ff */
[C---:B------:R-:W-:Y:S02]  /*0b20*/  @!P0 IMAD R13, R33.reuse, R15, R32 ;  /* 0x0000000f210d8224 */ /* 0x040fe400078e0220 */
[----:B------:R-:W-:Y:S01]  /*0b30*/  @!P0 IMAD.WIDE.U32 R14, R33, R14, R4 ;  /* 0x0000000e210e8225 */ /* 0x000fe200078e0004 */
[----:B------:R-:W-:Y:S02]  /*0b40*/  @!P4 IADD3.X R29, PT, PT, R30, R29, RZ, P3, !PT ;  /* 0x0000001d1e1dc210 */ /* 0x000fe40001ffe4ff */
[----:B------:R-:W-:Y:S01]  /*0b50*/  @!P2 SHF.L.U64.HI R26, R26, 0x2, R31 ;  /* 0x000000021a1aa819 */ /* 0x000fe2000001021f */
[----:B------:R-:W3:Y:S01]  /*0b60*/  @!P1 LDC.64 R32, c[0x0][0x398] ;  /* 0x0000e600ff209b82 */ /* 0x000ee20000000a00 */
[----:B----4-:R-:W-:Y:S02]  /*0b70*/  @!P2 IADD3 R16, P3, PT, R27, R16, RZ ;  /* 0x000000101b10a210 */ /* 0x010fe40007f7e0ff */
[----:B------:R-:W-:-:S02]  /*0b80*/  @!P4 IADD3.X R21, PT, PT, R30, R21, RZ, P6, !PT ;  /* 0x000000151e15c210 */ /* 0x000fc400037fe4ff */
[----:B0-----:R-:W-:Y:S02]  /*0b90*/  @!P2 IADD3 R18, P6, PT, R27, R18, RZ ;  /* 0x000000121b12a210 */ /* 0x001fe40007fde0ff */
[----:B------:R-:W-:Y:S02]  /*0ba0*/  @!P0 IADD3 R13, PT, PT, R15, R13, RZ ;  /* 0x0000000d0f0d8210 */ /* 0x000fe40007ffe0ff */
[----:B------:R-:W-:Y:S02]  /*0bb0*/  @!P0 SHF.L.U32 R5, R14, 0x2, RZ ;  /* 0x000000020e058819 */ /* 0x000fe400000006ff */
[----:B------:R-:W-:Y:S02]  /*0bc0*/  @!P2 IADD3.X R17, PT, PT, R26, R17, RZ, P3, !PT ;  /* 0x000000111a11a210 */ /* 0x000fe40001ffe4ff */
[----:B------:R-:W-:Y:S02]  /*0bd0*/  ISETP.GE.U32.AND P3, PT, R114, UR12, PT ;  /* 0x0000000c72007c0c */ /* 0x000fe4000bf66070 */
[----:B------:R-:W-:-:S02]  /*0be0*/  @!P2 IADD3.X R19, PT, PT, R26, R19, RZ, P6, !PT ;  /* 0x000000131a13a210 */ /* 0x000fc400037fe4ff */
[----:B------:R-:W-:Y:S01]  /*0bf0*/  @!P0 SHF.L.U64.HI R14, R14, 0x2, R13 ;  /* 0x000000020e0e8819 */ /* 0x000fe2000001020d */
[----:B-1----:R-:W-:Y:S01]  /*0c00*/  @!P1 IMAD R4, R39, R6, RZ ;  /* 0x0000000627049224 */ /* 0x002fe200078e02ff */
[----:B------:R-:W-:Y:S01]  /*0c10*/  @!P0 IADD3 R24, P6, PT, R5, R24, RZ ;  /* 0x0000001805188210 */ /* 0x000fe20007fde0ff */
[----:B------:R-:W0:Y:S01]  /*0c20*/  @!P1 LDC.64 R26, c[0x0][0x3a0] ;  /* 0x0000e800ff1a9b82 */ /* 0x000e220000000a00 */
[----:B------:R-:W-:Y:S02]  /*0c30*/  @!P1 MOV R12, R120 ;  /* 0x00000078000c9202 */ /* 0x000fe40000000f00 */
[----:B------:R-:W-:Y:S02]  /*0c40*/  @!P1 MOV R13, R123 ;  /* 0x0000007b000d9202 */ /* 0x000fe40000000f00 */
[----:B------:R-:W-:Y:S01]  /*0c50*/  ISETP.GE.AND.EX P3, PT, R96, UR13, PT, P3 ;  /* 0x0000000d60007c0c */ /* 0x000fe2000bf66330 */
[C---:B------:R-:W-:Y:S01]  /*0c60*/  @!P1 IMAD R31, R37.reuse, R7, R4 ;  /* 0x00000007251f9224 */ /* 0x040fe200078e0204 */
[----:B------:R-:W-:Y:S01]  /*0c70*/  @!P0 IADD3.X R25, PT, PT, R14, R25, RZ, P6, !PT ;  /* 0x000000190e198210 */ /* 0x000fe200037fe4ff */
[----:B------:R-:W-:Y:S01]  /*0c80*/  @!P1 IMAD.WIDE.U32 R12, R37, R6, R12 ;  /* 0x00000006250c9225 */ /* 0x000fe200078e000c */
[----:B--2---:R-:W-:-:S02]  /*0c90*/  @!P0 IADD3 R22, P6, PT, R5, R22, RZ ;  /* 0x0000001605168210 */ /* 0x004fc40007fde0ff */
[----:B------:R-:W-:Y:S02]  /*0ca0*/  CS2R R4, SRZ ;  /* 0x0000000000047805 */ /* 0x000fe4000001ff00 */
[----:B------:R-:W-:Y:S02]  /*0cb0*/  CS2R R6, SRZ ;  /* 0x0000000000067805 */ /* 0x000fe4000001ff00 */
[----:B------:R-:W-:Y:S02]  /*0cc0*/  @!P0 IADD3.X R23, PT, PT, R14, R23, RZ, P6, !PT ;  /* 0x000000170e178210 */ /* 0x000fe400037fe4ff */
[----:B------:R1:W5:Y:S01]  /*0cd0*/  @!P5 LDG.E.64 R4, desc[UR8][R8.64] ;  /* 0x000000080804d981 */ /* 0x000362000c1e1b00 */
[----:B------:R-:W2:Y:S03]  /*0ce0*/  @!P3 LDC.64 R14, c[0x0][0x3f8] ;  /* 0x0000fe00ff0ebb82 */ /* 0x000ea60000000a00 */
[----:B------:R4:W5:Y:S01]  /*0cf0*/  @!P5 LDG.E.64 R6, desc[UR8][R10.64] ;  /* 0x000000080a06d981 */ /* 0x000962000c1e1b00 */
[----:B------:R-:W-:-:S04]  /*0d00*/  ISETP.GE.U32.AND P5, PT, R113, UR12, PT ;  /* 0x0000000c71007c0c */ /* 0x000fc8000bfa6070 */
[----:B------:R-:W-:Y:S02]  /*0d10*/  ISETP.GE.AND.EX P5, PT, R95, UR13, PT, P5 ;  /* 0x0000000d5f007c0c */ /* 0x000fe4000bfa6350 */
[----:B-1----:R-:W-:Y:S02]  /*0d20*/  CS2R R8, SRZ ;  /* 0x0000000000087805 */ /* 0x002fe4000001ff00 */
[----:B------:R-:W-:Y:S01]  /*0d30*/  @!P1 IADD3 R31, PT, PT, R13, R31, RZ ;  /* 0x0000001f0d1f9210 */ /* 0x000fe20007ffe0ff */
[----:B------:R-:W1:Y:S01]  /*0d40*/  @!P3 LDC.64 R40, c[0x0][0x398] ;  /* 0x0000e600ff28bb82 */ /* 0x000e620000000a00 */
[----:B----4-:R-:W-:Y:S02]  /*0d50*/  CS2R R10, SRZ ;  /* 0x00000000000a7805 */ /* 0x010fe4000001ff00 */
[C---:B------:R-:W-:Y:S01]  /*0d60*/  @!P1 SHF.L.U32 R13, R12.reuse, 0x2, RZ ;  /* 0x000000020c0d9819 */ /* 0x040fe200000006ff */
[----:B------:R-:W5:Y:S01]  /*0d70*/  @!P4 LDG.E.64 R8, desc[UR8][R28.64] ;  /* 0x000000081c08c981 */ /* 0x000f62000c1e1b00 */
[----:B------:R-:W-:-:S03]  /*0d80*/  @!P1 SHF.L.U64.HI R12, R12, 0x2, R31 ;  /* 0x000000020c0c9819 */ /* 0x000fc6000001021f */
[----:B------:R4:W5:Y:S01]  /*0d90*/  @!P4 LDG.E.64 R10, desc[UR8][R20.64] ;  /* 0x00000008140ac981 */ /* 0x000962000c1e1b00 */
[----:B------:R-:W-:Y:S01]  /*0da0*/  ISETP.GE.U32.AND P4, PT, R111, UR12, PT ;  /* 0x0000000c6f007c0c */ /* 0x000fe2000bf86070 */
[----:B------:R-:W1:Y:S01]  /*0db0*/  @!P5 LDC.64 R36, c[0x0][0x3f8] ;  /* 0x0000fe00ff24db82 */ /* 0x000e620000000a00 */
[----:B0-----:R-:W-:Y:S02]  /*0dc0*/  @!P1 IADD3 R26, P6, PT, R13, R26, RZ ;  /* 0x0000001a0d1a9210 */ /* 0x001fe40007fde0ff */
[----:B------:R-:W-:Y:S02]  /*0dd0*/  ISETP.GE.AND.EX P4, PT, R93, UR13, PT, P4 ;  /* 0x0000000d5d007c0c */ /* 0x000fe4000bf86340 */
[----:B------:R-:W-:Y:S02]  /*0de0*/  @!P1 IADD3.X R27, PT, PT, R12, R27, RZ, P6, !PT ;  /* 0x0000001b0c1b9210 */ /* 0x000fe400037fe4ff */
[----:B---3--:R-:W-:Y:S01]  /*0df0*/  @!P1 IADD3 R32, P6, PT, R13, R32, RZ ;  /* 0x000000200d209210 */ /* 0x008fe20007fde0ff */
[----:B------:R-:W0:Y:S01]  /*0e00*/  @!P3 LDC.64 R30, c[0x0][0x3a0] ;  /* 0x0000e800ff1ebb82 */ /* 0x000e220000000a00 */
[----:B------:R-:W-:-:S02]  /*0e10*/  @!P3 MOV R42, R120 ;  /* 0x00000078002ab202 */ /* 0x000fc40000000f00 */
[----:B------:R-:W-:Y:S01]  /*0e20*/  @!P1 IADD3.X R33, PT, PT, R12, R33, RZ, P6, !PT ;  /* 0x000000210c219210 */ /* 0x000fe200037fe4ff */
[----:B--2---:R-:W-:Y:S01]  /*0e30*/  @!P3 IMAD R12, R96, R14, RZ ;  /* 0x0000000e600cb224 */ /* 0x004fe200078e02ff */
[----:B------:R-:W-:-:S03]  /*0e40*/  @!P3 MOV R43, R123 ;  /* 0x0000007b002bb202 */ /* 0x000fc60000000f00 */
[C---:B------:R-:W-:Y:S01]  /*0e50*/  @!P3 IMAD R45, R114.reuse, R15, R12 ;  /* 0x0000000f722db224 */ /* 0x040fe200078e020c */
[----:B------:R-:W-:Y:S01]  /*0e60*/  CS2R R12, SRZ ;  /* 0x00000000000c7805 */ /* 0x000fe2000001ff00 */
[----:B------:R-:W-:Y:S01]  /*0e70*/  @!P3 IMAD.WIDE.U32 R42, R114, R14, R42 ;  /* 0x0000000e722ab225 */ /* 0x000fe200078e002a */
[----:B------:R-:W-:Y:S01]  /*0e80*/  CS2R R14, SRZ ;  /* 0x00000000000e7805 */ /* 0x000fe2000001ff00 */
[----:B------:R-:W2:Y:S03]  /*0e90*/  @!P5 LDC.64 R38, c[0x0][0x3a0] ;  /* 0x0000e800ff26db82 */ /* 0x000ea60000000a00 */
[----:B------:R3:W5:Y:S05]  /*0ea0*/  @!P2 LDG.E.64 R12, desc[UR8][R16.64] ;  /* 0x00000008100ca981 */ /* 0x00076a000c1e1b00 */
[----:B----4-:R-:W4:Y:S01]  /*0eb0*/  @!P4 LDC.64 R20, c[0x0][0x3f8] ;  /* 0x0000fe00ff14cb82 */ /* 0x010f220000000a00 */
[----:B------:R0:W5:Y:S01]  /*0ec0*/  @!P2 LDG.E.64 R14, desc[UR8][R18.64] ;  /* 0x00000008120ea981 */ /* 0x000162000c1e1b00 */
[----:B------:R-:W-:Y:S01]  /*0ed0*/  ISETP.GE.U32.AND P2, PT, R110, UR12, PT ;  /* 0x0000000c6e007c0c */ /* 0x000fe2000bf46070 */
[----:B-1----:R-:W-:Y:S01]  /*0ee0*/  @!P5 IMAD R28, R95, R36, RZ ;  /* 0x000000245f1cd224 */ /* 0x002fe200078e02ff */
[----:B------:R-:W-:-:S04]  /*0ef0*/  @!P3 IADD3 R43, PT, PT, R43, R45, RZ ;  /* 0x0000002d2b2bb210 */ /* 0x000fc80007ffe0ff */
[----:B------:R-:W1:Y:S01]  /*0f00*/  @!P5 LDC.64 R34, c[0x0][0x398] ;  /* 0x0000e600ff22db82 */ /* 0x000e620000000a00 */
[----:B------:R-:W-:Y:S02]  /*0f10*/  @!P3 SHF.L.U32 R29, R42, 0x2, RZ ;  /* 0x000000022a1db819 */ /* 0x000fe400000006ff */
[----:B---3--:R-:W-:Y:S02]  /*0f20*/  @!P5 MOV R16, R120 ;  /* 0x000000780010d202 */ /* 0x008fe40000000f00 */
[----:B------:R-:W-:Y:S02]  /*0f30*/  @!P5 MOV R17, R123 ;  /* 0x0000007b0011d202 */ /* 0x000fe40000000f00 */
[----:B------:R-:W-:Y:S01]  /*0f40*/  ISETP.GE.AND.EX P2, PT, R92, UR13, PT, P2 ;  /* 0x0000000d5c007c0c */ /* 0x000fe2000bf46320 */
[----:B------:R-:W3:Y:S01]  /*0f50*/  @!P4 LDC.64 R52, c[0x0][0x3a0] ;  /* 0x0000e800ff34cb82 */ /* 0x000ee20000000a00 */
[----:B------:R-:W-:Y:S01]  /*0f60*/  @!P3 SHF.L.U64.HI R42, R42, 0x2, R43 ;  /* 0x000000022a2ab819 */ /* 0x000fe2000001022b */
[----:B------:R-:W-:Y:S01]  /*0f70*/  @!P5 IMAD R43, R113, R37, R28 ;  /* 0x00000025712bd224 */ /* 0x000fe200078e021c */
[----:B0-----:R-:W-:Y:S01]  /*0f80*/  @!P3 IADD3 R30, P6, PT, R29, R30, RZ ;  /* 0x0000001e1d1eb210 */ /* 0x001fe20007fde0ff */
[----:B------:R-:W-:-:S03]  /*0f90*/  @!P5 IMAD.WIDE.U32 R36, R113, R36, R16 ;  /* 0x000000247124d225 */ /* 0x000fc600078e0010 */
[----:B------:R-:W-:Y:S02]  /*0fa0*/  @!P3 IADD3.X R31, PT, PT, R42, R31, RZ, P6, !PT ;  /* 0x0000001f2a1fb210 */ /* 0x000fe400037fe4ff */
[----:B------:R-:W-:Y:S02]  /*0fb0*/  @!P3 IADD3 R40, P6, PT, R29, R40, RZ ;  /* 0x000000281d28b210 */ /* 0x000fe40007fde0ff */
[----:B------:R-:W-:Y:S01]  /*0fc0*/  @!P5 IADD3 R19, PT, PT, R37, R43, RZ ;  /* 0x0000002b2513d210 */ /* 0x000fe20007ffe0ff */
[----:B------:R-:W0:Y:S01]  /*0fd0*/  @!P2 LDC.64 R46, c[0x0][0x3a0] ;  /* 0x0000e800ff2eab82 */ /* 0x000e220000000a00 */
[----:B------:R-:W-:Y:S02]  /*0fe0*/  @!P5 SHF.L.U32 R17, R36, 0x2, RZ ;  /* 0x000000022411d819 */ /* 0x000fe400000006ff */
[----:B------:R-:W-:Y:S01]  /*0ff0*/  @!P3 IADD3.X R41, PT, PT, R42, R41, RZ, P6, !PT ;  /* 0x000000292a29b210 */ /* 0x000fe200037fe4ff */
[----:B----4-:R-:W-:Y:S01]  /*1000*/  @!P4 IMAD R16, R93, R20, RZ ;  /* 0x000000145d10c224 */ /* 0x010fe200078e02ff */
[----:B------:R-:W-:-:S02]  /*1010*/  @!P5 SHF.L.U64.HI R36, R36, 0x2, R19 ;  /* 0x000000022424d819 */ /* 0x000fc40000010213 */
[----:B--2---:R-:W-:Y:S01]  /*1020*/  @!P5 IADD3 R38, P6, PT, R17, R38, RZ ;  /* 0x000000261126d210 */ /* 0x004fe20007fde0ff */
[----:B------:R-:W2:Y:S01]  /*1030*/  @!P2 LDC.64 R42, c[0x0][0x3f8] ;  /* 0x0000fe00ff2aab82 */ /* 0x000ea20000000a00 */
[----:B------:R-:W-:Y:S02]  /*1040*/  @!P4 IMAD R37, R111, R21, R16 ;  /* 0x000000156f25c224 */ /* 0x000fe400078e0210 */
[----:B------:R-:W-:Y:S02]  /*1050*/  @!P5 IADD3.X R39, PT, PT, R36, R39, RZ, P6, !PT ;  /* 0x000000272427d210 */ /* 0x000fe400037fe4ff */
[----:B------:R-:W-:Y:S02]  /*1060*/  CS2R R18, SRZ ;  /* 0x0000000000127805 */ /* 0x000fe4000001ff00 */
[----:B-1----:R-:W-:Y:S02]  /*1070*/  @!P5 IADD3 R34, P6, PT, R17, R34, RZ ;  /* 0x000000221122d210 */ /* 0x002fe40007fde0ff */
[----:B------:R-:W-:Y:S01]  /*1080*/  CS2R R16, SRZ ;  /* 0x0000000000107805 */ /* 0x000fe2000001ff00 */
[----:B------:R-:W1:Y:S01]  /*1090*/  @!P2 LDC.64 R44, c[0x0][0x398] ;  /* 0x0000e600ff2cab82 */ /* 0x000e620000000a00 */
[----:B------:R-:W5:Y:S04]  /*10a0*/  @!P0 LDG.E.64 R18, desc[UR8][R22.64] ;  /* 0x0000000816128981 */ /* 0x000f68000c1e1b00 */
[----:B------:R4:W5:Y:S01]  /*10b0*/  @!P0 LDG.E.64 R16, desc[UR8][R24.64] ;  /* 0x0000000818108981 */ /* 0x000962000c1e1b00 */
[----:B------:R-:W-:-:S02]  /*10c0*/  ISETP.GE.U32.AND P0, PT, R109, UR12, PT ;  /* 0x0000000c6d007c0c */ /* 0x000fc4000bf06070 */
[----:B------:R-:W-:Y:S02]  /*10d0*/  @!P4 MOV R28, R120 ;  /* 0x00000078001cc202 */ /* 0x000fe40000000f00 */
[----:B------:R-:W-:Y:S02]  /*10e0*/  @!P4 MOV R29, R123 ;  /* 0x0000007b001dc202 */ /* 0x000fe40000000f00 */
[----:B------:R-:W-:Y:S01]  /*10f0*/  ISETP.GE.AND.EX P0, PT, R91, UR13, PT, P0 ;  /* 0x0000000d5b007c0c */ /* 0x000fe2000bf06300 */
[----:B------:R-:W-:Y:S01]  /*1100*/  @!P4 IMAD.WIDE.U32 R20, R111, R20, R28 ;  /* 0x000000146f14c225 */ /* 0x000fe200078e001c */
[----:B------:R-:W-:-:S03]  /*1110*/  @!P5 IADD3.X R35, PT, PT, R36, R35, RZ, P6, !PT ;  /* 0x000000232423d210 */ /* 0x000fc600037fe4ff */
[----:B--2---:R-:W-:Y:S01]  /*1120*/  @!P2 IMAD R28, R92, R42, RZ ;  /* 0x0000002a5c1ca224 */ /* 0x004fe200078e02ff */
[----:B------:R-:W-:Y:S02]  /*1130*/  @!P4 IADD3 R21, PT, PT, R21, R37, RZ ;  /* 0x000000251515c210 */ /* 0x000fe40007ffe0ff */
[----:B------:R-:W2:Y:S01]  /*1140*/  @!P4 LDC.64 R36, c[0x0][0x398] ;  /* 0x0000e600ff24cb82 */ /* 0x000ea20000000a00 */
[----:B------:R-:W-:Y:S01]  /*1150*/  @!P2 IMAD R51, R110, R43, R28 ;  /* 0x0000002b6e33a224 */ /* 0x000fe200078e021c */
[C---:B------:R-:W-:Y:S02]  /*1160*/  @!P4 SHF.L.U32 R49, R20.reuse, 0x2, RZ ;  /* 0x000000021431c819 */ /* 0x040fe400000006ff */
[----:B------:R-:W-:-:S04]  /*1170*/  @!P4 SHF.L.U64.HI R48, R20, 0x2, R21 ;  /* 0x000000021430c819 */ /* 0x000fc80000010215 */
[----:B------:R-:W0:Y:S01]  /*1180*/  @!P0 LDC.64 R28, c[0x0][0x3f8] ;  /* 0x0000fe00ff1c8b82 */ /* 0x000e220000000a00 */
[----:B------:R-:W-:Y:S02]  /*1190*/  CS2R R20, SRZ ;  /* 0x0000000000147805 */ /* 0x000fe4000001ff00 */
[----:B----4-:R-:W-:Y:S02]  /*11a0*/  @!P2 MOV R24, R120 ;  /* 0x000000780018a202 */ /* 0x010fe40000000f00 */
[----:B------:R-:W-:Y:S02]  /*11b0*/  CS2R R22, SRZ ;  /* 0x0000000000167805 */ /* 0x000fe4000001ff00 */
[----:B------:R-:W-:Y:S01]  /*11c0*/  @!P2 MOV R25, R123 ;  /* 0x0000007b0019a202 */ /* 0x000fe20000000f00 */
[----:B------:R4:W5:Y:S02]  /*11d0*/  @!P1 LDG.E.64 R20, desc[UR8][R26.64] ;  /* 0x000000081a149981 */ /* 0x000964000c1e1b00 */
[----:B------:R-:W-:Y:S01]  /*11e0*/  @!P2 IMAD.WIDE.U32 R42, R110, R42, R24 ;  /* 0x0000002a6e2aa225 */ /* 0x000fe200078e0018 */
[----:B------:R-:W-:Y:S01]  /*11f0*/  CS2R R24, SRZ ;  /* 0x0000000000187805 */ /* 0x000fe2000001ff00 */
[----:B------:R1:W5:Y:S01]  /*1200*/  @!P1 LDG.E.64 R22, desc[UR8][R32.64] ;  /* 0x0000000820169981 */ /* 0x000362000c1e1b00 */
[----:B------:R-:W-:-:S02]  /*1210*/  ISETP.GE.U32.AND P1, PT, R108, UR12, PT ;  /* 0x0000000c6c007c0c */ /* 0x000fc4000bf26070 */
[----:B----4-:R-:W-:Y:S02]  /*1220*/  CS2R R26, SRZ ;  /* 0x00000000001a7805 */ /* 0x010fe4000001ff00 */
[----:B---3--:R-:W-:Y:S01]  /*1230*/  @!P4 IADD3 R52, P6, PT, R49, R52, RZ ;  /* 0x000000343134c210 */ /* 0x008fe20007fde0ff */
[----:B------:R3:W5:Y:S01]  /*1240*/  @!P3 LDG.E.64 R24, desc[UR8][R30.64] ;  /* 0x000000081e18b981 */ /* 0x000762000c1e1b00 */
[----:B------:R-:W-:-:S03]  /*1250*/  ISETP.GE.AND.EX P1, PT, R90, UR13, PT, P1 ;  /* 0x0000000d5a007c0c */ /* 0x000fc6000bf26310 */
[----:B------:R4:W5:Y:S01]  /*1260*/  @!P3 LDG.E.64 R26, desc[UR8][R40.64] ;  /* 0x00000008281ab981 */ /* 0x000962000c1e1b00 */
[----:B------:R-:W-:Y:S02]  /*1270*/  ISETP.GE.U32.AND P3, PT, R107, UR12, PT ;  /* 0x0000000c6b007c0c */ /* 0x000fe4000bf66070 */
[----:B------:R-:W-:Y:S02]  /*1280*/  @!P4 IADD3.X R53, PT, PT, R48, R53, RZ, P6, !PT ;  /* 0x000000353035c210 */ /* 0x000fe400037fe4ff */
[----:B--2---:R-:W-:Y:S01]  /*1290*/  @!P4 IADD3 R36, P6, PT, R49, R36, RZ ;  /* 0x000000243124c210 */ /* 0x004fe20007fde0ff */
[----:B0-----:R-:W-:Y:S01]  /*12a0*/  @!P0 IMAD R50, R91, R28, RZ ;  /* 0x0000001c5b328224 */ /* 0x001fe200078e02ff */
[----:B------:R-:W-:Y:S02]  /*12b0*/  ISETP.GE.AND.EX P3, PT, R89, UR13, PT, P3 ;  /* 0x0000000d59007c0c */ /* 0x000fe4000bf66330 */
[----:B------:R-:W-:Y:S01]  /*12c0*/  @!P2 IADD3 R49, PT, PT, R43, R51, RZ ;  /* 0x000000332b31a210 */ /* 0x000fe20007ffe0ff */
[----:B-1----:R-:W0:Y:S01]  /*12d0*/  @!P1 LDC.64 R32, c[0x0][0x3f8] ;  /* 0x0000fe00ff209b82 */ /* 0x002e220000000a00 */
[----:B---3--:R-:W-:-:S02]  /*12e0*/  @!P0 MOV R30, R120 ;  /* 0x00000078001e8202 */ /* 0x008fc40000000f00 */
[----:B------:R-:W-:Y:S02]  /*12f0*/  @!P0 MOV R31, R123 ;  /* 0x0000007b001f8202 */ /* 0x000fe40000000f00 */
[----:B------:R-:W-:Y:S01]  /*1300*/  @!P2 SHF.L.U32 R43, R42, 0x2, RZ ;  /* 0x000000022a2ba819 */ /* 0x000fe200000006ff */
[C---:B----4-:R-:W-:Y:S01]  /*1310*/  @!P0 IMAD R41, R109.reuse, R29, R50 ;  /* 0x0000001d6d298224 */ /* 0x050fe200078e0232 */
[----:B------:R-:W-:Y:S01]  /*1320*/  @!P4 IADD3.X R37, PT, PT, R48, R37, RZ, P6, !PT ;  /* 0x000000253025c210 */ /* 0x000fe200037fe4ff */
[----:B------:R-:W-:Y:S01]  /*1330*/  @!P0 IMAD.WIDE.U32 R28, R109, R28, R30 ;  /* 0x0000001c6d1c8225 */ /* 0x000fe200078e001e */
[----:B------:R-:W-:Y:S01]  /*1340*/  @!P2 SHF.L.U64.HI R54, R42, 0x2, R49 ;  /* 0x000000022a36a819 */ /* 0x000fe20000010231 */
[----:B------:R-:W1:Y:S01]  /*1350*/  @!P0 LDC.64 R50, c[0x0][0x398] ;  /* 0x0000e600ff328b82 */ /* 0x000e620000000a00 */
[----:B------:R-:W-:Y:S02]  /*1360*/  @!P2 IADD3 R46, P6, PT, R43, R46, RZ ;  /* 0x0000002e2b2ea210 */ /* 0x000fe40007fde0ff */
[----:B------:R-:W-:-:S05]  /*1370*/  @!P0 IADD3 R29, PT, PT, R29, R41, RZ ;  /* 0x000000291d1d8210 */ /* 0x000fca0007ffe0ff */
[----:B------:R-:W2:Y:S01]  /*1380*/  @!P0 LDC.64 R48, c[0x0][0x3a0] ;  /* 0x0000e800ff308b82 */ /* 0x000ea20000000a00 */
[----:B------:R-:W-:Y:S02]  /*1390*/  @!P2 IADD3.X R47, PT, PT, R54, R47, RZ, P6, !PT ;  /* 0x0000002f362fa210 */ /* 0x000fe400037fe4ff */
[----:B------:R-:W-:Y:S02]  /*13a0*/  @!P2 IADD3 R44, P6, PT, R43, R44, RZ ;  /* 0x0000002c2b2ca210 */ /* 0x000fe40007fde0ff */
[----:B------:R-:W-:Y:S02]  /*13b0*/  CS2R R30, SRZ ;  /* 0x00000000001e7805 */ /* 0x000fe4000001ff00 */
[C---:B------:R-:W-:Y:S01]  /*13c0*/  @!P0 SHF.L.U32 R41, R28.reuse, 0x2, RZ ;  /* 0x000000021c298819 */ /* 0x040fe200000006ff */
[----:B------:R-:W3:Y:S01]  /*13d0*/  @!P3 LDC.64 R42, c[0x0][0x3f8] ;  /* 0x0000fe00ff2abb82 */ /* 0x000ee20000000a00 */
[----:B------:R-:W-:Y:S02]  /*13e0*/  @!P0 SHF.L.U64.HI R40, R28, 0x2, R29 ;  /* 0x000000021c288819 */ /* 0x000fe4000001021d */
[----:B------:R-:W-:Y:S01]  /*13f0*/  CS2R R28, SRZ ;  /* 0x00000000001c7805 */ /* 0x000fe2000001ff00 */
[----:B------:R4:W5:Y:S05]  /*1400*/  @!P5 LDG.E.64 R30, desc[UR8][R34.64] ;  /* 0x00000008221ed981 */ /* 0x00096a000c1e1b00 */
[----:B------:R3:W5:Y:S01]  /*1410*/  @!P5 LDG.E.64 R28, desc[UR8][R38.64] ;  /* 0x00000008261cd981 */ /* 0x000762000c1e1b00 */
[----:B------:R-:W-:Y:S01]  /*1420*/  ISETP.GE.U32.AND P5, PT, R106, UR12, PT ;  /* 0x0000000c6a007c0c */ /* 0x000fe2000bfa6070 */
[----:B------:R-:W3:Y:S01]  /*1430*/  @!P1 LDC.64 R72, c[0x0][0x3a0] ;  /* 0x0000e800ff489b82 */ /* 0x000ee20000000a00 */
[----:B------:R-:W-:-:S02]  /*1440*/  @!P2 IADD3.X R45, PT, PT, R54, R45, RZ, P6, !PT ;  /* 0x0000002d362da210 */ /* 0x000fc400037fe4ff */
[----:B------:R-:W-:Y:S01]  /*1450*/  ISETP.GE.AND.EX P5, PT, R88, UR13, PT, P5 ;  /* 0x0000000d58007c0c */ /* 0x000fe2000bfa6350 */
[----:B0-----:R-:W-:Y:S01]  /*1460*/  @!P1 IMAD R54, R90, R32, RZ ;  /* 0x000000205a369224 */ /* 0x001fe200078e02ff */
[C---:B--2---:R-:W-:Y:S02]  /*1470*/  @!P0 IADD3 R48, P6, PT, R41.reuse, R48, RZ ;  /* 0x0000003029308210 */ /* 0x044fe40007fde0ff */
[----:B----4-:R-:W-:Y:S01]  /*1480*/  @!P1 MOV R34, R120 ;  /* 0x0000007800229202 */ /* 0x010fe20000000f00 */
[----:B------:R-:W0:Y:S01]  /*1490*/  @!P3 LDC.64 R64, c[0x0][0x3a0] ;  /* 0x0000e800ff40bb82 */ /* 0x000e220000000a00 */
[----:B------:R-:W-:Y:S02]  /*14a0*/  @!P1 MOV R35, R123 ;  /* 0x0000007b00239202 */ /* 0x000fe40000000f00 */
[----:B------:R-:W-:Y:S01]  /*14b0*/  @!P0 IADD3.X R49, PT, PT, R40, R49, RZ, P6, !PT ;  /* 0x0000003128318210 */ /* 0x000fe200037fe4ff */
[C---:B------:R-:W-:Y:S01]  /*14c0*/  @!P1 IMAD R55, R108.reuse, R33, R54 ;  /* 0x000000216c379224 */ /* 0x040fe200078e0236 */
[----:B-1----:R-:W-:Y:S01]  /*14d0*/  @!P0 IADD3 R50, P6, PT, R41, R50, RZ ;  /* 0x0000003229328210 */ /* 0x002fe20007fde0ff */
[----:B------:R-:W-:Y:S01]  /*14e0*/  @!P1 IMAD.WIDE.U32 R32, R108, R32, R34 ;  /* 0x000000206c209225 */ /* 0x000fe200078e0022 */
[----:B------:R-:W-:Y:S01]  /*14f0*/  CS2R R34, SRZ ;  /* 0x0000000000227805 */ /* 0x000fe2000001ff00 */
[----:B------:R-:W1:Y:S02]  /*1500*/  @!P3 LDC.64 R62, c[0x0][0x398] ;  /* 0x0000e600ff3ebb82 */ /* 0x000e640000000a00 */
[----:B---3--:R-:W-:Y:S01]  /*1510*/  @!P3 IMAD R54, R89, R42, RZ ;  /* 0x0000002a5936b224 */ /* 0x008fe200078e02ff */
[----:B------:R-:W-:-:S02]  /*1520*/  @!P0 IADD3.X R51, PT, PT, R40, R51, RZ, P6, !PT ;  /* 0x0000003328338210 */ /* 0x000fc400037fe4ff */
[----:B------:R-:W-:Y:S01]  /*1530*/  @!P1 IADD3 R33, PT, PT, R33, R55, RZ ;  /* 0x0000003721219210 */ /* 0x000fe20007ffe0ff */
[----:B------:R-:W-:Y:S01]  /*1540*/  @!P3 IMAD R59, R107, R43, R54 ;  /* 0x0000002b6b3bb224 */ /* 0x000fe200078e0236 */
[----:B------:R2:W5:Y:S01]  /*1550*/  @!P4 LDG.E.64 R34, desc[UR8][R36.64] ;  /* 0x000000082422c981 */ /* 0x000562000c1e1b00 */
[----:B------:R-:W3:Y:S01]  /*1560*/  @!P5 LDC.64 R40, c[0x0][0x3f8] ;  /* 0x0000fe00ff28db82 */ /* 0x000ee20000000a00 */
[----:B------:R-:W-:Y:S02]  /*1570*/  CS2R R38, SRZ ;  /* 0x0000000000267805 */ /* 0x000fe4000001ff00 */
[C---:B------:R-:W-:Y:S02]  /*1580*/  @!P1 SHF.L.U32 R57, R32.reuse, 0x2, RZ ;  /* 0x0000000220399819 */ /* 0x040fe400000006ff */
[----:B------:R-:W-:-:S03]  /*1590*/  @!P1 SHF.L.U64.HI R56, R32, 0x2, R33 ;  /* 0x0000000220389819 */ /* 0x000fc60000010221 */
[----:B------:R-:W4:Y:S01]  /*15a0*/  @!P1 LDC.64 R54, c[0x0][0x398] ;  /* 0x0000e600ff369b82 */ /* 0x000f220000000a00 */
[----:B--2---:R-:W-:Y:S02]  /*15b0*/  CS2R R36, SRZ ;  /* 0x0000000000247805 */ /* 0x004fe4000001ff00 */
[----:B------:R-:W-:Y:S01]  /*15c0*/  @!P3 MOV R32, R120 ;  /* 0x000000780020b202 */ /* 0x000fe20000000f00 */
[----:B------:R-:W5:Y:S01]  /*15d0*/  @!P2 LDG.E.64 R38, desc[UR8][R44.64] ;  /* 0x000000082c26a981 */ /* 0x000f62000c1e1b00 */
[----:B------:R-:W-:Y:S02]  /*15e0*/  @!P3 MOV R33, R123 ;  /* 0x0000007b0021b202 */ /* 0x000fe40000000f00 */
[----:B------:R-:W-:Y:S01]  /*15f0*/  ISETP.GE.U32.AND P6, PT, R112, UR12, PT ;  /* 0x0000000c70007c0c */ /* 0x000fe2000bfc6070 */
[----:B------:R3:W5:Y:S01]  /*1600*/  @!P2 LDG.E.64 R36, desc[UR8][R46.64] ;  /* 0x000000082e24a981 */ /* 0x000762000c1e1b00 */
[----:B------:R-:W-:Y:S02]  /*1610*/  @!P3 IMAD.WIDE.U32 R42, R107, R42, R32 ;  /* 0x0000002a6b2ab225 */ /* 0x000fe400078e0020 */
[----:B------:R-:W-:-:S02]  /*1620*/  ISETP.GE.AND.EX P2, PT, R94, UR13, PT, P6 ;  /* 0x0000000d5e007c0c */ /* 0x000fc4000bf46360 */
[----:B------:R-:W-:Y:S02]  /*1630*/  CS2R R32, SRZ ;  /* 0x0000000000207805 */ /* 0x000fe4000001ff00 */
[----:B------:R-:W-:-:S04]  /*1640*/  ISETP.GE.U32.AND P6, PT, R105, UR12, PT ;  /* 0x0000000c69007c0c */ /* 0x000fc8000bfc6070 */
[----:B------:R2:W5:Y:S01]  /*1650*/  @!P4 LDG.E.64 R32, desc[UR8][R52.64] ;  /* 0x000000083420c981 */ /* 0x000562000c1e1b00 */
[----:B------:R-:W-:Y:S01]  /*1660*/  @!P1 IADD3 R72, P4, PT, R57, R72, RZ ;  /* 0x0000004839489210 */ /* 0x000fe20007f9e0ff */
[----:B---3--:R-:W-:Y:S01]  /*1670*/  @!P5 IMAD R46, R88, R40, RZ ;  /* 0x00000028582ed224 */ /* 0x008fe200078e02ff */
[----:B------:R-:W-:Y:S02]  /*1680*/  @!P3 IADD3 R43, PT, PT, R43, R59, RZ ;  /* 0x0000003b2b2bb210 */ /* 0x000fe40007ffe0ff */
[----:B------:R-:W-:Y:S01]  /*1690*/  @!P1 IADD3.X R73, PT, PT, R56, R73, RZ, P4, !PT ;  /* 0x0000004938499210 */ /* 0x000fe200027fe4ff */
[----:B------:R-:W-:Y:S01]  /*16a0*/  @!P5 IMAD R45, R106, R41, R46 ;  /* 0x000000296a2dd224 */ /* 0x000fe200078e022e */
[----:B----4-:R-:W-:Y:S01]  /*16b0*/  @!P1 IADD3 R54, P4, PT, R57, R54, RZ ;  /* 0x0000003639369210 */ /* 0x010fe20007f9e0ff */
[----:B------:R-:W3:Y:S01]  /*16c0*/  @!P5 LDC.64 R46, c[0x0][0x3a0] ;  /* 0x0000e800ff2edb82 */ /* 0x000ee20000000a00 */
[----:B------:R-:W-:Y:S02]  /*16d0*/  @!P3 SHF.L.U32 R57, R42, 0x2, RZ ;  /* 0x000000022a39b819 */ /* 0x000fe400000006ff */
[----:B------:R-:W-:-:S05]  /*16e0*/  ISETP.GE.AND.EX P6, PT, R0, UR13, PT, P6 ;  /* 0x0000000d00007c0c */ /* 0x000fca000bfc6360 */
[----:B--2---:R-:W2:Y:S01]  /*16f0*/  @!P2 LDC.64 R52, c[0x0][0x3f8] ;  /* 0x0000fe00ff34ab82 */ /* 0x004ea20000000a00 */
[----:B------:R-:W-:Y:S02]  /*1700*/  @!P3 SHF.L.U64.HI R44, R42, 0x2, R43 ;  /* 0x000000022a2cb819 */ /* 0x000fe4000001022b */
[----:B------:R-:W-:Y:S02]  /*1710*/  @!P1 IADD3.X R55, PT, PT, R56, R55, RZ, P4, !PT ;  /* 0x0000003738379210 */ /* 0x000fe400027fe4ff */
[----:B------:R-:W-:Y:S02]  /*1720*/  @!P5 MOV R42, R120 ;  /* 0x00000078002ad202 */ /* 0x000fe40000000f00 */
[----:B------:R-:W-:Y:S01]  /*1730*/  @!P5 MOV R43, R123 ;  /* 0x0000007b002bd202 */ /* 0x000fe20000000f00 */
[----:B------:R-:W4:Y:S01]  /*1740*/  @!P5 LDC.64 R58, c[0x0][0x398] ;  /* 0x0000e600ff3adb82 */ /* 0x000f220000000a00 */
[----:B0-----:R-:W-:Y:S01]  /*1750*/  @!P3 IADD3 R64, P4, PT, R57, R64, RZ ;  /* 0x000000403940b210 */ /* 0x001fe20007f9e0ff */
[----:B------:R-:W-:-:S03]  /*1760*/  @!P5 IMAD.WIDE.U32 R40, R106, R40, R42 ;  /* 0x000000286a28d225 */ /* 0x000fc600078e002a */
[C---:B------:R-:W-:Y:S02]  /*1770*/  @!P3 IADD3.X R65, PT, PT, R44.reuse, R65, RZ, P4, !PT ;  /* 0x000000412c41b210 */ /* 0x040fe400027fe4ff */
[----:B-1----:R-:W-:Y:S02]  /*1780*/  @!P3 IADD3 R62, P4, PT, R57, R62, RZ ;  /* 0x0000003e393eb210 */ /* 0x002fe40007f9e0ff */
[----:B------:R-:W-:Y:S02]  /*1790*/  @!P5 IADD3 R41, PT, PT, R41, R45, RZ ;  /* 0x0000002d2929d210 */ /* 0x000fe40007ffe0ff */
[----:B------:R-:W-:Y:S02]  /*17a0*/  @!P3 IADD3.X R63, PT, PT, R44, R63, RZ, P4, !PT ;  /* 0x0000003f2c3fb210 */ /* 0x000fe400027fe4ff */
[----:B------:R-:W0:Y:S01]  /*17b0*/  @!P6 LDC.64 R44, c[0x0][0x3f8] ;  /* 0x0000fe00ff2ceb82 */ /* 0x000e220000000a00 */
[----:B------:R-:W-:Y:S02]  /*17c0*/  @!P5 SHF.L.U32 R57, R40, 0x2, RZ ;  /* 0x000000022839d819 */ /* 0x000fe400000006ff */
[----:B------:R-:W-:-:S02]  /*17d0*/  CS2R R42, SRZ ;  /* 0x00000000002a7805 */ /* 0x000fc4000001ff00 */
[----:B------:R-:W-:Y:S02]  /*17e0*/  @!P5 SHF.L.U64.HI R66, R40, 0x2, R41 ;  /* 0x000000022842d819 */ /* 0x000fe40000010229 */
[----:B------:R-:W-:Y:S01]  /*17f0*/  CS2R R40, SRZ ;  /* 0x0000000000287805 */ /* 0x000fe2000001ff00 */
[----:B--2---:R-:W-:Y:S01]  /*1800*/  @!P2 IMAD R56, R94, R52, RZ ;  /* 0x000000345e38a224 */ /* 0x004fe200078e02ff */
[C---:B---3--:R-:W-:Y:S01]  /*1810*/  @!P5 IADD3 R60, P4, PT, R57.reuse, R46, RZ ;  /* 0x0000002e393cd210 */ /* 0x048fe20007f9e0ff */
[----:B------:R1:W5:Y:S02]  /*1820*/  @!P0 LDG.E.64 R42, desc[UR8][R50.64] ;  /* 0x00000008322a8981 */ /* 0x000364000c1e1b00 */
[----:B------:R-:W-:Y:S01]  /*1830*/  @!P2 IMAD R71, R112, R53, R56 ;  /* 0x000000357047a224 */ /* 0x000fe200078e0238 */
[----:B------:R-:W-:Y:S01]  /*1840*/  @!P2 MOV R56, R120 ;  /* 0x000000780038a202 */ /* 0x000fe20000000f00 */
[----:B------:R2:W5:Y:S01]  /*1850*/  @!P0 LDG.E.64 R40, desc[UR8][R48.64] ;  /* 0x0000000830288981 */ /* 0x000562000c1e1b00 */
[----:B----4-:R-:W-:-:S02]  /*1860*/  @!P5 IADD3 R58, P0, PT, R57, R58, RZ ;  /* 0x0000003a393ad210 */ /* 0x010fc40007f1e0ff */
[----:B------:R-:W-:Y:S02]  /*1870*/  @!P2 MOV R57, R123 ;  /* 0x0000007b0039a202 */ /* 0x000fe40000000f00 */
[----:B------:R-:W-:Y:S01]  /*1880*/  @!P5 IADD3.X R61, PT, PT, R66, R47, RZ, P4, !PT ;  /* 0x0000002f423dd210 */ /* 0x000fe200027fe4ff */
[----:B-1----:R-:W1:Y:S01]  /*1890*/  @!P2 LDC.64 R50, c[0x0][0x398] ;  /* 0x0000e600ff32ab82 */ /* 0x002e620000000a00 */
[----:B------:R-:W-:Y:S01]  /*18a0*/  @!P2 IMAD.WIDE.U32 R52, R112, R52, R56 ;  /* 0x000000347034a225 */ /* 0x000fe200078e0038 */
[----:B------:R-:W-:-:S03]  /*18b0*/  @!P5 IADD3.X R59, PT, PT, R66, R59, RZ, P0, !PT ;  /* 0x0000003b423bd210 */ /* 0x000fc600007fe4ff */
[----:B0-----:R-:W-:Y:S01]  /*18c0*/  @!P6 IMAD R70, R0, R44, RZ ;  /* 0x0000002c0046e224 */ /* 0x001fe200078e02ff */
[----:B------:R-:W-:Y:S02]  /*18d0*/  @!P2 IADD3 R53, PT, PT, R53, R71, RZ ;  /* 0x000000473535a210 */ /* 0x000fe40007ffe0ff */
[----:B--2---:R-:W0:Y:S01]  /*18e0*/  @!P2 LDC.64 R48, c[0x0][0x3a0] ;  /* 0x0000e800ff30ab82 */ /* 0x004e220000000a00 */
[C---:B------:R-:W-:Y:S01]  /*18f0*/  @!P2 SHF.L.U32 R75, R52.reuse, 0x2, RZ ;  /* 0x00000002344ba819 */ /* 0x040fe200000006ff */
[C---:B------:R-:W-:Y:S01]  /*1900*/  @!P6 IMAD R77, R105.reuse, R45, R70 ;  /* 0x0000002d694de224 */ /* 0x040fe200078e0246 */
[----:B------:R-:W-:Y:S01]  /*1910*/  @!P2 SHF.L.U64.HI R66, R52, 0x2, R53 ;  /* 0x000000023442a819 */ /* 0x000fe20000010235 */
[----:B------:R-:W-:Y:S01]  /*1920*/  IMAD.WIDE R70, R102, 0x8, R68 ;  /* 0x0000000866467825 */ /* 0x000fe200078e0244 */
[----:B------:R-:W-:Y:S02]  /*1930*/  @!P6 MOV R52, R120 ;  /* 0x000000780034e202 */ /* 0x000fe40000000f00 */
[----:B------:R-:W-:Y:S01]  /*1940*/  @!P6 MOV R53, R123 ;  /* 0x0000007b0035e202 */ /* 0x000fe20000000f00 */
[----:B------:R-:W2:Y:S02]  /*1950*/  @!P6 LDC.64 R56, c[0x0][0x3a0] ;  /* 0x0000e800ff38eb82 */ /* 0x000ea40000000a00 */
[----:B------:R-:W-:-:S02]  /*1960*/  @!P6 IMAD.WIDE.U32 R52, R105, R44, R52 ;  /* 0x0000002c6934e225 */ /* 0x000fc400078e0034 */
[----:B------:R1:W3:Y:S01]  /*1970*/  LDG.E.64 R44, desc[UR8][R70.64] ;  /* 0x00000008462c7981 */ /* 0x0002e2000c1e1b00 */
[----:B------:R-:W-:-:S03]  /*1980*/  ISETP.NE.AND P4, PT, RZ, UR10, PT ;  /* 0x0000000aff007c0c */ /* 0x000fc6000bf85270 */
[----:B------:R-:W4:Y:S01]  /*1990*/  @!P6 LDC.64 R46, c[0x0][0x398] ;  /* 0x0000e600ff2eeb82 */ /* 0x000f220000000a00 */
[----:B------:R-:W-:Y:S02]  /*19a0*/  @!P6 IADD3 R53, PT, PT, R53, R77, RZ ;  /* 0x0000004d3535e210 */ /* 0x000fe40007ffe0ff */
[----:B0-----:R-:W-:-:S07]  /*19b0*/  @!P2 IADD3 R68, P0, PT, R75, R48, RZ ;  /* 0x000000304b44a210 */ /* 0x001fce0007f1e0ff */
[----:B------:R-:W0:Y:S01]  /*19c0*/  @P4 LDC.64 R84, c[0x0][0x3b0] ;  /* 0x0000ec00ff544b82 */ /* 0x000e220000000a00 */
[----:B------:R-:W-:Y:S02]  /*19d0*/  @!P2 IADD3.X R69, PT, PT, R66, R49, RZ, P0, !PT ;  /* 0x000000314245a210 */ /* 0x000fe400007fe4ff */
[----:B-1----:R-:W-:Y:S02]  /*19e0*/  @!P2 IADD3 R70, P0, PT, R75, R50, RZ ;  /* 0x000000324b46a210 */ /* 0x002fe40007f1e0ff */
[----:B------:R-:W-:Y:S02]  /*19f0*/  @!P6 SHF.L.U32 R49, R52, 0x2, RZ ;  /* 0x000000023431e819 */ /* 0x000fe400000006ff */
[----:B------:R-:W-:Y:S02]  /*1a00*/  @!P2 IADD3.X R71, PT, PT, R66, R51, RZ, P0, !PT ;  /* 0x000000334247a210 */ /* 0x000fe400007fe4ff */
[----:B------:R-:W-:Y:S02]  /*1a10*/  @!P6 SHF.L.U64.HI R52, R52, 0x2, R53 ;  /* 0x000000023434e819 */ /* 0x000fe40000010235 */
[----:B--2---:R-:W-:-:S04]  /*1a20*/  @!P6 IADD3 R56, P0, PT, R49, R56, RZ ;  /* 0x000000383138e210 */ /* 0x004fc80007f1e0ff */
[----:B------:R-:W-:Y:S02]  /*1a30*/  @!P6 IADD3.X R57, PT, PT, R52, R57, RZ, P0, !PT ;  /* 0x000000393439e210 */ /* 0x000fe400007fe4ff */
[----:B----4-:R-:W-:Y:S02]  /*1a40*/  @!P6 IADD3 R66, P0, PT, R49, R46, RZ ;  /* 0x0000002e3142e210 */ /* 0x010fe40007f1e0ff */
[----:B------:R-:W-:Y:S02]  /*1a50*/  CS2R R48, SRZ ;  /* 0x0000000000307805 */ /* 0x000fe4000001ff00 */
[----:B------:R-:W-:Y:S02]  /*1a60*/  IADD3 R51, PT, PT, R74, R67, RZ ;  /* 0x000000434a337210 */ /* 0x000fe40007ffe0ff */
[----:B------:R-:W-:Y:S02]  /*1a70*/  CS2R R82, SRZ ;  /* 0x0000000000527805 */ /* 0x000fe4000001ff00 */
[----:B------:R-:W-:-:S02]  /*1a80*/  @!P6 IADD3.X R67, PT, PT, R52, R47, RZ, P0, !PT ;  /* 0x0000002f3443e210 */ /* 0x000fc400007fe4ff */
[----:B------:R-:W-:Y:S02]  /*1a90*/  CS2R R52, SRZ ;  /* 0x0000000000347805 */ /* 0x000fe4000001ff00 */
[----:B------:R-:W-:Y:S01]  /*1aa0*/  CS2R R74, SRZ ;  /* 0x00000000004a7805 */ /* 0x000fe2000001ff00 */
[C---:B------:R-:W-:Y:S01]  /*1ab0*/  IMAD.WIDE R118, R51.reuse, 0x4, R118 ;  /* 0x0000000433767825 */ /* 0x040fe200078e0276 */
[----:B------:R1:W5:Y:S01]  /*1ac0*/  @!P1 LDG.E.64 R48, desc[UR8][R54.64] ;  /* 0x0000000836309981 */ /* 0x000362000c1e1b00 */
[----:B------:R-:W-:Y:S02]  /*1ad0*/  CS2R R76, SRZ ;  /* 0x00000000004c7805 */ /* 0x000fe4000001ff00 */
[----:B------:R-:W-:Y:S01]  /*1ae0*/  CS2R R78, SRZ ;  /* 0x00000000004e7805 */ /* 0x000fe2000001ff00 */
[----:B0-----:R-:W-:Y:S01]  /*1af0*/  @P4 IMAD.WIDE R84, R51, 0x4, R84 ;  /* 0x0000000433544825 */ /* 0x001fe200078e0254 */
[----:B------:R-:W-:Y:S02]  /*1b00*/  CS2R R50, SRZ ;  /* 0x0000000000327805 */ /* 0x000fe4000001ff00 */
[----:B------:R-:W-:Y:S01]  /*1b10*/  CS2R R80, SRZ ;  /* 0x0000000000507805 */ /* 0x000fe2000001ff00 */
[----:B------:R-:W5:Y:S01]  /*1b20*/  @!P3 LDG.E.64 R52, desc[UR8][R62.64] ;  /* 0x000000083e34b981 */ /* 0x000f62000c1e1b00 */
[----:B-1----:R-:W-:-:S03]  /*1b30*/  CS2R R54, SRZ ;  /* 0x0000000000367805 */ /* 0x002fc6000001ff00 */
[----:B------:R-:W5:Y:S04]  /*1b40*/  @P4 LDG.E.64 R82, desc[UR8][R84.64] ;  /* 0x0000000854524981 */ /* 0x000f68000c1e1b00 */
[----:B------:R-:W5:Y:S04]  /*1b50*/  @!P3 LDG.E.64 R50, desc[UR8][R64.64] ;  /* 0x000000084032b981 */ /* 0x000f68000c1e1b00 */
[----:B------:R-:W5:Y:S04]  /*1b60*/  @!P5 LDG.E.64 R54, desc[UR8][R60.64] ;  /* 0x000000083c36d981 */ /* 0x000f68000c1e1b00 */
[----:B------:R-:W5:Y:S04]  /*1b70*/  @!P2 LDG.E.64 R74, desc[UR8][R68.64] ;  /* 0x00000008444aa981 */ /* 0x000f68000c1e1b00 */
[----:B------:R-:W5:Y:S04]  /*1b80*/  @!P2 LDG.E.64 R76, desc[UR8][R70.64] ;  /* 0x00000008464ca981 */ /* 0x000f68000c1e1b00 */
[----:B------:R-:W5:Y:S04]  /*1b90*/  @!P6 LDG.E.64 R78, desc[UR8][R56.64] ;  /* 0x00000008384ee981 */ /* 0x000f68000c1e1b00 */
[----:B------:R-:W5:Y:S04]  /*1ba0*/  @!P6 LDG.E.64 R80, desc[UR8][R66.64] ;  /* 0x000000084250e981 */ /* 0x000f68000c1e1b00 */
[----:B------:R-:W5:Y:S01]  /*1bb0*/  LDG.E.64 R84, desc[UR8][R118.64] ;  /* 0x0000000876547981 */ /* 0x000f62000c1e1b00 */
[----:B------:R-:W-:-:S06]  /*1bc0*/  CS2R R46, SRZ ;  /* 0x00000000002e7805 */ /* 0x000fcc000001ff00 */
[----:B------:R0:W5:Y:S02]  /*1bd0*/  @!P1 LDG.E.64 R46, desc[UR8][R72.64] ;  /* 0x00000008482e9981 */ /* 0x000164000c1e1b00 */
[----:B0-----:R-:W-:-:S06]  /*1be0*/  CS2R R72, SRZ ;  /* 0x0000000000487805 */ /* 0x001fcc000001ff00 */
[----:B------:R0:W5:Y:S01]  /*1bf0*/  @!P5 LDG.E.64 R72, desc[UR8][R58.64] ;  /* 0x000000083a48d981 */ /* 0x000162000c1e1b00 */
[----:B------:R-:W-:Y:S01]  /*1c00*/  UISETP.NE.AND UP0, UPT, UR10, URZ, UPT ;  /* 0x000000ff0a00728c */ /* 0x000fe2000bf05270 */
[----:B---3--:R-:W-:-:S05]  /*1c10*/  FFMA.FTZ R45, -R44, R44, R45 ;  /* 0x0000002c2c2d7223 */ /* 0x008fca000001012d */
[----:B------:R-:W-:-:S13]  /*1c20*/  FSETP.GTU.FTZ.AND P0, PT, R45, RZ, PT ;  /* 0x000000ff2d00720b */ /* 0x000fda0003f1c000 */
[----:B0-----:R-:W0:Y:S02]  /*1c30*/  @P0 LDC R58, c[0x0][0x3c0] ;  /* 0x0000f000ff3a0b82 */ /* 0x001e240000000800 */
[----:B0-----:R-:W-:Y:S01]  /*1c40*/  @P0 FADD.FTZ R58, R45, R58 ;  /* 0x0000003a2d3a0221 */ /* 0x001fe20000010000 */
[----:B------:R-:W-:-:S06]  /*1c50*/  MOV R45, 0x3f800000 ;  /* 0x3f800000002d7802 */ /* 0x000fcc0000000f00 */
[----:B------:R0:W1:Y:S01]  /*1c60*/  @P0 MUFU.RSQ R45, R58 ;  /* 0x0000003a002d0308 */ /* 0x0000620000001400 */
[----:B------:R-:W-:Y:S05]  /*1c70*/  BRA.U UP0, `(.L_x_1267) ;  /* 0x0000000d00847547 */ /* 0x000fea000b800000 */
[C---:B-----5:R-:W-:Y:S01]  /*1c80*/  FADD.FTZ R56, -R44.reuse, R86 ;  /* 0x000000562c387221 */ /* 0x060fe20000010100 */
[----:B0-----:R-:W-:Y:S01]  /*1c90*/  FADD.FTZ R58, -R44, R87 ;  /* 0x000000572c3a7221 */ /* 0x001fe20000010100 */
[----:B------:R-:W-:Y:S01]  /*1ca0*/  FMUL.FTZ R60, R2, R84 ;  /* 0x00000054023c7220 */ /* 0x000fe20000410000 */
[----:B------:R-:W-:Y:S01]  /*1cb0*/  FMUL.FTZ R59, R3, R85 ;  /* 0x00000055033b7220 */ /* 0x000fe20000410000 */
[-C--:B-1----:R-:W-:Y:S01]  /*1cc0*/  FMUL.FTZ R57, R56, R45.reuse ;  /* 0x0000002d38397220 */ /* 0x082fe20000410000 */
[----:B------:R-:W-:Y:S01]  /*1cd0*/  FMUL.FTZ R58, R58, R45 ;  /* 0x0000002d3a3a7220 */ /* 0x000fe20000410000 */
[----:B------:R-:W-:Y:S01]  /*1ce0*/  FADD.FTZ R56, RZ, R60 ;  /* 0x0000003cff387221 */ /* 0x000fe20000010000 */
[C---:B------:R-:W-:Y:S01]  /*1cf0*/  FADD.FTZ R62, -R44.reuse, R9 ;  /* 0x000000092c3e7221 */ /* 0x040fe20000010100 */
[----:B------:R-:W-:Y:S01]  /*1d00*/  FFMA.FTZ R61, R57, R60, RZ ;  /* 0x0000003c393d7223 */ /* 0x000fe200000100ff */
[----:B------:R-:W-:Y:S01]  /*1d10*/  FADD.FTZ R60, -R44, R8 ;  /* 0x000000082c3c7221 */ /* 0x000fe20000010100 */
[----:B------:R-:W-:Y:S01]  /*1d20*/  FADD.FTZ R56, R59, R56 ;  /* 0x000000383b387221 */ /* 0x000fe20000010000 */
[----:B------:R-:W-:Y:S01]  /*1d30*/  FFMA.FTZ R57, R2, R57, RZ ;  /* 0x0000003902397223 */ /* 0x000fe200000100ff */
[----:B------:R-:W-:Y:S01]  /*1d40*/  FFMA.FTZ R61, R58, R59, R61 ;  /* 0x0000003b3a3d7223 */ /* 0x000fe2000001003d */
[----:B------:R-:W-:Y:S01]  /*1d50*/  FMUL.FTZ R59, R10, R84 ;  /* 0x000000540a3b7220 */ /* 0x000fe20000410000 */
[----:B------:R-:W-:Y:S01]  /*1d60*/  FMUL.FTZ R60, R60, R45 ;  /* 0x0000002d3c3c7220 */ /* 0x000fe20000410000 */
[----:B------:R-:W-:Y:S01]  /*1d70*/  FMUL.FTZ R63, R11, R85 ;  /* 0x000000550b3f7220 */ /* 0x000fe20000410000 */
[----:B------:R-:W-:Y:S01]  /*1d80*/  FMUL.FTZ R62, R62, R45 ;  /* 0x0000002d3e3e7220 */ /* 0x000fe20000410000 */
[----:B------:R-:W-:Y:S01]  /*1d90*/  FFMA.FTZ R58, R3, R58, RZ ;  /* 0x0000003a033a7223 */ /* 0x000fe200000100ff */
[----:B------:R-:W-:Y:S01]  /*1da0*/  FFMA.FTZ R57, R10, R60, R57 ;  /* 0x0000003c0a397223 */ /* 0x000fe20000010039 */
[----:B------:R-:W-:Y:S01]  /*1db0*/  FFMA.FTZ R61, R60, R59, R61 ;  /* 0x0000003b3c3d7223 */ /* 0x000fe2000001003d */
[----:B------:R-:W-:Y:S01]  /*1dc0*/  FADD.FTZ R60, -R44, R12 ;  /* 0x0000000c2c3c7221 */ /* 0x000fe20000010100 */
[----:B------:R-:W-:Y:S01]  /*1dd0*/  FADD.FTZ R56, R56, R59 ;  /* 0x0000003b38387221 */ /* 0x000fe20000010000 */
[----:B------:R-:W-:Y:S01]  /*1de0*/  FFMA.FTZ R58, R11, R62, R58 ;  /* 0x0000003e0b3a7223 */ /* 0x000fe2000001003a */
[----:B------:R-:W-:Y:S01]  /*1df0*/  FFMA.FTZ R61, R62, R63, R61 ;  /* 0x0000003f3e3d7223 */ /* 0x000fe2000001003d */
[----:B------:R-:W-:Y:S01]  /*1e00*/  FADD.FTZ R62, -R44, R13 ;  /* 0x0000000d2c3e7221 */ /* 0x000fe20000010100 */
[----:B------:R-:W-:Y:S01]  /*1e10*/  FMUL.FTZ R60, R60, R45 ;  /* 0x0000002d3c3c7220 */ /* 0x000fe20000410000 */
[----:B------:R-:W-:Y:S01]  /*1e20*/  FMUL.FTZ R59, R14, R84 ;  /* 0x000000540e3b7220 */ /* 0x000fe20000410000 */
[----:B------:R-:W-:Y:S01]  /*1e30*/  FADD.FTZ R56, R63, R56 ;  /* 0x000000383f387221 */ /* 0x000fe20000010000 */
[C---:B------:R-:W-:Y:S01]  /*1e40*/  FMUL.FTZ R63, R15.reuse, R85 ;  /* 0x000000550f3f7220 */ /* 0x040fe20000410000 */
[----:B------:R-:W-:Y:S01]  /*1e50*/  FMUL.FTZ R62, R62, R45 ;  /* 0x0000002d3e3e7220 */ /* 0x000fe20000410000 */
        /* <DEDUP_REMOVED lines=98> */
[----:B------:R-:W-:Y:S01]  /*2480*/  FADD.FTZ R56, R56, R59 ;  /* 0x0000003b38387221 */ /* 0x000fe20000010000 */
[----:B------:R-:W-:Y:S01]  /*2490*/  FADD.FTZ R60, -R44, R40 ;  /* 0x000000282c3c7221 */ /* 0x000fe20000010100 */
[----:B------:R-:W-:Y:S01]  /*24a0*/  FFMA.FTZ R58, R39, R62, R58 ;  /* 0x0000003e273a7223 */ /* 0x000fe2000001003a */
[----:B------:R-:W-:Y:S01]  /*24b0*/  FFMA.FTZ R61, R62, R63, R61 ;  /* 0x0000003f3e3d7223 */ /* 0x000fe2000001003d */
[----:B------:R-:W-:Y:S01]  /*24c0*/  FADD.FTZ R56, R63, R56 ;  /* 0x000000383f387221 */ /* 0x000fe20000010000 */
[----:B------:R-:W-:Y:S01]  /*24d0*/  FADD.FTZ R62, -R44, R41 ;  /* 0x000000292c3e7221 */ /* 0x000fe20000010100 */
[----:B------:R-:W-:Y:S01]  /*24e0*/  FMUL.FTZ R60, R60, R45 ;  /* 0x0000002d3c3c7220 */ /* 0x000fe20000410000 */
[----:B------:R-:W-:Y:S01]  /*24f0*/  FMUL.FTZ R59, R42, R84 ;  /* 0x000000542a3b7220 */ /* 0x000fe20000410000 */
[C---:B------:R-:W-:Y:S01]  /*2500*/  FMUL.FTZ R63, R43.reuse, R85 ;  /* 0x000000552b3f7220 */ /* 0x040fe20000410000 */
[----:B------:R-:W-:Y:S01]  /*2510*/  FMUL.FTZ R62, R62, R45 ;  /* 0x0000002d3e3e7220 */ /* 0x000fe20000410000 */
[----:B------:R-:W-:Y:S01]  /*2520*/  FFMA.FTZ R57, R42, R60, R57 ;  /* 0x0000003c2a397223 */ /* 0x000fe20000010039 */
[----:B------:R-:W-:Y:S01]  /*2530*/  FADD.FTZ R64, R56, R59 ;  /* 0x0000003b38407221 */ /* 0x000fe20000010000 */
[----:B------:R-:W-:Y:S01]  /*2540*/  FFMA.FTZ R61, R60, R59, R61 ;  /* 0x0000003b3c3d7223 */ /* 0x000fe2000001003d */
[----:B------:R-:W-:Y:S01]  /*2550*/  FADD.FTZ R60, -R44, R46 ;  /* 0x0000002e2c3c7221 */ /* 0x000fe20000010100 */
[----:B------:R-:W-:Y:S01]  /*2560*/  FFMA.FTZ R56, R43, R62, R58 ;  /* 0x0000003e2b387223 */ /* 0x000fe2000001003a */
[----:B------:R-:W-:Y:S01]  /*2570*/  FADD.FTZ R64, R63, R64 ;  /* 0x000000403f407221 */ /* 0x000fe20000010000 */
[----:B------:R-:W-:Y:S01]  /*2580*/  FMUL.FTZ R59, R48, R84 ;  /* 0x00000054303b7220 */ /* 0x000fe20000410000 */
[----:B------:R-:W-:Y:S01]  /*2590*/  FFMA.FTZ R61, R62, R63, R61 ;  /* 0x0000003f3e3d7223 */ /* 0x000fe2000001003d */
[----:B------:R-:W-:Y:S01]  /*25a0*/  FADD.FTZ R58, -R44, R47 ;  /* 0x0000002f2c3a7221 */ /* 0x000fe20000010100 */
[----:B------:R-:W-:Y:S01]  /*25b0*/  FMUL.FTZ R60, R60, R45 ;  /* 0x0000002d3c3c7220 */ /* 0x000fe20000410000 */
[----:B------:R-:W-:Y:S01]  /*25c0*/  FMUL.FTZ R63, R49, R85 ;  /* 0x00000055313f7220 */ /* 0x000fe20000410000 */
[----:B------:R-:W-:Y:S01]  /*25d0*/  FADD.FTZ R64, R64, R59 ;  /* 0x0000003b40407221 */ /* 0x000fe20000010000 */
[----:B------:R-:W-:Y:S01]  /*25e0*/  FMUL.FTZ R58, R58, R45 ;  /* 0x0000002d3a3a7220 */ /* 0x000fe20000410000 */
[----:B------:R-:W-:Y:S01]  /*25f0*/  FFMA.FTZ R59, R60, R59, R61 ;  /* 0x0000003b3c3b7223 */ /* 0x000fe2000001003d */
[----:B------:R-:W-:Y:S01]  /*2600*/  FFMA.FTZ R61, R48, R60, R57 ;  /* 0x0000003c303d7223 */ /* 0x000fe20000010039 */
[----:B------:R-:W-:Y:S01]  /*2610*/  FADD.FTZ R64, R63, R64 ;  /* 0x000000403f407221 */ /* 0x000fe20000010000 */
[----:B------:R-:W-:Y:S01]  /*2620*/  FFMA.FTZ R56, R49, R58, R56 ;  /* 0x0000003a31387223 */ /* 0x000fe20000010038 */
[----:B------:R-:W-:Y:S01]  /*2630*/  FFMA.FTZ R63, R58, R63, R59 ;  /* 0x0000003f3a3f7223 */ /* 0x000fe2000001003b */
[----:B------:R-:W-:Y:S01]  /*2640*/  FADD.FTZ R57, RZ, R2 ;  /* 0x00000002ff397221 */ /* 0x000fe20000010000 */
[----:B------:R-:W-:Y:S01]  /*2650*/  FADD.FTZ R58, RZ, R3 ;  /* 0x00000003ff3a7221 */ /* 0x000fe20000010000 */
[----:B------:R-:W-:Y:S01]  /*2660*/  FADD.FTZ R60, -R44, R50 ;  /* 0x000000322c3c7221 */ /* 0x000fe20000010100 */
[----:B------:R-:W-:Y:S01]  /*2670*/  FMUL.FTZ R65, R52, R84 ;  /* 0x0000005434417220 */ /* 0x000fe20000410000 */
[----:B------:R-:W-:Y:S01]  /*2680*/  FADD.FTZ R57, R10, R57 ;  /* 0x000000390a397221 */ /* 0x000fe20000010000 */
[----:B------:R-:W-:Y:S01]  /*2690*/  FADD.FTZ R58, R11, R58 ;  /* 0x0000003a0b3a7221 */ /* 0x000fe20000010000 */
[----:B------:R-:W-:Y:S01]  /*26a0*/  FMUL.FTZ R62, R60, R45 ;  /* 0x0000002d3c3e7220 */ /* 0x000fe20000410000 */
[----:B------:R-:W-:Y:S01]  /*26b0*/  FADD.FTZ R60, -R44, R51 ;  /* 0x000000332c3c7221 */ /* 0x000fe20000010100 */
[----:B------:R-:W-:Y:S01]  /*26c0*/  FADD.FTZ R59, R14, R57 ;  /* 0x000000390e3b7221 */ /* 0x000fe20000010000 */
[----:B------:R-:W-:Y:S01]  /*26d0*/  FADD.FTZ R58, R15, R58 ;  /* 0x0000003a0f3a7221 */ /* 0x000fe20000010000 */
[----:B------:R-:W-:Y:S01]  /*26e0*/  FFMA.FTZ R57, R52, R62, R61 ;  /* 0x0000003e34397223 */ /* 0x000fe2000001003d */
[----:B------:R-:W-:Y:S01]  /*26f0*/  FFMA.FTZ R63, R62, R65, R63 ;  /* 0x000000413e3f7223 */ /* 0x000fe2000001003f */
[----:B------:R-:W-:Y:S01]  /*2700*/  FADD.FTZ R59, R18, R59 ;  /* 0x0000003b123b7221 */ /* 0x000fe20000010000 */
[----:B------:R-:W-:Y:S01]  /*2710*/  FADD.FTZ R58, R19, R58 ;  /* 0x0000003a133a7221 */ /* 0x000fe20000010000 */
[----:B------:R-:W-:Y:S01]  /*2720*/  FMUL.FTZ R60, R60, R45 ;  /* 0x0000002d3c3c7220 */ /* 0x000fe20000410000 */
[----:B------:R-:W-:Y:S01]  /*2730*/  FMUL.FTZ R61, R53, R85 ;  /* 0x00000055353d7220 */ /* 0x000fe20000410000 */
[----:B------:R-:W-:Y:S01]  /*2740*/  FADD.FTZ R59, R22, R59 ;  /* 0x0000003b163b7221 */ /* 0x000fe20000010000 */
[----:B------:R-:W-:Y:S01]  /*2750*/  FADD.FTZ R58, R23, R58 ;  /* 0x0000003a173a7221 */ /* 0x000fe20000010000 */
[----:B------:R-:W-:Y:S01]  /*2760*/  FADD.FTZ R64, R64, R65 ;  /* 0x0000004140407221 */ /* 0x000fe20000010000 */
[----:B------:R-:W-:Y:S01]  /*2770*/  FFMA.FTZ R56, R53, R60, R56 ;  /* 0x0000003c35387223 */ /* 0x000fe20000010038 */
[----:B------:R-:W-:Y:S01]  /*2780*/  FADD.FTZ R59, R6, R59 ;  /* 0x0000003b063b7221 */ /* 0x000fe20000010000 */
[----:B------:R-:W-:Y:S01]  /*2790*/  FADD.FTZ R58, R7, R58 ;  /* 0x0000003a073a7221 */ /* 0x000fe20000010000 */
[----:B------:R-:W-:Y:S01]  /*27a0*/  FFMA.FTZ R63, R60, R61, R63 ;  /* 0x0000003d3c3f7223 */ /* 0x000fe2000001003f */
[----:B------:R-:W-:Y:S01]  /*27b0*/  FADD.FTZ R60, -R44, R54 ;  /* 0x000000362c3c7221 */ /* 0x000fe20000010100 */
[----:B------:R-:W-:Y:S01]  /*27c0*/  FADD.FTZ R59, R26, R59 ;  /* 0x0000003b1a3b7221 */ /* 0x000fe20000010000 */
[----:B------:R-:W-:Y:S01]  /*27d0*/  FADD.FTZ R58, R27, R58 ;  /* 0x0000003a1b3a7221 */ /* 0x000fe20000010000 */
[----:B------:R-:W-:Y:S01]  /*27e0*/  FADD.FTZ R64, R61, R64 ;  /* 0x000000403d407221 */ /* 0x000fe20000010000 */
[----:B------:R-:W-:Y:S01]  /*27f0*/  FMUL.FTZ R61, R72, R84 ;  /* 0x00000054483d7220 */ /* 0x000fe20000410000 */
[----:B------:R-:W-:Y:S01]  /*2800*/  FADD.FTZ R59, R30, R59 ;  /* 0x0000003b1e3b7221 */ /* 0x000fe20000010000 */
[----:B------:R-:W-:Y:S01]  /*2810*/  FADD.FTZ R58, R31, R58 ;  /* 0x0000003a1f3a7221 */ /* 0x000fe20000010000 */
[----:B------:R-:W-:Y:S01]  /*2820*/  FMUL.FTZ R62, R60, R45 ;  /* 0x0000002d3c3e7220 */ /* 0x000fe20000410000 */
[----:B------:R-:W-:Y:S01]  /*2830*/  FADD.FTZ R60, -R44, R55 ;  /* 0x000000372c3c7221 */ /* 0x000fe20000010100 */
[----:B------:R-:W-:Y:S01]  /*2840*/  FADD.FTZ R59, R76, R59 ;  /* 0x0000003b4c3b7221 */ /* 0x000fe20000010000 */
[----:B------:R-:W-:Y:S01]  /*2850*/  FADD.FTZ R58, R77, R58 ;  /* 0x0000003a4d3a7221 */ /* 0x000fe20000010000 */
[----:B------:R-:W-:Y:S01]  /*2860*/  FADD.FTZ R65, R64, R61 ;  /* 0x0000003d40417221 */ /* 0x000fe20000010000 */
[----:B------:R-:W-:Y:S01]  /*2870*/  FFMA.FTZ R64, R62, R61, R63 ;  /* 0x0000003d3e407223 */ /* 0x000fe2000001003f */
[----:B------:R-:W-:Y:S01]  /*2880*/  FFMA.FTZ R57, R72, R62, R57 ;  /* 0x0000003e48397223 */ /* 0x000fe20000010039 */
[----:B------:R-:W-:Y:S01]  /*2890*/  FMUL.FTZ R61, R60, R45 ;  /* 0x0000002d3c3d7220 */ /* 0x000fe20000410000 */
[----:B------:R-:W-:Y:S01]  /*28a0*/  FADD.FTZ R59, R34, R59 ;  /* 0x0000003b223b7221 */ /* 0x000fe20000010000 */
[----:B------:R-:W-:Y:S01]  /*28b0*/  FMUL.FTZ R62, R73, R85 ;  /* 0x00000055493e7220 */ /* 0x000fe20000410000 */
[----:B------:R-:W-:Y:S01]  /*28c0*/  FADD.FTZ R60, R35, R58 ;  /* 0x0000003a233c7221 */ /* 0x000fe20000010000 */
[----:B------:R-:W-:Y:S01]  /*28d0*/  FFMA.FTZ R58, R73, R61, R56 ;  /* 0x0000003d493a7223 */ /* 0x000fe20000010038 */
[----:B------:R-:W-:Y:S01]  /*28e0*/  FADD.FTZ R59, R38, R59 ;  /* 0x0000003b263b7221 */ /* 0x000fe20000010000 */
[----:B------:R-:W-:Y:S01]  /*28f0*/  FADD.FTZ R65, R62, R65 ;  /* 0x000000413e417221 */ /* 0x000fe20000010000 */
[----:B------:R-:W-:Y:S01]  /*2900*/  FFMA.FTZ R61, R61, R62, R64 ;  /* 0x0000003e3d3d7223 */ /* 0x000fe20000010040 */
[----:B------:R-:W-:Y:S01]  /*2910*/  FADD.FTZ R56, R39, R60 ;  /* 0x0000003c27387221 */ /* 0x000fe20000010000 */
[----:B------:R-:W-:Y:S01]  /*2920*/  FADD.FTZ R62, -R44, R78 ;  /* 0x0000004e2c3e7221 */ /* 0x000fe20000010100 */
[----:B------:R-:W-:Y:S01]  /*2930*/  FADD.FTZ R59, R42, R59 ;  /* 0x0000003b2a3b7221 */ /* 0x000fe20000010000 */
[----:B------:R-:W-:Y:S01]  /*2940*/  FMUL.FTZ R64, R80, R84 ;  /* 0x0000005450407220 */ /* 0x000fe20000410000 */
[----:B------:R-:W-:Y:S01]  /*2950*/  FADD.FTZ R56, R43, R56 ;  /* 0x000000382b387221 */ /* 0x000fe20000010000 */
[----:B------:R-:W-:Y:S01]  /*2960*/  FMUL.FTZ R60, R62, R45 ;  /* 0x0000002d3e3c7220 */ /* 0x000fe20000410000 */
[----:B------:R-:W-:Y:S01]  /*2970*/  FADD.FTZ R62, -R44, R79 ;  /* 0x0000004f2c3e7221 */ /* 0x000fe20000010100 */
[----:B------:R-:W-:Y:S01]  /*2980*/  FADD.FTZ R59, R48, R59 ;  /* 0x0000003b303b7221 */ /* 0x000fe20000010000 */
[----:B------:R-:W-:Y:S01]  /*2990*/  FADD.FTZ R56, R49, R56 ;  /* 0x0000003831387221 */ /* 0x000fe20000010000 */
[----:B------:R-:W-:Y:S01]  /*29a0*/  FADD.FTZ R63, R65, R64 ;  /* 0x00000040413f7221 */ /* 0x000fe20000010000 */
[----:B------:R-:W-:Y:S01]  /*29b0*/  FFMA.FTZ R66, R60, R64, R61 ;  /* 0x000000403c427223 */ /* 0x000fe2000001003d */
        /* <DEDUP_REMOVED lines=8> */
[C---:B------:R-:W-:Y:S01]  /*2a40*/  FFMA.FTZ R60, R80.reuse, R60, R57 ;  /* 0x0000003c503c7223 */ /* 0x040fe20000010039 */
[C---:B------:R-:W-:Y:S01]  /*2a50*/  FFMA.FTZ R61, R81.reuse, R65, R58 ;  /* 0x00000041513d7223 */ /* 0x040fe2000001003a */
[----:B------:R-:W-:Y:S01]  /*2a60*/  FADD.FTZ R62, R80, R63 ;  /* 0x0000003f503e7221 */ /* 0x000fe20000010000 */
[----:B------:R-:W-:Y:S01]  /*2a70*/  FADD.FTZ R63, R81, R64 ;  /* 0x00000040513f7221 */ /* 0x000fe20000010000 */
[----:B------:R-:W-:Y:S06]  /*2a80*/  BRA `(.L_x_1268) ;  /* 0x0000002000007947 */ /* 0x000fec0003800000 */
.L_x_1267:
[C---:B-----5:R-:W-:Y:S01]  /*2a90*/  FADD.FTZ R56, -R44.reuse, R86 ;  /* 0x000000562c387221 */ /* 0x060fe20000010100 */
[C---:B------:R-:W-:Y:S01]  /*2aa0*/  FADD.FTZ R62, -R44.reuse, R8 ;  /* 0x000000082c3e7221 */ /* 0x040fe20000010100 */
[----:B------:R-:W-:Y:S02]  /*2ab0*/  FADD.FTZ R70, -R44, R12 ;  /* 0x0000000c2c467221 */ /* 0x000fe40000010100 */
[-C--:B-1----:R-:W-:Y:S01]  /*2ac0*/  FMUL.FTZ R57, R56, R45.reuse ;  /* 0x0000002d38397220 */ /* 0x082fe20000410000 */
[----:B------:R-:W-:Y:S01]  /*2ad0*/  FADD.FTZ R56, -R44, R87 ;  /* 0x000000572c387221 */ /* 0x000fe20000010100 */
[----:B------:R-:W-:Y:S01]  /*2ae0*/  FMUL.FTZ R69, R62, R45 ;  /* 0x0000002d3e457220 */ /* 0x000fe20000410000 */
[----:B------:R-:W-:Y:S01]  /*2af0*/  FADD.FTZ R62, -R44, R9 ;  /* 0x000000092c3e7221 */ /* 0x000fe20000010100 */
[--C-:B------:R-:W-:Y:S01]  /*2b00*/  FFMA.FTZ R60, R84, R57, R82.reuse ;  /* 0x00000039543c7223 */ /* 0x100fe20000010052 */
[----:B------:R-:W-:Y:S01]  /*2b10*/  FMUL.FTZ R56, R56, R45 ;  /* 0x0000002d38387220 */ /* 0x000fe20000410000 */
[----:B------:R-:W-:Y:S01]  /*2b20*/  FFMA.FTZ R61, R84, R69, R82 ;  /* 0x00000045543d7223 */ /* 0x000fe20000010052 */
[----:B------:R-:W-:Y:S01]  /*2b30*/  FMUL.FTZ R62, R62, R45 ;  /* 0x0000002d3e3e7220 */ /* 0x000fe20000410000 */
[----:B------:R-:W-:Y:S01]  /*2b40*/  FMUL.FTZ R59, R60, -1.4426950216293334961 ;  /* 0xbfb8aa3b3c3b7820 */ /* 0x000fe20000410000 */
[----:B0-----:R-:W-:Y:S01]  /*2b50*/  FFMA.FTZ R58, R85, R56, R83 ;  /* 0x00000038553a7223 */ /* 0x001fe20000010053 */
[----:B------:R-:W-:-:S03]  /*2b60*/  FMUL.FTZ R66, R61, -1.4426950216293334961 ;  /* 0xbfb8aa3b3d427820 */ /* 0x000fc60000410000 */
[----:B------:R-:W-:Y:S01]  /*2b70*/  FMUL.FTZ R63, R58, -1.4426950216293334961 ;  /* 0xbfb8aa3b3a3f7820 */ /* 0x000fe20000410000 */
[----:B------:R-:W0:Y:S08]  /*2b80*/  MUFU.EX2 R59, R59 ;  /* 0x0000003b003b7308 */ /* 0x000e300000000800 */
[----:B------:R-:W1:Y:S08]  /*2b90*/  MUFU.EX2 R63, R63 ;  /* 0x0000003f003f7308 */ /* 0x000e700000000800 */
[----:B------:R-:W2:Y:S01]  /*2ba0*/  MUFU.EX2 R66, R66 ;  /* 0x0000004200427308 */ /* 0x000ea20000000800 */
[----:B0-----:R-:W-:Y:S01]  /*2bb0*/  FADD.FTZ R65, R59, 1 ;  /* 0x3f8000003b417421 */ /* 0x001fe20000010000 */
[----:B------:R-:W-:-:S04]  /*2bc0*/  FFMA.FTZ R59, R85, R62, R83 ;  /* 0x0000003e553b7223 */ /* 0x000fc80000010053 */
[----:B------:R-:W-:Y:S02]  /*2bd0*/  FMUL.FTZ R68, R59, -1.4426950216293334961 ;  /* 0xbfb8aa3b3b447820 */ /* 0x000fe40000410000 */
[----:B------:R-:W0:Y:S01]  /*2be0*/  MUFU.RCP R65, R65 ;  /* 0x0000004100417308 */ /* 0x000e220000001000 */
[----:B-1----:R-:W-:-:S07]  /*2bf0*/  FADD.FTZ R64, R63, 1 ;  /* 0x3f8000003f407421 */ /* 0x002fce0000010000 */
[----:B------:R-:W1:Y:S01]  /*2c00*/  MUFU.EX2 R68, R68 ;  /* 0x0000004400447308 */ /* 0x000e620000000800 */
[----:B--2---:R-:W-:-:S07]  /*2c10*/  FADD.FTZ R63, R66, 1 ;  /* 0x3f800000423f7421 */ /* 0x004fce0000010000 */
[----:B------:R-:W2:Y:S01]  /*2c20*/  MUFU.RCP R64, R64 ;  /* 0x0000004000407308 */ /* 0x000ea20000001000 */
[----:B0-----:R-:W-:Y:S01]  /*2c30*/  FADD.FTZ R67, -R65, 1 ;  /* 0x3f80000041437421 */ /* 0x001fe20000010100 */
[----:B------:R-:W-:-:S03]  /*2c40*/  FMUL.FTZ R66, R2, R65 ;  /* 0x0000004102427220 */ /* 0x000fc60000410000 */
[----:B------:R-:W-:-:S03]  /*2c50*/  FFMA.FTZ R67, R60, R67, 1 ;  /* 0x3f8000003c437423 */ /* 0x000fc60000010043 */
[----:B------:R-:W0:Y:S01]  /*2c60*/  MUFU.RCP R63, R63 ;  /* 0x0000003f003f7308 */ /* 0x000e220000001000 */
[----:B-1----:R-:W-:Y:S01]  /*2c70*/  FADD.FTZ R60, R68, 1 ;  /* 0x3f800000443c7421 */ /* 0x002fe20000010000 */
[----:B------:R-:W-:-:S06]  /*2c80*/  FMUL.FTZ R66, R66, R67 ;  /* 0x0000004342427220 */ /* 0x000fcc0000410000 */
[----:B------:R-:W1:Y:S01]  /*2c90*/  MUFU.RCP R60, R60 ;  /* 0x0000003c003c7308 */ /* 0x000e620000001000 */
[----:B--2---:R-:W-:Y:S01]  /*2ca0*/  FADD.FTZ R65, -R64, 1 ;  /* 0x3f80000040417421 */ /* 0x004fe20000010100 */
[----:B------:R-:W-:-:S03]  /*2cb0*/  FMUL.FTZ R68, R3, R64 ;  /* 0x0000004003447220 */ /* 0x000fc60000410000 */
[----:B------:R-:W-:Y:S01]  /*2cc0*/  FFMA.FTZ R65, R58, R65, 1 ;  /* 0x3f8000003a417423 */ /* 0x000fe20000010041 */
[----:B0-----:R-:W-:Y:S01]  /*2cd0*/  FADD.FTZ R58, -R63, 1 ;  /* 0x3f8000003f3a7421 */ /* 0x001fe20000010100 */
[----:B------:R-:W-:Y:S01]  /*2ce0*/  FMUL.FTZ R64, R10, R63 ;  /* 0x0000003f0a407220 */ /* 0x000fe20000410000 */
[----:B------:R-:W-:Y:S01]  /*2cf0*/  FMUL.FTZ R63, R70, R45 ;  /* 0x0000002d463f7220 */ /* 0x000fe20000410000 */
[----:B------:R-:W-:Y:S01]  /*2d00*/  FMUL.FTZ R68, R68, R65 ;  /* 0x0000004144447220 */ /* 0x000fe20000410000 */
[----:B------:R-:W-:Y:S01]  /*2d10*/  FFMA.FTZ R61, R61, R58, 1 ;  /* 0x3f8000003d3d7423 */ /* 0x000fe2000001003a */
[----:B------:R-:W-:Y:S01]  /*2d20*/  FADD.FTZ R70, -R44, R16 ;  /* 0x000000102c467221 */ /* 0x000fe20000010100 */
[--C-:B------:R-:W-:Y:S01]  /*2d30*/  FFMA.FTZ R119, R84, R63, R82.reuse ;  /* 0x0000003f54777223 */ /* 0x100fe20000010052 */
[----:B-1----:R-:W-:Y:S01]  /*2d40*/  FADD.FTZ R58, -R60, 1 ;  /* 0x3f8000003c3a7421 */ /* 0x002fe20000010100 */
[----:B------:R-:W-:Y:S02]  /*2d50*/  FMUL.FTZ R64, R64, R61 ;  /* 0x0000003d40407220 */ /* 0x000fe40000410000 */
[----:B------:R-:W-:Y:S01]  /*2d60*/  FMUL.FTZ R124, R119, -1.4426950216293334961 ;  /* 0xbfb8aa3b777c7820 */ /* 0x000fe20000410000 */
[----:B------:R-:W-:Y:S01]  /*2d70*/  FMUL.FTZ R61, R70, R45 ;  /* 0x0000002d463d7220 */ /* 0x000fe20000410000 */
[----:B------:R-:W-:Y:S01]  /*2d80*/  FFMA.FTZ R65, R59, R58, 1 ;  /* 0x3f8000003b417423 */ /* 0x000fe2000001003a */
[----:B------:R-:W-:Y:S01]  /*2d90*/  FADD.FTZ R58, -R44, R13 ;  /* 0x0000000d2c3a7221 */ /* 0x000fe20000010100 */
[----:B------:R-:W0:Y:S01]  /*2da0*/  MUFU.EX2 R59, R124 ;  /* 0x0000007c003b7308 */ /* 0x000e220000000800 */
[----:B------:R-:W-:Y:S01]  /*2db0*/  FFMA.FTZ R67, R84, R61, R82 ;  /* 0x0000003d54437223 */ /* 0x000fe20000010052 */
[----:B------:R-:W-:Y:S01]  /*2dc0*/  FMUL.FTZ R60, R11, R60 ;  /* 0x0000003c0b3c7220 */ /* 0x000fe20000410000 */
[----:B------:R-:W-:-:S02]  /*2dd0*/  FMUL.FTZ R58, R58, R45 ;  /* 0x0000002d3a3a7220 */ /* 0x000fc40000410000 */
[----:B------:R-:W-:Y:S01]  /*2de0*/  FMUL.FTZ R118, R67, -1.4426950216293334961 ;  /* 0xbfb8aa3b43767820 */ /* 0x000fe20000410000 */
[----:B------:R-:W-:Y:S01]  /*2df0*/  FMUL.FTZ R65, R60, R65 ;  /* 0x000000413c417220 */ /* 0x000fe20000410000 */
[----:B------:R-:W-:-:S04]  /*2e00*/  FFMA.FTZ R71, R85, R58, R83 ;  /* 0x0000003a55477223 */ /* 0x000fc80000010053 */
[----:B------:R-:W-:Y:S01]  /*2e10*/  FMUL.FTZ R125, R71, -1.4426950216293334961 ;  /* 0xbfb8aa3b477d7820 */ /* 0x000fe20000410000 */
[----:B------:R-:W-:Y:S01]  /*2e20*/  MUFU.EX2 R118, R118 ;  /* 0x0000007600767308 */ /* 0x000fe20000000800 */
[----:B0-----:R-:W-:-:S07]  /*2e30*/  FADD.FTZ R59, R59, 1 ;  /* 0x3f8000003b3b7421 */ /* 0x001fce0000010000 */
[----:B------:R-:W0:Y:S08]  /*2e40*/  MUFU.EX2 R70, R125 ;  /* 0x0000007d00467308 */ /* 0x000e300000000800 */
[----:B------:R-:W1:Y:S01]  /*2e50*/  MUFU.RCP R59, R59 ;  /* 0x0000003b003b7308 */ /* 0x000e620000001000 */
[----:B0-----:R-:W-:-:S07]  /*2e60*/  FADD.FTZ R70, R70, 1 ;  /* 0x3f80000046467421 */ /* 0x001fce0000010000 */
[----:B------:R-:W0:Y:S01]  /*2e70*/  MUFU.RCP R70, R70 ;  /* 0x0000004600467308 */ /* 0x000e220000001000 */
[----:B-1----:R-:W-:Y:S01]  /*2e80*/  FADD.FTZ R60, -R59, 1 ;  /* 0x3f8000003b3c7421 */ /* 0x002fe20000010100 */
[----:B------:R-:W-:-:S03]  /*2e90*/  FMUL.FTZ R59, R14, R59 ;  /* 0x0000003b0e3b7220 */ /* 0x000fc60000410000 */
[----:B------:R-:W-:Y:S01]  /*2ea0*/  FFMA.FTZ R60, R119, R60, 1 ;  /* 0x3f800000773c7423 */ /* 0x000fe2000001003c */
[----:B------:R-:W-:-:S03]  /*2eb0*/  FADD.FTZ R119, R118, 1 ;  /* 0x3f80000076777421 */ /* 0x000fc60000010000 */
[----:B------:R-:W-:-:S03]  /*2ec0*/  FMUL.FTZ R60, R59, R60 ;  /* 0x0000003c3b3c7220 */ /* 0x000fc60000410000 */
[----:B------:R-:W1:Y:S01]  /*2ed0*/  MUFU.RCP R119, R119 ;  /* 0x0000007700777308 */ /* 0x000e620000001000 */
[----:B0-----:R-:W-:-:S04]  /*2ee0*/  FADD.FTZ R118, -R70, 1 ;  /* 0x3f80000046767421 */ /* 0x001fc80000010100 */
[----:B------:R-:W-:Y:S01]  /*2ef0*/  FFMA.FTZ R71, R71, R118, 1 ;  /* 0x3f80000047477423 */ /* 0x000fe20000010076 */
[----:B------:R-:W-:Y:S01]  /*2f00*/  FMUL.FTZ R118, R15, R70 ;  /* 0x000000460f767220 */ /* 0x000fe20000410000 */
[----:B------:R-:W-:-:S03]  /*2f10*/  FMUL.FTZ R70, R84, R66 ;  /* 0x0000004254467220 */ /* 0x000fc60000410000 */
[----:B------:R-:W-:Y:S01]  /*2f20*/  FMUL.FTZ R59, R118, R71 ;  /* 0x00000047763b7220 */ /* 0x000fe20000410000 */
[----:B------:R-:W-:Y:S01]  /*2f30*/  FFMA.FTZ R125, R57, R70, RZ ;  /* 0x00000046397d7223 */ /* 0x000fe200000100ff */
[----:B------:R-:W-:Y:S01]  /*2f40*/  FMUL.FTZ R71, R85, R68 ;  /* 0x0000004455477220 */ /* 0x000fe20000410000 */
[----:B------:R-:W-:-:S03]  /*2f50*/  FADD.FTZ R118, RZ, R70 ;  /* 0x00000046ff767221 */ /* 0x000fc60000010000 */
[----:B------:R-:W-:Y:S01]  /*2f60*/  FFMA.FTZ R70, R56, R71, R125 ;  /* 0x0000004738467223 */ /* 0x000fe2000001007d */
[----:B------:R-:W-:Y:S01]  /*2f70*/  FADD.FTZ R71, R71, R118 ;  /* 0x0000007647477221 */ /* 0x000fe20000010000 */
[----:B-1----:R-:W-:Y:S01]  /*2f80*/  FADD.FTZ R118, -R119, 1 ;  /* 0x3f80000077767421 */ /* 0x002fe20000010100 */
[----:B------:R-:W-:Y:S01]  /*2f90*/  FMUL.FTZ R119, R18, R119 ;  /* 0x0000007712777220 */ /* 0x000fe20000410000 */
[----:B------:R-:W-:Y:S02]  /*2fa0*/  FMUL.FTZ R125, R84, R64 ;  /* 0x00000040547d7220 */ /* 0x000fe40000410000 */
[----:B------:R-:W-:Y:S01]  /*2fb0*/  FFMA.FTZ R124, R67, R118, 1 ;  /* 0x3f800000437c7423 */ /* 0x000fe20000010076 */
[----:B------:R-:W-:Y:S01]  /*2fc0*/  FFMA.FTZ R118, R57, R66, RZ ;  /* 0x0000004239767223 */ /* 0x000fe200000100ff */
[----:B------:R-:W-:Y:S01]  /*2fd0*/  FADD.FTZ R67, RZ, R66 ;  /* 0x00000042ff437221 */ /* 0x000fe20000010000 */
[----:B------:R-:W-:Y:S01]  /*2fe0*/  FADD.FTZ R71, R71, R125 ;  /* 0x0000007d47477221 */ /* 0x000fe20000010000 */
[----:B------:R-:W-:Y:S01]  /*2ff0*/  FMUL.FTZ R57, R119, R124 ;  /* 0x0000007c77397220 */ /* 0x000fe20000410000 */
[----:B------:R-:W-:Y:S01]  /*3000*/  FADD.FTZ R124, -R44, R17 ;  /* 0x000000112c7c7221 */ /* 0x000fe20000010100 */
[----:B------:R-:W-:Y:S01]  /*3010*/  FADD.FTZ R67, R67, R64 ;  /* 0x0000004043437221 */ /* 0x000fe20000010000 */
[C---:B------:R-:W-:Y:S01]  /*3020*/  FFMA.FTZ R66, R69.reuse, R64, R118 ;  /* 0x0000004045427223 */ /* 0x040fe20000010076 */
[----:B------:R-:W-:Y:S01]  /*3030*/  FFMA.FTZ R119, R69, R125, R70 ;  /* 0x0000007d45777223 */ /* 0x000fe20000010046 */
[----:B------:R-:W-:-:S02]  /*3040*/  FMUL.FTZ R64, R124, R45 ;  /* 0x0000002d7c407220 */ /* 0x000fc40000410000 */
[----:B------:R-:W-:Y:S02]  /*3050*/  FFMA.FTZ R66, R63, R60, R66 ;  /* 0x0000003c3f427223 */ /* 0x000fe40000010042 */
[----:B------:R-:W-:-:S04]  /*3060*/  FFMA.FTZ R69, R85, R64, R83 ;  /* 0x0000004055457223 */ /* 0x000fc80000010053 */
[----:B------:R-:W-:-:S06]  /*3070*/  FMUL.FTZ R118, R69, -1.4426950216293334961 ;  /* 0xbfb8aa3b45767820 */ /* 0x000fcc0000410000 */
[----:B------:R-:W0:Y:S02]  /*3080*/  MUFU.EX2 R118, R118 ;  /* 0x0000007600767308 */ /* 0x000e240000000800 */
[----:B0-----:R-:W-:-:S06]  /*3090*/  FADD.FTZ R124, R118, 1 ;  /* 0x3f800000767c7421 */ /* 0x001fcc0000010000 */
[----:B------:R-:W0:Y:S02]  /*30a0*/  MUFU.RCP R70, R124 ;  /* 0x0000007c00467308 */ /* 0x000e240000001000 */
[----:B0-----:R-:W-:-:S04]  /*30b0*/  FADD.FTZ R125, -R70, 1 ;  /* 0x3f800000467d7421 */ /* 0x001fc80000010100 */
[----:B------:R-:W-:Y:S01]  /*30c0*/  FFMA.FTZ R118, R69, R125, 1 ;  /* 0x3f80000045767423 */ /* 0x000fe2000001007d */
[----:B------:R-:W-:Y:S01]  /*30d0*/  FMUL.FTZ R125, R19, R70 ;  /* 0x00000046137d7220 */ /* 0x000fe20000410000 */
[----:B------:R-:W-:Y:S01]  /*30e0*/  FFMA.FTZ R69, R56, R68, RZ ;  /* 0x0000004438457223 */ /* 0x000fe200000100ff */
[----:B------:R-:W-:Y:S01]  /*30f0*/  FADD.FTZ R70, RZ, R68 ;  /* 0x00000044ff467221 */ /* 0x000fe20000010000 */
[-C--:B------:R-:W-:Y:S01]  /*3100*/  FMUL.FTZ R68, R85, R65.reuse ;  /* 0x0000004155447220 */ /* 0x080fe20000410000 */
[----:B------:R-:W-:Y:S01]  /*3110*/  FMUL.FTZ R56, R125, R118 ;  /* 0x000000767d387220 */ /* 0x000fe20000410000 */
[----:B------:R-:W-:Y:S01]  /*3120*/  FADD.FTZ R118, -R44, R20 ;  /* 0x000000142c767221 */ /* 0x000fe20000010100 */
[----:B------:R-:W-:Y:S01]  /*3130*/  FADD.FTZ R70, R70, R65 ;  /* 0x0000004146467221 */ /* 0x000fe20000010000 */
[----:B------:R-:W-:Y:S01]  /*3140*/  FFMA.FTZ R69, R62, R65, R69 ;  /* 0x000000413e457223 */ /* 0x000fe20000010045 */
[----:B------:R-:W-:Y:S01]  /*3150*/  FADD.FTZ R71, R68, R71 ;  /* 0x0000004744477221 */ /* 0x000fe20000010000 */
[----:B------:R-:W-:Y:S01]  /*3160*/  FMUL.FTZ R65, R118, R45 ;  /* 0x0000002d76417220 */ /* 0x000fe20000410000 */
[----:B------:R-:W-:Y:S01]  /*3170*/  FFMA.FTZ R118, R62, R68, R119 ;  /* 0x000000443e767223 */ /* 0x000fe20000010077 */
[----:B------:R-:W-:Y:S01]  /*3180*/  FADD.FTZ R68, R67, R60 ;  /* 0x0000003c43447221 */ /* 0x000fe20000010000 */
[C---:B------:R-:W-:Y:S01]  /*3190*/  FMUL.FTZ R67, R84.reuse, R60 ;  /* 0x0000003c54437220 */ /* 0x040fe20000410000 */
[----:B------:R-:W-:Y:S01]  /*31a0*/  FFMA.FTZ R62, R84, R65, R82 ;  /* 0x00000041543e7223 */ /* 0x000fe20000010052 */
[----:B------:R-:W-:-:S02]  /*31b0*/  FFMA.FTZ R69, R58, R59, R69 ;  /* 0x0000003b3a457223 */ /* 0x000fc40000010045 */
[----:B------:R-:W-:Y:S01]  /*31c0*/  FADD.FTZ R71, R71, R67 ;  /* 0x0000004347477221 */ /* 0x000fe20000010000 */
[----:B------:R-:W-:-:S06]  /*31d0*/  FMUL.FTZ R124, R62, -1.4426950216293334961 ;  /* 0xbfb8aa3b3e7c7820 */ /* 0x000fcc0000410000 */
[----:B------:R-:W0:Y:S02]  /*31e0*/  MUFU.EX2 R124, R124 ;  /* 0x0000007c007c7308 */ /* 0x000e240000000800 */
[----:B0-----:R-:W-:-:S06]  /*31f0*/  FADD.FTZ R119, R124, 1 ;  /* 0x3f8000007c777421 */ /* 0x001fcc0000010000 */
[----:B------:R-:W0:Y:S02]  /*3200*/  MUFU.RCP R119, R119 ;  /* 0x0000007700777308 */ /* 0x000e240000001000 */
[----:B0-----:R-:W-:-:S04]  /*3210*/  FADD.FTZ R125, -R119, 1 ;  /* 0x3f800000777d7421 */ /* 0x001fc80000010100 */
[----:B------:R-:W-:Y:S01]  /*3220*/  FFMA.FTZ R125, R62, R125, 1 ;  /* 0x3f8000003e7d7423 */ /* 0x000fe2000001007d */
[----:B------:R-:W-:Y:S01]  /*3230*/  FMUL.FTZ R62, R22, R119 ;  /* 0x00000077163e7220 */ /* 0x000fe20000410000 */
[----:B------:R-:W-:-:S03]  /*3240*/  FFMA.FTZ R119, R63, R67, R118 ;  /* 0x000000433f777223 */ /* 0x000fc60000010076 */
[----:B------:R-:W-:Y:S01]  /*3250*/  FMUL.FTZ R62, R62, R125 ;  /* 0x0000007d3e3e7220 */ /* 0x000fe20000410000 */
[----:B------:R-:W-:-:S04]  /*3260*/  FADD.FTZ R125, -R44, R21 ;  /* 0x000000152c7d7221 */ /* 0x000fc80000010100 */
[----:B------:R-:W-:Y:S01]  /*3270*/  FMUL.FTZ R60, R125, R45 ;  /* 0x0000002d7d3c7220 */ /* 0x000fe20000410000 */
[----:B------:R-:W-:-:S03]  /*3280*/  FADD.FTZ R125, -R44, R4 ;  /* 0x000000042c7d7221 */ /* 0x000fc60000010100 */
        /* <DEDUP_REMOVED lines=11> */
[----:B------:R-:W-:-:S03]  /*3340*/  FMUL.FTZ R59, R125, R45 ;  /* 0x0000002d7d3b7220 */ /* 0x000fc60000410000 */
[----:B------:R-:W-:Y:S01]  /*3350*/  FFMA.FTZ R118, R58, R70, R119 ;  /* 0x000000463a767223 */ /* 0x000fe20000010077 */
[----:B------:R-:W-:Y:S01]  /*3360*/  FFMA.FTZ R58, R84, R59, R82 ;  /* 0x0000003b543a7223 */ /* 0x000fe20000010052 */
[----:B------:R-:W-:Y:S01]  /*3370*/  FADD.FTZ R119, R70, R71 ;  /* 0x0000004746777221 */ /* 0x000fe20000010000 */
[----:B------:R-:W-:Y:S02]  /*3380*/  FFMA.FTZ R70, R61, R57, R66 ;  /* 0x000000393d467223 */ /* 0x000fe40000010042 */
[----:B------:R-:W-:Y:S02]  /*3390*/  FMUL.FTZ R124, R58, -1.4426950216293334961 ;  /* 0xbfb8aa3b3a7c7820 */ /* 0x000fe40000410000 */
[----:B------:R-:W-:-:S04]  /*33a0*/  FFMA.FTZ R70, R65, R62, R70 ;  /* 0x0000003e41467223 */ /* 0x000fc80000010046 */
        /* <DEDUP_REMOVED lines=8> */
[----:B------:R-:W-:Y:S01]  /*3430*/  FADD.FTZ R68, -R44, R5 ;  /* 0x000000052c447221 */ /* 0x000fe20000010100 */
[----:B------:R-:W-:Y:S01]  /*3440*/  FMUL.FTZ R57, R84, R57 ;  /* 0x0000003954397220 */ /* 0x000fe20000410000 */
[----:B------:R-:W-:Y:S01]  /*3450*/  FFMA.FTZ R70, R59, R58, R70 ;  /* 0x0000003a3b467223 */ /* 0x000fe20000010046 */
[----:B------:R-:W-:Y:S01]  /*3460*/  FADD.FTZ R71, R71, R62 ;  /* 0x0000003e47477221 */ /* 0x000fe20000010000 */
[----:B------:R-:W-:Y:S01]  /*3470*/  FMUL.FTZ R68, R68, R45 ;  /* 0x0000002d44447220 */ /* 0x000fe20000410000 */
[----:B------:R-:W-:Y:S01]  /*3480*/  FFMA.FTZ R125, R61, R57, R118 ;  /* 0x000000393d7d7223 */ /* 0x000fe20000010076 */
[----:B------:R-:W-:Y:S01]  /*3490*/  FADD.FTZ R119, R119, R57 ;  /* 0x0000003977777221 */ /* 0x000fe20000010000 */
        /* <DEDUP_REMOVED lines=9> */
[----:B------:R-:W-:-:S03]  /*3530*/  FADD.FTZ R61, -R44, R24 ;  /* 0x000000182c3d7221 */ /* 0x000fc60000010100 */
[----:B------:R-:W-:Y:S01]  /*3540*/  FMUL.FTZ R57, R57, R118 ;  /* 0x0000007639397220 */ /* 0x000fe20000410000 */
[----:B------:R-:W-:Y:S01]  /*3550*/  FMUL.FTZ R61, R61, R45 ;  /* 0x0000002d3d3d7220 */ /* 0x000fe20000410000 */
[----:B------:R-:W-:Y:S01]  /*3560*/  FADD.FTZ R118, R67, R56 ;  /* 0x0000003843767221 */ /* 0x000fe20000010000 */
[-C--:B------:R-:W-:Y:S01]  /*3570*/  FFMA.FTZ R67, R64, R56.reuse, R69 ;  /* 0x0000003840437223 */ /* 0x080fe20000010045 */
[----:B------:R-:W-:Y:S01]  /*3580*/  FMUL.FTZ R56, R85, R56 ;  /* 0x0000003855387220 */ /* 0x000fe20000410000 */
[----:B------:R-:W-:Y:S01]  /*3590*/  FFMA.FTZ R66, R84, R61, R82 ;  /* 0x0000003d54427223 */ /* 0x000fe20000010052 */
[----:B------:R-:W-:Y:S02]  /*35a0*/  FADD.FTZ R118, R118, R63 ;  /* 0x0000003f76767221 */ /* 0x000fe40000010000 */
[----:B------:R-:W-:Y:S01]  /*35b0*/  FFMA.FTZ R64, R64, R56, R125 ;  /* 0x0000003840407223 */ /* 0x000fe2000001007d */
[----:B------:R-:W-:Y:S01]  /*35c0*/  FMUL.FTZ R124, R66, -1.4426950216293334961 ;  /* 0xbfb8aa3b427c7820 */ /* 0x000fe20000410000 */
[----:B------:R-:W-:-:S05]  /*35d0*/  FADD.FTZ R119, R56, R119 ;  /* 0x0000007738777221 */ /* 0x000fca0000010000 */
        /* <DEDUP_REMOVED lines=8> */
[C---:B------:R-:W-:Y:S01]  /*3660*/  FADD.FTZ R66, -R44.reuse, R25 ;  /* 0x000000192c427221 */ /* 0x040fe20000010100 */
[----:B------:R-:W-:Y:S01]  /*3670*/  FFMA.FTZ R125, R65, R69, R64 ;  /* 0x00000045417d7223 */ /* 0x000fe20000010040 */
[----:B------:R-:W-:Y:S01]  /*3680*/  FADD.FTZ R119, R119, R69 ;  /* 0x0000004577777221 */ /* 0x000fe20000010000 */
[----:B------:R-:W-:Y:S01]  /*3690*/  FADD.FTZ R69, -R44, R28 ;  /* 0x0000001c2c457221 */ /* 0x000fe20000010100 */
[-C--:B------:R-:W-:Y:S01]  /*36a0*/  FMUL.FTZ R62, R66, R45.reuse ;  /* 0x0000002d423e7220 */ /* 0x080fe20000410000 */
[----:B------:R-:W-:Y:S02]  /*36b0*/  FADD.FTZ R71, R71, R56 ;  /* 0x0000003847477221 */ /* 0x000fe40000010000 */
[----:B------:R-:W-:Y:S01]  /*36c0*/  FMUL.FTZ R69, R69, R45 ;  /* 0x0000002d45457220 */ /* 0x000fe20000410000 */
        /* <DEDUP_REMOVED lines=10> */
[C---:B------:R-:W-:Y:S01]  /*3770*/  FFMA.FTZ R65, R60.reuse, R63, R67 ;  /* 0x0000003f3c417223 */ /* 0x040fe20000010043 */
        /* <DEDUP_REMOVED lines=14> */
[----:B------:R-:W-:Y:S01]  /*3860*/  FADD.FTZ R60, -R44, R29 ;  /* 0x0000001d2c3c7221 */ /* 0x000fe20000010100 */
[----:B------:R-:W-:Y:S01]  /*3870*/  FFMA.FTZ R67, R59, R63, R124 ;  /* 0x0000003f3b437223 */ /* 0x000fe2000001007c */
[----:B------:R-:W-:Y:S02]  /*3880*/  FADD.FTZ R119, R119, R63 ;  /* 0x0000003f77777221 */ /* 0x000fe40000010000 */
[----:B------:R-:W-:-:S04]  /*3890*/  FMUL.FTZ R60, R60, R45 ;  /* 0x0000002d3c3c7220 */ /* 0x000fc80000410000 */
        /* <DEDUP_REMOVED lines=10> */
[----:B------:R-:W-:Y:S01]  /*3940*/  FADD.FTZ R63, R118, R57 ;  /* 0x00000039763f7221 */ /* 0x000fe20000010000 */
[----:B------:R-:W-:Y:S01]  /*3950*/  FADD.FTZ R118, -R44, R74 ;  /* 0x0000004a2c767221 */ /* 0x000fe20000010100 */
[----:B------:R-:W-:Y:S01]  /*3960*/  FADD.FTZ R119, R124, R119 ;  /* 0x000000777c777221 */ /* 0x000fe20000010000 */
[----:B------:R-:W-:Y:S01]  /*3970*/  FFMA.FTZ R65, R60, R58, R65 ;  /* 0x0000003a3c417223 */ /* 0x000fe20000010041 */
[----:B------:R-:W-:Y:S01]  /*3980*/  FADD.FTZ R63, R63, R64 ;  /* 0x000000403f3f7221 */ /* 0x000fe20000010000 */
[----:B------:R-:W-:Y:S01]  /*3990*/  FMUL.FTZ R59, R118, R45 ;  /* 0x0000002d763b7220 */ /* 0x000fe20000410000 */
[----:B------:R-:W-:Y:S01]  /*39a0*/  FFMA.FTZ R118, R68, R124, R67 ;  /* 0x0000007c44767223 */ /* 0x000fe20000010043 */
[----:B------:R-:W-:Y:S01]  /*39b0*/  FADD.FTZ R124, -R44, R75 ;  /* 0x0000004b2c7c7221 */ /* 0x000fe20000010100 */
        /* <DEDUP_REMOVED lines=12> */
[----:B------:R-:W-:Y:S01]  /*3a80*/  FMUL.FTZ R56, R124, R45 ;  /* 0x0000002d7c387220 */ /* 0x000fe20000410000 */
[----:B------:R-:W-:Y:S01]  /*3a90*/  FFMA.FTZ R125, R61, R67, R118 ;  /* 0x000000433d7d7223 */ /* 0x000fe20000010076 */
[----:B------:R-:W-:Y:S01]  /*3aa0*/  FADD.FTZ R119, R119, R67 ;  /* 0x0000004377777221 */ /* 0x000fe20000010000 */
[----:B------:R-:W-:Y:S01]  /*3ab0*/  FFMA.FTZ R68, R69, R66, R68 ;  /* 0x0000004245447223 */ /* 0x000fe20000010044 */
[----:B------:R-:W-:Y:S02]  /*3ac0*/  FFMA.FTZ R61, R85, R56, R83 ;  /* 0x00000038553d7223 */ /* 0x000fe40000010053 */
        /* <DEDUP_REMOVED lines=11> */
[----:B------:R-:W-:-:S03]  /*3b80*/  FADD.FTZ R124, -R44, R32 ;  /* 0x000000202c7c7221 */ /* 0x000fc60000010100 */
[----:B------:R-:W-:Y:S01]  /*3b90*/  FFMA.FTZ R65, R56, R61, R65 ;  /* 0x0000003d38417223 */ /* 0x000fe20000010041 */
        /* <DEDUP_REMOVED lines=14> */
[----:B------:R-:W-:Y:S02]  /*3c80*/  FFMA.FTZ R68, R67, R62, R68 ;  /* 0x0000003e43447223 */ /* 0x000fe40000010044 */
[----:B------:R-:W-:Y:S01]  /*3c90*/  FMUL.FTZ R66, R71, R45 ;  /* 0x0000002d47427220 */ /* 0x000fe20000410000 */
[----:B------:R-:W-:-:S03]  /*3ca0*/  FFMA.FTZ R71, R69, R125, R70 ;  /* 0x0000007d45477223 */ /* 0x000fc60000010046 */
        /* <DEDUP_REMOVED lines=8> */
[----:B------:R-:W-:Y:S01]  /*3d30*/  FADD.FTZ R70, R63, R58 ;  /* 0x0000003a3f467221 */ /* 0x000fe20000010000 */
[----:B------:R-:W-:Y:S01]  /*3d40*/  FADD.FTZ R63, -R44, R36 ;  /* 0x000000242c3f7221 */ /* 0x000fe20000010100 */
[----:B------:R-:W-:Y:S01]  /*3d50*/  FMUL.FTZ R58, R85, R58 ;  /* 0x0000003a553a7220 */ /* 0x000fe20000410000 */
[----:B------:R-:W-:Y:S01]  /*3d60*/  FMUL.FTZ R69, R69, R125 ;  /* 0x0000007d45457220 */ /* 0x000fe20000410000 */
[----:B------:R-:W-:Y:S01]  /*3d70*/  FADD.FTZ R70, R70, R61 ;  /* 0x0000003d46467221 */ /* 0x000fe20000010000 */
[----:B------:R-:W-:Y:S01]  /*3d80*/  FMUL.FTZ R63, R63, R45 ;  /* 0x0000002d3f3f7220 */ /* 0x000fe20000410000 */
[----:B------:R-:W-:Y:S01]  /*3d90*/  FFMA.FTZ R118, R60, R58, R71 ;  /* 0x0000003a3c767223 */ /* 0x000fe20000010047 */
[----:B------:R-:W-:Y:S01]  /*3da0*/  FADD.FTZ R119, R58, R119 ;  /* 0x000000773a777221 */ /* 0x000fe20000010000 */
[----:B------:R-:W-:Y:S01]  /*3db0*/  FADD.FTZ R70, R70, R69 ;  /* 0x0000004546467221 */ /* 0x000fe20000010000 */
[----:B------:R-:W-:Y:S01]  /*3dc0*/  FFMA.FTZ R60, R84, R63, R82 ;  /* 0x0000003f543c7223 */ /* 0x000fe20000010052 */
[----:B------:R-:W-:-:S03]  /*3dd0*/  FFMA.FTZ R65, R66, R69, R65 ;  /* 0x0000004542417223 */ /* 0x000fc60000010041 */
        /* <DEDUP_REMOVED lines=9> */
[----:B------:R-:W-:Y:S01]  /*3e70*/  FMUL.FTZ R58, R58, R60 ;  /* 0x0000003c3a3a7220 */ /* 0x000fe20000410000 */
[----:B------:R-:W-:Y:S01]  /*3e80*/  FADD.FTZ R60, -R44, R37 ;  /* 0x000000252c3c7221 */ /* 0x000fe20000010100 */
[----:B------:R-:W-:Y:S01]  /*3e90*/  FFMA.FTZ R125, R59, R57, R118 ;  /* 0x000000393b7d7223 */ /* 0x000fe20000010076 */
[----:B------:R-:W-:Y:S01]  /*3ea0*/  FADD.FTZ R119, R119, R57 ;  /* 0x0000003977777221 */ /* 0x000fe20000010000 */
[----:B------:R-:W-:Y:S01]  /*3eb0*/  FADD.FTZ R71, R71, R62 ;  /* 0x0000003e47477221 */ /* 0x000fe20000010000 */
[----:B------:R-:W-:Y:S01]  /*3ec0*/  FMUL.FTZ R60, R60, R45 ;  /* 0x0000002d3c3c7220 */ /* 0x000fe20000410000 */
[----:B------:R-:W-:-:S02]  /*3ed0*/  FFMA.FTZ R68, R63, R58, R68 ;  /* 0x0000003a3f447223 */ /* 0x000fc40000010044 */
[----:B------:R-:W-:Y:S01]  /*3ee0*/  FADD.FTZ R71, R71, R58 ;  /* 0x0000003a47477221 */ /* 0x000fe20000010000 */
        /* <DEDUP_REMOVED lines=9> */
[----:B------:R-:W-:Y:S02]  /*3f80*/  FFMA.FTZ R64, R56, R118, R125 ;  /* 0x0000007638407223 */ /* 0x000fe4000001007d */
[----:B------:R-:W-:-:S04]  /*3f90*/  FFMA.FTZ R124, R59, R124, 1 ;  /* 0x3f8000003b7c7423 */ /* 0x000fc8000001007c */
[----:B------:R-:W-:Y:S01]  /*3fa0*/  FMUL.FTZ R57, R57, R124 ;  /* 0x0000007c39397220 */ /* 0x000fe20000410000 */
[----:B------:R-:W-:-:S03]  /*3fb0*/  FADD.FTZ R124, -R44, R40 ;  /* 0x000000282c7c7221 */ /* 0x000fc60000010100 */
[----:B------:R-:W-:Y:S01]  /*3fc0*/  FADD.FTZ R70, R70, R57 ;  /* 0x0000003946467221 */ /* 0x000fe20000010000 */
[----:B------:R-:W-:Y:S01]  /*3fd0*/  FMUL.FTZ R59, R124, R45 ;  /* 0x0000002d7c3b7220 */ /* 0x000fe20000410000 */
[----:B------:R-:W-:-:S03]  /*3fe0*/  FFMA.FTZ R65, R60, R57, R65 ;  /* 0x000000393c417223 */ /* 0x000fc60000010041 */
[----:B------:R-:W-:-:S04]  /*3ff0*/  FFMA.FTZ R56, R84, R59, R82 ;  /* 0x0000003b54387223 */ /* 0x000fc80000010052 */
[----:B------:R-:W-:-:S06]  /*4000*/  FMUL.FTZ R124, R56, -1.4426950216293334961 ;  /* 0xbfb8aa3b387c7820 */ /* 0x000fcc0000410000 */
[----:B------:R-:W0:Y:S02]  /*4010*/  MUFU.EX2 R124, R124 ;  /* 0x0000007c007c7308 */ /* 0x000e240000000800 */
[----:B0-----:R-:W-:Y:S01]  /*4020*/  FADD.FTZ R125, R124, 1 ;  /* 0x3f8000007c7d7421 */ /* 0x001fe20000010000 */
[----:B------:R-:W-:-:S05]  /*4030*/  FADD.FTZ R124, -R44, R46 ;  /* 0x0000002e2c7c7221 */ /* 0x000fca0000010100 */
        /* <DEDUP_REMOVED lines=8> */
[----:B------:R-:W-:Y:S01]  /*40c0*/  FADD.FTZ R119, R119, R61 ;  /* 0x0000003d77777221 */ /* 0x000fe20000010000 */
[----:B------:R-:W-:Y:S01]  /*40d0*/  FADD.FTZ R71, R71, R56 ;  /* 0x0000003847477221 */ /* 0x000fe20000010000 */
[----:B------:R-:W-:Y:S01]  /*40e0*/  FMUL.FTZ R62, R118, R45 ;  /* 0x0000002d763e7220 */ /* 0x000fe20000410000 */
[----:B------:R-:W-:-:S03]  /*40f0*/  FFMA.FTZ R68, R59, R56, R68 ;  /* 0x000000383b447223 */ /* 0x000fc60000010044 */
[----:B------:R-:W-:-:S04]  /*4100*/  FFMA.FTZ R64, R85, R62, R83 ;  /* 0x0000003e55407223 */ /* 0x000fc80000010053 */
[----:B------:R-:W-:-:S06]  /*4110*/  FMUL.FTZ R67, R64, -1.4426950216293334961 ;  /* 0xbfb8aa3b40437820 */ /* 0x000fcc0000410000 */
[----:B------:R-:W0:Y:S02]  /*4120*/  MUFU.EX2 R67, R67 ;  /* 0x0000004300437308 */ /* 0x000e240000000800 */
[----:B0-----:R-:W-:Y:S01]  /*4130*/  FADD.FTZ R118, R67, 1 ;  /* 0x3f80000043767421 */ /* 0x001fe20000010000 */
[----:B------:R-:W-:-:S05]  /*4140*/  FMUL.FTZ R67, R124, R45 ;  /* 0x0000002d7c437220 */ /* 0x000fca0000410000 */
[----:B------:R-:W0:Y:S02]  /*4150*/  MUFU.RCP R118, R118 ;  /* 0x0000007600767308 */ /* 0x000e240000001000 */
[----:B0-----:R-:W-:-:S04]  /*4160*/  FADD.FTZ R61, -R118, 1 ;  /* 0x3f800000763d7421 */ /* 0x001fc80000010100 */
[----:B------:R-:W-:Y:S01]  /*4170*/  FFMA.FTZ R64, R64, R61, 1 ;  /* 0x3f80000040407423 */ /* 0x000fe2000001003d */
[----:B------:R-:W-:-:S04]  /*4180*/  FMUL.FTZ R61, R43, R118 ;  /* 0x000000762b3d7220 */ /* 0x000fc80000410000 */
[----:B------:R-:W-:Y:S01]  /*4190*/  FMUL.FTZ R61, R61, R64 ;  /* 0x000000403d3d7220 */ /* 0x000fe20000410000 */
[----:B------:R-:W-:Y:S01]  /*41a0*/  FMUL.FTZ R64, R85, R69 ;  /* 0x0000004555407220 */ /* 0x000fe20000410000 */
[----:B------:R-:W-:Y:S02]  /*41b0*/  FFMA.FTZ R69, R84, R67, R82 ;  /* 0x0000004354457223 */ /* 0x000fe40000010052 */
[----:B------:R-:W-:Y:S01]  /*41c0*/  FADD.FTZ R70, R70, R61 ;  /* 0x0000003d46467221 */ /* 0x000fe20000010000 */
[----:B------:R-:W-:Y:S01]  /*41d0*/  FFMA.FTZ R66, R66, R64, R125 ;  /* 0x0000004042427223 */ /* 0x000fe2000001007d */
[----:B------:R-:W-:Y:S01]  /*41e0*/  FMUL.FTZ R118, R69, -1.4426950216293334961 ;  /* 0xbfb8aa3b45767820 */ /* 0x000fe20000410000 */
[----:B------:R-:W-:Y:S01]  /*41f0*/  FADD.FTZ R119, R64, R119 ;  /* 0x0000007740777221 */ /* 0x000fe20000010000 */
        /* <DEDUP_REMOVED lines=10> */
[----:B------:R-:W-:Y:S02]  /*42a0*/  FADD.FTZ R119, R119, R125 ;  /* 0x0000007d77777221 */ /* 0x000fe40000010000 */
[----:B------:R-:W-:Y:S01]  /*42b0*/  FADD.FTZ R71, R71, R64 ;  /* 0x0000004047477221 */ /* 0x000fe20000010000 */
[----:B------:R-:W-:Y:S01]  /*42c0*/  FMUL.FTZ R58, R69, R45 ;  /* 0x0000002d453a7220 */ /* 0x000fe20000410000 */
[----:B------:R-:W-:Y:S01]  /*42d0*/  FFMA.FTZ R69, R63, R125, R66 ;  /* 0x0000007d3f457223 */ /* 0x000fe20000010042 */
[----:B------:R-:W-:Y:S02]  /*42e0*/  FFMA.FTZ R68, R67, R64, R68 ;  /* 0x0000004043447223 */ /* 0x000fe40000010044 */
[----:B------:R-:W-:-:S04]  /*42f0*/  FFMA.FTZ R63, R85, R58, R83 ;  /* 0x0000003a553f7223 */ /* 0x000fc80000010053 */
[----:B------:R-:W-:-:S06]  /*4300*/  FMUL.FTZ R118, R63, -1.4426950216293334961 ;  /* 0xbfb8aa3b3f767820 */ /* 0x000fcc0000410000 */
[----:B------:R-:W0:Y:S02]  /*4310*/  MUFU.EX2 R118, R118 ;  /* 0x0000007600767308 */ /* 0x000e240000000800 */
[----:B0-----:R-:W-:Y:S01]  /*4320*/  FADD.FTZ R66, R118, 1 ;  /* 0x3f80000076427421 */ /* 0x001fe20000010000 */
[----:B------:R-:W-:-:S04]  /*4330*/  FMUL.FTZ R118, R85, R57 ;  /* 0x0000003955767220 */ /* 0x000fc80000410000 */
[----:B------:R-:W-:Y:S01]  /*4340*/  FADD.FTZ R119, R118, R119 ;  /* 0x0000007776777221 */ /* 0x000fe20000010000 */
[----:B------:R-:W0:Y:S02]  /*4350*/  MUFU.RCP R66, R66 ;  /* 0x0000004200427308 */ /* 0x000e240000001000 */
[----:B0-----:R-:W-:-:S04]  /*4360*/  FADD.FTZ R124, -R66, 1 ;  /* 0x3f800000427c7421 */ /* 0x001fc80000010100 */
[----:B------:R-:W-:Y:S01]  /*4370*/  FFMA.FTZ R124, R63, R124, 1 ;  /* 0x3f8000003f7c7423 */ /* 0x000fe2000001007c */
[----:B------:R-:W-:Y:S01]  /*4380*/  FMUL.FTZ R63, R49, R66 ;  /* 0x00000042313f7220 */ /* 0x000fe20000410000 */
[----:B------:R-:W-:Y:S01]  /*4390*/  FFMA.FTZ R66, R60, R118, R69 ;  /* 0x000000763c427223 */ /* 0x000fe20000010045 */
[C---:B------:R-:W-:Y:S02]  /*43a0*/  FADD.FTZ R118, -R44.reuse, R51 ;  /* 0x000000332c767221 */ /* 0x040fe40000010100 */
        /* <DEDUP_REMOVED lines=14> */
[----:B------:R-:W-:Y:S01]  /*4490*/  FMUL.FTZ R125, R84, R56 ;  /* 0x00000038547d7220 */ /* 0x000fe20000410000 */
[----:B------:R-:W-:Y:S02]  /*44a0*/  FMUL.FTZ R56, R118, R45 ;  /* 0x0000002d76387220 */ /* 0x000fe40000410000 */
[----:B------:R-:W-:Y:S01]  /*44b0*/  FADD.FTZ R71, R71, R60 ;  /* 0x0000003c47477221 */ /* 0x000fe20000010000 */
[----:B------:R-:W-:Y:S01]  /*44c0*/  FFMA.FTZ R69, R59, R125, R66 ;  /* 0x0000007d3b457223 */ /* 0x000fe20000010042 */
        /* <DEDUP_REMOVED lines=44> */
[----:B------:R-:W-:Y:S01]  /*4790*/  FFMA.FTZ R118, R57, R60, R68 ;  /* 0x0000003c39767223 */ /* 0x000fe20000010044 */
[----:B------:R-:W-:Y:S01]  /*47a0*/  FMUL.FTZ R63, R69, R45 ;  /* 0x0000002d453f7220 */ /* 0x000fe20000410000 */
[----:B------:R-:W-:Y:S02]  /*47b0*/  FFMA.FTZ R65, R64, R66, R65 ;  /* 0x0000004240417223 */ /* 0x000fe40000010041 */
[----:B------:R-:W-:Y:S01]  /*47c0*/  FFMA.FTZ R118, R61, R62, R118 ;  /* 0x0000003e3d767223 */ /* 0x000fe20000010076 */
        /* <DEDUP_REMOVED lines=26> */
[----:B------:R-:W-:Y:S01]  /*4970*/  FMUL.FTZ R59, R84, R62 ;  /* 0x0000003e543b7220 */ /* 0x000fe20000410000 */
[----:B------:R-:W-:Y:S01]  /*4980*/  FMUL.FTZ R57, R124, R57 ;  /* 0x000000397c397220 */ /* 0x000fe20000410000 */
[----:B------:R-:W-:Y:S01]  /*4990*/  FADD.FTZ R70, R69, R66 ;  /* 0x0000004245467221 */ /* 0x000fe20000010000 */
[----:B------:R-:W-:Y:S01]  /*49a0*/  FADD.FTZ R62, R71, R58 ;  /* 0x0000003a473e7221 */ /* 0x000fe20000010000 */
[----:B------:R-:W-:Y:S01]  /*49b0*/  FFMA.FTZ R56, R61, R59, R56 ;  /* 0x0000003b3d387223 */ /* 0x000fe20000010038 */
[----:B------:R-:W-:Y:S01]  /*49c0*/  FADD.FTZ R60, R119, R59 ;  /* 0x0000003b773c7221 */ /* 0x000fe20000010000 */
[C---:B------:R-:W-:Y:S01]  /*49d0*/  FMUL.FTZ R59, R85.reuse, R66 ;  /* 0x00000042553b7220 */ /* 0x040fe20000410000 */
[----:B------:R-:W-:-:S03]  /*49e0*/  FMUL.FTZ R61, R85, R57 ;  /* 0x00000039553d7220 */ /* 0x000fc60000410000 */
[----:B------:R-:W-:Y:S01]  /*49f0*/  FFMA.FTZ R56, R64, R59, R56 ;  /* 0x0000003b40387223 */ /* 0x000fe20000010038 */
[----:B------:R-:W-:Y:S01]  /*4a00*/  FADD.FTZ R60, R59, R60 ;  /* 0x0000003c3b3c7221 */ /* 0x000fe20000010000 */
[----:B------:R-:W-:-:S04]  /*4a10*/  FMUL.FTZ R59, R84, R58 ;  /* 0x0000003a543b7220 */ /* 0x000fc80000410000 */
[----:B------:R-:W-:Y:S01]  /*4a20*/  FADD.FTZ R60, R60, R59 ;  /* 0x0000003b3c3c7221 */ /* 0x000fe20000010000 */
[----:B------:R-:W-:-:S03]  /*4a30*/  FFMA.FTZ R67, R63, R59, R56 ;  /* 0x0000003b3f437223 */ /* 0x000fc60000010038 */
[----:B------:R-:W-:Y:S01]  /*4a40*/  FADD.FTZ R56, R61, R60 ;  /* 0x0000003c3d387221 */ /* 0x000fe20000010000 */
[C---:B------:R-:W-:Y:S01]  /*4a50*/  FFMA.FTZ R59, R68.reuse, R61, R67 ;  /* 0x0000003d443b7223 */ /* 0x040fe20000010043 */
[----:B------:R-:W-:Y:S01]  /*4a60*/  FFMA.FTZ R60, R63, R58, R118 ;  /* 0x0000003a3f3c7223 */ /* 0x000fe20000010076 */
[----:B------:R-:W-:Y:S01]  /*4a70*/  FFMA.FTZ R61, R68, R57, R65 ;  /* 0x00000039443d7223 */ /* 0x000fe20000010041 */
[----:B------:R-:W-:-:S07]  /*4a80*/  FADD.FTZ R63, R70, R57 ;  /* 0x00000039463f7221 */ /* 0x000fce0000010000 */
.L_x_1268:
        /* <DEDUP_REMOVED lines=45> */
.L_x_1270:
[----:B------:R-:W-:Y:S05]  /*4d60*/  BSYNC.RECONVERGENT B0 ;  /* 0x0000000000007941 */ /* 0x000fea0003800200 */
.L_x_1269:
[----:B------:R-:W-:Y:S06]  /*4d70*/  BAR.SYNC.DEFER_BLOCKING 0x0 ;  /* 0x0000000000007b1d */ /* 0x000fec0000010000 */
[----:B------:R-:W-:Y:S04]  /*4d80*/  BSSY.RECONVERGENT B0, `(.L_x_1271) ;  /* 0x0000027000007945 */ /* 0x000fe80003800200 */
[----:B------:R-:W-:Y:S05]  /*4d90*/  @P1 BRA `(.L_x_1272) ;  /* 0x0000000000941947 */ /* 0x000fea0003800000 */
[----:B------:R-:W-:-:S09]  /*4da0*/  ULEA UR5, UR11, UR6, 0x18 ;  /* 0x000000060b057291 */ /* 0x000fd2000f8ec0ff */
[----:B------:R-:W4:Y:S04]  /*4db0*/  LDS.64 R70, [UR5+0x18] ;  /* 0x00001805ff467984 */ /* 0x000f280008000a00 */
[----:B-123--:R-:W1:Y:S04]  /*4dc0*/  LDS.128 R56, [UR5+0x20] ;  /* 0x00002005ff387984 */ /* 0x00ee680008000c00 */
[----:B------:R-:W2:Y:S01]  /*4dd0*/  LDS.128 R64, [UR5+0x30] ;  /* 0x00003005ff407984 */ /* 0x000ea20008000c00 */
[----:B----4-:R-:W-:Y:S01]  /*4de0*/  FADD.FTZ R119, R68, R70 ;  /* 0x0000004644777221 */ /* 0x010fe20000010000 */
[----:B0-----:R-:W-:-:S03]  /*4df0*/  FADD.FTZ R68, R69, R71 ;  /* 0x0000004745447221 */ /* 0x001fc60000010000 */
[----:B-1----:R-:W-:Y:S01]  /*4e00*/  FADD.FTZ R119, R119, R56 ;  /* 0x0000003877777221 */ /* 0x002fe20000010000 */
[----:B------:R-:W-:-:S03]  /*4e10*/  FADD.FTZ R68, R68, R57 ;  /* 0x0000003944447221 */ /* 0x000fc60000010000 */
[----:B------:R-:W-:Y:S01]  /*4e20*/  FADD.FTZ R119, R119, R58 ;  /* 0x0000003a77777221 */ /* 0x000fe20000010000 */
[----:B------:R-:W-:Y:S02]  /*4e30*/  FADD.FTZ R124, R68, R59 ;  /* 0x0000003b447c7221 */ /* 0x000fe40000010000 */
[----:B------:R-:W0:Y:S01]  /*4e40*/  LDS.128 R68, [UR5+0x40] ;  /* 0x00004005ff447984 */ /* 0x000e220008000c00 */
[----:B--2---:R-:W-:Y:S01]  /*4e50*/  FADD.FTZ R119, R119, R64 ;  /* 0x0000004077777221 */ /* 0x004fe20000010000 */
[----:B------:R-:W-:Y:S02]  /*4e60*/  FADD.FTZ R124, R124, R65 ;  /* 0x000000417c7c7221 */ /* 0x000fe40000010000 */
[----:B------:R-:W1:Y:S01]  /*4e70*/  LDS.128 R56, [UR5+0x50] ;  /* 0x00005005ff387984 */ /* 0x000e620008000c00 */
        /* <DEDUP_REMOVED lines=23> */
.L_x_1272:
[----:B------:R-:W-:Y:S05]  /*4ff0*/  BSYNC.RECONVERGENT B0 ;  /* 0x0000000000007941 */ /* 0x000fea0003800200 */
.L_x_1271:
[----:B------:R-:W-:Y:S06]  /*5000*/  BAR.SYNC.DEFER_BLOCKING 0x0 ;  /* 0x0000000000007b1d */ /* 0x000fec0000010000 */
[----:B------:R-:W-:Y:S04]  /*5010*/  BSSY.RECONVERGENT B0, `(.L_x_1273) ;  /* 0x0000025000007945 */ /* 0x000fe80003800200 */
[----:B------:R-:W-:Y:S05]  /*5020*/  @P0 BRA `(.L_x_1274) ;  /* 0x00000000008c0947 */ /* 0x000fea0003800000 */
[----:B------:R-:W4:Y:S04]  /*5030*/  LDS.128 R64, [R118+0x3c0] ;  /* 0x0003c00076407984 */ /* 0x000f280000000c00 */
[----:B-123--:R-:W1:Y:S01]  /*5040*/  LDS.128 R56, [R118+0x780] ;  /* 0x0007800076387984 */ /* 0x00ee620000000c00 */
[----:B----4-:R-:W-:Y:S01]  /*5050*/  FADD.FTZ R119, R60, R64 ;  /* 0x000000403c777221 */ /* 0x010fe20000010000 */
        /* <DEDUP_REMOVED lines=8> */
[----:B------:R-:W2:Y:S01]  /*50e0*/  LDS.128 R64, [R118+0xf00] ;  /* 0x000f000076407984 */ /* 0x000ea20000000c00 */
[----:B-1----:R-:W-:Y:S01]  /*50f0*/  FADD.FTZ R119, R119, R60 ;  /* 0x0000003c77777221 */ /* 0x002fe20000010000 */
[----:B------:R-:W-:Y:S01]  /*5100*/  FADD.FTZ R57, R71, R62 ;  /* 0x0000003e47397221 */ /* 0x000fe20000010000 */
[----:B------:R-:W-:Y:S01]  /*5110*/  FADD.FTZ R70, R70, R61 ;  /* 0x0000003d46467221 */ /* 0x000fe20000010000 */
[----:B------:R-:W-:Y:S01]  /*5120*/  FADD.FTZ R124, R124, R63 ;  /* 0x0000003f7c7c7221 */ /* 0x000fe20000010000 */
[----:B--2---:R-:W-:Y:S01]  /*5130*/  FADD.FTZ R71, R119, R64 ;  /* 0x0000004077477221 */ /* 0x004fe20000010000 */
[----:B------:R-:W-:Y:S01]  /*5140*/  FADD.FTZ R119, R57, R66 ;  /* 0x0000004239777221 */ /* 0x000fe20000010000 */
[----:B------:R-:W-:Y:S01]  /*5150*/  LDS.128 R60, [R118+0x1680] ;  /* 0x00168000763c7984 */ /* 0x000fe20000000c00 */
[----:B------:R-:W-:Y:S01]  /*5160*/  FADD.FTZ R70, R70, R65 ;  /* 0x0000004146467221 */ /* 0x000fe20000010000 */
[----:B------:R-:W-:-:S02]  /*5170*/  FADD.FTZ R124, R124, R67 ;  /* 0x000000437c7c7221 */ /* 0x000fc40000010000 */
[----:B------:R-:W1:Y:S04]  /*5180*/  LDS.128 R56, [R118+0x12c0] ;  /* 0x0012c00076387984 */ /* 0x000e680000000c00 */
[----:B------:R-:W2:Y:S01]  /*5190*/  LDS.128 R64, [R118+0x1a40] ;  /* 0x001a400076407984 */ /* 0x000ea20000000c00 */
[----:B-1----:R-:W-:Y:S01]  /*51a0*/  FADD.FTZ R71, R71, R56 ;  /* 0x0000003847477221 */ /* 0x002fe20000010000 */
        /* <DEDUP_REMOVED lines=10> */
[----:B------:R-:W-:-:S07]  /*5250*/  FADD.FTZ R63, R124, R67 ;  /* 0x000000437c3f7221 */ /* 0x000fce0000010000 */
.L_x_1274:
[----:B------:R-:W-:Y:S05]  /*5260*/  BSYNC.RECONVERGENT B0 ;  /* 0x0000000000007941 */ /* 0x000fea0003800200 */
.L_x_1273:
[----:B------:R-:W-:Y:S04]  /*5270*/  BSSY.RECONVERGENT B0, `(.L_x_1275) ;  /* 0x000001d000007945 */ /* 0x000fe80003800200 */
[----:B------:R-:W-:Y:S05]  /*5280*/  @P0 BRA `(.L_x_1276) ;  /* 0x00000000006c0947 */ /* 0x000fea0003800000 */
[----:B---3--:R-:W3:Y:S01]  /*5290*/  LDC.64 R56, c[0x0][0x3f8] ;  /* 0x0000fe00ff387b82 */ /* 0x008ee20000000a00 */
[----:B------:R-:W-:-:S07]  /*52a0*/  IMAD R117, R117, 0x3c, R101 ;  /* 0x0000003c75757824 */ /* 0x000fce00078e0265 */
[----:B-12---:R-:W1:Y:S01]  /*52b0*/  LDC.64 R58, c[0x0][0x3d8] ;  /* 0x0000f600ff3a7b82 */ /* 0x006e620000000a00 */
[----:B---3--:R-:W-:Y:S01]  /*52c0*/  IMAD.WIDE.U32 R64, R56, 0x3, RZ ;  /* 0x0000000338407825 */ /* 0x008fe200078e00ff */
[----:B------:R-:W-:-:S04]  /*52d0*/  LEA R71, R57, R57, 0x1 ;  /* 0x0000003939477211 */ /* 0x000fc800078e08ff */
[----:B------:R-:W-:Y:S01]  /*52e0*/  IADD3 R71, PT, PT, R65, R71, RZ ;  /* 0x0000004741477210 */ /* 0x000fe20007ffe0ff */
[----:B-1----:R-:W-:-:S03]  /*52f0*/  IMAD.WIDE R58, R117, 0x4, R58 ;  /* 0x00000004753a7825 */ /* 0x002fc600078e023a */
[----:B------:R-:W-:-:S04]  /*5300*/  LEA.HI R64, P0, R71, R64, RZ, 0x1 ;  /* 0x0000004047407211 */ /* 0x000fc800078108ff */
[----:B------:R-:W-:Y:S01]  /*5310*/  IADD3.X R71, PT, PT, RZ, R71, RZ, P0, !PT ;  /* 0x00000047ff477210 */ /* 0x000fe200007fe4ff */
[----:B------:R4:W-:Y:S01]  /*5320*/  REDG.E.ADD.F32.FTZ.RN.STRONG.GPU desc[UR8][R58.64], R60 ;  /* 0x0000003c3a0079a6 */ /* 0x0009e2000c12f308 */
[----:B------:R-:W-:Y:S02]  /*5330*/  LEA.HI R117, P0, R57, R56, RZ, 0x1 ;  /* 0x0000003839757211 */ /* 0x000fe400078108ff */
[C---:B------:R-:W-:Y:S02]  /*5340*/  SHF.L.U64.HI R71, R64.reuse, 0x1, R71 ;  /* 0x0000000140477819 */ /* 0x040fe40000010247 */
[----:B------:R-:W-:Y:S02]  /*5350*/  SHF.L.U32 R67, R64, 0x1, RZ ;  /* 0x0000000140437819 */ /* 0x000fe400000006ff */
[----:B------:R-:W-:Y:S02]  /*5360*/  IADD3.X R64, PT, PT, RZ, R57, RZ, P0, !PT ;  /* 0x00000039ff407210 */ /* 0x000fe400007fe4ff */
[----:B------:R-:W-:-:S02]  /*5370*/  SHF.L.U32 R65, R117, 0x1, RZ ;  /* 0x0000000175417819 */ /* 0x000fc400000006ff */
[----:B------:R-:W-:Y:S02]  /*5380*/  SHF.L.U64.HI R117, R117, 0x1, R64 ;  /* 0x0000000175757819 */ /* 0x000fe40000010240 */
[----:B------:R-:W-:Y:S02]  /*5390*/  LOP3.LUT R65, R65, 0xfffffffc, RZ, 0xc0, !PT ;  /* 0xfffffffc41417812 */ /* 0x000fe400078ec0ff */
[----:B------:R-:W-:Y:S02]  /*53a0*/  LEA R64, P5, R56, R58, 0x2 ;  /* 0x0000003a38407211 */ /* 0x000fe400078a10ff */
[----:B------:R-:W-:Y:S02]  /*53b0*/  LOP3.LUT R67, R67, 0xfffffffc, RZ, 0xc0, !PT ;  /* 0xfffffffc43437812 */ /* 0x000fe400078ec0ff */
[----:B------:R-:W-:Y:S02]  /*53c0*/  IADD3 R66, P0, PT, R58, R65, RZ ;  /* 0x000000413a427210 */ /* 0x000fe40007f1e0ff */
[----:B------:R-:W-:-:S02]  /*53d0*/  LEA.HI.X R65, R56, R59, R57, 0x2, P5 ;  /* 0x0000003b38417211 */ /* 0x000fc400028f1439 */
[----:B------:R-:W-:Y:S02]  /*53e0*/  IADD3 R56, P5, PT, R58, R67, RZ ;  /* 0x000000433a387210 */ /* 0x000fe40007fbe0ff */
[C---:B------:R-:W-:Y:S02]  /*53f0*/  IADD3.X R67, PT, PT, R59.reuse, R117, RZ, P0, !PT ;  /* 0x000000753b437210 */ /* 0x040fe400007fe4ff */
[----:B------:R-:W-:-:S03]  /*5400*/  IADD3.X R57, PT, PT, R59, R71, RZ, P5, !PT ;  /* 0x000000473b397210 */ /* 0x000fc60002ffe4ff */
[----:B------:R4:W-:Y:S04]  /*5410*/  REDG.E.ADD.F32.FTZ.RN.STRONG.GPU desc[UR8][R66.64], R61 ;  /* 0x0000003d420079a6 */ /* 0x0009e8000c12f308 */
[----:B------:R4:W-:Y:S04]  /*5420*/  REDG.E.ADD.F32.FTZ.RN.STRONG.GPU desc[UR8][R64.64], R62 ;  /* 0x0000003e400079a6 */ /* 0x0009e8000c12f308 */
[----:B------:R4:W-:Y:S02]  /*5430*/  REDG.E.ADD.F32.FTZ.RN.STRONG.GPU desc[UR8][R56.64], R63 ;  /* 0x0000003f380079a6 */ /* 0x0009e4000c12f308 */
.L_x_1276:
[----:B------:R-:W-:Y:S05]  /*5440*/  BSYNC.RECONVERGENT B0 ;  /* 0x0000000000007941 */ /* 0x000fea0003800200 */
.L_x_1275:
[----:B------:R-:W-:Y:S05]  /*5450*/  @!P3 BRA `(.L_x_1277) ;  /* 0x000000080094b947 */ /* 0x000fea0003800000 */
[----:B------:R-:W5:Y:S01]  /*5460*/  LDC.64 R124, c[0x0][0x3d0] ;  /* 0x0000f400ff7c7b82 */ /* 0x000f620000000a00 */
[----:B---34-:R-:W-:Y:S02]  /*5470*/  LOP3.LUT R56, R103, 0x1, RZ, 0xc0, !PT ;  /* 0x0000000167387812 */ /* 0x018fe400078ec0ff */
[----:B------:R-:W-:-:S03]  /*5480*/  ISETP.GE.U32.AND P3, PT, R97, 0x8, PT ;  /* 0x000000086100780c */ /* 0x000fc60003f66070 */
[----:B-1----:R-:W-:-:S04]  /*5490*/  IMAD R59, R56, R99, RZ ;  /* 0x00000063383b7224 */ /* 0x002fc800078e02ff */
[----:B------:R-:W-:-:S05]  /*54a0*/  IMAD R56, R59, R97, RZ ;  /* 0x000000613b387224 */ /* 0x000fca00078e02ff */
        /* <DEDUP_REMOVED lines=10> */
[----:B--2---:R-:W-:Y:S01]  /*5550*/  IMAD.WIDE.U32 R58, R61, 0x8, R124 ;  /* 0x000000083d3a7825 */ /* 0x004fe200078e007c */
[----:B------:R-:W-:-:S04]  /*5560*/  IADD3 R61, PT, PT, -R60, 0x1, RZ ;  /* 0x000000013c3d7810 */ /* 0x000fc80007ffe1ff */
[----:B------:R1:W-:Y:S01]  /*5570*/  STG.E.64 desc[UR8][R58.64], R68 ;  /* 0x000000443a007986 */ /* 0x0003e2000c101b08 */
[----:B------:R-:W-:Y:S06]  /*5580*/  MEMBAR.ALL.GPU ;  /* 0x0000000000007992 */ /* 0x000fec000000a000 */
[----:B------:R-:W-:-:S00]  /*5590*/  ERRBAR ;  /* 0x00000000000079ab */ /* 0x000fc00000000000 */
[----:B------:R-:W-:Y:S06]  /*55a0*/  CGAERRBAR ;  /* 0x00000000000075ab */ /* 0x000fec0000000000 */
[----:B------:R1:W-:Y:S01]  /*55b0*/  REDG.E.ADD.S32.STRONG.GPU desc[UR8][R56.64], R61 ;  /* 0x0000003d3800798e */ /* 0x0003e2000c12e308 */
[----:B------:R-:W-:Y:S05]  /*55c0*/  @!P0 BRA `(.L_x_1278) ;  /* 0x0000000000148947 */ /* 0x000fea0003800000 */
.L_x_1279:
[----:B-1----:R-:W2:Y:S04]  /*55d0*/  LDG.E.STRONG.GPU R58, desc[UR8][R56.64] ;  /* 0x00000008383a7981 */ /* 0x002ea8000c1ef900 */
[----:B--2---:R-:W-:Y:S01]  /*55e0*/  CCTL.IVALL ;  /* 0x00000000ff00798f */ /* 0x004fe20002000000 */
[----:B------:R-:W-:Y:S05]  /*55f0*/  YIELD ;  /* 0x0000000000007946 */ /* 0x000fea0003800000 */
[----:B------:R-:W-:-:S13]  /*5600*/  ISETP.NE.AND P0, PT, R58, R63, PT ;  /* 0x0000003f3a00720c */ /* 0x000fda0003f05270 */
[----:B------:R-:W-:Y:S05]  /*5610*/  @P0 BRA `(.L_x_1279) ;  /* 0xfffffffc00ec0947 */ /* 0x000fea000383ffff */
.L_x_1278:
        /* <DEDUP_REMOVED lines=15> */
.L_x_1281:
[----:B------:R-:W-:Y:S02]  /*5710*/  ISETP.EQ.OR P5, PT, RZ, UR5, P1 ;  /* 0x00000005ff007c0c */ /* 0x000fe40008fa2670 */
[----:B-1----:R-:W-:-:S04]  /*5720*/  IADD3 R56, PT, PT, R66, 0x1, RZ ;  /* 0x0000000142387810 */ /* 0x002fc80007ffe0ff */
[----:B------:R-:W-:-:S07]  /*5730*/  ISETP.EQ.OR P6, PT, R56, UR7, P1 ;  /* 0x0000000738007c0c */ /* 0x000fce0008fc2670 */
[----:B------:R-:W-:-:S06]  /*5740*/  @!P5 IMAD.WIDE.U32 R56, R67, 0x8, R124 ;  /* 0x000000084338d825 */ /* 0x000fcc00078e007c */
[----:B------:R-:W0:Y:S01]  /*5750*/  @!P5 LDG.E.64 R56, desc[UR8][R56.64] ;  /* 0x000000083838d981 */ /* 0x000e22000c1e1b00 */
[----:B--2---:R-:W-:Y:S01]  /*5760*/  @!P6 IMAD.WIDE.U32 R58, R65, 0x8, R124 ;  /* 0x00000008413ae825 */ /* 0x004fe200078e007c */
        /* <DEDUP_REMOVED lines=53> */
.L_x_1280:
[----:B-1----:R-:W-:-:S04]  /*5ac0*/  LOP3.LUT R56, R97, 0x7, RZ, 0xc0, !PT ;  /* 0x0000000761387812 */ /* 0x002fc800078ec0ff */
[----:B------:R-:W-:-:S13]  /*5ad0*/  ISETP.NE.AND P0, PT, R56, RZ, PT ;  /* 0x000000ff3800720c */ /* 0x000fda0003f05270 */
        /* <DEDUP_REMOVED lines=20> */
[----:B--2---:R-:W-:Y:S02]  /*5c20*/  @!P3 IMAD.WIDE.U32 R58, R61, 0x8, R124 ;  /* 0x000000083d3ab825 */ /* 0x004fe400078e007c */
        /* <DEDUP_REMOVED lines=12> */
.L_x_1282:
        /* <DEDUP_REMOVED lines=10> */
[----:B--2---:R-:W-:Y:S02]  /*5d90*/  @!P0 IMAD.WIDE.U32 R58, R59, 0x8, R124 ;  /* 0x000000083b3a8825 */ /* 0x004fe400078e007c */
[----:B------:R-:W0:Y:S04]  /*5da0*/  @!P3 LDG.E.64 R56, desc[UR8][R56.64] ;  /* 0x000000083838b981 */ /* 0x000e28000c1e1b00 */
[----:B------:R-:W2:Y:S01]  /*5db0*/  @!P0 LDG.E.64 R58, desc[UR8][R58.64] ;  /* 0x000000083a3a8981 */ /* 0x000ea2000c1e1b00 */
[----:B------:R-:W-:Y:S01]  /*5dc0*/  IADD3 R70, PT, PT, R70, 0x2, RZ ;  /* 0x0000000246467810 */ /* 0x000fe20007ffe0ff */
[----:B0-----:R-:W-:Y:S01]  /*5dd0*/  @!P3 FADD.FTZ R68, R68, R56 ;  /* 0x000000384444b221 */ /* 0x001fe20000010000 */
[----:B------:R-:W-:-:S03]  /*5de0*/  @!P3 FADD.FTZ R69, R69, R57 ;  /* 0x000000394545b221 */ /* 0x000fc60000010000 */
[----:B--2---:R-:W-:Y:S01]  /*5df0*/  @!P0 FADD.FTZ R68, R68, R58 ;  /* 0x0000003a44448221 */ /* 0x004fe20000010000 */
[----:B------:R-:W-:-:S07]  /*5e00*/  @!P0 FADD.FTZ R69, R69, R59 ;  /* 0x0000003b45458221 */ /* 0x000fce0000010000 */
.L_x_1283:
        /* <DEDUP_REMOVED lines=9> */
.L_x_1284:
[----:B------:R-:W-:Y:S05]  /*5ea0*/  BSYNC.RECONVERGENT B0 ;  /* 0x0000000000007941 */ /* 0x000fea0003800200 */
.L_x_1277:
[----:B------:R-:W5:Y:S01]  /*5eb0*/  S2UR UR6, SR_CgaCtaId ;  /* 0x00000000000679c3 */ /* 0x000f620000008800 */
[----:B------:R-:W-:Y:S01]  /*5ec0*/  UMOV UR5, 0x400 ;  /* 0x0000040000057882 */ /* 0x000fe20000000000 */
[----:B------:R-:W0:Y:S01]  /*5ed0*/  LDCU.64 UR14, c[0x0][0x400] ;  /* 0x00008000ff0e77ac */ /* 0x000e220008000a00 */
[----:B----4-:R-:W-:Y:S01]  /*5ee0*/  IADD3 R63, PT, PT, R116, 0x8, RZ ;  /* 0x00000008743f7810 */ /* 0x010fe20007ffe0ff */
[----:B------:R-:W-:Y:S01]  /*5ef0*/  FADD.FTZ R86, -R44, R86 ;  /* 0x000000562c567221 */ /* 0x000fe20000010100 */
[----:B------:R-:W-:Y:S02]  /*5f00*/  IADD3 R60, PT, PT, R116, 0x10, RZ ;  /* 0x00000010743c7810 */ /* 0x000fe40007ffe0ff */
[----:B------:R-:W-:Y:S01]  /*5f10*/  SHF.R.S32.HI R64, RZ, 0x1f, R116 ;  /* 0x0000001fff407819 */ /* 0x000fe20000011474 */
[----:B------:R-:W-:Y:S01]  /*5f20*/  FMUL.FTZ R65, R86, R45 ;  /* 0x0000002d56417220 */ /* 0x000fe20000410000 */
[----:B------:R-:W-:Y:S02]  /*5f30*/  SHF.R.S32.HI R62, RZ, 0x1f, R63 ;  /* 0x0000001fff3e7819 */ /* 0x000fe4000001143f */
[----:B-1----:R-:W-:-:S02]  /*5f40*/  SHF.R.S32.HI R59, RZ, 0x1f, R60 ;  /* 0x0000001fff3b7819 */ /* 0x002fc4000001143c */
[----:B0-----:R-:W-:Y:S02]  /*5f50*/  ISETP.GE.U32.AND P0, PT, R116, UR14, PT ;  /* 0x0000000e74007c0c */ /* 0x001fe4000bf06070 */
[----:B------:R-:W-:Y:S01]  /*5f60*/  ISETP.GE.U32.AND P3, PT, R60, UR14, PT ;  /* 0x0000000e3c007c0c */ /* 0x000fe2000bf66070 */
[----:B-----5:R-:W-:Y:S01]  /*5f70*/  ULEA UR5, UR6, UR5, 0x18 ;  /* 0x0000000506057291 */ /* 0x020fe2000f8ec0ff */
[----:B------:R-:W-:Y:S02]  /*5f80*/  ISETP.GE.AND.EX P0, PT, R64, UR15, PT, P0 ;  /* 0x0000000f40007c0c */ /* 0x000fe4000bf06300 */
[----:B------:R-:W-:-:S06]  /*5f90*/  ISETP.GE.AND.EX P3, PT, R59, UR15, PT, P3 ;  /* 0x0000000f3b007c0c */ /* 0x000fcc000bf66330 */
[----:B------:R-:W-:Y:S01]  /*5fa0*/  @!P1 STS.64 [UR5+0x90], R68 ;  /* 0x00009044ff009988 */ /* 0x000fe20008000a05 */
[----:B------:R-:W-:Y:S01]  /*5fb0*/  BAR.SYNC.DEFER_BLOCKING 0x0 ;  /* 0x0000000000007b1d */ /* 0x000fe20000010000 */
[----:B------:R-:W-:-:S04]  /*5fc0*/  ISETP.GE.U32.AND P1, PT, R63, UR14, PT ;  /* 0x0000000e3f007c0c */ /* 0x000fc8000bf26070 */
[----:B------:R-:W-:Y:S01]  /*5fd0*/  ISETP.GE.AND.EX P1, PT, R62, UR15, PT, P1 ;  /* 0x0000000f3e007c0c */ /* 0x000fe2000bf26310 */
[----:B---3--:R-:W2:Y:S01]  /*5fe0*/  LDS.64 R56, [UR5+0x90] ;  /* 0x00009005ff387984 */ /* 0x008ea20008000a00 */
[----:B------:R-:W2:Y:S02]  /*5ff0*/  LDCU UR5, c[0x0][0x42c] ;  /* 0x00008580ff0577ac */ /* 0x000ea40008000800 */
[----:B--2---:R-:W-:Y:S01]  /*6000*/  FMUL.FTZ R58, R56, UR5 ;  /* 0x00000005383a7c20 */ /* 0x004fe20008410000 */
[----:B------:R-:W-:Y:S01]  /*6010*/  FMUL.FTZ R61, R57, UR5 ;  /* 0x00000005393d7c20 */ /* 0x000fe20008410000 */
[----:B------:R-:W-:-:S03]  /*6020*/  FADD.FTZ R56, -R44, R87 ;  /* 0x000000572c387221 */ /* 0x000fc60000010100 */
[----:B------:R-:W-:Y:S01]  /*6030*/  FFMA.FTZ R57, R58, R65, R61 ;  /* 0x000000413a397223 */ /* 0x000fe2000001003d */
        /* <DEDUP_REMOVED lines=20> */
.L_x_1285:
[----:B------:R-:W-:Y:S01]  /*6180*/  FADD.FTZ R8, -R44, R8 ;  /* 0x000000082c087221 */ /* 0x000fe20000010100 */
[----:B------:R-:W-:Y:S01]  /*6190*/  FFMA.FTZ R56, R58, R56, R61 ;  /* 0x000000383a387223 */ /* 0x000fe2000001003d */
[----:B------:R-:W-:Y:S01]  /*61a0*/  BSSY.RECONVERGENT B0, `(.L_x_1286) ;  /* 0x0000013000007945 */ /* 0x000fe20003800200 */
[----:B------:R-:W-:Y:S01]  /*61b0*/  FFMA.FTZ R2, R84, R2, -R57 ;  /* 0x0000000254027223 */ /* 0x000fe20000010839 */
[----:B------:R-:W-:Y:S01]  /*61c0*/  FADD.FTZ R68, -R44, R9 ;  /* 0x000000092c447221 */ /* 0x000fe20000010100 */
        /* <DEDUP_REMOVED lines=10> */
[----:B------:R-:W-:Y:S01]  /*6270*/  IMAD R3, R116, UR17, R3 ;  /* 0x0000001174037c24 */ /* 0x000fe2000f8e0203 */
[----:B-1----:R-:W-:-:S04]  /*6280*/  LEA R56, P0, R8, UR12, 0x2 ;  /* 0x0000000c08387c11 */ /* 0x002fc8000f8010ff */
[----:B------:R-:W-:-:S04]  /*6290*/  IADD3 R3, PT, PT, R9, R3, RZ ;  /* 0x0000000309037210 */ /* 0x000fc80007ffe0ff */
[----:B------:R-:W-:Y:S01]  /*62a0*/  LEA.HI.X R57, R8, UR13, R3, 0x2, P0 ;  /* 0x0000000d08397c11 */ /* 0x000fe200080f1403 */
[----:B------:R-:W-:-:S05]  /*62b0*/  FMUL.FTZ R3, R66, R45 ;  /* 0x0000002d42037220 */ /* 0x000fca0000410000 */
[----:B------:R0:W-:Y:S02]  /*62c0*/  STG.E.64 desc[UR8][R56.64], R2 ;  /* 0x0000000238007986 */ /* 0x0001e4000c101b08 */
.L_x_1287:
[----:B------:R-:W-:Y:S05]  /*62d0*/  BSYNC.RECONVERGENT B0 ;  /* 0x0000000000007941 */ /* 0x000fea0003800200 */
.L_x_1286:
[----:B0-----:R-:W-:Y:S01]  /*62e0*/  FFMA.FTZ R3, R58, R65, R61 ;  /* 0x000000413a037223 */ /* 0x001fe2000001003d */
        /* <DEDUP_REMOVED lines=20> */
.L_x_1288:
[----:B------:R-:W-:Y:S01]  /*6430*/  FADD.FTZ R12, -R44, R12 ;  /* 0x0000000c2c0c7221 */ /* 0x000fe20000010100 */
[----:B------:R-:W-:Y:S01]  /*6440*/  FFMA.FTZ R8, R58, R68, R61 ;  /* 0x000000443a087223 */ /* 0x000fe2000001003d */
[----:B------:R-:W-:Y:S01]  /*6450*/  BSSY.RECONVERGENT B0, `(.L_x_1289) ;  /* 0x0000013000007945 */ /* 0x000fe20003800200 */
[----:B------:R-:W-:Y:S01]  /*6460*/  FADD.FTZ R56, -R44, R13 ;  /* 0x0000000d2c387221 */ /* 0x000fe20000010100 */
[----:B------:R-:W-:Y:S01]  /*6470*/  FMUL.FTZ R13, R12, R45 ;  /* 0x0000002d0c0d7220 */ /* 0x000fe20000410000 */
[----:B------:R-:W-:Y:S01]  /*6480*/  FFMA.FTZ R2, R84, R10, -R3 ;  /* 0x0000000a54027223 */ /* 0x000fe20000010803 */
[----:B------:R-:W-:Y:S01]  /*6490*/  FFMA.FTZ R12, R85, R11, -R8 ;  /* 0x0000000b550c7223 */ /* 0x000fe20000010808 */
[----:B------:R-:W-:Y:S06]  /*64a0*/  @P1 BRA `(.L_x_1290) ;  /* 0x0000000000341947 */ /* 0x000fec0003800000 */
        /* <DEDUP_REMOVED lines=10> */
[----:B------:R-:W-:-:S04]  /*6550*/  IADD3 R63, PT, PT, R9, R63, RZ ;  /* 0x0000003f093f7210 */ /* 0x000fc80007ffe0ff */
[----:B------:R-:W-:-:S05]  /*6560*/  LEA.HI.X R11, R8, UR17, R63, 0x2, P0 ;  /* 0x00000011080b7c11 */ /* 0x000fca00080f143f */
[----:B------:R0:W-:Y:S02]  /*6570*/  STG.E.64 desc[UR8][R10.64], R2 ;  /* 0x000000020a007986 */ /* 0x0001e4000c101b08 */
.L_x_1290:
[----:B------:R-:W-:Y:S05]  /*6580*/  BSYNC.RECONVERGENT B0 ;  /* 0x0000000000007941 */ /* 0x000fea0003800200 */
.L_x_1289:
[----:B------:R-:W-:Y:S01]  /*6590*/  FFMA.FTZ R57, R58, R13, R61 ;  /* 0x0000000d3a397223 */ /* 0x000fe2000001003d */
        /* <DEDUP_REMOVED lines=20> */
.L_x_1291:
[----:B------:R-:W-:Y:S01]  /*66e0*/  FFMA.FTZ R8, R58, R62, R61 ;  /* 0x0000003e3a087223 */ /* 0x000fe2000001003d */
[----:B------:R-:W-:Y:S01]  /*66f0*/  BSSY.RECONVERGENT B0, `(.L_x_1292) ;  /* 0x0000013000007945 */ /* 0x000fe20003800200 */
[----:B0-----:R-:W-:Y:S01]  /*6700*/  FFMA.FTZ R2, R84, R14, -R57 ;  /* 0x0000000e54027223 */ /* 0x001fe20000010839 */
[C---:B------:R-:W-:Y:S01]  /*6710*/  FADD.FTZ R66, -R44.reuse, R16 ;  /* 0x000000102c427221 */ /* 0x040fe20000010100 */
[----:B------:R-:W-:Y:S01]  /*6720*/  FADD.FTZ R68, -R44, R17 ;  /* 0x000000112c447221 */ /* 0x000fe20000010100 */
        /* <DEDUP_REMOVED lines=15> */
.L_x_1293:
[----:B------:R-:W-:Y:S05]  /*6820*/  BSYNC.RECONVERGENT B0 ;  /* 0x0000000000007941 */ /* 0x000fea0003800200 */
.L_x_1292:
[----:B------:R-:W-:Y:S01]  /*6830*/  FADD.FTZ R124, -R44, R5 ;  /* 0x000000052c7c7221 */ /* 0x000fe20000010100 */
[----:B------:R-:W-:Y:S01]  /*6840*/  IADD3 R5, PT, PT, R116, 0x18, RZ ;  /* 0x0000001874057810 */ /* 0x000fe20007ffe0ff */
[----:B------:R-:W-:Y:S01]  /*6850*/  FADD.FTZ R16, -R44, R37 ;  /* 0x000000252c107221 */ /* 0x000fe20000010100 */
[----:B------:R-:W-:Y:S01]  /*6860*/  IADD3 R13, PT, PT, R116, 0x20, RZ ;  /* 0x00000020740d7810 */ /* 0x000fe20007ffe0ff */
[-C--:B0-----:R-:W-:Y:S01]  /*6870*/  FMUL.FTZ R3, R66, R45.reuse ;  /* 0x0000002d42037220 */ /* 0x081fe20000410000 */
[----:B------:R-:W-:Y:S01]  /*6880*/  SHF.R.S32.HI R11, RZ, 0x1f, R115 ;  /* 0x0000001fff0b7819 */ /* 0x000fe20000011473 */
[----:B------:R-:W-:Y:S01]  /*6890*/  FMUL.FTZ R68, R68, R45 ;  /* 0x0000002d44447220 */ /* 0x000fe20000410000 */
[----:B------:R-:W-:Y:S01]  /*68a0*/  ISETP.GE.U32.AND P1, PT, R5, UR14, PT ;  /* 0x0000000e05007c0c */ /* 0x000fe2000bf26070 */
[C---:B------:R-:W-:Y:S01]  /*68b0*/  FADD.FTZ R70, -R44.reuse, R20 ;  /* 0x000000142c467221 */ /* 0x040fe20000010100 */
[----:B------:R-:W-:Y:S01]  /*68c0*/  ISETP.GE.U32.AND P0, PT, R13, UR14, PT ;  /* 0x0000000e0d007c0c */ /* 0x000fe2000bf06070 */
[C---:B------:R-:W-:Y:S01]  /*68d0*/  FADD.FTZ R86, -R44.reuse, R21 ;  /* 0x000000152c567221 */ /* 0x040fe20000010100 */
[----:B------:R-:W-:Y:S01]  /*68e0*/  ISETP.GE.U32.AND P6, PT, R115, UR14, PT ;  /* 0x0000000e73007c0c */ /* 0x000fe2000bfc6070 */
[C---:B------:R-:W-:Y:S01]  /*68f0*/  FADD.FTZ R118, -R44.reuse, R4 ;  /* 0x000000042c767221 */ /* 0x040fe20000010100 */
[----:B------:R-:W-:Y:S01]  /*6900*/  SHF.R.S32.HI R37, RZ, 0x1f, R5 ;  /* 0x0000001fff257819 */ /* 0x000fe20000011405 */
[C---:B------:R-:W-:Y:S01]  /*6910*/  FADD.FTZ R24, -R44.reuse, R24 ;  /* 0x000000182c187221 */ /* 0x040fe20000010100 */
[----:B------:R-:W-:Y:S01]  /*6920*/  SHF.R.S32.HI R15, RZ, 0x1f, R13 ;  /* 0x0000001fff0f7819 */ /* 0x000fe2000001140d */
[----:B------:R-:W-:Y:S01]  /*6930*/  FADD.FTZ R10, -R44, R25 ;  /* 0x000000192c0a7221 */ /* 0x000fe20000010100 */
[----:B------:R-:W-:Y:S01]  /*6940*/  ISETP.GE.U32.AND P3, PT, R114, UR14, PT ;  /* 0x0000000e72007c0c */ /* 0x000fe2000bf66070 */
[C---:B------:R-:W-:Y:S01]  /*6950*/  FADD.FTZ R28, -R44.reuse, R28 ;  /* 0x0000001c2c1c7221 */ /* 0x040fe20000010100 */
[----:B------:R-:W-:Y:S01]  /*6960*/  ISETP.GE.U32.AND P5, PT, R113, UR14, PT ;  /* 0x0000000e71007c0c */ /* 0x000fe2000bfa6070 */
[C---:B------:R-:W-:Y:S01]  /*6970*/  FADD.FTZ R62, -R44.reuse, R29 ;  /* 0x0000001d2c3e7221 */ /* 0x040fe20000010100 */
        /* <DEDUP_REMOVED lines=14> */
[----:B------:R-:W-:Y:S01]  /*6a60*/  ISETP.GE.AND.EX P1, PT, R37, UR15, PT, P1 ;  /* 0x0000000f25007c0c */ /* 0x000fe2000bf26310 */
[----:B------:R-:W-:Y:S01]  /*6a70*/  FADD.FTZ R44, -R44, R79 ;  /* 0x0000004f2c2c7221 */ /* 0x000fe20000010100 */
[----:B------:R-:W-:Y:S01]  /*6a80*/  ISETP.GE.AND.EX P0, PT, R15, UR15, PT, P0 ;  /* 0x0000000f0f007c0c */ /* 0x000fe2000bf06300 */
[C-C-:B------:R-:W-:Y:S01]  /*6a90*/  FFMA.FTZ R29, R58.reuse, R3, R61.reuse ;  /* 0x000000033a1d7223 */ /* 0x140fe2000001003d */
[----:B------:R-:W-:Y:S01]  /*6aa0*/  ISETP.GE.AND.EX P6, PT, R11, UR15, PT, P6 ;  /* 0x0000000f0b007c0c */ /* 0x000fe2000bfc6360 */
[----:B------:R-:W-:Y:S01]  /*6ab0*/  FFMA.FTZ R33, R58, R68, R61 ;  /* 0x000000443a217223 */ /* 0x000fe2000001003d */
[----:B------:R-:W-:-:S02]  /*6ac0*/  ISETP.GE.AND.EX P3, PT, R96, UR15, PT, P3 ;  /* 0x0000000f60007c0c */ /* 0x000fc4000bf66330 */
[----:B------:R-:W-:Y:S01]  /*6ad0*/  ISETP.GE.AND.EX P5, PT, R95, UR15, PT, P5 ;  /* 0x0000000f5f007c0c */ /* 0x000fe2000bfa6350 */
[----:B------:R-:W-:-:S12]  /*6ae0*/  @!P4 BRA `(.L_x_1294) ;  /* 0x000000000048c947 */ /* 0x000fd80003800000 */
        /* <DEDUP_REMOVED lines=18> */
.L_x_1294:
        /* <DEDUP_REMOVED lines=17> */
.L_x_1296:
[----:B------:R-:W-:Y:S05]  /*6d20*/  BSYNC.RECONVERGENT B0 ;  /* 0x0000000000007941 */ /* 0x000fea0003800200 */
.L_x_1295:
[-C--:B------:R-:W-:Y:S01]  /*6d30*/  FMUL.FTZ R19, R70, R45.reuse ;  /* 0x0000002d46137220 */ /* 0x080fe20000410000 */
[----:B------:R-:W-:Y:S01]  /*6d40*/  FMUL.FTZ R86, R86, R45 ;  /* 0x0000002d56567220 */ /* 0x000fe20000410000 */
[----:B------:R-:W-:Y:S06]  /*6d50*/  @!P4 BRA `(.L_x_1297) ;  /* 0x000000000048c947 */ /* 0x000fec0003800000 */
        /* <DEDUP_REMOVED lines=18> */
.L_x_1297:
[--C-:B------:R-:W-:Y:S01]  /*6e80*/  FFMA.FTZ R3, R58, R19, R61.reuse ;  /* 0x000000133a037223 */ /* 0x100fe2000001003d */
[-C--:B------:R-:W-:Y:S01]  /*6e90*/  FMUL.FTZ R118, R118, R45.reuse ;  /* 0x0000002d76767220 */ /* 0x080fe20000410000 */
[----:B------:R-:W-:Y:S01]  /*6ea0*/  FMUL.FTZ R124, R124, R45 ;  /* 0x0000002d7c7c7220 */ /* 0x000fe20000410000 */
[----:B------:R-:W-:Y:S01]  /*6eb0*/  FFMA.FTZ R2, R58, R86, R61 ;  /* 0x000000563a027223 */ /* 0x000fe2000001003d */
[----:B------:R-:W-:Y:S01]  /*6ec0*/  BSSY.RECONVERGENT B0, `(.L_x_1298) ;  /* 0x0000013000007945 */ /* 0x000fe20003800200 */
[----:B0-----:R-:W-:Y:S01]  /*6ed0*/  FFMA.FTZ R8, R84, R22, -R3 ;  /* 0x0000001654087223 */ /* 0x001fe20000010803 */
[C-C-:B------:R-:W-:Y:S01]  /*6ee0*/  FFMA.FTZ R17, R58.reuse, R118, R61.reuse ;  /* 0x000000763a117223 */ /* 0x140fe2000001003d */
[----:B------:R-:W-:Y:S01]  /*6ef0*/  FFMA.FTZ R66, R58, R124, R61 ;  /* 0x0000007c3a427223 */ /* 0x000fe2000001003d */
        /* <DEDUP_REMOVED lines=15> */
.L_x_1299:
[----:B------:R-:W-:Y:S05]  /*6ff0*/  BSYNC.RECONVERGENT B0 ;  /* 0x0000000000007941 */ /* 0x000fea0003800200 */
.L_x_1298:
[----:B------:R-:W-:Y:S05]  /*7000*/  @!P4 BRA `(.L_x_1300) ;  /* 0x000000000048c947 */ /* 0x000fea0003800000 */
        /* <DEDUP_REMOVED lines=18> */
.L_x_1300:
        /* <DEDUP_REMOVED lines=17> */
.L_x_1302:
[----:B------:R-:W-:Y:S05]  /*7240*/  BSYNC.RECONVERGENT B0 ;  /* 0x0000000000007941 */ /* 0x000fea0003800200 */
.L_x_1301:
[-C--:B------:R-:W-:Y:S01]  /*7250*/  FMUL.FTZ R11, R24, R45.reuse ;  /* 0x0000002d180b7220 */ /* 0x080fe20000410000 */
[----:B------:R-:W-:Y:S01]  /*7260*/  FMUL.FTZ R18, R10, R45 ;  /* 0x0000002d0a127220 */ /* 0x000fe20000410000 */
[----:B------:R-:W-:Y:S06]  /*7270*/  @!P4 BRA `(.L_x_1303) ;  /* 0x000000000048c947 */ /* 0x000fec0003800000 */
        /* <DEDUP_REMOVED lines=18> */
.L_x_1303:
[--C-:B------:R-:W-:Y:S01]  /*73a0*/  FFMA.FTZ R3, R58, R11, R61.reuse ;  /* 0x0000000b3a037223 */ /* 0x100fe2000001003d */
[-C--:B------:R-:W-:Y:S01]  /*73b0*/  FMUL.FTZ R28, R28, R45.reuse ;  /* 0x0000002d1c1c7220 */ /* 0x080fe20000410000 */
[----:B------:R-:W-:Y:S01]  /*73c0*/  FMUL.FTZ R62, R62, R45 ;  /* 0x0000002d3e3e7220 */ /* 0x000fe20000410000 */
[----:B------:R-:W-:Y:S01]  /*73d0*/  FFMA.FTZ R2, R58, R18, R61 ;  /* 0x000000123a027223 */ /* 0x000fe2000001003d */
[----:B------:R-:W-:Y:S01]  /*73e0*/  BSSY.RECONVERGENT B0, `(.L_x_1304) ;  /* 0x0000013000007945 */ /* 0x000fe20003800200 */
[----:B-1----:R-:W-:Y:S01]  /*73f0*/  FFMA.FTZ R6, R84, R26, -R3 ;  /* 0x0000001a54067223 */ /* 0x002fe20000010803 */
[C-C-:B------:R-:W-:Y:S01]  /*7400*/  FFMA.FTZ R11, R58.reuse, R28, R61.reuse ;  /* 0x0000001c3a0b7223 */ /* 0x140fe2000001003d */
[----:B------:R-:W-:Y:S01]  /*7410*/  FFMA.FTZ R18, R58, R62, R61 ;  /* 0x0000003e3a127223 */ /* 0x000fe2000001003d */
[----:B0-----:R-:W-:Y:S01]  /*7420*/  FFMA.FTZ R8, R85, R27, -R2 ;  /* 0x0000001b55087223 */ /* 0x001fe20000010802 */
        /* <DEDUP_REMOVED lines=14> */
.L_x_1305:
[----:B------:R-:W-:Y:S05]  /*7510*/  BSYNC.RECONVERGENT B0 ;  /* 0x0000000000007941 */ /* 0x000fea0003800200 */
.L_x_1304:
        /* <DEDUP_REMOVED lines=19> */
.L_x_1306:
        /* <DEDUP_REMOVED lines=17> */
.L_x_1308:
[----:B------:R-:W-:Y:S05]  /*7760*/  BSYNC.RECONVERGENT B0 ;  /* 0x0000000000007941 */ /* 0x000fea0003800200 */
.L_x_1307:
        /* <DEDUP_REMOVED lines=21> */
.L_x_1309:
[----:B------:R-:W-:Y:S04]  /*78c0*/  BSSY.RECONVERGENT B0, `(.L_x_1310) ;  /* 0x0000013000007945 */ /* 0x000fe80003800200 */
[----:B------:R-:W-:Y:S05]  /*78d0*/  @P2 BRA `(.L_x_1311) ;  /* 0x0000000000442947 */ /* 0x000fea0003800000 */
[----:B------:R-:W1:Y:S01]  /*78e0*/  LDCU.64 UR12, c[0x0][0x3f8] ;  /* 0x00007f00ff0c77ac */ /* 0x000e620008000a00 */
[----:B------:R-:W-:Y:S01]  /*78f0*/  MOV R2, R120 ;  /* 0x0000007800027202 */ /* 0x000fe20000000f00 */
[C-C-:B0-----:R-:W-:Y:S01]  /*7900*/  FFMA.FTZ R5, R58.reuse, R11, R61.reuse ;  /* 0x0000000b3a057223 */ /* 0x141fe2000001003d */
[----:B------:R-:W-:Y:S01]  /*7910*/  MOV R3, R123 ;  /* 0x0000007b00037202 */ /* 0x000fe20000000f00 */
[----:B------:R-:W0:Y:S01]  /*7920*/  LDCU.64 UR16, c[0x0][0x380] ;  /* 0x00007000ff1077ac */ /* 0x000e220008000a00 */
[----:B------:R-:W-:Y:S01]  /*7930*/  FFMA.FTZ R8, R58, R12, R61 ;  /* 0x0000000c3a087223 */ /* 0x000fe2000001003d */
[----:B------:R-:W-:-:S03]  /*7940*/  FFMA.FTZ R6, R84, R76, -R5 ;  /* 0x0000004c54067223 */ /* 0x000fc60000010805 */
[----:B------:R-:W-:Y:S01]  /*7950*/  FFMA.FTZ R8, R85, R77, -R8 ;  /* 0x0000004d55087223 */ /* 0x000fe20000010808 */
[----:B------:R-:W-:Y:S01]  /*7960*/  FMUL.FTZ R6, R6, R45 ;  /* 0x0000002d06067220 */ /* 0x000fe20000410000 */
[----:B-1----:R-:W-:Y:S02]  /*7970*/  IMAD R7, R94, UR12, RZ ;  /* 0x0000000c5e077c24 */ /* 0x002fe4000f8e02ff */
[----:B------:R-:W-:-:S04]  /*7980*/  IMAD.WIDE.U32 R2, R112, UR12, R2 ;  /* 0x0000000c70027c25 */ /* 0x000fc8000f8e0002 */
[----:B------:R-:W-:Y:S01]  /*7990*/  IMAD R7, R112, UR13, R7 ;  /* 0x0000000d70077c24 */ /* 0x000fe2000f8e0207 */
[----:B0-----:R-:W-:-:S04]  /*79a0*/  LEA R4, P0, R2, UR16, 0x2 ;  /* 0x0000001002047c11 */ /* 0x001fc8000f8010ff */
[----:B------:R-:W-:-:S04]  /*79b0*/  IADD3 R7, PT, PT, R3, R7, RZ ;  /* 0x0000000703077210 */ /* 0x000fc80007ffe0ff */
[----:B------:R-:W-:Y:S01]  /*79c0*/  LEA.HI.X R5, R2, UR17, R7, 0x2, P0 ;  /* 0x0000001102057c11 */ /* 0x000fe200080f1407 */
[----:B------:R-:W-:-:S05]  /*79d0*/  FMUL.FTZ R7, R8, R45 ;  /* 0x0000002d08077220 */ /* 0x000fca0000410000 */
[----:B------:R1:W-:Y:S02]  /*79e0*/  STG.E.64 desc[UR8][R4.64], R6 ;  /* 0x0000000604007986 */ /* 0x0003e4000c101b08 */
.L_x_1311:
[----:B------:R-:W-:Y:S05]  /*79f0*/  BSYNC.RECONVERGENT B0 ;  /* 0x0000000000007941 */ /* 0x000fea0003800200 */
.L_x_1310:
[----:B------:R-:W-:Y:S01]  /*7a00*/  UISETP.NE.AND UP0, UPT, UR10, URZ, UPT ;  /* 0x000000ff0a00728c */ /* 0x000fe2000bf05270 */
[-C--:B------:R-:W-:Y:S01]  /*7a10*/  FMUL.FTZ R3, R32, R45.reuse ;  /* 0x0000002d20037220 */ /* 0x080fe20000410000 */
[-C--:B01----:R-:W-:Y:S01]  /*7a20*/  FMUL.FTZ R6, R14, R45.reuse ;  /* 0x0000002d0e067220 */ /* 0x083fe20000410000 */
        /* <DEDUP_REMOVED lines=14> */
[C-C-:B------:R-:W-:Y:S01]  /*7b10*/  FFMA.FTZ R23, R58.reuse, R3, R61.reuse ;  /* 0x000000033a177223 */ /* 0x140fe2000001003d */
[----:B------:R-:W-:Y:S01]  /*7b20*/  ISETP.GE.U32.AND P0, PT, R109, UR14, PT ;  /* 0x0000000e6d007c0c */ /* 0x000fe2000bf06070 */
[--C-:B------:R-:W-:Y:S01]  /*7b30*/  FFMA.FTZ R24, R58, R6, R61.reuse ;  /* 0x000000063a187223 */ /* 0x100fe2000001003d */
[----:B------:R-:W-:Y:S01]  /*7b40*/  ISETP.GE.U32.AND P6, PT, R108, UR14, PT ;  /* 0x0000000e6c007c0c */ /* 0x000fe2000bfc6070 */
[C-C-:B------:R-:W-:Y:S01]  /*7b50*/  FFMA.FTZ R19, R58.reuse, R36, R61.reuse ;  /* 0x000000243a137223 */ /* 0x140fe2000001003d */
[----:B------:R-:W-:Y:S01]  /*7b60*/  ISETP.GE.U32.AND P4, PT, R107, UR14, PT ;  /* 0x0000000e6b007c0c */ /* 0x000fe2000bf86070 */
[--C-:B------:R-:W-:Y:S01]  /*7b70*/  FFMA.FTZ R16, R58, R26, R61.reuse ;  /* 0x0000001a3a107223 */ /* 0x100fe2000001003d */
[----:B------:R-:W-:Y:S01]  /*7b80*/  ISETP.GE.U32.AND P5, PT, R106, UR14, PT ;  /* 0x0000000e6a007c0c */ /* 0x000fe2000bfa6070 */
[C-C-:B------:R-:W-:Y:S01]  /*7b90*/  FFMA.FTZ R17, R58.reuse, R40, R61.reuse ;  /* 0x000000283a117223 */ /* 0x140fe2000001003d */
        /* <DEDUP_REMOVED lines=35> */
.L_x_1312:
        /* <DEDUP_REMOVED lines=17> */
.L_x_1314:
[----:B------:R-:W-:Y:S05]  /*7ee0*/  BSYNC.RECONVERGENT B0 ;  /* 0x0000000000007941 */ /* 0x000fea0003800200 */
.L_x_1313:
        /* <DEDUP_REMOVED lines=19> */
.L_x_1315:
        /* <DEDUP_REMOVED lines=17> */
.L_x_1317:
[----:B------:R-:W-:Y:S05]  /*8130*/  BSYNC.RECONVERGENT B0 ;  /* 0x0000000000007941 */ /* 0x000fea0003800200 */
.L_x_1316:
        /* <DEDUP_REMOVED lines=19> */
.L_x_1318:
        /* <DEDUP_REMOVED lines=17> */
.L_x_1320:
[----:B------:R-:W-:Y:S05]  /*8380*/  BSYNC.RECONVERGENT B0 ;  /* 0x0000000000007941 */ /* 0x000fea0003800200 */
.L_x_1319:
[----:B------:R-:W-:Y:S05]  /*8390*/  BRA.U !UP0, `(.L_x_1321) ;  /* 0x0000000108487547 */ /* 0x000fea000b800000 */
[----:B------:R-:W-:Y:S01]  /*83a0*/  FFMA.FTZ R46, R84, R46, R82 ;  /* 0x0000002e542e7223 */ /* 0x000fe20000010052 */
[----:B------:R-:W-:-:S03]  /*83b0*/  FFMA.FTZ R56, R85, R56, R83 ;  /* 0x0000003855387223 */ /* 0x000fc60000010053 */
[----:B------:R-:W-:Y:S01]  /*83c0*/  FMUL.FTZ R2, R46, -1.4426950216293334961 ;  /* 0xbfb8aa3b2e027820 */ /* 0x000fe20000410000 */
[----:B01----:R-:W-:-:S05]  /*83d0*/  FMUL.FTZ R4, R56, -1.4426950216293334961 ;  /* 0xbfb8aa3b38047820 */ /* 0x003fca0000410000 */
        /* <DEDUP_REMOVED lines=14> */
.L_x_1321:
        /* <DEDUP_REMOVED lines=8> */
[----:B------:R-:W2:Y:S01]  /*8540*/  LDCU.64 UR16, c[0x0][0x380] ;  /* 0x00007000ff1077ac */ /* 0x000ea20008000a00 */
[----:B------:R-:W-:Y:S01]  /*8550*/  FMUL.FTZ R49, R12, R45 ;  /* 0x0000002d0c317220 */ /* 0x000fe20000410000 */
[----:B0-----:R-:W-:Y:S02]  /*8560*/  IMAD R7, R90, UR12, RZ ;  /* 0x0000000c5a077c24 */ /* 0x001fe4000f8e02ff */
[----:B-1----:R-:W-:-:S04]  /*8570*/  IMAD.WIDE.U32 R4, R108, UR12, R2 ;  /* 0x0000000c6c047c25 */ /* 0x002fc8000f8e0002 */
[----:B------:R-:W-:Y:S01]  /*8580*/  IMAD R7, R108, UR13, R7 ;  /* 0x0000000d6c077c24 */ /* 0x000fe2000f8e0207 */
[----:B--2---:R-:W-:-:S04]  /*8590*/  LEA R2, P0, R4, UR16, 0x2 ;  /* 0x0000001004027c11 */ /* 0x004fc8000f8010ff */
[----:B------:R-:W-:-:S04]  /*85a0*/  IADD3 R7, PT, PT, R5, R7, RZ ;  /* 0x0000000705077210 */ /* 0x000fc80007ffe0ff */
[----:B------:R-:W-:-:S05]  /*85b0*/  LEA.HI.X R3, R4, UR17, R7, 0x2, P0 ;  /* 0x0000001104037c11 */ /* 0x000fca00080f1407 */
[----:B------:R2:W-:Y:S02]  /*85c0*/  STG.E.64 desc[UR8][R2.64], R48 ;  /* 0x0000003002007986 */ /* 0x0005e4000c101b08 */
.L_x_1323:
[----:B------:R-:W-:Y:S05]  /*85d0*/  BSYNC.RECONVERGENT B0 ;  /* 0x0000000000007941 */ /* 0x000fea0003800200 */
.L_x_1322:
[----:B------:R-:W-:Y:S05]  /*85e0*/  BRA.U !UP0, `(.L_x_1324) ;  /* 0x0000000108487547 */ /* 0x000fea000b800000 */
[----:B------:R-:W-:Y:S01]  /*85f0*/  FFMA.FTZ R50, R84, R50, R82 ;  /* 0x0000003254327223 */ /* 0x000fe20000010052 */
[----:B------:R-:W-:-:S03]  /*8600*/  FFMA.FTZ R60, R85, R60, R83 ;  /* 0x0000003c553c7223 */ /* 0x000fc60000010053 */
[----:B--2---:R-:W-:Y:S01]  /*8610*/  FMUL.FTZ R2, R50, -1.4426950216293334961 ;  /* 0xbfb8aa3b32027820 */ /* 0x004fe20000410000 */
        /* <DEDUP_REMOVED lines=15> */
.L_x_1324:
[----:B------:R-:W-:Y:S01]  /*8710*/  BSSY.RECONVERGENT B0, `(.L_x_1325) ;  /* 0x0000011000007945 */ /* 0x000fe20003800200 */
[----:B------:R-:W-:Y:S01]  /*8720*/  FFMA.FTZ R52, R84, R52, -R13 ;  /* 0x0000003454347223 */ /* 0x000fe2000001080d */
[----:B------:R-:W-:Y:S02]  /*8730*/  FFMA.FTZ R10, R85, R53, -R10 ;  /* 0x00000035550a7223 */ /* 0x000fe4000001080a */
[----:B------:R-:W-:Y:S05]  /*8740*/  @P4 BRA `(.L_x_1326) ;  /* 0x0000000000344947 */ /* 0x000fea0003800000 */
[----:B------:R-:W0:Y:S01]  /*8750*/  LDCU.64 UR12, c[0x0][0x3f8] ;  /* 0x00007f00ff0c77ac */ /* 0x000e220008000a00 */
[----:B--2---:R-:W-:Y:S01]  /*8760*/  MOV R2, R120 ;  /* 0x0000007800027202 */ /* 0x004fe20000000f00 */
        /* <DEDUP_REMOVED lines=11> */
.L_x_1326:
[----:B------:R-:W-:Y:S05]  /*8820*/  BSYNC.RECONVERGENT B0 ;  /* 0x0000000000007941 */ /* 0x000fea0003800200 */
.L_x_1325:
[----:B------:R-:W-:Y:S05]  /*8830*/  BRA.U !UP0, `(.L_x_1327) ;  /* 0x0000000108487547 */ /* 0x000fea000b800000 */
[----:B------:R-:W-:Y:S01]  /*8840*/  FFMA.FTZ R54, R84, R54, R82 ;  /* 0x0000003654367223 */ /* 0x000fe20000010052 */
[----:B------:R-:W-:-:S03]  /*8850*/  FFMA.FTZ R64, R85, R64, R83 ;  /* 0x0000004055407223 */ /* 0x000fc60000010053 */
[----:B--23--:R-:W-:Y:S01]  /*8860*/  FMUL.FTZ R2, R54, -1.4426950216293334961 ;  /* 0xbfb8aa3b36027820 */ /* 0x00cfe20000410000 */
        /* <DEDUP_REMOVED lines=15> */
.L_x_1327:
[----:B------:R-:W-:Y:S01]  /*8960*/  BSSY.RECONVERGENT B0, `(.L_x_1328) ;  /* 0x0000011000007945 */ /* 0x000fe20003800200 */
[----:B------:R-:W-:Y:S01]  /*8970*/  FFMA.FTZ R72, R84, R72, -R11 ;  /* 0x0000004854487223 */ /* 0x000fe2000001080b */
[----:B------:R-:W-:Y:S02]  /*8980*/  FFMA.FTZ R8, R85, R73, -R8 ;  /* 0x0000004955087223 */ /* 0x000fe40000010808 */
[----:B------:R-:W-:Y:S05]  /*8990*/  @P5 BRA `(.L_x_1329) ;  /* 0x0000000000345947 */ /* 0x000fea0003800000 */
[----:B------:R-:W0:Y:S01]  /*89a0*/  LDCU.64 UR12, c[0x0][0x3f8] ;  /* 0x00007f00ff0c77ac */ /* 0x000e220008000a00 */
[----:B--23--:R-:W-:Y:S01]  /*89b0*/  MOV R2, R120 ;  /* 0x0000007800027202 */ /* 0x00cfe20000000f00 */
        /* <DEDUP_REMOVED lines=11> */
.L_x_1329:
[----:B------:R-:W-:Y:S05]  /*8a70*/  BSYNC.RECONVERGENT B0 ;  /* 0x0000000000007941 */ /* 0x000fea0003800200 */
.L_x_1328:
[----:B------:R-:W-:Y:S05]  /*8a80*/  BRA.U !UP0, `(.L_x_1330) ;  /* 0x0000000108487547 */ /* 0x000fea000b800000 */
[----:B------:R-:W-:Y:S01]  /*8a90*/  FFMA.FTZ R78, R84, R78, R82 ;  /* 0x0000004e544e7223 */ /* 0x000fe20000010052 */
[----:B------:R-:W-:-:S03]  /*8aa0*/  FFMA.FTZ R44, R85, R44, R83 ;  /* 0x0000002c552c7223 */ /* 0x000fc60000010053 */
[----:B--234-:R-:W-:Y:S01]  /*8ab0*/  FMUL.FTZ R2, R78, -1.4426950216293334961 ;  /* 0xbfb8aa3b4e027820 */ /* 0x01cfe20000410000 */
        /* <DEDUP_REMOVED lines=15> */
.L_x_1330:
[----:B------:R-:W-:Y:S01]  /*8bb0*/  ISETP.GE.AND.EX P3, PT, R0, UR15, PT, P3 ;  /* 0x0000000f00007c0c */ /* 0x000fe2000bf66330 */
[----:B------:R-:W-:Y:S01]  /*8bc0*/  FFMA.FTZ R80, R84, R80, -R9 ;  /* 0x0000005054507223 */ /* 0x000fe20000010809 */
[----:B------:R-:W-:Y:S01]  /*8bd0*/  FFMA.FTZ R58, R85, R81, -R58 ;  /* 0x00000051553a7223 */ /* 0x000fe2000001083a */
[----:B------:R-:W-:Y:S02]  /*8be0*/  BSSY.RECONVERGENT B0, `(.L_x_1331) ;  /* 0x000000e000007945 */ /* 0x000fe40003800200 */
[-C--:B------:R-:W-:Y:S01]  /*8bf0*/  FMUL.FTZ R80, R80, R45.reuse ;  /* 0x0000002d50507220 */ /* 0x080fe20000410000 */
[----:B------:R-:W-:-:S07]  /*8c00*/  FMUL.FTZ R81, R58, R45 ;  /* 0x0000002d3a517220 */ /* 0x000fce0000410000 */
[----:B------:R-:W-:Y:S05]  /*8c10*/  @P3 BRA `(.L_x_1332) ;  /* 0x0000000000283947 */ /* 0x000fea0003800000 */
[----:B------:R-:W2:Y:S01]  /*8c20*/  LDCU.64 UR12, c[0x0][0x3f8] ;  /* 0x00007f00ff0c77ac */ /* 0x000ea20008000a00 */
[----:B------:R-:W-:Y:S01]  /*8c30*/  MOV R121, R123 ;  /* 0x0000007b00797202 */ /* 0x000fe20000000f00 */
[----:B------:R-:W5:Y:S01]  /*8c40*/  LDCU.64 UR14, c[0x0][0x380] ;  /* 0x00007000ff0e77ac */ /* 0x000f620008000a00 */
[----:B--234-:R-:W-:Y:S02]  /*8c50*/  IMAD R2, R0, UR12, RZ ;  /* 0x0000000c00027c24 */ /* 0x01cfe4000f8e02ff */
[----:B------:R-:W-:-:S04]  /*8c60*/  IMAD.WIDE.U32 R120, R105, UR12, R120 ;  /* 0x0000000c69787c25 */ /* 0x000fc8000f8e0078 */
[----:B------:R-:W-:Y:S01]  /*8c70*/  IMAD R3, R105, UR13, R2 ;  /* 0x0000000d69037c24 */ /* 0x000fe2000f8e0202 */
[----:B-----5:R-:W-:-:S04]  /*8c80*/  LEA R2, P0, R120, UR14, 0x2 ;  /* 0x0000000e78027c11 */ /* 0x020fc8000f8010ff */
[----:B------:R-:W-:-:S04]  /*8c90*/  IADD3 R3, PT, PT, R121, R3, RZ ;  /* 0x0000000379037210 */ /* 0x000fc80007ffe0ff */
[----:B------:R-:W-:-:S05]  /*8ca0*/  LEA.HI.X R3, R120, UR15, R3, 0x2, P0 ;  /* 0x0000000f78037c11 */ /* 0x000fca00080f1403 */
[----:B------:R2:W-:Y:S02]  /*8cb0*/  STG.E.64 desc[UR8][R2.64], R80 ;  /* 0x0000005002007986 */ /* 0x0005e4000c101b08 */
.L_x_1332:
[----:B------:R-:W-:Y:S05]  /*8cc0*/  BSYNC.RECONVERGENT B0 ;  /* 0x0000000000007941 */ /* 0x000fea0003800200 */
.L_x_1331:
[----:B------:R-:W-:Y:S02]  /*8cd0*/  IADD3 R102, PT, PT, R99, R102, RZ ;  /* 0x0000006663667210 */ /* 0x000fe40007ffe0ff */
[----:B------:R-:W-:Y:S02]  /*8ce0*/  IADD3 R103, PT, PT, R103, 0x1, RZ ;  /* 0x0000000167677810 */ /* 0x000fe40007ffe0ff */
[----:B------:R-:W-:-:S13]  /*8cf0*/  ISETP.GE.AND P0, PT, R102, UR4, PT ;  /* 0x0000000466007c0c */ /* 0x000fda000bf06270 */
[----:B------:R-:W-:Y:S05]  /*8d00*/  @!P0 BRA `(.L_x_1333) ;  /* 0xffffff74007c8947 */ /* 0x000fea000383ffff */
.L_x_1266:
[----:B01----:R-:W0:Y:S01]  /*8d10*/  LDC R4, c[0x0][0x370] ;  /* 0x0000dc00ff047b82 */ /* 0x003e220000000800 */
[----:B------:R-:W-:Y:S01]  /*8d20*/  ISETP.NE.AND P2, PT, R101, RZ, PT ;  /* 0x000000ff6500720c */ /* 0x000fe20003f45270 */
[----:B------:R-:W-:Y:S06]  /*8d30*/  BSSY.RECONVERGENT B0, `(.L_x_1334) ;  /* 0x0000011000007945 */ /* 0x000fec0003800200 */
[----:B------:R-:W1:Y:S08]  /*8d40*/  LDC R7, c[0x0][0x374] ;  /* 0x0000dd00ff077b82 */ /* 0x000e700000000800 */
[----:B--234-:R-:W2:Y:S01]  /*8d50*/  LDC.64 R2, c[0x0][0x3c8] ;  /* 0x0000f200ff027b82 */ /* 0x01cea20000000a00 */
[----:B0-----:R-:W-:-:S02]  /*8d60*/  ISETP.NE.AND P1, PT, R4, 0x1, PT ;  /* 0x000000010400780c */ /* 0x001fc40003f25270 */
[----:B------:R-:W-:Y:S02]  /*8d70*/  IADD3 R6, PT, PT, R4, -0x1, RZ ;  /* 0xffffffff04067810 */ /* 0x000fe40007ffe0ff */
[C---:B-1----:R-:W-:Y:S02]  /*8d80*/  IADD3 R5, PT, PT, R7.reuse, -0x1, RZ ;  /* 0xffffffff07057810 */ /* 0x042fe40007ffe0ff */
[----:B------:R-:W-:Y:S02]  /*8d90*/  SHF.L.U32 R0, R7, 0x1, RZ ;  /* 0x0000000107007819 */ /* 0x000fe400000006ff */
[----:B------:R-:W-:Y:S02]  /*8da0*/  ISETP.NE.AND P0, PT, R100, R5, PT ;  /* 0x000000056400720c */ /* 0x000fe40003f05270 */
[----:B------:R-:W-:Y:S02]  /*8db0*/  SEL R5, R0, RZ, P1 ;  /* 0x000000ff00057207 */ /* 0x000fe40000800000 */
[----:B------:R-:W-:-:S03]  /*8dc0*/  ISETP.NE.OR P0, PT, R6, UR7, P0 ;  /* 0x0000000706007c0c */ /* 0x000fc60008705670 */
[----:B--2---:R-:W-:Y:S01]  /*8dd0*/  IMAD.WIDE.U32 R2, R5, 0x4, R2 ;  /* 0x0000000405027825 */ /* 0x004fe200078e0002 */
[----:B------:R-:W-:Y:S09]  /*8de0*/  @P2 BRA `(.L_x_1335) ;  /* 0x0000000000142947 */ /* 0x000ff20003800000 */
[----:B------:R-:W-:Y:S01]  /*8df0*/  HFMA2 R5, -RZ, RZ, 0, 5.9604644775390625e-08 ;  /* 0x00000001ff057431 */ /* 0x000fe200000001ff */
[----:B------:R-:W-:Y:S06]  /*8e00*/  MEMBAR.ALL.GPU ;  /* 0x0000000000007992 */ /* 0x000fec000000a000 */
[----:B------:R-:W-:-:S00]  /*8e10*/  ERRBAR ;  /* 0x00000000000079ab */ /* 0x000fc00000000000 */
[----:B------:R-:W-:Y:S06]  /*8e20*/  CGAERRBAR ;  /* 0x00000000000075ab */ /* 0x000fec0000000000 */
[----:B------:R0:W-:Y:S02]  /*8e30*/  REDG.E.ADD.S32.STRONG.GPU desc[UR8][R2.64], R5 ;  /* 0x000000050200798e */ /* 0x0001e4000c12e308 */
.L_x_1335:
[----:B------:R-:W-:Y:S05]  /*8e40*/  BSYNC.RECONVERGENT B0 ;  /* 0x0000000000007941 */ /* 0x000fea0003800200 */
.L_x_1334:
[----:B------:R-:W-:Y:S05]  /*8e50*/  @P0 EXIT ;  /* 0x000000000000094d */ /* 0x000fea0003800000 */
[----:B------:R-:W-:Y:S05]  /*8e60*/  @P2 BRA `(.L_x_1336) ;  /* 0x0000000000202947 */ /* 0x000fea0003800000 */
[----:B------:R-:W-:-:S05]  /*8e70*/  IMAD R0, R4, R7, RZ ;  /* 0x0000000704007224 */ /* 0x000fca00078e02ff */
[----:B------:R-:W-:-:S13]  /*8e80*/  ISETP.NE.AND P0, PT, R0, -0x1, PT ;  /* 0xffffffff0000780c */ /* 0x000fda0003f05270 */
[----:B------:R-:W-:Y:S05]  /*8e90*/  @!P0 BRA `(.L_x_1336) ;  /* 0x0000000000148947 */ /* 0x000fea0003800000 */
.L_x_1337:
[----:B0-----:R-:W2:Y:S04]  /*8ea0*/  LDG.E.STRONG.GPU R5, desc[UR8][R2.64] ;  /* 0x0000000802057981 */ /* 0x001ea8000c1ef900 */
[----:B--2---:R-:W-:Y:S01]  /*8eb0*/  CCTL.IVALL ;  /* 0x00000000ff00798f */ /* 0x004fe20002000000 */
[----:B------:R-:W-:Y:S05]  /*8ec0*/  YIELD ;  /* 0x0000000000007946 */ /* 0x000fea0003800000 */
[----:B------:R-:W-:-:S13]  /*8ed0*/  ISETP.NE.AND P0, PT, R5, R0, PT ;  /* 0x000000000500720c */ /* 0x000fda0003f05270 */
[----:B------:R-:W-:Y:S05]  /*8ee0*/  @P0 BRA `(.L_x_1337) ;  /* 0xfffffffc00ec0947 */ /* 0x000fea000383ffff */
.L_x_1336:
[----:B------:R-:W-:Y:S05]  /*8ef0*/  WARPSYNC.ALL ;  /* 0x0000000000007948 */ /* 0x000fea0003800000 */
[----:B------:R-:W1:Y:S08]  /*8f00*/  LDC.64 R30, c[0x0][0x3f8] ;  /* 0x0000fe00ff1e7b82 */ /* 0x000e700000000a00 */
[----:B------:R-:W-:Y:S01]  /*8f10*/  BAR.SYNC.DEFER_BLOCKING 0x0 ;  /* 0x0000000000007b1d */ /* 0x000fe20000010000 */
[----:B-1----:R-:W-:-:S04]  /*8f20*/  LEA.HI R0, P0, R31, R30, RZ, 0x1 ;  /* 0x0000001e1f007211 */ /* 0x002fc800078108ff */
[----:B0-----:R-:W-:-:S04]  /*8f30*/  IADD3.X R3, PT, PT, RZ, R31, RZ, P0, !PT ;  /* 0x0000001fff037210 */ /* 0x001fc800007fe4ff */
        /* <DEDUP_REMOVED lines=69> */
.L_x_1340:
        /* <DEDUP_REMOVED lines=29> */
.L_x_1339:
[----:B------:R-:W-:Y:S05]  /*9560*/  BSYNC.RECONVERGENT B0 ;  /* 0x0000000000007941 */ /* 0x000fea0003800200 */
.L_x_1338:
[----:B------:R-:W-:Y:S05]  /*9570*/  @!P0 EXIT ;  /* 0x000000000000894d */ /* 0x000fea0003800000 */
[----:B------:R-:W-:Y:S01]  /*9580*/  SHF.L.U64.HI R37, R26, 0x2, R33 ;  /* 0x000000021a257819 */ /* 0x000fe20000010221 */
[----:B------:R-:W1:Y:S01]  /*9590*/  LDCU.64 UR4, c[0x0][0x3d8] ;  /* 0x00007b00ff0477ac */ /* 0x000e620008000a00 */
[C---:B------:R-:W-:Y:S02]  /*95a0*/  SHF.L.U64.HI R31, R30.reuse, 0x2, R31 ;  /* 0x000000021e1f7819 */ /* 0x040fe4000001021f */
[----:B------:R-:W-:Y:S01]  /*95b0*/  SHF.L.U32 R29, R30, 0x2, RZ ;  /* 0x000000021e1d7819 */ /* 0x000fe200000006ff */
[----:B------:R-:W2:Y:S01]  /*95c0*/  LDCU.64 UR6, c[0x0][0x388] ;  /* 0x00007100ff0677ac */ /* 0x000ea20008000a00 */
[----:B------:R-:W-:Y:S02]  /*95d0*/  SHF.L.U32 R39, R26, 0x2, RZ ;  /* 0x000000021a277819 */ /* 0x000fe400000006ff */
[C---:B------:R-:W-:Y:S01]  /*95e0*/  SHF.L.U64.HI R33, R0.reuse, 0x2, R3 ;  /* 0x0000000200217819 */ /* 0x040fe20000010203 */
[----:B------:R-:W3:Y:S01]  /*95f0*/  LDCU.64 UR10, c[0x0][0x390] ;  /* 0x00007200ff0a77ac */ /* 0x000ee20008000a00 */
[----:B------:R-:W-:-:S07]  /*9600*/  SHF.L.U32 R35, R0, 0x2, RZ ;  /* 0x0000000200237819 */ /* 0x000fce00000006ff */
.L_x_1341:
[C---:B0-----:R-:W-:Y:S02]  /*9610*/  SHF.L.U32 R16, R101.reuse, 0x2, RZ ;  /* 0x0000000265107819 */ /* 0x041fe400000006ff */
[----:B------:R-:W-:Y:S02]  /*9620*/  SHF.L.U64.HI R2, R101, 0x2, R28 ;  /* 0x0000000265027819 */ /* 0x000fe4000001021c */
[----:B-1----:R-:W-:-:S04]  /*9630*/  IADD3 R4, P0, PT, R16, UR4, RZ ;  /* 0x0000000410047c10 */ /* 0x002fc8000ff1e0ff */
[----:B------:R-:W-:Y:S02]  /*9640*/  IADD3.X R5, PT, PT, R2, UR5, RZ, P0, !PT ;  /* 0x0000000502057c10 */ /* 0x000fe400087fe4ff */
[C---:B------:R-:W-:Y:S02]  /*9650*/  IADD3 R6, P0, PT, R4.reuse, R35, RZ ;  /* 0x0000002304067210 */ /* 0x040fe40007f1e0ff */
[C---:B----4-:R-:W-:Y:S01]  /*9660*/  IADD3 R10, P1, PT, R4.reuse, R39, RZ ;  /* 0x00000027040a7210 */ /* 0x050fe20007f3e0ff */
        /* <DEDUP_REMOVED lines=12> */
[----:B--2---:R-:W-:Y:S02]  /*9730*/  IADD3 R12, P0, PT, R14, UR6, RZ ;  /* 0x000000060e0c7c10 */ /* 0x004fe4000ff1e0ff */
[----:B0-----:R-:W-:Y:S02]  /*9740*/  LOP3.LUT R4, R28, 0x3, RZ, 0xc0, !PT ;  /* 0x000000031c047812 */ /* 0x001fe400078ec0ff */
[----:B---3--:R-:W-:Y:S02]  /*9750*/  IADD3 R14, P1, PT, R14, UR10, RZ ;  /* 0x0000000a0e0e7c10 */ /* 0x008fe4000ff3e0ff */
[----:B------:R-:W-:Y:S02]  /*9760*/  LOP3.LUT R2, R2, 0x3, RZ, 0xc0, !PT ;  /* 0x0000000302027812 */ /* 0x000fe400078ec0ff */
[----:B------:R-:W-:Y:S02]  /*9770*/  IADD3 R16, P2, PT, R16, UR4, RZ ;  /* 0x0000000410107c10 */ /* 0x000fe4000ff5e0ff */
        /* <DEDUP_REMOVED lines=59> */
.L_x_1342:
        /* <DEDUP_REMOVED lines=13> */
.L_x_4905:


//--------------------- .text._Z35group_norm_nhwc_bwd_one_pass_kernelI11Fp32IOFp32WLi256ELi120ELi480EEv26Group_norm_nhwc_bwd_params --------------------------
	.section	.text._Z35group_norm_nhwc_bwd_one_pass_kernelI11Fp32IOFp32WLi256ELi120ELi480EEv26Group_norm_nhwc_bwd_params,"ax",@progbits
	.align	128
        .global         _Z35group_norm_nhwc_bwd_one_pass_kernelI11Fp32IOFp32WLi256ELi120ELi480EEv26Group_norm_nhwc_bwd_params
        .type           _Z35group_norm_nhwc_bwd_one_pass_kernelI11Fp32IOFp32WLi256ELi120ELi480EEv26Group_norm_nhwc_bwd_params,@function
        .size           _Z35group_norm_nhwc_bwd_one_pass_kernelI11Fp32IOFp32WLi256ELi120ELi480EEv26Group_norm_nhwc_bwd_params,(.L_x_4906 - _Z35group_norm_nhwc_bwd_one_pass_kernelI11Fp32IOFp32WLi256ELi120ELi480EEv26Group_norm_nhwc_bwd_params)
        .other          _Z35group_norm_nhwc_bwd_one_pass_kernelI11Fp32IOFp32WLi256ELi120ELi480EEv26Group_norm_nhwc_bwd_params,@"STO_CUDA_ENTRY STV_DEFAULT"
_Z35group_norm_nhwc_bwd_one_pass_kernelI11Fp32IOFp32WLi256ELi120ELi480EEv26Group_norm_nhwc_bwd_params:
.text._Z35group_norm_nhwc_bwd_one_pass_kernelI11Fp32IOFp32WLi256ELi120ELi480EEv26Group_norm_nhwc_bwd_params:
        /* <DEDUP_REMOVED lines=26> */
.L_x_1369:
[----:B01----:R-:W2:Y:S01]  /*01a0*/  LDL.LU R4, [R1+0x220] ;  /* 0x0002200001047983 */ /* 0x003ea20000300800 */
[----:B------:R-:W1:Y:S01]  /*01b0*/  LDCU UR14, c[0x0][0x410] ;  /* 0x00008200ff0e77ac */ /* 0x000e620008000800 */
[----:B------:R-:W-:Y:S02]  /*01c0*/  IABS R3, UR8 ;  /* 0x0000000800037c13 */ /* 0x000fe40008000000 */
[C---:B------:R-:W-:Y:S01]  /*01d0*/  IADD3 R5, PT, PT, R80.reuse, 0x8, RZ ;  /* 0x0000000850057810 */ /* 0x040fe20007ffe0ff */
[----:B------:R-:W-:Y:S01]  /*01e0*/  UMOV UR6, URZ ;  /* 0x000000ff00067c82 */ /* 0x000fe20008000000 */
[----:B------:R-:W-:Y:S01]  /*01f0*/  R2UR UR9, R3 ;  /* 0x00000000030972ca */ /* 0x000fe200000e0000 */
[----:B------:R-:W3:Y:S01]  /*0200*/  LDCU.128 UR16, c[0x0][0x400] ;  /* 0x00008000ff1077ac */ /* 0x000ee20008000c00 */
[----:B------:R-:W-:Y:S02]  /*0210*/  SHF.R.S32.HI R3, RZ, 0x1f, R80 ;  /* 0x0000001fff037819 */ /* 0x000fe40000011450 */
[----:B------:R-:W-:Y:S01]  /*0220*/  SHF.R.S32.HI R11, RZ, 0x1f, R5 ;  /* 0x0000001fff0b7819 */ /* 0x000fe20000011405 */
[----:B------:R-:W-:Y:S01]  /*0230*/  UISETP.GE.AND UP4, UPT, UR8, URZ, UPT ;  /* 0x000000ff0800728c */ /* 0x000fe2000bf86270 */
[----:B------:R-:W-:-:S02]  /*0240*/  IADD3 R7, PT, PT, R80, 0x10, RZ ;  /* 0x0000001050077810 */ /* 0x000fc40007ffe0ff */
[----:B------:R-:W-:Y:S02]  /*0250*/  LOP3.LUT R76, R76, 0xfeffffff, RZ, 0xc0, !PT ;  /* 0xfeffffff4c4c7812 */ /* 0x000fe400078ec0ff */
[----:B------:R-:W-:Y:S02]  /*0260*/  SHF.R.S32.HI R13, RZ, 0x1f, R7 ;  /* 0x0000001fff0d7819 */ /* 0x000fe40000011407 */
[----:B------:R-:W-:Y:S01]  /*0270*/  IADD3 R49, PT, PT, R80, 0xc8, RZ ;  /* 0x000000c850317810 */ /* 0x000fe20007ffe0ff */
[----:B-1----:R-:W-:Y:S02]  /*0280*/  ULOP3.LUT UR12, UR8, UR14, URZ, 0x3c, !UPT ;  /* 0x0000000e080c7292 */ /* 0x002fe4000f8e3cff */
[----:B0-----:R-:W-:Y:S01]  /*0290*/  MOV R0, UR14 ;  /* 0x0000000e00007c02 */ /* 0x001fe20008000f00 */
[----:B------:R-:W-:-:S03]  /*02a0*/  UISETP.NE.AND UP0, UPT, UR14, URZ, UPT ;  /* 0x000000ff0e00728c */ /* 0x000fc6000bf05270 */
[----:B------:R-:W-:Y:S02]  /*02b0*/  IABS R0, R0 ;  /* 0x0000000000007213 */ /* 0x000fe40000000000 */
[----:B---3--:R-:W-:Y:S02]  /*02c0*/  ISETP.GE.U32.AND P0, PT, R80, UR16, PT ;  /* 0x0000001050007c0c */ /* 0x008fe4000bf06070 */
[----:B------:R-:W-:Y:S02]  /*02d0*/  R2UR UR13, R0 ;  /* 0x00000000000d72ca */ /* 0x000fe400000e0000 */
[----:B------:R-:W-:Y:S02]  /*02e0*/  ISETP.GE.AND.EX P3, PT, R3, UR17, PT, P0 ;  /* 0x0000001103007c0c */ /* 0x000fe4000bf66300 */
[----:B------:R-:W-:Y:S02]  /*02f0*/  ISETP.GE.U32.AND P0, PT, R5, UR16, PT ;  /* 0x0000001005007c0c */ /* 0x000fe4000bf06070 */
[----:B------:R-:W-:-:S02]  /*0300*/  MOV R9, UR18 ;  /* 0x0000001200097c02 */ /* 0x000fc40008000f00 */
[----:B------:R-:W-:Y:S02]  /*0310*/  ISETP.GE.AND.EX P4, PT, R11, UR17, PT, P0 ;  /* 0x000000110b007c0c */ /* 0x000fe4000bf86300 */
        /* <DEDUP_REMOVED lines=55> */
[----:B------:R-:W-:Y:S02]  /*0690*/  @!P3 MOV R66, R68 ;  /* 0x000000440042b202 */ /* 0x000fe40000000f00 */
[----:B------:R-:W-:-:S02]  /*06a0*/  ISETP.GE.U32.AND P0, PT, R9, UR16, PT ;  /* 0x0000001009007c0c */ /* 0x000fc4000bf06070 */
[C---:B------:R-:W-:Y:S01]  /*06b0*/  IADD3 R11, PT, PT, R80.reuse, 0x20, RZ ;  /* 0x00000020500b7810 */ /* 0x040fe20007ffe0ff */
[----:B------:R-:W-:-:S05]  /*06c0*/  @!P3 IMAD.WIDE.U32 R2, R80, R14, R66 ;  /* 0x0000000e5002b225 */ /* 0x000fca00078e0042 */
[----:B------:R-:W-:Y:S02]  /*06d0*/  @!P3 IADD3 R3, PT, PT, R3, R15, RZ ;  /* 0x0000000f0303b210 */ /* 0x000fe40007ffe0ff */
[C---:B------:R-:W-:Y:S02]  /*06e0*/  @!P3 SHF.L.U32 R43, R2.reuse, 0x2, RZ ;  /* 0x00000002022bb819 */ /* 0x040fe400000006ff */
[----:B------:R-:W-:Y:S02]  /*06f0*/  @!P3 SHF.L.U64.HI R2, R2, 0x2, R3 ;  /* 0x000000020202b819 */ /* 0x000fe40000010203 */
[C---:B------:R-:W-:Y:S02]  /*0700*/  @!P3 IADD3 R42, P2, PT, R43.reuse, R16, RZ ;  /* 0x000000102b2ab210 */ /* 0x040fe40007f5e0ff */
[----:B----4-:R-:W-:Y:S02]  /*0710*/  @!P3 IADD3 R82, P1, PT, R43, R82, RZ ;  /* 0x000000522b52b210 */ /* 0x010fe40007f3e0ff */
        /* <DEDUP_REMOVED lines=8> */
[----:B------:R-:W2:Y:S01]  /*07a0*/  @!P2 LDC.64 R20, c[0x0][0x398] ;  /* 0x0000e600ff14ab82 */ /* 0x000ea20000000a00 */
[----:B------:R-:W-:Y:S01]  /*07b0*/  @!P2 MOV R2, R68 ;  /* 0x000000440002a202 */ /* 0x000fe20000000f00 */
[----:B------:R-:W-:Y:S01]  /*07c0*/  @!P2 IMAD R19, R5, R19, R0 ;  /* 0x000000130513a224 */ /* 0x000fe200078e0200 */
[----:B------:R-:W-:Y:S02]  /*07d0*/  @!P2 MOV R3, R67 ;  /* 0x000000430003a202 */ /* 0x000fe40000000f00 */
[----:B------:R-:W-:Y:S02]  /*07e0*/  ISETP.GE.AND.EX P4, PT, R17, UR17, PT, P0 ;  /* 0x0000001111007c0c */ /* 0x000fe4000bf86300 */
[----:B------:R-:W-:Y:S01]  /*07f0*/  @P5 LOP3.LUT R76, R76, 0x200000, RZ, 0xfc, !PT ;  /* 0x002000004c4c5812 */ /* 0x000fe200078efcff */
[----:B------:R-:W-:Y:S01]  /*0800*/  @!P2 IMAD.WIDE.U32 R2, R5, R18, R2 ;  /* 0x000000120502a225 */ /* 0x000fe200078e0002 */
[----:B------:R-:W3:Y:S01]  /*0810*/  @!P5 LDC.64 R26, c[0x0][0x3f8] ;  /* 0x0000fe00ff1adb82 */ /* 0x000ee20000000a00 */
[----:B------:R-:W-:-:S02]  /*0820*/  IADD3 R5, PT, PT, R80, 0x28, RZ ;  /* 0x0000002850057810 */ /* 0x000fc40007ffe0ff */
[----:B------:R-:W-:Y:S02]  /*0830*/  LOP3.LUT R76, R76, 0xffefffff, RZ, 0xc0, !PT ;  /* 0xffefffff4c4c7812 */ /* 0x000fe400078ec0ff */
[----:B------:R-:W-:Y:S01]  /*0840*/  @!P2 IADD3 R3, PT, PT, R3, R19, RZ ;  /* 0x000000130303a210 */ /* 0x000fe20007ffe0ff */
[----:B------:R-:W-:Y:S01]  /*0850*/  @!P6 IMAD R19, R7, R23, R4 ;  /* 0x000000170713e224 */ /* 0x000fe200078e0204 */
[C---:B------:R-:W-:Y:S01]  /*0860*/  @!P2 SHF.L.U32 R45, R2.reuse, 0x2, RZ ;  /* 0x00000002022da819 */ /* 0x040fe200000006ff */
[----:B------:R-:W4:Y:S01]  /*0870*/  @!P5 LDC.64 R54, c[0x0][0x3a0] ;  /* 0x0000e800ff36db82 */ /* 0x000f220000000a00 */
[----:B------:R-:W-:Y:S02]  /*0880*/  @!P2 SHF.L.U64.HI R0, R2, 0x2, R3 ;  /* 0x000000020200a819 */ /* 0x000fe40000010203 */
[----:B------:R-:W-:Y:S02]  /*0890*/  @!P6 MOV R2, R68 ;  /* 0x000000440002e202 */ /* 0x000fe40000000f00 */
[----:B------:R-:W-:-:S02]  /*08a0*/  @!P6 MOV R3, R67 ;  /* 0x000000430003e202 */ /* 0x000fc40000000f00 */
[----:B------:R-:W-:Y:S01]  /*08b0*/  @!P2 IADD3 R50, P0, PT, R45, R50, RZ ;  /* 0x000000322d32a210 */ /* 0x000fe20007f1e0ff */
[----:B------:R-:W0:Y:S01]  /*08c0*/  @!P4 LDC.64 R56, c[0x0][0x3a0] ;  /* 0x0000e800ff38cb82 */ /* 0x000e220000000a00 */
[----:B------:R-:W-:Y:S01]  /*08d0*/  ISETP.GE.U32.AND P1, PT, R5, UR16, PT ;  /* 0x0000001005007c0c */ /* 0x000fe2000bf26070 */
[----:B------:R-:W-:Y:S01]  /*08e0*/  @!P6 IMAD.WIDE.U32 R2, R7, R22, R2 ;  /* 0x000000160702e225 */ /* 0x000fe200078e0002 */
[----:B------:R-:W-:Y:S02]  /*08f0*/  @!P2 IADD3.X R51, PT, PT, R0, R51, RZ, P0, !PT ;  /* 0x000000330033a210 */ /* 0x000fe400007fe4ff */
[----:B--2---:R-:W-:Y:S02]  /*0900*/  @!P2 IADD3 R44, P0, PT, R45, R20, RZ ;  /* 0x000000142d2ca210 */ /* 0x004fe40007f1e0ff */
[----:B------:R-:W-:Y:S01]  /*0910*/  SHF.R.S32.HI R13, RZ, 0x1f, R5 ;  /* 0x0000001fff0d7819 */ /* 0x000fe20000011405 */
[----:B------:R-:W2:Y:S01]  /*0920*/  @!P4 LDC.64 R22, c[0x0][0x3f8] ;  /* 0x0000fe00ff16cb82 */ /* 0x000ea20000000a00 */
[----:B------:R-:W-:-:S02]  /*0930*/  @!P6 IADD3 R3, PT, PT, R3, R19, RZ ;  /* 0x000000130303e210 */ /* 0x000fc40007ffe0ff */
[----:B------:R-:W-:Y:S02]  /*0940*/  @!P2 IADD3.X R45, PT, PT, R0, R21, RZ, P0, !PT ;  /* 0x00000015002da210 */ /* 0x000fe400007fe4ff */
[----:B------:R-:W-:Y:S02]  /*0950*/  ISETP.GE.AND.EX P3, PT, R13, UR17, PT, P1 ;  /* 0x000000110d007c0c */ /* 0x000fe4000bf66310 */
[C---:B------:R-:W-:Y:S01]  /*0960*/  @!P6 SHF.L.U32 R47, R2.reuse, 0x2, RZ ;  /* 0x00000002022fe819 */ /* 0x040fe200000006ff */
[----:B------:R-:W0:Y:S01]  /*0970*/  @!P5 LDC.64 R18, c[0x0][0x398] ;  /* 0x0000e600ff12db82 */ /* 0x000e220000000a00 */
[----:B------:R-:W-:Y:S01]  /*0980*/  @!P6 SHF.L.U64.HI R0, R2, 0x2, R3 ;  /* 0x000000020200e819 */ /* 0x000fe20000010203 */
[----:B---3--:R-:W-:Y:S01]  /*0990*/  @!P5 IMAD R2, R15, R26, RZ ;  /* 0x0000001a0f02d224 */ /* 0x008fe200078e02ff */
[----:B------:R-:W-:Y:S02]  /*09a0*/  @!P5 MOV R3, R67 ;  /* 0x000000430003d202 */ /* 0x000fe40000000f00 */
[----:B------:R-:W-:Y:S01]  /*09b0*/  @!P6 IADD3 R52, P0, PT, R47, R52, RZ ;  /* 0x000000342f34e210 */ /* 0x000fe20007f1e0ff */
[----:B------:R-:W-:Y:S01]  /*09c0*/  @!P5 IMAD R7, R9, R27, R2 ;  /* 0x0000001b0907d224 */ /* 0x000fe200078e0202 */
[----:B------:R-:W-:-:S02]  /*09d0*/  @!P5 MOV R2, R68 ;  /* 0x000000440002d202 */ /* 0x000fc40000000f00 */
[----:B------:R-:W-:Y:S01]  /*09e0*/  @!P6 IADD3.X R53, PT, PT, R0, R53, RZ, P0, !PT ;  /* 0x000000350035e210 */ /* 0x000fe200007fe4ff */
[----:B------:R-:W3:Y:S01]  /*09f0*/  @!P3 LDC.64 R14, c[0x0][0x3f8] ;  /* 0x0000fe00ff0ebb82 */ /* 0x000ee20000000a00 */
[----:B-1----:R-:W-:Y:S01]  /*0a00*/  @!P6 IADD3 R46, P0, PT, R47, R24, RZ ;  /* 0x000000182f2ee210 */ /* 0x002fe20007f1e0ff */
[----:B------:R-:W-:Y:S01]  /*0a10*/  @!P5 IMAD.WIDE.U32 R2, R9, R26, R2 ;  /* 0x0000001a0902d225 */ /* 0x000fe200078e0002 */
[----:B------:R-:W-:Y:S02]  /*0a20*/  @P4 LOP3.LUT R76, R76, 0x100000, RZ, 0xfc, !PT ;  /* 0x001000004c4c4812 */ /* 0x000fe400078efcff */
[----:B------:R-:W-:Y:S01]  /*0a30*/  @!P6 IADD3.X R47, PT, PT, R0, R25, RZ, P0, !PT ;  /* 0x00000019002fe210 */ /* 0x000fe200007fe4ff */
[----:B--2---:R-:W-:Y:S01]  /*0a40*/  @!P4 IMAD R4, R17, R22, RZ ;  /* 0x000000161104c224 */ /* 0x004fe200078e02ff */
        /* <DEDUP_REMOVED lines=8> */
[----:B----4-:R-:W-:Y:S02]  /*0ad0*/  @!P5 IADD3 R54, P0, PT, R119, R54, RZ ;  /* 0x000000367736d210 */ /* 0x010fe40007f1e0ff */
[----:B------:R-:W-:Y:S01]  /*0ae0*/  LOP3.LUT R76, R76, 0xfff7ffff, RZ, 0xc0, !PT ;  /* 0xfff7ffff4c4c7812 */ /* 0x000fe200078ec0ff */
[----:B------:R-:W-:Y:S01]  /*0af0*/  @!P4 IMAD.WIDE.U32 R2, R11, R22, R2 ;  /* 0x000000160b02c225 */ /* 0x000fe200078e0002 */
[C---:B------:R-:W-:Y:S02]  /*0b00*/  @!P5 IADD3.X R55, PT, PT, R0.reuse, R55, RZ, P0, !PT ;  /* 0x000000370037d210 */ /* 0x040fe400007fe4ff */
[----:B0-----:R-:W-:Y:S01]  /*0b10*/  @!P5 IADD3 R118, P0, PT, R119, R18, RZ ;  /* 0x000000127776d210 */ /* 0x001fe20007f1e0ff */
[----:B------:R-:W0:Y:S01]  /*0b20*/  @!P3 LDC.64 R10, c[0x0][0x398] ;  /* 0x0000e600ff0abb82 */ /* 0x000e220000000a00 */
[----:B------:R-:W-:Y:S01]  /*0b30*/  @!P4 IADD3 R3, PT, PT, R3, R7, RZ ;  /* 0x000000070303c210 */ /* 0x000fe20007ffe0ff */
[----:B---3--:R-:W-:Y:S01]  /*0b40*/  @!P3 IMAD R4, R13, R14, RZ ;  /* 0x0000000e0d04b224 */ /* 0x008fe200078e02ff */
        /* <DEDUP_REMOVED lines=11> */
[----:B------:R-:W-:Y:S01]  /*0c00*/  @!P3 IADD3 R3, PT, PT, R3, R7, RZ ;  /* 0x000000070303b210 */ /* 0x000fe20007ffe0ff */
[----:B------:R-:W-:Y:S01]  /*0c10*/  STL.64 [R1+0x2e0], R56 ;  /* 0x0002e03801007387 */ /* 0x000fe20000100a00 */
[----:B------:R-:W-:Y:S02]  /*0c20*/  @!P3 SHF.L.U32 R115, R2, 0x2, RZ ;  /* 0x000000020273b819 */ /* 0x000fe400000006ff */
[----:B------:R-:W-:Y:S02]  /*0c30*/  @!P4 IADD3.X R117, PT, PT, R0, R9, RZ, P0, !PT ;  /* 0x000000090075c210 */ /* 0x000fe400007fe4ff */
[----:B------:R-:W-:Y:S02]  /*0c40*/  @!P3 SHF.L.U64.HI R2, R2, 0x2, R3 ;  /* 0x000000020202b819 */ /* 0x000fe40000010203 */
[----:B--2---:R-:W-:-:S02]  /*0c50*/  @!P3 IADD3 R58, P0, PT, R115, R58, RZ ;  /* 0x0000003a733ab210 */ /* 0x004fc40007f1e0ff */
[----:B------:R-:W-:Y:S02]  /*0c60*/  IADD3 R5, PT, PT, R80, 0x30, RZ ;  /* 0x0000003050057810 */ /* 0x000fe40007ffe0ff */
[C---:B------:R-:W-:Y:S02]  /*0c70*/  @!P3 IADD3.X R59, PT, PT, R2.reuse, R59, RZ, P0, !PT ;  /* 0x0000003b023bb210 */ /* 0x040fe400007fe4ff */
[----:B0-----:R-:W-:Y:S02]  /*0c80*/  @!P3 IADD3 R114, P0, PT, R115, R10, RZ ;  /* 0x0000000a7372b210 */ /* 0x001fe40007f1e0ff */
[----:B------:R-:W-:Y:S01]  /*0c90*/  SHF.R.S32.HI R3, RZ, 0x1f, R5 ;  /* 0x0000001fff037819 */ /* 0x000fe20000011405 */
[----:B------:R-:W-:Y:S01]  /*0ca0*/  STL.64 [R1+0x2d8], R58 ;  /* 0x0002d83a01007387 */ /* 0x000fe20000100a00 */
        /* <DEDUP_REMOVED lines=18> */
[----:B------:R-:W-:-:S05]  /*0dd0*/  @!P1 IADD3.X R61, PT, PT, R2, R61, RZ, P0, !PT ;  /* 0x0000003d023d9210 */ /* 0x000fca00007fe4ff */
[----:B------:R-:W-:Y:S01]  /*0de0*/  STL.64 [R1+0x2d0], R60 ;  /* 0x0002d03c01007387 */ /* 0x000fe20000100a00 */
        /* <DEDUP_REMOVED lines=87> */
[----:B------:R1:W-:Y:S01]  /*1360*/  STL.64 [R1+0x2b0], R72 ;  /* 0x0002b04801007387 */ /* 0x0003e20000100a00 */
        /* <DEDUP_REMOVED lines=10> */
[----:B------:R-:W2:Y:S01]  /*1410*/  @!P1 LDC.64 R38, c[0x0][0x3a0] ;  /* 0x0000e800ff269b82 */ /* 0x000ea20000000a00 */
        /* <DEDUP_REMOVED lines=8> */
[----:B--2---:R-:W-:-:S04]  /*14a0*/  @!P1 IADD3 R38, P0, PT, R103, R38, RZ ;  /* 0x0000002667269210 */ /* 0x004fc80007f1e0ff */
        /* <DEDUP_REMOVED lines=104> */
[C---:B--2---:R-:W-:Y:S02]  /*1b30*/  @!P1 IADD3 R2, P0, PT, R93.reuse, R8, RZ ;  /* 0x000000085d029210 */ /* 0x044fe40007f1e0ff */
        /* <DEDUP_REMOVED lines=125> */
[----:B--2---:R-:W-:Y:S02]  /*2310*/  @!P1 IADD3 R10, P0, PT, R29, R22, RZ ;  /* 0x000000161d0a9210 */ /* 0x004fe40007f1e0ff */
[----:B------:R-:W-:Y:S02]  /*2320*/  IADD3 R21, PT, PT, R80, 0xb8, RZ ;  /* 0x000000b850157810 */ /* 0x000fe40007ffe0ff */
[----:B------:R-:W-:-:S05]  /*2330*/  @!P1 IADD3.X R11, PT, PT, R0, R23, RZ, P0, !PT ;  /* 0x00000017000b9210 */ /* 0x000fca00007fe4ff */
[----:B------:R-:W-:Y:S01]  /*2340*/  STL.64 [R1+0x2a8], R10 ;  /* 0x0002a80a01007387 */ /* 0x000fe20000100a00 */
        /* <DEDUP_REMOVED lines=40> */
[----:B------:R-:W-:-:S05]  /*25d0*/  @!P1 IADD3.X R25, PT, PT, R18, R25, RZ, P0, !PT ;  /* 0x0000001912199210 */ /* 0x000fca00007fe4ff */
[----:B------:R2:W-:Y:S01]  /*25e0*/  STL.64 [R1+0x2a0], R24 ;  /* 0x0002a01801007387 */ /* 0x0005e20000100a00 */
[----:B0-----:R-:W-:-:S04]  /*25f0*/  @!P1 IADD3 R20, P0, PT, R21, R40, RZ ;  /* 0x0000002815149210 */ /* 0x001fc80007f1e0ff */
[----:B------:R-:W-:Y:S02]  /*2600*/  @!P1 IADD3.X R21, PT, PT, R18, R41, RZ, P0, !PT ;  /* 0x0000002912159210 */ /* 0x000fe400007fe4ff */
[----:B------:R-:W-:Y:S02]  /*2610*/  SHF.R.S32.HI R41, RZ, 0x1f, R49 ;  /* 0x0000001fff297819 */ /* 0x000fe40000011431 */
[----:B------:R-:W-:-:S04]  /*2620*/  ISETP.GE.U32.AND P0, PT, R49, UR16, PT ;  /* 0x0000001031007c0c */ /* 0x000fc8000bf06070 */
[----:B------:R-:W-:-:S13]  /*2630*/  ISETP.GE.AND.EX P0, PT, R41, UR17, PT, P0 ;  /* 0x0000001129007c0c */ /* 0x000fda000bf06300 */
[----:B------:R-:W0:Y:S01]  /*2640*/  @!P0 LDC.64 R84, c[0x0][0x3f8] ;  /* 0x0000fe00ff548b82 */ /* 0x000e220000000a00 */
[----:B------:R-:W-:Y:S02]  /*2650*/  @!P0 MOV R40, R68 ;  /* 0x0000004400288202 */ /* 0x000fe40000000f00 */
[----:B------:R-:W-:-:S05]  /*2660*/  @P0 LOP3.LUT R76, R76, 0x4000000, RZ, 0xfc, !PT ;  /* 0x040000004c4c0812 */ /* 0x000fca00078efcff */
[----:B------:R-:W3:Y:S01]  /*2670*/  @!P0 LDC.64 R18, c[0x0][0x3a0] ;  /* 0x0000e800ff128b82 */ /* 0x000ee20000000a00 */
        /* <DEDUP_REMOVED lines=20> */
[----:B------:R-:W-:-:S04]  /*27c0*/  @P1 LOP3.LUT R76, R76, 0x8000000, RZ, 0xfc, !PT ;  /* 0x080000004c4c1812 */ /* 0x000fc800078efcff */
[----:B------:R-:W-:Y:S01]  /*27d0*/  LOP3.LUT R76, R76, 0xefffffff, RZ, 0xc0, !PT ;  /* 0xefffffff4c4c7812 */ /* 0x000fe200078ec0ff */
[----:B------:R-:W3:Y:S01]  /*27e0*/  @!P1 LDC.64 R122, c[0x0][0x3a0] ;  /* 0x0000e800ff7a9b82 */ /* 0x000ee20000000a00 */
[----:B0-----:R-:W-:Y:S01]  /*27f0*/  @!P1 IMAD R0, R49, R40, RZ ;  /* 0x0000002831009224 */ /* 0x001fe200078e02ff */
[----:B------:R-:W-:-:S03]  /*2800*/  @!P1 MOV R49, R67 ;  /* 0x0000004300319202 */ /* 0x000fc60000000f00 */
[C---:B------:R-:W-:Y:S02]  /*2810*/  @!P1 IMAD R81, R77.reuse, R41, R0 ;  /* 0x000000294d519224 */ /* 0x040fe400078e0200 */
[----:B------:R-:W-:Y:S01]  /*2820*/  @!P1 IMAD.WIDE.U32 R40, R77, R40, R48 ;  /* 0x000000284d289225 */ /* 0x000fe200078e0030 */
[----:B------:R-:W-:Y:S01]  /*2830*/  IADD3 R77, PT, PT, R80, 0xd8, RZ ;  /* 0x000000d8504d7810 */ /* 0x000fe20007ffe0ff */
[----:B------:R-:W0:Y:S03]  /*2840*/  @!P1 LDC.64 R48, c[0x0][0x398] ;  /* 0x0000e600ff309b82 */ /* 0x000e260000000a00 */
[----:B------:R-:W-:Y:S02]  /*2850*/  @!P1 IADD3 R41, PT, PT, R41, R81, RZ ;  /* 0x0000005129299210 */ /* 0x000fe40007ffe0ff */
[C---:B------:R-:W-:Y:S02]  /*2860*/  @!P1 SHF.L.U32 R125, R40.reuse, 0x2, RZ ;  /* 0x00000002287d9819 */ /* 0x040fe400000006ff */
[----:B------:R-:W-:-:S02]  /*2870*/  @!P1 SHF.L.U64.HI R40, R40, 0x2, R41 ;  /* 0x0000000228289819 */ /* 0x000fc40000010229 */
[C---:B---3--:R-:W-:Y:S02]  /*2880*/  @!P1 IADD3 R122, P2, PT, R125.reuse, R122, RZ ;  /* 0x0000007a7d7a9210 */ /* 0x048fe40007f5e0ff */
[----:B------:R-:W-:Y:S02]  /*2890*/  SHF.R.S32.HI R81, RZ, 0x1f, R77 ;  /* 0x0000001fff517819 */ /* 0x000fe4000001144d */
        /* <DEDUP_REMOVED lines=13> */
[----:B------:R-:W-:-:S04]  /*2970*/  IADD3 R0, PT, PT, R80, 0xe0, RZ ;  /* 0x000000e050007810 */ /* 0x000fc80007ffe0ff */
[----:B------:R-:W-:Y:S02]  /*2980*/  @!P2 IADD3 R77, PT, PT, R85, R49, RZ ;  /* 0x00000031554da210 */ /* 0x000fe40007ffe0ff */
[C---:B------:R-:W-:Y:S02]  /*2990*/  @!P2 SHF.L.U32 R49, R84.reuse, 0x2, RZ ;  /* 0x000000025431a819 */ /* 0x040fe400000006ff */
[----:B------:R-:W-:Y:S02]  /*29a0*/  @!P2 SHF.L.U64.HI R84, R84, 0x2, R77 ;  /* 0x000000025454a819 */ /* 0x000fe4000001024d */
[----:B-1----:R-:W-:Y:S02]  /*29b0*/  @!P2 IADD3 R72, P3, PT, R49, R40, RZ ;  /* 0x000000283148a210 */ /* 0x002fe40007f7e0ff */
[----:B------:R-:W-:Y:S02]  /*29c0*/  SHF.R.S32.HI R77, RZ, 0x1f, R0 ;  /* 0x0000001fff4d7819 */ /* 0x000fe40000011400 */
[----:B------:R-:W-:-:S02]  /*29d0*/  @!P2 IADD3.X R73, PT, PT, R84, R41, RZ, P3, !PT ;  /* 0x000000295449a210 */ /* 0x000fc40001ffe4ff */
[----:B------:R-:W0:Y:S02]  /*29e0*/  @!P2 LDC.64 R40, c[0x0][0x398] ;  /* 0x0000e600ff28ab82 */ /* 0x000e240000000a00 */
[----:B0-----:R-:W-:-:S04]  /*29f0*/  @!P2 IADD3 R64, P3, PT, R49, R40, RZ ;  /* 0x000000283140a210 */ /* 0x001fc80007f7e0ff */
[----:B------:R-:W-:Y:S02]  /*2a00*/  @!P2 IADD3.X R65, PT, PT, R84, R41, RZ, P3, !PT ;  /* 0x000000295441a210 */ /* 0x000fe40001ffe4ff */
[----:B------:R-:W-:Y:S02]  /*2a10*/  ISETP.GE.U32.AND P3, PT, R0, UR16, PT ;  /* 0x0000001000007c0c */ /* 0x000fe4000bf66070 */
[----:B------:R-:W-:Y:S02]  /*2a20*/  LOP3.LUT P2, RZ, R76, 0x800000, RZ, 0xc0, !PT ;  /* 0x008000004cff7812 */ /* 0x000fe4000784c0ff */
[----:B------:R-:W-:-:S13]  /*2a30*/  ISETP.GE.AND.EX P3, PT, R77, UR17, PT, P3 ;  /* 0x000000114d007c0c */ /* 0x000fda000bf66330 */
[----:B------:R-:W0:Y:S01]  /*2a40*/  @!P3 LDC.64 R48, c[0x0][0x3f8] ;  /* 0x0000fe00ff30bb82 */ /* 0x000e220000000a00 */
[----:B------:R-:W-:Y:S02]  /*2a50*/  @!P3 MOV R84, R68 ;  /* 0x000000440054b202 */ /* 0x000fe40000000f00 */
[----:B------:R-:W-:-:S05]  /*2a60*/  @!P3 MOV R85, R67 ;  /* 0x000000430055b202 */ /* 0x000fca0000000f00 */
[----:B------:R-:W2:Y:S01]  /*2a70*/  @!P3 LDC.64 R40, c[0x0][0x3a0] ;  /* 0x0000e800ff28bb82 */ /* 0x000ea20000000a00 */
[-C--:B0-----:R-:W-:Y:S02]  /*2a80*/  @!P3 IMAD R77, R77, R48.reuse, RZ ;  /* 0x000000304d4db224 */ /* 0x081fe400078e02ff */
[----:B------:R-:W-:-:S04]  /*2a90*/  @!P3 IMAD.WIDE.U32 R84, R0, R48, R84 ;  /* 0x000000300054b225 */ /* 0x000fc800078e0054 */
[----:B------:R-:W-:Y:S01]  /*2aa0*/  @!P3 IMAD R49, R0, R49, R77 ;  /* 0x000000310031b224 */ /* 0x000fe200078e024d */
[----:B------:R-:W-:-:S04]  /*2ab0*/  @!P3 SHF.L.U32 R48, R84, 0x2, RZ ;  /* 0x000000025430b819 */ /* 0x000fc800000006ff */
[----:B------:R-:W-:Y:S02]  /*2ac0*/  @!P3 IADD3 R49, PT, PT, R85, R49, RZ ;  /* 0x000000315531b210 */ /* 0x000fe40007ffe0ff */
[----:B--2---:R-:W-:Y:S02]  /*2ad0*/  @!P3 IADD3 R24, P4, PT, R48, R40, RZ ;  /* 0x000000283018b210 */ /* 0x004fe40007f9e0ff */
[----:B------:R-:W-:-:S04]  /*2ae0*/  @!P3 SHF.L.U64.HI R0, R84, 0x2, R49 ;  /* 0x000000025400b819 */ /* 0x000fc80000010231 */
        /* <DEDUP_REMOVED lines=16> */
[----:B------:R-:W-:Y:S02]  /*2bf0*/  @!P4 IADD3 R0, PT, PT, R85, R49, RZ ;  /* 0x000000315500c210 */ /* 0x000fe40007ffe0ff */
[----:B-1----:R-:W-:Y:S02]  /*2c00*/  @!P4 IADD3 R62, P5, PT, R48, R40, RZ ;  /* 0x00000028303ec210 */ /* 0x002fe40007fbe0ff */
        /* <DEDUP_REMOVED lines=20> */
[----:B------:R-:W-:-:S04]  /*2d50*/  @!P5 SHF.L.U64.HI R0, R84, 0x2, R0 ;  /* 0x000000025400d819 */ /* 0x000fc80000010200 */
[----:B------:R-:W-:Y:S02]  /*2d60*/  @!P5 IADD3.X R57, PT, PT, R0, R41, RZ, P6, !PT ;  /* 0x000000290039d210 */ /* 0x000fe400037fe4ff */
[----:B------:R-:W0:Y:S02]  /*2d70*/  @!P5 LDC.64 R40, c[0x0][0x398] ;  /* 0x0000e600ff28db82 */ /* 0x000e240000000a00 */
[----:B0-----:R-:W-:-:S04]  /*2d80*/  @!P5 IADD3 R58, P6, PT, R48, R40, RZ ;  /* 0x00000028303ad210 */ /* 0x001fc80007fde0ff */
        /* <DEDUP_REMOVED lines=15> */
[----:B------:R-:W-:Y:S02]  /*2e80*/  CS2R R48, SRZ ;  /* 0x0000000000307805 */ /* 0x000fe4000001ff00 */
[----:B------:R-:W-:Y:S02]  /*2e90*/  @!P6 IADD3.X R61, PT, PT, R87, R41, RZ, P1, !PT ;  /* 0x00000029573de210 */ /* 0x000fe40000ffe4ff */
[----:B------:R-:W-:-:S02]  /*2ea0*/  CS2R R40, SRZ ;  /* 0x0000000000287805 */ /* 0x000fc4000001ff00 */
[----:B------:R-:W-:Y:S01]  /*2eb0*/  LOP3.LUT P1, RZ, R76, 0x400000, RZ, 0xc0, !PT ;  /* 0x004000004cff7812 */ /* 0x000fe2000782c0ff */
[----:B------:R0:W2:Y:S04]  /*2ec0*/  @!P0 LDG.E.64 R48, desc[UR10][R42.64] ;  /* 0x0000000a2a308981 */ /* 0x0000a8000c1e1b00 */
[----:B------:R-:W3:Y:S01]  /*2ed0*/  @!P0 LDG.E.64 R40, desc[UR10][R82.64] ;  /* 0x0000000a52288981 */ /* 0x000ee2000c1e1b00 */
[----:B0-----:R-:W-:-:S06]  /*2ee0*/  CS2R R42, SRZ ;  /* 0x00000000002a7805 */ /* 0x001fcc000001ff00 */
[----:B------:R0:W4:Y:S01]  /*2ef0*/  @!P2 LDG.E.64 R42, desc[UR10][R50.64] ;  /* 0x0000000a322aa981 */ /* 0x000122000c1e1b00 */
[----:B------:R-:W-:Y:S02]  /*2f00*/  HFMA2 R0, -RZ, RZ, 0, 0 ;  /* 0x00000000ff007431 */ /* 0x000fe400000001ff */
[----:B------:R-:W-:Y:S01]  /*2f10*/  HFMA2 R81, -RZ, RZ, 0, 0 ;  /* 0x00000000ff517431 */ /* 0x000fe200000001ff */
[----:B0-----:R-:W-:Y:S02]  /*2f20*/  CS2R R50, SRZ ;  /* 0x0000000000327805 */ /* 0x001fe4000001ff00 */
[----:B------:R-:W-:-:S04]  /*2f30*/  CS2R R82, SRZ ;  /* 0x0000000000527805 */ /* 0x000fc8000001ff00 */
[----:B------:R0:W4:Y:S01]  /*2f40*/  @!P2 LDG.E.64 R50, desc[UR10][R44.64] ;  /* 0x0000000a2c32a981 */ /* 0x000122000c1e1b00 */
[----:B------:R-:W-:Y:S02]  /*2f50*/  MOV R86, RZ ;  /* 0x000000ff00567202 */ /* 0x000fe40000000f00 */
[----:B0-----:R-:W-:-:S06]  /*2f60*/  CS2R R44, SRZ ;  /* 0x00000000002c7805 */ /* 0x001fcc000001ff00 */
[----:B------:R0:W4:Y:S02]  /*2f70*/  @!P1 LDG.E.64 R44, desc[UR10][R52.64] ;  /* 0x0000000a342c9981 */ /* 0x000124000c1e1b00 */
[----:B0-----:R-:W-:-:S06]  /*2f80*/  CS2R R52, SRZ ;  /* 0x0000000000347805 */ /* 0x001fcc000001ff00 */
[----:B------:R0:W4:Y:S02]  /*2f90*/  @!P1 LDG.E.64 R52, desc[UR10][R46.64] ;  /* 0x0000000a2e349981 */ /* 0x000124000c1e1b00 */
[----:B0-----:R-:W-:Y:S02]  /*2fa0*/  CS2R R46, SRZ ;  /* 0x00000000002e7805 */ /* 0x001fe4000001ff00 */
[----:B--2---:R-:W-:Y:S02]  /*2fb0*/  @!P0 MOV R81, R48 ;  /* 0x0000003000518202 */ /* 0x004fe40000000f00 */
[----:B------:R-:W-:Y:S02]  /*2fc0*/  @!P0 MOV R82, R49 ;  /* 0x0000003100528202 */ /* 0x000fe40000000f00 */
[----:B---3--:R-:W-:Y:S02]  /*2fd0*/  @!P0 MOV R0, R40 ;  /* 0x0000002800008202 */ /* 0x008fe40000000f00 */
[----:B------:R-:W-:-:S02]  /*2fe0*/  @!P0 MOV R86, R41 ;  /* 0x0000002900568202 */ /* 0x000fc40000000f00 */
[----:B------:R-:W-:-:S13]  /*2ff0*/  LOP3.LUT P0, RZ, R76, 0x200000, RZ, 0xc0, !PT ;  /* 0x002000004cff7812 */ /* 0x000fda000780c0ff */
[----:B------:R0:W2:Y:S02]  /*3000*/  @!P0 LDG.E.64 R46, desc[UR10][R54.64] ;  /* 0x0000000a362e8981 */ /* 0x0000a4000c1e1b00 */
[----:B0-----:R-:W-:-:S06]  /*3010*/  CS2R R54, SRZ ;  /* 0x0000000000367805 */ /* 0x001fcc000001ff00 */
[----:B------:R0:W3:Y:S02]  /*3020*/  @!P0 LDG.E.64 R54, desc[UR10][R118.64] ;  /* 0x0000000a76368981 */ /* 0x0000e4000c1e1b00 */
[----:B0-----:R-:W-:Y:S02]  /*3030*/  MOV R118, R56 ;  /* 0x0000003800767202 */ /* 0x001fe40000000f00 */
[----:B------:R-:W-:Y:S02]  /*3040*/  MOV R119, R57 ;  /* 0x0000003900777202 */ /* 0x000fe40000000f00 */
[----:B------:R-:W2:Y:S04]  /*3050*/  LDL.LU.64 R56, [R1+0x2e0] ;  /* 0x0002e00001387983 */ /* 0x000ea80000300a00 */
[----:B------:R0:W-:Y:S02]  /*3060*/  STL [R1+0x25c], R0 ;  /* 0x00025c0001007387 */ /* 0x0001e40000100800 */
[----:B0-----:R-:W-:Y:S01]  /*3070*/  HFMA2 R0, -RZ, RZ, 0, 0 ;  /* 0x00000000ff007431 */ /* 0x001fe200000001ff */
[----:B----4-:R-:W-:-:S05]  /*3080*/  @!P2 MOV R0, R42 ;  /* 0x0000002a0000a202 */ /* 0x010fca0000000f00 */
[----:B------:R0:W-:Y:S01]  /*3090*/  STL [R1+0x264], R0 ;  /* 0x0002640001007387 */ /* 0x0001e20000100800 */
[----:B------:R-:W-:Y:S02]  /*30a0*/  CS2R R84, SRZ ;  /* 0x0000000000547805 */ /* 0x000fe4000001ff00 */
[----:B------:R-:W-:Y:S02]  /*30b0*/  @!P2 MOV R83, R50 ;  /* 0x000000320053a202 */ /* 0x000fe40000000f00 */
[----:B------:R-:W-:Y:S01]  /*30c0*/  @!P2 MOV R84, R51 ;  /* 0x000000330054a202 */ /* 0x000fe20000000f00 */
[----:B0-----:R-:W-:Y:S01]  /*30d0*/  HFMA2 R0, -RZ, RZ, 0, 0 ;  /* 0x00000000ff007431 */ /* 0x001fe200000001ff */
[----:B------:R-:W-:Y:S02]  /*30e0*/  @!P2 MOV R0, R43 ;  /* 0x0000002b0000a202 */ /* 0x000fe40000000f00 */
[----:B------:R-:W-:Y:S01]  /*30f0*/  LOP3.LUT P2, RZ, R76, 0x100000, RZ, 0xc0, !PT ;  /* 0x001000004cff7812 */ /* 0x000fe2000784c0ff */
[----:B------:R0:W-:Y:S02]  /*3100*/  STL.64 [R1+0x110], R48 ;  /* 0x0001103001007387 */ /* 0x0001e40000100a00 */
[----:B0-----:R-:W-:-:S10]  /*3110*/  CS2R R48, SRZ ;  /* 0x0000000000307805 */ /* 0x001fd4000001ff00 */
[----:B--2---:R0:W2:Y:S02]  /*3120*/  @!P2 LDG.E.64 R48, desc[UR10][R56.64] ;  /* 0x0000000a3830a981 */ /* 0x0040a4000c1e1b00 */
[----:B0-----:R-:W-:-:S06]  /*3130*/  CS2R R56, SRZ ;  /* 0x0000000000387805 */ /* 0x001fcc000001ff00 */
[----:B------:R0:W4:Y:S02]  /*3140*/  @!P2 LDG.E.64 R56, desc[UR10][R116.64] ;  /* 0x0000000a7438a981 */ /* 0x000124000c1e1b00 */
[----:B0-----:R-:W-:Y:S02]  /*3150*/  MOV R116, R58 ;  /* 0x0000003a00747202 */ /* 0x001fe40000000f00 */
[----:B------:R-:W-:Y:S02]  /*3160*/  MOV R117, R59 ;  /* 0x0000003b00757202 */ /* 0x000fe40000000f00 */
[----:B------:R-:W3:Y:S04]  /*3170*/  LDL.LU.64 R58, [R1+0x2d8] ;  /* 0x0002d800013a7983 */ /* 0x000ee80000300a00 */
[----:B------:R0:W-:Y:S02]  /*3180*/  STL [R1+0x26c], R0 ;  /* 0x00026c0001007387 */ /* 0x0001e40000100800 */
[----:B0-----:R-:W-:Y:S01]  /*3190*/  HFMA2 R0, -RZ, RZ, 0, 0 ;  /* 0x00000000ff007431 */ /* 0x001fe200000001ff */
[----:B------:R-:W-:-:S05]  /*31a0*/  @!P1 MOV R0, R44 ;  /* 0x0000002c00009202 */ /* 0x000fca0000000f00 */
[----:B------:R0:W-:Y:S01]  /*31b0*/  STL [R1+0x278], R0 ;  /* 0x0002780001007387 */ /* 0x0001e20000100800 */
[----:B------:R-:W-:-:S03]  /*31c0*/  @!P1 MOV R85, R52 ;  /* 0x0000003400559202 */ /* 0x000fc60000000f00 */
[----:B------:R1:W-:Y:S01]  /*31d0*/  STL [R1+0x260], R86 ;  /* 0x0002605601007387 */ /* 0x0003e20000100800 */
[----:B0-----:R-:W-:Y:S01]  /*31e0*/  HFMA2 R0, -RZ, RZ, 0, 0 ;  /* 0x00000000ff007431 */ /* 0x001fe200000001ff */
[----:B-1----:R-:W-:Y:S02]  /*31f0*/  MOV R86, RZ ;  /* 0x000000ff00567202 */ /* 0x002fe40000000f00 */
[----:B------:R-:W-:Y:S02]  /*3200*/  @!P1 MOV R0, R45 ;  /* 0x0000002d00009202 */ /* 0x000fe40000000f00 */
[----:B------:R-:W-:Y:S02]  /*3210*/  @!P1 MOV R86, R53 ;  /* 0x0000003500569202 */ /* 0x000fe40000000f00 */
[----:B------:R-:W-:Y:S01]  /*3220*/  LOP3.LUT P1, RZ, R76, 0x80000, RZ, 0xc0, !PT ;  /* 0x000800004cff7812 */ /* 0x000fe2000782c0ff */
[----:B------:R0:W-:Y:S02]  /*3230*/  STL.64 [R1+0x118], R50 ;  /* 0x0001183201007387 */ /* 0x0001e40000100a00 */
[----:B0-----:R-:W-:-:S10]  /*3240*/  CS2R R50, SRZ ;  /* 0x0000000000327805 */ /* 0x001fd4000001ff00 */
[----:B---3--:R0:W3:Y:S02]  /*3250*/  @!P1 LDG.E.64 R50, desc[UR10][R58.64] ;  /* 0x0000000a3a329981 */ /* 0x0080e4000c1e1b00 */
[----:B0-----:R-:W-:-:S06]  /*3260*/  CS2R R58, SRZ ;  /* 0x00000000003a7805 */ /* 0x001fcc000001ff00 */
[----:B------:R0:W3:Y:S02]  /*3270*/  @!P1 LDG.E.64 R58, desc[UR10][R114.64] ;  /* 0x0000000a723a9981 */ /* 0x0000e4000c1e1b00 */
[----:B0-----:R-:W-:Y:S02]  /*3280*/  MOV R114, R60 ;  /* 0x0000003c00727202 */ /* 0x001fe40000000f00 */
[----:B------:R-:W-:Y:S02]  /*3290*/  MOV R115, R61 ;  /* 0x0000003d00737202 */ /* 0x000fe40000000f00 */
[----:B------:R-:W2:Y:S04]  /*32a0*/  LDL.LU.64 R60, [R1+0x2d0] ;  /* 0x0002d000013c7983 */ /* 0x000ea80000300a00 */
[----:B------:R0:W-:Y:S02]  /*32b0*/  STL [R1+0x280], R0 ;  /* 0x0002800001007387 */ /* 0x0001e40000100800 */
[----:B0-----:R-:W-:Y:S01]  /*32c0*/  HFMA2 R0, -RZ, RZ, 0, 0 ;  /* 0x00000000ff007431 */ /* 0x001fe200000001ff */
[----:B------:R-:W-:Y:S01]  /*32d0*/  @!P0 MOV R0, R46 ;  /* 0x0000002e00008202 */ /* 0x000fe20000000f00 */
[----:B------:R-:W-:Y:S04]  /*32e0*/  STL.64 [R1+0x10], R40 ;  /* 0x0000102801007387 */ /* 0x000fe80000100a00 */
[----:B------:R0:W-:Y:S02]  /*32f0*/  STL [R1+0x284], R0 ;  /* 0x0002840001007387 */ /* 0x0001e40000100800 */
[----:B0-----:R-:W-:Y:S01]  /*3300*/  HFMA2 R0, -RZ, RZ, 0, 0 ;  /* 0x00000000ff007431 */ /* 0x001fe200000001ff */
[----:B------:R-:W-:-:S02]  /*3310*/  CS2R R40, SRZ ;  /* 0x0000000000287805 */ /* 0x000fc4000001ff00 */
[----:B------:R-:W-:Y:S02]  /*3320*/  @!P0 MOV R40, R54 ;  /* 0x0000003600288202 */ /* 0x000fe40000000f00 */
[----:B------:R-:W-:Y:S02]  /*3330*/  @!P0 MOV R41, R55 ;  /* 0x0000003700298202 */ /* 0x000fe40000000f00 */
[----:B------:R-:W-:Y:S02]  /*3340*/  @!P0 MOV R0, R47 ;  /* 0x0000002f00008202 */ /* 0x000fe40000000f00 */
[----:B------:R-:W-:Y:S01]  /*3350*/  LOP3.LUT P0, RZ, R76, 0x40000, RZ, 0xc0, !PT ;  /* 0x000400004cff7812 */ /* 0x000fe2000780c0ff */
[----:B------:R0:W-:Y:S02]  /*3360*/  STL.64 [R1+0x120], R52 ;  /* 0x0001203401007387 */ /* 0x0001e40000100a00 */
[----:B0-----:R-:W-:-:S10]  /*3370*/  CS2R R52, SRZ ;  /* 0x0000000000347805 */ /* 0x001fd4000001ff00 */
[----:B--2---:R0:W2:Y:S02]  /*3380*/  @!P0 LDG.E.64 R52, desc[UR10][R60.64] ;  /* 0x0000000a3c348981 */ /* 0x0040a4000c1e1b00 */
[----:B0-----:R-:W-:-:S06]  /*3390*/  CS2R R60, SRZ ;  /* 0x00000000003c7805 */ /* 0x001fcc000001ff00 */
[----:B------:R0:W2:Y:S02]  /*33a0*/  @!P0 LDG.E.64 R60, desc[UR10][R112.64] ;  /* 0x0000000a703c8981 */ /* 0x0000a4000c1e1b00 */
[----:B0-----:R-:W-:Y:S02]  /*33b0*/  MOV R112, R62 ;  /* 0x0000003e00707202 */ /* 0x001fe40000000f00 */
[----:B------:R-:W-:Y:S02]  /*33c0*/  MOV R113, R63 ;  /* 0x0000003f00717202 */ /* 0x000fe40000000f00 */
[----:B------:R-:W3:Y:S04]  /*33d0*/  LDL.LU.64 R62, [R1+0x2c8] ;  /* 0x0002c800013e7983 */ /* 0x000ee80000300a00 */
[----:B------:R0:W-:Y:S02]  /*33e0*/  STL [R1+0x28c], R0 ;  /* 0x00028c0001007387 */ /* 0x0001e40000100800 */
[----:B0-----:R-:W-:Y:S01]  /*33f0*/  HFMA2 R0, -RZ, RZ, 0, 0 ;  /* 0x00000000ff007431 */ /* 0x001fe200000001ff */
[----:B------:R-:W-:Y:S01]  /*3400*/  @!P2 MOV R0, R48 ;  /* 0x000000300000a202 */ /* 0x000fe20000000f00 */
[----:B------:R-:W-:Y:S04]  /*3410*/  STL.64 [R1+0x18], R42 ;  /* 0x0000182a01007387 */ /* 0x000fe80000100a00 */
[----:B------:R0:W-:Y:S02]  /*3420*/  STL [R1+0x288], R0 ;  /* 0x0002880001007387 */ /* 0x0001e40000100800 */
[----:B0-----:R-:W-:Y:S01]  /*3430*/  HFMA2 R0, -RZ, RZ, 0, 0 ;  /* 0x00000000ff007431 */ /* 0x001fe200000001ff */
[----:B------:R-:W-:-:S02]  /*3440*/  CS2R R42, SRZ ;  /* 0x00000000002a7805 */ /* 0x000fc4000001ff00 */
[----:B----4-:R-:W-:Y:S02]  /*3450*/  @!P2 MOV R42, R56 ;  /* 0x00000038002aa202 */ /* 0x010fe40000000f00 */
[----:B------:R-:W-:Y:S02]  /*3460*/  @!P2 MOV R43, R57 ;  /* 0x00000039002ba202 */ /* 0x000fe40000000f00 */
[----:B------:R-:W-:Y:S02]  /*3470*/  @!P2 MOV R0, R49 ;  /* 0x000000310000a202 */ /* 0x000fe40000000f00 */
[----:B------:R-:W-:Y:S01]  /*3480*/  LOP3.LUT P2, RZ, R76, 0x20000, RZ, 0xc0, !PT ;  /* 0x000200004cff7812 */ /* 0x000fe2000784c0ff */
[----:B------:R0:W-:Y:S02]  /*3490*/  STL.64 [R1+0x128], R54 ;  /* 0x0001283601007387 */ /* 0x0001e40000100a00 */
[----:B0-----:R-:W-:-:S10]  /*34a0*/  CS2R R54, SRZ ;  /* 0x0000000000367805 */ /* 0x001fd4000001ff00 */
[----:B---3--:R0:W3:Y:S02]  /*34b0*/  @!P2 LDG.E.64 R54, desc[UR10][R62.64] ;  /* 0x0000000a3e36a981 */ /* 0x0080e4000c1e1b00 */
[----:B0-----:R-:W-:-:S06]  /*34c0*/  CS2R R62, SRZ ;  /* 0x00000000003e7805 */ /* 0x001fcc000001ff00 */
[----:B------:R0:W4:Y:S02]  /*34d0*/  @!P2 LDG.E.64 R62, desc[UR10][R110.64] ;  /* 0x0000000a6e3ea981 */ /* 0x000124000c1e1b00 */
        /* <DEDUP_REMOVED lines=52> */
[----:B------:R0:W-:Y:S04]  /*3820*/  STL.64 [R1+0x140], R60 ;  /* 0x0001403c01007387 */ /* 0x0001e80000100a00 */
[----:B------:R1:W-:Y:S01]  /*3830*/  STL [R1+0x270], R0 ;  /* 0x0002700001007387 */ /* 0x0003e20000100800 */
[----:B0-----:R-:W-:Y:S01]  /*3840*/  CS2R R60, SRZ ;  /* 0x00000000003c7805 */ /* 0x001fe2000001ff00 */
[----:B-1----:R-:W-:Y:S01]  /*3850*/  HFMA2 R0, -RZ, RZ, 0, 0 ;  /* 0x00000000ff007431 */ /* 0x002fe200000001ff */
[----:B--2---:R-:W-:Y:S01]  /*3860*/  @!P1 MOV R0, R56 ;  /* 0x0000003800009202 */ /* 0x004fe20000000f00 */
        /* <DEDUP_REMOVED lines=10> */
[----:B------:R0:W2:Y:S02]  /*3910*/  @!P1 LDG.E.64 R62, desc[UR10][R38.64] ;  /* 0x0000000a263e9981 */ /* 0x0000a4000c1e1b00 */
[----:B0-----:R-:W-:-:S06]  /*3920*/  CS2R R38, SRZ ;  /* 0x0000000000267805 */ /* 0x001fcc000001ff00 */
[----:B------:R-:W4:Y:S04]  /*3930*/  @!P1 LDG.E.64 R38, desc[UR10][R102.64] ;  /* 0x0000000a66269981 */ /* 0x000f28000c1e1b00 */
[----:B---3--:R0:W3:Y:S02]  /*3940*/  @!P2 LDG.E.64 R60, desc[UR10][R72.64] ;  /* 0x0000000a483ca981 */ /* 0x0080e4000c1e1b00 */
[----:B0-----:R-:W-:-:S06]  /*3950*/  CS2R R72, SRZ ;  /* 0x0000000000487805 */ /* 0x001fcc000001ff00 */
[----:B------:R-:W2:Y:S04]  /*3960*/  @!P2 LDG.E.64 R72, desc[UR10][R104.64] ;  /* 0x0000000a6848a981 */ /* 0x000ea8000c1e1b00 */
[----:B------:R0:W-:Y:S02]  /*3970*/  STL [R1+0x258], R0 ;  /* 0x0002580001007387 */ /* 0x0001e40000100800 */
[----:B0-----:R-:W-:Y:S01]  /*3980*/  HFMA2 R0, -RZ, RZ, 0, 0 ;  /* 0x00000000ff007431 */ /* 0x001fe200000001ff */
[----:B------:R-:W-:-:S05]  /*3990*/  @!P0 MOV R0, R58 ;  /* 0x0000003a00008202 */ /* 0x000fca0000000f00 */
[----:B------:R0:W-:Y:S02]  /*39a0*/  STL [R1+0x24c], R0 ;  /* 0x00024c0001007387 */ /* 0x0001e40000100800 */
[----:B0-----:R-:W-:Y:S01]  /*39b0*/  HFMA2 R0, -RZ, RZ, 0, 0 ;  /* 0x00000000ff007431 */ /* 0x001fe200000001ff */
[----:B------:R-:W-:-:S05]  /*39c0*/  @!P0 MOV R0, R59 ;  /* 0x0000003b00008202 */ /* 0x000fca0000000f00 */
[----:B------:R0:W-:Y:S02]  /*39d0*/  STL [R1+0x250], R0 ;  /* 0x0002500001007387 */ /* 0x0001e40000100800 */
[----:B0-----:R-:W-:Y:S02]  /*39e0*/  HFMA2 R0, -RZ, RZ, 0, 0 ;  /* 0x00000000ff007431 */ /* 0x001fe400000001ff */
[----:B------:R0:W-:Y:S02]  /*39f0*/  STL.64 [R1+0x40], R52 ;  /* 0x0000403401007387 */ /* 0x0001e40000100a00 */
[----:B0-----:R-:W-:Y:S02]  /*3a00*/  CS2R R52, SRZ ;  /* 0x0000000000347805 */ /* 0x001fe4000001ff00 */
[----:B------:R-:W-:Y:S02]  /*3a10*/  @!P0 MOV R52, R70 ;  /* 0x0000004600348202 */ /* 0x000fe40000000f00 */
[----:B------:R-:W-:-:S02]  /*3a20*/  @!P0 MOV R53, R71 ;  /* 0x0000004700358202 */ /* 0x000fc40000000f00 */
[----:B------:R-:W-:Y:S01]  /*3a30*/  LOP3.LUT P0, RZ, R76, 0x1000, RZ, 0xc0, !PT ;  /* 0x000010004cff7812 */ /* 0x000fe2000780c0ff */
[----:B------:R0:W-:Y:S04]  /*3a40*/  STL.64 [R1+0x150], R64 ;  /* 0x0001504001007387 */ /* 0x0001e80000100a00 */
[----:B------:R1:W-:Y:S01]  /*3a50*/  STL.64 [R1+0x50], R56 ;  /* 0x0000503801007387 */ /* 0x0003e20000100a00 */
[----:B0-----:R-:W-:Y:S02]  /*3a60*/  CS2R R64, SRZ ;  /* 0x0000000000407805 */ /* 0x001fe4000001ff00 */
[----:B-1----:R-:W-:Y:S01]  /*3a70*/  CS2R R56, SRZ ;  /* 0x0000000000387805 */ /* 0x002fe2000001ff00 */
[----:B------:R0:W-:Y:S04]  /*3a80*/  STL.64 [R1+0x48], R54 ;  /* 0x0000483601007387 */ /* 0x0001e80000100a00 */
[----:B------:R1:W2:Y:S01]  /*3a90*/  @!P0 LDG.E.64 R64, desc[UR10][R36.64] ;  /* 0x0000000a24408981 */ /* 0x0002a2000c1e1b00 */
[----:B----4-:R-:W-:-:S02]  /*3aa0*/  @!P1 MOV R56, R38 ;  /* 0x0000002600389202 */ /* 0x010fc40000000f00 */
[----:B------:R-:W-:Y:S02]  /*3ab0*/  @!P1 MOV R57, R39 ;  /* 0x0000002700399202 */ /* 0x000fe40000000f00 */
[----:B0-----:R-:W-:Y:S02]  /*3ac0*/  CS2R R54, SRZ ;  /* 0x0000000000367805 */ /* 0x001fe4000001ff00 */
[----:B-1----:R-:W-:Y:S01]  /*3ad0*/  CS2R R36, SRZ ;  /* 0x0000000000247805 */ /* 0x002fe2000001ff00 */
[----:B------:R0:W-:Y:S05]  /*3ae0*/  STL.64 [R1+0x158], R70 ;  /* 0x0001584601007387 */ /* 0x0001ea0000100a00 */
[----:B------:R-:W4:Y:S01]  /*3af0*/  @!P0 LDG.E.64 R36, desc[UR10][R100.64] ;  /* 0x0000000a64248981 */ /* 0x000f22000c1e1b00 */
[----:B0-----:R-:W-:-:S02]  /*3b00*/  CS2R R70, SRZ ;  /* 0x0000000000467805 */ /* 0x001fc4000001ff00 */
[----:B---3--:R-:W-:-:S05]  /*3b10*/  @!P2 MOV R0, R60 ;  /* 0x0000003c0000a202 */ /* 0x008fca0000000f00 */
[----:B------:R0:W-:Y:S02]  /*3b20*/  STL [R1+0x244], R0 ;  /* 0x0002440001007387 */ /* 0x0001e40000100800 */
[----:B0-----:R-:W-:Y:S01]  /*3b30*/  HFMA2 R0, -RZ, RZ, 0, 0 ;  /* 0x00000000ff007431 */ /* 0x001fe200000001ff */
[----:B------:R-:W-:-:S05]  /*3b40*/  @!P2 MOV R0, R61 ;  /* 0x0000003d0000a202 */ /* 0x000fca0000000f00 */
[----:B------:R0:W-:Y:S02]  /*3b50*/  STL [R1+0x248], R0 ;  /* 0x0002480001007387 */ /* 0x0001e40000100800 */
[----:B0-----:R-:W-:Y:S01]  /*3b60*/  HFMA2 R0, -RZ, RZ, 0, 0 ;  /* 0x00000000ff007431 */ /* 0x001fe200000001ff */
[----:B--2---:R-:W-:-:S05]  /*3b70*/  @!P1 MOV R0, R62 ;  /* 0x0000003e00009202 */ /* 0x004fca0000000f00 */
[----:B------:R0:W-:Y:S02]  /*3b80*/  STL [R1+0x23c], R0 ;  /* 0x00023c0001007387 */ /* 0x0001e40000100800 */
[----:B0-----:R-:W-:Y:S01]  /*3b90*/  HFMA2 R0, -RZ, RZ, 0, 0 ;  /* 0x00000000ff007431 */ /* 0x001fe200000001ff */
[----:B------:R-:W-:Y:S02]  /*3ba0*/  @!P1 MOV R0, R63 ;  /* 0x0000003f00009202 */ /* 0x000fe40000000f00 */
[C---:B------:R-:W-:Y:S01]  /*3bb0*/  LOP3.LUT P1, RZ, R76.reuse, 0x400, RZ, 0xc0, !PT ;  /* 0x000004004cff7812 */ /* 0x040fe2000782c0ff */
[----:B------:R0:W-:Y:S01]  /*3bc0*/  STL.64 [R1+0x160], R72 ;  /* 0x0001604801007387 */ /* 0x0001e20000100a00 */
[----:B------:R-:W-:Y:S02]  /*3bd0*/  @!P2 MOV R54, R72 ;  /* 0x000000480036a202 */ /* 0x000fe40000000f00 */
[----:B------:R-:W-:Y:S02]  /*3be0*/  @!P2 MOV R55, R73 ;  /* 0x000000490037a202 */ /* 0x000fe40000000f00 */
[----:B------:R-:W-:-:S02]  /*3bf0*/  LOP3.LUT P2, RZ, R76, 0x800, RZ, 0xc0, !PT ;  /* 0x000008004cff7812 */ /* 0x000fc4000784c0ff */
[----:B0-----:R-:W-:-:S06]  /*3c00*/  CS2R R72, SRZ ;  /* 0x0000000000487805 */ /* 0x001fcc000001ff00 */
[----:B------:R0:W2:Y:S05]  /*3c10*/  @!P1 LDG.E.64 R72, desc[UR10][R30.64] ;  /* 0x0000000a1e489981 */ /* 0x0000aa000c1e1b00 */
[----:B------:R1:W3:Y:S01]  /*3c20*/  @!P2 LDG.E.64 R70, desc[UR10][R34.64] ;  /* 0x0000000a2246a981 */ /* 0x0002e2000c1e1b00 */
[----:B0-----:R-:W-:Y:S02]  /*3c30*/  CS2R R30, SRZ ;  /* 0x00000000001e7805 */ /* 0x001fe4000001ff00 */
[----:B-1----:R-:W-:-:S04]  /*3c40*/  CS2R R34, SRZ ;  /* 0x0000000000227805 */ /* 0x002fc8000001ff00 */
[----:B------:R-:W3:Y:S04]  /*3c50*/  @!P1 LDG.E.64 R30, desc[UR10][R96.64] ;  /* 0x0000000a601e9981 */ /* 0x000ee8000c1e1b00 */
[----:B------:R0:W3:Y:S01]  /*3c60*/  @!P2 LDG.E.64 R34, desc[UR10][R98.64] ;  /* 0x0000000a6222a981 */ /* 0x0000e2000c1e1b00 */
[----:B------:R-:W-:Y:S01]  /*3c70*/  MOV R105, R117 ;  /* 0x0000007500697202 */ /* 0x000fe20000000f00 */
[----:B------:R-:W-:Y:S02]  /*3c80*/  HFMA2 R117, -RZ, RZ, 0, 0 ;  /* 0x00000000ff757431 */ /* 0x000fe400000001ff */
[----:B------:R1:W-:Y:S04]  /*3c90*/  STL [R1+0x240], R0 ;  /* 0x0002400001007387 */ /* 0x0003e80000100800 */
[----:B------:R0:W-:Y:S01]  /*3ca0*/  STL.64 [R1+0x58], R58 ;  /* 0x0000583a01007387 */ /* 0x0001e20000100a00 */
[----:B-1----:R-:W-:Y:S01]  /*3cb0*/  HFMA2 R0, -RZ, RZ, 0, 0 ;  /* 0x00000000ff007431 */ /* 0x002fe200000001ff */
[----:B------:R-:W-:-:S02]  /*3cc0*/  @!P0 MOV R117, R64 ;  /* 0x0000004000758202 */ /* 0x000fc40000000f00 */
[----:B0-----:R-:W-:Y:S02]  /*3cd0*/  CS2R R58, SRZ ;  /* 0x00000000003a7805 */ /* 0x001fe4000001ff00 */
[----:B------:R-:W-:Y:S02]  /*3ce0*/  @!P0 MOV R0, R65 ;  /* 0x0000004100008202 */ /* 0x000fe40000000f00 */
[----:B------:R-:W-:Y:S02]  /*3cf0*/  MOV R104, R116 ;  /* 0x0000007400687202 */ /* 0x000fe40000000f00 */
[----:B----4-:R-:W-:Y:S02]  /*3d00*/  @!P0 MOV R58, R36 ;  /* 0x00000024003a8202 */ /* 0x010fe40000000f00 */
[----:B------:R-:W-:Y:S02]  /*3d10*/  @!P0 MOV R59, R37 ;  /* 0x00000025003b8202 */ /* 0x000fe40000000f00 */
[----:B------:R-:W-:Y:S01]  /*3d20*/  LOP3.LUT P0, RZ, R76, 0x200, RZ, 0xc0, !PT ;  /* 0x000002004cff7812 */ /* 0x000fe2000780c0ff */
[----:B------:R0:W-:Y:S01]  /*3d30*/  STL.64 [R1+0x168], R38 ;  /* 0x0001682601007387 */ /* 0x0001e20000100a00 */
[----:B------:R-:W-:-:S02]  /*3d40*/  MOV R102, R104 ;  /* 0x0000006800667202 */ /* 0x000fc40000000f00 */
[----:B------:R-:W-:Y:S01]  /*3d50*/  MOV R103, R105 ;  /* 0x0000006900677202 */ /* 0x000fe20000000f00 */
[----:B------:R1:W-:Y:S01]  /*3d60*/  STL.64 [R1+0x68], R62 ;  /* 0x0000683e01007387 */ /* 0x0003e20000100a00 */
[----:B------:R-:W-:Y:S02]  /*3d70*/  MOV R100, R110 ;  /* 0x0000006e00647202 */ /* 0x000fe40000000f00 */
[----:B------:R-:W-:Y:S02]  /*3d80*/  MOV R101, R111 ;  /* 0x0000006f00657202 */ /* 0x000fe40000000f00 */
[----:B------:R-:W-:Y:S02]  /*3d90*/  CS2R R110, SRZ ;  /* 0x00000000006e7805 */ /* 0x000fe4000001ff00 */
[----:B------:R-:W-:Y:S02]  /*3da0*/  MOV R104, R112 ;  /* 0x0000007000687202 */ /* 0x000fe40000000f00 */
[----:B------:R-:W-:-:S02]  /*3db0*/  MOV R105, R113 ;  /* 0x0000007100697202 */ /* 0x000fc40000000f00 */
[----:B0-----:R-:W-:Y:S02]  /*3dc0*/  CS2R R38, SRZ ;  /* 0x0000000000267805 */ /* 0x001fe4000001ff00 */
[----:B------:R-:W-:Y:S02]  /*3dd0*/  CS2R R112, SRZ ;  /* 0x0000000000707805 */ /* 0x000fe4000001ff00 */
[----:B-1----:R-:W-:Y:S02]  /*3de0*/  CS2R R62, SRZ ;  /* 0x00000000003e7805 */ /* 0x002fe4000001ff00 */
[----:B------:R-:W-:Y:S01]  /*3df0*/  MOV R98, R118 ;  /* 0x0000007600627202 */ /* 0x000fe20000000f00 */
[----:B------:R0:W-:Y:S01]  /*3e00*/  STL.64 [R1+0x60], R60 ;  /* 0x0000603c01007387 */ /* 0x0001e20000100a00 */
[----:B------:R-:W-:Y:S02]  /*3e10*/  MOV R99, R119 ;  /* 0x0000007700637202 */ /* 0x000fe40000000f00 */
[----:B------:R-:W-:Y:S01]  /*3e20*/  CS2R R118, SRZ ;  /* 0x0000000000767805 */ /* 0x000fe2000001ff00 */
[----:B------:R1:W4:Y:S01]  /*3e30*/  @!P0 LDG.E.64 R38, desc[UR10][R14.64] ;  /* 0x0000000a0e268981 */ /* 0x000322000c1e1b00 */
[----:B0-----:R-:W-:-:S02]  /*3e40*/  CS2R R60, SRZ ;  /* 0x00000000003c7805 */ /* 0x001fc4000001ff00 */
[----:B-1----:R-:W-:Y:S01]  /*3e50*/  CS2R R14, SRZ ;  /* 0x00000000000e7805 */ /* 0x002fe2000001ff00 */
[----:B------:R0:W-:Y:S05]  /*3e60*/  STL.64 [R1+0x170], R36 ;  /* 0x0001702401007387 */ /* 0x0001ea0000100a00 */
[----:B------:R-:W4:Y:S01]  /*3e70*/  @!P0 LDG.E.64 R14, desc[UR10][R94.64] ;  /* 0x0000000a5e0e8981 */ /* 0x000f22000c1e1b00 */
[----:B0-----:R-:W-:Y:S02]  /*3e80*/  CS2R R36, SRZ ;  /* 0x0000000000247805 */ /* 0x001fe4000001ff00 */
[----:B--2---:R-:W-:Y:S02]  /*3e90*/  @!P1 MOV R111, R72 ;  /* 0x00000048006f9202 */ /* 0x004fe40000000f00 */
[----:B------:R-:W-:-:S02]  /*3ea0*/  @!P1 MOV R112, R73 ;  /* 0x0000004900709202 */ /* 0x000fc40000000f00 */
[----:B---3--:R-:W-:Y:S02]  /*3eb0*/  @!P2 MOV R118, R70 ;  /* 0x000000460076a202 */ /* 0x008fe40000000f00 */
[----:B------:R-:W-:Y:S02]  /*3ec0*/  @!P2 MOV R119, R71 ;  /* 0x000000470077a202 */ /* 0x000fe40000000f00 */
[----:B------:R-:W-:Y:S02]  /*3ed0*/  @!P1 MOV R62, R30 ;  /* 0x0000001e003e9202 */ /* 0x000fe40000000f00 */
[----:B------:R-:W-:Y:S02]  /*3ee0*/  @!P1 MOV R63, R31 ;  /* 0x0000001f003f9202 */ /* 0x000fe40000000f00 */
[----:B------:R-:W-:Y:S01]  /*3ef0*/  LOP3.LUT P1, RZ, R76, 0x80, RZ, 0xc0, !PT ;  /* 0x000000804cff7812 */ /* 0x000fe2000782c0ff */
[----:B------:R0:W-:Y:S01]  /*3f00*/  STL.64 [R1+0x178], R34 ;  /* 0x0001782201007387 */ /* 0x0001e20000100a00 */
[----:B------:R-:W-:-:S02]  /*3f10*/  @!P2 MOV R60, R34 ;  /* 0x00000022003ca202 */ /* 0x000fc40000000f00 */
[----:B------:R-:W-:Y:S02]  /*3f20*/  @!P2 MOV R61, R35 ;  /* 0x00000023003da202 */ /* 0x000fe40000000f00 */
[----:B------:R-:W-:Y:S02]  /*3f30*/  LOP3.LUT P2, RZ, R76, 0x100, RZ, 0xc0, !PT ;  /* 0x000001004cff7812 */ /* 0x000fe4000784c0ff */
[----:B0-----:R-:W-:-:S06]  /*3f40*/  CS2R R34, SRZ ;  /* 0x0000000000227805 */ /* 0x001fcc000001ff00 */
[----:B------:R0:W2:Y:S05]  /*3f50*/  @!P1 LDG.E.64 R34, desc[UR10][R4.64] ;  /* 0x0000000a04229981 */ /* 0x0000aa000c1e1b00 */
[----:B------:R1:W3:Y:S01]  /*3f60*/  @!P2 LDG.E.64 R36, desc[UR10][R2.64] ;  /* 0x0000000a0224a981 */ /* 0x0002e2000c1e1b00 */
[----:B0-----:R-:W-:Y:S02]  /*3f70*/  CS2R R4, SRZ ;  /* 0x0000000000047805 */ /* 0x001fe4000001ff00 */
[----:B-1----:R-:W-:-:S04]  /*3f80*/  CS2R R2, SRZ ;  /* 0x0000000000027805 */ /* 0x002fc8000001ff00 */
[----:B------:R0:W3:Y:S04]  /*3f90*/  @!P1 LDG.E.64 R4, desc[UR10][R90.64] ;  /* 0x0000000a5a049981 */ /* 0x0000e8000c1e1b00 */
[----:B------:R-:W3:Y:S01]  /*3fa0*/  @!P2 LDG.E.64 R2, desc[UR10][R92.64] ;  /* 0x0000000a5c02a981 */ /* 0x000ee2000c1e1b00 */
[----:B------:R-:W-:Y:S02]  /*3fb0*/  MOV R96, R108 ;  /* 0x0000006c00607202 */ /* 0x000fe40000000f00 */
[----:B------:R-:W-:Y:S01]  /*3fc0*/  MOV R97, R109 ;  /* 0x0000006d00617202 */ /* 0x000fe20000000f00 */
[----:B------:R1:W-:Y:S01]  /*3fd0*/  STL.64 [R1+0x70], R64 ;  /* 0x0000704001007387 */ /* 0x0003e20000100a00 */
[----:B------:R-:W-:Y:S02]  /*3fe0*/  CS2R R108, SRZ ;  /* 0x00000000006c7805 */ /* 0x000fe4000001ff00 */
[----:B------:R-:W-:-:S02]  /*3ff0*/  MOV R94, R98 ;  /* 0x00000062005e7202 */ /* 0x000fc40000000f00 */
[----:B------:R-:W-:Y:S02]  /*4000*/  MOV R95, R99 ;  /* 0x00000063005f7202 */ /* 0x000fe40000000f00 */
[----:B-1----:R-:W-:Y:S02]  /*4010*/  CS2R R64, SRZ ;  /* 0x0000000000407805 */ /* 0x002fe4000001ff00 */
[----:B----4-:R-:W-:Y:S02]  /*4020*/  @!P0 MOV R109, R38 ;  /* 0x00000026006d8202 */ /* 0x010fe40000000f00 */
[----:B------:R-:W-:Y:S01]  /*4030*/  @!P0 MOV R110, R39 ;  /* 0x00000027006e8202 */ /* 0x000fe20000000f00 */
[----:B------:R1:W-:Y:S01]  /*4040*/  STL.64 [R1+0x180], R30 ;  /* 0x0001801e01007387 */ /* 0x0003e20000100a00 */
[----:B------:R-:W-:Y:S02]  /*4050*/  MOV R98, R100 ;  /* 0x0000006400627202 */ /* 0x000fe40000000f00 */
[----:B------:R-:W-:Y:S01]  /*4060*/  MOV R99, R101 ;  /* 0x0000006500637202 */ /* 0x000fe20000000f00 */
[----:B------:R4:W-:Y:S01]  /*4070*/  STL.64 [R1+0x80], R72 ;  /* 0x0000804801007387 */ /* 0x0009e20000100a00 */
[----:B0-----:R-:W-:-:S02]  /*4080*/  MOV R90, R96 ;  /* 0x00000060005a7202 */ /* 0x001fc40000000f00 */
[----:B------:R-:W-:Y:S02]  /*4090*/  @!P0 MOV R64, R14 ;  /* 0x0000000e00408202 */ /* 0x000fe40000000f00 */
[----:B------:R-:W-:Y:S02]  /*40a0*/  @!P0 MOV R65, R15 ;  /* 0x0000000f00418202 */ /* 0x000fe40000000f00 */
[----:B------:R-:W-:Y:S02]  /*40b0*/  LOP3.LUT P0, RZ, R76, 0x40, RZ, 0xc0, !PT ;  /* 0x000000404cff7812 */ /* 0x000fe4000780c0ff */
[----:B-1----:R-:W-:Y:S02]  /*40c0*/  CS2R R30, SRZ ;  /* 0x00000000001e7805 */ /* 0x002fe4000001ff00 */
[----:B------:R-:W-:Y:S02]  /*40d0*/  MOV R91, R97 ;  /* 0x00000061005b7202 */ /* 0x000fe40000000f00 */
[----:B----4-:R-:W-:-:S02]  /*40e0*/  CS2R R72, SRZ ;  /* 0x0000000000487805 */ /* 0x010fc4000001ff00 */
[----:B------:R-:W-:Y:S02]  /*40f0*/  MOV R100, R106 ;  /* 0x0000006a00647202 */ /* 0x000fe40000000f00 */
[----:B------:R-:W-:Y:S02]  /*4100*/  MOV R101, R107 ;  /* 0x0000006b00657202 */ /* 0x000fe40000000f00 */
[----:B------:R-:W-:Y:S02]  /*4110*/  CS2R R106, SRZ ;  /* 0x00000000006a7805 */ /* 0x000fe4000001ff00 */
[----:B------:R-:W-:Y:S02]  /*4120*/  MOV R96, R104 ;  /* 0x0000006800607202 */ /* 0x000fe40000000f00 */
[----:B------:R-:W-:Y:S02]  /*4130*/  MOV R97, R105 ;  /* 0x0000006900617202 */ /* 0x000fe40000000f00 */
[----:B------:R-:W-:Y:S01]  /*4140*/  CS2R R104, SRZ ;  /* 0x0000000000687805 */ /* 0x000fe2000001ff00 */
[----:B------:R0:W-:Y:S04]  /*4150*/  STL.64 [R1+0x78], R70 ;  /* 0x0000784601007387 */ /* 0x0001e80000100a00 */
        /* <DEDUP_REMOVED lines=23> */
[----:B------:R1:W3:Y:S01]  /*42d0*/  @!P2 LDG.E.64 R16, desc[UR10][R78.64] ;  /* 0x0000000a4e10a981 */ /* 0x0002e2000c1e1b00 */
[----:B------:R-:W-:Y:S02]  /*42e0*/  MOV R92, R102 ;  /* 0x00000066005c7202 */ /* 0x000fe40000000f00 */
[----:B------:R-:W-:Y:S01]  /*42f0*/  MOV R93, R103 ;  /* 0x00000067005d7202 */ /* 0x000fe20000000f00 */
[----:B------:R1:W-:Y:S01]  /*4300*/  STL.64 [R1+0x88], R38 ;  /* 0x0000882601007387 */ /* 0x0003e20000100a00 */
[----:B------:R-:W-:Y:S02]  /*4310*/  CS2R R102, SRZ ;  /* 0x0000000000667805 */ /* 0x000fe4000001ff00 */
[----:B0-----:R-:W-:-:S02]  /*4320*/  MOV R74, R92 ;  /* 0x0000005c004a7202 */ /* 0x001fc40000000f00 */
[----:B-1----:R-:W-:Y:S02]  /*4330*/  CS2R R38, SRZ ;  /* 0x0000000000267805 */ /* 0x002fe4000001ff00 */
[----:B----4-:R-:W-:Y:S02]  /*4340*/  @!P0 MOV R103, R30 ;  /* 0x0000001e00678202 */ /* 0x010fe40000000f00 */
[----:B------:R-:W-:Y:S01]  /*4350*/  @!P0 MOV R104, R31 ;  /* 0x0000001f00688202 */ /* 0x000fe20000000f00 */
[----:B------:R0:W-:Y:S01]  /*4360*/  STL.64 [R1+0x198], R4 ;  /* 0x0001980401007387 */ /* 0x0001e20000100a00 */
[----:B------:R-:W-:Y:S02]  /*4370*/  MOV R75, R93 ;  /* 0x0000005d004b7202 */ /* 0x000fe40000000f00 */
[----:B------:R-:W-:Y:S02]  /*4380*/  CS2R R92, SRZ ;  /* 0x00000000005c7805 */ /* 0x000fe4000001ff00 */
[----:B------:R-:W-:-:S02]  /*4390*/  @!P0 MOV R39, R8 ;  /* 0x0000000800278202 */ /* 0x000fc40000000f00 */
[----:B------:R-:W-:Y:S02]  /*43a0*/  @!P0 MOV R38, R9 ;  /* 0x0000000900268202 */ /* 0x000fe40000000f00 */
[----:B------:R-:W-:Y:S01]  /*43b0*/  LOP3.LUT P0, RZ, R76, 0x8, RZ, 0xc0, !PT ;  /* 0x000000084cff7812 */ /* 0x000fe2000780c0ff */
[----:B------:R1:W-:Y:S01]  /*43c0*/  STL.64 [R1+0x98], R34 ;  /* 0x0000982201007387 */ /* 0x0003e20000100a00 */
[----:B0-----:R-:W-:Y:S02]  /*43d0*/  CS2R R4, SRZ ;  /* 0x0000000000047805 */ /* 0x001fe4000001ff00 */
[----:B------:R-:W-:Y:S02]  /*43e0*/  MOV R78, R96 ;  /* 0x00000060004e7202 */ /* 0x000fe40000000f00 */
[----:B------:R-:W-:Y:S02]  /*43f0*/  MOV R79, R97 ;  /* 0x00000061004f7202 */ /* 0x000fe40000000f00 */
[----:B------:R-:W-:-:S02]  /*4400*/  MOV R88, R94 ;  /* 0x0000005e00587202 */ /* 0x000fc40000000f00 */
[----:B------:R-:W-:Y:S02]  /*4410*/  MOV R89, R95 ;  /* 0x0000005f00597202 */ /* 0x000fe40000000f00 */
[----:B------:R-:W-:Y:S02]  /*4420*/  CS2R R94, SRZ ;  /* 0x00000000005e7805 */ /* 0x000fe4000001ff00 */
[----:B------:R-:W-:Y:S02]  /*4430*/  MOV R96, R98 ;  /* 0x0000006200607202 */ /* 0x000fe40000000f00 */
[----:B-1----:R-:W-:Y:S02]  /*4440*/  CS2R R34, SRZ ;  /* 0x0000000000227805 */ /* 0x002fe4000001ff00 */
[----:B------:R-:W-:Y:S02]  /*4450*/  MOV R97, R99 ;  /* 0x0000006300617202 */ /* 0x000fe40000000f00 */
[----:B------:R-:W-:Y:S01]  /*4460*/  CS2R R98, SRZ ;  /* 0x0000000000627805 */ /* 0x000fe2000001ff00 */
[----:B------:R0:W-:Y:S04]  /*4470*/  STL.64 [R1+0x90], R36 ;  /* 0x0000902401007387 */ /* 0x0001e80000100a00 */
[----:B------:R1:W4:Y:S01]  /*4480*/  @!P0 LDG.E.64 R4, desc[UR10][R6.64] ;  /* 0x0000000a06048981 */ /* 0x000322000c1e1b00 */
[----:B0-----:R-:W-:-:S02]  /*4490*/  CS2R R36, SRZ ;  /* 0x0000000000247805 */ /* 0x001fc4000001ff00 */
[----:B-1----:R-:W-:-:S06]  /*44a0*/  CS2R R6, SRZ ;  /* 0x0000000000067805 */ /* 0x002fcc000001ff00 */
[----:B------:R-:W4:Y:S01]  /*44b0*/  @!P0 LDG.E.64 R6, desc[UR10][R32.64] ;  /* 0x0000000a20068981 */ /* 0x000f22000c1e1b00 */
[----:B--2---:R-:W-:Y:S02]  /*44c0*/  @!P1 MOV R92, R2 ;  /* 0x00000002005c9202 */ /* 0x004fe40000000f00 */
[----:B------:R-:W-:Y:S02]  /*44d0*/  @!P1 MOV R93, R3 ;  /* 0x00000003005d9202 */ /* 0x000fe40000000f00 */
[----:B---3--:R-:W-:Y:S01]  /*44e0*/  @!P2 MOV R94, R14 ;  /* 0x0000000e005ea202 */ /* 0x008fe20000000f00 */
[----:B------:R0:W-:Y:S01]  /*44f0*/  STL.64 [R1+0xa8], R14 ;  /* 0x0000a80e01007387 */ /* 0x0001e20000100a00 */
[----:B------:R-:W-:Y:S02]  /*4500*/  @!P2 MOV R99, R15 ;  /* 0x0000000f0063a202 */ /* 0x000fe40000000f00 */
[----:B------:R-:W-:Y:S02]  /*4510*/  @!P1 MOV R35, R12 ;  /* 0x0000000c00239202 */ /* 0x000fe40000000f00 */
[----:B------:R-:W-:-:S02]  /*4520*/  @!P1 MOV R34, R13 ;  /* 0x0000000d00229202 */ /* 0x000fc40000000f00 */
[----:B------:R-:W-:Y:S02]  /*4530*/  LOP3.LUT P1, RZ, R76, 0x2, RZ, 0xc0, !PT ;  /* 0x000000024cff7812 */ /* 0x000fe4000782c0ff */
[----:B0-----:R-:W-:Y:S02]  /*4540*/  MOV R14, R90 ;  /* 0x0000005a000e7202 */ /* 0x001fe40000000f00 */
[----:B------:R-:W-:Y:S01]  /*4550*/  MOV R15, R91 ;  /* 0x0000005b000f7202 */ /* 0x000fe20000000f00 */
[----:B------:R0:W-:Y:S01]  /*4560*/  STL.64 [R1+0x1a8], R16 ;  /* 0x0001a81001007387 */ /* 0x0001e20000100a00 */
[----:B------:R-:W-:Y:S02]  /*4570*/  @!P2 MOV R37, R16 ;  /* 0x000000100025a202 */ /* 0x000fe40000000f00 */
[----:B------:R-:W-:Y:S02]  /*4580*/  @!P2 MOV R36, R17 ;  /* 0x000000110024a202 */ /* 0x000fe40000000f00 */
[----:B0-----:R-:W-:-:S02]  /*4590*/  MOV R16, R14 ;  /* 0x0000000e00107202 */ /* 0x001fc40000000f00 */
[----:B------:R-:W-:Y:S02]  /*45a0*/  MOV R17, R15 ;  /* 0x0000000f00117202 */ /* 0x000fe40000000f00 */
[----:B------:R-:W-:-:S06]  /*45b0*/  CS2R R14, SRZ ;  /* 0x00000000000e7805 */ /* 0x000fcc000001ff00 */
[----:B------:R0:W2:Y:S02]  /*45c0*/  @!P1 LDG.E.64 R14, desc[UR10][R26.64] ;  /* 0x0000000a1a0e9981 */ /* 0x0000a4000c1e1b00 */
[----:B0-----:R-:W-:Y:S02]  /*45d0*/  MOV R26, R16 ;  /* 0x00000010001a7202 */ /* 0x001fe40000000f00 */
[----:B------:R-:W-:Y:S02]  /*45e0*/  MOV R27, R17 ;  /* 0x00000011001b7202 */ /* 0x000fe40000000f00 */
[----:B------:R-:W-:-:S06]  /*45f0*/  CS2R R16, SRZ ;  /* 0x0000000000107805 */ /* 0x000fcc000001ff00 */
[----:B------:R0:W3:Y:S02]  /*4600*/  @!P1 LDG.E.64 R16, desc[UR10][R22.64] ;  /* 0x0000000a16109981 */ /* 0x0000e4000c1e1b00 */
[----:B0-----:R-:W-:Y:S02]  /*4610*/  MOV R22, R24 ;  /* 0x0000001800167202 */ /* 0x001fe40000000f00 */
[----:B------:R-:W-:Y:S02]  /*4620*/  MOV R23, R25 ;  /* 0x0000001900177202 */ /* 0x000fe40000000f00 */
[----:B------:R-:W2:Y:S01]  /*4630*/  LDL.LU.64 R24, [R1+0x2a0] ;  /* 0x0002a00001187983 */ /* 0x000ea20000300a00 */
[----:B------:R-:W-:Y:S02]  /*4640*/  MOV R32, R10 ;  /* 0x0000000a00207202 */ /* 0x000fe40000000f00 */
[----:B------:R-:W-:Y:S02]  /*4650*/  MOV R33, R11 ;  /* 0x0000000b00217202 */ /* 0x000fe40000000f00 */
[----:B------:R-:W3:Y:S01]  /*4660*/  LDL.LU.64 R10, [R1+0x2a8] ;  /* 0x0002a800010a7983 */ /* 0x000ee20000300a00 */
[----:B------:R-:W-:Y:S01]  /*4670*/  MOV R116, R87 ;  /* 0x0000005700747202 */ /* 0x000fe20000000f00 */
[----:B------:R-:W-:-:S02]  /*4680*/  HFMA2 R87, -RZ, RZ, 0, 0 ;  /* 0x00000000ff577431 */ /* 0x000fc400000001ff */
[----:B------:R0:W-:Y:S04]  /*4690*/  STL.64 [R1+0xa0], R30 ;  /* 0x0000a01e01007387 */ /* 0x0001e80000100a00 */
[----:B------:R1:W-:Y:S01]  /*46a0*/  STL [R1+0x238], R0 ;  /* 0x0002380001007387 */ /* 0x0003e20000100800 */
[----:B----4-:R-:W-:Y:S02]  /*46b0*/  @!P0 MOV R87, R5 ;  /* 0x0000000500578202 */ /* 0x010fe40000000f00 */
[----:B0-----:R-:W-:Y:S02]  /*46c0*/  MOV R30, R32 ;  /* 0x00000020001e7202 */ /* 0x001fe40000000f00 */
[----:B------:R-:W-:Y:S02]  /*46d0*/  MOV R31, R33 ;  /* 0x00000021001f7202 */ /* 0x000fe40000000f00 */
[----:B------:R-:W-:-:S02]  /*46e0*/  CS2R R32, SRZ ;  /* 0x0000000000207805 */ /* 0x000fc4000001ff00 */
[----:B-1----:R-:W-:Y:S02]  /*46f0*/  MOV R0, RZ ;  /* 0x000000ff00007202 */ /* 0x002fe40000000f00 */
[----:B------:R-:W-:Y:S02]  /*4700*/  @!P0 MOV R33, R4 ;  /* 0x0000000400218202 */ /* 0x000fe40000000f00 */
[----:B------:R-:W-:Y:S02]  /*4710*/  @!P0 MOV R32, R6 ;  /* 0x0000000600208202 */ /* 0x000fe40000000f00 */
[----:B------:R-:W-:Y:S02]  /*4720*/  @!P0 MOV R0, R7 ;  /* 0x0000000700008202 */ /* 0x000fe40000000f00 */
[----:B------:R-:W-:Y:S01]  /*4730*/  LOP3.LUT P0, RZ, R76, 0x1, RZ, 0xc0, !PT ;  /* 0x000000014cff7812 */ /* 0x000fe2000780c0ff */
[----:B------:R0:W-:Y:S04]  /*4740*/  STL.64 [R1+0x1b0], R12 ;  /* 0x0001b00c01007387 */ /* 0x0001e80000100a00 */
[----:B------:R1:W-:Y:S01]  /*4750*/  STL.64 [R1+0xb0], R2 ;  /* 0x0000b00201007387 */ /* 0x0003e20000100a00 */
[----:B0-----:R-:W-:-:S02]  /*4760*/  CS2R R12, SRZ ;  /* 0x00000000000c7805 */ /* 0x001fc4000001ff00 */
[----:B-1----:R-:W-:Y:S02]  /*4770*/  MOV R2, R96 ;  /* 0x0000006000027202 */ /* 0x002fe40000000f00 */
[----:B------:R-:W-:Y:S02]  /*4780*/  MOV R3, R97 ;  /* 0x0000006100037202 */ /* 0x000fe40000000f00 */
[----:B------:R-:W-:Y:S01]  /*4790*/  LOP3.LUT P2, RZ, R76, 0x4, RZ, 0xc0, !PT ;  /* 0x000000044cff7812 */ /* 0x000fe2000784c0ff */
[----:B--2---:R0:W2:Y:S02]  /*47a0*/  @!P0 LDG.E.64 R12, desc[UR10][R24.64] ;  /* 0x0000000a180c8981 */ /* 0x0040a4000c1e1b00 */
[----:B0-----:R-:W-:Y:S02]  /*47b0*/  MOV R24, R2 ;  /* 0x0000000200187202 */ /* 0x001fe40000000f00 */
[----:B------:R-:W-:Y:S02]  /*47c0*/  MOV R25, R3 ;  /* 0x0000000300197202 */ /* 0x000fe40000000f00 */
[----:B------:R-:W-:-:S06]  /*47d0*/  CS2R R2, SRZ ;  /* 0x0000000000027805 */ /* 0x000fcc000001ff00 */
[----:B------:R-:W4:Y:S04]  /*47e0*/  @!P0 LDG.E.64 R2, desc[UR10][R20.64] ;  /* 0x0000000a14028981 */ /* 0x000f28000c1e1b00 */
[----:B------:R0:W-:Y:S02]  /*47f0*/  STL.64 [R1+0x1a0], R8 ;  /* 0x0001a00801007387 */ /* 0x0001e40000100a00 */
[----:B0-----:R-:W-:-:S06]  /*4800*/  CS2R R8, SRZ ;  /* 0x0000000000087805 */ /* 0x001fcc000001ff00 */
[----:B---3--:R0:W3:Y:S02]  /*4810*/  @!P2 LDG.E.64 R8, desc[UR10][R10.64] ;  /* 0x0000000a0a08a981 */ /* 0x0080e4000c1e1b00 */
[----:B0-----:R-:W-:-:S06]  /*4820*/  CS2R R10, SRZ ;  /* 0x00000000000a7805 */ /* 0x001fcc000001ff00 */
[----:B------:R-:W3:Y:S01]  /*4830*/  @!P2 LDG.E.64 R10, desc[UR10][R28.64] ;  /* 0x0000000a1c0aa981 */ /* 0x000ee2000c1e1b00 */
[----:B------:R-:W-:Y:S02]  /*4840*/  MOV R20, R100 ;  /* 0x0000006400147202 */ /* 0x000fe40000000f00 */
[----:B------:R-:W-:Y:S02]  /*4850*/  MOV R21, R101 ;  /* 0x0000006500157202 */ /* 0x000fe40000000f00 */
[----:B------:R-:W-:Y:S01]  /*4860*/  CS2R R100, SRZ ;  /* 0x0000000000647805 */ /* 0x000fe2000001ff00 */
[----:B------:R0:W-:Y:S04]  /*4870*/  STL.64 [R1+0xb8], R4 ;  /* 0x0000b80401007387 */ /* 0x0001e80000100a00 */
[----:B------:R1:W-:Y:S01]  /*4880*/  STL.64 [R1+0x1b8], R6 ;  /* 0x0001b80601007387 */ /* 0x0003e20000100a00 */
[----:B0-----:R-:W-:-:S02]  /*4890*/  CS2R R4, SRZ ;  /* 0x0000000000047805 */ /* 0x001fc4000001ff00 */
[----:B-1----:R-:W-:Y:S02]  /*48a0*/  CS2R R6, SRZ ;  /* 0x0000000000067805 */ /* 0x002fe4000001ff00 */
[----:B------:R-:W-:Y:S02]  /*48b0*/  CS2R R96, SRZ ;  /* 0x0000000000607805 */ /* 0x000fe4000001ff00 */
[----:B------:R-:W-:Y:S01]  /*48c0*/  @!P1 MOV R98, R17 ;  /* 0x0000001100629202 */ /* 0x000fe20000000f00 */
[----:B------:R0:W-:Y:S01]  /*48d0*/  STL.64 [R1+0x1c8], R16 ;  /* 0x0001c81001007387 */ /* 0x0001e20000100a00 */
[----:B------:R-:W-:Y:S02]  /*48e0*/  @!P1 MOV R97, R16 ;  /* 0x0000001000619202 */ /* 0x000fe40000000f00 */
[----:B0-----:R-:W-:-:S06]  /*48f0*/  CS2R R16, SRZ ;  /* 0x0000000000107805 */ /* 0x001fcc000001ff00 */
[----:B------:R0:W3:Y:S01]  /*4900*/  @!P3 LDG.E.64 R16, desc[UR10][R22.64] ;  /* 0x0000000a1610b981 */ /* 0x0000e2000c1e1b00 */
[----:B------:R-:W-:Y:S01]  /*4910*/  UIMAD.WIDE UR6, UR8, 0x8, UR6 ;  /* 0x00000008080678a5 */ /* 0x000fe2000f8e0206 */
[----:B0-----:R-:W-:-:S06]  /*4920*/  CS2R R22, SRZ ;  /* 0x0000000000167805 */ /* 0x001fcc000001ff00 */
[----:B------:R0:W3:Y:S02]  /*4930*/  @!P4 LDG.E.64 R22, desc[UR10][R26.64] ;  /* 0x0000000a1a16c981 */ /* 0x0000e4000c1e1b00 */
[----:B0-----:R-:W-:-:S06]  /*4940*/  CS2R R26, SRZ ;  /* 0x00000000001a7805 */ /* 0x001fcc000001ff00 */
[----:B------:R0:W3:Y:S02]  /*4950*/  @!P5 LDG.E.64 R26, desc[UR10][R74.64] ;  /* 0x0000000a4a1ad981 */ /* 0x0000e4000c1e1b00 */
[----:B0-----:R-:W-:Y:S02]  /*4960*/  MOV R74, UR6 ;  /* 0x00000006004a7c02 */ /* 0x001fe40008000f00 */
[----:B------:R-:W-:Y:S02]  /*4970*/  CS2R R90, SRZ ;  /* 0x00000000005a7805 */ /* 0x000fe4000001ff00 */
[----:B------:R-:W-:Y:S01]  /*4980*/  MOV R75, UR7 ;  /* 0x00000007004b7c02 */ /* 0x000fe20008000f00 */
[----:B------:R-:W-:Y:S01]  /*4990*/  STL.64 [R1+0xc8], R14 ;  /* 0x0000c80e01007387 */ /* 0x000fe20000100a00 */
[----:B--2---:R-:W-:-:S04]  /*49a0*/  @!P0 MOV R100, R12 ;  /* 0x0000000c00648202 */ /* 0x004fc80000000f00 */
[----:B------:R-:W2:Y:S01]  /*49b0*/  LDG.E.64 R74, desc[UR10][R74.64] ;  /* 0x0000000a4a4a7981 */ /* 0x000ea2000c1e1b00 */
[----:B------:R-:W-:Y:S01]  /*49c0*/  @!P0 MOV R113, R13 ;  /* 0x0000000d00718202 */ /* 0x000fe20000000f00 */
[----:B------:R-:W0:Y:S01]  /*49d0*/  LDCU.U8 UR6, c[0x0][0x414] ;  /* 0x00008280ff0677ac */ /* 0x000e220008000000 */
[----:B----4-:R-:W-:Y:S02]  /*49e0*/  @!P0 MOV R101, R2 ;  /* 0x0000000200658202 */ /* 0x010fe40000000f00 */
[----:B------:R-:W-:Y:S02]  /*49f0*/  @!P0 MOV R102, R3 ;  /* 0x0000000300668202 */ /* 0x000fe40000000f00 */
[----:B------:R-:W-:-:S13]  /*4a00*/  LOP3.LUT P0, RZ, R76, 0x4000000, RZ, 0xc0, !PT ;  /* 0x040000004cff7812 */ /* 0x000fda000780c0ff */
[----:B------:R1:W4:Y:S04]  /*4a10*/  @!P0 LDG.E.64 R4, desc[UR10][R18.64] ;  /* 0x0000000a12048981 */ /* 0x000328000c1e1b00 */
[----:B------:R-:W2:Y:S01]  /*4a20*/  @!P0 LDG.E.64 R6, desc[UR10][R120.64] ;  /* 0x0000000a78068981 */ /* 0x000ea2000c1e1b00 */
[----:B------:R-:W-:Y:S02]  /*4a30*/  MOV R28, R88 ;  /* 0x00000058001c7202 */ /* 0x000fe40000000f00 */
[----:B------:R-:W-:Y:S02]  /*4a40*/  MOV R29, R89 ;  /* 0x00000059001d7202 */ /* 0x000fe40000000f00 */
[----:B------:R-:W-:Y:S02]  /*4a50*/  CS2R R88, SRZ ;  /* 0x0000000000587805 */ /* 0x000fe4000001ff00 */
[----:B---3--:R-:W-:-:S02]  /*4a60*/  @!P2 MOV R88, R8 ;  /* 0x000000080058a202 */ /* 0x008fc40000000f00 */
[----:B------:R-:W-:Y:S01]  /*4a70*/  @!P2 MOV R89, R9 ;  /* 0x000000090059a202 */ /* 0x000fe20000000f00 */
[----:B------:R3:W-:Y:S01]  /*4a80*/  STL.64 [R1+0xd0], R12 ;  /* 0x0000d00c01007387 */ /* 0x0007e20000100a00 */
[----:B------:R-:W-:Y:S02]  /*4a90*/  @!P2 MOV R90, R10 ;  /* 0x0000000a005aa202 */ /* 0x000fe40000000f00 */
[----:B------:R-:W-:Y:S02]  /*4aa0*/  @!P2 MOV R91, R11 ;  /* 0x0000000b005ba202 */ /* 0x000fe40000000f00 */
[----:B-1----:R-:W-:Y:S02]  /*4ab0*/  CS2R R18, SRZ ;  /* 0x0000000000127805 */ /* 0x002fe4000001ff00 */
[----:B------:R-:W-:Y:S02]  /*4ac0*/  LOP3.LUT P2, RZ, R76, 0x10000000, RZ, 0xc0, !PT ;  /* 0x100000004cff7812 */ /* 0x000fe4000784c0ff */
[----:B---3--:R-:W-:-:S02]  /*4ad0*/  CS2R R12, SRZ ;  /* 0x00000000000c7805 */ /* 0x008fc4000001ff00 */
[----:B------:R-:W-:Y:S02]  /*4ae0*/  @!P1 MOV R95, R14 ;  /* 0x0000000e005f9202 */ /* 0x000fe40000000f00 */
[----:B------:R-:W-:Y:S01]  /*4af0*/  @!P1 MOV R96, R15 ;  /* 0x0000000f00609202 */ /* 0x000fe20000000f00 */
[----:B------:R-:W3:Y:S04]  /*4b00*/  @!P3 LDG.E.64 R18, desc[UR10][R30.64] ;  /* 0x0000000a1e12b981 */ /* 0x000ee8000c1e1b00 */
[----:B------:R1:W-:Y:S04]  /*4b10*/  STL [R1+0x29c], R113 ;  /* 0x00029c7101007387 */ /* 0x0003e80000100800 */
[----:B------:R0:W3:Y:S04]  /*4b20*/  @!P2 LDG.E.64 R12, desc[UR10][R20.64] ;  /* 0x0000000a140ca981 */ /* 0x0000e8000c1e1b00 */
[----:B------:R1:W-:Y:S04]  /*4b30*/  STL.64 [R1+0xc0], R8 ;  /* 0x0000c00801007387 */ /* 0x0003e80000100a00 */
[----:B------:R1:W-:Y:S01]  /*4b40*/  STL.64 [R1+0x1c0], R10 ;  /* 0x0001c00a01007387 */ /* 0x0003e20000100a00 */
[----:B0-----:R-:W-:-:S03]  /*4b50*/  CS2R R20, SRZ ;  /* 0x0000000000147805 */ /* 0x001fc6000001ff00 */
[----:B------:R-:W5:Y:S04]  /*4b60*/  LDL R121, [R1+0x238] ;  /* 0x0002380001797983 */ /* 0x000f680000100800 */
[----:B------:R0:W3:Y:S02]  /*4b70*/  @!P4 LDG.E.64 R20, desc[UR10][R78.64] ;  /* 0x0000000a4e14c981 */ /* 0x0000e4000c1e1b00 */
[----:B0-----:R-:W0:Y:S01]  /*4b80*/  S2R R78, SR_TID.X ;  /* 0x00000000004e7919 */ /* 0x001e220000002100 */
[----:B------:R-:W-:Y:S02]  /*4b90*/  LOP3.LUT P1, RZ, R76, 0x8000000, RZ, 0xc0, !PT ;  /* 0x080000004cff7812 */ /* 0x000fe4000782c0ff */
[----:B------:R-:W-:Y:S02]  /*4ba0*/  CS2R R14, SRZ ;  /* 0x00000000000e7805 */ /* 0x000fe4000001ff00 */
[----:B------:R-:W-:-:S02]  /*4bb0*/  MOV R31, R77 ;  /* 0x0000004d001f7202 */ /* 0x000fc40000000f00 */
[----:B------:R-:W2:Y:S02]  /*4bc0*/  @!P6 LDC.64 R76, c[0x0][0x398] ;  /* 0x0000e600ff4ceb82 */ /* 0x000ea40000000a00 */
[----:B------:R1:W3:Y:S01]  /*4bd0*/  @!P2 LDG.E.64 R14, desc[UR10][R24.64] ;  /* 0x0000000a180ea981 */ /* 0x0002e2000c1e1b00 */
[----:B------:R-:W-:Y:S02]  /*4be0*/  MOV R79, R116 ;  /* 0x00000074004f7202 */ /* 0x000fe40000000f00 */
[----:B-1----:R-:W-:Y:S01]  /*4bf0*/  CS2R R24, SRZ ;  /* 0x0000000000187805 */ /* 0x002fe2000001ff00 */
[----:B------:R-:W-:-:S05]  /*4c00*/  HFMA2 R116, -RZ, RZ, 0, 0 ;  /* 0x00000000ff747431 */ /* 0x000fca00000001ff */
[----:B------:R1:W3:Y:S01]  /*4c10*/  @!P5 LDG.E.64 R24, desc[UR10][R28.64] ;  /* 0x0000000a1c18d981 */ /* 0x0002e2000c1e1b00 */
[----:B------:R-:W-:Y:S01]  /*4c20*/  HFMA2 R113, -RZ, RZ, 0, 0 ;  /* 0x00000000ff717431 */ /* 0x000fe200000001ff */
[----:B-1----:R-:W-:Y:S02]  /*4c30*/  CS2R R28, SRZ ;  /* 0x00000000001c7805 */ /* 0x002fe4000001ff00 */
[----:B0-----:R-:W-:-:S04]  /*4c40*/  LOP3.LUT R30, R78, 0xffff, RZ, 0xc0, !PT ;  /* 0x0000ffff4e1e7812 */ /* 0x001fc800078ec0ff */
[----:B------:R0:W3:Y:S01]  /*4c50*/  @!P6 LDG.E.64 R28, desc[UR10][R114.64] ;  /* 0x0000000a721ce981 */ /* 0x0000e2000c1e1b00 */
[----:B------:R-:W-:Y:S01]  /*4c60*/  IMAD R30, R30, 0x445, RZ ;  /* 0x000004451e1e7824 */ /* 0x000fe200078e02ff */
[----:B0-----:R-:W-:-:S04]  /*4c70*/  CS2R R114, SRZ ;  /* 0x0000000000727805 */ /* 0x001fc8000001ff00 */
[----:B------:R-:W-:-:S04]  /*4c80*/  SHF.R.U32.HI R30, RZ, 0x10, R30 ;  /* 0x00000010ff1e7819 */ /* 0x000fc8000001161e */
[----:B------:R-:W-:Y:S02]  /*4c90*/  PRMT R30, R30, 0x9910, RZ ;  /* 0x000099101e1e7816 */ /* 0x000fe400000000ff */
[----:B------:R-:W-:-:S03]  /*4ca0*/  CS2R R8, SRZ ;  /* 0x0000000000087805 */ /* 0x000fc6000001ff00 */
[----:B------:R-:W-:-:S03]  /*4cb0*/  IMAD R30, R30, 0x3c, RZ ;  /* 0x0000003c1e1e7824 */ /* 0x000fc600078e02ff */
[----:B------:R0:W3:Y:S02]  /*4cc0*/  @!P1 LDG.E.64 R8, desc[UR10][R122.64] ;  /* 0x0000000a7a089981 */ /* 0x0000e4000c1e1b00 */
[----:B------:R-:W-:-:S04]  /*4cd0*/  IADD3 R30, PT, PT, RZ, -R30, RZ ;  /* 0x8000001eff1e7210 */ /* 0x000fc80007ffe0ff */
[----:B------:R-:W-:-:S04]  /*4ce0*/  PRMT R30, R30, 0x7710, RZ ;  /* 0x000077101e1e7816 */ /* 0x000fc800000000ff */
[----:B------:R-:W-:-:S04]  /*4cf0*/  IADD3 R78, PT, PT, R30, R78, RZ ;  /* 0x0000004e1e4e7210 */ /* 0x000fc80007ffe0ff */
[----:B------:R-:W-:Y:S02]  /*4d00*/  SHF.L.U32 R78, R78, 0x1, RZ ;  /* 0x000000014e4e7819 */ /* 0x000fe400000006ff */
[----:B------:R-:W-:Y:S02]  /*4d10*/  MOV R120, UR13 ;  /* 0x0000000d00787c02 */ /* 0x000fe40008000f00 */
[----:B------:R-:W-:-:S06]  /*4d20*/  CS2R R10, SRZ ;  /* 0x00000000000a7805 */ /* 0x000fcc000001ff00 */
[----:B------:R-:W3:Y:S04]  /*4d30*/  @!P1 LDG.E.64 R10, desc[UR10][R124.64] ;  /* 0x0000000a7c0a9981 */ /* 0x000ee8000c1e1b00 */
[----:B------:R-:W5:Y:S04]  /*4d40*/  LDL R125, [R1+0x26c] ;  /* 0x00026c00017d7983 */ /* 0x000f680000100800 */
[----:B------:R-:W5:Y:S01]  /*4d50*/  LDL R124, [R1+0x278] ;  /* 0x00027800017c7983 */ /* 0x000f620000100800 */
[----:B----4-:R-:W-:Y:S02]  /*4d60*/  @!P0 MOV R116, R4 ;  /* 0x0000000400748202 */ /* 0x010fe40000000f00 */
[----:B------:R-:W-:-:S02]  /*4d70*/  @!P0 MOV R115, R5 ;  /* 0x0000000500738202 */ /* 0x000fc40000000f00 */
[----:B--2---:R-:W-:Y:S02]  /*4d80*/  @!P0 MOV R114, R6 ;  /* 0x0000000600728202 */ /* 0x004fe40000000f00 */
[----:B------:R-:W-:Y:S02]  /*4d90*/  @!P0 MOV R113, R7 ;  /* 0x0000000700718202 */ /* 0x000fe40000000f00 */
[----:B------:R-:W-:-:S04]  /*4da0*/  @!P6 IADD3 R76, P0, PT, R31, R76, RZ ;  /* 0x0000004c1f4ce210 */ /* 0x000fc80007f1e0ff */
[----:B------:R-:W-:Y:S02]  /*4db0*/  @!P6 IADD3.X R77, PT, PT, R79, R77, RZ, P0, !PT ;  /* 0x0000004d4f4de210 */ /* 0x000fe400007fe4ff */
[----:B------:R-:W-:-:S13]  /*4dc0*/  ISETP.NE.AND P0, PT, RZ, UR6, PT ;  /* 0x00000006ff007c0c */ /* 0x000fda000bf05270 */
[----:B0-----:R-:W0:Y:S01]  /*4dd0*/  @P0 LDC.64 R122, c[0x0][0x3b0] ;  /* 0x0000ec00ff7a0b82 */ /* 0x001e220000000a00 */
[----:B------:R-:W-:-:S05]  /*4de0*/  LOP3.LUT R79, R78, 0xffff, RZ, 0xc0, !PT ;  /* 0x0000ffff4e4f7812 */ /* 0x000fca00078ec0ff */
[----:B------:R-:W-:Y:S01]  /*4df0*/  IMAD R120, R120, 0x78, R79 ;  /* 0x0000007878787824 */ /* 0x000fe200078e024f */
[----:B------:R0:W-:Y:S01]  /*4e00*/  STL [R1+0x220], R79 ;  /* 0x0002204f01007387 */ /* 0x0001e20000100800 */
[----:B------:R-:W-:-:S06]  /*4e10*/  CS2R R30, SRZ ;  /* 0x00000000001e7805 */ /* 0x000fcc000001ff00 */
[----:B------:R1:W2:Y:S01]  /*4e20*/  @!P6 LDG.E.64 R30, desc[UR10][R76.64] ;  /* 0x0000000a4c1ee981 */ /* 0x0002a2000c1e1b00 */
[----:B0-----:R-:W-:Y:S02]  /*4e30*/  @P0 IMAD.WIDE R78, R120, 0x4, R122 ;  /* 0x00000004784e0825 */ /* 0x001fe400078e027a */
[----:B------:R-:W0:Y:S01]  /*4e40*/  LDC.64 R122, c[0x0][0x3a8] ;  /* 0x0000ea00ff7a7b82 */ /* 0x000e220000000a00 */
[----:B-1----:R-:W-:-:S06]  /*4e50*/  CS2R R76, SRZ ;  /* 0x00000000004c7805 */ /* 0x002fcc000001ff00 */
[----:B------:R0:W5:Y:S01]  /*4e60*/  @P0 LDG.E.64 R76, desc[UR10][R78.64] ;  /* 0x0000000a4e4c0981 */ /* 0x000162000c1e1b00 */
[----:B------:R-:W-:-:S03]  /*4e70*/  R2UR UR28, R74 ;  /* 0x000000004a1c72ca */ /* 0x000fc600000e0000 */
[----:B------:R1:W5:Y:S01]  /*4e80*/  LDL R74, [R1+0x264] ;  /* 0x00026400014a7983 */ /* 0x0003620000100800 */
[----:B0-----:R-:W-:-:S03]  /*4e90*/  IMAD.WIDE R78, R120, 0x4, R122 ;  /* 0x00000004784e7825 */ /* 0x001fc600078e027a */
[----:B------:R1:W5:Y:S04]  /*4ea0*/  LDL R120, [R1+0x23c] ;  /* 0x00023c0001787983 */ /* 0x0003680000100800 */
[----:B------:R1:W5:Y:S04]  /*4eb0*/  LDL R122, [R1+0x240] ;  /* 0x00024000017a7983 */ /* 0x0003680000100800 */
[----:B------:R1:W5:Y:S04]  /*4ec0*/  LDL R123, [R1+0x29c] ;  /* 0x00029c00017b7983 */ /* 0x0003680000100800 */
[----:B------:R-:W5:Y:S04]  /*4ed0*/  LDG.E.64 R78, desc[UR10][R78.64] ;  /* 0x0000000a4e4e7981 */ /* 0x000f68000c1e1b00 */
[----:B------:R0:W-:Y:S04]  /*4ee0*/  STL.64 [R1+0x1d8], R6 ;  /* 0x0001d80601007387 */ /* 0x0001e80000100a00 */
[----:B---3--:R3:W-:Y:S01]  /*4ef0*/  STL.64 [R1+0xe8], R12 ;  /* 0x0000e80c01007387 */ /* 0x0087e20000100a00 */
[----:B0-----:R-:W-:-:S02]  /*4f00*/  CS2R R6, SRZ ;  /* 0x0000000000067805 */ /* 0x001fc4000001ff00 */
[----:B------:R-:W-:Y:S02]  /*4f10*/  @!P2 MOV R7, R13 ;  /* 0x0000000d0007a202 */ /* 0x000fe40000000f00 */
[----:B---3--:R-:W-:-:S05]  /*4f20*/  MOV R13, UR28 ;  /* 0x0000001c000d7c02 */ /* 0x008fca0008000f00 */
[----:B------:R-:W-:-:S05]  /*4f30*/  FFMA.FTZ R75, -R13, UR28, R75 ;  /* 0x0000001c0d4b7c23 */ /* 0x000fca000801014b */
[----:B------:R-:W-:-:S13]  /*4f40*/  FSETP.GTU.FTZ.AND P0, PT, R75, RZ, PT ;  /* 0x000000ff4b00720b */ /* 0x000fda0003f1c000 */
[----:B------:R-:W-:-:S05]  /*4f50*/  VOTEU.ANY UP0, P0 ;  /* 0x0000000000ff7886 */ /* 0x000fca0000000100 */
[----:B------:R-:W0:Y:S01]  /*4f60*/  @UP0 LDCU UR5, c[0x0][0x3c0] ;  /* 0x00007800ff0507ac */ /* 0x000e220008000800 */
[----:B------:R-:W-:Y:S01]  /*4f70*/  PLOP3.LUT P0, PT, PT, PT, UP0, 0x80, 0x8 ;  /* 0x000000000008781c */ /* 0x000fe20003f0f008 */
[----:B------:R-:W-:Y:S01]  /*4f80*/  HFMA2 R13, -RZ, RZ, 0, 0 ;  /* 0x00000000ff0d7431 */ /* 0x000fe200000001ff */
[----:B------:R-:W-:Y:S01]  /*4f90*/  @!P2 MOV R6, R12 ;  /* 0x0000000c0006a202 */ /* 0x000fe20000000f00 */
[----:B------:R-:W-:Y:S01]  /*4fa0*/  HFMA2 R12, -RZ, RZ, 0, 0 ;  /* 0x00000000ff0c7431 */ /* 0x000fe200000001ff */
[----:B------:R3:W-:Y:S01]  /*4fb0*/  STL.64 [R1+0x1f0], R18 ;  /* 0x0001f01201007387 */ /* 0x0007e20000100a00 */
[----:B------:R-:W-:Y:S02]  /*4fc0*/  @!P3 MOV R13, R19 ;  /* 0x00000013000db202 */ /* 0x000fe40000000f00 */
[----:B------:R-:W-:Y:S01]  /*4fd0*/  @!P3 MOV R12, R18 ;  /* 0x00000012000cb202 */ /* 0x000fe20000000f00 */
[----:B------:R0:W-:Y:S01]  /*4fe0*/  STL.64 [R1+0x100], R24 ;  /* 0x0001001801007387 */ /* 0x0001e20000100a00 */
[----:B---3--:R-:W-:-:S02]  /*4ff0*/  CS2R R18, SRZ ;  /* 0x0000000000127805 */ /* 0x008fc4000001ff00 */
[----:B------:R-:W-:Y:S02]  /*5000*/  @!P5 MOV R18, R24 ;  /* 0x000000180012d202 */ /* 0x000fe40000000f00 */
[----:B0-----:R-:W-:-:S06]  /*5010*/  @P0 FADD.FTZ R24, R75, UR5 ;  /* 0x000000054b180e21 */ /* 0x001fcc0008010000 */
[----:B------:R-:W0:Y:S01]  /*5020*/  @P0 MUFU.RSQ R24, R24 ;  /* 0x0000001800180308 */ /* 0x000e220000001400 */
[----:B------:R-:W-:Y:S04]  /*5030*/  STL.64 [R1+0x200], R26 ;  /* 0x0002001a01007387 */ /* 0x000fe80000100a00 */
[----:B------:R-:W-:Y:S01]  /*5040*/  STL.64 [R1+0x108], R28 ;  /* 0x0001081c01007387 */ /* 0x000fe20000100a00 */
[----:B------:R-:W-:-:S03]  /*5050*/  UISETP.NE.AND UP1, UPT, UR6, URZ, UPT ;  /* 0x000000ff0600728c */ /* 0x000fc6000bf25270 */
[----:B------:R3:W-:Y:S04]  /*5060*/  STL.64 [R1+0x1d0], R2 ;  /* 0x0001d00201007387 */ /* 0x0007e80000100a00 */
[----:B------:R4:W-:Y:S01]  /*5070*/  STL.64 [R1+0xd8], R4 ;  /* 0x0000d80401007387 */ /* 0x0009e20000100a00 */
[----:B0-----:R-:W-:-:S03]  /*5080*/  @P0 R2UR UR5, R24 ;  /* 0x00000000180502ca */ /* 0x001fc600000e0000 */
[----:B------:R0:W-:Y:S01]  /*5090*/  STL.64 [R1+0xe0], R8 ;  /* 0x0000e00801007387 */ /* 0x0001e20000100a00 */
[----:B---3--:R-:W-:-:S03]  /*50a0*/  CS2R R2, SRZ ;  /* 0x0000000000027805 */ /* 0x008fc6000001ff00 */
[----:B------:R3:W-:Y:S01]  /*50b0*/  STL.64 [R1+0x1e0], R10 ;  /* 0x0001e00a01007387 */ /* 0x0007e20000100a00 */
[----:B------:R-:W-:Y:S02]  /*50c0*/  @!P1 MOV R2, R8 ;  /* 0x0000000800029202 */ /* 0x000fe40000000f00 */
[----:B----4-:R-:W-:Y:S02]  /*50d0*/  CS2R R4, SRZ ;  /* 0x0000000000047805 */ /* 0x010fe4000001ff00 */
[----:B------:R-:W-:Y:S02]  /*50e0*/  @!P1 MOV R3, R9 ;  /* 0x0000000900039202 */ /* 0x000fe40000000f00 */
[----:B------:R-:W-:Y:S02]  /*50f0*/  @!P1 MOV R4, R10 ;  /* 0x0000000a00049202 */ /* 0x000fe40000000f00 */
[----:B------:R-:W-:Y:S02]  /*5100*/  @!P1 MOV R5, R11 ;  /* 0x0000000b00059202 */ /* 0x000fe40000000f00 */
[----:B0-----:R-:W-:Y:S01]  /*5110*/  CS2R R8, SRZ ;  /* 0x0000000000087805 */ /* 0x001fe2000001ff00 */
[----:B------:R0:W-:Y:S01]  /*5120*/  STL.64 [R1+0x1e8], R14 ;  /* 0x0001e80e01007387 */ /* 0x0001e20000100a00 */
[----:B---3--:R-:W-:-:S02]  /*5130*/  CS2R R10, SRZ ;  /* 0x00000000000a7805 */ /* 0x008fc4000001ff00 */
[----:B------:R-:W-:Y:S01]  /*5140*/  @!P2 MOV R8, R14 ;  /* 0x0000000e0008a202 */ /* 0x000fe20000000f00 */
[----:B------:R3:W-:Y:S01]  /*5150*/  STL.64 [R1+0xf0], R16 ;  /* 0x0000f01001007387 */ /* 0x0007e20000100a00 */
[----:B------:R-:W-:Y:S02]  /*5160*/  @!P2 MOV R9, R15 ;  /* 0x0000000f0009a202 */ /* 0x000fe40000000f00 */
[----:B------:R-:W-:Y:S02]  /*5170*/  @!P3 MOV R10, R16 ;  /* 0x00000010000ab202 */ /* 0x000fe40000000f00 */
[----:B------:R-:W-:Y:S01]  /*5180*/  @!P3 MOV R11, R17 ;  /* 0x00000011000bb202 */ /* 0x000fe20000000f00 */
[----:B------:R4:W-:Y:S01]  /*5190*/  STL.64 [R1+0xf8], R20 ;  /* 0x0000f81401007387 */ /* 0x0009e20000100a00 */
[----:B0-----:R-:W-:Y:S02]  /*51a0*/  CS2R R14, SRZ ;  /* 0x00000000000e7805 */ /* 0x001fe4000001ff00 */
[----:B------:R-:W-:Y:S01]  /*51b0*/  @!P5 MOV R19, R25 ;  /* 0x000000190013d202 */ /* 0x000fe20000000f00 */
[----:B------:R0:W-:Y:S01]  /*51c0*/  STL.64 [R1+0x1f8], R22 ;  /* 0x0001f81601007387 */ /* 0x0001e20000100a00 */
[----:B---3--:R-:W-:-:S02]  /*51d0*/  CS2R R16, SRZ ;  /* 0x0000000000107805 */ /* 0x008fc4000001ff00 */
[----:B------:R-:W-:Y:S02]  /*51e0*/  @!P4 MOV R14, R20 ;  /* 0x00000014000ec202 */ /* 0x000fe40000000f00 */
[----:B------:R-:W-:Y:S02]  /*51f0*/  CS2R R24, SRZ ;  /* 0x0000000000187805 */ /* 0x000fe4000001ff00 */
[----:B------:R-:W-:Y:S02]  /*5200*/  @!P4 MOV R15, R21 ;  /* 0x00000015000fc202 */ /* 0x000fe40000000f00 */
[----:B------:R-:W-:Y:S02]  /*5210*/  @!P4 MOV R16, R22 ;  /* 0x000000160010c202 */ /* 0x000fe40000000f00 */
[----:B----4-:R-:W-:Y:S02]  /*5220*/  CS2R R20, SRZ ;  /* 0x0000000000147805 */ /* 0x010fe4000001ff00 */
[----:B------:R-:W-:-:S02]  /*5230*/  @!P4 MOV R17, R23 ;  /* 0x000000170011c202 */ /* 0x000fc40000000f00 */
[----:B0-----:R-:W-:Y:S02]  /*5240*/  CS2R R22, SRZ ;  /* 0x0000000000167805 */ /* 0x001fe4000001ff00 */
[----:B------:R-:W-:Y:S02]  /*5250*/  @!P5 MOV R20, R26 ;  /* 0x0000001a0014d202 */ /* 0x000fe40000000f00 */
[----:B------:R-:W-:Y:S02]  /*5260*/  @!P5 MOV R21, R27 ;  /* 0x0000001b0015d202 */ /* 0x000fe40000000f00 */
[----:B------:R-:W-:Y:S02]  /*5270*/  @!P6 MOV R22, R28 ;  /* 0x0000001c0016e202 */ /* 0x000fe40000000f00 */
[----:B------:R-:W-:Y:S01]  /*5280*/  @!P6 MOV R23, R29 ;  /* 0x0000001d0017e202 */ /* 0x000fe20000000f00 */
[----:B------:R-:W-:Y:S01]  /*5290*/  UMOV UR16, 0x3f800000 ;  /* 0x3f80000000107882 */ /* 0x000fe20000000000 */
[----:B------:R-:W-:Y:S01]  /*52a0*/  @UP0 UMOV UR16, UR5 ;  /* 0x0000000500100c82 */ /* 0x000fe20008000000 */
[----:B--2---:R1:W-:Y:S01]  /*52b0*/  STL.64 [R1+0x208], R30 ;  /* 0x0002081e01007387 */ /* 0x0043e20000100a00 */
[----:B------:R-:W-:-:S02]  /*52c0*/  @!P6 MOV R24, R30 ;  /* 0x0000001e0018e202 */ /* 0x000fc40000000f00 */
[----:B------:R-:W-:Y:S01]  /*52d0*/  @!P6 MOV R25, R31 ;  /* 0x0000001f0019e202 */ /* 0x000fe20000000f00 */
[----:B------:R-:W-:Y:S06]  /*52e0*/  BRA.U UP1, `(.L_x_1344) ;  /* 0x0000001d01507547 */ /* 0x000fec000b800000 */
[----:B------:R-:W2:Y:S04]  /*52f0*/  LDL.LU R26, [R1+0x25c] ;  /* 0x00025c00011a7983 */ /* 0x000ea80000300800 */
[----:B------:R-:W3:Y:S01]  /*5300*/  LDL.LU R75, [R1+0x260] ;  /* 0x00026000014b7983 */ /* 0x000ee20000300800 */
[----:B-1---5:R-:W-:Y:S01]  /*5310*/  FMUL.FTZ R30, R78, R81 ;  /* 0x000000514e1e7220 */ /* 0x022fe20000410000 */
[----:B------:R-:W-:Y:S02]  /*5320*/  FMUL.FTZ R28, R79, R82 ;  /* 0x000000524f1c7220 */ /* 0x000fe40000410000 */
[----:B------:R-:W4:Y:S01]  /*5330*/  LDL.LU R31, [R1+0x280] ;  /* 0x00028000011f7983 */ /* 0x000f220000300800 */
[----:B------:R-:W-:-:S04]  /*5340*/  FADD.FTZ R29, RZ, R30 ;  /* 0x0000001eff1d7221 */ /* 0x000fc80000010000 */
[----:B------:R-:W-:Y:S01]  /*5350*/  FADD.FTZ R29, R28, R29 ;  /* 0x0000001d1c1d7221 */ /* 0x000fe20000010000 */
[----:B--2---:R-:W-:Y:S01]  /*5360*/  FADD.FTZ R27, R26, -UR28 ;  /* 0x8000001c1a1b7e21 */ /* 0x004fe20008010000 */
[----:B---3--:R-:W-:-:S03]  /*5370*/  FADD.FTZ R26, R75, -UR28 ;  /* 0x8000001c4b1a7e21 */ /* 0x008fc60008010000 */
[----:B------:R-:W-:Y:S01]  /*5380*/  FMUL.FTZ R27, R27, UR16 ;  /* 0x000000101b1b7c20 */ /* 0x000fe20008410000 */
[----:B------:R-:W2:Y:S01]  /*5390*/  LDL.LU R75, [R1+0x28c] ;  /* 0x00028c00014b7983 */ /* 0x000ea20000300800 */
[----:B------:R-:W-:Y:S02]  /*53a0*/  FMUL.FTZ R26, R26, UR16 ;  /* 0x000000101a1a7c20 */ /* 0x000fe40008410000 */
[----:B------:R-:W-:-:S04]  /*53b0*/  FFMA.FTZ R30, R27, R30, RZ ;  /* 0x0000001e1b1e7223 */ /* 0x000fc800000100ff */
[----:B------:R-:W-:Y:S01]  /*53c0*/  FFMA.FTZ R30, R26, R28, R30 ;  /* 0x0000001c1a1e7223 */ /* 0x000fe2000001001e */
[----:B------:R-:W-:Y:S02]  /*53d0*/  FADD.FTZ R28, R74, -UR28 ;  /* 0x8000001c4a1c7e21 */ /* 0x000fe40008010000 */
[----:B------:R-:W3:Y:S01]  /*53e0*/  LDL.LU R74, [R1+0x284] ;  /* 0x00028400014a7983 */ /* 0x000ee20000300800 */
[----:B------:R-:W-:Y:S01]  /*53f0*/  FFMA.FTZ R27, R27, R81, RZ ;  /* 0x000000511b1b7223 */ /* 0x000fe200000100ff */
[----:B------:R-:W-:Y:S01]  /*5400*/  FADD.FTZ R81, RZ, R81 ;  /* 0x00000051ff517221 */ /* 0x000fe20000010000 */
[----:B------:R-:W-:-:S03]  /*5410*/  FMUL.FTZ R28, R28, UR16 ;  /* 0x000000101c1c7c20 */ /* 0x000fc60008410000 */
[----:B------:R-:W-:Y:S01]  /*5420*/  FADD.FTZ R81, R81, R83 ;  /* 0x0000005351517221 */ /* 0x000fe20000010000 */
[-C--:B------:R-:W-:Y:S01]  /*5430*/  FFMA.FTZ R27, R28, R83.reuse, R27 ;  /* 0x000000531c1b7223 */ /* 0x080fe2000001001b */
[----:B------:R-:W-:-:S04]  /*5440*/  FMUL.FTZ R83, R78, R83 ;  /* 0x000000534e537220 */ /* 0x000fc80000410000 */
[----:B------:R-:W-:Y:S01]  /*5450*/  FFMA.FTZ R30, R28, R83, R30 ;  /* 0x000000531c1e7223 */ /* 0x000fe2000001001e */
[----:B------:R-:W-:Y:S01]  /*5460*/  FADD.FTZ R28, R125, -UR28 ;  /* 0x8000001c7d1c7e21 */ /* 0x000fe20008010000 */
[----:B------:R-:W-:Y:S01]  /*5470*/  FFMA.FTZ R26, R26, R82, RZ ;  /* 0x000000521a1a7223 */ /* 0x000fe200000100ff */
[----:B------:R-:W-:Y:S01]  /*5480*/  FADD.FTZ R82, RZ, R82 ;  /* 0x00000052ff527221 */ /* 0x000fe20000010000 */
[----:B------:R-:W-:Y:S01]  /*5490*/  FADD.FTZ R29, R29, R83 ;  /* 0x000000531d1d7221 */ /* 0x000fe20000010000 */
[----:B------:R-:W-:Y:S01]  /*54a0*/  FMUL.FTZ R28, R28, UR16 ;  /* 0x000000101c1c7c20 */ /* 0x000fe20008410000 */
[----:B------:R-:W2:Y:S01]  /*54b0*/  LDL.LU R83, [R1+0x290] ;  /* 0x0002900001537983 */ /* 0x000ea20000300800 */
[----:B------:R-:W-:Y:S02]  /*54c0*/  FADD.FTZ R82, R82, R84 ;  /* 0x0000005452527221 */ /* 0x000fe40000010000 */
[CC--:B------:R-:W-:Y:S01]  /*54d0*/  FFMA.FTZ R26, R28.reuse, R84.reuse, R26 ;  /* 0x000000541c1a7223 */ /* 0x0c0fe2000001001a */
[----:B------:R-:W-:Y:S01]  /*54e0*/  FMUL.FTZ R84, R79, R84 ;  /* 0x000000544f547220 */ /* 0x000fe20000410000 */
[----:B------:R-:W-:Y:S01]  /*54f0*/  FADD.FTZ R81, R81, R85 ;  /* 0x0000005551517221 */ /* 0x000fe20000010000 */
[----:B------:R-:W2:Y:S02]  /*5500*/  LDL.LU R125, [R1+0x27c] ;  /* 0x00027c00017d7983 */ /* 0x000ea40000300800 */
[----:B------:R-:W-:Y:S01]  /*5510*/  FFMA.FTZ R30, R28, R84, R30 ;  /* 0x000000541c1e7223 */ /* 0x000fe2000001001e */
[----:B------:R-:W-:-:S02]  /*5520*/  FADD.FTZ R28, R124, -UR28 ;  /* 0x8000001c7c1c7e21 */ /* 0x000fc40008010000 */
[----:B------:R-:W2:Y:S02]  /*5530*/  LDL.LU R124, [R1+0x288] ;  /* 0x00028800017c7983 */ /* 0x000ea40000300800 */
[----:B------:R-:W-:-:S04]  /*5540*/  FMUL.FTZ R28, R28, UR16 ;  /* 0x000000101c1c7c20 */ /* 0x000fc80008410000 */
[-C--:B------:R-:W-:Y:S01]  /*5550*/  FFMA.FTZ R27, R28, R85.reuse, R27 ;  /* 0x000000551c1b7223 */ /* 0x080fe2000001001b */
[----:B------:R-:W-:-:S04]  /*5560*/  FMUL.FTZ R85, R78, R85 ;  /* 0x000000554e557220 */ /* 0x000fc80000410000 */
[----:B------:R-:W-:Y:S01]  /*5570*/  FFMA.FTZ R30, R28, R85, R30 ;  /* 0x000000551c1e7223 */ /* 0x000fe2000001001e */
[----:B---3--:R-:W-:Y:S02]  /*5580*/  FADD.FTZ R28, R74, -UR28 ;  /* 0x8000001c4a1c7e21 */ /* 0x008fe40008010000 */
[----:B------:R-:W3:Y:S01]  /*5590*/  LDL.LU R74, [R1+0x298] ;  /* 0x00029800014a7983 */ /* 0x000ee20000300800 */
[----:B----4-:R-:W-:-:S04]  /*55a0*/  FADD.FTZ R31, R31, -UR28 ;  /* 0x8000001c1f1f7e21 */ /* 0x010fc80008010000 */
[----:B------:R-:W-:Y:S01]  /*55b0*/  FMUL.FTZ R31, R31, UR16 ;  /* 0x000000101f1f7c20 */ /* 0x000fe20008410000 */
[----:B------:R-:W-:Y:S01]  /*55c0*/  FADD.FTZ R82, R82, R86 ;  /* 0x0000005652527221 */ /* 0x000fe20000010000 */
[----:B------:R-:W-:Y:S02]  /*55d0*/  FMUL.FTZ R28, R28, UR16 ;  /* 0x000000101c1c7c20 */ /* 0x000fe40008410000 */
[-C--:B------:R-:W-:Y:S01]  /*55e0*/  FFMA.FTZ R26, R31, R86.reuse, R26 ;  /* 0x000000561f1a7223 */ /* 0x080fe2000001001a */
[----:B------:R-:W-:Y:S01]  /*55f0*/  FMUL.FTZ R86, R79, R86 ;  /* 0x000000564f567220 */ /* 0x000fe20000410000 */
[----:B------:R-:W-:Y:S01]  /*5600*/  FADD.FTZ R29, R84, R29 ;  /* 0x0000001d541d7221 */ /* 0x000fe20000010000 */
[----:B------:R-:W-:Y:S01]  /*5610*/  FADD.FTZ R81, R81, R40 ;  /* 0x0000002851517221 */ /* 0x000fe20000010000 */
[----:B------:R-:W-:Y:S01]  /*5620*/  FFMA.FTZ R27, R28, R40, R27 ;  /* 0x000000281c1b7223 */ /* 0x000fe2000001001b */
[----:B------:R-:W-:Y:S01]  /*5630*/  FFMA.FTZ R30, R31, R86, R30 ;  /* 0x000000561f1e7223 */ /* 0x000fe2000001001e */
[----:B------:R-:W-:Y:S01]  /*5640*/  FMUL.FTZ R40, R78, R40 ;  /* 0x000000284e287220 */ /* 0x000fe20000410000 */
[----:B--2---:R-:W-:Y:S01]  /*5650*/  FADD.FTZ R31, R75, -UR28 ;  /* 0x8000001c4b1f7e21 */ /* 0x004fe20008010000 */
[----:B------:R-:W-:Y:S01]  /*5660*/  FADD.FTZ R29, R29, R85 ;  /* 0x000000551d1d7221 */ /* 0x000fe20000010000 */
[----:B------:R-:W2:Y:S01]  /*5670*/  LDL.LU R75, [R1+0x274] ;  /* 0x00027400014b7983 */ /* 0x000ea20000300800 */
[----:B------:R-:W-:Y:S01]  /*5680*/  FFMA.FTZ R30, R28, R40, R30 ;  /* 0x000000281c1e7223 */ /* 0x000fe2000001001e */
[----:B------:R-:W-:Y:S01]  /*5690*/  FMUL.FTZ R31, R31, UR16 ;  /* 0x000000101f1f7c20 */ /* 0x000fe20008410000 */
[----:B------:R-:W-:Y:S01]  /*56a0*/  FADD.FTZ R29, R86, R29 ;  /* 0x0000001d561d7221 */ /* 0x000fe20000010000 */
[----:B------:R-:W-:Y:S01]  /*56b0*/  FADD.FTZ R82, R82, R41 ;  /* 0x0000002952527221 */ /* 0x000fe20000010000 */
[----:B------:R-:W4:Y:S01]  /*56c0*/  LDL.LU R84, [R1+0x258] ;  /* 0x0002580001547983 */ /* 0x000f220000300800 */
[----:B------:R-:W-:-:S03]  /*56d0*/  FADD.FTZ R28, R124, -UR28 ;  /* 0x8000001c7c1c7e21 */ /* 0x000fc60008010000 */
[----:B------:R-:W4:Y:S01]  /*56e0*/  LDL.LU R124, [R1+0x294] ;  /* 0x00029400017c7983 */ /* 0x000f220000300800 */
[-C--:B------:R-:W-:Y:S01]  /*56f0*/  FFMA.FTZ R26, R31, R41.reuse, R26 ;  /* 0x000000291f1a7223 */ /* 0x080fe2000001001a */
[----:B------:R-:W-:Y:S01]  /*5700*/  FADD.FTZ R29, R29, R40 ;  /* 0x000000281d1d7221 */ /* 0x000fe20000010000 */
[----:B------:R-:W-:Y:S01]  /*5710*/  FMUL.FTZ R41, R79, R41 ;  /* 0x000000294f297220 */ /* 0x000fe20000410000 */
[----:B------:R-:W-:Y:S02]  /*5720*/  FADD.FTZ R40, R83, -UR28 ;  /* 0x8000001c53287e21 */ /* 0x000fe40008010000 */
[----:B------:R-:W4:Y:S01]  /*5730*/  LDL.LU R83, [R1+0x268] ;  /* 0x0002680001537983 */ /* 0x000f220000300800 */
[----:B------:R-:W-:Y:S01]  /*5740*/  FFMA.FTZ R30, R31, R41, R30 ;  /* 0x000000291f1e7223 */ /* 0x000fe2000001001e */
[----:B------:R-:W-:Y:S01]  /*5750*/  FADD.FTZ R29, R41, R29 ;  /* 0x0000001d291d7221 */ /* 0x000fe20000010000 */
[----:B------:R-:W-:Y:S01]  /*5760*/  FMUL.FTZ R31, R78, R42 ;  /* 0x0000002a4e1f7220 */ /* 0x000fe20000410000 */
[----:B------:R-:W-:Y:S01]  /*5770*/  FMUL.FTZ R28, R28, UR16 ;  /* 0x000000101c1c7c20 */ /* 0x000fe20008410000 */
[----:B------:R-:W-:-:S02]  /*5780*/  FADD.FTZ R41, R125, -UR28 ;  /* 0x8000001c7d297e21 */ /* 0x000fc40008010000 */
[----:B------:R-:W4:Y:S01]  /*5790*/  LDL.LU R125, [R1+0x270] ;  /* 0x00027000017d7983 */ /* 0x000f220000300800 */
[C---:B------:R-:W-:Y:S01]  /*57a0*/  FFMA.FTZ R30, R28.reuse, R31, R30 ;  /* 0x0000001f1c1e7223 */ /* 0x040fe2000001001e */
[----:B------:R-:W-:Y:S01]  /*57b0*/  FFMA.FTZ R27, R28, R42, R27 ;  /* 0x0000002a1c1b7223 */ /* 0x000fe2000001001b */
[----:B---3--:R-:W-:Y:S02]  /*57c0*/  FADD.FTZ R28, R74, -UR28 ;  /* 0x8000001c4a1c7e21 */ /* 0x008fe40008010000 */
[----:B------:R-:W3:Y:S01]  /*57d0*/  LDL.LU R74, [R1+0x254] ;  /* 0x00025400014a7983 */ /* 0x000ee20000300800 */
[----:B------:R-:W-:Y:S01]  /*57e0*/  FADD.FTZ R29, R29, R31 ;  /* 0x0000001f1d1d7221 */ /* 0x000fe20000010000 */
[----:B------:R-:W-:Y:S01]  /*57f0*/  FMUL.FTZ R31, R79, R43 ;  /* 0x0000002b4f1f7220 */ /* 0x000fe20000410000 */
[----:B------:R-:W-:Y:S01]  /*5800*/  FMUL.FTZ R40, R40, UR16 ;  /* 0x0000001028287c20 */ /* 0x000fe20008410000 */
[----:B------:R-:W-:Y:S02]  /*5810*/  FMUL.FTZ R41, R41, UR16 ;  /* 0x0000001029297c20 */ /* 0x000fe40008410000 */
[----:B------:R-:W-:Y:S01]  /*5820*/  FADD.FTZ R29, R31, R29 ;  /* 0x0000001d1f1d7221 */ /* 0x000fe20000010000 */
[----:B------:R-:W-:Y:S01]  /*5830*/  FFMA.FTZ R30, R40, R31, R30 ;  /* 0x0000001f281e7223 */ /* 0x000fe2000001001e */
[----:B------:R-:W-:Y:S01]  /*5840*/  FMUL.FTZ R31, R78, R44 ;  /* 0x0000002c4e1f7220 */ /* 0x000fe20000410000 */
[----:B------:R-:W-:Y:S01]  /*5850*/  FADD.FTZ R82, R82, R43 ;  /* 0x0000002b52527221 */ /* 0x000fe20000010000 */
[----:B------:R-:W-:Y:S01]  /*5860*/  FMUL.FTZ R28, R28, UR16 ;  /* 0x000000101c1c7c20 */ /* 0x000fe20008410000 */
[----:B------:R-:W-:Y:S01]  /*5870*/  FFMA.FTZ R43, R40, R43, R26 ;  /* 0x0000002b282b7223 */ /* 0x000fe2000001001a */
[----:B------:R-:W-:Y:S01]  /*5880*/  FADD.FTZ R29, R29, R31 ;  /* 0x0000001f1d1d7221 */ /* 0x000fe20000010000 */
[----:B------:R-:W-:Y:S01]  /*5890*/  FFMA.FTZ R30, R41, R31, R30 ;  /* 0x0000001f291e7223 */ /* 0x000fe2000001001e */
[----:B------:R-:W-:Y:S01]  /*58a0*/  FMUL.FTZ R31, R79, R45 ;  /* 0x0000002d4f1f7220 */ /* 0x000fe20000410000 */
[----:B--2---:R-:W-:Y:S01]  /*58b0*/  FADD.FTZ R26, R75, -UR28 ;  /* 0x8000001c4b1a7e21 */ /* 0x004fe20008010000 */
[----:B------:R-:W-:-:S02]  /*58c0*/  FADD.FTZ R81, R81, R42 ;  /* 0x0000002a51517221 */ /* 0x000fc40000010000 */
[----:B------:R-:W-:Y:S01]  /*58d0*/  FADD.FTZ R29, R31, R29 ;  /* 0x0000001d1f1d7221 */ /* 0x000fe20000010000 */
[----:B------:R-:W-:Y:S01]  /*58e0*/  FFMA.FTZ R30, R28, R31, R30 ;  /* 0x0000001f1c1e7223 */ /* 0x000fe2000001001e */
[----:B------:R-:W-:Y:S01]  /*58f0*/  FMUL.FTZ R31, R78, R46 ;  /* 0x0000002e4e1f7220 */ /* 0x000fe20000410000 */
[----:B------:R-:W-:Y:S01]  /*5900*/  FMUL.FTZ R75, R26, UR16 ;  /* 0x000000101a4b7c20 */ /* 0x000fe20008410000 */
[----:B------:R-:W-:Y:S01]  /*5910*/  FADD.FTZ R81, R81, R44 ;  /* 0x0000002c51517221 */ /* 0x000fe20000010000 */
[----:B------:R-:W-:Y:S01]  /*5920*/  FFMA.FTZ R44, R41, R44, R27 ;  /* 0x0000002c292c7223 */ /* 0x000fe2000001001b */
[----:B------:R-:W-:Y:S01]  /*5930*/  FADD.FTZ R29, R29, R31 ;  /* 0x0000001f1d1d7221 */ /* 0x000fe20000010000 */
[----:B----4-:R-:W-:Y:S02]  /*5940*/  FADD.FTZ R26, R124, -UR28 ;  /* 0x8000001c7c1a7e21 */ /* 0x010fe40008010000 */
[----:B------:R-:W2:Y:S01]  /*5950*/  LDL.LU R124, [R1+0x24c] ;  /* 0x00024c00017c7983 */ /* 0x000ea20000300800 */
[----:B------:R-:W-:Y:S01]  /*5960*/  FFMA.FTZ R30, R75, R31, R30 ;  /* 0x0000001f4b1e7223 */ /* 0x000fe2000001001e */
[----:B------:R-:W-:Y:S01]  /*5970*/  FMUL.FTZ R27, R79, R47 ;  /* 0x0000002f4f1b7220 */ /* 0x000fe20000410000 */
[----:B------:R-:W-:Y:S01]  /*5980*/  FMUL.FTZ R31, R26, UR16 ;  /* 0x000000101a1f7c20 */ /* 0x000fe20008410000 */
[----:B------:R-:W-:-:S02]  /*5990*/  FADD.FTZ R40, R83, -UR28 ;  /* 0x8000001c53287e21 */ /* 0x000fc40008010000 */
[----:B------:R-:W4:Y:S01]  /*59a0*/  LDL.LU R83, [R1+0x250] ;  /* 0x0002500001537983 */ /* 0x000f220000300800 */
[----:B------:R-:W-:Y:S01]  /*59b0*/  FADD.FTZ R29, R27, R29 ;  /* 0x0000001d1b1d7221 */ /* 0x000fe20000010000 */
[----:B------:R-:W-:Y:S01]  /*59c0*/  FFMA.FTZ R30, R31, R27, R30 ;  /* 0x0000001b1f1e7223 */ /* 0x000fe2000001001e */
[----:B------:R-:W-:Y:S01]  /*59d0*/  FMUL.FTZ R27, R40, UR16 ;  /* 0x00000010281b7c20 */ /* 0x000fe20008410000 */
[----:B------:R-:W-:Y:S01]  /*59e0*/  FMUL.FTZ R26, R78, R48 ;  /* 0x000000304e1a7220 */ /* 0x000fe20000410000 */
[----:B------:R-:W-:Y:S02]  /*59f0*/  FADD.FTZ R40, R125, -UR28 ;  /* 0x8000001c7d287e21 */ /* 0x000fe40008010000 */
[----:B------:R-:W4:Y:S01]  /*5a00*/  LDL.LU R125, [R1+0x244] ;  /* 0x00024400017d7983 */ /* 0x000f220000300800 */
[----:B------:R-:W-:Y:S01]  /*5a10*/  FFMA.FTZ R41, R27, R26, R30 ;  /* 0x0000001a1b297223 */ /* 0x000fe2000001001e */
[----:B---3--:R-:W-:Y:S02]  /*5a20*/  FADD.FTZ R30, R74, -UR28 ;  /* 0x8000001c4a1e7e21 */ /* 0x008fe40008010000 */
[----:B------:R-:W3:Y:S01]  /*5a30*/  LDL.LU R74, [R1+0x248] ;  /* 0x00024800014a7983 */ /* 0x000ee20000300800 */
[----:B------:R-:W-:Y:S01]  /*5a40*/  FFMA.FTZ R28, R28, R45, R43 ;  /* 0x0000002d1c1c7223 */ /* 0x000fe2000001002b */
[----:B------:R-:W-:Y:S01]  /*5a50*/  FADD.FTZ R42, R29, R26 ;  /* 0x0000001a1d2a7221 */ /* 0x000fe20000010000 */
[----:B------:R-:W-:Y:S01]  /*5a60*/  FMUL.FTZ R29, R79, R49 ;  /* 0x000000314f1d7220 */ /* 0x000fe20000410000 */
[----:B------:R-:W-:Y:S01]  /*5a70*/  FMUL.FTZ R26, R40, UR16 ;  /* 0x00000010281a7c20 */ /* 0x000fe20008410000 */
[----:B------:R-:W-:Y:S01]  /*5a80*/  FFMA.FTZ R44, R75, R46, R44 ;  /* 0x0000002e4b2c7223 */ /* 0x000fe2000001002c */
[----:B------:R-:W-:Y:S01]  /*5a90*/  FFMA.FTZ R31, R31, R47, R28 ;  /* 0x0000002f1f1f7223 */ /* 0x000fe2000001001c */
[----:B------:R-:W-:Y:S01]  /*5aa0*/  FADD.FTZ R42, R29, R42 ;  /* 0x0000002a1d2a7221 */ /* 0x000fe20000010000 */
[----:B------:R-:W-:Y:S01]  /*5ab0*/  FFMA.FTZ R28, R26, R29, R41 ;  /* 0x0000001d1a1c7223 */ /* 0x000fe20000010029 */
[----:B------:R-:W-:Y:S01]  /*5ac0*/  FMUL.FTZ R41, R78, R50 ;  /* 0x000000324e297220 */ /* 0x000fe20000410000 */
[----:B------:R-:W-:Y:S01]  /*5ad0*/  FMUL.FTZ R29, R30, UR16 ;  /* 0x000000101e1d7c20 */ /* 0x000fe20008410000 */
[----:B------:R-:W-:Y:S01]  /*5ae0*/  FFMA.FTZ R44, R27, R48, R44 ;  /* 0x000000301b2c7223 */ /* 0x000fe2000001002c */
[----:B------:R-:W-:Y:S01]  /*5af0*/  FADD.FTZ R27, R84, -UR28 ;  /* 0x8000001c541b7e21 */ /* 0x000fe20008010000 */
[----:B------:R-:W-:Y:S01]  /*5b00*/  FADD.FTZ R42, R42, R41 ;  /* 0x000000292a2a7221 */ /* 0x000fe20000010000 */
[----:B------:R-:W-:Y:S01]  /*5b10*/  FFMA.FTZ R43, R29, R41, R28 ;  /* 0x000000291d2b7223 */ /* 0x000fe2000001001c */
[----:B------:R-:W-:Y:S01]  /*5b20*/  FMUL.FTZ R41, R79, R51 ;  /* 0x000000334f297220 */ /* 0x000fe20000410000 */
[----:B------:R-:W-:Y:S01]  /*5b30*/  FMUL.FTZ R28, R27, UR16 ;  /* 0x000000101b1c7c20 */ /* 0x000fe20008410000 */
[----:B------:R-:W-:-:S02]  /*5b40*/  FFMA.FTZ R31, R26, R49, R31 ;  /* 0x000000311a1f7223 */ /* 0x000fc4000001001f */
[----:B------:R-:W-:Y:S01]  /*5b50*/  FADD.FTZ R42, R41, R42 ;  /* 0x0000002a292a7221 */ /* 0x000fe20000010000 */
[----:B------:R-:W-:Y:S01]  /*5b60*/  FFMA.FTZ R26, R28, R41, R43 ;  /* 0x000000291c1a7223 */ /* 0x000fe2000001002b */
[----:B------:R-:W-:Y:S01]  /*5b70*/  FMUL.FTZ R41, R78, R52 ;  /* 0x000000344e297220 */ /* 0x000fe20000410000 */
[----:B------:R-:W-:Y:S01]  /*5b80*/  FFMA.FTZ R44, R29, R50, R44 ;  /* 0x000000321d2c7223 */ /* 0x000fe2000001002c */
[----:B--2---:R-:W-:-:S04]  /*5b90*/  FADD.FTZ R27, R124, -UR28 ;  /* 0x8000001c7c1b7e21 */ /* 0x004fc80008010000 */
[----:B------:R-:W-:Y:S01]  /*5ba0*/  FMUL.FTZ R27, R27, UR16 ;  /* 0x000000101b1b7c20 */ /* 0x000fe20008410000 */
[----:B----4-:R-:W-:Y:S01]  /*5bb0*/  FADD.FTZ R29, R83, -UR28 ;  /* 0x8000001c531d7e21 */ /* 0x010fe20008010000 */
[----:B------:R-:W-:Y:S02]  /*5bc0*/  FADD.FTZ R42, R42, R41 ;  /* 0x000000292a2a7221 */ /* 0x000fe40000010000 */
[----:B------:R-:W-:Y:S01]  /*5bd0*/  FFMA.FTZ R43, R27, R41, R26 ;  /* 0x000000291b2b7223 */ /* 0x000fe2000001001a */
[----:B------:R-:W-:Y:S01]  /*5be0*/  FMUL.FTZ R41, R79, R53 ;  /* 0x000000354f297220 */ /* 0x000fe20000410000 */
[----:B------:R-:W-:Y:S01]  /*5bf0*/  FFMA.FTZ R31, R28, R51, R31 ;  /* 0x000000331c1f7223 */ /* 0x000fe2000001001f */
[----:B------:R-:W-:Y:S01]  /*5c00*/  FMUL.FTZ R26, R29, UR16 ;  /* 0x000000101d1a7c20 */ /* 0x000fe20008410000 */
[----:B------:R-:W-:Y:S01]  /*5c10*/  FADD.FTZ R28, R125, -UR28 ;  /* 0x8000001c7d1c7e21 */ /* 0x000fe20008010000 */
[----:B------:R-:W-:Y:S01]  /*5c20*/  FADD.FTZ R42, R41, R42 ;  /* 0x0000002a292a7221 */ /* 0x000fe20000010000 */
[----:B------:R-:W-:Y:S01]  /*5c30*/  FMUL.FTZ R29, R78, R54 ;  /* 0x000000364e1d7220 */ /* 0x000fe20000410000 */
[----:B------:R-:W-:Y:S01]  /*5c40*/  FFMA.FTZ R43, R26, R41, R43 ;  /* 0x000000291a2b7223 */ /* 0x000fe2000001002b */
[----:B------:R-:W-:-:S02]  /*5c50*/  FMUL.FTZ R30, R28, UR16 ;  /* 0x000000101c1e7c20 */ /* 0x000fc40008410000 */
[----:B------:R-:W-:Y:S01]  /*5c60*/  FADD.FTZ R41, R42, R29 ;  /* 0x0000001d2a297221 */ /* 0x000fe20000010000 */
[----:B------:R-:W-:Y:S01]  /*5c70*/  FMUL.FTZ R40, R79, R55 ;  /* 0x000000374f287220 */ /* 0x000fe20000410000 */
[----:B------:R-:W-:Y:S01]  /*5c80*/  FFMA.FTZ R42, R30, R29, R43 ;  /* 0x0000001d1e2a7223 */ /* 0x000fe2000001002b */
[----:B------:R-:W-:Y:S01]  /*5c90*/  FFMA.FTZ R26, R26, R53, R31 ;  /* 0x000000351a1a7223 */ /* 0x000fe2000001001f */
[----:B------:R-:W-:Y:S01]  /*5ca0*/  FFMA.FTZ R27, R27, R52, R44 ;  /* 0x000000341b1b7223 */ /* 0x000fe2000001002c */
[----:B------:R-:W-:Y:S01]  /*5cb0*/  FADD.FTZ R41, R40, R41 ;  /* 0x0000002928297221 */ /* 0x000fe20000010000 */
[----:B------:R-:W-:Y:S02]  /*5cc0*/  FADD.FTZ R117, R117, -UR28 ;  /* 0x8000001c75757e21 */ /* 0x000fe40008010000 */
[----:B------:R-:W-:Y:S01]  /*5cd0*/  FFMA.FTZ R27, R30, R54, R27 ;  /* 0x000000361e1b7223 */ /* 0x000fe2000001001b */
[----:B------:R-:W-:Y:S01]  /*5ce0*/  FMUL.FTZ R30, R79, R57 ;  /* 0x000000394f1e7220 */ /* 0x000fe20000410000 */
[----:B------:R-:W-:Y:S01]  /*5cf0*/  FMUL.FTZ R117, R117, UR16 ;  /* 0x0000001075757c20 */ /* 0x000fe20008410000 */
[----:B------:R-:W-:Y:S01]  /*5d00*/  FADD.FTZ R118, R118, -UR28 ;  /* 0x8000001c76767e21 */ /* 0x000fe20008010000 */
[----:B------:R-:W-:Y:S01]  /*5d10*/  FADD.FTZ R119, R119, -UR28 ;  /* 0x8000001c77777e21 */ /* 0x000fe20008010000 */
[----:B------:R-:W-:-:S03]  /*5d20*/  FADD.FTZ R111, R111, -UR28 ;  /* 0x8000001c6f6f7e21 */ /* 0x000fc60008010000 */
[----:B------:R-:W-:Y:S01]  /*5d30*/  FMUL.FTZ R119, R119, UR16 ;  /* 0x0000001077777c20 */ /* 0x000fe20008410000 */
[----:B------:R-:W-:Y:S01]  /*5d40*/  FMUL.FTZ R111, R111, UR16 ;  /* 0x000000106f6f7c20 */ /* 0x000fe20008410000 */
[----:B------:R-:W-:Y:S01]  /*5d50*/  FADD.FTZ R112, R112, -UR28 ;  /* 0x8000001c70707e21 */ /* 0x000fe20008010000 */
[----:B------:R-:W-:Y:S01]  /*5d60*/  FADD.FTZ R109, R109, -UR28 ;  /* 0x8000001c6d6d7e21 */ /* 0x000fe20008010000 */
[----:B------:R-:W-:-:S03]  /*5d70*/  FADD.FTZ R110, R110, -UR28 ;  /* 0x8000001c6e6e7e21 */ /* 0x000fc60008010000 */
[----:B------:R-:W-:Y:S01]  /*5d80*/  FMUL.FTZ R109, R109, UR16 ;  /* 0x000000106d6d7c20 */ /* 0x000fe20008410000 */
[----:B------:R-:W-:Y:S01]  /*5d90*/  FADD.FTZ R81, R81, R46 ;  /* 0x0000002e51517221 */ /* 0x000fe20000010000 */
[----:B------:R-:W-:-:S03]  /*5da0*/  FADD.FTZ R107, R107, -UR28 ;  /* 0x8000001c6b6b7e21 */ /* 0x000fc60008010000 */
[----:B------:R-:W-:Y:S01]  /*5db0*/  FADD.FTZ R81, R81, R48 ;  /* 0x0000003051517221 */ /* 0x000fe20000010000 */
[----:B------:R-:W-:Y:S01]  /*5dc0*/  FMUL.FTZ R107, R107, UR16 ;  /* 0x000000106b6b7c20 */ /* 0x000fe20008410000 */
[----:B------:R-:W-:Y:S01]  /*5dd0*/  FADD.FTZ R108, R108, -UR28 ;  /* 0x8000001c6c6c7e21 */ /* 0x000fe20008010000 */
[----:B------:R-:W-:Y:S01]  /*5de0*/  FADD.FTZ R82, R82, R45 ;  /* 0x0000002d52527221 */ /* 0x000fe20000010000 */
[----:B------:R-:W-:Y:S01]  /*5df0*/  FADD.FTZ R81, R81, R50 ;  /* 0x0000003251517221 */ /* 0x000fe20000010000 */
[----:B------:R-:W-:Y:S02]  /*5e00*/  FADD.FTZ R105, R105, -UR28 ;  /* 0x8000001c69697e21 */ /* 0x000fe40008010000 */
[----:B------:R-:W-:Y:S01]  /*5e10*/  FADD.FTZ R82, R82, R47 ;  /* 0x0000002f52527221 */ /* 0x000fe20000010000 */
[----:B------:R-:W-:Y:S01]  /*5e20*/  FADD.FTZ R81, R81, R52 ;  /* 0x0000003451517221 */ /* 0x000fe20000010000 */
[----:B------:R-:W-:Y:S01]  /*5e30*/  FMUL.FTZ R105, R105, UR16 ;  /* 0x0000001069697c20 */ /* 0x000fe20008410000 */
[----:B------:R-:W-:Y:S01]  /*5e40*/  FADD.FTZ R106, R106, -UR28 ;  /* 0x8000001c6a6a7e21 */ /* 0x000fe20008010000 */
[----:B------:R-:W-:Y:S01]  /*5e50*/  FADD.FTZ R82, R82, R49 ;  /* 0x0000003152527221 */ /* 0x000fe20000010000 */
[----:B------:R-:W-:Y:S01]  /*5e60*/  FADD.FTZ R81, R81, R54 ;  /* 0x0000003651517221 */ /* 0x000fe20000010000 */
[----:B------:R-:W-:-:S02]  /*5e70*/  FADD.FTZ R103, R103, -UR28 ;  /* 0x8000001c67677e21 */ /* 0x000fc40008010000 */
[----:B------:R-:W-:Y:S01]  /*5e80*/  FADD.FTZ R82, R82, R51 ;  /* 0x0000003352527221 */ /* 0x000fe20000010000 */
[----:B------:R-:W-:Y:S01]  /*5e90*/  FADD.FTZ R81, R81, R56 ;  /* 0x0000003851517221 */ /* 0x000fe20000010000 */
[----:B------:R-:W-:Y:S01]  /*5ea0*/  FMUL.FTZ R103, R103, UR16 ;  /* 0x0000001067677c20 */ /* 0x000fe20008410000 */
[----:B------:R-:W-:Y:S01]  /*5eb0*/  FADD.FTZ R104, R104, -UR28 ;  /* 0x8000001c68687e21 */ /* 0x000fe20008010000 */
[----:B------:R-:W-:Y:S01]  /*5ec0*/  FADD.FTZ R82, R82, R53 ;  /* 0x0000003552527221 */ /* 0x000fe20000010000 */
[----:B------:R-:W-:Y:S01]  /*5ed0*/  FADD.FTZ R81, R81, R58 ;  /* 0x0000003a51517221 */ /* 0x000fe20000010000 */
[----:B------:R-:W-:Y:S01]  /*5ee0*/  FADD.FTZ R94, R94, -UR28 ;  /* 0x8000001c5e5e7e21 */ /* 0x000fe20008010000 */
[----:B------:R-:W-:Y:S01]  /*5ef0*/  FMUL.FTZ R104, R104, UR16 ;  /* 0x0000001068687c20 */ /* 0x000fe20008410000 */
[----:B------:R-:W-:Y:S01]  /*5f00*/  FADD.FTZ R82, R82, R55 ;  /* 0x0000003752527221 */ /* 0x000fe20000010000 */
[----:B------:R-:W-:Y:S01]  /*5f10*/  FADD.FTZ R81, R81, R60 ;  /* 0x0000003c51517221 */ /* 0x000fe20000010000 */
[----:B------:R-:W-:-:S02]  /*5f20*/  FMUL.FTZ R94, R94, UR16 ;  /* 0x000000105e5e7c20 */ /* 0x000fc40008410000 */
[----:B------:R-:W-:Y:S01]  /*5f30*/  FADD.FTZ R82, R82, R57 ;  /* 0x0000003952527221 */ /* 0x000fe20000010000 */
[----:B------:R-:W-:Y:S01]  /*5f40*/  FADD.FTZ R81, R81, R62 ;  /* 0x0000003e51517221 */ /* 0x000fe20000010000 */
[----:B------:R-:W-:Y:S02]  /*5f50*/  FADD.FTZ R99, R99, -UR28 ;  /* 0x8000001c63637e21 */ /* 0x000fe40008010000 */
        /* <DEDUP_REMOVED lines=8> */
[----:B------:R-:W-:-:S03]  /*5fe0*/  FADD.FTZ R33, R33, -UR28 ;  /* 0x8000001c21217e21 */ /* 0x000fc60008010000 */
[----:B------:R-:W-:Y:S01]  /*5ff0*/  FADD.FTZ R82, R82, R65 ;  /* 0x0000004152527221 */ /* 0x000fe20000010000 */
[----:B------:R-:W-:-:S03]  /*6000*/  FADD.FTZ R87, R87, -UR28 ;  /* 0x8000001c57577e21 */ /* 0x000fc60008010000 */
[----:B------:R-:W-:Y:S01]  /*6010*/  FADD.FTZ R82, R82, R71 ;  /* 0x0000004752527221 */ /* 0x000fe20000010000 */
[----:B------:R-:W-:Y:S01]  /*6020*/  FADD.FTZ R88, R88, -UR28 ;  /* 0x8000001c58587e21 */ /* 0x000fe20008010000 */
[----:B------:R-:W-:-:S03]  /*6030*/  FADD.FTZ R89, R89, -UR28 ;  /* 0x8000001c59597e21 */ /* 0x000fc60008010000 */
[----:B------:R-:W-:Y:S01]  /*6040*/  FMUL.FTZ R88, R88, UR16 ;  /* 0x0000001058587c20 */ /* 0x000fe20008410000 */
[----:B------:R-:W-:Y:S01]  /*6050*/  FMUL.FTZ R89, R89, UR16 ;  /* 0x0000001059597c20 */ /* 0x000fe20008410000 */
[----:B------:R-:W-:Y:S01]  /*6060*/  FADD.FTZ R95, R95, -UR28 ;  /* 0x8000001c5f5f7e21 */ /* 0x000fe20008010000 */
[----:B------:R-:W-:-:S03]  /*6070*/  FADD.FTZ R96, R96, -UR28 ;  /* 0x8000001c60607e21 */ /* 0x000fc60008010000 */
[----:B------:R-:W-:Y:S01]  /*6080*/  FMUL.FTZ R95, R95, UR16 ;  /* 0x000000105f5f7c20 */ /* 0x000fe20008410000 */
[----:B------:R-:W-:Y:S01]  /*6090*/  FMUL.FTZ R96, R96, UR16 ;  /* 0x0000001060607c20 */ /* 0x000fe20008410000 */
[----:B------:R-:W-:-:S04]  /*60a0*/  FADD.FTZ R100, R100, -UR28 ;  /* 0x8000001c64647e21 */ /* 0x000fc80008010000 */
[----:B------:R-:W-:Y:S01]  /*60b0*/  FMUL.FTZ R100, R100, UR16 ;  /* 0x0000001064647c20 */ /* 0x000fe20008410000 */
[----:B------:R-:W-:Y:S01]  /*60c0*/  FADD.FTZ R116, R116, -UR28 ;  /* 0x8000001c74747e21 */ /* 0x000fe20008010000 */
[----:B------:R-:W-:-:S03]  /*60d0*/  FADD.FTZ R115, R115, -UR28 ;  /* 0x8000001c73737e21 */ /* 0x000fc60008010000 */
[----:B------:R-:W-:Y:S01]  /*60e0*/  FMUL.FTZ R116, R116, UR16 ;  /* 0x0000001074747c20 */ /* 0x000fe20008410000 */
[----:B------:R-:W-:Y:S01]  /*60f0*/  FMUL.FTZ R115, R115, UR16 ;  /* 0x0000001073737c20 */ /* 0x000fe20008410000 */
[----:B------:R-:W-:Y:S01]  /*6100*/  FADD.FTZ R2, R2, -UR28 ;  /* 0x8000001c02027e21 */ /* 0x000fe20008010000 */
[----:B------:R-:W-:Y:S01]  /*6110*/  FADD.FTZ R3, R3, -UR28 ;  /* 0x8000001c03037e21 */ /* 0x000fe20008010000 */
[----:B---3--:R-:W-:-:S04]  /*6120*/  FADD.FTZ R28, R74, -UR28 ;  /* 0x8000001c4a1c7e21 */ /* 0x008fc80008010000 */
[----:B------:R-:W-:Y:S01]  /*6130*/  FMUL.FTZ R29, R28, UR16 ;  /* 0x000000101c1d7c20 */ /* 0x000fe20008410000 */
[----:B------:R-:W-:-:S03]  /*6140*/  FADD.FTZ R28, R120, -UR28 ;  /* 0x8000001c781c7e21 */ /* 0x000fc60008010000 */
[----:B------:R-:W-:Y:S01]  /*6150*/  FFMA.FTZ R42, R29, R40, R42 ;  /* 0x000000281d2a7223 */ /* 0x000fe2000001002a */
[----:B------:R-:W-:Y:S01]  /*6160*/  FMUL.FTZ R40, R78, R56 ;  /* 0x000000384e287220 */ /* 0x000fe20000410000 */
[----:B------:R-:W-:Y:S01]  /*6170*/  FMUL.FTZ R31, R28, UR16 ;  /* 0x000000101c1f7c20 */ /* 0x000fe20008410000 */
[----:B------:R-:W-:Y:S02]  /*6180*/  FADD.FTZ R28, R122, -UR28 ;  /* 0x8000001c7a1c7e21 */ /* 0x000fe40008010000 */
[----:B------:R-:W-:Y:S01]  /*6190*/  FADD.FTZ R43, R41, R40 ;  /* 0x00000028292b7221 */ /* 0x000fe20000010000 */
[----:B------:R-:W-:Y:S01]  /*61a0*/  FFMA.FTZ R42, R31, R40, R42 ;  /* 0x000000281f2a7223 */ /* 0x000fe2000001002a */
[----:B------:R-:W-:Y:S02]  /*61b0*/  FMUL.FTZ R41, R28, UR16 ;  /* 0x000000101c297c20 */ /* 0x000fe40008410000 */
[----:B------:R-:W-:Y:S02]  /*61c0*/  FADD.FTZ R43, R30, R43 ;  /* 0x0000002b1e2b7221 */ /* 0x000fe40000010000 */
[----:B------:R-:W-:Y:S01]  /*61d0*/  FFMA.FTZ R42, R41, R30, R42 ;  /* 0x0000001e292a7223 */ /* 0x000fe2000001002a */
[----:B------:R-:W-:Y:S01]  /*61e0*/  FMUL.FTZ R30, R78, R58 ;  /* 0x0000003a4e1e7220 */ /* 0x000fe20000410000 */
[----:B------:R-:W-:Y:S01]  /*61f0*/  FADD.FTZ R28, R121, -UR28 ;  /* 0x8000001c791c7e21 */ /* 0x000fe20008010000 */
[----:B------:R-:W-:-:S02]  /*6200*/  FFMA.FTZ R26, R29, R55, R26 ;  /* 0x000000371d1a7223 */ /* 0x000fc4000001001a */
[----:B------:R-:W-:Y:S01]  /*6210*/  FADD.FTZ R43, R43, R30 ;  /* 0x0000001e2b2b7221 */ /* 0x000fe20000010000 */
[----:B------:R-:W-:Y:S01]  /*6220*/  FFMA.FTZ R42, R117, R30, R42 ;  /* 0x0000001e752a7223 */ /* 0x000fe2000001002a */
[----:B------:R-:W-:Y:S01]  /*6230*/  FMUL.FTZ R30, R79, R59 ;  /* 0x0000003b4f1e7220 */ /* 0x000fe20000410000 */
[----:B------:R-:W-:Y:S01]  /*6240*/  FMUL.FTZ R29, R28, UR16 ;  /* 0x000000101c1d7c20 */ /* 0x000fe20008410000 */
[----:B------:R-:W-:Y:S01]  /*6250*/  FFMA.FTZ R27, R31, R56, R27 ;  /* 0x000000381f1b7223 */ /* 0x000fe2000001001b */
[----:B------:R-:W-:Y:S01]  /*6260*/  FMUL.FTZ R28, R78, R60 ;  /* 0x0000003c4e1c7220 */ /* 0x000fe20000410000 */
[----:B------:R-:W-:Y:S01]  /*6270*/  FADD.FTZ R43, R30, R43 ;  /* 0x0000002b1e2b7221 */ /* 0x000fe20000010000 */
[----:B------:R-:W-:Y:S01]  /*6280*/  FFMA.FTZ R42, R29, R30, R42 ;  /* 0x0000001e1d2a7223 */ /* 0x000fe2000001002a */
[----:B------:R-:W-:Y:S02]  /*6290*/  FMUL.FTZ R31, R118, UR16 ;  /* 0x00000010761f7c20 */ /* 0x000fe40008410000 */
[----:B------:R-:W-:-:S02]  /*62a0*/  FADD.FTZ R43, R43, R28 ;  /* 0x0000001c2b2b7221 */ /* 0x000fc40000010000 */
[----:B------:R-:W-:Y:S01]  /*62b0*/  FFMA.FTZ R42, R31, R28, R42 ;  /* 0x0000001c1f2a7223 */ /* 0x000fe2000001002a */
[----:B------:R-:W-:Y:S01]  /*62c0*/  FMUL.FTZ R28, R79, R61 ;  /* 0x0000003d4f1c7220 */ /* 0x000fe20000410000 */
[----:B------:R-:W-:-:S03]  /*62d0*/  FFMA.FTZ R26, R41, R57, R26 ;  /* 0x00000039291a7223 */ /* 0x000fc6000001001a */
[----:B------:R-:W-:Y:S01]  /*62e0*/  FADD.FTZ R43, R28, R43 ;  /* 0x0000002b1c2b7221 */ /* 0x000fe20000010000 */
[----:B------:R-:W-:Y:S01]  /*62f0*/  FFMA.FTZ R42, R119, R28, R42 ;  /* 0x0000001c772a7223 */ /* 0x000fe2000001002a */
[----:B------:R-:W-:Y:S01]  /*6300*/  FMUL.FTZ R28, R78, R62 ;  /* 0x0000003e4e1c7220 */ /* 0x000fe20000410000 */
[----:B------:R-:W-:Y:S01]  /*6310*/  FFMA.FTZ R26, R29, R59, R26 ;  /* 0x0000003b1d1a7223 */ /* 0x000fe2000001001a */
[----:B------:R-:W-:Y:S02]  /*6320*/  FMUL.FTZ R29, R112, UR16 ;  /* 0x00000010701d7c20 */ /* 0x000fe40008410000 */
[----:B------:R-:W-:Y:S01]  /*6330*/  FADD.FTZ R43, R43, R28 ;  /* 0x0000001c2b2b7221 */ /* 0x000fe20000010000 */
        /* <DEDUP_REMOVED lines=19> */
[----:B------:R-:W-:-:S04]  /*6470*/  FMUL.FTZ R28, R79, R71 ;  /* 0x000000474f1c7220 */ /* 0x000fc80000410000 */
        /* <DEDUP_REMOVED lines=8> */
[----:B------:R-:W-:-:S03]  /*6500*/  FMUL.FTZ R30, R78, R39 ;  /* 0x000000274e1e7220 */ /* 0x000fc60000410000 */
[----:B------:R-:W-:Y:S01]  /*6510*/  FADD.FTZ R43, R28, R43 ;  /* 0x0000002b1c2b7221 */ /* 0x000fe20000010000 */
[----:B------:R-:W-:Y:S01]  /*6520*/  FFMA.FTZ R42, R31, R28, R42 ;  /* 0x0000001c1f2a7223 */ /* 0x000fe2000001002a */
[----:B------:R-:W-:Y:S01]  /*6530*/  FFMA.FTZ R26, R29, R71, R26 ;  /* 0x000000471d1a7223 */ /* 0x000fe2000001001a */
[----:B------:R-:W-:Y:S01]  /*6540*/  FMUL.FTZ R29, R79, R38 ;  /* 0x000000264f1d7220 */ /* 0x000fe20000410000 */
[----:B------:R-:W-:Y:S01]  /*6550*/  FADD.FTZ R40, R43, R30 ;  /* 0x0000001e2b287221 */ /* 0x000fe20000010000 */
[----:B------:R-:W-:Y:S01]  /*6560*/  FFMA.FTZ R41, R103, R30, R42 ;  /* 0x0000001e67297223 */ /* 0x000fe2000001002a */
[----:B------:R-:W-:Y:S02]  /*6570*/  FFMA.FTZ R27, R111, R62, R27 ;  /* 0x0000003e6f1b7223 */ /* 0x000fe4000001001b */
[----:B------:R-:W-:Y:S01]  /*6580*/  FADD.FTZ R40, R29, R40 ;  /* 0x000000281d287221 */ /* 0x000fe20000010000 */
[----:B------:R-:W-:Y:S01]  /*6590*/  FFMA.FTZ R41, R104, R29, R41 ;  /* 0x0000001d68297223 */ /* 0x000fe20000010029 */
[----:B------:R-:W-:Y:S01]  /*65a0*/  FMUL.FTZ R29, R78, R37 ;  /* 0x000000254e1d7220 */ /* 0x000fe20000410000 */
[----:B------:R-:W-:Y:S01]  /*65b0*/  FFMA.FTZ R27, R109, R64, R27 ;  /* 0x000000406d1b7223 */ /* 0x000fe2000001001b */
[----:B------:R-:W-:Y:S01]  /*65c0*/  FFMA.FTZ R31, R31, R73, R26 ;  /* 0x000000491f1f7223 */ /* 0x000fe2000001001a */
[----:B------:R-:W-:Y:S01]  /*65d0*/  FMUL.FTZ R26, R99, UR16 ;  /* 0x00000010631a7c20 */ /* 0x000fe20008410000 */
[----:B------:R-:W-:Y:S01]  /*65e0*/  FADD.FTZ R40, R40, R29 ;  /* 0x0000001d28287221 */ /* 0x000fe20000010000 */
[----:B------:R-:W-:Y:S01]  /*65f0*/  FFMA.FTZ R41, R94, R29, R41 ;  /* 0x0000001d5e297223 */ /* 0x000fe20000010029 */
[----:B------:R-:W-:Y:S01]  /*6600*/  FMUL.FTZ R29, R79, R36 ;  /* 0x000000244f1d7220 */ /* 0x000fe20000410000 */
[----:B------:R-:W-:Y:S01]  /*6610*/  FFMA.FTZ R27, R107, R70, R27 ;  /* 0x000000466b1b7223 */ /* 0x000fe2000001001b */
[----:B------:R-:W-:-:S02]  /*6620*/  FADD.FTZ R28, R81, R72 ;  /* 0x00000048511c7221 */ /* 0x000fc40000010000 */
[----:B------:R-:W-:Y:S01]  /*6630*/  FADD.FTZ R40, R29, R40 ;  /* 0x000000281d287221 */ /* 0x000fe20000010000 */
        /* <DEDUP_REMOVED lines=9> */
[----:B------:R-:W-:Y:S01]  /*66d0*/  FMUL.FTZ R30, R93, UR16 ;  /* 0x000000105d1e7c20 */ /* 0x000fe20008410000 */
        /* <DEDUP_REMOVED lines=9> */
[----:B------:R-:W-:Y:S01]  /*6770*/  FADD.FTZ R40, R40, R37 ;  /* 0x0000002528287221 */ /* 0x000fe20000010000 */
[----:B------:R-:W-:Y:S01]  /*6780*/  FFMA.FTZ R41, R26, R37, R41 ;  /* 0x000000251a297223 */ /* 0x000fe20000010029 */
[----:B------:R-:W-:Y:S01]  /*6790*/  FMUL.FTZ R33, R79, R0 ;  /* 0x000000004f217220 */ /* 0x000fe20000410000 */
        /* <DEDUP_REMOVED lines=13> */
[----:B------:R-:W-:-:S03]  /*6870*/  FADD.FTZ R27, R27, R34 ;  /* 0x000000221b1b7221 */ /* 0x000fc60000010000 */
[----:B------:R-:W-:Y:S01]  /*6880*/  FADD.FTZ R37, R30, R37 ;  /* 0x000000251e257221 */ /* 0x000fe20000010000 */
[----:B------:R-:W-:Y:S01]  /*6890*/  FFMA.FTZ R32, R89, R30, R32 ;  /* 0x0000001e59207223 */ /* 0x000fe20000010020 */
[----:B------:R-:W-:Y:S01]  /*68a0*/  FMUL.FTZ R30, R78, R97 ;  /* 0x000000614e1e7220 */ /* 0x000fe20000410000 */
[----:B------:R-:W-:Y:S01]  /*68b0*/  FADD.FTZ R26, R27, R0 ;  /* 0x000000001b1a7221 */ /* 0x000fe20000010000 */
[----:B------:R-:W-:Y:S01]  /*68c0*/  FFMA.FTZ R0, R28, R0, R31 ;  /* 0x000000001c007223 */ /* 0x000fe2000001001f */
[----:B------:R-:W-:Y:S01]  /*68d0*/  FADD.FTZ R28, R29, R90 ;  /* 0x0000005a1d1c7221 */ /* 0x000fe20000010000 */
[----:B------:R-:W-:Y:S01]  /*68e0*/  FADD.FTZ R34, R37, R30 ;  /* 0x0000001e25227221 */ /* 0x000fe20000010000 */
[----:B------:R-:W-:Y:S01]  /*68f0*/  FFMA.FTZ R31, R95, R30, R32 ;  /* 0x0000001e5f1f7223 */ /* 0x000fe20000010020 */
[----:B------:R-:W-:Y:S01]  /*6900*/  FMUL.FTZ R29, R79, R98 ;  /* 0x000000624f1d7220 */ /* 0x000fe20000410000 */
[----:B------:R-:W-:Y:S01]  /*6910*/  FFMA.FTZ R89, R89, R91, R0 ;  /* 0x0000005b59597223 */ /* 0x000fe20000010000 */
[----:B------:R-:W-:-:S02]  /*6920*/  FADD.FTZ R0, R123, -UR28 ;  /* 0x8000001c7b007e21 */ /* 0x000fc40008010000 */
[----:B------:R-:W-:Y:S01]  /*6930*/  FADD.FTZ R34, R29, R34 ;  /* 0x000000221d227221 */ /* 0x000fe20000010000 */
[----:B------:R-:W-:Y:S01]  /*6940*/  FFMA.FTZ R31, R96, R29, R31 ;  /* 0x0000001d601f7223 */ /* 0x000fe2000001001f */
[----:B------:R-:W-:Y:S01]  /*6950*/  FMUL.FTZ R29, R78, R101 ;  /* 0x000000654e1d7220 */ /* 0x000fe20000410000 */
[----:B------:R-:W-:-:S03]  /*6960*/  FMUL.FTZ R0, R0, UR16 ;  /* 0x0000001000007c20 */ /* 0x000fc60008410000 */
[----:B------:R-:W-:Y:S01]  /*6970*/  FADD.FTZ R34, R34, R29 ;  /* 0x0000001d22227221 */ /* 0x000fe20000010000 */
[----:B------:R-:W-:Y:S01]  /*6980*/  FFMA.FTZ R31, R100, R29, R31 ;  /* 0x0000001d641f7223 */ /* 0x000fe2000001001f */
[----:B------:R-:W-:Y:S01]  /*6990*/  FMUL.FTZ R29, R79, R102 ;  /* 0x000000664f1d7220 */ /* 0x000fe20000410000 */
[----:B------:R-:W-:Y:S01]  /*69a0*/  FADD.FTZ R28, R28, R97 ;  /* 0x000000611c1c7221 */ /* 0x000fe20000010000 */
[----:B------:R-:W-:Y:S01]  /*69b0*/  FADD.FTZ R27, R26, R91 ;  /* 0x0000005b1a1b7221 */ /* 0x000fe20000010000 */
[----:B------:R-:W-:Y:S01]  /*69c0*/  FMUL.FTZ R33, R78, R114 ;  /* 0x000000724e217220 */ /* 0x000fe20000410000 */
[----:B------:R-:W-:Y:S01]  /*69d0*/  FADD.FTZ R34, R29, R34 ;  /* 0x000000221d227221 */ /* 0x000fe20000010000 */
[----:B------:R-:W-:Y:S01]  /*69e0*/  FFMA.FTZ R31, R0, R29, R31 ;  /* 0x0000001d001f7223 */ /* 0x000fe2000001001f */
[----:B------:R-:W-:Y:S01]  /*69f0*/  FFMA.FTZ R88, R88, R90, R35 ;  /* 0x0000005a58587223 */ /* 0x000fe20000010023 */
[----:B------:R-:W-:Y:S01]  /*6a00*/  FADD.FTZ R29, R28, R101 ;  /* 0x000000651c1d7221 */ /* 0x000fe20000010000 */
[----:B------:R-:W-:Y:S01]  /*6a10*/  FADD.FTZ R27, R27, R98 ;  /* 0x000000621b1b7221 */ /* 0x000fe20000010000 */
[----:B------:R-:W-:Y:S01]  /*6a20*/  FADD.FTZ R35, R34, R33 ;  /* 0x0000002122237221 */ /* 0x000fe20000010000 */
[----:B------:R-:W-:Y:S01]  /*6a30*/  FFMA.FTZ R30, R116, R33, R31 ;  /* 0x00000021741e7223 */ /* 0x000fe2000001001f */
[----:B------:R-:W-:Y:S01]  /*6a40*/  FMUL.FTZ R28, R79, R113 ;  /* 0x000000714f1c7220 */ /* 0x000fe20000410000 */
[----:B------:R-:W-:Y:S01]  /*6a50*/  FADD.FTZ R26, R27, R102 ;  /* 0x000000661b1a7221 */ /* 0x000fe20000010000 */
[----:B------:R-:W-:-:S02]  /*6a60*/  FMUL.FTZ R27, R2, UR16 ;  /* 0x00000010021b7c20 */ /* 0x000fc40008410000 */
[----:B------:R-:W-:Y:S01]  /*6a70*/  FADD.FTZ R35, R28, R35 ;  /* 0x000000231c237221 */ /* 0x000fe20000010000 */
[----:B------:R-:W-:Y:S01]  /*6a80*/  FFMA.FTZ R30, R115, R28, R30 ;  /* 0x0000001c731e7223 */ /* 0x000fe2000001001e */
[----:B------:R-:W-:Y:S01]  /*6a90*/  FMUL.FTZ R28, R78, R4 ;  /* 0x000000044e1c7220 */ /* 0x000fe20000410000 */
[----:B------:R-:W-:Y:S01]  /*6aa0*/  FMUL.FTZ R2, R79, R5 ;  /* 0x000000054f027220 */ /* 0x000fe20000410000 */
[----:B------:R-:W-:Y:S01]  /*6ab0*/  FMUL.FTZ R3, R3, UR16 ;  /* 0x0000001003037c20 */ /* 0x000fe20008410000 */
[----:B------:R-:W-:Y:S01]  /*6ac0*/  FADD.FTZ R6, R6, -UR28 ;  /* 0x8000001c06067e21 */ /* 0x000fe20008010000 */
[----:B------:R-:W-:Y:S01]  /*6ad0*/  FADD.FTZ R35, R35, R28 ;  /* 0x0000001c23237221 */ /* 0x000fe20000010000 */
[----:B------:R-:W-:Y:S01]  /*6ae0*/  FFMA.FTZ R30, R27, R28, R30 ;  /* 0x0000001c1b1e7223 */ /* 0x000fe2000001001e */
[----:B------:R-:W-:Y:S01]  /*6af0*/  FFMA.FTZ R89, R96, R98, R89 ;  /* 0x0000006260597223 */ /* 0x000fe20000010059 */
[----:B------:R-:W-:Y:S01]  /*6b00*/  FMUL.FTZ R31, R6, UR16 ;  /* 0x00000010061f7c20 */ /* 0x000fe20008410000 */
[----:B------:R-:W-:Y:S01]  /*6b10*/  FADD.FTZ R35, R2, R35 ;  /* 0x0000002302237221 */ /* 0x000fe20000010000 */
[----:B------:R-:W-:Y:S01]  /*6b20*/  FFMA.FTZ R30, R3, R2, R30 ;  /* 0x00000002031e7223 */ /* 0x000fe2000001001e */
[----:B------:R-:W-:Y:S01]  /*6b30*/  FMUL.FTZ R2, R78, R8 ;  /* 0x000000084e027220 */ /* 0x000fe20000410000 */
[----:B------:R-:W-:Y:S01]  /*6b40*/  FFMA.FTZ R0, R0, R102, R89 ;  /* 0x0000006600007223 */ /* 0x000fe20000010059 */
[----:B------:R-:W-:-:S02]  /*6b50*/  FADD.FTZ R7, R7, -UR28 ;  /* 0x8000001c07077e21 */ /* 0x000fc40008010000 */
[----:B------:R-:W-:Y:S01]  /*6b60*/  FADD.FTZ R35, R35, R2 ;  /* 0x0000000223237221 */ /* 0x000fe20000010000 */
[----:B------:R-:W-:Y:S01]  /*6b70*/  FFMA.FTZ R30, R31, R2, R30 ;  /* 0x000000021f1e7223 */ /* 0x000fe2000001001e */
[----:B------:R-:W-:Y:S01]  /*6b80*/  FFMA.FTZ R0, R115, R113, R0 ;  /* 0x0000007173007223 */ /* 0x000fe20000010000 */
        /* <DEDUP_REMOVED lines=9> */
[----:B------:R-:W-:Y:S01]  /*6c20*/  FADD.FTZ R11, R11, -UR28 ;  /* 0x8000001c0b0b7e21 */ /* 0x000fe20008010000 */
[----:B------:R-:W-:Y:S01]  /*6c30*/  FFMA.FTZ R101, R100, R101, R88 ;  /* 0x0000006564657223 */ /* 0x000fe20000010058 */
[----:B------:R-:W-:Y:S01]  /*6c40*/  FADD.FTZ R35, R35, R2 ;  /* 0x0000000223237221 */ /* 0x000fe20000010000 */
[----:B------:R-:W-:Y:S01]  /*6c50*/  FFMA.FTZ R30, R3, R2, R30 ;  /* 0x00000002031e7223 */ /* 0x000fe2000001001e */
[----:B------:R-:W-:Y:S01]  /*6c60*/  FADD.FTZ R26, R26, R113 ;  /* 0x000000711a1a7221 */ /* 0x000fe20000010000 */
[----:B------:R-:W-:Y:S01]  /*6c70*/  FMUL.FTZ R2, R79, R13 ;  /* 0x0000000d4f027220 */ /* 0x000fe20000410000 */
[----:B------:R-:W-:Y:S01]  /*6c80*/  FMUL.FTZ R11, R11, UR16 ;  /* 0x000000100b0b7c20 */ /* 0x000fe20008410000 */
[----:B------:R-:W-:Y:S01]  /*6c90*/  FADD.FTZ R14, R14, -UR28 ;  /* 0x8000001c0e0e7e21 */ /* 0x000fe20008010000 */
[----:B------:R-:W-:Y:S01]  /*6ca0*/  FFMA.FTZ R101, R116, R114, R101 ;  /* 0x0000007274657223 */ /* 0x000fe20000010065 */
[----:B------:R-:W-:Y:S01]  /*6cb0*/  FADD.FTZ R26, R26, R5 ;  /* 0x000000051a1a7221 */ /* 0x000fe20000010000 */
        /* <DEDUP_REMOVED lines=8> */
[----:B------:R-:W-:Y:S01]  /*6d40*/  FFMA.FTZ R101, R31, R8, R101 ;  /* 0x000000081f657223 */ /* 0x000fe20000010065 */
[----:B------:R-:W-:Y:S01]  /*6d50*/  FMUL.FTZ R2, R79, R17 ;  /* 0x000000114f027220 */ /* 0x000fe20000410000 */
[----:B------:R-:W-:Y:S01]  /*6d60*/  FMUL.FTZ R15, R15, UR16 ;  /* 0x000000100f0f7c20 */ /* 0x000fe20008410000 */
[----:B------:R-:W-:Y:S01]  /*6d70*/  FADD.FTZ R29, R29, R114 ;  /* 0x000000721d1d7221 */ /* 0x000fe20000010000 */
        /* <DEDUP_REMOVED lines=8> */
[----:B------:R-:W-:Y:S01]  /*6e00*/  FADD.FTZ R29, R29, R8 ;  /* 0x000000081d1d7221 */ /* 0x000fe20000010000 */
[----:B------:R-:W-:Y:S01]  /*6e10*/  FADD.FTZ R26, R26, R9 ;  /* 0x000000091a1a7221 */ /* 0x000fe20000010000 */
[----:B------:R-:W-:Y:S01]  /*6e20*/  FFMA.FTZ R0, R7, R9, R0 ;  /* 0x0000000907007223 */ /* 0x000fe20000010000 */
[----:B------:R-:W-:Y:S01]  /*6e30*/  FADD.FTZ R35, R35, R2 ;  /* 0x0000000223237221 */ /* 0x000fe20000010000 */
[----:B------:R-:W-:Y:S01]  /*6e40*/  FFMA.FTZ R30, R3, R2, R30 ;  /* 0x00000002031e7223 */ /* 0x000fe2000001001e */
[----:B------:R-:W-:Y:S01]  /*6e50*/  FMUL.FTZ R2, R79, R21 ;  /* 0x000000154f027220 */ /* 0x000fe20000410000 */
[----:B------:R-:W-:Y:S01]  /*6e60*/  FMUL.FTZ R19, R19, UR16 ;  /* 0x0000001013137c20 */ /* 0x000fe20008410000 */
[----:B------:R-:W-:Y:S01]  /*6e70*/  FADD.FTZ R22, R22, -UR28 ;  /* 0x8000001c16167e21 */ /* 0x000fe20008010000 */
[----:B------:R-:W-:Y:S01]  /*6e80*/  FADD.FTZ R29, R29, R12 ;  /* 0x0000000c1d1d7221 */ /* 0x000fe20000010000 */
        /* <DEDUP_REMOVED lines=10> */
[----:B------:R-:W-:Y:S01]  /*6f30*/  FADD.FTZ R23, R23, -UR28 ;  /* 0x8000001c17177e21 */ /* 0x000fe20008010000 */
[----:B------:R-:W-:Y:S01]  /*6f40*/  FADD.FTZ R35, R35, R2 ;  /* 0x0000000223237221 */ /* 0x000fe20000010000 */
[----:B------:R-:W-:Y:S01]  /*6f50*/  FFMA.FTZ R30, R5, R2, R30 ;  /* 0x00000002051e7223 */ /* 0x000fe2000001001e */
[----:B------:R-:W-:Y:S01]  /*6f60*/  FFMA.FTZ R101, R3, R20, R101 ;  /* 0x0000001403657223 */ /* 0x000fe20000010065 */
[----:B------:R-:W-:Y:S01]  /*6f70*/  FMUL.FTZ R2, R79, R25 ;  /* 0x000000194f027220 */ /* 0x000fe20000410000 */
[----:B------:R-:W-:Y:S01]  /*6f80*/  FADD.FTZ R29, R29, R20 ;  /* 0x000000141d1d7221 */ /* 0x000fe20000010000 */
[----:B------:R-:W-:Y:S01]  /*6f90*/  FMUL.FTZ R23, R23, UR16 ;  /* 0x0000001017177c20 */ /* 0x000fe20008410000 */
[----:B------:R-:W-:Y:S01]  /*6fa0*/  FADD.FTZ R26, R26, R21 ;  /* 0x000000151a1a7221 */ /* 0x000fe20000010000 */
[----:B------:R-:W-:Y:S01]  /*6fb0*/  FFMA.FTZ R0, R19, R21, R0 ;  /* 0x0000001513007223 */ /* 0x000fe20000010000 */
[----:B------:R-:W-:Y:S01]  /*6fc0*/  FADD.FTZ R35, R2, R35 ;  /* 0x0000002302237221 */ /* 0x000fe20000010000 */
[----:B------:R-:W-:Y:S01]  /*6fd0*/  FFMA.FTZ R4, R5, R24, R101 ;  /* 0x0000001805047223 */ /* 0x000fe20000010065 */
[----:B------:R-:W-:Y:S01]  /*6fe0*/  FFMA.FTZ R2, R23, R2, R30 ;  /* 0x0000000217027223 */ /* 0x000fe2000001001e */
[----:B------:R-:W-:Y:S01]  /*6ff0*/  FADD.FTZ R6, R29, R24 ;  /* 0x000000181d067221 */ /* 0x000fe20000010000 */
[----:B------:R-:W-:Y:S01]  /*7000*/  FADD.FTZ R7, R26, R25 ;  /* 0x000000191a077221 */ /* 0x000fe20000010000 */
[----:B------:R-:W-:Y:S01]  /*7010*/  FFMA.FTZ R5, R23, R25, R0 ;  /* 0x0000001917057223 */ /* 0x000fe20000010000 */
[----:B------:R-:W-:Y:S06]  /*7020*/  BRA `(.L_x_1345) ;  /* 0x0000004000d47947 */ /* 0x000fec0003800000 */
.L_x_1344:
[----:B------:R-:W2:Y:S04]  /*7030*/  LDL.LU R26, [R1+0x25c] ;  /* 0x00025c00011a7983 */ /* 0x000ea80000300800 */
[----:B------:R-:W3:Y:S01]  /*7040*/  LDL.LU R29, [R1+0x260] ;  /* 0x00026000011d7983 */ /* 0x000ee20000300800 */
[----:B-----5:R-:W-:-:S03]  /*7050*/  FADD.FTZ R74, R74, -UR28 ;  /* 0x8000001c4a4a7e21 */ /* 0x020fc60008010000 */
[----:B------:R0:W-:Y:S01]  /*7060*/  STL [R1+0x2a8], R68 ;  /* 0x0002a84401007387 */ /* 0x0001e20000100800 */
[----:B------:R-:W-:-:S03]  /*7070*/  FMUL.FTZ R74, R74, UR16 ;  /* 0x000000104a4a7c20 */ /* 0x000fc60008410000 */
[----:B------:R4:W-:Y:S04]  /*7080*/  STL [R1+0x2b0], R80 ;  /* 0x0002b05001007387 */ /* 0x0009e80000100800 */
[----:B------:R1:W-:Y:S04]  /*7090*/  STL [R1+0x2ac], R69 ;  /* 0x0002ac4501007387 */ /* 0x0003e80000100800 */
[----:B0-----:R-:W3:Y:S04]  /*70a0*/  LDL.LU R68, [R1+0x280] ;  /* 0x0002800001447983 */ /* 0x001ee80000300800 */
[----:B----4-:R-:W4:Y:S04]  /*70b0*/  LDL.LU R80, [R1+0x284] ;  /* 0x0002840001507983 */ /* 0x010f280000300800 */
[----:B-1----:R-:W4:Y:S04]  /*70c0*/  LDL.LU R69, [R1+0x28c] ;  /* 0x00028c0001457983 */ /* 0x002f280000300800 */
[----:B------:R0:W-:Y:S04]  /*70d0*/  STL [R1+0x2a4], R67 ;  /* 0x0002a44301007387 */ /* 0x0001e80000100800 */
[----:B------:R1:W-:Y:S04]  /*70e0*/  STL [R1+0x2a0], R66 ;  /* 0x0002a04201007387 */ /* 0x0003e80000100800 */
[----:B0-----:R-:W4:Y:S04]  /*70f0*/  LDL.LU R67, [R1+0x274] ;  /* 0x0002740001437983 */ /* 0x001f280000300800 */
[----:B-1----:R-:W4:Y:S01]  /*7100*/  LDL.LU R66, [R1+0x294] ;  /* 0x0002940001427983 */ /* 0x002f220000300800 */
[----:B--2---:R-:W-:-:S04]  /*7110*/  FADD.FTZ R26, R26, -UR28 ;  /* 0x8000001c1a1a7e21 */ /* 0x004fc80008010000 */
[----:B------:R-:W-:Y:S01]  /*7120*/  FMUL.FTZ R26, R26, UR16 ;  /* 0x000000101a1a7c20 */ /* 0x000fe20008410000 */
[----:B---3--:R-:W-:-:S03]  /*7130*/  FADD.FTZ R29, R29, -UR28 ;  /* 0x8000001c1d1d7e21 */ /* 0x008fc60008010000 */
[----:B------:R-:W-:-:S04]  /*7140*/  FFMA.FTZ R27, R78, R26, R76 ;  /* 0x0000001a4e1b7223 */ /* 0x000fc8000001004c */
[----:B------:R-:W-:-:S06]  /*7150*/  FMUL.FTZ R28, R27, -1.4426950216293334961 ;  /* 0xbfb8aa3b1b1c7820 */ /* 0x000fcc0000410000 */
[----:B------:R-:W0:Y:S02]  /*7160*/  MUFU.EX2 R28, R28 ;  /* 0x0000001c001c7308 */ /* 0x000e240000000800 */
[----:B0-----:R-:W-:-:S06]  /*7170*/  FADD.FTZ R28, R28, 1 ;  /* 0x3f8000001c1c7421 */ /* 0x001fcc0000010000 */
[----:B------:R-:W0:Y:S02]  /*7180*/  MUFU.RCP R28, R28 ;  /* 0x0000001c001c7308 */ /* 0x000e240000001000 */
[C---:B0-----:R-:W-:Y:S01]  /*7190*/  FMUL.FTZ R81, R28.reuse, R81 ;  /* 0x000000511c517220 */ /* 0x041fe20000410000 */
        /* <DEDUP_REMOVED lines=10> */
[C---:B0-----:R-:W-:Y:S01]  /*7240*/  FMUL.FTZ R82, R30.reuse, R82 ;  /* 0x000000521e527220 */ /* 0x041fe20000410000 */
[----:B------:R-:W-:-:S04]  /*7250*/  FADD.FTZ R30, -R30, 1 ;  /* 0x3f8000001e1e7421 */ /* 0x000fc80000010100 */
[----:B------:R-:W-:Y:S01]  /*7260*/  FFMA.FTZ R29, R29, R30, 1 ;  /* 0x3f8000001d1d7423 */ /* 0x000fe2000001001e */
[C---:B------:R-:W-:Y:S01]  /*7270*/  FFMA.FTZ R30, R26.reuse, R31, RZ ;  /* 0x0000001f1a1e7223 */ /* 0x040fe200000100ff */
[----:B------:R-:W-:Y:S01]  /*7280*/  FADD.FTZ R31, RZ, R31 ;  /* 0x0000001fff1f7221 */ /* 0x000fe20000010000 */
[----:B------:R-:W-:Y:S01]  /*7290*/  FFMA.FTZ R26, R26, R28, RZ ;  /* 0x0000001c1a1a7223 */ /* 0x000fe200000100ff */
[----:B------:R-:W-:Y:S01]  /*72a0*/  FMUL.FTZ R29, R82, R29 ;  /* 0x0000001d521d7220 */ /* 0x000fe20000410000 */
[----:B------:R-:W-:Y:S01]  /*72b0*/  FADD.FTZ R28, RZ, R28 ;  /* 0x0000001cff1c7221 */ /* 0x000fe20000010000 */
[----:B------:R-:W2:Y:S02]  /*72c0*/  LDL.LU R82, [R1+0x270] ;  /* 0x0002700001527983 */ /* 0x000ea40000300800 */
        /* <DEDUP_REMOVED lines=11> */
[----:B------:R-:W-:-:S03]  /*7380*/  FADD.FTZ R75, R125, -UR28 ;  /* 0x8000001c7d4b7e21 */ /* 0x000fc60008010000 */
[----:B------:R-:W-:Y:S01]  /*7390*/  FMUL.FTZ R81, R83, R81 ;  /* 0x0000005153517220 */ /* 0x000fe20000410000 */
[----:B------:R-:W-:Y:S01]  /*73a0*/  FMUL.FTZ R75, R75, UR16 ;  /* 0x000000104b4b7c20 */ /* 0x000fe20008410000 */
[----:B------:R-:W-:Y:S01]  /*73b0*/  FFMA.FTZ R27, R27, R29, RZ ;  /* 0x0000001d1b1b7223 */ /* 0x000fe200000100ff */
[----:B------:R-:W3:Y:S01]  /*73c0*/  LDL.LU R83, [R1+0x254] ;  /* 0x0002540001537983 */ /* 0x000ee20000300800 */
[----:B------:R-:W-:Y:S01]  /*73d0*/  FFMA.FTZ R26, R74, R81, R26 ;  /* 0x000000514a1a7223 */ /* 0x000fe2000001001a */
[----:B------:R-:W-:-:S04]  /*73e0*/  FADD.FTZ R28, R28, R81 ;  /* 0x000000511c1c7221 */ /* 0x000fc80000010000 */
[----:B------:R0:W-:Y:S04]  /*73f0*/  STL [R1+0x230], R26 ;  /* 0x0002301a01007387 */ /* 0x0001e80000100800 */
[----:B------:R1:W-:Y:S01]  /*7400*/  STL [R1+0x234], R28 ;  /* 0x0002341c01007387 */ /* 0x0003e20000100800 */
[----:B0-----:R-:W-:-:S04]  /*7410*/  FFMA.FTZ R26, R79, R75, R77 ;  /* 0x0000004b4f1a7223 */ /* 0x001fc8000001004d */
[----:B-1----:R-:W-:-:S06]  /*7420*/  FMUL.FTZ R28, R26, -1.4426950216293334961 ;  /* 0xbfb8aa3b1a1c7820 */ /* 0x002fcc0000410000 */
[----:B------:R-:W0:Y:S02]  /*7430*/  MUFU.EX2 R28, R28 ;  /* 0x0000001c001c7308 */ /* 0x000e240000000800 */
[----:B0-----:R-:W-:-:S06]  /*7440*/  FADD.FTZ R28, R28, 1 ;  /* 0x3f8000001c1c7421 */ /* 0x001fcc0000010000 */
[----:B------:R-:W0:Y:S02]  /*7450*/  MUFU.RCP R28, R28 ;  /* 0x0000001c001c7308 */ /* 0x000e240000001000 */
[C---:B0-----:R-:W-:Y:S01]  /*7460*/  FMUL.FTZ R84, R28.reuse, R84 ;  /* 0x000000541c547220 */ /* 0x041fe20000410000 */
[----:B------:R-:W-:-:S04]  /*7470*/  FADD.FTZ R28, -R28, 1 ;  /* 0x3f8000001c1c7421 */ /* 0x000fc80000010100 */
[----:B------:R-:W-:Y:S01]  /*7480*/  FFMA.FTZ R28, R26, R28, 1 ;  /* 0x3f8000001a1c7423 */ /* 0x000fe2000001001c */
[----:B------:R-:W-:Y:S01]  /*7490*/  FADD.FTZ R26, RZ, R29 ;  /* 0x0000001dff1a7221 */ /* 0x000fe20000010000 */
[----:B------:R-:W-:-:S04]  /*74a0*/  FADD.FTZ R29, R124, -UR28 ;  /* 0x8000001c7c1d7e21 */ /* 0x000fc80008010000 */
[----:B------:R-:W-:Y:S01]  /*74b0*/  FMUL.FTZ R124, R29, UR16 ;  /* 0x000000101d7c7c20 */ /* 0x000fe20008410000 */
[----:B------:R-:W-:Y:S02]  /*74c0*/  FADD.FTZ R29, R68, -UR28 ;  /* 0x8000001c441d7e21 */ /* 0x000fe40008010000 */
[----:B------:R-:W2:Y:S01]  /*74d0*/  LDL.LU R68, [R1+0x288] ;  /* 0x0002880001447983 */ /* 0x000ea20000300800 */
[----:B------:R-:W-:Y:S01]  /*74e0*/  FMUL.FTZ R81, R78, R81 ;  /* 0x000000514e517220 */ /* 0x000fe20000410000 */
[----:B------:R-:W-:Y:S02]  /*74f0*/  FMUL.FTZ R28, R84, R28 ;  /* 0x0000001c541c7220 */ /* 0x000fe40000410000 */
[----:B------:R-:W3:Y:S01]  /*7500*/  LDL.LU R84, [R1+0x258] ;  /* 0x0002580001547983 */ /* 0x000ee20000300800 */
[----:B------:R-:W-:Y:S01]  /*7510*/  FADD.FTZ R125, R31, R81 ;  /* 0x000000511f7d7221 */ /* 0x000fe20000010000 */
[----:B------:R-:W-:Y:S01]  /*7520*/  FADD.FTZ R31, R26, R28 ;  /* 0x0000001c1a1f7221 */ /* 0x000fe20000010000 */
[----:B------:R-:W-:Y:S01]  /*7530*/  FFMA.FTZ R30, R74, R81, R30 ;  /* 0x000000514a1e7223 */ /* 0x000fe2000001001e */
[-C--:B------:R-:W-:Y:S01]  /*7540*/  FFMA.FTZ R27, R75, R28.reuse, R27 ;  /* 0x0000001c4b1b7223 */ /* 0x080fe2000001001b */
[----:B------:R-:W-:Y:S01]  /*7550*/  FMUL.FTZ R26, R79, R28 ;  /* 0x0000001c4f1a7220 */ /* 0x000fe20000410000 */
[----:B------:R-:W3:Y:S03]  /*7560*/  LDL.LU R74, [R1+0x268] ;  /* 0x00026800014a7983 */ /* 0x000ee60000300800 */
[----:B------:R-:W-:Y:S01]  /*7570*/  FFMA.FTZ R28, R75, R26, R30 ;  /* 0x0000001a4b1c7223 */ /* 0x000fe2000001001e */
[----:B------:R0:W-:Y:S04]  /*7580*/  STL [R1+0x228], R27 ;  /* 0x0002281b01007387 */ /* 0x0001e80000100800 */
[----:B------:R1:W-:Y:S01]  /*7590*/  STL [R1+0x224], R28 ;  /* 0x0002241c01007387 */ /* 0x0003e20000100800 */
[----:B0-----:R-:W-:-:S04]  /*75a0*/  FFMA.FTZ R27, R78, R124, R76 ;  /* 0x0000007c4e1b7223 */ /* 0x001fc8000001004c */
[----:B-1----:R-:W-:-:S06]  /*75b0*/  FMUL.FTZ R28, R27, -1.4426950216293334961 ;  /* 0xbfb8aa3b1b1c7820 */ /* 0x002fcc0000410000 */
[----:B------:R-:W0:Y:S02]  /*75c0*/  MUFU.EX2 R28, R28 ;  /* 0x0000001c001c7308 */ /* 0x000e240000000800 */
[----:B0-----:R-:W-:-:S06]  /*75d0*/  FADD.FTZ R28, R28, 1 ;  /* 0x3f8000001c1c7421 */ /* 0x001fcc0000010000 */
[----:B------:R-:W0:Y:S01]  /*75e0*/  MUFU.RCP R28, R28 ;  /* 0x0000001c001c7308 */ /* 0x000e220000001000 */
[----:B------:R-:W-:-:S05]  /*75f0*/  FMUL.FTZ R30, R29, UR16 ;  /* 0x000000101d1e7c20 */ /* 0x000fca0008410000 */
[----:B------:R4:W-:Y:S01]  /*7600*/  STL [R1+0x21c], R30 ;  /* 0x00021c1e01007387 */ /* 0x0009e20000100800 */
[C---:B0-----:R-:W-:Y:S01]  /*7610*/  FMUL.FTZ R85, R28.reuse, R85 ;  /* 0x000000551c557220 */ /* 0x041fe20000410000 */
[----:B------:R-:W-:-:S04]  /*7620*/  FADD.FTZ R28, -R28, 1 ;  /* 0x3f8000001c1c7421 */ /* 0x000fc80000010100 */
[----:B------:R-:W-:Y:S01]  /*7630*/  FFMA.FTZ R27, R27, R28, 1 ;  /* 0x3f8000001b1b7423 */ /* 0x000fe2000001001c */
[----:B------:R-:W-:Y:S01]  /*7640*/  FFMA.FTZ R28, R79, R30, R77 ;  /* 0x0000001e4f1c7223 */ /* 0x000fe2000001004d */
[----:B----4-:R-:W-:Y:S02]  /*7650*/  FADD.FTZ R30, R80, -UR28 ;  /* 0x8000001c501e7e21 */ /* 0x010fe40008010000 */
[----:B------:R-:W4:Y:S01]  /*7660*/  LDL.LU R80, [R1+0x290] ;  /* 0x0002900001507983 */ /* 0x000f220000300800 */
[----:B------:R-:W-:-:S06]  /*7670*/  FMUL.FTZ R29, R28, -1.4426950216293334961 ;  /* 0xbfb8aa3b1c1d7820 */ /* 0x000fcc0000410000 */
[----:B------:R-:W0:Y:S02]  /*7680*/  MUFU.EX2 R29, R29 ;  /* 0x0000001d001d7308 */ /* 0x000e240000000800 */
[----:B0-----:R-:W-:-:S06]  /*7690*/  FADD.FTZ R29, R29, 1 ;  /* 0x3f8000001d1d7421 */ /* 0x001fcc0000010000 */
[----:B------:R-:W0:Y:S01]  /*76a0*/  MUFU.RCP R29, R29 ;  /* 0x0000001d001d7308 */ /* 0x000e220000001000 */
[----:B------:R1:W-:Y:S02]  /*76b0*/  STL [R1+0x22c], R31 ;  /* 0x00022c1f01007387 */ /* 0x0003e40000100800 */
[----:B-1----:R-:W-:Y:S01]  /*76c0*/  FMUL.FTZ R31, R30, UR16 ;  /* 0x000000101e1f7c20 */ /* 0x002fe20008410000 */
[C---:B0-----:R-:W-:Y:S01]  /*76d0*/  FMUL.FTZ R86, R29.reuse, R86 ;  /* 0x000000561d567220 */ /* 0x041fe20000410000 */
[----:B------:R-:W-:-:S04]  /*76e0*/  FADD.FTZ R29, -R29, 1 ;  /* 0x3f8000001d1d7421 */ /* 0x000fc80000010100 */
[----:B------:R-:W-:Y:S01]  /*76f0*/  FFMA.FTZ R28, R28, R29, 1 ;  /* 0x3f8000001c1c7423 */ /* 0x000fe2000001001d */
[----:B------:R-:W-:Y:S01]  /*7700*/  FFMA.FTZ R29, R78, R31, R76 ;  /* 0x0000001f4e1d7223 */ /* 0x000fe2000001004c */
[----:B------:R0:W-:Y:S03]  /*7710*/  STL [R1+0x218], R31 ;  /* 0x0002181f01007387 */ /* 0x0001e60000100800 */
[----:B------:R-:W-:Y:S01]  /*7720*/  FMUL.FTZ R30, R29, -1.4426950216293334961 ;  /* 0xbfb8aa3b1d1e7820 */ /* 0x000fe20000410000 */
[----:B0-----:R-:W-:Y:S02]  /*7730*/  FADD.FTZ R31, R69, -UR28 ;  /* 0x8000001c451f7e21 */ /* 0x001fe40008010000 */
[----:B------:R-:W3:Y:S03]  /*7740*/  LDL.LU R69, [R1+0x27c] ;  /* 0x00027c0001457983 */ /* 0x000ee60000300800 */
[----:B------:R-:W0:Y:S02]  /*7750*/  MUFU.EX2 R30, R30 ;  /* 0x0000001e001e7308 */ /* 0x000e240000000800 */
[----:B0-----:R-:W-:-:S06]  /*7760*/  FADD.FTZ R30, R30, 1 ;  /* 0x3f8000001e1e7421 */ /* 0x001fcc0000010000 */
[----:B------:R-:W0:Y:S02]  /*7770*/  MUFU.RCP R30, R30 ;  /* 0x0000001e001e7308 */ /* 0x000e240000001000 */
[C---:B0-----:R-:W-:Y:S01]  /*7780*/  FMUL.FTZ R40, R30.reuse, R40 ;  /* 0x000000281e287220 */ /* 0x041fe20000410000 */
[----:B------:R-:W-:-:S04]  /*7790*/  FADD.FTZ R30, -R30, 1 ;  /* 0x3f8000001e1e7421 */ /* 0x000fc80000010100 */
[----:B------:R-:W-:-:S04]  /*77a0*/  FFMA.FTZ R29, R29, R30, 1 ;  /* 0x3f8000001d1d7423 */ /* 0x000fc8000001001e */
[----:B------:R-:W-:Y:S01]  /*77b0*/  FMUL.FTZ R29, R40, R29 ;  /* 0x0000001d281d7220 */ /* 0x000fe20000410000 */
[----:B------:R-:W-:-:S05]  /*77c0*/  FMUL.FTZ R28, R86, R28 ;  /* 0x0000001c561c7220 */ /* 0x000fca0000410000 */
[----:B------:R0:W-:Y:S02]  /*77d0*/  STL [R1+0x2bc], R28 ;  /* 0x0002bc1c01007387 */ /* 0x0001e40000100800 */
[----:B0-----:R-:W-:Y:S01]  /*77e0*/  FMUL.FTZ R28, R31, UR16 ;  /* 0x000000101f1c7c20 */ /* 0x001fe20008410000 */
[----:B--2---:R-:W-:Y:S02]  /*77f0*/  FADD.FTZ R40, R68, -UR28 ;  /* 0x8000001c44287e21 */ /* 0x004fe40008010000 */
[----:B------:R-:W2:Y:S01]  /*7800*/  LDL.LU R68, [R1+0x298] ;  /* 0x0002980001447983 */ /* 0x000ea20000300800 */
[----:B------:R-:W-:-:S04]  /*7810*/  FFMA.FTZ R30, R79, R28, R77 ;  /* 0x0000001c4f1e7223 */ /* 0x000fc8000001004d */
        /* <DEDUP_REMOVED lines=15> */
[----:B----4-:R-:W-:-:S04]  /*7910*/  FADD.FTZ R41, R80, -UR28 ;  /* 0x8000001c50297e21 */ /* 0x010fc80008010000 */
[----:B------:R-:W-:Y:S01]  /*7920*/  FMUL.FTZ R80, R41, UR16 ;  /* 0x0000001029507c20 */ /* 0x000fe20008410000 */
        /* <DEDUP_REMOVED lines=9> */
[----:B---3--:R-:W-:-:S04]  /*79c0*/  FADD.FTZ R42, R69, -UR28 ;  /* 0x8000001c452a7e21 */ /* 0x008fc80008010000 */
        /* <DEDUP_REMOVED lines=10> */
[C---:B0-----:R-:W-:Y:S01]  /*7a70*/  FMUL.FTZ R44, R42.reuse, R44 ;  /* 0x0000002c2a2c7220 */ /* 0x041fe20000410000 */
[----:B------:R-:W-:-:S04]  /*7a80*/  FADD.FTZ R42, -R42, 1 ;  /* 0x3f8000002a2a7421 */ /* 0x000fc80000010100 */
[----:B------:R-:W-:-:S04]  /*7a90*/  FFMA.FTZ R41, R41, R42, 1 ;  /* 0x3f80000029297423 */ /* 0x000fc8000001002a */
[----:B------:R-:W-:Y:S01]  /*7aa0*/  FMUL.FTZ R41, R44, R41 ;  /* 0x000000292c297220 */ /* 0x000fe20000410000 */
[----:B------:R-:W-:-:S04]  /*7ab0*/  FADD.FTZ R44, R67, -UR28 ;  /* 0x8000001c432c7e21 */ /* 0x000fc80008010000 */
[----:B------:R-:W-:Y:S01]  /*7ac0*/  FMUL.FTZ R67, R44, UR16 ;  /* 0x000000102c437c20 */ /* 0x000fe20008410000 */
[----:B--2---:R-:W-:-:S04]  /*7ad0*/  FADD.FTZ R43, R68, -UR28 ;  /* 0x8000001c442b7e21 */ /* 0x004fc80008010000 */
[----:B------:R-:W-:-:S04]  /*7ae0*/  FMUL.FTZ R68, R43, UR16 ;  /* 0x000000102b447c20 */ /* 0x000fc80008410000 */
        /* <DEDUP_REMOVED lines=14> */
[----:B------:R-:W-:-:S04]  /*7bd0*/  FADD.FTZ R45, R66, -UR28 ;  /* 0x8000001c422d7e21 */ /* 0x000fc80008010000 */
        /* <DEDUP_REMOVED lines=10> */
[----:B------:R-:W-:Y:S01]  /*7c80*/  FADD.FTZ R46, R74, -UR28 ;  /* 0x8000001c4a2e7e21 */ /* 0x000fe20008010000 */
[C---:B0-----:R-:W-:Y:S01]  /*7c90*/  FMUL.FTZ R47, R45.reuse, R47 ;  /* 0x0000002f2d2f7220 */ /* 0x041fe20000410000 */
        /* <DEDUP_REMOVED lines=8> */
[----:B------:R-:W0:Y:S01]  /*7d20*/  MUFU.RCP R47, R47 ;  /* 0x0000002f002f7308 */ /* 0x000e220000001000 */
[----:B------:R-:W-:Y:S02]  /*7d30*/  FADD.FTZ R74, R82, -UR28 ;  /* 0x8000001c524a7e21 */ /* 0x000fe40008010000 */
[----:B------:R-:W2:Y:S01]  /*7d40*/  LDL.LU R82, [R1+0x24c] ;  /* 0x00024c0001527983 */ /* 0x000ea20000300800 */
[C---:B0-----:R-:W-:Y:S01]  /*7d50*/  FMUL.FTZ R48, R47.reuse, R48 ;  /* 0x000000302f307220 */ /* 0x041fe20000410000 */
        /* <DEDUP_REMOVED lines=10> */
[----:B------:R-:W-:Y:S02]  /*7e00*/  FADD.FTZ R49, R83, -UR28 ;  /* 0x8000001c53317e21 */ /* 0x000fe40008010000 */
[----:B------:R-:W3:Y:S01]  /*7e10*/  LDL.LU R83, [R1+0x250] ;  /* 0x0002500001537983 */ /* 0x000ee20000300800 */
[----:B------:R-:W-:-:S03]  /*7e20*/  FADD.FTZ R81, R84, -UR28 ;  /* 0x8000001c54517e21 */ /* 0x000fc60008010000 */
[----:B------:R-:W4:Y:S01]  /*7e30*/  LDL.LU R84, [R1+0x244] ;  /* 0x0002440001547983 */ /* 0x000f220000300800 */
[----:B------:R-:W-:-:S03]  /*7e40*/  FMUL.FTZ R27, R85, R27 ;  /* 0x0000001b551b7220 */ /* 0x000fc60000410000 */
[----:B------:R-:W4:Y:S01]  /*7e50*/  LDL.LU R85, [R1+0x248] ;  /* 0x0002480001557983 */ /* 0x000f220000300800 */
        /* <DEDUP_REMOVED lines=19> */
[C---:B0-----:R-:W-:Y:S01]  /*7f90*/  FMUL.FTZ R51, R81.reuse, R51 ;  /* 0x0000003351337220 */ /* 0x041fe20000410000 */
[----:B------:R-:W-:-:S04]  /*7fa0*/  FADD.FTZ R81, -R81, 1 ;  /* 0x3f80000051517421 */ /* 0x000fc80000010100 */
[----:B------:R-:W-:-:S04]  /*7fb0*/  FFMA.FTZ R81, R75, R81, 1 ;  /* 0x3f8000004b517423 */ /* 0x000fc80000010051 */
[----:B------:R-:W-:Y:S01]  /*7fc0*/  FMUL.FTZ R51, R51, R81 ;  /* 0x0000005133337220 */ /* 0x000fe20000410000 */
        /* <DEDUP_REMOVED lines=11> */
[----:B---3--:R-:W-:-:S04]  /*8080*/  FADD.FTZ R83, R83, -UR28 ;  /* 0x8000001c53537e21 */ /* 0x008fc80008010000 */
[----:B------:R-:W-:-:S04]  /*8090*/  FMUL.FTZ R81, R83, UR16 ;  /* 0x0000001053517c20 */ /* 0x000fc80008410000 */
[----:B------:R-:W-:-:S04]  /*80a0*/  FFMA.FTZ R82, R79, R81, R77 ;  /* 0x000000514f527223 */ /* 0x000fc8000001004d */
[----:B------:R-:W-:-:S06]  /*80b0*/  FMUL.FTZ R83, R82, -1.4426950216293334961 ;  /* 0xbfb8aa3b52537820 */ /* 0x000fcc0000410000 */
[----:B------:R-:W0:Y:S02]  /*80c0*/  MUFU.EX2 R83, R83 ;  /* 0x0000005300537308 */ /* 0x000e240000000800 */
[----:B0-----:R-:W-:-:S06]  /*80d0*/  FADD.FTZ R83, R83, 1 ;  /* 0x3f80000053537421 */ /* 0x001fcc0000010000 */
[----:B------:R-:W0:Y:S01]  /*80e0*/  MUFU.RCP R83, R83 ;  /* 0x0000005300537308 */ /* 0x000e220000001000 */
[----:B----4-:R-:W-:Y:S01]  /*80f0*/  FADD.FTZ R84, R84, -UR28 ;  /* 0x8000001c54547e21 */ /* 0x010fe20008010000 */
        /* <DEDUP_REMOVED lines=10> */
[----:B------:R-:W-:Y:S01]  /*81a0*/  FADD.FTZ R85, R85, -UR28 ;  /* 0x8000001c55557e21 */ /* 0x000fe20008010000 */
        /* <DEDUP_REMOVED lines=54> */
[----:B------:R-:W-:-:S04]  /*8510*/  FADD.FTZ R118, R118, -UR28 ;  /* 0x8000001c76767e21 */ /* 0x000fc80008010000 */
[----:B------:R-:W-:Y:S01]  /*8520*/  FMUL.FTZ R118, R118, UR16 ;  /* 0x0000001076767c20 */ /* 0x000fe20008410000 */
[C---:B0-----:R-:W-:Y:S01]  /*8530*/  FMUL.FTZ R59, R121.reuse, R59 ;  /* 0x0000003b793b7220 */ /* 0x041fe20000410000 */
        /* <DEDUP_REMOVED lines=174> */
[----:B------:R-:W-:Y:S01]  /*9020*/  FADD.FTZ R34, R33, -UR28 ;  /* 0x8000001c21227e21 */ /* 0x000fe20008010000 */
[----:B------:R-:W-:-:S03]  /*9030*/  FADD.FTZ R121, -R121, 1 ;  /* 0x3f80000079797421 */ /* 0x000fc60000010100 */
[----:B------:R-:W-:Y:S01]  /*9040*/  FMUL.FTZ R34, R34, UR16 ;  /* 0x0000001022227c20 */ /* 0x000fe20008410000 */
[----:B------:R-:W-:-:S03]  /*9050*/  FFMA.FTZ R33, R120, R121, 1 ;  /* 0x3f80000078217423 */ /* 0x000fc60000010079 */
        /* <DEDUP_REMOVED lines=50> */
[C---:B0-----:R-:W-:Y:S01]  /*9380*/  FMUL.FTZ R122, R121.reuse, R97 ;  /* 0x00000061797a7220 */ /* 0x041fe20000410000 */
        /* <DEDUP_REMOVED lines=185> */
[----:B------:R1:W-:Y:S04]  /*9f20*/  STL [R1+0x210], R28 ;  /* 0x0002101c01007387 */ /* 0x0003e80000100800 */
[----:B-1----:R-:W2:Y:S01]  /*9f30*/  LDL.LU R28, [R1+0x224] ;  /* 0x00022400011c7983 */ /* 0x002ea20000300800 */
[C---:B0-----:R-:W-:Y:S01]  /*9f40*/  FMUL.FTZ R25, R122.reuse, R25 ;  /* 0x000000197a197220 */ /* 0x041fe20000410000 */
[----:B------:R-:W-:-:S04]  /*9f50*/  FADD.FTZ R122, -R122, 1 ;  /* 0x3f8000007a7a7421 */ /* 0x000fc80000010100 */
[----:B------:R-:W-:Y:S02]  /*9f60*/  FFMA.FTZ R122, R121, R122, 1 ;  /* 0x3f800000797a7423 */ /* 0x000fe4000001007a */
[----:B------:R-:W3:Y:S02]  /*9f70*/  LDL.LU R121, [R1+0x230] ;  /* 0x0002300001797983 */ /* 0x000ee40000300800 */
[----:B------:R-:W-:Y:S02]  /*9f80*/  FMUL.FTZ R25, R25, R122 ;  /* 0x0000007a19197220 */ /* 0x000fe40000410000 */
[----:B------:R-:W4:Y:S01]  /*9f90*/  LDL.LU R122, [R1+0x234] ;  /* 0x00023400017a7983 */ /* 0x000f220000300800 */
[----:B------:R-:W-:Y:S01]  /*9fa0*/  FMUL.FTZ R23, R123, R23 ;  /* 0x000000177b177220 */ /* 0x000fe20000410000 */
[----:B------:R-:W-:Y:S02]  /*9fb0*/  FADD.FTZ R125, R26, R125 ;  /* 0x0000007d1a7d7221 */ /* 0x000fe40000010000 */
[----:B------:R0:W-:Y:S04]  /*9fc0*/  STL [R1+0x2b8], R29 ;  /* 0x0002b81d01007387 */ /* 0x0001e80000100800 */
[----:B------:R-:W2:Y:S04]  /*9fd0*/  LDL.LU R123, [R1+0x228] ;  /* 0x00022800017b7983 */ /* 0x000ea80000300800 */
[----:B------:R-:W2:Y:S04]  /*9fe0*/  LDL.LU R26, [R1+0x22c] ;  /* 0x00022c00011a7983 */ /* 0x000ea80000300800 */
[----:B0-----:R-:W2:Y:S01]  /*9ff0*/  LDL.LU R29, [R1+0x21c] ;  /* 0x00021c00011d7983 */ /* 0x001ea20000300800 */
[-C--:B---3--:R-:W-:Y:S01]  /*a000*/  FFMA.FTZ R121, R124, R27.reuse, R121 ;  /* 0x0000001b7c797223 */ /* 0x088fe20000010079 */
[----:B----4-:R-:W-:Y:S01]  /*a010*/  FADD.FTZ R122, R122, R27 ;  /* 0x0000001b7a7a7221 */ /* 0x010fe20000010000 */
[----:B------:R-:W-:-:S04]  /*a020*/  FMUL.FTZ R27, R78, R27 ;  /* 0x0000001b4e1b7220 */ /* 0x000fc80000410000 */
[----:B--2---:R-:W-:Y:S02]  /*a030*/  FFMA.FTZ R124, R124, R27, R28 ;  /* 0x0000001b7c7c7223 */ /* 0x004fe4000001001c */
[----:B------:R-:W2:Y:S04]  /*a040*/  LDL.LU R28, [R1+0x2bc] ;  /* 0x0002bc00011c7983 */ /* 0x000ea80000300800 */
[----:B------:R0:W-:Y:S04]  /*a050*/  STL [R1+0x2b4], R30 ;  /* 0x0002b41e01007387 */ /* 0x0001e80000100800 */
[----:B0-----:R-:W3:Y:S01]  /*a060*/  LDL.LU R30, [R1+0x218] ;  /* 0x00021800011e7983 */ /* 0x001ee20000300800 */
[----:B--2---:R-:W-:Y:S01]  /*a070*/  FADD.FTZ R26, R26, R28 ;  /* 0x0000001c1a1a7221 */ /* 0x004fe20000010000 */
[-C--:B------:R-:W-:Y:S01]  /*a080*/  FFMA.FTZ R123, R29, R28.reuse, R123 ;  /* 0x0000001c1d7b7223 */ /* 0x080fe2000001007b */
[----:B------:R-:W-:-:S04]  /*a090*/  FMUL.FTZ R28, R79, R28 ;  /* 0x0000001c4f1c7220 */ /* 0x000fc80000410000 */
[----:B------:R-:W-:Y:S02]  /*a0a0*/  FFMA.FTZ R124, R29, R28, R124 ;  /* 0x0000001c1d7c7223 */ /* 0x000fe4000001007c */
[----:B------:R-:W2:Y:S01]  /*a0b0*/  LDL.LU R29, [R1+0x2b8] ;  /* 0x0002b800011d7983 */ /* 0x000ea20000300800 */
[----:B------:R-:W-:-:S03]  /*a0c0*/  FADD.FTZ R125, R125, R27 ;  /* 0x0000001b7d7d7221 */ /* 0x000fc60000010000 */
[----:B------:R-:W4:Y:S01]  /*a0d0*/  LDL.LU R27, [R1+0x214] ;  /* 0x00021400011b7983 */ /* 0x000f220000300800 */
[----:B------:R-:W-:-:S03]  /*a0e0*/  FADD.FTZ R125, R28, R125 ;  /* 0x0000007d1c7d7221 */ /* 0x000fc60000010000 */
[----:B------:R-:W4:Y:S01]  /*a0f0*/  LDL.LU R28, [R1+0x210] ;  /* 0x00021000011c7983 */ /* 0x000f220000300800 */
[----:B--2---:R-:W-:Y:S01]  /*a100*/  FADD.FTZ R122, R122, R29 ;  /* 0x0000001d7a7a7221 */ /* 0x004fe20000010000 */
[-C--:B---3--:R-:W-:Y:S01]  /*a110*/  FFMA.FTZ R121, R30, R29.reuse, R121 ;  /* 0x0000001d1e797223 */ /* 0x088fe20000010079 */
[----:B------:R-:W-:-:S04]  /*a120*/  FMUL.FTZ R29, R78, R29 ;  /* 0x0000001d4e1d7220 */ /* 0x000fc80000410000 */
[----:B------:R-:W-:Y:S02]  /*a130*/  FFMA.FTZ R124, R30, R29, R124 ;  /* 0x0000001d1e7c7223 */ /* 0x000fe4000001007c */
[----:B------:R-:W2:Y:S01]  /*a140*/  LDL.LU R30, [R1+0x2b4] ;  /* 0x0002b400011e7983 */ /* 0x000ea20000300800 */
[----:B------:R-:W-:Y:S01]  /*a150*/  FADD.FTZ R125, R125, R29 ;  /* 0x0000001d7d7d7221 */ /* 0x000fe20000010000 */
[----:B----4-:R-:W-:Y:S01]  /*a160*/  FFMA.FTZ R121, R28, R31, R121 ;  /* 0x0000001f1c797223 */ /* 0x010fe20000010079 */
[----:B------:R-:W-:Y:S01]  /*a170*/  FMUL.FTZ R29, R79, R42 ;  /* 0x0000002a4f1d7220 */ /* 0x000fe20000410000 */
[----:B------:R-:W-:-:S04]  /*a180*/  FADD.FTZ R122, R122, R31 ;  /* 0x0000001f7a7a7221 */ /* 0x000fc80000010000 */
[----:B------:R-:W-:Y:S01]  /*a190*/  FADD.FTZ R122, R122, R41 ;  /* 0x000000297a7a7221 */ /* 0x000fe20000010000 */
[----:B--2---:R-:W-:Y:S01]  /*a1a0*/  FADD.FTZ R26, R26, R30 ;  /* 0x0000001e1a1a7221 */ /* 0x004fe20000010000 */
[-C--:B------:R-:W-:Y:S01]  /*a1b0*/  FFMA.FTZ R123, R27, R30.reuse, R123 ;  /* 0x0000001e1b7b7223 */ /* 0x080fe2000001007b */
[----:B------:R-:W-:-:S04]  /*a1c0*/  FMUL.FTZ R30, R79, R30 ;  /* 0x0000001e4f1e7220 */ /* 0x000fc80000410000 */
[----:B------:R-:W-:Y:S01]  /*a1d0*/  FFMA.FTZ R124, R27, R30, R124 ;  /* 0x0000001e1b7c7223 */ /* 0x000fe2000001007c */
[----:B------:R-:W-:Y:S01]  /*a1e0*/  FMUL.FTZ R27, R78, R31 ;  /* 0x0000001f4e1b7220 */ /* 0x000fe20000410000 */
[----:B------:R-:W-:-:S03]  /*a1f0*/  FADD.FTZ R125, R30, R125 ;  /* 0x0000007d1e7d7221 */ /* 0x000fc60000010000 */
[----:B------:R-:W-:Y:S01]  /*a200*/  FFMA.FTZ R124, R28, R27, R124 ;  /* 0x0000001b1c7c7223 */ /* 0x000fe2000001007c */
[----:B------:R-:W-:Y:S01]  /*a210*/  FMUL.FTZ R28, R79, R40 ;  /* 0x000000284f1c7220 */ /* 0x000fe20000410000 */
[----:B------:R-:W-:Y:S01]  /*a220*/  FADD.FTZ R125, R125, R27 ;  /* 0x0000001b7d7d7221 */ /* 0x000fe20000010000 */
[----:B------:R-:W-:Y:S02]  /*a230*/  FMUL.FTZ R27, R78, R41 ;  /* 0x000000294e1b7220 */ /* 0x000fe40000410000 */
[----:B------:R-:W-:Y:S01]  /*a240*/  FFMA.FTZ R124, R80, R28, R124 ;  /* 0x0000001c507c7223 */ /* 0x000fe2000001007c */
[----:B------:R-:W-:-:S03]  /*a250*/  FADD.FTZ R28, R28, R125 ;  /* 0x0000007d1c1c7221 */ /* 0x000fc60000010000 */
[----:B------:R-:W-:Y:S01]  /*a260*/  FFMA.FTZ R124, R69, R27, R124 ;  /* 0x0000001b457c7223 */ /* 0x000fe2000001007c */
        /* <DEDUP_REMOVED lines=33> */
[C---:B------:R-:W-:Y:S01]  /*a480*/  FFMA.FTZ R28, R49.reuse, R41, R28 ;  /* 0x00000029311c7223 */ /* 0x040fe2000001001c */
[----:B------:R-:W-:Y:S01]  /*a490*/  FFMA.FTZ R30, R49, R50, R30 ;  /* 0x00000032311e7223 */ /* 0x000fe2000001001e */
[----:B------:R-:W-:Y:S01]  /*a4a0*/  FADD.FTZ R40, R29, R41 ;  /* 0x000000291d287221 */ /* 0x000fe20000010000 */
[-C--:B------:R-:W-:Y:S01]  /*a4b0*/  FMUL.FTZ R29, R78, R52.reuse ;  /* 0x000000344e1d7220 */ /* 0x080fe20000410000 */
[C---:B------:R-:W-:Y:S01]  /*a4c0*/  FFMA.FTZ R28, R74.reuse, R31, R28 ;  /* 0x0000001f4a1c7223 */ /* 0x040fe2000001001c */
[----:B------:R-:W-:Y:S01]  /*a4d0*/  FFMA.FTZ R26, R74, R51, R27 ;  /* 0x000000334a1a7223 */ /* 0x000fe2000001001b */
[----:B------:R-:W-:Y:S01]  /*a4e0*/  FFMA.FTZ R27, R75, R52, R30 ;  /* 0x000000344b1b7223 */ /* 0x000fe2000001001e */
[----:B------:R-:W-:Y:S01]  /*a4f0*/  FADD.FTZ R40, R31, R40 ;  /* 0x000000281f287221 */ /* 0x000fe20000010000 */
[----:B------:R-:W-:Y:S01]  /*a500*/  FFMA.FTZ R75, R75, R29, R28 ;  /* 0x0000001d4b4b7223 */ /* 0x000fe2000001001c */
[----:B------:R-:W-:Y:S01]  /*a510*/  FMUL.FTZ R28, R79, R53 ;  /* 0x000000354f1c7220 */ /* 0x000fe20000410000 */
[----:B------:R-:W-:Y:S01]  /*a520*/  FMUL.FTZ R30, R78, R54 ;  /* 0x000000364e1e7220 */ /* 0x000fe20000410000 */
[----:B------:R-:W-:-:S02]  /*a530*/  FADD.FTZ R29, R40, R29 ;  /* 0x0000001d281d7221 */ /* 0x000fc40000010000 */
[----:B------:R-:W-:Y:S02]  /*a540*/  FFMA.FTZ R75, R81, R28, R75 ;  /* 0x0000001c514b7223 */ /* 0x000fe4000001004b */
[----:B------:R-:W-:Y:S01]  /*a550*/  FADD.FTZ R29, R28, R29 ;  /* 0x0000001d1c1d7221 */ /* 0x000fe20000010000 */
[----:B------:R-:W-:Y:S01]  /*a560*/  FMUL.FTZ R28, R79, R55 ;  /* 0x000000374f1c7220 */ /* 0x000fe20000410000 */
[----:B------:R-:W-:Y:S02]  /*a570*/  FFMA.FTZ R75, R82, R30, R75 ;  /* 0x0000001e524b7223 */ /* 0x000fe4000001004b */
[----:B------:R-:W-:Y:S01]  /*a580*/  FADD.FTZ R29, R29, R30 ;  /* 0x0000001e1d1d7221 */ /* 0x000fe20000010000 */
[----:B------:R-:W-:Y:S01]  /*a590*/  FMUL.FTZ R30, R78, R56 ;  /* 0x000000384e1e7220 */ /* 0x000fe20000410000 */
[----:B------:R-:W-:Y:S02]  /*a5a0*/  FFMA.FTZ R75, R83, R28, R75 ;  /* 0x0000001c534b7223 */ /* 0x000fe4000001004b */
[----:B------:R-:W-:Y:S01]  /*a5b0*/  FADD.FTZ R29, R28, R29 ;  /* 0x0000001d1c1d7221 */ /* 0x000fe20000010000 */
[----:B------:R-:W-:Y:S01]  /*a5c0*/  FMUL.FTZ R28, R79, R57 ;  /* 0x000000394f1c7220 */ /* 0x000fe20000410000 */
[----:B------:R-:W-:Y:S01]  /*a5d0*/  FFMA.FTZ R75, R84, R30, R75 ;  /* 0x0000001e544b7223 */ /* 0x000fe2000001004b */
[----:B------:R-:W-:Y:S01]  /*a5e0*/  FFMA.FTZ R26, R81, R53, R26 ;  /* 0x00000035511a7223 */ /* 0x000fe2000001001a */
[----:B------:R-:W-:Y:S01]  /*a5f0*/  FADD.FTZ R29, R29, R30 ;  /* 0x0000001e1d1d7221 */ /* 0x000fe20000010000 */
[----:B------:R-:W-:Y:S01]  /*a600*/  FMUL.FTZ R30, R78, R58 ;  /* 0x0000003a4e1e7220 */ /* 0x000fe20000410000 */
[----:B------:R-:W-:Y:S01]  /*a610*/  FFMA.FTZ R75, R85, R28, R75 ;  /* 0x0000001c554b7223 */ /* 0x000fe2000001004b */
[----:B------:R-:W-:Y:S01]  /*a620*/  FFMA.FTZ R27, R82, R54, R27 ;  /* 0x00000036521b7223 */ /* 0x000fe2000001001b */
[----:B------:R-:W-:Y:S01]  /*a630*/  FFMA.FTZ R26, R83, R55, R26 ;  /* 0x00000037531a7223 */ /* 0x000fe2000001001a */
[----:B------:R-:W-:Y:S01]  /*a640*/  FADD.FTZ R29, R28, R29 ;  /* 0x0000001d1c1d7221 */ /* 0x000fe20000010000 */
[----:B------:R-:W-:Y:S01]  /*a650*/  FFMA.FTZ R75, R86, R30, R75 ;  /* 0x0000001e564b7223 */ /* 0x000fe2000001004b */
[----:B------:R-:W-:Y:S01]  /*a660*/  FMUL.FTZ R28, R79, R59 ;  /* 0x0000003b4f1c7220 */ /* 0x000fe20000410000 */
[----:B------:R-:W-:Y:S01]  /*a670*/  FFMA.FTZ R27, R84, R56, R27 ;  /* 0x00000038541b7223 */ /* 0x000fe2000001001b */
[----:B------:R-:W-:Y:S01]  /*a680*/  FFMA.FTZ R26, R85, R57, R26 ;  /* 0x00000039551a7223 */ /* 0x000fe2000001001a */
[----:B------:R-:W-:Y:S01]  /*a690*/  FADD.FTZ R29, R29, R30 ;  /* 0x0000001e1d1d7221 */ /* 0x000fe20000010000 */
[C---:B------:R-:W-:Y:S01]  /*a6a0*/  FFMA.FTZ R75, R117.reuse, R28, R75 ;  /* 0x0000001c754b7223 */ /* 0x040fe2000001004b */
[----:B------:R-:W-:Y:S01]  /*a6b0*/  FMUL.FTZ R30, R78, R60 ;  /* 0x0000003c4e1e7220 */ /* 0x000fe20000410000 */
[----:B------:R-:W-:Y:S01]  /*a6c0*/  FFMA.FTZ R27, R86, R58, R27 ;  /* 0x0000003a561b7223 */ /* 0x000fe2000001001b */
[----:B------:R-:W-:Y:S01]  /*a6d0*/  FFMA.FTZ R26, R117, R59, R26 ;  /* 0x0000003b751a7223 */ /* 0x000fe2000001001a */
[----:B------:R-:W-:Y:S01]  /*a6e0*/  FADD.FTZ R29, R28, R29 ;  /* 0x0000001d1c1d7221 */ /* 0x000fe20000010000 */
[C---:B------:R-:W-:Y:S01]  /*a6f0*/  FFMA.FTZ R75, R118.reuse, R30, R75 ;  /* 0x0000001e764b7223 */ /* 0x040fe2000001004b */
[-C--:B------:R-:W-:Y:S01]  /*a700*/  FMUL.FTZ R40, R79, R61.reuse ;  /* 0x0000003d4f287220 */ /* 0x080fe20000410000 */
        /* <DEDUP_REMOVED lines=53> */
[----:B------:R-:W-:Y:S01]  /*aa60*/  FFMA.FTZ R29, R103, R39, R28 ;  /* 0x00000027671d7223 */ /* 0x000fe2000001001c */
[----:B------:R-:W-:Y:S01]  /*aa70*/  FADD.FTZ R43, R43, R60 ;  /* 0x0000003c2b2b7221 */ /* 0x000fe20000010000 */
[----:B------:R-:W-:Y:S01]  /*aa80*/  FADD.FTZ R48, R48, R71 ;  /* 0x0000004730307221 */ /* 0x000fe20000010000 */
[----:B------:R-:W-:Y:S01]  /*aa90*/  FFMA.FTZ R28, R103, R41, R26 ;  /* 0x00000029671c7223 */ /* 0x000fe2000001001a */
[-C--:B------:R-:W-:Y:S01]  /*aaa0*/  FMUL.FTZ R31, R79, R38.reuse ;  /* 0x000000264f1f7220 */ /* 0x080fe20000410000 */
        /* <DEDUP_REMOVED lines=28> */
[C---:B------:R-:W-:Y:S01]  /*ac70*/  FFMA.FTZ R37, R34.reuse, R28, R27 ;  /* 0x0000001c22257223 */ /* 0x040fe2000001001b */
[----:B------:R-:W-:Y:S01]  /*ac80*/  FMUL.FTZ R30, R79, R0 ;  /* 0x000000004f1e7220 */ /* 0x000fe20000410000 */
[----:B------:R-:W-:Y:S01]  /*ac90*/  FFMA.FTZ R26, R93, R33, R26 ;  /* 0x000000215d1a7223 */ /* 0x000fe2000001001a */
[----:B------:R-:W-:Y:S01]  /*aca0*/  FADD.FTZ R36, R73, R36 ;  /* 0x0000002449247221 */ /* 0x000fe20000010000 */
[----:B------:R-:W-:Y:S01]  /*acb0*/  FFMA.FTZ R29, R34, R32, R29 ;  /* 0x00000020221d7223 */ /* 0x000fe2000001001d */
        /* <DEDUP_REMOVED lines=11> */
[-C--:B------:R-:W-:Y:S01]  /*ad70*/  FMUL.FTZ R31, R78, R96.reuse ;  /* 0x000000604e1f7220 */ /* 0x080fe20000410000 */
[C---:B------:R-:W-:Y:S01]  /*ad80*/  FFMA.FTZ R88, R90.reuse, R29, R88 ;  /* 0x0000001d5a587223 */ /* 0x040fe20000010058 */
        /* <DEDUP_REMOVED lines=38> */
[----:B------:R-:W-:Y:S01]  /*aff0*/  FADD.FTZ R26, R31, R33 ;  /* 0x000000211f1a7221 */ /* 0x000fe20000010000 */
[----:B------:R-:W-:Y:S01]  /*b000*/  FFMA.FTZ R3, R4, R35, R0 ;  /* 0x0000002304037223 */ /* 0x000fe20000010000 */
[----:B------:R-:W-:Y:S01]  /*b010*/  FADD.FTZ R91, R91, R102 ;  /* 0x000000665b5b7221 */ /* 0x000fe20000010000 */
[-C--:B------:R-:W-:Y:S01]  /*b020*/  FMUL.FTZ R0, R78, R7.reuse ;  /* 0x000000074e007220 */ /* 0x080fe20000410000 */
[----:B------:R-:W-:Y:S01]  /*b030*/  FADD.FTZ R26, R35, R26 ;  /* 0x0000001a231a7221 */ /* 0x000fe20000010000 */
[C---:B------:R-:W-:Y:S01]  /*b040*/  FFMA.FTZ R29, R6.reuse, R7, R29 ;  /* 0x00000007061d7223 */ /* 0x040fe2000001001d */
[----:B------:R-:W-:Y:S01]  /*b050*/  FADD.FTZ R2, R91, R2 ;  /* 0x000000025b027221 */ /* 0x000fe20000010000 */
[----:B------:R-:W-:Y:S01]  /*b060*/  FFMA.FTZ R6, R6, R0, R3 ;  /* 0x0000000006067223 */ /* 0x000fe20000010003 */
[----:B------:R-:W-:Y:S01]  /*b070*/  FMUL.FTZ R3, R79, R9 ;  /* 0x000000094f037220 */ /* 0x000fe20000410000 */
[----:B------:R-:W-:Y:S01]  /*b080*/  FADD.FTZ R26, R26, R0 ;  /* 0x000000001a1a7221 */ /* 0x000fe20000010000 */
[----:B------:R-:W-:Y:S01]  /*b090*/  FFMA.FTZ R27, R4, R5, R27 ;  /* 0x00000005041b7223 */ /* 0x000fe2000001001b */
[----:B------:R-:W-:Y:S01]  /*b0a0*/  FADD.FTZ R2, R2, R5 ;  /* 0x0000000502027221 */ /* 0x000fe20000010000 */
[----:B------:R-:W-:Y:S01]  /*b0b0*/  FFMA.FTZ R5, R8, R3, R6 ;  /* 0x0000000308057223 */ /* 0x000fe20000010006 */
[-C--:B------:R-:W-:Y:S01]  /*b0c0*/  FMUL.FTZ R0, R78, R11.reuse ;  /* 0x0000000b4e007220 */ /* 0x080fe20000410000 */
[----:B------:R-:W-:Y:S01]  /*b0d0*/  FADD.FTZ R26, R3, R26 ;  /* 0x0000001a031a7221 */ /* 0x000fe20000010000 */
[C---:B------:R-:W-:Y:S01]  /*b0e0*/  FFMA.FTZ R29, R10.reuse, R11, R29 ;  /* 0x0000000b0a1d7223 */ /* 0x040fe2000001001d */
[----:B------:R-:W-:Y:S01]  /*b0f0*/  FMUL.FTZ R3, R79, R13 ;  /* 0x0000000d4f037220 */ /* 0x000fe20000410000 */
[----:B------:R-:W-:Y:S01]  /*b100*/  FFMA.FTZ R10, R10, R0, R5 ;  /* 0x000000000a0a7223 */ /* 0x000fe20000010005 */
[----:B------:R-:W-:Y:S01]  /*b110*/  FADD.FTZ R26, R26, R0 ;  /* 0x000000001a1a7221 */ /* 0x000fe20000010000 */
[----:B------:R-:W-:-:S02]  /*b120*/  FMUL.FTZ R4, R78, R15 ;  /* 0x0000000f4e047220 */ /* 0x000fc40000410000 */
[----:B------:R-:W-:Y:S01]  /*b130*/  FFMA.FTZ R5, R12, R3, R10 ;  /* 0x000000030c057223 */ /* 0x000fe2000001000a */
[----:B------:R-:W-:Y:S01]  /*b140*/  FADD.FTZ R26, R3, R26 ;  /* 0x0000001a031a7221 */ /* 0x000fe20000010000 */
[C---:B------:R-:W-:Y:S01]  /*b150*/  FFMA.FTZ R0, R14.reuse, R15, R29 ;  /* 0x0000000f0e007223 */ /* 0x040fe2000001001d */
[----:B------:R-:W-:Y:S01]  /*b160*/  FMUL.FTZ R3, R79, R17 ;  /* 0x000000114f037220 */ /* 0x000fe20000410000 */
[----:B------:R-:W-:Y:S01]  /*b170*/  FFMA.FTZ R14, R14, R4, R5 ;  /* 0x000000040e0e7223 */ /* 0x000fe20000010005 */
[----:B------:R-:W-:Y:S01]  /*b180*/  FADD.FTZ R26, R26, R4 ;  /* 0x000000041a1a7221 */ /* 0x000fe20000010000 */
[----:B------:R-:W-:Y:S01]  /*b190*/  FADD.FTZ R114, R114, R7 ;  /* 0x0000000772727221 */ /* 0x000fe20000010000 */
[----:B------:R-:W-:Y:S01]  /*b1a0*/  FMUL.FTZ R7, R78, R19 ;  /* 0x000000134e077220 */ /* 0x000fe20000410000 */
[----:B------:R-:W-:Y:S01]  /*b1b0*/  FFMA.FTZ R5, R16, R3, R14 ;  /* 0x0000000310057223 */ /* 0x000fe2000001000e */
        /* <DEDUP_REMOVED lines=27> */
[----:B0-----:R-:W-:-:S07]  /*b370*/  FADD.FTZ R7, R0, R25 ;  /* 0x0000001900077221 */ /* 0x001fce0000010000 */
.L_x_1345:
        /* <DEDUP_REMOVED lines=48> */
.L_x_1347:
[----:B------:R-:W-:Y:S05]  /*b680*/  BSYNC.RECONVERGENT B0 ;  /* 0x0000000000007941 */ /* 0x000fea0003800200 */
.L_x_1346:
        /* <DEDUP_REMOVED lines=40> */
.L_x_1349:
[----:B------:R-:W-:Y:S05]  /*b910*/  BSYNC.RECONVERGENT B0 ;  /* 0x0000000000007941 */ /* 0x000fea0003800200 */
.L_x_1348:
        /* <DEDUP_REMOVED lines=38> */
.L_x_1351:
[----:B------:R-:W-:Y:S05]  /*bb80*/  BSYNC.RECONVERGENT B0 ;  /* 0x0000000000007941 */ /* 0x000fea0003800200 */
.L_x_1350:
        /* <DEDUP_REMOVED lines=30> */
.L_x_1353:
[----:B------:R-:W-:Y:S05]  /*bd70*/  BSYNC.RECONVERGENT B0 ;  /* 0x0000000000007941 */ /* 0x000fea0003800200 */
.L_x_1352:
        /* <DEDUP_REMOVED lines=13> */
[----:B------:R-:W0:Y:S01]  /*be50*/  LDC.64 R6, c[0x0][0x3c8] ;  /* 0x0000f200ff067b82 */ /* 0x000e220000000a00 */
[----:B------:R-:W-:Y:S02]  /*be60*/  UIADD3 UR7, UPT, UPT, UR6, UR14, URZ ;  /* 0x0000000e06077290 */ /* 0x000fe4000fffe0ff */
[----:B------:R-:W-:Y:S02]  /*be70*/  UIMAD UR13, UR29, UR9, UR14 ;  /* 0x000000091d0d72a4 */ /* 0x000fe4000f8e020e */
[----:B------:R-:W-:Y:S02]  /*be80*/  ULOP3.LUT UP0, UR5, UR4, 0x2, URZ, 0xc0, !UPT ;  /* 0x0000000204057892 */ /* 0x000fe4000f80c0ff */
[----:B-1----:R-:W-:Y:S02]  /*be90*/  MOV R9, UR7 ;  /* 0x0000000700097c02 */ /* 0x002fe40008000f00 */
        /* <DEDUP_REMOVED lines=16> */
.L_x_1357:
[----:B------:R-:W2:Y:S04]  /*bfa0*/  LDG.E.STRONG.GPU R0, desc[UR10][R8.64] ;  /* 0x0000000a08007981 */ /* 0x000ea8000c1ef900 */
[----:B--2---:R-:W-:Y:S04]  /*bfb0*/  CCTL.IVALL ;  /* 0x00000000ff00798f */ /* 0x004fe80002000000 */
[----:B------:R0:W-:Y:S01]  /*bfc0*/  STL [R1], R0 ;  /* 0x0000000001007387 */ /* 0x0001e20000100800 */
[----:B------:R-:W-:-:S13]  /*bfd0*/  ISETP.NE.AND P0, PT, R0, UR5, PT ;  /* 0x0000000500007c0c */ /* 0x000fda000bf05270 */
[----:B0-----:R-:W-:Y:S05]  /*bfe0*/  @P0 BRA `(.L_x_1357) ;  /* 0xfffffffc00ec0947 */ /* 0x001fea000383ffff */
.L_x_1356:
[----:B------:R-:W-:Y:S05]  /*bff0*/  BSYNC.RECONVERGENT B0 ;  /* 0x0000000000007941 */ /* 0x000fea0003800200 */
.L_x_1355:
        /* <DEDUP_REMOVED lines=15> */
.L_x_1359:
[----:B------:R-:W-:Y:S02]  /*c0f0*/  ISETP.NE.AND P1, PT, RZ, UR23, PT ;  /* 0x00000017ff007c0c */ /* 0x000fe4000bf25270 */
[----:B------:R-:W-:Y:S02]  /*c100*/  MOV R7, UR6 ;  /* 0x0000000600077c02 */ /* 0x000fe40008000f00 */
[----:B------:R-:W-:-:S13]  /*c110*/  ISETP.NE.OR P1, PT, R2, RZ, !P1 ;  /* 0x000000ff0200720c */ /* 0x000fda0004f25670 */
[----:B------:R-:W-:-:S06]  /*c120*/  @!P1 IMAD.WIDE.U32 R6, R7, 0x8, R4 ;  /* 0x0000000807069825 */ /* 0x000fcc00078e0004 */
[----:B------:R-:W2:Y:S01]  /*c130*/  @!P1 LDG.E.64 R6, desc[UR10][R6.64] ;  /* 0x0000000a06069981 */ /* 0x000ea2000c1e1b00 */
        /* <DEDUP_REMOVED lines=72> */
.L_x_1358:
        /* <DEDUP_REMOVED lines=52> */
.L_x_1360:
[----:B------:R-:W-:Y:S05]  /*c900*/  BRA.U !UP0, `(.L_x_1354) ;  /* 0x00000001089c7547 */ /* 0x000fea000b800000 */
[----:B------:R-:W0:Y:S01]  /*c910*/  S2R R3, SR_CTAID.X ;  /* 0x0000000000037919 */ /* 0x000e220000002500 */
[----:B------:R-:W-:Y:S02]  /*c920*/  UISETP.NE.AND UP0, UPT, UR18, 0x1, UPT ;  /* 0x000000011200788c */ /* 0x000fe4000bf05270 */
[----:B------:R-:W-:-:S07]  /*c930*/  ULOP3.LUT UR6, UR12, 0x1, URZ, 0xc0, !UPT ;  /* 0x000000010c067892 */ /* 0x000fce000f8ec0ff */
[----:B------:R-:W-:Y:S05]  /*c940*/  BRA.U !UP0, `(.L_x_1361) ;  /* 0x0000000108587547 */ /* 0x000fea000b800000 */
[----:B------:R-:W2:Y:S01]  /*c950*/  S2R R0, SR_CTAID.X ;  /* 0x0000000000007919 */ /* 0x000ea20000002500 */
[----:B------:R-:W4:Y:S01]  /*c960*/  S2R R6, SR_CTAID.Y ;  /* 0x0000000000067919 */ /* 0x000f220000002600 */
[----:B--2---:R-:W-:Y:S02]  /*c970*/  ISETP.NE.AND P0, PT, R0, UR5, PT ;  /* 0x0000000500007c0c */ /* 0x004fe4000bf05270 */
[----:B------:R-:W-:Y:S02]  /*c980*/  MOV R0, UR5 ;  /* 0x0000000500007c02 */ /* 0x000fe40008000f00 */
[----:B------:R-:W-:Y:S02]  /*c990*/  ISETP.NE.OR P1, PT, R2, RZ, !P0 ;  /* 0x000000ff0200720c */ /* 0x000fe40004725670 */
[----:B------:R-:W-:-:S04]  /*c9a0*/  IADD3 R7, PT, PT, R0, 0x1, RZ ;  /* 0x0000000100077810 */ /* 0x000fc80007ffe0ff */
[----:B------:R-:W-:-:S04]  /*c9b0*/  ISETP.NE.AND P0, PT, R7, UR29, PT ;  /* 0x0000001d07007c0c */ /* 0x000fc8000bf05270 */
[----:B------:R-:W-:-:S03]  /*c9c0*/  ISETP.NE.OR P0, PT, R2, RZ, !P0 ;  /* 0x000000ff0200720c */ /* 0x000fc60004705670 */
[----:B------:R-:W-:-:S05]  /*c9d0*/  VOTEU.ALL UP0, P1 ;  /* 0x0000000000ff7886 */ /* 0x000fca0000800000 */
[----:B------:R-:W-:-:S05]  /*c9e0*/  @!UP0 UIMAD UR5, UR5, UR9, UR14 ;  /* 0x00000009050582a4 */ /* 0x000fca000f8e020e */
[----:B----4-:R-:W-:Y:S01]  /*c9f0*/  @!P0 IMAD R7, R7, UR9, R6 ;  /* 0x0000000907078c24 */ /* 0x010fe2000f8e0206 */
[----:B-1----:R-:W-:-:S03]  /*ca00*/  MOV R9, UR5 ;  /* 0x0000000500097c02 */ /* 0x002fc60008000f00 */
[----:B------:R-:W-:-:S04]  /*ca10*/  @!P0 IMAD.WIDE.U32 R6, R7, 0x8, R4 ;  /* 0x0000000807068825 */ /* 0x000fc800078e0004 */
[----:B------:R-:W-:Y:S02]  /*ca20*/  @!P1 IMAD.WIDE.U32 R8, R9, 0x8, R4 ;  /* 0x0000000809089825 */ /* 0x000fe400078e0004 */
        /* <DEDUP_REMOVED lines=8> */
.L_x_1361:
        /* <DEDUP_REMOVED lines=12> */
.L_x_1362:
[----:B------:R-:W-:Y:S05]  /*cb70*/  BSYNC.RECONVERGENT B0 ;  /* 0x0000000000007941 */ /* 0x000fea0003800200 */
.L_x_1354:
        /* <DEDUP_REMOVED lines=16> */
[----:B0---4-:R-:W-:-:S07]  /*cc80*/  FMUL.FTZ R13, R3, UR5 ;  /* 0x00000005030d7c20 */ /* 0x011fce0008410000 */
.L_x_1368:
[----:B------:R-:W-:-:S05]  /*cc90*/  LEA R14, R15, UR15, 0x3 ;  /* 0x0000000f0f0e7c11 */ /* 0x000fca000f8e18ff */
[----:B0--3--:R-:W2:Y:S04]  /*cca0*/  LDL.128 R8, [R14+0x10] ;  /* 0x000010000e087983 */ /* 0x009ea80000100c00 */
[----:B-1----:R0:W3:Y:S01]  /*ccb0*/  LDL.128 R4, [R14+0x110] ;  /* 0x000110000e047983 */ /* 0x0020e20000100c00 */
[----:B-----5:R-:W-:Y:S01]  /*ccc0*/  LEA R21, R15, R80, 0x3 ;  /* 0x000000500f157211 */ /* 0x020fe200078e18ff */
[----:B------:R-:W-:Y:S03]  /*ccd0*/  BSSY.RECONVERGENT B0, `(.L_x_1363) ;  /* 0x0000035000007945 */ /* 0x000fe60003800200 */
[C---:B------:R-:W-:Y:S02]  /*cce0*/  ISETP.GE.U32.AND P0, PT, R21.reuse, UR18, PT ;  /* 0x0000001215007c0c */ /* 0x040fe4000bf06070 */
[----:B------:R-:W-:-:S04]  /*ccf0*/  IADD3 R23, PT, PT, R21, 0x8, RZ ;  /* 0x0000000815177810 */ /* 0x000fc80007ffe0ff */
[----:B------:R-:W-:Y:S01]  /*cd00*/  ISETP.GE.U32.AND P1, PT, R23, UR18, PT ;  /* 0x0000001217007c0c */ /* 0x000fe2000bf26070 */
[----:B--2---:R-:W-:Y:S01]  /*cd10*/  FADD.FTZ R8, R8, -UR28 ;  /* 0x8000001c08087e21 */ /* 0x004fe20008010000 */
[----:B------:R-:W-:Y:S01]  /*cd20*/  FADD.FTZ R9, R9, -UR28 ;  /* 0x8000001c09097e21 */ /* 0x000fe20008010000 */
[----:B------:R-:W-:Y:S01]  /*cd30*/  FADD.FTZ R10, R10, -UR28 ;  /* 0x8000001c0a0a7e21 */ /* 0x000fe20008010000 */
[----:B------:R-:W-:Y:S01]  /*cd40*/  FADD.FTZ R11, R11, -UR28 ;  /* 0x8000001c0b0b7e21 */ /* 0x000fe20008010000 */
[----:B------:R-:W-:Y:S01]  /*cd50*/  FMUL.FTZ R19, R8, UR16 ;  /* 0x0000001008137c20 */ /* 0x000fe20008410000 */
[----:B------:R-:W-:Y:S01]  /*cd60*/  FMUL.FTZ R18, R9, UR16 ;  /* 0x0000001009127c20 */ /* 0x000fe20008410000 */
[----:B------:R-:W-:Y:S02]  /*cd70*/  FMUL.FTZ R10, R10, UR16 ;  /* 0x000000100a0a7c20 */ /* 0x000fe40008410000 */
[----:B------:R-:W-:Y:S01]  /*cd80*/  @P2 FFMA.FTZ R2, R78, R19, R76 ;  /* 0x000000134e022223 */ /* 0x000fe2000001004c */
[----:B------:R-:W-:-:S03]  /*cd90*/  @P2 FFMA.FTZ R3, R79, R18, R77 ;  /* 0x000000124f032223 */ /* 0x000fc6000001004d */
[----:B------:R-:W-:Y:S01]  /*cda0*/  @P2 FMUL.FTZ R8, R2, -1.4426950216293334961 ;  /* 0xbfb8aa3b02082820 */ /* 0x000fe20000410000 */
[----:B------:R-:W-:-:S05]  /*cdb0*/  @P2 FMUL.FTZ R12, R3, -1.4426950216293334961 ;  /* 0xbfb8aa3b030c2820 */ /* 0x000fca0000410000 */
[----:B------:R-:W1:Y:S08]  /*cdc0*/  @P2 MUFU.EX2 R8, R8 ;  /* 0x0000000800082308 */ /* 0x000e700000000800 */
[----:B------:R-:W0:Y:S01]  /*cdd0*/  @P2 MUFU.EX2 R12, R12 ;  /* 0x0000000c000c2308 */ /* 0x000e220000000800 */
[----:B-1----:R-:W-:-:S07]  /*cde0*/  @P2 FADD.FTZ R9, R8, 1 ;  /* 0x3f80000008092421 */ /* 0x002fce0000010000 */
[----:B------:R-:W1:Y:S01]  /*cdf0*/  @P2 MUFU.RCP R9, R9 ;  /* 0x0000000900092308 */ /* 0x000e620000001000 */
[----:B0-----:R-:W-:Y:S01]  /*ce00*/  @P2 FADD.FTZ R14, R12, 1 ;  /* 0x3f8000000c0e2421 */ /* 0x001fe20000010000 */
[----:B------:R-:W-:-:S06]  /*ce10*/  FMUL.FTZ R12, R11, UR16 ;  /* 0x000000100b0c7c20 */ /* 0x000fcc0008410000 */
[----:B------:R-:W0:Y:S01]  /*ce20*/  @P2 MUFU.RCP R14, R14 ;  /* 0x0000000e000e2308 */ /* 0x000e220000001000 */
[----:B-1----:R-:W-:Y:S01]  /*ce30*/  @P2 FADD.FTZ R17, -R9, 1 ;  /* 0x3f80000009112421 */ /* 0x002fe20000010100 */
[----:B---3--:R-:W-:-:S03]  /*ce40*/  @P2 FMUL.FTZ R16, R4, R9 ;  /* 0x0000000904102220 */ /* 0x008fc60000410000 */
[----:B------:R-:W-:-:S04]  /*ce50*/  @P2 FFMA.FTZ R17, R2, R17, 1 ;  /* 0x3f80000002112423 */ /* 0x000fc80000010011 */
[----:B------:R-:W-:Y:S01]  /*ce60*/  @P2 FMUL.FTZ R4, R16, R17 ;  /* 0x0000001110042220 */ /* 0x000fe20000410000 */
[----:B------:R-:W-:Y:S01]  /*ce70*/  FFMA.FTZ R17, R0, R19, R13 ;  /* 0x0000001300117223 */ /* 0x000fe2000001000d */
[----:B0-----:R-:W-:Y:S01]  /*ce80*/  @P2 FADD.FTZ R2, -R14, 1 ;  /* 0x3f8000000e022421 */ /* 0x001fe20000010100 */
[----:B------:R-:W-:Y:S01]  /*ce90*/  @P2 FMUL.FTZ R14, R5, R14 ;  /* 0x0000000e050e2220 */ /* 0x000fe20000410000 */
[----:B------:R-:W-:Y:S01]  /*cea0*/  SHF.R.S32.HI R16, RZ, 0x1f, R23 ;  /* 0x0000001fff107819 */ /* 0x000fe20000011417 */
[----:B------:R-:W-:Y:S01]  /*ceb0*/  FFMA.FTZ R17, R78, R4, -R17 ;  /* 0x000000044e117223 */ /* 0x000fe20000010811 */
[----:B------:R-:W-:Y:S01]  /*cec0*/  SHF.R.S32.HI R4, RZ, 0x1f, R21 ;  /* 0x0000001fff047819 */ /* 0x000fe20000011415 */
[----:B------:R-:W-:Y:S01]  /*ced0*/  @P2 FFMA.FTZ R3, R3, R2, 1 ;  /* 0x3f80000003032423 */ /* 0x000fe20000010002 */
[--C-:B------:R-:W-:Y:S01]  /*cee0*/  FFMA.FTZ R2, R0, R18, R13.reuse ;  /* 0x0000001200027223 */ /* 0x100fe2000001000d */
[----:B------:R-:W-:Y:S01]  /*cef0*/  ISETP.GE.AND.EX P1, PT, R16, UR19, PT, P1 ;  /* 0x0000001310007c0c */ /* 0x000fe2000bf26310 */
[--C-:B------:R-:W-:Y:S01]  /*cf00*/  FFMA.FTZ R19, R0, R10, R13.reuse ;  /* 0x0000000a00137223 */ /* 0x100fe2000001000d */
[----:B------:R-:W-:Y:S01]  /*cf10*/  ISETP.GE.AND.EX P0, PT, R4, UR19, PT, P0 ;  /* 0x0000001304007c0c */ /* 0x000fe2000bf06300 */
[----:B------:R-:W-:Y:S01]  /*cf20*/  @P2 FMUL.FTZ R5, R14, R3 ;  /* 0x000000030e052220 */ /* 0x000fe20000410000 */
[----:B------:R-:W-:Y:S01]  /*cf30*/  ISETP.NE.AND P2, PT, RZ, UR12, PT ;  /* 0x0000000cff007c0c */ /* 0x000fe2000bf45270 */
[----:B------:R-:W-:-:S02]  /*cf40*/  FFMA.FTZ R14, R0, R12, R13 ;  /* 0x0000000c000e7223 */ /* 0x000fc4000001000d */
[----:B------:R-:W-:-:S08]  /*cf50*/  FFMA.FTZ R9, R79, R5, -R2 ;  /* 0x000000054f097223 */ /* 0x000fd00000010802 */
        /* <DEDUP_REMOVED lines=10> */
[----:B------:R-:W-:-:S05]  /*d000*/  LEA.HI.X R5, R2, UR7, R3, 0x2, P0 ;  /* 0x0000000702057c11 */ /* 0x000fca00080f1403 */
[----:B------:R0:W-:Y:S04]  /*d010*/  STG.E.64 desc[UR10][R4.64], R8 ;  /* 0x0000000804007986 */ /* 0x0001e8000c101b0a */
.L_x_1364:
[----:B------:R-:W-:Y:S05]  /*d020*/  BSYNC.RECONVERGENT B0 ;  /* 0x0000000000007941 */ /* 0x000fea0003800200 */
.L_x_1363:
        /* <DEDUP_REMOVED lines=19> */
.L_x_1365:
[----:B------:R-:W-:Y:S01]  /*d160*/  BSSY.RECONVERGENT B0, `(.L_x_1366) ;  /* 0x000000f000007945 */ /* 0x000fe20003800200 */
[----:B------:R-:W-:Y:S01]  /*d170*/  FFMA.FTZ R19, R78, R6, -R19 ;  /* 0x000000064e137223 */ /* 0x000fe20000010813 */
[----:B------:R-:W-:Y:S02]  /*d180*/  FFMA.FTZ R7, R79, R7, -R14 ;  /* 0x000000074f077223 */ /* 0x000fe4000001080e */
[----:B------:R-:W-:Y:S05]  /*d190*/  @P1 BRA `(.L_x_1367) ;  /* 0x00000000002c1947 */ /* 0x000fea0003800000 */
[----:B------:R-:W-:Y:S01]  /*d1a0*/  MOV R2, R68 ;  /* 0x0000004400027202 */ /* 0x000fe20000000f00 */
[----:B0-----:R-:W-:Y:S01]  /*d1b0*/  IMAD R4, R16, UR20, RZ ;  /* 0x0000001410047c24 */ /* 0x001fe2000f8e02ff */
        /* <DEDUP_REMOVED lines=9> */
.L_x_1367:
[----:B------:R-:W-:Y:S05]  /*d250*/  BSYNC.RECONVERGENT B0 ;  /* 0x0000000000007941 */ /* 0x000fea0003800200 */
.L_x_1366:
        /* <DEDUP_REMOVED lines=10> */
.L_x_1343:
[----:B0-----:R-:W0:Y:S01]  /*d300*/  S2R R9, SR_TID.X ;  /* 0x0000000000097919 */ /* 0x001e220000002100 */
[----:B-1----:R-:W1:Y:S01]  /*d310*/  LDC R4, c[0x0][0x370] ;  /* 0x0000dc00ff047b82 */ /* 0x002e620000000800 */
        /* <DEDUP_REMOVED lines=14> */
.L_x_1371:
[----:B------:R-:W-:Y:S05]  /*d400*/  BSYNC.RECONVERGENT B0 ;  /* 0x0000000000007941 */ /* 0x000fea0003800200 */
.L_x_1370:
        /* <DEDUP_REMOVED lines=11> */
.L_x_1373:
[----:B------:R-:W2:Y:S04]  /*d4c0*/  LDG.E.STRONG.GPU R5, desc[UR10][R2.64] ;  /* 0x0000000a02057981 */ /* 0x000ea8000c1ef900 */
[----:B--2---:R-:W-:Y:S01]  /*d4d0*/  CCTL.IVALL ;  /* 0x00000000ff00798f */ /* 0x004fe20002000000 */
[----:B------:R-:W-:Y:S05]  /*d4e0*/  YIELD ;  /* 0x0000000000007946 */ /* 0x000fea0003800000 */
[----:B------:R-:W-:-:S13]  /*d4f0*/  ISETP.NE.AND P0, PT, R5, R0, PT ;  /* 0x000000000500720c */ /* 0x000fda0003f05270 */
[----:B------:R-:W-:Y:S05]  /*d500*/  @P0 BRA `(.L_x_1373) ;  /* 0xfffffffc00ec0947 */ /* 0x000fea000383ffff */
.L_x_1372:
        /* <DEDUP_REMOVED lines=75> */
.L_x_1376:
        /* <DEDUP_REMOVED lines=29> */
.L_x_1375:
[----:B------:R-:W-:Y:S05]  /*db90*/  BSYNC.RECONVERGENT B0 ;  /* 0x0000000000007941 */ /* 0x000fea0003800200 */
.L_x_1374:
        /* <DEDUP_REMOVED lines=10> */
.L_x_1377:
        /* <DEDUP_REMOVED lines=82> */
.L_x_1378:
        /* <DEDUP_REMOVED lines=10> */
.L_x_4906:


//--------------------- .text._Z35group_norm_nhwc_bwd_one_pass_kernelI11Fp32IOFp32WLi512ELi120ELi480EEv26Group_norm_nhwc_bwd_params --------------------------
	.section	.text._Z35group_norm_nhwc_bwd_one_pass_kernelI11Fp32IOFp32WLi512ELi120ELi480EEv26Group_norm_nhwc_bwd_params,"ax",@progbits
	.align	128
        .global         _Z35group_norm_nhwc_bwd_one_pass_kernelI11Fp32IOFp32WLi512ELi120ELi480EEv26Group_norm_nhwc_bwd_params
        .type           _Z35group_norm_nhwc_bwd_one_pass_kernelI11Fp32IOFp32WLi512ELi120ELi480EEv26Group_norm_nhwc_bwd_params,@function
        .size           _Z35group_norm_nhwc_bwd_one_pass_kernelI11Fp32IOFp32WLi512ELi120ELi480EEv26Group_norm_nhwc_bwd_params,(.L_x_4907 - _Z35group_norm_nhwc_bwd_one_pass_kernelI11Fp32IOFp32WLi512ELi120ELi480EEv26Group_norm_nhwc_bwd_params)
        .other          _Z35group_norm_nhwc_bwd_one_pass_kernelI11Fp32IOFp32WLi512ELi120ELi480EEv26Group_norm_nhwc_bwd_params,@"STO_CUDA_ENTRY STV_DEFAULT"
_Z35group_norm_nhwc_bwd_one_pass_kernelI11Fp32IOFp32WLi512ELi120ELi480EEv26Group_norm_nhwc_bwd_params:
.text._Z35group_norm_nhwc_bwd_one_pass_kernelI11Fp32IOFp32WLi512ELi120ELi480EEv26Group_norm_nhwc_bwd_params:
        /* <DEDUP_REMOVED lines=28> */
.L_x_1405:
[----:B------:R-:W2:Y:S01]  /*01c0*/  LDL R4, [R1+0x958] ;  /* 0x0009580001047983 */ /* 0x000ea20000100800 */
[----:B0-----:R-:W0:Y:S03]  /*01d0*/  LDCU UR14, c[0x0][0x410] ;  /* 0x00008200ff0e77ac */ /* 0x001e260008000800 */
[----:B------:R-:W3:Y:S01]  /*01e0*/  LDL.LU R5, [R1+0x954] ;  /* 0x0009540001057983 */ /* 0x000ee20000300800 */
[----:B------:R-:W-:Y:S01]  /*01f0*/  IABS R3, UR8 ;  /* 0x0000000800037c13 */ /* 0x000fe20008000000 */
[----:B------:R-:W-:Y:S01]  /*0200*/  UMOV UR6, URZ ;  /* 0x000000ff00067c82 */ /* 0x000fe20008000000 */
[----:B-1----:R-:W1:Y:S01]  /*0210*/  LDCU.128 UR16, c[0x0][0x400] ;  /* 0x00008000ff1077ac */ /* 0x002e620008000c00 */
        /* <DEDUP_REMOVED lines=36> */
[----:B------:R-:W-:-:S03]  /*0460*/  SHF.R.S32.HI R13, RZ, 0x1f, R7 ;  /* 0x0000001fff0d7819 */ /* 0x000fc60000011407 */
[----:B------:R-:W-:Y:S02]  /*0470*/  MOV R0, UR5 ;  /* 0x0000000500007c02 */ /* 0x000fe40008000f00 */
[----:B------:R-:W-:Y:S02]  /*0480*/  ISETP.GE.AND.EX P4, PT, R13, UR17, PT, P1 ;  /* 0x000000110d007c0c */ /* 0x000fe4000bf86310 */
[----:B------:R-:W-:Y:S02]  /*0490*/  MOV R3, UR18 ;  /* 0x0000001200037c02 */ /* 0x000fe40008000f00 */
[----:B------:R-:W-:-:S04]  /*04a0*/  IADD3 R20, PT, PT, R57, 0x10, RZ ;  /* 0x0000001039147810 */ /* 0x000fc80007ffe0ff */
[----:B------:R-:W-:Y:S02]  /*04b0*/  ISETP.GE.U32.AND P1, PT, R20, UR16, PT ;  /* 0x0000001014007c0c */ /* 0x000fe4000bf26070 */
[----:B------:R-:W-:-:S04]  /*04c0*/  SHF.R.S32.HI R21, RZ, 0x1f, R20 ;  /* 0x0000001fff157819 */ /* 0x000fc80000011414 */
[----:B------:R-:W-:Y:S02]  /*04d0*/  ISETP.GE.AND.EX P3, PT, R21, UR17, PT, P1 ;  /* 0x0000001115007c0c */ /* 0x000fe4000bf66310 */
[----:B------:R-:W-:Y:S02]  /*04e0*/  LOP3.LUT R18, R18, 0xfeffffff, RZ, 0xc0, !PT ;  /* 0xfeffffff12127812 */ /* 0x000fe400078ec0ff */
[----:B------:R-:W-:Y:S02]  /*04f0*/  IADD3 R26, PT, PT, R57, 0x18, RZ ;  /* 0x00000018391a7810 */ /* 0x000fe40007ffe0ff */
[----:B------:R-:W-:Y:S02]  /*0500*/  @P4 LOP3.LUT R18, R18, 0x1000000, RZ, 0xfc, !PT ;  /* 0x0100000012124812 */ /* 0x000fe400078efcff */
[----:B------:R-:W-:Y:S02]  /*0510*/  ISETP.GE.U32.AND P1, PT, R26, UR16, PT ;  /* 0x000000101a007c0c */ /* 0x000fe4000bf26070 */
[----:B------:R-:W-:-:S03]  /*0520*/  LOP3.LUT R18, R18, 0xff7fffff, RZ, 0xc0, !PT ;  /* 0xff7fffff12127812 */ /* 0x000fc600078ec0ff */
[----:B------:R-:W0:Y:S01]  /*0530*/  @!P3 LDC.64 R8, c[0x0][0x3f8] ;  /* 0x0000fe00ff08bb82 */ /* 0x000e220000000a00 */
[----:B------:R-:W-:Y:S02]  /*0540*/  SHF.R.S32.HI R25, RZ, 0x1f, R26 ;  /* 0x0000001fff197819 */ /* 0x000fe4000001141a */
[----:B------:R-:W-:Y:S02]  /*0550*/  @P3 LOP3.LUT R18, R18, 0x800000, RZ, 0xfc, !PT ;  /* 0x0080000012123812 */ /* 0x000fe400078efcff */
[----:B------:R-:W-:Y:S02]  /*0560*/  ISETP.GE.AND.EX P6, PT, R25, UR17, PT, P1 ;  /* 0x0000001119007c0c */ /* 0x000fe4000bfc6310 */
[----:B------:R-:W-:-:S04]  /*0570*/  IADD3 R22, PT, PT, R57, 0x20, RZ ;  /* 0x0000002039167810 */ /* 0x000fc80007ffe0ff */
[----:B------:R-:W-:Y:S02]  /*0580*/  ISETP.GE.U32.AND P1, PT, R22, UR16, PT ;  /* 0x0000001016007c0c */ /* 0x000fe4000bf26070 */
[----:B------:R-:W-:-:S04]  /*0590*/  SHF.R.S32.HI R27, RZ, 0x1f, R22 ;  /* 0x0000001fff1b7819 */ /* 0x000fc80000011416 */
[----:B------:R-:W-:Y:S01]  /*05a0*/  ISETP.GE.AND.EX P5, PT, R27, UR17, PT, P1 ;  /* 0x000000111b007c0c */ /* 0x000fe2000bfa6310 */
[----:B------:R-:W1:-:S12]  /*05b0*/  @!P6 LDC.64 R40, c[0x0][0x398] ;  /* 0x0000e600ff28eb82 */ /* 0x000e580000000a00 */
[----:B------:R-:W4:Y:S08]  /*05c0*/  @!P5 LDC.64 R46, c[0x0][0x3a0] ;  /* 0x0000e800ff2edb82 */ /* 0x000f300000000a00 */
[----:B------:R-:W4:Y:S01]  /*05d0*/  @!P5 LDC.64 R48, c[0x0][0x398] ;  /* 0x0000e600ff30db82 */ /* 0x000f220000000a00 */
[----:B--2---:R-:W-:Y:S02]  /*05e0*/  ISETP.GE.AND.EX P0, PT, R4, UR17, PT, P0 ;  /* 0x0000001104007c0c */ /* 0x004fe4000bf06300 */
[----:B---3--:R-:W-:-:S11]  /*05f0*/  IADD3 R44, P2, PT, R5, UR5, RZ ;  /* 0x00000005052c7c10 */ /* 0x008fd6000ff5e0ff */
[----:B------:R-:W2:Y:S01]  /*0600*/  @!P0 LDC.64 R10, c[0x0][0x3f8] ;  /* 0x0000fe00ff0a8b82 */ /* 0x000ea20000000a00 */
[----:B------:R-:W-:Y:S01]  /*0610*/  USHF.R.S32.HI UR5, URZ, 0x1f, UR7 ;  /* 0x0000001fff057899 */ /* 0x000fe20008011407 */
[----:B------:R-:W-:-:S03]  /*0620*/  LEA.HI.X.SX32 R45, R0, RZ, 0x1, P2 ;  /* 0x000000ff002d7211 */ /* 0x000fc600010f0eff */
[----:B------:R-:W-:-:S03]  /*0630*/  UIMAD UR5, UR5, UR18, URZ ;  /* 0x00000012050572a4 */ /* 0x000fc6000f8e02ff */
[----:B------:R-:W3:Y:S01]  /*0640*/  @!P0 LDC.64 R14, c[0x0][0x3a0] ;  /* 0x0000e800ff0e8b82 */ /* 0x000ee20000000a00 */
[----:B------:R-:W-:Y:S02]  /*0650*/  UIMAD UR5, UR7, UR19, UR5 ;  /* 0x00000013070572a4 */ /* 0x000fe4000f8e0205 */
[----:B------:R-:W-:Y:S01]  /*0660*/  IMAD.WIDE.U32 R44, R3, UR7, R44 ;  /* 0x00000007032c7c25 */ /* 0x000fe2000f8e002c */
[----:B------:R-:W-:Y:S02]  /*0670*/  @!P0 SHF.R.S32.HI R4, RZ, 0x1f, R57 ;  /* 0x0000001fff048819 */ /* 0x000fe40000011439 */
[C---:B------:R-:W-:Y:S02]  /*0680*/  IADD3 R37, PT, PT, R57.reuse, 0x48, RZ ;  /* 0x0000004839257810 */ /* 0x040fe40007ffe0ff */
[----:B------:R-:W-:Y:S01]  /*0690*/  IADD3 R55, PT, PT, R57, 0x50, RZ ;  /* 0x0000005039377810 */ /* 0x000fe20007ffe0ff */
[----:B------:R-:W0:Y:S01]  /*06a0*/  @!P0 LDC.64 R16, c[0x0][0x398] ;  /* 0x0000e600ff108b82 */ /* 0x000e220000000a00 */
[----:B------:R-:W-:-:S02]  /*06b0*/  IADD3 R43, PT, PT, R45, UR5, RZ ;  /* 0x000000052d2b7c10 */ /* 0x000fc4000fffe0ff */
[----:B------:R-:W-:Y:S02]  /*06c0*/  IADD3 R59, PT, PT, R57, 0x58, RZ ;  /* 0x00000058393b7810 */ /* 0x000fe40007ffe0ff */
[----:B------:R-:W-:Y:S01]  /*06d0*/  LOP3.LUT R19, R19, 0x7fffffff, RZ, 0xc0, !PT ;  /* 0x7fffffff13137812 */ /* 0x000fe200078ec0ff */
[----:B------:R-:W-:Y:S01]  /*06e0*/  STL [R1+0x968], R57 ;  /* 0x0009683901007387 */ /* 0x000fe20000100800 */
[----:B------:R-:W-:Y:S01]  /*06f0*/  @!P0 MOV R42, R44 ;  /* 0x0000002c002a8202 */ /* 0x000fe20000000f00 */
[----:B------:R-:W1:Y:S01]  /*0700*/  @!P4 LDC.64 R2, c[0x0][0x3f8] ;  /* 0x0000fe00ff02cb82 */ /* 0x000e620000000a00 */
[----:B--2---:R-:W-:Y:S01]  /*0710*/  @!P0 IMAD R0, R4, R10, RZ ;  /* 0x0000000a04008224 */ /* 0x004fe200078e02ff */
[----:B------:R2:W-:Y:S01]  /*0720*/  @!P0 STL [R1+0x958], R4 ;  /* 0x0009580401008387 */ /* 0x0005e20000100800 */
[----:B------:R-:W4:Y:S02]  /*0730*/  LDCU.64 UR6, c[0x0][0x3b8] ;  /* 0x00007700ff0677ac */ /* 0x000f240008000a00 */
[----:B------:R-:W-:-:S02]  /*0740*/  @!P0 IMAD R11, R57, R11, R0 ;  /* 0x0000000b390b8224 */ /* 0x000fc400078e0200 */
[----:B--2---:R-:W-:-:S05]  /*0750*/  @!P0 IMAD.WIDE.U32 R4, R57, R10, R42 ;  /* 0x0000000a39048225 */ /* 0x004fca00078e002a */
[----:B------:R-:W-:Y:S02]  /*0760*/  @!P0 IADD3 R11, PT, PT, R5, R11, RZ ;  /* 0x0000000b050b8210 */ /* 0x000fe40007ffe0ff */
[C---:B------:R-:W-:Y:S02]  /*0770*/  @!P0 SHF.L.U32 R5, R4.reuse, 0x2, RZ ;  /* 0x0000000204058819 */ /* 0x040fe400000006ff */
[----:B------:R-:W-:Y:S02]  /*0780*/  @!P0 SHF.L.U64.HI R4, R4, 0x2, R11 ;  /* 0x0000000204048819 */ /* 0x000fe4000001020b */
[C---:B---3--:R-:W-:Y:S02]  /*0790*/  @!P0 IADD3 R10, P2, PT, R5.reuse, R14, RZ ;  /* 0x0000000e050a8210 */ /* 0x048fe40007f5e0ff */
[----:B0-----:R-:W-:Y:S02]  /*07a0*/  @!P0 IADD3 R12, P3, PT, R5, R16, RZ ;  /* 0x00000010050c8210 */ /* 0x001fe40007f7e0ff */
[----:B------:R-:W-:-:S02]  /*07b0*/  @!P0 IADD3.X R11, PT, PT, R4, R15, RZ, P2, !PT ;  /* 0x0000000f040b8210 */ /* 0x000fc400017fe4ff */
[----:B------:R-:W0:Y:S01]  /*07c0*/  @!P4 LDC.64 R14, c[0x0][0x3a0] ;  /* 0x0000e800ff0ecb82 */ /* 0x000e220000000a00 */
[----:B-1----:R-:W-:Y:S01]  /*07d0*/  @!P4 IMAD R0, R13, R2, RZ ;  /* 0x000000020d00c224 */ /* 0x002fe200078e02ff */
[----:B------:R-:W-:Y:S02]  /*07e0*/  @!P0 IADD3.X R13, PT, PT, R4, R17, RZ, P3, !PT ;  /* 0x00000011040d8210 */ /* 0x000fe40001ffe4ff */
[C---:B------:R-:W-:Y:S02]  /*07f0*/  LOP3.LUT P3, RZ, R18.reuse, 0x800000, RZ, 0xc0, !PT ;  /* 0x0080000012ff7812 */ /* 0x040fe4000786c0ff */
[----:B------:R-:W-:Y:S02]  /*0800*/  @!P4 MOV R28, R44 ;  /* 0x0000002c001cc202 */ /* 0x000fe40000000f00 */
[----:B------:R-:W-:Y:S01]  /*0810*/  @!P4 MOV R29, R43 ;  /* 0x0000002b001dc202 */ /* 0x000fe20000000f00 */
[C---:B------:R-:W-:Y:S01]  /*0820*/  @!P4 IMAD R23, R7.reuse, R3, R0 ;  /* 0x000000030717c224 */ /* 0x040fe200078e0200 */
[----:B------:R-:W-:Y:S01]  /*0830*/  LOP3.LUT R18, R18, 0xffbfffff, RZ, 0xc0, !PT ;  /* 0xffbfffff12127812 */ /* 0x000fe200078ec0ff */
[----:B------:R-:W1:Y:S01]  /*0840*/  @!P4 LDC.64 R16, c[0x0][0x398] ;  /* 0x0000e600ff10cb82 */ /* 0x000e620000000a00 */
[----:B------:R-:W-:-:S02]  /*0850*/  @!P4 IMAD.WIDE.U32 R28, R7, R2, R28 ;  /* 0x00000002071cc225 */ /* 0x000fc400078e001c */
[----:B------:R-:W-:Y:S02]  /*0860*/  @P6 LOP3.LUT R18, R18, 0x400000, RZ, 0xfc, !PT ;  /* 0x0040000012126812 */ /* 0x000fe400078efcff */
[----:B------:R-:W-:Y:S02]  /*0870*/  IADD3 R0, PT, PT, R57, 0x28, RZ ;  /* 0x0000002839007810 */ /* 0x000fe40007ffe0ff */
[----:B------:R-:W-:Y:S01]  /*0880*/  @!P4 IADD3 R23, PT, PT, R29, R23, RZ ;  /* 0x000000171d17c210 */ /* 0x000fe20007ffe0ff */
[----:B------:R-:W-:Y:S01]  /*0890*/  @!P3 IMAD R29, R21, R8, RZ ;  /* 0x00000008151db224 */ /* 0x000fe200078e02ff */
[----:B------:R-:W-:Y:S01]  /*08a0*/  LOP3.LUT R18, R18, 0xffdfffff, RZ, 0xc0, !PT ;  /* 0xffdfffff12127812 */ /* 0x000fe200078ec0ff */
[----:B------:R-:W2:Y:S01]  /*08b0*/  @!P3 LDC.64 R2, c[0x0][0x3a0] ;  /* 0x0000e800ff02bb82 */ /* 0x000ea20000000a00 */
[C---:B------:R-:W-:Y:S02]  /*08c0*/  @!P4 SHF.L.U32 R21, R28.reuse, 0x2, RZ ;  /* 0x000000021c15c819 */ /* 0x040fe400000006ff */
[----:B------:R-:W-:-:S02]  /*08d0*/  @!P4 SHF.L.U64.HI R24, R28, 0x2, R23 ;  /* 0x000000021c18c819 */ /* 0x000fc40000010217 */
[----:B------:R-:W-:Y:S02]  /*08e0*/  ISETP.GE.U32.AND P2, PT, R0, UR16, PT ;  /* 0x0000001000007c0c */ /* 0x000fe4000bf46070 */
[----:B------:R-:W-:Y:S01]  /*08f0*/  SHF.R.S32.HI R23, RZ, 0x1f, R0 ;  /* 0x0000001fff177819 */ /* 0x000fe20000011400 */
[----:B------:R-:W3:Y:S01]  /*0900*/  @!P6 LDC.64 R6, c[0x0][0x3f8] ;  /* 0x0000fe00ff06eb82 */ /* 0x000ee20000000a00 */
[----:B------:R-:W-:Y:S02]  /*0910*/  @P5 LOP3.LUT R18, R18, 0x200000, RZ, 0xfc, !PT ;  /* 0x0020000012125812 */ /* 0x000fe400078efcff */
[----:B0-----:R-:W-:Y:S02]  /*0920*/  @!P4 IADD3 R14, P1, PT, R21, R14, RZ ;  /* 0x0000000e150ec210 */ /* 0x001fe40007f3e0ff */
[----:B------:R-:W-:Y:S01]  /*0930*/  ISETP.GE.AND.EX P4, PT, R23, UR17, PT, P2 ;  /* 0x0000001117007c0c */ /* 0x000fe2000bf86320 */
[----:B------:R-:W-:Y:S01]  /*0940*/  @!P3 IMAD R31, R20, R9, R29 ;  /* 0x00000009141fb224 */ /* 0x000fe200078e021d */
[----:B------:R-:W-:Y:S01]  /*0950*/  LOP3.LUT P2, RZ, R18, 0x1000000, RZ, 0xc0, !PT ;  /* 0x0100000012ff7812 */ /* 0x000fe2000784c0ff */
[----:B------:R-:W0:Y:S01]  /*0960*/  @!P3 LDC.64 R4, c[0x0][0x398] ;  /* 0x0000e600ff04bb82 */ /* 0x000e220000000a00 */
[----:B------:R-:W-:-:S02]  /*0970*/  @!P3 MOV R28, R44 ;  /* 0x0000002c001cb202 */ /* 0x000fc40000000f00 */
[----:B------:R-:W-:-:S03]  /*0980*/  @!P3 MOV R29, R43 ;  /* 0x0000002b001db202 */ /* 0x000fc60000000f00 */
[----:B------:R-:W-:Y:S02]  /*0990*/  @!P3 IMAD.WIDE.U32 R28, R20, R8, R28 ;  /* 0x00000008141cb225 */ /* 0x000fe400078e001c */
[----:B------:R-:W4:Y:S04]  /*09a0*/  @!P5 LDC.64 R8, c[0x0][0x3f8] ;  /* 0x0000fe00ff08db82 */ /* 0x000f280000000a00 */
[----:B------:R-:W-:Y:S02]  /*09b0*/  @!P2 IADD3.X R15, PT, PT, R24, R15, RZ, P1, !PT ;  /* 0x0000000f180fa210 */ /* 0x000fe40000ffe4ff */
[----:B-1----:R-:W-:Y:S02]  /*09c0*/  @!P2 IADD3 R16, P1, PT, R21, R16, RZ ;  /* 0x000000101510a210 */ /* 0x002fe40007f3e0ff */
[----:B------:R-:W-:-:S02]  /*09d0*/  @!P3 IADD3 R31, PT, PT, R29, R31, RZ ;  /* 0x0000001f1d1fb210 */ /* 0x000fc40007ffe0ff */
[----:B------:R-:W-:Y:S01]  /*09e0*/  @!P3 SHF.L.U32 R29, R28, 0x2, RZ ;  /* 0x000000021c1db819 */ /* 0x000fe200000006ff */
[----:B------:R-:W1:Y:S01]  /*09f0*/  @!P6 LDC.64 R20, c[0x0][0x3a0] ;  /* 0x0000e800ff14eb82 */ /* 0x000e620000000a00 */
[----:B------:R-:W-:Y:S02]  /*0a00*/  @!P2 IADD3.X R17, PT, PT, R24, R17, RZ, P1, !PT ;  /* 0x000000111811a210 */ /* 0x000fe40000ffe4ff */
[----:B------:R-:W-:Y:S01]  /*0a10*/  @!P3 SHF.L.U64.HI R30, R28, 0x2, R31 ;  /* 0x000000021c1eb819 */ /* 0x000fe2000001021f */
[----:B---3--:R-:W-:Y:S01]  /*0a20*/  @!P6 IMAD R28, R25, R6, RZ ;  /* 0x00000006191ce224 */ /* 0x008fe200078e02ff */
[----:B--2---:R-:W-:-:S03]  /*0a30*/  @!P3 IADD3 R2, P1, PT, R29, R2, RZ ;  /* 0x000000021d02b210 */ /* 0x004fc60007f3e0ff */
[----:B------:R-:W-:Y:S01]  /*0a40*/  @!P6 IMAD R31, R26, R7, R28 ;  /* 0x000000071a1fe224 */ /* 0x000fe200078e021c */
[----:B------:R-:W-:Y:S01]  /*0a50*/  @!P3 IADD3.X R3, PT, PT, R30, R3, RZ, P1, !PT ;  /* 0x000000031e03b210 */ /* 0x000fe20000ffe4ff */
[----:B------:R-:W2:Y:S01]  /*0a60*/  @!P4 LDC.64 R24, c[0x0][0x3f8] ;  /* 0x0000fe00ff18cb82 */ /* 0x000ea20000000a00 */
[----:B0-----:R-:W-:Y:S02]  /*0a70*/  @!P3 IADD3 R4, P1, PT, R29, R4, RZ ;  /* 0x000000041d04b210 */ /* 0x001fe40007f3e0ff */
[----:B------:R-:W-:Y:S02]  /*0a80*/  @!P6 MOV R28, R44 ;  /* 0x0000002c001ce202 */ /* 0x000fe40000000f00 */
[----:B------:R-:W-:Y:S01]  /*0a90*/  @!P6 MOV R29, R43 ;  /* 0x0000002b001de202 */ /* 0x000fe20000000f00 */
[----:B----4-:R-:W-:Y:S02]  /*0aa0*/  @!P5 IMAD R27, R27, R8, RZ ;  /* 0x000000081b1bd224 */ /* 0x010fe400078e02ff */
[----:B------:R-:W0:Y:S01]  /*0ab0*/  @!P4 LDC.64 R50, c[0x0][0x3a0] ;  /* 0x0000e800ff32cb82 */ /* 0x000e220000000a00 */
[----:B------:R-:W-:Y:S01]  /*0ac0*/  @!P6 IMAD.WIDE.U32 R6, R26, R6, R28 ;  /* 0x000000061a06e225 */ /* 0x000fe200078e001c */
[----:B------:R-:W-:-:S04]  /*0ad0*/  @!P5 MOV R26, R44 ;  /* 0x0000002c001ad202 */ /* 0x000fc80000000f00 */
[----:B------:R-:W-:Y:S01]  /*0ae0*/  @!P6 IADD3 R7, PT, PT, R7, R31, RZ ;  /* 0x0000001f0707e210 */ /* 0x000fe20007ffe0ff */
[----:B------:R-:W-:Y:S01]  /*0af0*/  @!P5 IMAD R31, R22, R9, R27 ;  /* 0x00000009161fd224 */ /* 0x000fe200078e021b */
[----:B------:R-:W-:Y:S01]  /*0b00*/  @!P5 MOV R27, R43 ;  /* 0x0000002b001bd202 */ /* 0x000fe20000000f00 */
[----:B------:R-:W3:Y:S01]  /*0b10*/  @!P4 LDC.64 R52, c[0x0][0x398] ;  /* 0x0000e600ff34cb82 */ /* 0x000ee20000000a00 */
[----:B------:R-:W-:Y:S01]  /*0b20*/  @!P6 SHF.L.U32 R29, R6, 0x2, RZ ;  /* 0x00000002061de819 */ /* 0x000fe200000006ff */
[----:B------:R-:W-:Y:S01]  /*0b30*/  @!P5 IMAD.WIDE.U32 R8, R22, R8, R26 ;  /* 0x000000081608d225 */ /* 0x000fe200078e001a */
[----:B------:R-:W-:Y:S02]  /*0b40*/  @!P3 IADD3.X R5, PT, PT, R30, R5, RZ, P1, !PT ;  /* 0x000000051e05b210 */ /* 0x000fe40000ffe4ff */
[----:B------:R-:W-:Y:S02]  /*0b50*/  @!P6 SHF.L.U64.HI R28, R6, 0x2, R7 ;  /* 0x00000002061ce819 */ /* 0x000fe40000010207 */
[----:B-1----:R-:W-:-:S02]  /*0b60*/  @!P6 IADD3 R6, P1, PT, R29, R20, RZ ;  /* 0x000000141d06e210 */ /* 0x002fc40007f3e0ff */
[----:B------:R-:W-:Y:S02]  /*0b70*/  @!P5 IADD3 R9, PT, PT, R9, R31, RZ ;  /* 0x0000001f0909d210 */ /* 0x000fe40007ffe0ff */
[----:B------:R-:W-:Y:S01]  /*0b80*/  @!P6 IADD3.X R7, PT, PT, R28, R21, RZ, P1, !PT ;  /* 0x000000151c07e210 */ /* 0x000fe20000ffe4ff */
[----:B--2---:R-:W-:Y:S01]  /*0b90*/  @!P4 IMAD R23, R23, R24, RZ ;  /* 0x000000181717c224 */ /* 0x004fe200078e02ff */
[----:B------:R-:W-:Y:S02]  /*0ba0*/  @!P6 IADD3 R40, P1, PT, R29, R40, RZ ;  /* 0x000000281d28e210 */ /* 0x000fe40007f3e0ff */
[C---:B------:R-:W-:Y:S02]  /*0bb0*/  @!P5 SHF.L.U32 R21, R8.reuse, 0x2, RZ ;  /* 0x000000020815d819 */ /* 0x040fe400000006ff */
[----:B------:R-:W-:Y:S02]  /*0bc0*/  @!P5 SHF.L.U64.HI R20, R8, 0x2, R9 ;  /* 0x000000020814d819 */ /* 0x000fe40000010209 */
[----:B------:R-:W-:-:S02]  /*0bd0*/  @!P4 MOV R8, R44 ;  /* 0x0000002c0008c202 */ /* 0x000fc40000000f00 */
[----:B------:R-:W-:Y:S01]  /*0be0*/  @!P4 MOV R9, R43 ;  /* 0x0000002b0009c202 */ /* 0x000fe20000000f00 */
[----:B------:R-:W-:Y:S01]  /*0bf0*/  @!P4 IMAD R23, R0, R25, R23 ;  /* 0x000000190017c224 */ /* 0x000fe200078e0217 */
[----:B------:R-:W-:Y:S02]  /*0c00*/  @!P6 IADD3.X R41, PT, PT, R28, R41, RZ, P1, !PT ;  /* 0x000000291c29e210 */ /* 0x000fe40000ffe4ff */
[----:B------:R-:W-:Y:S01]  /*0c10*/  @!P5 IADD3 R46, P1, PT, R21, R46, RZ ;  /* 0x0000002e152ed210 */ /* 0x000fe20007f3e0ff */
[----:B------:R-:W-:-:S03]  /*0c20*/  @!P4 IMAD.WIDE.U32 R24, R0, R24, R8 ;  /* 0x000000180018c225 */ /* 0x000fc600078e0008 */
[----:B------:R-:W-:Y:S02]  /*0c30*/  @!P5 IADD3.X R47, PT, PT, R20, R47, RZ, P1, !PT ;  /* 0x0000002f142fd210 */ /* 0x000fe40000ffe4ff */
[----:B------:R-:W-:Y:S02]  /*0c40*/  @!P5 IADD3 R48, P1, PT, R21, R48, RZ ;  /* 0x000000301530d210 */ /* 0x000fe40007f3e0ff */
[----:B------:R-:W-:Y:S02]  /*0c50*/  @!P4 IADD3 R21, PT, PT, R25, R23, RZ ;  /* 0x000000171915c210 */ /* 0x000fe40007ffe0ff */
[----:B------:R-:W-:Y:S02]  /*0c60*/  @!P4 SHF.L.U32 R9, R24, 0x2, RZ ;  /* 0x000000021809c819 */ /* 0x000fe400000006ff */
[----:B------:R-:W-:Y:S02]  /*0c70*/  @!P5 IADD3.X R49, PT, PT, R20, R49, RZ, P1, !PT ;  /* 0x000000311431d210 */ /* 0x000fe40000ffe4ff */
[----:B------:R-:W-:-:S02]  /*0c80*/  @!P4 SHF.L.U64.HI R24, R24, 0x2, R21 ;  /* 0x000000021818c819 */ /* 0x000fc40000010215 */
[----:B0-----:R-:W-:Y:S02]  /*0c90*/  @!P4 IADD3 R50, P1, PT, R9, R50, RZ ;  /* 0x000000320932c210 */ /* 0x001fe40007f3e0ff */
[----:B------:R-:W-:Y:S02]  /*0ca0*/  IADD3 R21, PT, PT, R57, 0x30, RZ ;  /* 0x0000003039157810 */ /* 0x000fe40007ffe0ff */
[C---:B------:R-:W-:Y:S02]  /*0cb0*/  @!P4 IADD3.X R51, PT, PT, R24.reuse, R51, RZ, P1, !PT ;  /* 0x000000331833c210 */ /* 0x040fe40000ffe4ff */
[----:B---3--:R-:W-:Y:S02]  /*0cc0*/  @!P4 IADD3 R52, P1, PT, R9, R52, RZ ;  /* 0x000000340934c210 */ /* 0x008fe40007f3e0ff */
[----:B------:R-:W-:Y:S02]  /*0cd0*/  SHF.R.S32.HI R9, RZ, 0x1f, R21 ;  /* 0x0000001fff097819 */ /* 0x000fe40000011415 */
[----:B------:R-:W-:-:S02]  /*0ce0*/  @!P4 IADD3.X R53, PT, PT, R24, R53, RZ, P1, !PT ;  /* 0x000000351835c210 */ /* 0x000fc40000ffe4ff */
[----:B------:R-:W-:-:S04]  /*0cf0*/  ISETP.GE.U32.AND P1, PT, R21, UR16, PT ;  /* 0x0000001015007c0c */ /* 0x000fc8000bf26070 */
[----:B------:R-:W-:-:S13]  /*0d00*/  ISETP.GE.AND.EX P2, PT, R9, UR17, PT, P1 ;  /* 0x0000001109007c0c */ /* 0x000fda000bf46310 */
[----:B------:R-:W0:Y:S08]  /*0d10*/  @!P2 LDC.64 R22, c[0x0][0x3f8] ;  /* 0x0000fe00ff16ab82 */ /* 0x000e300000000a00 */
[----:B------:R-:W1:Y:S01]  /*0d20*/  @!P2 LDC.64 R24, c[0x0][0x3a0] ;  /* 0x0000e800ff18ab82 */ /* 0x000e620000000a00 */
[----:B------:R-:W-:Y:S01]  /*0d30*/  @!P2 MOV R8, R44 ;  /* 0x0000002c0008a202 */ /* 0x000fe20000000f00 */
[----:B0-----:R-:W-:Y:S01]  /*0d40*/  @!P2 IMAD R0, R9, R22, RZ ;  /* 0x000000160900a224 */ /* 0x001fe200078e02ff */
[----:B------:R-:W-:-:S03]  /*0d50*/  @!P2 MOV R9, R43 ;  /* 0x0000002b0009a202 */ /* 0x000fc60000000f00 */
[C---:B------:R-:W-:Y:S02]  /*0d60*/  @!P2 IMAD R23, R21.reuse, R23, R0 ;  /* 0x000000171517a224 */ /* 0x040fe400078e0200 */
[----:B------:R-:W-:-:S05]  /*0d70*/  @!P2 IMAD.WIDE.U32 R8, R21, R22, R8 ;  /* 0x000000161508a225 */ /* 0x000fca00078e0008 */
[----:B------:R-:W-:Y:S02]  /*0d80*/  @!P2 IADD3 R9, PT, PT, R9, R23, RZ ;  /* 0x000000170909a210 */ /* 0x000fe40007ffe0ff */
[C---:B------:R-:W-:Y:S02]  /*0d90*/  @!P2 SHF.L.U32 R23, R8.reuse, 0x2, RZ ;  /* 0x000000020817a819 */ /* 0x040fe400000006ff */
[----:B------:R-:W-:Y:S02]  /*0da0*/  @!P2 SHF.L.U64.HI R8, R8, 0x2, R9 ;  /* 0x000000020808a819 */ /* 0x000fe40000010209 */
[----:B-1----:R-:W-:-:S04]  /*0db0*/  @!P2 IADD3 R20, P1, PT, R23, R24, RZ ;  /* 0x000000181714a210 */ /* 0x002fc80007f3e0ff */
[----:B------:R-:W-:Y:S02]  /*0dc0*/  @!P2 IADD3.X R21, PT, PT, R8, R25, RZ, P1, !PT ;  /* 0x000000190815a210 */ /* 0x000fe40000ffe4ff */
[----:B------:R-:W0:Y:S01]  /*0dd0*/  @!P2 LDC.64 R24, c[0x0][0x398] ;  /* 0x0000e600ff18ab82 */ /* 0x000e220000000a00 */
[----:B------:R-:W-:Y:S02]  /*0de0*/  LOP3.LUT R18, R18, 0xffefffff, RZ, 0xc0, !PT ;  /* 0xffefffff12127812 */ /* 0x000fe400078ec0ff */
[----:B------:R-:W-:Y:S02]  /*0df0*/  IADD3 R27, PT, PT, R57, 0x38, RZ ;  /* 0x00000038391b7810 */ /* 0x000fe40007ffe0ff */
        /* <DEDUP_REMOVED lines=105> */
[----:B0-----:R-:W-:-:S04]  /*1490*/  @!P2 IADD3 R10, P1, PT, R54, R8, RZ ;  /* 0x00000008360aa210 */ /* 0x001fc80007f3e0ff */
[----:B------:R-:W-:Y:S02]  /*14a0*/  @!P2 IADD3.X R11, PT, PT, R0, R9, RZ, P1, !PT ;  /* 0x00000009000ba210 */ /* 0x000fe40000ffe4ff */
[----:B------:R-:W-:-:S04]  /*14b0*/  IADD3 R0, PT, PT, R57, 0x60, RZ ;  /* 0x0000006039007810 */ /* 0x000fc80007ffe0ff */
[----:B------:R-:W-:Y:S02]  /*14c0*/  SHF.R.S32.HI R56, RZ, 0x1f, R0 ;  /* 0x0000001fff387819 */ /* 0x000fe40000011400 */
[----:B------:R-:W-:Y:S01]  /*14d0*/  ISETP.GE.U32.AND P1, PT, R0, UR16, PT ;  /* 0x0000001000007c0c */ /* 0x000fe2000bf26070 */
[----:B------:R-:W-:Y:S03]  /*14e0*/  @!P2 STL.64 [R1+0x788], R10 ;  /* 0x0007880a0100a387 */ /* 0x000fe60000100a00 */
        /* <DEDUP_REMOVED lines=12> */
[----:B------:R1:W-:Y:S02]  /*15b0*/  STL.64 [R1+0xa88], R2 ;  /* 0x000a880201007387 */ /* 0x0003e40000100a00 */
[----:B-1----:R-:W-:-:S04]  /*15c0*/  @!P2 IADD3 R2, P1, PT, R0, R54, RZ ;  /* 0x000000360002a210 */ /* 0x002fc80007f3e0ff */
[----:B------:R-:W-:-:S05]  /*15d0*/  @!P2 IADD3.X R3, PT, PT, R58, R55, RZ, P1, !PT ;  /* 0x000000373a03a210 */ /* 0x000fca0000ffe4ff */
[----:B------:R0:W-:Y:S01]  /*15e0*/  @!P2 STL.64 [R1+0x7b0], R2 ;  /* 0x0007b0020100a387 */ /* 0x0001e20000100a00 */
[----:B------:R-:W-:Y:S02]  /*15f0*/  LOP3.LUT R18, R18, 0xffffdfff, RZ, 0xc0, !PT ;  /* 0xffffdfff12127812 */ /* 0x000fe400078ec0ff */
        /* <DEDUP_REMOVED lines=616> */
[----:B------:R1:W-:Y:S04]  /*3c80*/  STL.64 [R1+0xa28], R24 ;  /* 0x000a281801007387 */ /* 0x0003e80000100a00 */
[----:B------:R0:W-:Y:S01]  /*3c90*/  STL.64 [R1+0xa30], R26 ;  /* 0x000a301a01007387 */ /* 0x0001e20000100a00 */
[----:B-1----:R-:W-:-:S04]  /*3ca0*/  @!P2 IADD3 R24, P1, PT, R0, R54, RZ ;  /* 0x000000360018a210 */ /* 0x002fc80007f3e0ff */
[----:B------:R-:W-:Y:S02]  /*3cb0*/  @!P2 IADD3.X R25, PT, PT, R58, R55, RZ, P1, !PT ;  /* 0x000000373a19a210 */ /* 0x000fe40000ffe4ff */
[----:B------:R-:W-:Y:S02]  /*3cc0*/  LOP3.LUT R19, R19, 0xfffbffff, RZ, 0xc0, !PT ;  /* 0xfffbffff13137812 */ /* 0x000fe400078ec0ff */
[----:B0-----:R-:W-:Y:S02]  /*3cd0*/  @!P2 IADD3 R26, P1, PT, R0, R8, RZ ;  /* 0x00000008001aa210 */ /* 0x001fe40007f3e0ff */
[----:B------:R-:W-:Y:S02]  /*3ce0*/  IADD3 R0, PT, PT, R57, 0x140, RZ ;  /* 0x0000014039007810 */ /* 0x000fe40007ffe0ff */
[----:B------:R-:W-:Y:S02]  /*3cf0*/  @!P2 IADD3.X R27, PT, PT, R58, R9, RZ, P1, !PT ;  /* 0x000000093a1ba210 */ /* 0x000fe40000ffe4ff */
[----:B------:R-:W-:-:S02]  /*3d00*/  SHF.R.S32.HI R56, RZ, 0x1f, R0 ;  /* 0x0000001fff387819 */ /* 0x000fc40000011400 */
[----:B------:R-:W-:Y:S02]  /*3d10*/  ISETP.GE.U32.AND P1, PT, R0, UR16, PT ;  /* 0x0000001000007c0c */ /* 0x000fe4000bf26070 */
[----:B------:R-:W-:Y:S02]  /*3d20*/  @P2 LOP3.LUT R19, R19, 0x40000, RZ, 0xfc, !PT ;  /* 0x0004000013132812 */ /* 0x000fe400078efcff */
        /* <DEDUP_REMOVED lines=12> */
[----:B-1----:R-:W-:-:S04]  /*3df0*/  @!P2 IADD3 R2, P1, PT, R0, R54, RZ ;  /* 0x000000360002a210 */ /* 0x002fc80007f3e0ff */
[----:B------:R-:W-:-:S05]  /*3e00*/  @!P2 IADD3.X R3, PT, PT, R58, R55, RZ, P1, !PT ;  /* 0x000000373a03a210 */ /* 0x000fca0000ffe4ff */
[----:B------:R0:W-:Y:S01]  /*3e10*/  @!P2 STL.64 [R1+0x6b0], R2 ;  /* 0x0006b0020100a387 */ /* 0x0001e20000100a00 */
        /* <DEDUP_REMOVED lines=29> */
[----:B------:R-:W-:Y:S01]  /*3ff0*/  @!P2 STL.64 [R1+0x680], R2 ;  /* 0x000680020100a387 */ /* 0x000fe20000100a00 */
[----:B------:R-:W-:-:S02]  /*4000*/  @P2 LOP3.LUT R19, R19, 0x10000, RZ, 0xfc, !PT ;  /* 0x0001000013132812 */ /* 0x000fc400078efcff */
        /* <DEDUP_REMOVED lines=220> */
[----:B------:R-:W-:Y:S02]  /*4dd0*/  @!P2 IADD3.X R3, PT, PT, R58, R55, RZ, P1, !PT ;  /* 0x000000373a03a210 */ /* 0x000fe40000ffe4ff */
[----:B------:R-:W-:-:S03]  /*4de0*/  LOP3.LUT R19, R19, 0xffffffbf, RZ, 0xc0, !PT ;  /* 0xffffffbf13137812 */ /* 0x000fc600078ec0ff */
[----:B------:R0:W-:Y:S01]  /*4df0*/  @!P2 STL.64 [R1+0x598], R2 ;  /* 0x000598020100a387 */ /* 0x0001e20000100a00 */
[----:B------:R-:W-:Y:S02]  /*4e00*/  @P2 LOP3.LUT R19, R19, 0x40, RZ, 0xfc, !PT ;  /* 0x0000004013132812 */ /* 0x000fe400078efcff */
[----:B-1----:R-:W-:Y:S02]  /*4e10*/  @!P2 IADD3 R10, P1, PT, R0, R8, RZ ;  /* 0x00000008000aa210 */ /* 0x002fe40007f3e0ff */
[----:B------:R-:W-:Y:S02]  /*4e20*/  IADD3 R0, PT, PT, R57, 0x1a0, RZ ;  /* 0x000001a039007810 */ /* 0x000fe40007ffe0ff */
[----:B------:R-:W-:Y:S02]  /*4e30*/  @!P2 IADD3.X R11, PT, PT, R58, R9, RZ, P1, !PT ;  /* 0x000000093a0ba210 */ /* 0x000fe40000ffe4ff */
[----:B------:R-:W-:Y:S02]  /*4e40*/  SHF.R.S32.HI R56, RZ, 0x1f, R0 ;  /* 0x0000001fff387819 */ /* 0x000fe40000011400 */
[----:B------:R-:W-:-:S04]  /*4e50*/  ISETP.GE.U32.AND P1, PT, R0, UR16, PT ;  /* 0x0000001000007c0c */ /* 0x000fc8000bf26070 */
        /* <DEDUP_REMOVED lines=12> */
[----:B0-----:R-:W-:Y:S01]  /*4f20*/  @!P2 IADD3 R2, P1, PT, R0, R54, RZ ;  /* 0x000000360002a210 */ /* 0x001fe20007f3e0ff */
[----:B------:R1:W-:Y:S03]  /*4f30*/  STL.64 [R1+0xa78], R12 ;  /* 0x000a780c01007387 */ /* 0x0003e60000100a00 */
        /* <DEDUP_REMOVED lines=25> */
[----:B------:R-:W-:Y:S01]  /*50d0*/  @!P2 STL.64 [R1+0x568], R2 ;  /* 0x000568020100a387 */ /* 0x000fe20000100a00 */
[----:B------:R-:W-:Y:S02]  /*50e0*/  @P2 LOP3.LUT R19, R19, 0x10, RZ, 0xfc, !PT ;  /* 0x0000001013132812 */ /* 0x000fe400078efcff */
[----:B-1----:R-:W-:Y:S02]  /*50f0*/  @!P2 IADD3 R16, P1, PT, R0, R8, RZ ;  /* 0x000000080010a210 */ /* 0x002fe40007f3e0ff */
        /* <DEDUP_REMOVED lines=18> */
[----:B------:R-:W0:Y:S01]  /*5220*/  @!P2 LDC.64 R8, c[0x0][0x398] ;  /* 0x0000e600ff08ab82 */ /* 0x000e220000000a00 */
[----:B------:R0:W-:Y:S01]  /*5230*/  STL.64 [R1+0xa48], R50 ;  /* 0x000a483201007387 */ /* 0x0001e20000100a00 */
        /* <DEDUP_REMOVED lines=67> */
[----:B------:R0:W-:Y:S02]  /*5670*/  STL.64 [R1+0xa58], R46 ;  /* 0x000a582e01007387 */ /* 0x0001e40000100a00 */
        /* <DEDUP_REMOVED lines=30> */
[----:B------:R2:W-:Y:S02]  /*5860*/  @!P1 STL.64 [R1+0x4d8], R58 ;  /* 0x0004d83a01009387 */ /* 0x0005e40000100a00 */
[----:B--2---:R-:W-:-:S02]  /*5870*/  @!P2 MOV R58, R44 ;  /* 0x0000002c003aa202 */ /* 0x004fc40000000f00 */
[----:B------:R-:W-:Y:S01]  /*5880*/  @!P2 MOV R59, R43 ;  /* 0x0000002b003ba202 */ /* 0x000fe20000000f00 */
[----:B0-----:R-:W-:-:S04]  /*5890*/  @!P2 IMAD R56, R56, R54, RZ ;  /* 0x000000363838a224 */ /* 0x001fc800078e02ff */
[C---:B------:R-:W-:Y:S02]  /*58a0*/  @!P2 IMAD R55, R0.reuse, R55, R56 ;  /* 0x000000370037a224 */ /* 0x040fe400078e0238 */
        /* <DEDUP_REMOVED lines=56> */
[----:B0-----:R-:W0:Y:S01]  /*5c30*/  @!P5 LDC.64 R54, c[0x0][0x3f8] ;  /* 0x0000fe00ff36db82 */ /* 0x001e220000000a00 */
[----:B------:R1:W-:Y:S07]  /*5c40*/  @!P4 STL.64 [R1+0x490], R58 ;  /* 0x0004903a0100c387 */ /* 0x0003ee0000100a00 */
[----:B------:R-:W2:Y:S01]  /*5c50*/  @!P5 LDC.64 R8, c[0x0][0x3a0] ;  /* 0x0000e800ff08db82 */ /* 0x000ea20000000a00 */
[----:B-1----:R-:W-:Y:S02]  /*5c60*/  @!P5 MOV R58, R44 ;  /* 0x0000002c003ad202 */ /* 0x002fe40000000f00 */
[----:B------:R-:W-:Y:S01]  /*5c70*/  @!P5 MOV R59, R43 ;  /* 0x0000002b003bd202 */ /* 0x000fe20000000f00 */
[----:B0-----:R-:W-:-:S02]  /*5c80*/  @!P5 IMAD R56, R56, R54, RZ ;  /* 0x000000363838d224 */ /* 0x001fc400078e02ff */
[----:B------:R-:W-:-:S04]  /*5c90*/  @!P5 IMAD.WIDE.U32 R58, R0, R54, R58 ;  /* 0x00000036003ad225 */ /* 0x000fc800078e003a */
[----:B------:R-:W-:Y:S01]  /*5ca0*/  @!P5 IMAD R55, R0, R55, R56 ;  /* 0x000000370037d224 */ /* 0x000fe200078e0238 */
[----:B------:R-:W-:-:S04]  /*5cb0*/  @!P5 SHF.L.U32 R54, R58, 0x2, RZ ;  /* 0x000000023a36d819 */ /* 0x000fc800000006ff */
[----:B------:R-:W-:-:S04]  /*5cc0*/  @!P5 IADD3 R0, PT, PT, R59, R55, RZ ;  /* 0x000000373b00d210 */ /* 0x000fc80007ffe0ff */
[----:B------:R-:W-:Y:S02]  /*5cd0*/  @!P5 SHF.L.U64.HI R0, R58, 0x2, R0 ;  /* 0x000000023a00d819 */ /* 0x000fe40000010200 */
[----:B------:R-:W-:Y:S02]  /*5ce0*/  MOV R58, R2 ;  /* 0x00000002003a7202 */ /* 0x000fe40000000f00 */
[----:B--2---:R-:W-:Y:S02]  /*5cf0*/  @!P5 IADD3 R2, P6, PT, R54, R8, RZ ;  /* 0x000000083602d210 */ /* 0x004fe40007fde0ff */
[----:B------:R-:W-:Y:S02]  /*5d00*/  MOV R59, R3 ;  /* 0x00000003003b7202 */ /* 0x000fe40000000f00 */
[----:B------:R-:W-:Y:S02]  /*5d10*/  @!P5 IADD3.X R3, PT, PT, R0, R9, RZ, P6, !PT ;  /* 0x000000090003d210 */ /* 0x000fe400037fe4ff */
[----:B------:R-:W0:Y:S02]  /*5d20*/  @!P5 LDC.64 R8, c[0x0][0x398] ;  /* 0x0000e600ff08db82 */ /* 0x000e240000000a00 */
[----:B0-----:R-:W-:-:S04]  /*5d30*/  @!P5 IADD3 R54, P6, PT, R54, R8, RZ ;  /* 0x000000083636d210 */ /* 0x001fc80007fde0ff */
[----:B------:R-:W-:Y:S02]  /*5d40*/  @!P5 IADD3.X R55, PT, PT, R0, R9, RZ, P6, !PT ;  /* 0x000000090037d210 */ /* 0x000fe400037fe4ff */
[----:B------:R-:W-:-:S03]  /*5d50*/  IADD3 R0, PT, PT, R57, 0x1f8, RZ ;  /* 0x000001f839007810 */ /* 0x000fc60007ffe0ff */
[----:B------:R0:W-:Y:S01]  /*5d60*/  @!P5 STL.64 [R1+0x488], R54 ;  /* 0x000488360100d387 */ /* 0x0001e20000100a00 */
[----:B------:R-:W-:Y:S02]  /*5d70*/  ISETP.GE.U32.AND P6, PT, R0, UR16, PT ;  /* 0x0000001000007c0c */ /* 0x000fe4000bfc6070 */
[----:B0-----:R-:W-:-:S04]  /*5d80*/  SHF.R.S32.HI R54, RZ, 0x1f, R0 ;  /* 0x0000001fff367819 */ /* 0x001fc80000011400 */
[----:B------:R-:W-:-:S13]  /*5d90*/  ISETP.GE.AND.EX P6, PT, R54, UR17, PT, P6 ;  /* 0x0000001136007c0c */ /* 0x000fda000bfc6360 */
[----:B------:R-:W0:Y:S01]  /*5da0*/  @!P6 LDC.64 R8, c[0x0][0x3f8] ;  /* 0x0000fe00ff08eb82 */ /* 0x000e220000000a00 */
[----:B------:R-:W-:Y:S01]  /*5db0*/  @!P6 MOV R55, R43 ;  /* 0x0000002b0037e202 */ /* 0x000fe20000000f00 */
[----:B------:R1:W-:Y:S01]  /*5dc0*/  STL.64 [R1+0x960], R42 ;  /* 0x0009602a01007387 */ /* 0x0003e20000100a00 */
[----:B0-----:R-:W-:-:S04]  /*5dd0*/  @!P6 IMAD R54, R54, R8, RZ ;  /* 0x000000083636e224 */ /* 0x001fc800078e02ff */
[----:B------:R-:W-:Y:S01]  /*5de0*/  @!P6 IMAD R9, R0, R9, R54 ;  /* 0x000000090009e224 */ /* 0x000fe200078e0236 */
[----:B------:R-:W-:-:S05]  /*5df0*/  @!P6 MOV R54, R44 ;  /* 0x0000002c0036e202 */ /* 0x000fca0000000f00 */
[----:B------:R-:W-:-:S05]  /*5e00*/  @!P6 IMAD.WIDE.U32 R54, R0, R8, R54 ;  /* 0x000000080036e225 */ /* 0x000fca00078e0036 */
[----:B------:R-:W-:Y:S02]  /*5e10*/  @!P6 IADD3 R9, PT, PT, R55, R9, RZ ;  /* 0x000000093709e210 */ /* 0x000fe40007ffe0ff */
[C---:B-1----:R-:W-:Y:S02]  /*5e20*/  @!P6 SHF.L.U32 R42, R54.reuse, 0x2, RZ ;  /* 0x00000002362ae819 */ /* 0x042fe400000006ff */
[----:B------:R-:W-:Y:S02]  /*5e30*/  @!P6 SHF.L.U64.HI R43, R54, 0x2, R9 ;  /* 0x00000002362be819 */ /* 0x000fe40000010209 */
[----:B------:R-:W-:Y:S02]  /*5e40*/  MOV R54, R10 ;  /* 0x0000000a00367202 */ /* 0x000fe40000000f00 */
[----:B------:R-:W-:Y:S02]  /*5e50*/  MOV R55, R11 ;  /* 0x0000000b00377202 */ /* 0x000fe40000000f00 */
[----:B------:R-:W2:Y:S01]  /*5e60*/  LDL.LU.64 R10, [R1+0xa70] ;  /* 0x000a7000010a7983 */ /* 0x000ea20000300a00 */
[----:B------:R-:W-:-:S02]  /*5e70*/  MOV R8, R12 ;  /* 0x0000000c00087202 */ /* 0x000fc40000000f00 */
[----:B------:R-:W-:Y:S02]  /*5e80*/  MOV R9, R13 ;  /* 0x0000000d00097202 */ /* 0x000fe40000000f00 */
[----:B------:R-:W3:Y:S01]  /*5e90*/  LDL.LU.64 R12, [R1+0xa78] ;  /* 0x000a7800010c7983 */ /* 0x000ee20000300a00 */
[----:B------:R-:W-:Y:S02]  /*5ea0*/  MOV R56, R58 ;  /* 0x0000003a00387202 */ /* 0x000fe40000000f00 */
[----:B------:R-:W-:Y:S02]  /*5eb0*/  MOV R57, R59 ;  /* 0x0000003b00397202 */ /* 0x000fe40000000f00 */
[----:B------:R-:W0:Y:S01]  /*5ec0*/  @!P6 LDC.64 R58, c[0x0][0x3a0] ;  /* 0x0000e800ff3aeb82 */ /* 0x000e220000000a00 */
[----:B------:R-:W-:-:S04]  /*5ed0*/  LOP3.LUT R18, R18, 0xfbffffff, RZ, 0xc0, !PT ;  /* 0xfbffffff12127812 */ /* 0x000fc800078ec0ff */
[----:B------:R-:W-:Y:S01]  /*5ee0*/  @P1 LOP3.LUT R18, R18, 0x4000000, RZ, 0xfc, !PT ;  /* 0x0400000012121812 */ /* 0x000fe200078efcff */
[----:B------:R1:W-:Y:S01]  /*5ef0*/  STL.64 [R1+0x978], R42 ;  /* 0x0009782a01007387 */ /* 0x0003e20000100a00 */
[----:B0-----:R-:W-:Y:S02]  /*5f00*/  @!P6 IADD3 R58, P1, PT, R42, R58, RZ ;  /* 0x0000003a2a3ae210 */ /* 0x001fe40007f3e0ff */
[----:B-1----:R-:W-:Y:S02]  /*5f10*/  MOV R42, R8 ;  /* 0x00000008002a7202 */ /* 0x002fe40000000f00 */
[----:B------:R-:W-:Y:S02]  /*5f20*/  @!P6 IADD3.X R59, PT, PT, R43, R59, RZ, P1, !PT ;  /* 0x0000003b2b3be210 */ /* 0x000fe40000ffe4ff */
[----:B------:R-:W-:Y:S02]  /*5f30*/  MOV R43, R9 ;  /* 0x00000009002b7202 */ /* 0x000fe40000000f00 */
[----:B------:R-:W-:Y:S01]  /*5f40*/  CS2R R8, SRZ ;  /* 0x0000000000087805 */ /* 0x000fe2000001ff00 */
[----:B------:R0:W-:Y:S04]  /*5f50*/  STL.64 [R1+0x980], R58 ;  /* 0x0009803a01007387 */ /* 0x0001e80000100a00 */
[----:B------:R1:W-:Y:S01]  /*5f60*/  STL.64 [R1+0x970], R44 ;  /* 0x0009702c01007387 */ /* 0x0003e20000100a00 */
[----:B0-----:R-:W-:-:S02]  /*5f70*/  MOV R58, R14 ;  /* 0x0000000e003a7202 */ /* 0x001fc40000000f00 */
[----:B------:R-:W-:Y:S02]  /*5f80*/  MOV R59, R15 ;  /* 0x0000000f003b7202 */ /* 0x000fe40000000f00 */
[----:B------:R-:W4:Y:S01]  /*5f90*/  LDL.LU.64 R14, [R1+0xa68] ;  /* 0x000a6800010e7983 */ /* 0x000f220000300a00 */
[----:B-1----:R-:W-:Y:S02]  /*5fa0*/  MOV R44, R16 ;  /* 0x00000010002c7202 */ /* 0x002fe40000000f00 */
[----:B------:R-:W-:Y:S02]  /*5fb0*/  MOV R45, R17 ;  /* 0x00000011002d7202 */ /* 0x000fe40000000f00 */
[----:B------:R-:W4:Y:S04]  /*5fc0*/  LDL.LU.64 R16, [R1+0xa80] ;  /* 0x000a800001107983 */ /* 0x000f280000300a00 */
[----:B--2---:R0:W2:Y:S02]  /*5fd0*/  @!P0 LDG.E.64 R8, desc[UR10][R10.64] ;  /* 0x0000000a0a088981 */ /* 0x0040a4000c1e1b00 */
[----:B0-----:R-:W-:-:S06]  /*5fe0*/  CS2R R10, SRZ ;  /* 0x00000000000a7805 */ /* 0x001fcc000001ff00 */
[----:B---3--:R0:W3:Y:S01]  /*5ff0*/  @!P0 LDG.E.64 R10, desc[UR10][R12.64] ;  /* 0x0000000a0c0a8981 */ /* 0x0080e2000c1e1b00 */
[----:B------:R-:W-:-:S04]  /*6000*/  LOP3.LUT R18, R18, 0xf7ffffff, RZ, 0xc0, !PT ;  /* 0xf7ffffff12127812 */ /* 0x000fc800078ec0ff */
[----:B------:R-:W-:-:S04]  /*6010*/  @P2 LOP3.LUT R18, R18, 0x8000000, RZ, 0xfc, !PT ;  /* 0x0800000012122812 */ /* 0x000fc800078efcff */
[----:B------:R-:W-:Y:S02]  /*6020*/  LOP3.LUT P2, RZ, R18, 0x1000000, RZ, 0xc0, !PT ;  /* 0x0100000012ff7812 */ /* 0x000fe4000784c0ff */
[----:B0-----:R-:W-:Y:S01]  /*6030*/  CS2R R12, SRZ ;  /* 0x00000000000c7805 */ /* 0x001fe2000001ff00 */
[----:B------:R0:W-:Y:S04]  /*6040*/  @!P5 STL.64 [R1+0x478], R2 ;  /* 0x000478020100d387 */ /* 0x0001e80000100a00 */
[----:B0-----:R-:W4:Y:S01]  /*6050*/  LDL.LU.64 R2, [R1+0xa88] ;  /* 0x000a880001027983 */ /* 0x001f220000300a00 */
[----:B--2---:R-:W-:-:S05]  /*6060*/  @!P0 MOV R13, R9 ;  /* 0x00000009000d8202 */ /* 0x004fca0000000f00 */
[----:B------:R-:W-:Y:S01]  /*6070*/  STL [R1+0x560], R13 ;  /* 0x0005600d01007387 */ /* 0x000fe20000100800 */
[----:B---3--:R-:W-:-:S05]  /*6080*/  @!P0 MOV R12, R10 ;  /* 0x0000000a000c8202 */ /* 0x008fca0000000f00 */
[----:B------:R0:W-:Y:S02]  /*6090*/  STL [R1+0x46c], R12 ;  /* 0x00046c0c01007387 */ /* 0x0001e40000100800 */
[----:B0-----:R-:W-:-:S06]  /*60a0*/  CS2R R12, SRZ ;  /* 0x00000000000c7805 */ /* 0x001fcc000001ff00 */
[----:B----4-:R0:W2:Y:S02]  /*60b0*/  @!P2 LDG.E.64 R12, desc[UR10][R14.64] ;  /* 0x0000000a0e0ca981 */ /* 0x0100a4000c1e1b00 */
[----:B0-----:R-:W-:-:S06]  /*60c0*/  CS2R R14, SRZ ;  /* 0x00000000000e7805 */ /* 0x001fcc000001ff00 */
[----:B------:R0:W3:Y:S01]  /*60d0*/  @!P2 LDG.E.64 R14, desc[UR10][R16.64] ;  /* 0x0000000a100ea981 */ /* 0x0000e2000c1e1b00 */
[----:B------:R-:W-:Y:S02]  /*60e0*/  LOP3.LUT P1, RZ, R18, 0x800000, RZ, 0xc0, !PT ;  /* 0x0080000012ff7812 */ /* 0x000fe4000782c0ff */
[----:B0-----:R-:W-:Y:S02]  /*60f0*/  CS2R R16, SRZ ;  /* 0x0000000000107805 */ /* 0x001fe4000001ff00 */
[----:B--2---:R-:W-:-:S05]  /*6100*/  @!P2 MOV R17, R13 ;  /* 0x0000000d0011a202 */ /* 0x004fca0000000f00 */
[----:B------:R-:W-:Y:S01]  /*6110*/  STL [R1+0x5ac], R17 ;  /* 0x0005ac1101007387 */ /* 0x000fe20000100800 */
[----:B---3--:R-:W-:-:S05]  /*6120*/  @!P2 MOV R16, R14 ;  /* 0x0000000e0010a202 */ /* 0x008fca0000000f00 */
[----:B------:R0:W-:Y:S02]  /*6130*/  STL [R1+0x474], R16 ;  /* 0x0004741001007387 */ /* 0x0001e40000100800 */
[----:B0-----:R-:W-:-:S06]  /*6140*/  CS2R R16, SRZ ;  /* 0x0000000000107805 */ /* 0x001fcc000001ff00 */
[----:B------:R0:W2:Y:S02]  /*6150*/  @!P1 LDG.E.64 R16, desc[UR10][R2.64] ;  /* 0x0000000a02109981 */ /* 0x0000a4000c1e1b00 */
[----:B0-----:R-:W-:-:S06]  /*6160*/  CS2R R2, SRZ ;  /* 0x0000000000027805 */ /* 0x001fcc000001ff00 */
[----:B------:R0:W3:Y:S01]  /*6170*/  @!P1 LDG.E.64 R2, desc[UR10][R4.64] ;  /* 0x0000000a04029981 */ /* 0x0000e2000c1e1b00 */
[----:B------:R-:W-:Y:S01]  /*6180*/  HFMA2 R0, -RZ, RZ, 0, 0 ;  /* 0x00000000ff007431 */ /* 0x000fe200000001ff */
[----:B------:R-:W-:-:S05]  /*6190*/  @!P0 MOV R0, R8 ;  /* 0x0000000800008202 */ /* 0x000fca0000000f00 */
[----:B------:R1:W-:Y:S01]  /*61a0*/  STL [R1+0x54c], R0 ;  /* 0x00054c0001007387 */ /* 0x0003e20000100800 */
[----:B0-----:R-:W-:Y:S01]  /*61b0*/  CS2R R4, SRZ ;  /* 0x0000000000047805 */ /* 0x001fe2000001ff00 */
[----:B-1----:R-:W-:Y:S01]  /*61c0*/  HFMA2 R0, -RZ, RZ, 0, 0 ;  /* 0x00000000ff007431 */ /* 0x002fe200000001ff */
[----:B------:R-:W-:Y:S02]  /*61d0*/  @!P0 MOV R0, R11 ;  /* 0x0000000b00008202 */ /* 0x000fe40000000f00 */
[----:B------:R-:W-:Y:S01]  /*61e0*/  LOP3.LUT P0, RZ, R18, 0x400000, RZ, 0xc0, !PT ;  /* 0x0040000012ff7812 */ /* 0x000fe2000780c0ff */
[----:B------:R0:W-:Y:S02]  /*61f0*/  STL.64 [R1+0x10], R8 ;  /* 0x0000100801007387 */ /* 0x0001e40000100a00 */
[----:B0-----:R-:W-:Y:S02]  /*6200*/  MOV R8, R46 ;  /* 0x0000002e00087202 */ /* 0x001fe40000000f00 */
[----:B------:R-:W-:-:S02]  /*6210*/  MOV R9, R47 ;  /* 0x0000002f00097202 */ /* 0x000fc40000000f00 */
[----:B------:R-:W4:Y:S01]  /*6220*/  LDL.LU.64 R46, [R1+0xa58] ;  /* 0x000a5800012e7983 */ /* 0x000f220000300a00 */
[----:B--2---:R-:W-:-:S05]  /*6230*/  @!P1 MOV R5, R17 ;  /* 0x0000001100059202 */ /* 0x004fca0000000f00 */
[----:B------:R-:W-:Y:S01]  /*6240*/  STL [R1+0x5f4], R5 ;  /* 0x0005f40501007387 */ /* 0x000fe20000100800 */
[----:B---3--:R-:W-:-:S05]  /*6250*/  @!P1 MOV R4, R2 ;  /* 0x0000000200049202 */ /* 0x008fca0000000f00 */
[----:B------:R0:W-:Y:S02]  /*6260*/  STL [R1+0x480], R4 ;  /* 0x0004800401007387 */ /* 0x0001e40000100800 */
[----:B0-----:R-:W-:-:S06]  /*6270*/  CS2R R4, SRZ ;  /* 0x0000000000047805 */ /* 0x001fcc000001ff00 */
        /* <DEDUP_REMOVED lines=8> */
[----:B------:R-:W-:-:S05]  /*6300*/  @!P2 MOV R0, R12 ;  /* 0x0000000c0000a202 */ /* 0x000fca0000000f00 */
[----:B------:R0:W-:Y:S02]  /*6310*/  STL [R1+0x57c], R0 ;  /* 0x00057c0001007387 */ /* 0x0001e40000100800 */
[----:B0-----:R-:W-:Y:S01]  /*6320*/  HFMA2 R0, -RZ, RZ, 0, 0 ;  /* 0x00000000ff007431 */ /* 0x001fe200000001ff */
[----:B------:R-:W-:Y:S02]  /*6330*/  @!P2 MOV R0, R15 ;  /* 0x0000000f0000a202 */ /* 0x000fe40000000f00 */
[----:B------:R-:W-:Y:S01]  /*6340*/  LOP3.LUT P2, RZ, R18, 0x200000, RZ, 0xc0, !PT ;  /* 0x0020000012ff7812 */ /* 0x000fe2000784c0ff */
[----:B------:R0:W-:Y:S04]  /*6350*/  STL.64 [R1+0x210], R10 ;  /* 0x0002100a01007387 */ /* 0x0001e80000100a00 */
[----:B------:R1:W-:Y:S01]  /*6360*/  STL.64 [R1+0x18], R12 ;  /* 0x0000180c01007387 */ /* 0x0003e20000100a00 */
[----:B0-----:R-:W-:-:S02]  /*6370*/  MOV R10, R8 ;  /* 0x00000008000a7202 */ /* 0x001fc40000000f00 */
[----:B------:R-:W-:Y:S02]  /*6380*/  MOV R11, R9 ;  /* 0x00000009000b7202 */ /* 0x000fe40000000f00 */
[----:B------:R-:W-:Y:S02]  /*6390*/  CS2R R8, SRZ ;  /* 0x0000000000087805 */ /* 0x000fe4000001ff00 */
[----:B-1----:R-:W-:Y:S02]  /*63a0*/  MOV R12, R50 ;  /* 0x00000032000c7202 */ /* 0x002fe40000000f00 */
[----:B------:R-:W-:Y:S02]  /*63b0*/  MOV R13, R51 ;  /* 0x00000033000d7202 */ /* 0x000fe40000000f00 */
[----:B------:R-:W3:Y:S04]  /*63c0*/  LDL.LU.64 R50, [R1+0xa48] ;  /* 0x000a480001327983 */ /* 0x000ee80000300a00 */
[----:B----4-:R0:W4:Y:S02]  /*63d0*/  @!P2 LDG.E.64 R8, desc[UR10][R46.64] ;  /* 0x0000000a2e08a981 */ /* 0x010124000c1e1b00 */
[----:B0-----:R-:W-:-:S02]  /*63e0*/  MOV R46, R10 ;  /* 0x0000000a002e7202 */ /* 0x001fc40000000f00 */
[----:B------:R-:W-:Y:S02]  /*63f0*/  MOV R47, R11 ;  /* 0x0000000b002f7202 */ /* 0x000fe40000000f00 */
[----:B------:R-:W-:-:S06]  /*6400*/  CS2R R10, SRZ ;  /* 0x00000000000a7805 */ /* 0x000fcc000001ff00 */
[----:B--2---:R0:W2:Y:S02]  /*6410*/  @!P2 LDG.E.64 R10, desc[UR10][R48.64] ;  /* 0x0000000a300aa981 */ /* 0x0040a4000c1e1b00 */
[----:B0-----:R-:W-:Y:S02]  /*6420*/  MOV R48, R52 ;  /* 0x0000003400307202 */ /* 0x001fe40000000f00 */
[----:B------:R-:W-:Y:S02]  /*6430*/  MOV R49, R53 ;  /* 0x0000003500317202 */ /* 0x000fe40000000f00 */
[----:B------:R-:W4:Y:S04]  /*6440*/  LDL.LU.64 R52, [R1+0xa50] ;  /* 0x000a500001347983 */ /* 0x000f280000300a00 */
        /* <DEDUP_REMOVED lines=14> */
[----:B------:R-:W2:Y:S04]  /*6530*/  LDL.LU.64 R20, [R1+0xa38] ;  /* 0x000a380001147983 */ /* 0x000ea80000300a00 */
[----:B---3--:R0:W3:Y:S02]  /*6540*/  @!P1 LDG.E.64 R12, desc[UR10][R50.64] ;  /* 0x0000000a320c9981 */ /* 0x0080e4000c1e1b00 */
[----:B0-----:R-:W-:-:S02]  /*6550*/  MOV R50, R14 ;  /* 0x0000000e00327202 */ /* 0x001fc40000000f00 */
[----:B------:R-:W-:Y:S02]  /*6560*/  MOV R51, R15 ;  /* 0x0000000f00337202 */ /* 0x000fe40000000f00 */
[----:B------:R-:W-:-:S06]  /*6570*/  CS2R R14, SRZ ;  /* 0x00000000000e7805 */ /* 0x000fcc000001ff00 */
[----:B----4-:R0:W4:Y:S02]  /*6580*/  @!P1 LDG.E.64 R14, desc[UR10][R52.64] ;  /* 0x0000000a340e9981 */ /* 0x010124000c1e1b00 */
[----:B0-----:R-:W-:Y:S02]  /*6590*/  MOV R52, R22 ;  /* 0x0000001600347202 */ /* 0x001fe40000000f00 */
[----:B------:R-:W-:Y:S02]  /*65a0*/  MOV R53, R23 ;  /* 0x0000001700357202 */ /* 0x000fe40000000f00 */
[----:B------:R-:W3:Y:S04]  /*65b0*/  LDL.LU.64 R22, [R1+0xa40] ;  /* 0x000a400001167983 */ /* 0x000ee80000300a00 */
[----:B------:R0:W-:Y:S02]  /*65c0*/  STL [R1+0x4a4], R0 ;  /* 0x0004a40001007387 */ /* 0x0001e40000100800 */
[----:B0-----:R-:W-:-:S02]  /*65d0*/  HFMA2 R0, -RZ, RZ, 0, 0 ;  /* 0x00000000ff007431 */ /* 0x001fc400000001ff */
[----:B------:R0:W-:Y:S01]  /*65e0*/  STL [R1+0x9f0], R61 ;  /* 0x0009f03d01007387 */ /* 0x0001e20000100800 */
[----:B------:R-:W-:-:S05]  /*65f0*/  @!P0 MOV R0, R4 ;  /* 0x0000000400008202 */ /* 0x000fca0000000f00 */
[----:B------:R1:W-:Y:S01]  /*6600*/  STL [R1+0x604], R0 ;  /* 0x0006040001007387 */ /* 0x0003e20000100800 */
[----:B0-----:R-:W-:-:S03]  /*6610*/  HFMA2 R61, -RZ, RZ, 0, 0 ;  /* 0x00000000ff3d7431 */ /* 0x001fc600000001ff */
[----:B------:R0:W-:Y:S01]  /*6620*/  STL [R1+0x9f4], R37 ;  /* 0x0009f42501007387 */ /* 0x0001e20000100800 */
[----:B-1----:R-:W-:Y:S01]  /*6630*/  HFMA2 R0, -RZ, RZ, 0, 0 ;  /* 0x00000000ff007431 */ /* 0x002fe200000001ff */
[----:B------:R-:W-:Y:S02]  /*6640*/  @!P0 MOV R61, R5 ;  /* 0x00000005003d8202 */ /* 0x000fe40000000f00 */
[----:B0-----:R-:W-:Y:S02]  /*6650*/  MOV R37, RZ ;  /* 0x000000ff00257202 */ /* 0x001fe40000000f00 */
[----:B------:R-:W-:Y:S02]  /*6660*/  @!P0 MOV R37, R6 ;  /* 0x0000000600258202 */ /* 0x000fe40000000f00 */
[----:B------:R-:W-:Y:S02]  /*6670*/  @!P0 MOV R0, R7 ;  /* 0x0000000700008202 */ /* 0x000fe40000000f00 */
[----:B------:R-:W-:Y:S01]  /*6680*/  LOP3.LUT P0, RZ, R18, 0x80000, RZ, 0xc0, !PT ;  /* 0x0008000012ff7812 */ /* 0x000fe2000780c0ff */
[----:B------:R0:W-:Y:S04]  /*6690*/  STL.64 [R1+0x220], R2 ;  /* 0x0002200201007387 */ /* 0x0001e80000100a00 */
[----:B------:R1:W-:Y:S01]  /*66a0*/  STL.64 [R1+0x28], R4 ;  /* 0x0000280401007387 */ /* 0x0003e20000100a00 */
[----:B0-----:R-:W-:-:S02]  /*66b0*/  CS2R R2, SRZ ;  /* 0x0000000000027805 */ /* 0x001fc4000001ff00 */
[----:B-1----:R-:W-:Y:S02]  /*66c0*/  MOV R4, R24 ;  /* 0x0000001800047202 */ /* 0x002fe40000000f00 */
[----:B------:R-:W-:-:S03]  /*66d0*/  MOV R5, R25 ;  /* 0x0000001900057202 */ /* 0x000fc60000000f00 */
[----:B--2---:R0:W2:Y:S04]  /*66e0*/  @!P0 LDG.E.64 R2, desc[UR10][R20.64] ;  /* 0x0000000a14028981 */ /* 0x0040a8000c1e1b00 */
[----:B------:R-:W4:Y:S01]  /*66f0*/  LDL.LU.64 R24, [R1+0xa28] ;  /* 0x000a280001187983 */ /* 0x000f220000300a00 */
[----:B0-----:R-:W-:Y:S02]  /*6700*/  MOV R20, R16 ;  /* 0x0000001000147202 */ /* 0x001fe40000000f00 */
[----:B------:R-:W-:Y:S02]  /*6710*/  MOV R21, R17 ;  /* 0x0000001100157202 */ /* 0x000fe40000000f00 */
[----:B------:R-:W-:Y:S01]  /*6720*/  CS2R R16, SRZ ;  /* 0x0000000000107805 */ /* 0x000fe2000001ff00 */
[----:B------:R0:W-:Y:S04]  /*6730*/  STL [R1+0x638], R61 ;  /* 0x0006383d01007387 */ /* 0x0001e80000100800 */
[----:B------:R1:W-:Y:S01]  /*6740*/  STL [R1+0x4c0], R0 ;  /* 0x0004c00001007387 */ /* 0x0003e20000100800 */
[----:B0-----:R-:W-:-:S02]  /*6750*/  HFMA2 R61, -RZ, RZ, 0, 0 ;  /* 0x00000000ff3d7431 */ /* 0x001fc400000001ff */
[----:B-1----:R-:W-:Y:S01]  /*6760*/  HFMA2 R0, -RZ, RZ, 0, 0 ;  /* 0x00000000ff007431 */ /* 0x002fe200000001ff */
[----:B------:R0:W-:Y:S01]  /*6770*/  STL.64 [R1+0x30], R8 ;  /* 0x0000300801007387 */ /* 0x0001e20000100a00 */
[----:B------:R-:W-:Y:S02]  /*6780*/  @!P2 MOV R61, R9 ;  /* 0x00000009003da202 */ /* 0x000fe40000000f00 */
[----:B------:R-:W-:Y:S02]  /*6790*/  @!P2 MOV R0, R8 ;  /* 0x000000080000a202 */ /* 0x000fe40000000f00 */
[----:B0-----:R-:W-:Y:S02]  /*67a0*/  MOV R8, R28 ;  /* 0x0000001c00087202 */ /* 0x001fe40000000f00 */
[----:B------:R-:W-:Y:S02]  /*67b0*/  MOV R9, R29 ;  /* 0x0000001d00097202 */ /* 0x000fe40000000f00 */
[----:B------:R-:W2:Y:S04]  /*67c0*/  LDL.LU.64 R28, [R1+0xa18] ;  /* 0x000a1800011c7983 */ /* 0x000ea80000300a00 */
[----:B---3--:R0:W3:Y:S02]  /*67d0*/  @!P0 LDG.E.64 R16, desc[UR10][R22.64] ;  /* 0x0000000a16108981 */ /* 0x0080e4000c1e1b00 */
[----:B0-----:R-:W-:-:S02]  /*67e0*/  MOV R22, R26 ;  /* 0x0000001a00167202 */ /* 0x001fc40000000f00 */
[----:B------:R-:W-:Y:S02]  /*67f0*/  MOV R23, R27 ;  /* 0x0000001b00177202 */ /* 0x000fe40000000f00 */
[----:B------:R-:W3:Y:S04]  /*6800*/  LDL.LU.64 R26, [R1+0xa30] ;  /* 0x000a3000011a7983 */ /* 0x000ee80000300a00 */
[----:B------:R0:W-:Y:S04]  /*6810*/  STL [R1+0x648], R0 ;  /* 0x0006480001007387 */ /* 0x0001e80000100800 */
[----:B------:R1:W-:Y:S01]  /*6820*/  STL [R1+0x4a0], R37 ;  /* 0x0004a02501007387 */ /* 0x0003e20000100800 */
[----:B0-----:R-:W-:Y:S01]  /*6830*/  HFMA2 R0, -RZ, RZ, 0, 0 ;  /* 0x00000000ff007431 */ /* 0x001fe200000001ff */
[----:B-1----:R-:W-:-:S02]  /*6840*/  MOV R37, RZ ;  /* 0x000000ff00257202 */ /* 0x002fc40000000f00 */
[----:B------:R-:W-:Y:S02]  /*6850*/  @!P2 MOV R37, R10 ;  /* 0x0000000a0025a202 */ /* 0x000fe40000000f00 */
[----:B------:R-:W-:Y:S02]  /*6860*/  @!P2 MOV R0, R11 ;  /* 0x0000000b0000a202 */ /* 0x000fe40000000f00 */
[----:B------:R-:W-:Y:S01]  /*6870*/  LOP3.LUT P2, RZ, R18, 0x40000, RZ, 0xc0, !PT ;  /* 0x0004000012ff7812 */ /* 0x000fe2000784c0ff */
[----:B------:R0:W-:Y:S04]  /*6880*/  STL.64 [R1+0x228], R6 ;  /* 0x0002280601007387 */ /* 0x0001e80000100a00 */
[----:B------:R1:W-:Y:S01]  /*6890*/  STL [R1+0x4b4], R0 ;  /* 0x0004b40001007387 */ /* 0x0003e20000100800 */
[----:B0-----:R-:W-:Y:S01]  /*68a0*/  MOV R6, R4 ;  /* 0x0000000400067202 */ /* 0x001fe20000000f00 */
[----:B-1----:R-:W-:Y:S01]  /*68b0*/  HFMA2 R0, -RZ, RZ, 0, 0 ;  /* 0x00000000ff007431 */ /* 0x002fe200000001ff */
[----:B------:R-:W-:-:S02]  /*68c0*/  MOV R7, R5 ;  /* 0x0000000500077202 */ /* 0x000fc40000000f00 */
[----:B------:R-:W-:Y:S02]  /*68d0*/  CS2R R4, SRZ ;  /* 0x0000000000047805 */ /* 0x000fe4000001ff00 */
[----:B------:R-:W-:Y:S01]  /*68e0*/  @!P1 MOV R0, R12 ;  /* 0x0000000c00009202 */ /* 0x000fe20000000f00 */
[----:B------:R0:W-:Y:S04]  /*68f0*/  STL [R1+0x670], R61 ;  /* 0x0006703d01007387 */ /* 0x0001e80000100800 */
[----:B------:R1:W-:Y:S04]  /*6900*/  STL [R1+0x674], R0 ;  /* 0x0006740001007387 */ /* 0x0003e80000100800 */
[----:B----4-:R4:W3:Y:S01]  /*6910*/  @!P2 LDG.E.64 R4, desc[UR10][R24.64] ;  /* 0x0000000a1804a981 */ /* 0x0108e2000c1e1b00 */
[----:B0-----:R-:W-:-:S02]  /*6920*/  HFMA2 R61, -RZ, RZ, 0, 0 ;  /* 0x00000000ff3d7431 */ /* 0x001fc400000001ff */
[----:B-1----:R-:W-:Y:S01]  /*6930*/  HFMA2 R0, -RZ, RZ, 0, 0 ;  /* 0x00000000ff007431 */ /* 0x002fe200000001ff */
[----:B------:R0:W-:Y:S01]  /*6940*/  STL [R1+0x4b0], R37 ;  /* 0x0004b02501007387 */ /* 0x0001e20000100800 */
[----:B----4-:R-:W-:Y:S02]  /*6950*/  MOV R24, R6 ;  /* 0x0000000600187202 */ /* 0x010fe40000000f00 */
[----:B------:R-:W-:Y:S02]  /*6960*/  MOV R25, R7 ;  /* 0x0000000700197202 */ /* 0x000fe40000000f00 */
[----:B------:R-:W-:Y:S02]  /*6970*/  CS2R R6, SRZ ;  /* 0x0000000000067805 */ /* 0x000fe4000001ff00 */
[----:B------:R-:W-:Y:S02]  /*6980*/  @!P1 MOV R61, R13 ;  /* 0x0000000d003d9202 */ /* 0x000fe40000000f00 */
[----:B0-----:R-:W-:-:S02]  /*6990*/  MOV R37, RZ ;  /* 0x000000ff00257202 */ /* 0x001fc40000000f00 */
[----:B------:R-:W-:Y:S02]  /*69a0*/  @!P1 MOV R37, R14 ;  /* 0x0000000e00259202 */ /* 0x000fe40000000f00 */
[----:B------:R-:W-:Y:S02]  /*69b0*/  @!P1 MOV R0, R15 ;  /* 0x0000000f00009202 */ /* 0x000fe40000000f00 */
[----:B------:R-:W-:Y:S01]  /*69c0*/  LOP3.LUT P1, RZ, R18, 0x20000, RZ, 0xc0, !PT ;  /* 0x0002000012ff7812 */ /* 0x000fe2000782c0ff */
[----:B------:R0:W-:Y:S02]  /*69d0*/  STL.64 [R1+0x230], R10 ;  /* 0x0002300a01007387 */ /* 0x0001e40000100a00 */
[----:B0-----:R-:W-:Y:S02]  /*69e0*/  MOV R10, R8 ;  /* 0x00000008000a7202 */ /* 0x001fe40000000f00 */
[----:B------:R-:W-:Y:S02]  /*69f0*/  MOV R11, R9 ;  /* 0x00000009000b7202 */ /* 0x000fe40000000f00 */
[----:B------:R-:W-:-:S06]  /*6a00*/  CS2R R8, SRZ ;  /* 0x0000000000087805 */ /* 0x000fcc000001ff00 */
[----:B--2---:R-:W2:Y:S04]  /*6a10*/  @!P1 LDG.E.64 R8, desc[UR10][R28.64] ;  /* 0x0000000a1c089981 */ /* 0x004ea8000c1e1b00 */
[----:B---3--:R0:W3:Y:S04]  /*6a20*/  @!P2 LDG.E.64 R6, desc[UR10][R26.64] ;  /* 0x0000000a1a06a981 */ /* 0x0080e8000c1e1b00 */
[----:B------:R1:W-:Y:S02]  /*6a30*/  STL [R1+0x4e0], R0 ;  /* 0x0004e00001007387 */ /* 0x0003e40000100800 */
[----:B-1----:R-:W-:Y:S01]  /*6a40*/  HFMA2 R0, -RZ, RZ, 0, 0 ;  /* 0x00000000ff007431 */ /* 0x002fe200000001ff */
[----:B------:R-:W-:-:S05]  /*6a50*/  @!P0 MOV R0, R2 ;  /* 0x0000000200008202 */ /* 0x000fca0000000f00 */
[----:B------:R1:W-:Y:S02]  /*6a60*/  STL [R1+0x6c0], R0 ;  /* 0x0006c00001007387 */ /* 0x0003e40000100800 */
[----:B-1----:R-:W-:Y:S02]  /*6a70*/  HFMA2 R0, -RZ, RZ, 0, 0 ;  /* 0x00000000ff007431 */ /* 0x002fe400000001ff */
[----:B------:R1:W-:Y:S01]  /*6a80*/  STL [R1+0x6ac], R61 ;  /* 0x0006ac3d01007387 */ /* 0x0003e20000100800 */
[----:B------:R-:W-:-:S05]  /*6a90*/  @!P0 MOV R0, R17 ;  /* 0x0000001100008202 */ /* 0x000fca0000000f00 */
[----:B------:R4:W-:Y:S01]  /*6aa0*/  STL [R1+0x4f8], R0 ;  /* 0x0004f80001007387 */ /* 0x0009e20000100800 */
[----:B-1----:R-:W-:Y:S02]  /*6ab0*/  HFMA2 R61, -RZ, RZ, 0, 0 ;  /* 0x00000000ff3d7431 */ /* 0x002fe400000001ff */
[----:B----4-:R-:W-:Y:S01]  /*6ac0*/  HFMA2 R0, -RZ, RZ, 0, 0 ;  /* 0x00000000ff007431 */ /* 0x010fe200000001ff */
[----:B------:R-:W-:Y:S02]  /*6ad0*/  @!P0 MOV R61, R3 ;  /* 0x00000003003d8202 */ /* 0x000fe40000000f00 */
[----:B------:R-:W-:-:S03]  /*6ae0*/  @!P2 MOV R0, R4 ;  /* 0x000000040000a202 */ /* 0x000fc60000000f00 */
[----:B------:R1:W-:Y:S04]  /*6af0*/  STL [R1+0x6d4], R61 ;  /* 0x0006d43d01007387 */ /* 0x0003e80000100800 */
[----:B------:R4:W-:Y:S01]  /*6b00*/  STL [R1+0x6e4], R0 ;  /* 0x0006e40001007387 */ /* 0x0009e20000100800 */
[----:B-1----:R-:W-:Y:S02]  /*6b10*/  HFMA2 R61, -RZ, RZ, 0, 0 ;  /* 0x00000000ff3d7431 */ /* 0x002fe400000001ff */
[----:B----4-:R-:W-:Y:S01]  /*6b20*/  HFMA2 R0, -RZ, RZ, 0, 0 ;  /* 0x00000000ff007431 */ /* 0x010fe200000001ff */
[----:B0-----:R-:W-:Y:S02]  /*6b30*/  MOV R26, R30 ;  /* 0x0000001e001a7202 */ /* 0x001fe40000000f00 */
[----:B------:R-:W-:-:S02]  /*6b40*/  @!P2 MOV R61, R5 ;  /* 0x00000005003da202 */ /* 0x000fc40000000f00 */
[----:B------:R-:W-:Y:S02]  /*6b50*/  MOV R27, R31 ;  /* 0x0000001f001b7202 */ /* 0x000fe40000000f00 */
[----:B------:R-:W4:Y:S04]  /*6b60*/  LDL.LU.64 R30, [R1+0xa20] ;  /* 0x000a2000011e7983 */ /* 0x000f280000300a00 */
[----:B------:R0:W-:Y:S02]  /*6b70*/  STL [R1+0x700], R61 ;  /* 0x0007003d01007387 */ /* 0x0001e40000100800 */
[----:B0-----:R-:W-:Y:S02]  /*6b80*/  HFMA2 R61, -RZ, RZ, 0, 0 ;  /* 0x00000000ff3d7431 */ /* 0x001fe400000001ff */
[----:B--2---:R0:W-:Y:S01]  /*6b90*/  STL.64 [R1+0x9e8], R8 ;  /* 0x0009e80801007387 */ /* 0x0041e20000100a00 */
[----:B------:R-:W-:-:S02]  /*6ba0*/  @!P1 MOV R61, R9 ;  /* 0x00000009003d9202 */ /* 0x000fc40000000f00 */
[----:B0-----:R-:W-:Y:S02]  /*6bb0*/  MOV R9, R33 ;  /* 0x0000002100097202 */ /* 0x001fe40000000f00 */
[----:B---3--:R-:W-:-:S05]  /*6bc0*/  @!P2 MOV R0, R7 ;  /* 0x000000070000a202 */ /* 0x008fca0000000f00 */
[----:B------:R0:W-:Y:S02]  /*6bd0*/  STL [R1+0x510], R0 ;  /* 0x0005100001007387 */ /* 0x0001e40000100800 */
[----:B0-----:R-:W-:Y:S01]  /*6be0*/  HFMA2 R0, -RZ, RZ, 0, 0 ;  /* 0x00000000ff007431 */ /* 0x001fe200000001ff */
[----:B------:R-:W-:Y:S02]  /*6bf0*/  @!P1 MOV R0, R8 ;  /* 0x0000000800009202 */ /* 0x000fe40000000f00 */
[----:B------:R-:W-:Y:S02]  /*6c00*/  MOV R8, R32 ;  /* 0x0000002000087202 */ /* 0x000fe40000000f00 */
[----:B------:R-:W2:Y:S01]  /*6c10*/  LDL.LU.64 R32, [R1+0xa00] ;  /* 0x000a000001207983 */ /* 0x000ea20000300a00 */
[----:B------:R-:W-:Y:S02]  /*6c20*/  MOV R28, R10 ;  /* 0x0000000a001c7202 */ /* 0x000fe40000000f00 */
[----:B------:R-:W-:-:S02]  /*6c30*/  MOV R29, R11 ;  /* 0x0000000b001d7202 */ /* 0x000fc40000000f00 */
[----:B------:R-:W-:Y:S01]  /*6c40*/  CS2R R10, SRZ ;  /* 0x00000000000a7805 */ /* 0x000fe2000001ff00 */
[----:B------:R0:W-:Y:S04]  /*6c50*/  STL [R1+0x470], R37 ;  /* 0x0004702501007387 */ /* 0x0001e80000100800 */
[----:B------:R1:W-:Y:S01]  /*6c60*/  STL.64 [R1+0x38], R12 ;  /* 0x0000380c01007387 */ /* 0x0003e20000100a00 */
[----:B0-----:R-:W-:Y:S02]  /*6c70*/  MOV R37, RZ ;  /* 0x000000ff00257202 */ /* 0x001fe40000000f00 */
[----:B------:R-:W-:Y:S02]  /*6c80*/  @!P0 MOV R37, R16 ;  /* 0x0000001000258202 */ /* 0x000fe40000000f00 */
[----:B------:R-:W-:-:S02]  /*6c90*/  LOP3.LUT P0, RZ, R18, 0x10000, RZ, 0xc0, !PT ;  /* 0x0001000012ff7812 */ /* 0x000fc4000780c0ff */
[----:B-1----:R-:W-:Y:S02]  /*6ca0*/  MOV R12, R34 ;  /* 0x00000022000c7202 */ /* 0x002fe40000000f00 */
[----:B------:R-:W-:Y:S01]  /*6cb0*/  MOV R13, R35 ;  /* 0x00000023000d7202 */ /* 0x000fe20000000f00 */
[----:B------:R0:W-:Y:S04]  /*6cc0*/  STL.64 [R1+0x238], R14 ;  /* 0x0002380e01007387 */ /* 0x0001e80000100a00 */
[----:B----4-:R1:W3:Y:S01]  /*6cd0*/  @!P1 LDG.E.64 R10, desc[UR10][R30.64] ;  /* 0x0000000a1e0a9981 */ /* 0x0102e2000c1e1b00 */
[----:B0-----:R-:W-:Y:S02]  /*6ce0*/  MOV R14, R12 ;  /* 0x0000000c000e7202 */ /* 0x001fe40000000f00 */
[----:B------:R-:W-:-:S02]  /*6cf0*/  MOV R15, R13 ;  /* 0x0000000d000f7202 */ /* 0x000fc40000000f00 */
[----:B------:R-:W-:Y:S01]  /*6d00*/  CS2R R12, SRZ ;  /* 0x00000000000c7805 */ /* 0x000fe2000001ff00 */
[----:B------:R0:W-:Y:S04]  /*6d10*/  STL [R1+0x4c4], R37 ;  /* 0x0004c42501007387 */ /* 0x0001e80000100800 */
[----:B------:R-:W4:Y:S01]  /*6d20*/  LDL.LU.64 R34, [R1+0xa08] ;  /* 0x000a080001227983 */ /* 0x000f220000300a00 */
[----:B-1----:R-:W-:Y:S02]  /*6d30*/  MOV R30, R38 ;  /* 0x00000026001e7202 */ /* 0x002fe40000000f00 */
[----:B------:R-:W-:Y:S02]  /*6d40*/  MOV R31, R39 ;  /* 0x00000027001f7202 */ /* 0x000fe40000000f00 */
[----:B------:R-:W4:Y:S04]  /*6d50*/  LDL.LU.64 R38, [R1+0xa10] ;  /* 0x000a100001267983 */ /* 0x000f280000300a00 */
[----:B--2---:R-:W2:Y:S01]  /*6d60*/  @!P0 LDG.E.64 R12, desc[UR10][R32.64] ;  /* 0x0000000a200c8981 */ /* 0x004ea2000c1e1b00 */
[----:B0-----:R-:W-:-:S02]  /*6d70*/  MOV R37, RZ ;  /* 0x000000ff00257202 */ /* 0x001fc40000000f00 */
[----:B------:R-:W-:-:S05]  /*6d80*/  @!P2 MOV R37, R6 ;  /* 0x000000060025a202 */ /* 0x000fca0000000f00 */
[----:B------:R0:W-:Y:S02]  /*6d90*/  STL [R1+0x4e4], R37 ;  /* 0x0004e42501007387 */ /* 0x0001e40000100800 */
[----:B0-----:R-:W-:Y:S02]  /*6da0*/  MOV R37, RZ ;  /* 0x000000ff00257202 */ /* 0x001fe40000000f00 */
[----:B------:R-:W-:Y:S01]  /*6db0*/  STL.64 [R1+0x40], R2 ;  /* 0x0000400201007387 */ /* 0x000fe20000100a00 */
[----:B---3--:R-:W-:-:S05]  /*6dc0*/  @!P1 MOV R37, R10 ;  /* 0x0000000a00259202 */ /* 0x008fca0000000f00 */
[----:B------:R0:W-:Y:S02]  /*6dd0*/  STL [R1+0x4fc], R37 ;  /* 0x0004fc2501007387 */ /* 0x0001e40000100800 */
[----:B0-----:R-:W-:Y:S01]  /*6de0*/  HFMA2 R37, -RZ, RZ, 0, 0 ;  /* 0x00000000ff257431 */ /* 0x001fe200000001ff */
[----:B----4-:R-:W-:Y:S02]  /*6df0*/  MOV R2, R38 ;  /* 0x0000002600027202 */ /* 0x010fe40000000f00 */
[----:B------:R-:W-:Y:S02]  /*6e00*/  MOV R3, R39 ;  /* 0x0000002700037202 */ /* 0x000fe40000000f00 */
[----:B------:R-:W3:Y:S01]  /*6e10*/  LDL.LU.64 R38, [R1+0x9f8] ;  /* 0x0009f80001267983 */ /* 0x000ee20000300a00 */
[----:B--2---:R-:W-:-:S05]  /*6e20*/  @!P0 MOV R37, R13 ;  /* 0x0000000d00258202 */ /* 0x004fca0000000f00 */
[----:B------:R0:W-:Y:S04]  /*6e30*/  STL [R1+0x750], R37 ;  /* 0x0007502501007387 */ /* 0x0001e80000100800 */
[----:B0-----:R-:W2:Y:S01]  /*6e40*/  LDL.LU R37, [R1+0x9f4] ;  /* 0x0009f40001257983 */ /* 0x001ea20000300800 */
[----:B------:R-:W-:-:S03]  /*6e50*/  LOP3.LUT P2, RZ, R18, 0x8000, RZ, 0xc0, !PT ;  /* 0x0000800012ff7812 */ /* 0x000fc6000784c0ff */
[----:B------:R0:W-:Y:S01]  /*6e60*/  STL.64 [R1+0x240], R16 ;  /* 0x0002401001007387 */ /* 0x0001e20000100a00 */
[----:B------:R-:W-:Y:S02]  /*6e70*/  MOV R32, R14 ;  /* 0x0000000e00207202 */ /* 0x000fe40000000f00 */
[----:B------:R-:W-:Y:S02]  /*6e80*/  MOV R33, R15 ;  /* 0x0000000f00217202 */ /* 0x000fe40000000f00 */
[----:B------:R-:W-:-:S06]  /*6e90*/  CS2R R14, SRZ ;  /* 0x00000000000e7805 */ /* 0x000fcc000001ff00 */
[----:B------:R-:W4:Y:S01]  /*6ea0*/  @!P0 LDG.E.64 R14, desc[UR10][R34.64] ;  /* 0x0000000a220e8981 */ /* 0x000f22000c1e1b00 */
[----:B0-----:R-:W-:Y:S02]  /*6eb0*/  MOV R16, R2 ;  /* 0x0000000200107202 */ /* 0x001fe40000000f00 */
[----:B------:R-:W-:Y:S02]  /*6ec0*/  MOV R17, R3 ;  /* 0x0000000300117202 */ /* 0x000fe40000000f00 */
[----:B------:R-:W-:Y:S01]  /*6ed0*/  CS2R R2, SRZ ;  /* 0x0000000000027805 */ /* 0x000fe2000001ff00 */
[----:B------:R0:W-:Y:S04]  /*6ee0*/  STL [R1+0x728], R61 ;  /* 0x0007283d01007387 */ /* 0x0001e80000100800 */
[----:B------:R1:W-:Y:S04]  /*6ef0*/  STL.64 [R1+0x48], R4 ;  /* 0x0000480401007387 */ /* 0x0003e80000100a00 */
[----:B------:R1:W-:Y:S04]  /*6f00*/  STL [R1+0x714], R0 ;  /* 0x0007140001007387 */ /* 0x0003e80000100800 */
[----:B------:R-:W-:Y:S04]  /*6f10*/  STL.64 [R1+0x248], R6 ;  /* 0x0002480601007387 */ /* 0x000fe80000100a00 */
[----:B------:R-:W-:Y:S04]  /*6f20*/  STL.64 [R1+0x250], R10 ;  /* 0x0002500a01007387 */ /* 0x000fe80000100a00 */
[----:B------:R-:W-:Y:S04]  /*6f30*/  STL.64 [R1+0x58], R12 ;  /* 0x0000580c01007387 */ /* 0x000fe80000100a00 */
[----:B------:R-:W4:Y:S04]  /*6f40*/  LDL.LU.64 R34, [R1+0x680] ;  /* 0x0006800001227983 */ /* 0x000f280000300a00 */
[----:B--2---:R2:W4:Y:S02]  /*6f50*/  @!P2 LDG.E.64 R2, desc[UR10][R36.64] ;  /* 0x0000000a2402a981 */ /* 0x004524000c1e1b00 */
[----:B--2---:R-:W-:-:S02]  /*6f60*/  MOV R36, R16 ;  /* 0x0000001000247202 */ /* 0x004fc40000000f00 */
[----:B------:R-:W-:Y:S02]  /*6f70*/  MOV R37, R17 ;  /* 0x0000001100257202 */ /* 0x000fe40000000f00 */
[----:B------:R-:W-:-:S06]  /*6f80*/  CS2R R16, SRZ ;  /* 0x0000000000107805 */ /* 0x000fcc000001ff00 */
[----:B---3--:R-:W2:Y:S01]  /*6f90*/  @!P2 LDG.E.64 R16, desc[UR10][R38.64] ;  /* 0x0000000a2610a981 */ /* 0x008ea2000c1e1b00 */
[----:B0-----:R-:W-:Y:S02]  /*6fa0*/  MOV R61, RZ ;  /* 0x000000ff003d7202 */ /* 0x001fe40000000f00 */
[----:B----4-:R-:W-:Y:S02]  /*6fb0*/  @!P0 MOV R61, R14 ;  /* 0x0000000e003d8202 */ /* 0x010fe40000000f00 */
[----:B-1----:R-:W-:-:S03]  /*6fc0*/  MOV R4, R8 ;  /* 0x0000000800047202 */ /* 0x002fc60000000f00 */
[----:B------:R0:W-:Y:S01]  /*6fd0*/  STL [R1+0x514], R61 ;  /* 0x0005143d01007387 */ /* 0x0001e20000100800 */
[----:B------:R-:W-:Y:S01]  /*6fe0*/  HFMA2 R8, -RZ, RZ, 0, 0 ;  /* 0x00000000ff087431 */ /* 0x000fe200000001ff */
[----:B------:R-:W-:Y:S01]  /*6ff0*/  MOV R5, R9 ;  /* 0x0000000900057202 */ /* 0x000fe20000000f00 */
[----:B------:R-:W-:Y:S01]  /*7000*/  HFMA2 R0, -RZ, RZ, 0, 0 ;  /* 0x00000000ff007431 */ /* 0x000fe200000001ff */
[----:B------:R-:W-:Y:S04]  /*7010*/  STL.64 [R1+0x258], R14 ;  /* 0x0002580e01007387 */ /* 0x000fe80000100a00 */
[----:B------:R-:W3:Y:S01]  /*7020*/  LDL.LU.64 R38, [R1+0x6b0] ;  /* 0x0006b00001267983 */ /* 0x000ee20000300a00 */
[----:B0-----:R-:W-:Y:S02]  /*7030*/  MOV R61, RZ ;  /* 0x000000ff003d7202 */ /* 0x001fe40000000f00 */
[----:B------:R-:W-:-:S05]  /*7040*/  @!P2 MOV R8, R3 ;  /* 0x000000030008a202 */ /* 0x000fca0000000f00 */
[----:B------:R0:W-:Y:S04]  /*7050*/  STL [R1+0x76c], R8 ;  /* 0x00076c0801007387 */ /* 0x0001e80000100800 */
[----:B0-----:R-:W4:Y:S01]  /*7060*/  LDL.LU.64 R8, [R1+0x788] ;  /* 0x0007880001087983 */ /* 0x001f220000300a00 */
[----:B--2---:R-:W-:-:S05]  /*7070*/  @!P2 MOV R61, R16 ;  /* 0x00000010003da202 */ /* 0x004fca0000000f00 */
[----:B------:R0:W-:Y:S04]  /*7080*/  STL [R1+0x534], R61 ;  /* 0x0005343d01007387 */ /* 0x0001e80000100800 */
[----:B0-----:R-:W2:Y:S01]  /*7090*/  LDL.LU R61, [R1+0x9f0] ;  /* 0x0009f000013d7983 */ /* 0x001ea20000300800 */
[----:B------:R-:W-:Y:S02]  /*70a0*/  @!P1 MOV R0, R11 ;  /* 0x0000000b00009202 */ /* 0x000fe40000000f00 */
[----:B------:R-:W-:Y:S01]  /*70b0*/  LOP3.LUT P1, RZ, R18, 0x4000, RZ, 0xc0, !PT ;  /* 0x0000400012ff7812 */ /* 0x000fe2000782c0ff */
[----:B------:R-:W3:Y:S01]  /*70c0*/  LDL.LU.64 R10, [R1+0x7b0] ;  /* 0x0007b000010a7983 */ /* 0x000ee20000300a00 */
[----:B------:R-:W-:Y:S02]  /*70d0*/  MOV R6, R4 ;  /* 0x0000000400067202 */ /* 0x000fe40000000f00 */
[----:B------:R-:W-:-:S02]  /*70e0*/  MOV R7, R5 ;  /* 0x0000000500077202 */ /* 0x000fc40000000f00 */
[----:B------:R-:W-:Y:S01]  /*70f0*/  CS2R R4, SRZ ;  /* 0x0000000000047805 */ /* 0x000fe2000001ff00 */
[----:B------:R0:W-:Y:S02]  /*7100*/  STL [R1+0x530], R0 ;  /* 0x0005300001007387 */ /* 0x0001e40000100800 */
[----:B0-----:R-:W-:Y:S01]  /*7110*/  HFMA2 R0, -RZ, RZ, 0, 0 ;  /* 0x00000000ff007431 */ /* 0x001fe200000001ff */
[----:B------:R-:W-:-:S03]  /*7120*/  @!P0 MOV R0, R12 ;  /* 0x0000000c00008202 */ /* 0x000fc60000000f00 */
[----:B--2---:R0:W2:Y:S02]  /*7130*/  @!P1 LDG.E.64 R4, desc[UR10][R60.64] ;  /* 0x0000000a3c049981 */ /* 0x0040a4000c1e1b00 */
[----:B0-----:R-:W-:Y:S02]  /*7140*/  MOV R60, R6 ;  /* 0x00000006003c7202 */ /* 0x001fe40000000f00 */
[----:B------:R-:W-:Y:S02]  /*7150*/  MOV R61, R7 ;  /* 0x00000007003d7202 */ /* 0x000fe40000000f00 */
[----:B------:R-:W-:-:S06]  /*7160*/  CS2R R6, SRZ ;  /* 0x0000000000067805 */ /* 0x000fcc000001ff00 */
[----:B----4-:R0:W4:Y:S04]  /*7170*/  @!P1 LDG.E.64 R6, desc[UR10][R8.64] ;  /* 0x0000000a08069981 */ /* 0x010128000c1e1b00 */
[----:B------:R-:W3:Y:S04]  /*7180*/  LDL.LU.64 R8, [R1+0x9e8] ;  /* 0x0009e80001087983 */ /* 0x000ee80000300a00 */
[----:B------:R1:W-:Y:S02]  /*7190*/  STL [R1+0x72c], R0 ;  /* 0x00072c0001007387 */ /* 0x0003e40000100800 */
[----:B-1----:R-:W-:Y:S01]  /*71a0*/  HFMA2 R0, -RZ, RZ, 0, 0 ;  /* 0x00000000ff007431 */ /* 0x002fe200000001ff */
[----:B------:R-:W-:-:S02]  /*71b0*/  @!P0 MOV R0, R15 ;  /* 0x0000000f00008202 */ /* 0x000fc40000000f00 */
[----:B------:R-:W4:Y:S04]  /*71c0*/  LDL.LU.64 R14, [R1+0x840] ;  /* 0x00084000010e7983 */ /* 0x000f280000300a00 */
[----:B------:R1:W-:Y:S02]  /*71d0*/  STL [R1+0x548], R0 ;  /* 0x0005480001007387 */ /* 0x0003e40000100800 */
[----:B-1----:R-:W-:Y:S01]  /*71e0*/  HFMA2 R0, -RZ, RZ, 0, 0 ;  /* 0x00000000ff007431 */ /* 0x002fe200000001ff */
[----:B------:R-:W-:-:S05]  /*71f0*/  @!P2 MOV R0, R2 ;  /* 0x000000020000a202 */ /* 0x000fca0000000f00 */
[----:B------:R1:W-:Y:S02]  /*7200*/  STL [R1+0x758], R0 ;  /* 0x0007580001007387 */ /* 0x0003e40000100800 */
[----:B-1----:R-:W-:Y:S01]  /*7210*/  HFMA2 R0, -RZ, RZ, 0, 0 ;  /* 0x00000000ff007431 */ /* 0x002fe200000001ff */
[----:B------:R-:W-:-:S05]  /*7220*/  @!P2 MOV R0, R17 ;  /* 0x000000110000a202 */ /* 0x000fca0000000f00 */
[----:B------:R1:W-:Y:S01]  /*7230*/  STL [R1+0x550], R0 ;  /* 0x0005500001007387 */ /* 0x0003e20000100800 */
[----:B------:R-:W-:Y:S01]  /*7240*/  LOP3.LUT P0, RZ, R18, 0x2000, RZ, 0xc0, !PT ;  /* 0x0000200012ff7812 */ /* 0x000fe2000780c0ff */
[----:B-1----:R-:W-:Y:S01]  /*7250*/  HFMA2 R0, -RZ, RZ, 0, 0 ;  /* 0x00000000ff007431 */ /* 0x002fe200000001ff */
[----:B--2---:R-:W-:Y:S01]  /*7260*/  @!P1 MOV R0, R4 ;  /* 0x0000000400009202 */ /* 0x004fe20000000f00 */
[----:B------:R-:W-:Y:S04]  /*7270*/  STL.64 [R1+0x9e0], R4 ;  /* 0x0009e00401007387 */ /* 0x000fe80000100a00 */
[----:B---3--:R0:W-:Y:S02]  /*7280*/  STL.64 [R1+0x50], R8 ;  /* 0x0000500801007387 */ /* 0x0081e40000100a00 */
[----:B0-----:R-:W-:Y:S01]  /*7290*/  HFMA2 R9, -RZ, RZ, 0, 0 ;  /* 0x00000000ff097431 */ /* 0x001fe200000001ff */
[----:B------:R-:W-:-:S02]  /*72a0*/  MOV R8, RZ ;  /* 0x000000ff00087202 */ /* 0x000fc40000000f00 */
[----:B----4-:R-:W-:Y:S02]  /*72b0*/  @!P1 MOV R8, R6 ;  /* 0x0000000600089202 */ /* 0x010fe40000000f00 */
[----:B------:R-:W-:Y:S02]  /*72c0*/  @!P1 MOV R9, R5 ;  /* 0x0000000500099202 */ /* 0x000fe40000000f00 */
[----:B------:R-:W2:Y:S04]  /*72d0*/  LDL.LU.64 R4, [R1+0x590] ;  /* 0x0005900001047983 */ /* 0x000ea80000300a00 */
[----:B------:R-:W-:Y:S04]  /*72e0*/  STL [R1+0x78c], R9 ;  /* 0x00078c0901007387 */ /* 0x000fe80000100800 */
[----:B------:R0:W-:Y:S02]  /*72f0*/  STL [R1+0x554], R8 ;  /* 0x0005540801007387 */ /* 0x0001e40000100800 */
[----:B0-----:R-:W-:-:S06]  /*7300*/  CS2R R8, SRZ ;  /* 0x0000000000087805 */ /* 0x001fcc000001ff00 */
[----:B------:R0:W3:Y:S02]  /*7310*/  @!P0 LDG.E.64 R8, desc[UR10][R10.64] ;  /* 0x0000000a0a088981 */ /* 0x0000e4000c1e1b00 */
[----:B0-----:R-:W-:-:S06]  /*7320*/  CS2R R10, SRZ ;  /* 0x00000000000a7805 */ /* 0x001fcc000001ff00 */
[----:B--2---:R0:W2:Y:S02]  /*7330*/  @!P0 LDG.E.64 R10, desc[UR10][R4.64] ;  /* 0x0000000a040a8981 */ /* 0x0040a4000c1e1b00 */
[----:B0-----:R-:W-:Y:S01]  /*7340*/  HFMA2 R4, -RZ, RZ, 0, 0 ;  /* 0x00000000ff047431 */ /* 0x001fe200000001ff */
[----:B---3--:R-:W-:-:S05]  /*7350*/  @!P0 MOV R4, R9 ;  /* 0x0000000900048202 */ /* 0x008fca0000000f00 */
[----:B------:R0:W-:Y:S04]  /*7360*/  STL [R1+0x7b4], R4 ;  /* 0x0007b40401007387 */ /* 0x0001e80000100800 */
[----:B0-----:R-:W3:Y:S01]  /*7370*/  LDL.LU.64 R4, [R1+0x7e0] ;  /* 0x0007e00001047983 */ /* 0x001ee20000300a00 */
[----:B------:R-:W-:Y:S02]  /*7380*/  LOP3.LUT P2, RZ, R18, 0x1000, RZ, 0xc0, !PT ;  /* 0x0000100012ff7812 */ /* 0x000fe4000784c0ff */
[----:B------:R-:W-:Y:S01]  /*7390*/  MOV R12, RZ ;  /* 0x000000ff000c7202 */ /* 0x000fe20000000f00 */
[----:B------:R0:W-:Y:S04]  /*73a0*/  STL.64 [R1+0x260], R16 ;  /* 0x0002601001007387 */ /* 0x0001e80000100a00 */
[----:B0-----:R-:W4:Y:S01]  /*73b0*/  LDL.LU.64 R16, [R1+0x808] ;  /* 0x0008080001107983 */ /* 0x001f220000300a00 */
[----:B--2---:R-:W-:-:S05]  /*73c0*/  @!P0 MOV R12, R10 ;  /* 0x0000000a000c8202 */ /* 0x004fca0000000f00 */
[----:B------:R0:W-:Y:S02]  /*73d0*/  STL [R1+0x578], R12 ;  /* 0x0005780c01007387 */ /* 0x0001e40000100800 */
[----:B0-----:R-:W-:-:S06]  /*73e0*/  CS2R R12, SRZ ;  /* 0x00000000000c7805 */ /* 0x001fcc000001ff00 */
[----:B------:R0:W2:Y:S02]  /*73f0*/  @!P2 LDG.E.64 R12, desc[UR10][R14.64] ;  /* 0x0000000a0e0ca981 */ /* 0x0000a4000c1e1b00 */
[----:B0-----:R-:W-:-:S06]  /*7400*/  CS2R R14, SRZ ;  /* 0x00000000000e7805 */ /* 0x001fcc000001ff00 */
[----:B---3--:R-:W3:Y:S04]  /*7410*/  @!P2 LDG.E.64 R14, desc[UR10][R4.64] ;  /* 0x0000000a040ea981 */ /* 0x008ee8000c1e1b00 */
[----:B------:R-:W4:Y:S04]  /*7420*/  LDL.LU.64 R4, [R1+0x5b8] ;  /* 0x0005b80001047983 */ /* 0x000f280000300a00 */
[----:B------:R0:W-:Y:S04]  /*7430*/  STL [R1+0x788], R0 ;  /* 0x0007880001007387 */ /* 0x0001e80000100800 */
[----:B------:R1:W-:Y:S01]  /*7440*/  STL.64 [R1+0x60], R2 ;  /* 0x0000600201007387 */ /* 0x0003e20000100a00 */
[----:B0-----:R-:W-:Y:S01]  /*7450*/  HFMA2 R0, -RZ, RZ, 0, 0 ;  /* 0x00000000ff007431 */ /* 0x001fe200000001ff */
[----:B------:R-:W-:-:S02]  /*7460*/  @!P1 MOV R0, R7 ;  /* 0x0000000700009202 */ /* 0x000fc40000000f00 */
[----:B-1----:R-:W-:Y:S02]  /*7470*/  CS2R R2, SRZ ;  /* 0x0000000000027805 */ /* 0x002fe4000001ff00 */
[----:B------:R-:W-:Y:S02]  /*7480*/  LOP3.LUT P1, RZ, R18, 0x800, RZ, 0xc0, !PT ;  /* 0x0000080012ff7812 */ /* 0x000fe4000782c0ff */
[----:B--2---:R-:W-:-:S05]  /*7490*/  @!P2 MOV R3, R13 ;  /* 0x0000000d0003a202 */ /* 0x004fca0000000f00 */
[----:B------:R-:W-:Y:S01]  /*74a0*/  STL [R1+0x7e4], R3 ;  /* 0x0007e40301007387 */ /* 0x000fe20000100800 */
[----:B---3--:R-:W-:-:S05]  /*74b0*/  @!P2 MOV R2, R14 ;  /* 0x0000000e0002a202 */ /* 0x008fca0000000f00 */
[----:B------:R0:W-:Y:S02]  /*74c0*/  STL [R1+0x594], R2 ;  /* 0x0005940201007387 */ /* 0x0001e40000100800 */
[----:B0-----:R-:W-:-:S06]  /*74d0*/  CS2R R2, SRZ ;  /* 0x0000000000027805 */ /* 0x001fcc000001ff00 */
[----:B----4-:R0:W2:Y:S02]  /*74e0*/  @!P1 LDG.E.64 R2, desc[UR10][R16.64] ;  /* 0x0000000a10029981 */ /* 0x0100a4000c1e1b00 */
[----:B0-----:R-:W-:-:S06]  /*74f0*/  CS2R R16, SRZ ;  /* 0x0000000000107805 */ /* 0x001fcc000001ff00 */
[----:B------:R0:W3:Y:S04]  /*7500*/  @!P1 LDG.E.64 R16, desc[UR10][R4.64] ;  /* 0x0000000a04109981 */ /* 0x0000e8000c1e1b00 */
[----:B------:R-:W4:Y:S04]  /*7510*/  LDL.LU.64 R4, [R1+0x9e0] ;  /* 0x0009e00001047983 */ /* 0x000f280000300a00 */
[----:B------:R1:W-:Y:S02]  /*7520*/  STL [R1+0x564], R0 ;  /* 0x0005640001007387 */ /* 0x0003e40000100800 */
[----:B-1----:R-:W-:Y:S01]  /*7530*/  HFMA2 R0, -RZ, RZ, 0, 0 ;  /* 0x00000000ff007431 */ /* 0x002fe200000001ff */
[----:B------:R-:W-:-:S05]  /*7540*/  @!P0 MOV R0, R8 ;  /* 0x0000000800008202 */ /* 0x000fca0000000f00 */
[----:B------:R1:W-:Y:S02]  /*7550*/  STL [R1+0x7b0], R0 ;  /* 0x0007b00001007387 */ /* 0x0003e40000100800 */
[----:B-1----:R-:W-:Y:S01]  /*7560*/  HFMA2 R0, -RZ, RZ, 0, 0 ;  /* 0x00000000ff007431 */ /* 0x002fe200000001ff */
[----:B------:R-:W-:-:S05]  /*7570*/  @!P0 MOV R0, R11 ;  /* 0x0000000b00008202 */ /* 0x000fca0000000f00 */
[----:B------:R1:W-:Y:S02]  /*7580*/  STL [R1+0x590], R0 ;  /* 0x0005900001007387 */ /* 0x0003e40000100800 */
[----:B-1----:R-:W-:Y:S01]  /*7590*/  HFMA2 R0, -RZ, RZ, 0, 0 ;  /* 0x00000000ff007431 */ /* 0x002fe200000001ff */
[----:B------:R-:W-:-:S05]  /*75a0*/  @!P2 MOV R0, R12 ;  /* 0x0000000c0000a202 */ /* 0x000fca0000000f00 */
[----:B------:R1:W-:Y:S02]  /*75b0*/  STL [R1+0x7e0], R0 ;  /* 0x0007e00001007387 */ /* 0x0003e40000100800 */
[----:B-1----:R-:W-:Y:S02]  /*75c0*/  HFMA2 R0, -RZ, RZ, 0, 0 ;  /* 0x00000000ff007431 */ /* 0x002fe400000001ff */
[----:B------:R1:W-:Y:S01]  /*75d0*/  STL.64 [R1+0x268], R6 ;  /* 0x0002680601007387 */ /* 0x0003e20000100a00 */
[----:B------:R-:W-:-:S05]  /*75e0*/  @!P2 MOV R0, R15 ;  /* 0x0000000f0000a202 */ /* 0x000fca0000000f00 */
[----:B------:R0:W-:Y:S04]  /*75f0*/  STL [R1+0x5a8], R0 ;  /* 0x0005a80001007387 */ /* 0x0001e80000100800 */
[----:B-1----:R-:W3:Y:S01]  /*7600*/  LDL.LU.64 R6, [R1+0x838] ;  /* 0x0008380001067983 */ /* 0x002ee20000300a00 */
[----:B0-----:R-:W-:Y:S01]  /*7610*/  HFMA2 R0, -RZ, RZ, 0, 0 ;  /* 0x00000000ff007431 */ /* 0x001fe200000001ff */
[----:B--2---:R-:W-:Y:S02]  /*7620*/  @!P1 MOV R0, R2 ;  /* 0x0000000200009202 */ /* 0x004fe40000000f00 */
[----:B------:R-:W-:Y:S04]  /*7630*/  STL.64 [R1+0x9d8], R2 ;  /* 0x0009d80201007387 */ /* 0x000fe80000100a00 */
[----:B----4-:R0:W-:Y:S02]  /*7640*/  STL.64 [R1+0x68], R4 ;  /* 0x0000680401007387 */ /* 0x0101e40000100a00 */
[----:B0-----:R-:W-:Y:S01]  /*7650*/  HFMA2 R5, -RZ, RZ, 0, 0 ;  /* 0x00000000ff057431 */ /* 0x001fe200000001ff */
[----:B------:R-:W-:-:S02]  /*7660*/  @!P1 MOV R5, R3 ;  /* 0x0000000300059202 */ /* 0x000fc40000000f00 */
[----:B------:R-:W2:Y:S01]  /*7670*/  LDL.LU.64 R2, [R1+0x830] ;  /* 0x0008300001027983 */ /* 0x000ea20000300a00 */
[----:B------:R-:W-:Y:S02]  /*7680*/  LOP3.LUT P0, RZ, R18, 0x400, RZ, 0xc0, !PT ;  /* 0x0000040012ff7812 */ /* 0x000fe4000780c0ff */
[----:B------:R-:W-:Y:S02]  /*7690*/  MOV R4, RZ ;  /* 0x000000ff00047202 */ /* 0x000fe40000000f00 */
[----:B---3--:R-:W-:Y:S01]  /*76a0*/  @!P1 MOV R4, R16 ;  /* 0x0000001000049202 */ /* 0x008fe20000000f00 */
[----:B------:R-:W-:Y:S04]  /*76b0*/  STL [R1+0x80c], R5 ;  /* 0x00080c0501007387 */ /* 0x000fe80000100800 */
[----:B------:R0:W-:Y:S02]  /*76c0*/  STL [R1+0x5b8], R4 ;  /* 0x0005b80401007387 */ /* 0x0001e40000100800 */
[----:B0-----:R-:W-:-:S02]  /*76d0*/  CS2R R4, SRZ ;  /* 0x0000000000047805 */ /* 0x001fc4000001ff00 */
[----:B------:R0:W-:Y:S04]  /*76e0*/  STL.64 [R1+0x270], R10 ;  /* 0x0002700a01007387 */ /* 0x0001e80000100a00 */
[----:B0-----:R-:W3:Y:S04]  /*76f0*/  LDL.LU.64 R10, [R1+0x828] ;  /* 0x00082800010a7983 */ /* 0x001ee80000300a00 */
[----:B------:R0:W4:Y:S02]  /*7700*/  @!P0 LDG.E.64 R4, desc[UR10][R6.64] ;  /* 0x0000000a06048981 */ /* 0x000124000c1e1b00 */
[----:B0-----:R-:W-:-:S06]  /*7710*/  CS2R R6, SRZ ;  /* 0x0000000000067805 */ /* 0x001fcc000001ff00 */
[----:B--2---:R0:W2:Y:S02]  /*7720*/  @!P0 LDG.E.64 R6, desc[UR10][R2.64] ;  /* 0x0000000a02068981 */ /* 0x0040a4000c1e1b00 */
[----:B0-----:R-:W-:Y:S02]  /*7730*/  HFMA2 R2, -RZ, RZ, 0, 0 ;  /* 0x00000000ff027431 */ /* 0x001fe400000001ff */
[----:B------:R0:W-:Y:S01]  /*7740*/  STL.64 [R1+0x70], R8 ;  /* 0x0000700801007387 */ /* 0x0001e20000100a00 */
[----:B------:R-:W-:Y:S02]  /*7750*/  LOP3.LUT P2, RZ, R18, 0x200, RZ, 0xc0, !PT ;  /* 0x0000020012ff7812 */ /* 0x000fe4000784c0ff */
[----:B0-----:R-:W-:Y:S02]  /*7760*/  MOV R8, RZ ;  /* 0x000000ff00087202 */ /* 0x001fe40000000f00 */
[----:B----4-:R-:W-:-:S05]  /*7770*/  @!P0 MOV R2, R5 ;  /* 0x0000000500028202 */ /* 0x010fca0000000f00 */
[----:B------:R0:W-:Y:S04]  /*7780*/  STL [R1+0x834], R2 ;  /* 0x0008340201007387 */ /* 0x0001e80000100800 */
[----:B0-----:R-:W4:Y:S01]  /*7790*/  LDL.LU.64 R2, [R1+0x610] ;  /* 0x0006100001027983 */ /* 0x001f220000300a00 */
[----:B--2---:R-:W-:-:S05]  /*77a0*/  @!P0 MOV R8, R6 ;  /* 0x0000000600088202 */ /* 0x004fca0000000f00 */
[----:B------:R0:W-:Y:S02]  /*77b0*/  STL [R1+0x5d4], R8 ;  /* 0x0005d40801007387 */ /* 0x0001e40000100800 */
[----:B0-----:R-:W-:-:S06]  /*77c0*/  CS2R R8, SRZ ;  /* 0x0000000000087805 */ /* 0x001fcc000001ff00 */
[----:B---3--:R0:W2:Y:S02]  /*77d0*/  @!P2 LDG.E.64 R8, desc[UR10][R10.64] ;  /* 0x0000000a0a08a981 */ /* 0x0080a4000c1e1b00 */
[----:B0-----:R-:W-:Y:S02]  /*77e0*/  CS2R R10, SRZ ;  /* 0x00000000000a7805 */ /* 0x001fe4000001ff00 */
[----:B------:R0:W-:Y:S04]  /*77f0*/  STL.64 [R1+0x278], R14 ;  /* 0x0002780e01007387 */ /* 0x0001e80000100a00 */
[----:B0-----:R-:W3:Y:S04]  /*7800*/  LDL.LU.64 R14, [R1+0x820] ;  /* 0x00082000010e7983 */ /* 0x001ee80000300a00 */
[----:B----4-:R0:W4:Y:S02]  /*7810*/  @!P2 LDG.E.64 R10, desc[UR10][R2.64] ;  /* 0x0000000a020aa981 */ /* 0x010124000c1e1b00 */
[----:B0-----:R-:W-:Y:S01]  /*7820*/  HFMA2 R2, -RZ, RZ, 0, 0 ;  /* 0x00000000ff027431 */ /* 0x001fe200000001ff */
[----:B--2---:R-:W-:-:S05]  /*7830*/  @!P2 MOV R2, R9 ;  /* 0x000000090002a202 */ /* 0x004fca0000000f00 */
[----:B------:R0:W-:Y:S04]  /*7840*/  STL [R1+0x82c], R2 ;  /* 0x00082c0201007387 */ /* 0x0001e80000100800 */
[----:B0-----:R-:W2:Y:S04]  /*7850*/  LDL.LU.64 R2, [R1+0x818] ;  /* 0x0008180001027983 */ /* 0x001ea80000300a00 */
[----:B------:R0:W-:Y:S04]  /*7860*/  STL [R1+0x808], R0 ;  /* 0x0008080001007387 */ /* 0x0001e80000100800 */
[----:B------:R1:W-:Y:S01]  /*7870*/  STL.64 [R1+0x78], R12 ;  /* 0x0000780c01007387 */ /* 0x0003e20000100a00 */
[----:B0-----:R-:W-:Y:S01]  /*7880*/  HFMA2 R0, -RZ, RZ, 0, 0 ;  /* 0x00000000ff007431 */ /* 0x001fe200000001ff */
[----:B------:R-:W-:-:S02]  /*7890*/  @!P1 MOV R0, R17 ;  /* 0x0000001100009202 */ /* 0x000fc40000000f00 */
[----:B------:R-:W-:Y:S02]  /*78a0*/  LOP3.LUT P1, RZ, R18, 0x100, RZ, 0xc0, !PT ;  /* 0x0000010012ff7812 */ /* 0x000fe4000782c0ff */
[----:B-1----:R-:W-:Y:S02]  /*78b0*/  MOV R12, RZ ;  /* 0x000000ff000c7202 */ /* 0x002fe40000000f00 */
[----:B----4-:R-:W-:-:S05]  /*78c0*/  @!P2 MOV R12, R10 ;  /* 0x0000000a000ca202 */ /* 0x010fca0000000f00 */
[----:B------:R0:W-:Y:S02]  /*78d0*/  STL [R1+0x600], R12 ;  /* 0x0006000c01007387 */ /* 0x0001e40000100800 */
[----:B0-----:R-:W-:-:S06]  /*78e0*/  CS2R R12, SRZ ;  /* 0x00000000000c7805 */ /* 0x001fcc000001ff00 */
[----:B---3--:R0:W3:Y:S02]  /*78f0*/  @!P1 LDG.E.64 R12, desc[UR10][R14.64] ;  /* 0x0000000a0e0c9981 */ /* 0x0080e4000c1e1b00 */
[----:B0-----:R-:W-:-:S06]  /*7900*/  CS2R R14, SRZ ;  /* 0x00000000000e7805 */ /* 0x001fcc000001ff00 */
[----:B--2---:R0:W2:Y:S04]  /*7910*/  @!P1 LDG.E.64 R14, desc[UR10][R2.64] ;  /* 0x0000000a020e9981 */ /* 0x0040a8000c1e1b00 */
        /* <DEDUP_REMOVED lines=15> */
[----:B-1----:R-:W2:Y:S01]  /*7a10*/  LDL.LU.64 R16, [R1+0x810] ;  /* 0x0008100001107983 */ /* 0x002ea20000300a00 */
[----:B0-----:R-:W-:-:S03]  /*7a20*/  HFMA2 R0, -RZ, RZ, 0, 0 ;  /* 0x00000000ff007431 */ /* 0x001fc600000001ff */
[----:B---3--:R-:W-:Y:S01]  /*7a30*/  STL.64 [R1+0x9d0], R12 ;  /* 0x0009d00c01007387 */ /* 0x008fe20000100a00 */
[----:B------:R-:W-:-:S03]  /*7a40*/  @!P1 MOV R0, R12 ;  /* 0x0000000c00009202 */ /* 0x000fc60000000f00 */
[----:B----4-:R0:W-:Y:S02]  /*7a50*/  STL.64 [R1+0x80], R2 ;  /* 0x0000800201007387 */ /* 0x0101e40000100a00 */
[----:B0-----:R-:W-:Y:S01]  /*7a60*/  HFMA2 R3, -RZ, RZ, 0, 0 ;  /* 0x00000000ff037431 */ /* 0x001fe200000001ff */
[----:B------:R-:W-:Y:S02]  /*7a70*/  @!P1 MOV R3, R13 ;  /* 0x0000000d00039202 */ /* 0x000fe40000000f00 */
[----:B------:R-:W3:Y:S01]  /*7a80*/  LDL.LU.64 R12, [R1+0x660] ;  /* 0x00066000010c7983 */ /* 0x000ee20000300a00 */
[----:B------:R-:W-:Y:S02]  /*7a90*/  LOP3.LUT P0, RZ, R18, 0x80, RZ, 0xc0, !PT ;  /* 0x0000008012ff7812 */ /* 0x000fe4000780c0ff */
[----:B------:R-:W-:Y:S02]  /*7aa0*/  MOV R2, RZ ;  /* 0x000000ff00027202 */ /* 0x000fe40000000f00 */
[----:B--2---:R-:W-:Y:S01]  /*7ab0*/  @!P1 MOV R2, R14 ;  /* 0x0000000e00029202 */ /* 0x004fe20000000f00 */
[----:B------:R-:W-:Y:S04]  /*7ac0*/  STL [R1+0x81c], R3 ;  /* 0x00081c0301007387 */ /* 0x000fe80000100800 */
[----:B------:R0:W-:Y:S02]  /*7ad0*/  STL [R1+0x614], R2 ;  /* 0x0006140201007387 */ /* 0x0001e40000100800 */
[----:B0-----:R-:W-:-:S02]  /*7ae0*/  CS2R R2, SRZ ;  /* 0x0000000000027805 */ /* 0x001fc4000001ff00 */
[----:B------:R0:W-:Y:S04]  /*7af0*/  STL.64 [R1+0x288], R6 ;  /* 0x0002880601007387 */ /* 0x0001e80000100a00 */
[----:B0-----:R-:W2:Y:S04]  /*7b00*/  LDL.LU.64 R6, [R1+0x800] ;  /* 0x0008000001067983 */ /* 0x001ea80000300a00 */
[----:B------:R0:W4:Y:S02]  /*7b10*/  @!P0 LDG.E.64 R2, desc[UR10][R16.64] ;  /* 0x0000000a10028981 */ /* 0x000124000c1e1b00 */
[----:B0-----:R-:W-:-:S06]  /*7b20*/  CS2R R16, SRZ ;  /* 0x0000000000107805 */ /* 0x001fcc000001ff00 */
[----:B---3--:R-:W3:Y:S04]  /*7b30*/  @!P0 LDG.E.64 R16, desc[UR10][R12.64] ;  /* 0x0000000a0c108981 */ /* 0x008ee8000c1e1b00 */
[----:B------:R-:W2:Y:S01]  /*7b40*/  LDL.LU.64 R12, [R1+0x688] ;  /* 0x00068800010c7983 */ /* 0x000ea20000300a00 */
[----:B------:R-:W-:-:S03]  /*7b50*/  LOP3.LUT P2, RZ, R18, 0x40, RZ, 0xc0, !PT ;  /* 0x0000004012ff7812 */ /* 0x000fc6000784c0ff */
[----:B------:R0:W-:Y:S02]  /*7b60*/  STL.64 [R1+0x88], R4 ;  /* 0x0000880401007387 */ /* 0x0001e40000100a00 */
[----:B0-----:R-:W-:Y:S02]  /*7b70*/  CS2R R4, SRZ ;  /* 0x0000000000047805 */ /* 0x001fe4000001ff00 */
[----:B------:R0:W-:Y:S04]  /*7b80*/  STL.64 [R1+0x290], R10 ;  /* 0x0002900a01007387 */ /* 0x0001e80000100a00 */
[----:B0-----:R-:W2:Y:S01]  /*7b90*/  LDL.LU.64 R10, [R1+0x7f8] ;  /* 0x0007f800010a7983 */ /* 0x001ea20000300a00 */
[----:B----4-:R-:W-:-:S05]  /*7ba0*/  @!P0 MOV R5, R3 ;  /* 0x0000000300058202 */ /* 0x010fca0000000f00 */
[----:B------:R-:W-:Y:S01]  /*7bb0*/  STL [R1+0x814], R5 ;  /* 0x0008140501007387 */ /* 0x000fe20000100800 */
[----:B---3--:R-:W-:-:S05]  /*7bc0*/  @!P0 MOV R4, R16 ;  /* 0x0000001000048202 */ /* 0x008fca0000000f00 */
[----:B------:R0:W-:Y:S02]  /*7bd0*/  STL [R1+0x64c], R4 ;  /* 0x00064c0401007387 */ /* 0x0001e40000100800 */
[----:B0-----:R-:W-:-:S06]  /*7be0*/  CS2R R4, SRZ ;  /* 0x0000000000047805 */ /* 0x001fcc000001ff00 */
[----:B--2---:R0:W2:Y:S02]  /*7bf0*/  @!P2 LDG.E.64 R4, desc[UR10][R6.64] ;  /* 0x0000000a0604a981 */ /* 0x0040a4000c1e1b00 */
[----:B0-----:R-:W-:-:S06]  /*7c00*/  CS2R R6, SRZ ;  /* 0x0000000000067805 */ /* 0x001fcc000001ff00 */
[----:B------:R-:W3:Y:S04]  /*7c10*/  @!P2 LDG.E.64 R6, desc[UR10][R12.64] ;  /* 0x0000000a0c06a981 */ /* 0x000ee8000c1e1b00 */
        /* <DEDUP_REMOVED lines=12> */
[----:B------:R0:W2:Y:S02]  /*7ce0*/  @!P1 LDG.E.64 R8, desc[UR10][R10.64] ;  /* 0x0000000a0a089981 */ /* 0x0000a4000c1e1b00 */
[----:B0-----:R-:W-:-:S06]  /*7cf0*/  CS2R R10, SRZ ;  /* 0x00000000000a7805 */ /* 0x001fcc000001ff00 */
[----:B----4-:R0:W3:Y:S04]  /*7d00*/  @!P1 LDG.E.64 R10, desc[UR10][R12.64] ;  /* 0x0000000a0c0a9981 */ /* 0x0100e8000c1e1b00 */
        /* <DEDUP_REMOVED lines=15> */
[----:B------:R-:W-:Y:S01]  /*7e00*/  STL.64 [R1+0x298], R14 ;  /* 0x0002980e01007387 */ /* 0x000fe20000100a00 */
[----:B--2---:R-:W-:-:S03]  /*7e10*/  @!P1 MOV R0, R8 ;  /* 0x0000000800009202 */ /* 0x004fc60000000f00 */
[----:B------:R-:W-:Y:S04]  /*7e20*/  STL.64 [R1+0x9c8], R8 ;  /* 0x0009c80801007387 */ /* 0x000fe80000100a00 */
[----:B------:R-:W-:Y:S04]  /*7e30*/  STL [R1+0x7f0], R0 ;  /* 0x0007f00001007387 */ /* 0x000fe80000100800 */
[----:B----4-:R0:W-:Y:S02]  /*7e40*/  STL.64 [R1+0x98], R12 ;  /* 0x0000980c01007387 */ /* 0x0101e40000100a00 */
[----:B0-----:R-:W-:-:S02]  /*7e50*/  CS2R R12, SRZ ;  /* 0x00000000000c7805 */ /* 0x001fc4000001ff00 */
[----:B------:R-:W-:Y:S02]  /*7e60*/  @!P1 MOV R13, R9 ;  /* 0x00000009000d9202 */ /* 0x000fe40000000f00 */
[----:B---3--:R-:W-:Y:S01]  /*7e70*/  @!P1 MOV R12, R10 ;  /* 0x0000000a000c9202 */ /* 0x008fe20000000f00 */
[----:B------:R-:W2:Y:S04]  /*7e80*/  LDL.LU.64 R8, [R1+0x7d8] ;  /* 0x0007d80001087983 */ /* 0x000ea80000300a00 */
[----:B------:R-:W-:Y:S04]  /*7e90*/  STL [R1+0x7f4], R13 ;  /* 0x0007f40d01007387 */ /* 0x000fe80000100800 */
[----:B------:R0:W-:Y:S04]  /*7ea0*/  STL [R1+0x68c], R12 ;  /* 0x00068c0c01007387 */ /* 0x0001e80000100800 */
[----:B------:R-:W3:Y:S01]  /*7eb0*/  LDL.LU.64 R14, [R1+0x7e8] ;  /* 0x0007e800010e7983 */ /* 0x000ee20000300a00 */
[----:B------:R-:W-:-:S02]  /*7ec0*/  LOP3.LUT P0, RZ, R18, 0x10, RZ, 0xc0, !PT ;  /* 0x0000001012ff7812 */ /* 0x000fc4000780c0ff */
[----:B0-----:R-:W-:Y:S01]  /*7ed0*/  CS2R R12, SRZ ;  /* 0x00000000000c7805 */ /* 0x001fe2000001ff00 */
[----:B------:R0:W-:Y:S04]  /*7ee0*/  STL.64 [R1+0x2a0], R16 ;  /* 0x0002a01001007387 */ /* 0x0001e80000100a00 */
[----:B0-----:R-:W4:Y:S06]  /*7ef0*/  LDL.LU.64 R16, [R1+0x7d0] ;  /* 0x0007d00001107983 */ /* 0x001f2c0000300a00 */
[----:B---3--:R0:W3:Y:S02]  /*7f00*/  @!P0 LDG.E.64 R12, desc[UR10][R14.64] ;  /* 0x0000000a0e0c8981 */ /* 0x0080e4000c1e1b00 */
[----:B0-----:R-:W-:-:S06]  /*7f10*/  CS2R R14, SRZ ;  /* 0x00000000000e7805 */ /* 0x001fcc000001ff00 */
[----:B--2---:R-:W2:Y:S04]  /*7f20*/  @!P0 LDG.E.64 R14, desc[UR10][R8.64] ;  /* 0x0000000a080e8981 */ /* 0x004ea8000c1e1b00 */
[----:B------:R-:W4:Y:S01]  /*7f30*/  LDL.LU.64 R8, [R1+0x6e8] ;  /* 0x0006e80001087983 */ /* 0x000f220000300a00 */
[----:B------:R-:W-:-:S03]  /*7f40*/  LOP3.LUT P2, RZ, R18, 0x8, RZ, 0xc0, !PT ;  /* 0x0000000812ff7812 */ /* 0x000fc6000784c0ff */
[----:B------:R0:W-:Y:S02]  /*7f50*/  STL.64 [R1+0xa0], R2 ;  /* 0x0000a00201007387 */ /* 0x0001e40000100a00 */
[----:B0-----:R-:W-:Y:S02]  /*7f60*/  CS2R R2, SRZ ;  /* 0x0000000000027805 */ /* 0x001fe4000001ff00 */
[----:B---3--:R-:W-:-:S05]  /*7f70*/  @!P0 MOV R3, R13 ;  /* 0x0000000d00038202 */ /* 0x008fca0000000f00 */
[----:B------:R-:W-:Y:S01]  /*7f80*/  STL [R1+0x7dc], R3 ;  /* 0x0007dc0301007387 */ /* 0x000fe20000100800 */
[----:B--2---:R-:W-:-:S05]  /*7f90*/  @!P0 MOV R2, R14 ;  /* 0x0000000e00028202 */ /* 0x004fca0000000f00 */
[----:B------:R0:W-:Y:S02]  /*7fa0*/  STL [R1+0x6c4], R2 ;  /* 0x0006c40201007387 */ /* 0x0001e40000100800 */
[----:B0-----:R-:W-:-:S06]  /*7fb0*/  CS2R R2, SRZ ;  /* 0x0000000000027805 */ /* 0x001fcc000001ff00 */
[----:B----4-:R0:W2:Y:S02]  /*7fc0*/  @!P2 LDG.E.64 R2, desc[UR10][R16.64] ;  /* 0x0000000a1002a981 */ /* 0x0100a4000c1e1b00 */
[----:B0-----:R-:W-:-:S06]  /*7fd0*/  CS2R R16, SRZ ;  /* 0x0000000000107805 */ /* 0x001fcc000001ff00 */
[----:B------:R0:W3:Y:S04]  /*7fe0*/  @!P2 LDG.E.64 R16, desc[UR10][R8.64] ;  /* 0x0000000a0810a981 */ /* 0x0000e8000c1e1b00 */
[----:B------:R1:W-:Y:S02]  /*7ff0*/  STL.64 [R1+0xa8], R4 ;  /* 0x0000a80401007387 */ /* 0x0003e40000100a00 */
[----:B-1----:R-:W-:Y:S02]  /*8000*/  MOV R4, R60 ;  /* 0x0000003c00047202 */ /* 0x002fe40000000f00 */
[----:B------:R-:W-:Y:S02]  /*8010*/  MOV R5, R61 ;  /* 0x0000003d00057202 */ /* 0x000fe40000000f00 */
[----:B------:R-:W4:Y:S01]  /*8020*/  LDL.LU.64 R60, [R1+0x7c8] ;  /* 0x0007c800013c7983 */ /* 0x000f220000300a00 */
[----:B0-----:R-:W-:-:S02]  /*8030*/  CS2R R8, SRZ ;  /* 0x0000000000087805 */ /* 0x001fc4000001ff00 */
[----:B--2---:R-:W-:-:S05]  /*8040*/  @!P2 MOV R9, R3 ;  /* 0x000000030009a202 */ /* 0x004fca0000000f00 */
[----:B------:R-:W-:Y:S01]  /*8050*/  STL [R1+0x7d4], R9 ;  /* 0x0007d40901007387 */ /* 0x000fe20000100800 */
[----:B---3--:R-:W-:-:S05]  /*8060*/  @!P2 MOV R8, R16 ;  /* 0x000000100008a202 */ /* 0x008fca0000000f00 */
[----:B------:R0:W-:Y:S04]  /*8070*/  STL [R1+0x6e0], R8 ;  /* 0x0006e00801007387 */ /* 0x0001e80000100800 */
[----:B0-----:R-:W2:Y:S01]  /*8080*/  LDL.LU.64 R8, [R1+0x7c0] ;  /* 0x0007c00001087983 */ /* 0x001ea20000300a00 */
[----:B------:R-:W-:Y:S01]  /*8090*/  HFMA2 R0, -RZ, RZ, 0, 0 ;  /* 0x00000000ff007431 */ /* 0x000fe200000001ff */
[----:B------:R-:W-:Y:S02]  /*80a0*/  @!P1 MOV R0, R11 ;  /* 0x0000000b00009202 */ /* 0x000fe40000000f00 */
[----:B------:R-:W-:Y:S01]  /*80b0*/  LOP3.LUT P1, RZ, R18, 0x4, RZ, 0xc0, !PT ;  /* 0x0000000412ff7812 */ /* 0x000fe2000782c0ff */
[----:B------:R0:W-:Y:S02]  /*80c0*/  STL.64 [R1+0x2a8], R6 ;  /* 0x0002a80601007387 */ /* 0x0001e40000100a00 */
[----:B0-----:R-:W-:-:S10]  /*80d0*/  CS2R R6, SRZ ;  /* 0x0000000000067805 */ /* 0x001fd4000001ff00 */
[----:B----4-:R0:W3:Y:S02]  /*80e0*/  @!P1 LDG.E.64 R6, desc[UR10][R60.64] ;  /* 0x0000000a3c069981 */ /* 0x0100e4000c1e1b00 */
[----:B0-----:R-:W-:Y:S02]  /*80f0*/  MOV R60, R38 ;  /* 0x00000026003c7202 */ /* 0x001fe40000000f00 */
[----:B------:R-:W-:Y:S02]  /*8100*/  MOV R61, R39 ;  /* 0x00000027003d7202 */ /* 0x000fe40000000f00 */
[----:B------:R-:W-:Y:S02]  /*8110*/  MOV R38, R36 ;  /* 0x0000002400267202 */ /* 0x000fe40000000f00 */
[----:B------:R-:W-:Y:S02]  /*8120*/  MOV R39, R37 ;  /* 0x0000002500277202 */ /* 0x000fe40000000f00 */
[----:B------:R-:W-:-:S02]  /*8130*/  MOV R36, R34 ;  /* 0x0000002200247202 */ /* 0x000fc40000000f00 */
[----:B------:R-:W-:Y:S02]  /*8140*/  MOV R37, R35 ;  /* 0x0000002300257202 */ /* 0x000fe40000000f00 */
[----:B------:R-:W-:Y:S02]  /*8150*/  MOV R34, R32 ;  /* 0x0000002000227202 */ /* 0x000fe40000000f00 */
[----:B------:R-:W-:Y:S02]  /*8160*/  MOV R35, R33 ;  /* 0x0000002100237202 */ /* 0x000fe40000000f00 */
[----:B------:R-:W-:Y:S02]  /*8170*/  MOV R32, R30 ;  /* 0x0000001e00207202 */ /* 0x000fe40000000f00 */
[----:B------:R-:W-:Y:S02]  /*8180*/  MOV R33, R31 ;  /* 0x0000001f00217202 */ /* 0x000fe40000000f00 */
[----:B------:R-:W-:-:S02]  /*8190*/  MOV R30, R26 ;  /* 0x0000001a001e7202 */ /* 0x000fc40000000f00 */
[----:B------:R-:W-:Y:S02]  /*81a0*/  MOV R31, R27 ;  /* 0x0000001b001f7202 */ /* 0x000fe40000000f00 */
[----:B------:R-:W-:Y:S02]  /*81b0*/  MOV R26, R20 ;  /* 0x00000014001a7202 */ /* 0x000fe40000000f00 */
[----:B------:R-:W-:Y:S02]  /*81c0*/  MOV R27, R21 ;  /* 0x00000015001b7202 */ /* 0x000fe40000000f00 */
[----:B------:R-:W-:-:S06]  /*81d0*/  CS2R R20, SRZ ;  /* 0x0000000000147805 */ /* 0x000fcc000001ff00 */
        /* <DEDUP_REMOVED lines=21> */
[----:B0-----:R-:W-:Y:S02]  /*8330*/  MOV R8, R4 ;  /* 0x0000000400087202 */ /* 0x001fe40000000f00 */
[----:B------:R-:W-:Y:S02]  /*8340*/  MOV R9, R5 ;  /* 0x0000000500097202 */ /* 0x000fe40000000f00 */
[----:B------:R-:W-:Y:S02]  /*8350*/  CS2R R4, SRZ ;  /* 0x0000000000047805 */ /* 0x000fe4000001ff00 */
[----:B------:R-:W-:Y:S02]  /*8360*/  @!P1 MOV R5, R7 ;  /* 0x0000000700059202 */ /* 0x000fe40000000f00 */
[----:B------:R-:W3:Y:S01]  /*8370*/  LDL.LU.64 R6, [R1+0x718] ;  /* 0x0007180001067983 */ /* 0x000ee20000300a00 */
[----:B------:R-:W-:-:S02]  /*8380*/  LOP3.LUT P0, RZ, R18, 0x2, RZ, 0xc0, !PT ;  /* 0x0000000212ff7812 */ /* 0x000fc4000780c0ff */
[----:B--2---:R-:W-:Y:S01]  /*8390*/  @!P1 MOV R4, R20 ;  /* 0x0000001400049202 */ /* 0x004fe20000000f00 */
[----:B------:R0:W-:Y:S04]  /*83a0*/  STL [R1+0x7c4], R5 ;  /* 0x0007c40501007387 */ /* 0x0001e80000100800 */
[----:B------:R1:W-:Y:S01]  /*83b0*/  STL [R1+0x6ec], R4 ;  /* 0x0006ec0401007387 */ /* 0x0003e20000100800 */
[----:B0-----:R-:W-:Y:S02]  /*83c0*/  MOV R5, R23 ;  /* 0x0000001700057202 */ /* 0x001fe40000000f00 */
[----:B-1----:R-:W-:Y:S02]  /*83d0*/  MOV R4, R22 ;  /* 0x0000001600047202 */ /* 0x002fe40000000f00 */
[----:B------:R-:W-:Y:S01]  /*83e0*/  CS2R R22, SRZ ;  /* 0x0000000000167805 */ /* 0x000fe2000001ff00 */
[----:B------:R0:W-:Y:S02]  /*83f0*/  STL.64 [R1+0xb8], R12 ;  /* 0x0000b80c01007387 */ /* 0x0001e40000100a00 */
[----:B0-----:R-:W-:-:S02]  /*8400*/  MOV R12, R4 ;  /* 0x00000004000c7202 */ /* 0x001fc40000000f00 */
[----:B------:R-:W-:Y:S02]  /*8410*/  MOV R13, R5 ;  /* 0x00000005000d7202 */ /* 0x000fe40000000f00 */
[----:B------:R-:W2:Y:S04]  /*8420*/  LDL.LU.64 R4, [R1+0x7a8] ;  /* 0x0007a80001047983 */ /* 0x000ea80000300a00 */
[----:B------:R0:W4:Y:S02]  /*8430*/  @!P0 LDG.E.64 R22, desc[UR10][R10.64] ;  /* 0x0000000a0a168981 */ /* 0x000124000c1e1b00 */
[----:B0-----:R-:W-:Y:S02]  /*8440*/  MOV R10, R24 ;  /* 0x00000018000a7202 */ /* 0x001fe40000000f00 */
[----:B------:R-:W-:-:S02]  /*8450*/  MOV R11, R25 ;  /* 0x00000019000b7202 */ /* 0x000fc40000000f00 */
[----:B------:R-:W-:-:S06]  /*8460*/  CS2R R24, SRZ ;  /* 0x0000000000187805 */ /* 0x000fcc000001ff00 */
[----:B---3--:R0:W3:Y:S04]  /*8470*/  @!P0 LDG.E.64 R24, desc[UR10][R6.64] ;  /* 0x0000000a06188981 */ /* 0x0080e8000c1e1b00 */
[----:B------:R1:W-:Y:S01]  /*8480*/  STL.64 [R1+0x2b8], R14 ;  /* 0x0002b80e01007387 */ /* 0x0003e20000100a00 */
[----:B------:R-:W-:Y:S02]  /*8490*/  LOP3.LUT P2, RZ, R18, 0x1, RZ, 0xc0, !PT ;  /* 0x0000000112ff7812 */ /* 0x000fe4000784c0ff */
[----:B0-----:R-:W-:Y:S01]  /*84a0*/  CS2R R6, SRZ ;  /* 0x0000000000067805 */ /* 0x001fe2000001ff00 */
[----:B-1----:R-:W2:Y:S01]  /*84b0*/  LDL.LU.64 R14, [R1+0x738] ;  /* 0x00073800010e7983 */ /* 0x002ea20000300a00 */
[----:B----4-:R-:W-:-:S05]  /*84c0*/  @!P0 MOV R7, R23 ;  /* 0x0000001700078202 */ /* 0x010fca0000000f00 */
[----:B------:R0:W-:Y:S02]  /*84d0*/  STL [R1+0x7bc], R7 ;  /* 0x0007bc0701007387 */ /* 0x0001e40000100800 */
[----:B0-----:R-:W-:Y:S02]  /*84e0*/  MOV R7, R9 ;  /* 0x0000000900077202 */ /* 0x001fe40000000f00 */
[----:B------:R-:W-:Y:S02]  /*84f0*/  MOV R9, R27 ;  /* 0x0000001b00097202 */ /* 0x000fe40000000f00 */
[----:B---3--:R-:W-:-:S05]  /*8500*/  @!P0 MOV R6, R24 ;  /* 0x0000001800068202 */ /* 0x008fca0000000f00 */
[----:B------:R0:W-:Y:S02]  /*8510*/  STL [R1+0x710], R6 ;  /* 0x0007100601007387 */ /* 0x0001e40000100800 */
[----:B0-----:R-:W-:Y:S02]  /*8520*/  MOV R6, R8 ;  /* 0x0000000800067202 */ /* 0x001fe40000000f00 */
[----:B------:R-:W-:Y:S02]  /*8530*/  MOV R8, R26 ;  /* 0x0000001a00087202 */ /* 0x000fe40000000f00 */
[----:B------:R-:W-:-:S06]  /*8540*/  CS2R R26, SRZ ;  /* 0x00000000001a7805 */ /* 0x000fcc000001ff00 */
[----:B--2---:R0:W2:Y:S02]  /*8550*/  @!P2 LDG.E.64 R26, desc[UR10][R4.64] ;  /* 0x0000000a041aa981 */ /* 0x0040a4000c1e1b00 */
[----:B0-----:R-:W-:-:S06]  /*8560*/  CS2R R4, SRZ ;  /* 0x0000000000047805 */ /* 0x001fcc000001ff00 */
[----:B------:R0:W3:Y:S04]  /*8570*/  @!P2 LDG.E.64 R4, desc[UR10][R14.64] ;  /* 0x0000000a0e04a981 */ /* 0x0000e8000c1e1b00 */
[----:B------:R1:W-:Y:S04]  /*8580*/  STL.64 [R1+0xc0], R2 ;  /* 0x0000c00201007387 */ /* 0x0003e80000100a00 */
[----:B------:R4:W-:Y:S01]  /*8590*/  STL.64 [R1+0x2c0], R16 ;  /* 0x0002c01001007387 */ /* 0x0009e20000100a00 */
[----:B-1----:R-:W-:Y:S01]  /*85a0*/  MOV R2, R6 ;  /* 0x0000000600027202 */ /* 0x002fe20000000f00 */
[----:B------:R-:W-:-:S02]  /*85b0*/  HFMA2 R6, -RZ, RZ, 0, 0 ;  /* 0x00000000ff067431 */ /* 0x000fc400000001ff */
[----:B----4-:R-:W4:Y:S01]  /*85c0*/  LDL.LU.64 R16, [R1+0x7a0] ;  /* 0x0007a00001107983 */ /* 0x010f220000300a00 */
[----:B------:R-:W-:Y:S02]  /*85d0*/  MOV R3, R7 ;  /* 0x0000000700037202 */ /* 0x000fe40000000f00 */
[----:B--2---:R-:W-:-:S05]  /*85e0*/  @!P2 MOV R6, R27 ;  /* 0x0000001b0006a202 */ /* 0x004fca0000000f00 */
[----:B------:R1:W-:Y:S04]  /*85f0*/  STL [R1+0x7ac], R6 ;  /* 0x0007ac0601007387 */ /* 0x0003e80000100800 */
[----:B-1----:R-:W2:Y:S04]  /*8600*/  LDL.LU.64 R6, [R1+0x798] ;  /* 0x0007980001067983 */ /* 0x002ea80000300a00 */
[----:B------:R1:W-:Y:S01]  /*8610*/  STL [R1+0x7c0], R0 ;  /* 0x0007c00001007387 */ /* 0x0003e20000100800 */
[----:B0-----:R-:W-:Y:S02]  /*8620*/  MOV R14, RZ ;  /* 0x000000ff000e7202 */ /* 0x001fe40000000f00 */
[----:B---3--:R-:W-:Y:S01]  /*8630*/  @!P2 MOV R14, R4 ;  /* 0x00000004000ea202 */ /* 0x008fe20000000f00 */
[----:B-1----:R-:W-:-:S04]  /*8640*/  HFMA2 R0, -RZ, RZ, 0, 0 ;  /* 0x00000000ff007431 */ /* 0x002fc800000001ff */
[----:B------:R0:W-:Y:S01]  /*8650*/  STL [R1+0x71c], R14 ;  /* 0x00071c0e01007387 */ /* 0x0001e20000100800 */
[----:B------:R-:W-:Y:S02]  /*8660*/  @!P1 MOV R0, R21 ;  /* 0x0000001500009202 */ /* 0x000fe40000000f00 */
[----:B------:R-:W-:Y:S02]  /*8670*/  LOP3.LUT P1, RZ, R19, 0x80000000, RZ, 0xc0, !PT ;  /* 0x8000000013ff7812 */ /* 0x000fe4000782c0ff */
[----:B------:R-:W-:Y:S02]  /*8680*/  MOV R15, R13 ;  /* 0x0000000d000f7202 */ /* 0x000fe40000000f00 */
[----:B0-----:R-:W-:Y:S02]  /*8690*/  MOV R14, R12 ;  /* 0x0000000c000e7202 */ /* 0x001fe40000000f00 */
[----:B------:R-:W-:Y:S02]  /*86a0*/  MOV R12, R10 ;  /* 0x0000000a000c7202 */ /* 0x000fe40000000f00 */
[----:B------:R-:W-:-:S02]  /*86b0*/  MOV R13, R11 ;  /* 0x0000000b000d7202 */ /* 0x000fc40000000f00 */
[----:B------:R-:W-:-:S06]  /*86c0*/  CS2R R10, SRZ ;  /* 0x00000000000a7805 */ /* 0x000fcc000001ff00 */
[----:B----4-:R0:W3:Y:S02]  /*86d0*/  @!P1 LDG.E.64 R10, desc[UR10][R16.64] ;  /* 0x0000000a100a9981 */ /* 0x0100e4000c1e1b00 */
[----:B0-----:R-:W-:Y:S02]  /*86e0*/  MOV R16, R2 ;  /* 0x0000000200107202 */ /* 0x001fe40000000f00 */
        /* <DEDUP_REMOVED lines=18> */
[----:B------:R-:W-:-:S03]  /*8810*/  @!P2 MOV R0, R5 ;  /* 0x000000050000a202 */ /* 0x000fc60000000f00 */
[----:B-1----:R-:W2:Y:S04]  /*8820*/  LDL.LU.64 R20, [R1+0x790] ;  /* 0x0007900001147983 */ /* 0x002ea80000300a00 */
[----:B------:R1:W-:Y:S04]  /*8830*/  STL [R1+0x738], R0 ;  /* 0x0007380001007387 */ /* 0x0003e80000100800 */
[----:B---3--:R-:W-:Y:S01]  /*8840*/  STL.64 [R1+0x9b8], R10 ;  /* 0x0009b80a01007387 */ /* 0x008fe20000100a00 */
[----:B-1----:R-:W-:Y:S01]  /*8850*/  HFMA2 R0, -RZ, RZ, 0, 0 ;  /* 0x00000000ff007431 */ /* 0x002fe200000001ff */
[----:B------:R-:W-:-:S02]  /*8860*/  @!P1 MOV R0, R10 ;  /* 0x0000000a00009202 */ /* 0x000fc40000000f00 */
[----:B----4-:R0:W-:Y:S02]  /*8870*/  STL.64 [R1+0xc8], R6 ;  /* 0x0000c80601007387 */ /* 0x0101e40000100a00 */
[----:B0-----:R-:W-:Y:S01]  /*8880*/  MOV R7, R15 ;  /* 0x0000000f00077202 */ /* 0x001fe20000000f00 */
[----:B------:R-:W-:Y:S01]  /*8890*/  HFMA2 R15, -RZ, RZ, 0, 0 ;  /* 0x00000000ff0f7431 */ /* 0x000fe200000001ff */
[----:B------:R-:W-:Y:S02]  /*88a0*/  @!P1 MOV R15, R11 ;  /* 0x0000000b000f9202 */ /* 0x000fe40000000f00 */
[----:B------:R-:W3:Y:S01]  /*88b0*/  LDL.LU.64 R10, [R1+0x780] ;  /* 0x00078000010a7983 */ /* 0x000ee20000300a00 */
[----:B------:R-:W-:Y:S02]  /*88c0*/  MOV R6, R14 ;  /* 0x0000000e00067202 */ /* 0x000fe40000000f00 */
[----:B------:R-:W-:Y:S02]  /*88d0*/  LOP3.LUT P0, RZ, R19, 0x40000000, RZ, 0xc0, !PT ;  /* 0x4000000013ff7812 */ /* 0x000fe4000780c0ff */
[----:B------:R-:W-:-:S02]  /*88e0*/  MOV R14, RZ ;  /* 0x000000ff000e7202 */ /* 0x000fc40000000f00 */
[----:B--2---:R-:W-:Y:S01]  /*88f0*/  @!P1 MOV R14, R8 ;  /* 0x00000008000e9202 */ /* 0x004fe20000000f00 */
[----:B------:R-:W-:Y:S04]  /*8900*/  STL [R1+0x79c], R15 ;  /* 0x00079c0f01007387 */ /* 0x000fe80000100800 */
[----:B------:R0:W-:Y:S02]  /*8910*/  STL [R1+0x73c], R14 ;  /* 0x00073c0e01007387 */ /* 0x0001e40000100800 */
[----:B0-----:R-:W-:-:S06]  /*8920*/  CS2R R14, SRZ ;  /* 0x00000000000e7805 */ /* 0x001fcc000001ff00 */
[----:B------:R0:W2:Y:S02]  /*8930*/  @!P0 LDG.E.64 R14, desc[UR10][R20.64] ;  /* 0x0000000a140e8981 */ /* 0x0000a4000c1e1b00 */
[----:B0-----:R-:W-:Y:S02]  /*8940*/  MOV R20, R12 ;  /* 0x0000000c00147202 */ /* 0x001fe40000000f00 */
[----:B------:R-:W-:Y:S02]  /*8950*/  MOV R21, R13 ;  /* 0x0000000d00157202 */ /* 0x000fe40000000f00 */
[----:B------:R-:W-:-:S06]  /*8960*/  CS2R R12, SRZ ;  /* 0x00000000000c7805 */ /* 0x000fcc000001ff00 */
[----:B---3--:R0:W3:Y:S02]  /*8970*/  @!P0 LDG.E.64 R12, desc[UR10][R10.64] ;  /* 0x0000000a0a0c8981 */ /* 0x0080e4000c1e1b00 */
[----:B0-----:R-:W-:Y:S02]  /*8980*/  MOV R10, R16 ;  /* 0x00000010000a7202 */ /* 0x001fe40000000f00 */
[----:B------:R-:W-:Y:S02]  /*8990*/  MOV R11, R17 ;  /* 0x00000011000b7202 */ /* 0x000fe40000000f00 */
[----:B------:R-:W-:Y:S02]  /*89a0*/  MOV R16, R2 ;  /* 0x0000000200107202 */ /* 0x000fe40000000f00 */
[----:B------:R-:W-:Y:S02]  /*89b0*/  MOV R17, R3 ;  /* 0x0000000300117202 */ /* 0x000fe40000000f00 */
[----:B------:R-:W4:Y:S04]  /*89c0*/  LDL.LU.64 R2, [R1+0x778] ;  /* 0x0007780001027983 */ /* 0x000f280000300a00 */
[----:B------:R0:W-:Y:S01]  /*89d0*/  STL.64 [R1+0xd0], R22 ;  /* 0x0000d01601007387 */ /* 0x0001e20000100a00 */
[----:B------:R-:W-:Y:S01]  /*89e0*/  LOP3.LUT P2, RZ, R19, 0x20000000, RZ, 0xc0, !PT ;  /* 0x2000000013ff7812 */ /* 0x000fe2000784c0ff */
[----:B0-----:R-:W-:-:S02]  /*89f0*/  HFMA2 R22, -RZ, RZ, 0, 0 ;  /* 0x00000000ff167431 */ /* 0x001fc400000001ff */
[----:B------:R0:W-:Y:S01]  /*8a00*/  STL.64 [R1+0x2d0], R24 ;  /* 0x0002d01801007387 */ /* 0x0001e20000100a00 */
[----:B------:R-:W-:Y:S02]  /*8a10*/  MOV R23, R11 ;  /* 0x0000000b00177202 */ /* 0x000fe40000000f00 */
[----:B------:R-:W-:Y:S01]  /*8a20*/  MOV R11, R17 ;  /* 0x00000011000b7202 */ /* 0x000fe20000000f00 */
[----:B0-----:R-:W3:Y:S01]  /*8a30*/  LDL.LU.64 R24, [R1+0x460] ;  /* 0x0004600001187983 */ /* 0x001ee20000300a00 */
[----:B--2---:R-:W-:-:S05]  /*8a40*/  @!P0 MOV R22, R15 ;  /* 0x0000000f00168202 */ /* 0x004fca0000000f00 */
[----:B------:R0:W-:Y:S02]  /*8a50*/  STL [R1+0x784], R22 ;  /* 0x0007841601007387 */ /* 0x0001e40000100800 */
[----:B0-----:R-:W-:Y:S02]  /*8a60*/  MOV R22, R10 ;  /* 0x0000000a00167202 */ /* 0x001fe40000000f00 */
[----:B------:R-:W-:Y:S02]  /*8a70*/  MOV R10, R16 ;  /* 0x00000010000a7202 */ /* 0x000fe40000000f00 */
[----:B------:R-:W-:-:S06]  /*8a80*/  CS2R R16, SRZ ;  /* 0x0000000000107805 */ /* 0x000fcc000001ff00 */
[----:B----4-:R0:W2:Y:S02]  /*8a90*/  @!P2 LDG.E.64 R16, desc[UR10][R2.64] ;  /* 0x0000000a0210a981 */ /* 0x0100a4000c1e1b00 */
[----:B0-----:R-:W-:Y:S02]  /*8aa0*/  CS2R R2, SRZ ;  /* 0x0000000000027805 */ /* 0x001fe4000001ff00 */
[----:B------:R0:W-:Y:S04]  /*8ab0*/  STL.64 [R1+0x2d8], R4 ;  /* 0x0002d80401007387 */ /* 0x0001e80000100a00 */
[----:B0-----:R-:W4:Y:S04]  /*8ac0*/  LDL.LU.64 R4, [R1+0x770] ;  /* 0x0007700001047983 */ /* 0x001f280000300a00 */
[----:B---3--:R0:W3:Y:S02]  /*8ad0*/  @!P2 LDG.E.64 R2, desc[UR10][R24.64] ;  /* 0x0000000a1802a981 */ /* 0x0080e4000c1e1b00 */
[----:B0-----:R-:W-:Y:S01]  /*8ae0*/  MOV R24, R10 ;  /* 0x0000000a00187202 */ /* 0x001fe20000000f00 */
[----:B------:R-:W-:Y:S01]  /*8af0*/  HFMA2 R10, -RZ, RZ, 0, 0 ;  /* 0x00000000ff0a7431 */ /* 0x000fe200000001ff */
[----:B------:R-:W-:-:S02]  /*8b00*/  MOV R25, R11 ;  /* 0x0000000b00197202 */ /* 0x000fc40000000f00 */
[----:B--2---:R-:W-:-:S05]  /*8b10*/  @!P2 MOV R10, R17 ;  /* 0x00000011000aa202 */ /* 0x004fca0000000f00 */
[----:B------:R0:W-:Y:S04]  /*8b20*/  STL [R1+0x77c], R10 ;  /* 0x00077c0a01007387 */ /* 0x0001e80000100800 */
[----:B0-----:R-:W2:Y:S04]  /*8b30*/  LDL.LU.64 R10, [R1+0x458] ;  /* 0x00045800010a7983 */ /* 0x001ea80000300a00 */
[----:B------:R0:W-:Y:S02]  /*8b40*/  STL [R1+0x798], R0 ;  /* 0x0007980001007387 */ /* 0x0001e40000100800 */
[----:B0-----:R-:W-:-:S02]  /*8b50*/  HFMA2 R0, -RZ, RZ, 0, 0 ;  /* 0x00000000ff007431 */ /* 0x001fc400000001ff */
[----:B------:R0:W-:Y:S01]  /*8b60*/  STL.64 [R1+0xd8], R26 ;  /* 0x0000d81a01007387 */ /* 0x0001e20000100a00 */
[----:B------:R-:W-:Y:S02]  /*8b70*/  @!P1 MOV R0, R9 ;  /* 0x0000000900009202 */ /* 0x000fe40000000f00 */
[----:B------:R-:W-:Y:S02]  /*8b80*/  LOP3.LUT P1, RZ, R19, 0x10000000, RZ, 0xc0, !PT ;  /* 0x1000000013ff7812 */ /* 0x000fe4000782c0ff */
[----:B0-----:R-:W-:Y:S02]  /*8b90*/  MOV R26, R20 ;  /* 0x00000014001a7202 */ /* 0x001fe40000000f00 */
[----:B------:R-:W-:Y:S02]  /*8ba0*/  MOV R27, R21 ;  /* 0x00000015001b7202 */ /* 0x000fe40000000f00 */
[----:B------:R-:W-:Y:S02]  /*8bb0*/  MOV R20, R6 ;  /* 0x0000000600147202 */ /* 0x000fe40000000f00 */
[----:B------:R-:W-:-:S02]  /*8bc0*/  MOV R21, R7 ;  /* 0x0000000700157202 */ /* 0x000fc40000000f00 */
[----:B------:R-:W-:-:S06]  /*8bd0*/  CS2R R6, SRZ ;  /* 0x0000000000067805 */ /* 0x000fcc000001ff00 */
[----:B----4-:R0:W4:Y:S02]  /*8be0*/  @!P1 LDG.E.64 R6, desc[UR10][R4.64] ;  /* 0x0000000a04069981 */ /* 0x010124000c1e1b00 */
[----:B0-----:R-:W-:-:S06]  /*8bf0*/  CS2R R4, SRZ ;  /* 0x0000000000047805 */ /* 0x001fcc000001ff00 */
[----:B--2---:R0:W2:Y:S04]  /*8c00*/  @!P1 LDG.E.64 R4, desc[UR10][R10.64] ;  /* 0x0000000a0a049981 */ /* 0x0040a8000c1e1b00 */
[----:B------:R-:W2:Y:S04]  /*8c10*/  LDL.LU.64 R10, [R1+0x9b8] ;  /* 0x0009b800010a7983 */ /* 0x000ea80000300a00 */
        /* <DEDUP_REMOVED lines=12> */
[----:B---3--:R-:W-:-:S05]  /*8ce0*/  @!P2 MOV R0, R3 ;  /* 0x000000030000a202 */ /* 0x008fca0000000f00 */
[----:B------:R3:W-:Y:S04]  /*8cf0*/  STL [R1+0x460], R0 ;  /* 0x0004600001007387 */ /* 0x0007e80000100800 */
[----:B-1----:R-:W2:Y:S01]  /*8d00*/  LDL.LU.64 R8, [R1+0x760] ;  /* 0x0007600001087983 */ /* 0x002ea20000300a00 */
[----:B---3--:R-:W-:-:S03]  /*8d10*/  HFMA2 R0, -RZ, RZ, 0, 0 ;  /* 0x00000000ff007431 */ /* 0x008fc600000001ff */
[----:B----4-:R-:W-:Y:S01]  /*8d20*/  STL.64 [R1+0x9b0], R6 ;  /* 0x0009b00601007387 */ /* 0x010fe20000100a00 */
[----:B------:R-:W-:-:S03]  /*8d30*/  @!P1 MOV R0, R6 ;  /* 0x0000000600009202 */ /* 0x000fc60000000f00 */
[----:B--2---:R0:W-:Y:S02]  /*8d40*/  STL.64 [R1+0xe0], R10 ;  /* 0x0000e00a01007387 */ /* 0x0041e40000100a00 */
[----:B0-----:R-:W-:Y:S01]  /*8d50*/  HFMA2 R11, -RZ, RZ, 0, 0 ;  /* 0x00000000ff0b7431 */ /* 0x001fe200000001ff */
[----:B------:R-:W-:Y:S02]  /*8d60*/  @!P1 MOV R11, R7 ;  /* 0x00000007000b9202 */ /* 0x000fe40000000f00 */
[----:B------:R-:W2:Y:S01]  /*8d70*/  LDL.LU.64 R6, [R1+0x450] ;  /* 0x0004500001067983 */ /* 0x000ea20000300a00 */
[----:B------:R-:W-:-:S03]  /*8d80*/  MOV R10, RZ ;  /* 0x000000ff000a7202 */ /* 0x000fc60000000f00 */
[----:B------:R0:W-:Y:S01]  /*8d90*/  STL [R1+0x990], R18 ;  /* 0x0009901201007387 */ /* 0x0001e20000100800 */
[----:B------:R-:W-:Y:S02]  /*8da0*/  @!P1 MOV R10, R4 ;  /* 0x00000004000a9202 */ /* 0x000fe40000000f00 */
[----:B0-----:R-:W-:Y:S02]  /*8db0*/  MOV R18, RZ ;  /* 0x000000ff00127202 */ /* 0x001fe40000000f00 */
[----:B------:R-:W-:Y:S02]  /*8dc0*/  @!P0 MOV R18, R12 ;  /* 0x0000000c00128202 */ /* 0x000fe40000000f00 */
[----:B------:R-:W-:Y:S01]  /*8dd0*/  LOP3.LUT P0, RZ, R19, 0x8000000, RZ, 0xc0, !PT ;  /* 0x0800000013ff7812 */ /* 0x000fe2000780c0ff */
        /* <DEDUP_REMOVED lines=9> */
[----:B------:R0:W-:Y:S04]  /*8e70*/  STL [R1+0x75c], R18 ;  /* 0x00075c1201007387 */ /* 0x0001e80000100800 */
[----:B------:R1:W-:Y:S01]  /*8e80*/  STL.64 [R1+0xe8], R14 ;  /* 0x0000e80e01007387 */ /* 0x0003e20000100a00 */
[----:B0-----:R-:W-:Y:S02]  /*8e90*/  MOV R18, RZ ;  /* 0x000000ff00127202 */ /* 0x001fe40000000f00 */
[----:B------:R-:W-:-:S02]  /*8ea0*/  @!P2 MOV R18, R2 ;  /* 0x000000020012a202 */ /* 0x000fc40000000f00 */
[----:B------:R-:W-:Y:S02]  /*8eb0*/  LOP3.LUT P2, RZ, R19, 0x4000000, RZ, 0xc0, !PT ;  /* 0x0400000013ff7812 */ /* 0x000fe4000784c0ff */
[----:B-1----:R-:W-:Y:S02]  /*8ec0*/  MOV R14, RZ ;  /* 0x000000ff000e7202 */ /* 0x002fe40000000f00 */
        /* <DEDUP_REMOVED lines=110> */
[----:B0-----:R-:W-:-:S02]  /*95b0*/  CS2R R16, SRZ ;  /* 0x0000000000107805 */ /* 0x001fc4000001ff00 */
[----:B------:R-:W-:Y:S02]  /*95c0*/  @!P1 MOV R17, R15 ;  /* 0x0000000f00119202 */ /* 0x000fe40000000f00 */
[----:B------:R-:W2:Y:S01]  /*95d0*/  LDL.LU.64 R14, [R1+0x420] ;  /* 0x00042000010e7983 */ /* 0x000ea20000300a00 */
[----:B------:R-:W-:Y:S02]  /*95e0*/  LOP3.LUT P0, RZ, R19, 0x200000, RZ, 0xc0, !PT ;  /* 0x0020000013ff7812 */ /* 0x000fe4000780c0ff */
        /* <DEDUP_REMOVED lines=8> */
[----:B--2---:R-:W2:Y:S04]  /*9670*/  @!P0 LDG.E.64 R2, desc[UR10][R14.64] ;  /* 0x0000000a0e028981 */ /* 0x004ea8000c1e1b00 */
[----:B------:R-:W3:Y:S01]  /*9680*/  LDL.LU.64 R14, [R1+0x418] ;  /* 0x00041800010e7983 */ /* 0x000ee20000300a00 */
[----:B------:R-:W-:-:S03]  /*9690*/  LOP3.LUT P2, RZ, R19, 0x100000, RZ, 0xc0, !PT ;  /* 0x0010000013ff7812 */ /* 0x000fc6000784c0ff */
[----:B------:R0:W-:Y:S02]  /*96a0*/  STL.64 [R1+0x118], R6 ;  /* 0x0001180601007387 */ /* 0x0001e40000100a00 */
[----:B0-----:R-:W-:Y:S02]  /*96b0*/  CS2R R6, SRZ ;  /* 0x0000000000067805 */ /* 0x001fe4000001ff00 */
[----:B------:R0:W-:Y:S04]  /*96c0*/  STL.64 [R1+0x320], R8 ;  /* 0x0003200801007387 */ /* 0x0001e80000100a00 */
[----:B0-----:R-:W3:Y:S01]  /*96d0*/  LDL.LU.64 R8, [R1+0x6d8] ;  /* 0x0006d80001087983 */ /* 0x001ee20000300a00 */
[----:B----4-:R-:W-:-:S05]  /*96e0*/  @!P0 MOV R7, R17 ;  /* 0x0000001100078202 */ /* 0x010fca0000000f00 */
[----:B------:R-:W-:Y:S01]  /*96f0*/  STL [R1+0x6fc], R7 ;  /* 0x0006fc0701007387 */ /* 0x000fe20000100800 */
[----:B--2---:R-:W-:-:S05]  /*9700*/  @!P0 MOV R6, R2 ;  /* 0x0000000200068202 */ /* 0x004fca0000000f00 */
[----:B------:R0:W-:Y:S02]  /*9710*/  STL [R1+0x424], R6 ;  /* 0x0004240601007387 */ /* 0x0001e40000100800 */
[----:B0-----:R-:W-:-:S06]  /*9720*/  CS2R R6, SRZ ;  /* 0x0000000000067805 */ /* 0x001fcc000001ff00 */
[----:B---3--:R0:W2:Y:S02]  /*9730*/  @!P2 LDG.E.64 R6, desc[UR10][R4.64] ;  /* 0x0000000a0406a981 */ /* 0x0080a4000c1e1b00 */
        /* <DEDUP_REMOVED lines=26> */
[----:B------:R-:W-:Y:S02]  /*98e0*/  @!P2 MOV R0, R6 ;  /* 0x000000060000a202 */ /* 0x000fe40000000f00 */
[----:B------:R-:W-:-:S03]  /*98f0*/  LOP3.LUT P0, RZ, R19, 0x40000, RZ, 0xc0, !PT ;  /* 0x0004000013ff7812 */ /* 0x000fc6000780c0ff */
[----:B------:R1:W-:Y:S02]  /*9900*/  STL [R1+0x6f0], R0 ;  /* 0x0006f00001007387 */ /* 0x0003e40000100800 */
[----:B-1----:R-:W-:Y:S01]  /*9910*/  HFMA2 R0, -RZ, RZ, 0, 0 ;  /* 0x00000000ff007431 */ /* 0x002fe200000001ff */
[----:B------:R-:W-:Y:S02]  /*9920*/  @!P2 MOV R0, R5 ;  /* 0x000000050000a202 */ /* 0x000fe40000000f00 */
[----:B------:R-:W-:Y:S01]  /*9930*/  LOP3.LUT P2, RZ, R19, 0x20000, RZ, 0xc0, !PT ;  /* 0x0002000013ff7812 */ /* 0x000fe2000784c0ff */
[----:B------:R1:W-:Y:S04]  /*9940*/  STL.64 [R1+0x130], R16 ;  /* 0x0001301001007387 */ /* 0x0003e80000100a00 */
[----:B------:R0:W-:Y:S01]  /*9950*/  STL.64 [R1+0x328], R12 ;  /* 0x0003280c01007387 */ /* 0x0001e20000100a00 */
[----:B-1----:R-:W-:-:S02]  /*9960*/  CS2R R16, SRZ ;  /* 0x0000000000107805 */ /* 0x002fc4000001ff00 */
[----:B0-----:R-:W-:-:S06]  /*9970*/  CS2R R12, SRZ ;  /* 0x00000000000c7805 */ /* 0x001fcc000001ff00 */
[----:B------:R-:W3:Y:S04]  /*9980*/  @!P0 LDG.E.64 R12, desc[UR10][R20.64] ;  /* 0x0000000a140c8981 */ /* 0x000ee8000c1e1b00 */
[----:B------:R-:W3:Y:S04]  /*9990*/  LDL.LU.64 R20, [R1+0x698] ;  /* 0x0006980001147983 */ /* 0x000ee80000300a00 */
[----:B----4-:R0:W-:Y:S02]  /*99a0*/  STL.64 [R1+0x128], R14 ;  /* 0x0001280e01007387 */ /* 0x0101e40000100a00 */
[----:B0-----:R-:W-:-:S02]  /*99b0*/  CS2R R14, SRZ ;  /* 0x00000000000e7805 */ /* 0x001fc4000001ff00 */
[----:B--2---:R-:W-:Y:S02]  /*99c0*/  @!P1 MOV R15, R11 ;  /* 0x0000000b000f9202 */ /* 0x004fe40000000f00 */
[----:B---3--:R-:W-:-:S03]  /*99d0*/  @!P1 MOV R14, R8 ;  /* 0x00000008000e9202 */ /* 0x008fc60000000f00 */
[----:B------:R-:W-:Y:S04]  /*99e0*/  STL [R1+0x790], R15 ;  /* 0x0007900f01007387 */ /* 0x000fe80000100800 */
[----:B------:R0:W-:Y:S02]  /*99f0*/  STL [R1+0x414], R14 ;  /* 0x0004140e01007387 */ /* 0x0001e40000100800 */
[----:B0-----:R-:W-:-:S06]  /*9a00*/  CS2R R14, SRZ ;  /* 0x00000000000e7805 */ /* 0x001fcc000001ff00 */
[----:B------:R0:W2:Y:S02]  /*9a10*/  @!P0 LDG.E.64 R14, desc[UR10][R26.64] ;  /* 0x0000000a1a0e8981 */ /* 0x0000a4000c1e1b00 */
[----:B0-----:R-:W-:Y:S02]  /*9a20*/  MOV R26, R60 ;  /* 0x0000003c001a7202 */ /* 0x001fe40000000f00 */
[----:B------:R-:W-:-:S05]  /*9a30*/  MOV R27, R61 ;  /* 0x0000003d001b7202 */ /* 0x000fca0000000f00 */
[----:B------:R-:W3:Y:S04]  /*9a40*/  @!P2 LDG.E.64 R16, desc[UR10][R26.64] ;  /* 0x0000000a1a10a981 */ /* 0x000ee8000c1e1b00 */
[----:B------:R0:W-:Y:S04]  /*9a50*/  STL [R1+0x418], R0 ;  /* 0x0004180001007387 */ /* 0x0001e80000100800 */
[----:B------:R1:W-:Y:S04]  /*9a60*/  STL.64 [R1+0x138], R6 ;  /* 0x0001380601007387 */ /* 0x0003e80000100a00 */
[----:B------:R4:W-:Y:S01]  /*9a70*/  STL.64 [R1+0x330], R2 ;  /* 0x0003300201007387 */ /* 0x0009e20000100a00 */
[----:B0-----:R-:W-:-:S03]  /*9a80*/  HFMA2 R0, -RZ, RZ, 0, 0 ;  /* 0x00000000ff007431 */ /* 0x001fc600000001ff */
[----:B------:R-:W-:Y:S01]  /*9a90*/  STL.64 [R1+0x140], R10 ;  /* 0x0001400a01007387 */ /* 0x000fe20000100a00 */
[----:B------:R-:W-:Y:S01]  /*9aa0*/  @!P1 MOV R0, R10 ;  /* 0x0000000a00009202 */ /* 0x000fe20000000f00 */
[----:B-1----:R-:W-:Y:S01]  /*9ab0*/  HFMA2 R6, -RZ, RZ, 0, 0 ;  /* 0x00000000ff067431 */ /* 0x002fe200000001ff */
[----:B------:R-:W-:Y:S01]  /*9ac0*/  CS2R R60, SRZ ;  /* 0x00000000003c7805 */ /* 0x000fe2000001ff00 */
[----:B------:R-:W-:Y:S04]  /*9ad0*/  STL.64 [R1+0x338], R4 ;  /* 0x0003380401007387 */ /* 0x000fe80000100a00 */
[----:B------:R0:W-:Y:S01]  /*9ae0*/  STL [R1+0x6d8], R0 ;  /* 0x0006d80001007387 */ /* 0x0001e20000100800 */
[----:B----4-:R-:W-:-:S03]  /*9af0*/  CS2R R2, SRZ ;  /* 0x0000000000027805 */ /* 0x010fc6000001ff00 */
[----:B------:R-:W-:Y:S04]  /*9b00*/  STL [R1+0x464], R18 ;  /* 0x0004641201007387 */ /* 0x000fe80000100800 */
[----:B------:R-:W-:Y:S01]  /*9b10*/  STL.64 [R1+0x340], R8 ;  /* 0x0003400801007387 */ /* 0x000fe20000100a00 */
[----:B0-----:R-:W-:-:S03]  /*9b20*/  HFMA2 R0, -RZ, RZ, 0, 0 ;  /* 0x00000000ff007431 */ /* 0x001fc600000001ff */
[----:B------:R-:W4:Y:S01]  /*9b30*/  LDL.LU.64 R26, [R1+0x5e8] ;  /* 0x0005e800011a7983 */ /* 0x000f220000300a00 */
[----:B------:R-:W-:Y:S02]  /*9b40*/  @!P1 MOV R0, R9 ;  /* 0x0000000900009202 */ /* 0x000fe40000000f00 */
[----:B------:R-:W-:Y:S01]  /*9b50*/  LOP3.LUT P1, RZ, R19, 0x10000, RZ, 0xc0, !PT ;  /* 0x0001000013ff7812 */ /* 0x000fe2000782c0ff */
[----:B------:R0:W4:Y:S02]  /*9b60*/  @!P2 LDG.E.64 R2, desc[UR10][R20.64] ;  /* 0x0000000a1402a981 */ /* 0x000124000c1e1b00 */
[----:B0-----:R-:W-:Y:S02]  /*9b70*/  MOV R20, R38 ;  /* 0x0000002600147202 */ /* 0x001fe40000000f00 */
[----:B------:R-:W-:Y:S02]  /*9b80*/  MOV R21, R39 ;  /* 0x0000002700157202 */ /* 0x000fe40000000f00 */
[----:B---3--:R-:W-:-:S05]  /*9b90*/  @!P2 MOV R6, R17 ;  /* 0x000000110006a202 */ /* 0x008fca0000000f00 */
[----:B------:R0:W-:Y:S02]  /*9ba0*/  STL [R1+0x7c8], R6 ;  /* 0x0007c80601007387 */ /* 0x0001e40000100800 */
[----:B0-----:R-:W-:-:S06]  /*9bb0*/  CS2R R6, SRZ ;  /* 0x0000000000067805 */ /* 0x001fcc000001ff00 */
[----:B------:R0:W3:Y:S04]  /*9bc0*/  @!P1 LDG.E.64 R6, desc[UR10][R20.64] ;  /* 0x0000000a14069981 */ /* 0x0000e8000c1e1b00 */
[----:B------:R1:W-:Y:S02]  /*9bd0*/  STL [R1+0x410], R0 ;  /* 0x0004100001007387 */ /* 0x0003e40000100800 */
[----:B-1----:R-:W-:Y:S01]  /*9be0*/  HFMA2 R0, -RZ, RZ, 0, 0 ;  /* 0x00000000ff007431 */ /* 0x002fe200000001ff */
[----:B--2---:R-:W-:Y:S01]  /*9bf0*/  @!P0 MOV R0, R14 ;  /* 0x0000000e00008202 */ /* 0x004fe20000000f00 */
[----:B------:R-:W-:-:S04]  /*9c00*/  HFMA2 R10, -RZ, RZ, 0, 0 ;  /* 0x00000000ff0a7431 */ /* 0x000fc800000001ff */
[----:B------:R1:W-:Y:S01]  /*9c10*/  STL [R1+0x794], R0 ;  /* 0x0007940001007387 */ /* 0x0003e20000100800 */
[----:B------:R-:W-:Y:S02]  /*9c20*/  @!P0 MOV R61, R12 ;  /* 0x0000000c003d8202 */ /* 0x000fe40000000f00 */
[----:B------:R-:W-:Y:S01]  /*9c30*/  @!P0 MOV R60, R13 ;  /* 0x0000000d003c8202 */ /* 0x000fe20000000f00 */
[----:B-1----:R-:W-:Y:S01]  /*9c40*/  HFMA2 R0, -RZ, RZ, 0, 0 ;  /* 0x00000000ff007431 */ /* 0x002fe200000001ff */
[----:B------:R-:W-:Y:S02]  /*9c50*/  MOV R38, R36 ;  /* 0x0000002400267202 */ /* 0x000fe40000000f00 */
[----:B------:R-:W-:Y:S02]  /*9c60*/  @!P0 MOV R0, R15 ;  /* 0x0000000f00008202 */ /* 0x000fe40000000f00 */
[----:B------:R-:W-:Y:S02]  /*9c70*/  LOP3.LUT P0, RZ, R19, 0x8000, RZ, 0xc0, !PT ;  /* 0x0000800013ff7812 */ /* 0x000fe4000780c0ff */
[----:B------:R-:W-:-:S02]  /*9c80*/  MOV R39, R37 ;  /* 0x0000002500277202 */ /* 0x000fc40000000f00 */
[----:B------:R-:W-:Y:S02]  /*9c90*/  MOV R36, R34 ;  /* 0x0000002200247202 */ /* 0x000fe40000000f00 */
[----:B------:R-:W-:Y:S02]  /*9ca0*/  MOV R37, R35 ;  /* 0x0000002300257202 */ /* 0x000fe40000000f00 */
[----:B0-----:R-:W-:Y:S02]  /*9cb0*/  MOV R20, R36 ;  /* 0x0000002400147202 */ /* 0x001fe40000000f00 */
[----:B------:R-:W-:Y:S02]  /*9cc0*/  MOV R21, R37 ;  /* 0x0000002500157202 */ /* 0x000fe40000000f00 */
[----:B---3--:R-:W-:Y:S01]  /*9cd0*/  @!P1 MOV R10, R7 ;  /* 0x00000007000a9202 */ /* 0x008fe20000000f00 */
[----:B------:R-:W-:Y:S04]  /*9ce0*/  STL [R1+0x7a0], R0 ;  /* 0x0007a00001007387 */ /* 0x000fe80000100800 */
[----:B------:R0:W-:Y:S01]  /*9cf0*/  STL [R1+0x7e8], R10 ;  /* 0x0007e80a01007387 */ /* 0x0001e20000100800 */
[----:B------:R-:W-:-:S03]  /*9d00*/  MOV R34, R32 ;  /* 0x0000002000227202 */ /* 0x000fc60000000f00 */
[----:B------:R1:W-:Y:S01]  /*9d10*/  STL.64 [R1+0x148], R14 ;  /* 0x0001480e01007387 */ /* 0x0003e20000100a00 */
[----:B------:R-:W-:Y:S02]  /*9d20*/  MOV R35, R33 ;  /* 0x0000002100237202 */ /* 0x000fe40000000f00 */
[----:B------:R-:W-:Y:S01]  /*9d30*/  CS2R R4, SRZ ;  /* 0x0000000000047805 */ /* 0x000fe2000001ff00 */
[----:B------:R-:W2:Y:S01]  /*9d40*/  LDL.LU.64 R36, [R1+0x668] ;  /* 0x0006680001247983 */ /* 0x000ea20000300a00 */
[----:B0-----:R-:W-:Y:S01]  /*9d50*/  CS2R R10, SRZ ;  /* 0x00000000000a7805 */ /* 0x001fe2000001ff00 */
[----:B------:R-:W-:Y:S01]  /*9d60*/  HFMA2 R0, -RZ, RZ, 0, 0 ;  /* 0x00000000ff007431 */ /* 0x000fe200000001ff */
[----:B------:R-:W-:Y:S02]  /*9d70*/  CS2R R32, SRZ ;  /* 0x0000000000207805 */ /* 0x000fe4000001ff00 */
[----:B------:R0:W3:Y:S04]  /*9d80*/  @!P1 LDG.E.64 R4, desc[UR10][R38.64] ;  /* 0x0000000a26049981 */ /* 0x0000e8000c1e1b00 */
[----:B------:R0:W2:Y:S01]  /*9d90*/  @!P0 LDG.E.64 R10, desc[UR10][R20.64] ;  /* 0x0000000a140a8981 */ /* 0x0000a2000c1e1b00 */
[----:B------:R-:W-:Y:S01]  /*9da0*/  @!P2 MOV R0, R16 ;  /* 0x000000100000a202 */ /* 0x000fe20000000f00 */
[----:B-1----:R-:W-:Y:S01]  /*9db0*/  HFMA2 R14, -RZ, RZ, 0, 0 ;  /* 0x00000000ff0e7431 */ /* 0x002fe200000001ff */
[----:B----4-:R-:W-:-:S03]  /*9dc0*/  @!P2 MOV R32, R3 ;  /* 0x000000030020a202 */ /* 0x010fc60000000f00 */
[----:B------:R1:W-:Y:S01]  /*9dd0*/  STL [R1+0x7a4], R0 ;  /* 0x0007a40001007387 */ /* 0x0003e20000100800 */
[----:B0-----:R-:W-:Y:S02]  /*9de0*/  MOV R38, R34 ;  /* 0x0000002200267202 */ /* 0x001fe40000000f00 */
[----:B------:R-:W-:Y:S02]  /*9df0*/  MOV R39, R35 ;  /* 0x0000002300277202 */ /* 0x000fe40000000f00 */
[----:B-1----:R-:W-:Y:S02]  /*9e00*/  MOV R0, RZ ;  /* 0x000000ff00007202 */ /* 0x002fe40000000f00 */
[----:B------:R-:W-:Y:S02]  /*9e10*/  @!P2 MOV R0, R2 ;  /* 0x000000020000a202 */ /* 0x000fe40000000f00 */
[----:B------:R-:W-:Y:S02]  /*9e20*/  LOP3.LUT P2, RZ, R19, 0x4000, RZ, 0xc0, !PT ;  /* 0x0000400013ff7812 */ /* 0x000fe4000784c0ff */
[----:B------:R-:W-:-:S02]  /*9e30*/  MOV R20, R38 ;  /* 0x0000002600147202 */ /* 0x000fc40000000f00 */
[----:B------:R-:W-:Y:S02]  /*9e40*/  MOV R21, R39 ;  /* 0x0000002700157202 */ /* 0x000fe40000000f00 */
[----:B--2---:R-:W-:Y:S01]  /*9e50*/  @!P0 MOV R14, R11 ;  /* 0x0000000b000e8202 */ /* 0x004fe20000000f00 */
[----:B------:R-:W-:Y:S01]  /*9e60*/  HFMA2 R18, -RZ, RZ, 0, 0 ;  /* 0x00000000ff127431 */ /* 0x000fe200000001ff */
[----:B------:R-:W-:Y:S04]  /*9e70*/  STL.64 [R1+0x150], R16 ;  /* 0x0001501001007387 */ /* 0x000fe80000100a00 */
[----:B------:R0:W-:Y:S01]  /*9e80*/  STL [R1+0x7f8], R14 ;  /* 0x0007f80e01007387 */ /* 0x0001e20000100800 */
[----:B------:R-:W-:Y:S02]  /*9e90*/  CS2R R34, SRZ ;  /* 0x0000000000227805 */ /* 0x000fe4000001ff00 */
[----:B---3--:R-:W-:-:S02]  /*9ea0*/  @!P1 MOV R33, R4 ;  /* 0x0000000400219202 */ /* 0x008fc40000000f00 */
[----:B------:R-:W-:Y:S01]  /*9eb0*/  CS2R R8, SRZ ;  /* 0x0000000000087805 */ /* 0x000fe2000001ff00 */
[----:B------:R-:W2:Y:S01]  /*9ec0*/  LDL.LU.64 R38, [R1+0x650] ;  /* 0x0006500001267983 */ /* 0x000ea20000300a00 */
[----:B0-----:R-:W-:Y:S01]  /*9ed0*/  CS2R R14, SRZ ;  /* 0x00000000000e7805 */ /* 0x001fe2000001ff00 */
[----:B------:R-:W-:Y:S01]  /*9ee0*/  HFMA2 R16, -RZ, RZ, 0, 0 ;  /* 0x00000000ff107431 */ /* 0x000fe200000001ff */
[----:B------:R-:W-:Y:S02]  /*9ef0*/  @!P1 MOV R18, R6 ;  /* 0x0000000600129202 */ /* 0x000fe40000000f00 */
[----:B------:R0:W3:Y:S04]  /*9f00*/  @!P0 LDG.E.64 R8, desc[UR10][R36.64] ;  /* 0x0000000a24088981 */ /* 0x0000e8000c1e1b00 */
[----:B------:R-:W4:Y:S01]  /*9f10*/  @!P2 LDG.E.64 R14, desc[UR10][R20.64] ;  /* 0x0000000a140ea981 */ /* 0x000f22000c1e1b00 */
[----:B------:R-:W-:-:S02]  /*9f20*/  @!P1 MOV R34, R5 ;  /* 0x0000000500229202 */ /* 0x000fc40000000f00 */
[----:B------:R-:W-:Y:S01]  /*9f30*/  LOP3.LUT P1, RZ, R19, 0x2000, RZ, 0xc0, !PT ;  /* 0x0000200013ff7812 */ /* 0x000fe2000782c0ff */
[----:B------:R-:W2:Y:S01]  /*9f40*/  LDL.LU.64 R20, [R1+0x630] ;  /* 0x0006300001147983 */ /* 0x000ea20000300a00 */
[----:B----4-:R-:W-:-:S05]  /*9f50*/  @!P2 MOV R16, R15 ;  /* 0x0000000f0010a202 */ /* 0x010fca0000000f00 */
[----:B------:R1:W-:Y:S02]  /*9f60*/  STL [R1+0x820], R16 ;  /* 0x0008201001007387 */ /* 0x0003e40000100800 */
[----:B-1----:R-:W-:-:S06]  /*9f70*/  CS2R R16, SRZ ;  /* 0x0000000000107805 */ /* 0x002fcc000001ff00 */
[----:B------:R-:W4:Y:S04]  /*9f80*/  @!P1 LDG.E.64 R16, desc[UR10][R30.64] ;  /* 0x0000000a1e109981 */ /* 0x000f28000c1e1b00 */
[----:B------:R1:W-:Y:S04]  /*9f90*/  STL [R1+0x7cc], R18 ;  /* 0x0007cc1201007387 */ /* 0x0003e80000100800 */
[----:B------:R2:W-:Y:S01]  /*9fa0*/  STL.64 [R1+0x158], R6 ;  /* 0x0001580601007387 */ /* 0x0005e20000100a00 */
[----:B0-----:R-:W-:Y:S02]  /*9fb0*/  MOV R36, RZ ;  /* 0x000000ff00247202 */ /* 0x001fe40000000f00 */
[----:B---3--:R-:W-:Y:S01]  /*9fc0*/  @!P0 MOV R35, R8 ;  /* 0x0000000800238202 */ /* 0x008fe20000000f00 */
[----:B------:R0:W-:Y:S01]  /*9fd0*/  STL.64 [R1+0x348], R12 ;  /* 0x0003480c01007387 */ /* 0x0001e20000100a00 */
[----:B-1----:R-:W-:Y:S01]  /*9fe0*/  HFMA2 R18, -RZ, RZ, 0, 0 ;  /* 0x00000000ff127431 */ /* 0x002fe200000001ff */
[----:B------:R-:W-:-:S02]  /*9ff0*/  @!P0 MOV R36, R9 ;  /* 0x0000000900248202 */ /* 0x000fc40000000f00 */
[----:B------:R1:W-:Y:S01]  /*a000*/  STL.64 [R1+0x350], R2 ;  /* 0x0003500201007387 */ /* 0x0003e20000100a00 */
[----:B--2---:R-:W-:Y:S01]  /*a010*/  HFMA2 R6, -RZ, RZ, 0, 0 ;  /* 0x00000000ff067431 */ /* 0x004fe200000001ff */
[----:B------:R-:W-:Y:S02]  /*a020*/  @!P0 MOV R18, R10 ;  /* 0x0000000a00128202 */ /* 0x000fe40000000f00 */
[----:B------:R-:W2:Y:S01]  /*a030*/  LDL.LU.64 R30, [R1+0x620] ;  /* 0x00062000011e7983 */ /* 0x000ea20000300a00 */
[----:B------:R-:W-:Y:S02]  /*a040*/  LOP3.LUT P0, RZ, R19, 0x1000, RZ, 0xc0, !PT ;  /* 0x0000100013ff7812 */ /* 0x000fe4000780c0ff */
[----:B0-----:R-:W-:-:S06]  /*a050*/  CS2R R12, SRZ ;  /* 0x00000000000c7805 */ /* 0x001fcc000001ff00 */
[----:B------:R0:W3:Y:S01]  /*a060*/  @!P2 LDG.E.64 R12, desc[UR10][R38.64] ;  /* 0x0000000a260ca981 */ /* 0x0000e2000c1e1b00 */
[----:B-1----:R-:W-:-:S06]  /*a070*/  CS2R R2, SRZ ;  /* 0x0000000000027805 */ /* 0x002fcc000001ff00 */
[----:B------:R1:W2:Y:S04]  /*a080*/  @!P1 LDG.E.64 R2, desc[UR10][R20.64] ;  /* 0x0000000a14029981 */ /* 0x0002a8000c1e1b00 */
[----:B------:R0:W-:Y:S04]  /*a090*/  STL.64 [R1+0x988], R60 ;  /* 0x0009883c01007387 */ /* 0x0001e80000100a00 */
[----:B0-----:R-:W2:Y:S01]  /*a0a0*/  LDL.LU.64 R60, [R1+0x5f8] ;  /* 0x0005f800013c7983 */ /* 0x001ea20000300a00 */
[----:B----4-:R-:W-:-:S05]  /*a0b0*/  @!P1 MOV R6, R17 ;  /* 0x0000001100069202 */ /* 0x010fca0000000f00 */
[----:B------:R0:W-:Y:S02]  /*a0c0*/  STL [R1+0x838], R6 ;  /* 0x0008380601007387 */ /* 0x0001e40000100800 */
[----:B0-----:R-:W-:-:S06]  /*a0d0*/  CS2R R6, SRZ ;  /* 0x0000000000067805 */ /* 0x001fcc000001ff00 */
[----:B------:R-:W4:Y:S04]  /*a0e0*/  @!P0 LDG.E.64 R6, desc[UR10][R22.64] ;  /* 0x0000000a16068981 */ /* 0x000f28000c1e1b00 */
[----:B------:R-:W4:Y:S04]  /*a0f0*/  LDL.LU.64 R22, [R1+0x608] ;  /* 0x0006080001167983 */ /* 0x000f280000300a00 */
[----:B------:R0:W-:Y:S01]  /*a100*/  STL [R1+0x7ec], R18 ;  /* 0x0007ec1201007387 */ /* 0x0001e20000100800 */
[----:B------:R-:W-:-:S03]  /*a110*/  CS2R R38, SRZ ;  /* 0x0000000000267805 */ /* 0x000fc6000001ff00 */
[----:B------:R1:W-:Y:S01]  /*a120*/  STL.64 [R1+0x160], R10 ;  /* 0x0001600a01007387 */ /* 0x0003e20000100a00 */
[----:B------:R-:W-:Y:S01]  /*a130*/  MOV R37, RZ ;  /* 0x000000ff00257202 */ /* 0x000fe20000000f00 */
[----:B0-----:R-:W-:Y:S01]  /*a140*/  HFMA2 R18, -RZ, RZ, 0, 0 ;  /* 0x00000000ff127431 */ /* 0x001fe200000001ff */
[----:B---3--:R-:W-:Y:S01]  /*a150*/  @!P2 MOV R37, R12 ;  /* 0x0000000c0025a202 */ /* 0x008fe20000000f00 */
[----:B-1----:R-:W-:Y:S01]  /*a160*/  HFMA2 R10, -RZ, RZ, 0, 0 ;  /* 0x00000000ff0a7431 */ /* 0x002fe200000001ff */
[----:B------:R-:W-:Y:S02]  /*a170*/  @!P2 MOV R18, R14 ;  /* 0x0000000e0012a202 */ /* 0x000fe40000000f00 */
[----:B------:R-:W-:Y:S02]  /*a180*/  @!P2 MOV R38, R13 ;  /* 0x0000000d0026a202 */ /* 0x000fe40000000f00 */
[----:B------:R-:W-:Y:S01]  /*a190*/  LOP3.LUT P2, RZ, R19, 0x800, RZ, 0xc0, !PT ;  /* 0x0000080013ff7812 */ /* 0x000fe2000784c0ff */
[----:B------:R0:W-:Y:S01]  /*a1a0*/  STL [R1+0x7fc], R18 ;  /* 0x0007fc1201007387 */ /* 0x0001e20000100800 */
[----:B------:R-:W-:-:S03]  /*a1b0*/  MOV R20, R40 ;  /* 0x0000002800147202 */ /* 0x000fc60000000f00 */
[----:B------:R1:W-:Y:S01]  /*a1c0*/  STL.64 [R1+0x360], R8 ;  /* 0x0003600801007387 */ /* 0x0003e20000100a00 */
[----:B------:R-:W-:Y:S02]  /*a1d0*/  MOV R21, R41 ;  /* 0x0000002900157202 */ /* 0x000fe40000000f00 */
[----:B------:R-:W-:Y:S01]  /*a1e0*/  CS2R R40, SRZ ;  /* 0x0000000000287805 */ /* 0x000fe2000001ff00 */
[----:B0-----:R-:W-:Y:S01]  /*a1f0*/  HFMA2 R18, -RZ, RZ, 0, 0 ;  /* 0x00000000ff127431 */ /* 0x001fe200000001ff */
[----:B--2---:R-:W-:Y:S02]  /*a200*/  @!P1 MOV R39, R2 ;  /* 0x0000000200279202 */ /* 0x004fe40000000f00 */
[----:B-1----:R-:W-:Y:S02]  /*a210*/  CS2R R8, SRZ ;  /* 0x0000000000087805 */ /* 0x002fe4000001ff00 */
[----:B------:R-:W-:Y:S01]  /*a220*/  @!P1 MOV R18, R16 ;  /* 0x0000001000129202 */ /* 0x000fe20000000f00 */
[----:B------:R0:W-:Y:S01]  /*a230*/  STL.64 [R1+0x358], R4 ;  /* 0x0003580401007387 */ /* 0x0001e20000100a00 */
[----:B------:R-:W-:-:S02]  /*a240*/  @!P1 MOV R40, R3 ;  /* 0x0000000300289202 */ /* 0x000fc40000000f00 */
[----:B------:R-:W-:Y:S01]  /*a250*/  LOP3.LUT P1, RZ, R19, 0x400, RZ, 0xc0, !PT ;  /* 0x0000040013ff7812 */ /* 0x000fe2000782c0ff */
[----:B------:R1:W-:Y:S01]  /*a260*/  STL.64 [R1+0x368], R12 ;  /* 0x0003680c01007387 */ /* 0x0003e20000100a00 */
[----:B0-----:R-:W-:Y:S02]  /*a270*/  CS2R R4, SRZ ;  /* 0x0000000000047805 */ /* 0x001fe4000001ff00 */
[----:B-1----:R-:W-:-:S04]  /*a280*/  CS2R R12, SRZ ;  /* 0x00000000000c7805 */ /* 0x002fc8000001ff00 */
[----:B------:R0:W2:Y:S05]  /*a290*/  @!P0 LDG.E.64 R4, desc[UR10][R30.64] ;  /* 0x0000000a1e048981 */ /* 0x0000aa000c1e1b00 */
[----:B------:R-:W3:Y:S04]  /*a2a0*/  @!P1 LDG.E.64 R12, desc[UR10][R60.64] ;  /* 0x0000000a3c0c9981 */ /* 0x000ee8000c1e1b00 */
[----:B------:R-:W3:Y:S01]  /*a2b0*/  LDL.LU.64 R60, [R1+0x5c8] ;  /* 0x0005c800013c7983 */ /* 0x000ee20000300a00 */
[----:B----4-:R-:W-:-:S05]  /*a2c0*/  @!P0 MOV R10, R7 ;  /* 0x00000007000a8202 */ /* 0x010fca0000000f00 */
[----:B------:R1:W-:Y:S04]  /*a2d0*/  STL [R1+0x840], R10 ;  /* 0x0008400a01007387 */ /* 0x0003e80000100800 */
[----:B------:R-:W4:Y:S01]  /*a2e0*/  @!P2 LDG.E.64 R8, desc[UR10][R22.64] ;  /* 0x0000000a1608a981 */ /* 0x000f22000c1e1b00 */
[----:B-1----:R-:W-:-:S03]  /*a2f0*/  CS2R R10, SRZ ;  /* 0x00000000000a7805 */ /* 0x002fc6000001ff00 */
[----:B------:R1:W-:Y:S04]  /*a300*/  STL.64 [R1+0x168], R14 ;  /* 0x0001680e01007387 */ /* 0x0003e80000100a00 */
[----:B------:R0:W-:Y:S04]  /*a310*/  STL [R1+0x824], R18 ;  /* 0x0008241201007387 */ /* 0x0001e80000100800 */
[----:B------:R0:W3:Y:S01]  /*a320*/  @!P2 LDG.E.64 R10, desc[UR10][R24.64] ;  /* 0x0000000a180aa981 */ /* 0x0000e2000c1e1b00 */
[----:B-1----:R-:W-:Y:S01]  /*a330*/  HFMA2 R14, -RZ, RZ, 0, 0 ;  /* 0x00000000ff0e7431 */ /* 0x002fe200000001ff */
[----:B0-----:R-:W-:Y:S01]  /*a340*/  MOV R30, R50 ;  /* 0x00000032001e7202 */ /* 0x001fe20000000f00 */
[----:B------:R-:W-:Y:S01]  /*a350*/  HFMA2 R18, -RZ, RZ, 0, 0 ;  /* 0x00000000ff127431 */ /* 0x000fe200000001ff */
[----:B------:R-:W-:Y:S01]  /*a360*/  MOV R31, R51 ;  /* 0x00000033001f7202 */ /* 0x000fe20000000f00 */
[----:B------:R0:W-:Y:S01]  /*a370*/  STL.64 [R1+0x998], R32 ;  /* 0x0009982001007387 */ /* 0x0001e20000100a00 */
[----:B------:R-:W-:-:S03]  /*a380*/  @!P0 MOV R18, R6 ;  /* 0x0000000600128202 */ /* 0x000fc60000000f00 */
[----:B------:R-:W4:Y:S01]  /*a390*/  LDL.LU.64 R22, [R1+0x5e0] ;  /* 0x0005e00001167983 */ /* 0x000f220000300a00 */
[----:B------:R-:W-:-:S03]  /*a3a0*/  MOV R24, R30 ;  /* 0x0000001e00187202 */ /* 0x000fc60000000f00 */
[----:B------:R1:W-:Y:S01]  /*a3b0*/  STL [R1+0x83c], R18 ;  /* 0x00083c1201007387 */ /* 0x0003e20000100800 */
[----:B------:R-:W-:Y:S02]  /*a3c0*/  MOV R25, R31 ;  /* 0x0000001f00197202 */ /* 0x000fe40000000f00 */
[----:B------:R-:W-:Y:S02]  /*a3d0*/  MOV R30, R28 ;  /* 0x0000001c001e7202 */ /* 0x000fe40000000f00 */
[----:B------:R-:W-:Y:S02]  /*a3e0*/  CS2R R50, SRZ ;  /* 0x0000000000327805 */ /* 0x000fe4000001ff00 */
[----:B------:R-:W-:Y:S01]  /*a3f0*/  MOV R31, R29 ;  /* 0x0000001d001f7202 */ /* 0x000fe20000000f00 */
[----:B0-----:R-:W4:Y:S01]  /*a400*/  LDL.LU.64 R32, [R1+0x5d8] ;  /* 0x0005d80001207983 */ /* 0x001f220000300a00 */
[----:B------:R-:W-:Y:S01]  /*a410*/  MOV R28, R52 ;  /* 0x00000034001c7202 */ /* 0x000fe20000000f00 */
[----:B-1----:R-:W-:Y:S01]  /*a420*/  HFMA2 R18, -RZ, RZ, 0, 0 ;  /* 0x00000000ff127431 */ /* 0x002fe200000001ff */
[----:B------:R-:W-:-:S02]  /*a430*/  MOV R29, R53 ;  /* 0x00000035001d7202 */ /* 0x000fc40000000f00 */
[----:B------:R-:W-:Y:S02]  /*a440*/  CS2R R52, SRZ ;  /* 0x0000000000347805 */ /* 0x000fe4000001ff00 */
[----:B--2---:R-:W-:Y:S01]  /*a450*/  @!P0 MOV R41, R4 ;  /* 0x0000000400298202 */ /* 0x004fe20000000f00 */
[----:B------:R0:W-:Y:S01]  /*a460*/  STL.64 [R1+0x378], R4 ;  /* 0x0003780401007387 */ /* 0x0001e20000100a00 */
[----:B------:R-:W-:Y:S02]  /*a470*/  @!P0 MOV R50, R5 ;  /* 0x0000000500328202 */ /* 0x000fe40000000f00 */
[----:B0-----:R-:W-:Y:S02]  /*a480*/  CS2R R4, SRZ ;  /* 0x0000000000047805 */ /* 0x001fe4000001ff00 */
[----:B---3--:R-:W-:-:S05]  /*a490*/  @!P2 MOV R14, R11 ;  /* 0x0000000b000ea202 */ /* 0x008fca0000000f00 */
[----:B------:R0:W-:Y:S02]  /*a4a0*/  STL [R1+0x850], R14 ;  /* 0x0008500e01007387 */ /* 0x0001e40000100800 */
[----:B0-----:R-:W-:-:S06]  /*a4b0*/  CS2R R14, SRZ ;  /* 0x00000000000e7805 */ /* 0x001fcc000001ff00 */
[----:B------:R0:W2:Y:S01]  /*a4c0*/  @!P1 LDG.E.64 R14, desc[UR10][R26.64] ;  /* 0x0000000a1a0e9981 */ /* 0x0000a2000c1e1b00 */
[----:B------:R-:W-:Y:S02]  /*a4d0*/  @!P2 MOV R18, R10 ;  /* 0x0000000a0012a202 */ /* 0x000fe40000000f00 */
[----:B----4-:R-:W-:Y:S02]  /*a4e0*/  @!P2 MOV R51, R8 ;  /* 0x000000080033a202 */ /* 0x010fe40000000f00 */
[----:B------:R-:W-:Y:S02]  /*a4f0*/  @!P2 MOV R52, R9 ;  /* 0x000000090034a202 */ /* 0x000fe40000000f00 */
[----:B------:R-:W-:Y:S01]  /*a500*/  LOP3.LUT P2, RZ, R19, 0x100, RZ, 0xc0, !PT ;  /* 0x0000010013ff7812 */ /* 0x000fe2000784c0ff */
[----:B------:R1:W-:Y:S04]  /*a510*/  STL.64 [R1+0x180], R10 ;  /* 0x0001800a01007387 */ /* 0x0003e80000100a00 */
[----:B-1----:R-:W3:Y:S08]  /*a520*/  LDL.LU.64 R10, [R1+0x5b0] ;  /* 0x0005b000010a7983 */ /* 0x002ef00000300a00 */
[----:B------:R-:W4:Y:S04]  /*a530*/  @!P2 LDG.E.64 R4, desc[UR10][R60.64] ;  /* 0x0000000a3c04a981 */ /* 0x000f28000c1e1b00 */
[----:B------:R-:W4:Y:S01]  /*a540*/  LDL.LU.64 R60, [R1+0x5a0] ;  /* 0x0005a000013c7983 */ /* 0x000f220000300a00 */
[----:B0-----:R-:W-:-:S03]  /*a550*/  MOV R26, R58 ;  /* 0x0000003a001a7202 */ /* 0x001fc60000000f00 */
[----:B------:R0:W-:Y:S01]  /*a560*/  STL [R1+0x844], R18 ;  /* 0x0008441201007387 */ /* 0x0001e20000100800 */
[----:B------:R-:W-:-:S03]  /*a570*/  MOV R27, R59 ;  /* 0x0000003b001b7202 */ /* 0x000fc60000000f00 */
[----:B------:R1:W-:Y:S01]  /*a580*/  STL.64 [R1+0x170], R16 ;  /* 0x0001701001007387 */ /* 0x0003e20000100a00 */
[----:B------:R-:W-:Y:S02]  /*a590*/  MOV R58, R54 ;  /* 0x00000036003a7202 */ /* 0x000fe40000000f00 */
[----:B------:R-:W-:Y:S01]  /*a5a0*/  MOV R59, R55 ;  /* 0x00000037003b7202 */ /* 0x000fe20000000f00 */
[----:B0-----:R-:W-:Y:S01]  /*a5b0*/  HFMA2 R18, -RZ, RZ, 0, 0 ;  /* 0x00000000ff127431 */ /* 0x001fe200000001ff */
[----:B------:R-:W-:Y:S01]  /*a5c0*/  CS2R R54, SRZ ;  /* 0x0000000000367805 */ /* 0x000fe2000001ff00 */
[----:B-1----:R-:W-:Y:S01]  /*a5d0*/  HFMA2 R16, -RZ, RZ, 0, 0 ;  /* 0x00000000ff107431 */ /* 0x002fe200000001ff */
[----:B------:R-:W-:Y:S02]  /*a5e0*/  @!P1 MOV R18, R12 ;  /* 0x0000000c00129202 */ /* 0x000fe40000000f00 */
[----:B------:R-:W-:Y:S01]  /*a5f0*/  @!P1 MOV R16, R13 ;  /* 0x0000000d00109202 */ /* 0x000fe20000000f00 */
[----:B------:R0:W-:Y:S01]  /*a600*/  STL.64 [R1+0x380], R8 ;  /* 0x0003800801007387 */ /* 0x0001e20000100a00 */
[----:B------:R-:W-:-:S03]  /*a610*/  LOP3.LUT P0, RZ, R19, 0x200, RZ, 0xc0, !PT ;  /* 0x0000020013ff7812 */ /* 0x000fc6000780c0ff */
[----:B------:R1:W-:Y:S04]  /*a620*/  STL [R1+0x864], R16 ;  /* 0x0008641001007387 */ /* 0x0003e80000100800 */
[----:B------:R1:W-:Y:S01]  /*a630*/  STL.64 [R1+0x370], R2 ;  /* 0x0003700201007387 */ /* 0x0003e20000100a00 */
[----:B0-----:R-:W-:Y:S02]  /*a640*/  CS2R R8, SRZ ;  /* 0x0000000000087805 */ /* 0x001fe4000001ff00 */
[----:B-1----:R-:W-:Y:S02]  /*a650*/  CS2R R16, SRZ ;  /* 0x0000000000107805 */ /* 0x002fe4000001ff00 */
[----:B------:R-:W-:-:S04]  /*a660*/  CS2R R2, SRZ ;  /* 0x0000000000027805 */ /* 0x000fc8000001ff00 */
[----:B------:R-:W4:Y:S04]  /*a670*/  @!P0 LDG.E.64 R16, desc[UR10][R32.64] ;  /* 0x0000000a20108981 */ /* 0x000f28000c1e1b00 */
[----:B------:R-:W4:Y:S01]  /*a680*/  @!P0 LDG.E.64 R2, desc[UR10][R22.64] ;  /* 0x0000000a16028981 */ /* 0x000f22000c1e1b00 */
[----:B--2---:R-:W-:-:S03]  /*a690*/  @!P1 MOV R53, R14 ;  /* 0x0000000e00359202 */ /* 0x004fc60000000f00 */
[----:B------:R0:W-:Y:S01]  /*a6a0*/  STL.64 [R1+0x388], R14 ;  /* 0x0003880e01007387 */ /* 0x0001e20000100a00 */
[----:B------:R-:W-:Y:S02]  /*a6b0*/  @!P1 MOV R54, R15 ;  /* 0x0000000f00369202 */ /* 0x000fe40000000f00 */
[----:B------:R-:W-:Y:S01]  /*a6c0*/  LOP3.LUT P1, RZ, R19, 0x80, RZ, 0xc0, !PT ;  /* 0x0000008013ff7812 */ /* 0x000fe2000782c0ff */
[----:B------:R-:W2:Y:S04]  /*a6d0*/  LDL.LU.64 R22, [R1+0x5c0] ;  /* 0x0005c00001167983 */ /* 0x000ea80000300a00 */
[----:B------:R1:W-:Y:S04]  /*a6e0*/  STL [R1+0x858], R18 ;  /* 0x0008581201007387 */ /* 0x0003e80000100800 */
[----:B0-----:R-:W2:Y:S04]  /*a6f0*/  LDL.LU.64 R14, [R1+0x598] ;  /* 0x00059800010e7983 */ /* 0x001ea80000300a00 */
[----:B------:R0:W-:Y:S04]  /*a700*/  STL.64 [R1+0x178], R6 ;  /* 0x0001780601007387 */ /* 0x0001e80000100a00 */
[----:B---3--:R3:W2:Y:S04]  /*a710*/  @!P1 LDG.E.64 R8, desc[UR10][R10.64] ;  /* 0x0000000a0a089981 */ /* 0x0086a8000c1e1b00 */
[----:B------:R0:W-:Y:S04]  /*a720*/  STL.64 [R1+0x188], R12 ;  /* 0x0001880c01007387 */ /* 0x0001e80000100a00 */
[----:B----4-:R-:W-:Y:S01]  /*a730*/  STL.64 [R1+0x198], R4 ;  /* 0x0001980401007387 */ /* 0x010fe20000100a00 */
[----:B---3--:R-:W-:Y:S01]  /*a740*/  CS2R R10, SRZ ;  /* 0x00000000000a7805 */ /* 0x008fe2000001ff00 */
[----:B------:R-:W-:-:S02]  /*a750*/  UIMAD.WIDE UR6, UR8, 0x8, UR6 ;  /* 0x00000008080678a5 */ /* 0x000fc4000f8e0206 */
[----:B------:R-:W5:Y:S04]  /*a760*/  LDL.LU.64 R32, [R1+0x998] ;  /* 0x0009980001207983 */ /* 0x000f680000300a00 */
[----:B------:R-:W3:Y:S01]  /*a770*/  @!P1 LDG.E.64 R10, desc[UR10][R60.64] ;  /* 0x0000000a3c0a9981 */ /* 0x000ee2000c1e1b00 */
[----:B-1----:R-:W-:Y:S01]  /*a780*/  HFMA2 R18, -RZ, RZ, 0, 0 ;  /* 0x00000000ff127431 */ /* 0x002fe200000001ff */
[----:B0-----:R-:W-:Y:S02]  /*a790*/  CS2R R6, SRZ ;  /* 0x0000000000067805 */ /* 0x001fe4000001ff00 */
[----:B------:R-:W-:Y:S01]  /*a7a0*/  CS2R R12, SRZ ;  /* 0x00000000000c7805 */ /* 0x000fe2000001ff00 */
[----:B------:R-:W5:Y:S01]  /*a7b0*/  LDL.LU.64 R60, [R1+0x988] ;  /* 0x00098800013c7983 */ /* 0x000f620000300a00 */
[----:B------:R-:W-:-:S02]  /*a7c0*/  @!P0 MOV R55, R16 ;  /* 0x0000001000378202 */ /* 0x000fc40000000f00 */
[----:B------:R-:W-:Y:S02]  /*a7d0*/  @!P0 MOV R6, R17 ;  /* 0x0000001100068202 */ /* 0x000fe40000000f00 */
[----:B------:R-:W-:Y:S02]  /*a7e0*/  @!P0 MOV R18, R2 ;  /* 0x0000000200128202 */ /* 0x000fe40000000f00 */
[----:B------:R-:W-:Y:S02]  /*a7f0*/  @!P0 MOV R7, R3 ;  /* 0x0000000300078202 */ /* 0x000fe40000000f00 */
[----:B------:R-:W-:Y:S01]  /*a800*/  LOP3.LUT P0, RZ, R19, 0x40, RZ, 0xc0, !PT ;  /* 0x0000004013ff7812 */ /* 0x000fe2000780c0ff */
[----:B------:R-:W-:Y:S04]  /*a810*/  STL [R1+0x5d8], R6 ;  /* 0x0005d80601007387 */ /* 0x000fe80000100800 */
[----:B------:R0:W-:Y:S02]  /*a820*/  STL [R1+0x874], R7 ;  /* 0x0008740701007387 */ /* 0x0001e40000100800 */
[----:B0-----:R-:W-:-:S02]  /*a830*/  CS2R R6, SRZ ;  /* 0x0000000000067805 */ /* 0x001fc4000001ff00 */
[----:B------:R0:W-:Y:S04]  /*a840*/  STL.64 [R1+0x390], R16 ;  /* 0x0003901001007387 */ /* 0x0001e80000100a00 */
[----:B0-----:R-:W4:Y:S04]  /*a850*/  LDL.LU.64 R16, [R1+0x580] ;  /* 0x0005800001107983 */ /* 0x001f280000300a00 */
[----:B--2---:R-:W2:Y:S01]  /*a860*/  @!P2 LDG.E.64 R6, desc[UR10][R22.64] ;  /* 0x0000000a1606a981 */ /* 0x004ea2000c1e1b00 */
[----:B---3--:R-:W-:Y:S02]  /*a870*/  @!P1 MOV R13, R10 ;  /* 0x0000000a000d9202 */ /* 0x008fe40000000f00 */
[----:B------:R-:W-:-:S03]  /*a880*/  @!P1 MOV R12, R11 ;  /* 0x0000000b000c9202 */ /* 0x000fc60000000f00 */
[----:B------:R-:W-:Y:S04]  /*a890*/  STL [R1+0x5a0], R13 ;  /* 0x0005a00d01007387 */ /* 0x000fe80000100800 */
[----:B------:R0:W-:Y:S02]  /*a8a0*/  STL [R1+0x5a4], R12 ;  /* 0x0005a40c01007387 */ /* 0x0001e40000100800 */
[----:B0-----:R-:W-:-:S06]  /*a8b0*/  CS2R R12, SRZ ;  /* 0x00000000000c7805 */ /* 0x001fcc000001ff00 */
[----:B------:R0:W3:Y:S02]  /*a8c0*/  @!P0 LDG.E.64 R12, desc[UR10][R14.64] ;  /* 0x0000000a0e0c8981 */ /* 0x0000e4000c1e1b00 */
[----:B0-----:R-:W-:-:S06]  /*a8d0*/  CS2R R14, SRZ ;  /* 0x00000000000e7805 */ /* 0x001fcc000001ff00 */
[----:B------:R-:W4:Y:S04]  /*a8e0*/  @!P0 LDG.E.64 R14, desc[UR10][R58.64] ;  /* 0x0000000a3a0e8981 */ /* 0x000f28000c1e1b00 */
[----:B------:R0:W-:Y:S01]  /*a8f0*/  STL [R1+0x868], R18 ;  /* 0x0008681201007387 */ /* 0x0001e20000100800 */
[----:B------:R-:W-:Y:S02]  /*a900*/  MOV R22, R20 ;  /* 0x0000001400167202 */ /* 0x000fe40000000f00 */
[----:B------:R-:W-:Y:S01]  /*a910*/  MOV R23, R21 ;  /* 0x0000001500177202 */ /* 0x000fe20000000f00 */
[----:B------:R-:W-:Y:S04]  /*a920*/  STL.64 [R1+0x190], R2 ;  /* 0x0001900201007387 */ /* 0x000fe80000100a00 */
[----:B------:R-:W-:Y:S01]  /*a930*/  STL.64 [R1+0x3a0], R10 ;  /* 0x0003a00a01007387 */ /* 0x000fe20000100a00 */
[----:B0-----:R-:W-:-:S03]  /*a940*/  HFMA2 R18, -RZ, RZ, 0, 0 ;  /* 0x00000000ff127431 */ /* 0x001fc600000001ff */
[----:B------:R-:W-:Y:S01]  /*a950*/  STL.64 [R1+0x1a0], R8 ;  /* 0x0001a00801007387 */ /* 0x000fe20000100a00 */
[----:B------:R-:W-:-:S03]  /*a960*/  @!P2 MOV R18, R4 ;  /* 0x000000040012a202 */ /* 0x000fc60000000f00 */
[----:B------:R-:W3:Y:S04]  /*a970*/  LDL.LU.64 R58, [R1+0x980] ;  /* 0x00098000013a7983 */ /* 0x000ee80000300a00 */
[----:B------:R0:W-:Y:S01]  /*a980*/  STL [R1+0x878], R18 ;  /* 0x0008781201007387 */ /* 0x0001e20000100800 */
[----:B------:R-:W-:Y:S02]  /*a990*/  MOV R20, R56 ;  /* 0x0000003800147202 */ /* 0x000fe40000000f00 */
[----:B------:R-:W-:Y:S02]  /*a9a0*/  MOV R21, R57 ;  /* 0x0000003900157202 */ /* 0x000fe40000000f00 */
[----:B------:R-:W-:Y:S01]  /*a9b0*/  CS2R R56, SRZ ;  /* 0x0000000000387805 */ /* 0x000fe2000001ff00 */
[----:B0-----:R-:W-:Y:S01]  /*a9c0*/  HFMA2 R18, -RZ, RZ, 0, 0 ;  /* 0x00000000ff127431 */ /* 0x001fe200000001ff */
[----:B------:R-:W-:-:S02]  /*a9d0*/  CS2R R2, SRZ ;  /* 0x0000000000027805 */ /* 0x000fc4000001ff00 */
[----:B------:R-:W-:Y:S02]  /*a9e0*/  @!P2 MOV R18, R5 ;  /* 0x000000050012a202 */ /* 0x000fe40000000f00 */
[----:B--2---:R-:W-:Y:S02]  /*a9f0*/  @!P2 MOV R56, R6 ;  /* 0x000000060038a202 */ /* 0x004fe40000000f00 */
[----:B------:R-:W-:Y:S02]  /*aa00*/  @!P2 MOV R57, R7 ;  /* 0x000000070039a202 */ /* 0x000fe40000000f00 */
[----:B------:R-:W-:Y:S01]  /*aa10*/  LOP3.LUT P2, RZ, R19, 0x20, RZ, 0xc0, !PT ;  /* 0x0000002013ff7812 */ /* 0x000fe2000784c0ff */
[----:B------:R0:W-:Y:S04]  /*aa20*/  STL.64 [R1+0x398], R6 ;  /* 0x0003980601007387 */ /* 0x0001e80000100a00 */
[----:B0-----:R-:W2:Y:S01]  /*aa30*/  LDL.LU.64 R6, [R1+0x568] ;  /* 0x0005680001067983 */ /* 0x001ea20000300a00 */
[----:B----4-:R-:W-:-:S02]  /*aa40*/  @!P0 MOV R3, R14 ;  /* 0x0000000e00038202 */ /* 0x010fc40000000f00 */
[----:B------:R-:W-:-:S03]  /*aa50*/  @!P0 MOV R2, R15 ;  /* 0x0000000f00028202 */ /* 0x000fc60000000f00 */
[----:B------:R-:W-:Y:S04]  /*aa60*/  STL [R1+0x588], R3 ;  /* 0x0005880301007387 */ /* 0x000fe80000100800 */
[----:B------:R0:W-:Y:S02]  /*aa70*/  STL [R1+0x58c], R2 ;  /* 0x00058c0201007387 */ /* 0x0001e40000100800 */
[----:B0-----:R-:W-:-:S06]  /*aa80*/  CS2R R2, SRZ ;  /* 0x0000000000027805 */ /* 0x001fcc000001ff00 */
[----:B------:R0:W4:Y:S02]  /*aa90*/  @!P2 LDG.E.64 R2, desc[UR10][R16.64] ;  /* 0x0000000a1002a981 */ /* 0x000124000c1e1b00 */
[----:B0-----:R-:W-:-:S06]  /*aaa0*/  CS2R R16, SRZ ;  /* 0x0000000000107805 */ /* 0x001fcc000001ff00 */
[----:B------:R-:W2:Y:S04]  /*aab0*/  @!P2 LDG.E.64 R16, desc[UR10][R42.64] ;  /* 0x0000000a2a10a981 */ /* 0x000ea8000c1e1b00 */
[----:B------:R0:W-:Y:S01]  /*aac0*/  STL [R1+0x5c0], R57 ;  /* 0x0005c03901007387 */ /* 0x0001e20000100800 */
[----:B------:R-:W-:Y:S02]  /*aad0*/  CS2R R4, SRZ ;  /* 0x0000000000047805 */ /* 0x000fe4000001ff00 */
[----:B------:R-:W-:Y:S01]  /*aae0*/  CS2R R10, SRZ ;  /* 0x00000000000a7805 */ /* 0x000fe2000001ff00 */
[----:B------:R1:W-:Y:S04]  /*aaf0*/  STL.64 [R1+0x3a8], R14 ;  /* 0x0003a80e01007387 */ /* 0x0003e80000100a00 */
[----:B---3--:R-:W-:Y:S01]  /*ab00*/  STL.64 [R1+0x1a8], R12 ;  /* 0x0001a80c01007387 */ /* 0x008fe20000100a00 */
[----:B0-----:R-:W-:-:S03]  /*ab10*/  HFMA2 R57, -RZ, RZ, 0, 0 ;  /* 0x00000000ff397431 */ /* 0x001fc600000001ff */
[----:B------:R0:W-:Y:S01]  /*ab20*/  STL [R1+0x884], R18 ;  /* 0x0008841201007387 */ /* 0x0001e20000100800 */
[----:B------:R-:W-:-:S03]  /*ab30*/  @!P1 MOV R57, R8 ;  /* 0x0000000800399202 */ /* 0x000fc60000000f00 */
[----:B------:R-:W3:Y:S04]  /*ab40*/  LDL.LU.64 R42, [R1+0x978] ;  /* 0x00097800012a7983 */ /* 0x000ee80000300a00 */
[----:B------:R0:W-:Y:S01]  /*ab50*/  STL [R1+0x888], R57 ;  /* 0x0008883901007387 */ /* 0x0001e20000100800 */
[----:B-1----:R-:W-:-:S03]  /*ab60*/  CS2R R14, SRZ ;  /* 0x00000000000e7805 */ /* 0x002fc6000001ff00 */
[----:B0-----:R-:W3:Y:S01]  /*ab70*/  LDL.LU R18, [R1+0x990] ;  /* 0x0009900001127983 */ /* 0x001ee20000300800 */
[----:B------:R-:W-:Y:S01]  /*ab80*/  HFMA2 R57, -RZ, RZ, 0, 0 ;  /* 0x00000000ff397431 */ /* 0x000fe200000001ff */
[----:B------:R-:W-:Y:S02]  /*ab90*/  @!P1 MOV R57, R9 ;  /* 0x0000000900399202 */ /* 0x000fe40000000f00 */
[----:B------:R-:W-:-:S03]  /*aba0*/  LOP3.LUT P1, RZ, R19, 0x10, RZ, 0xc0, !PT ;  /* 0x0000001013ff7812 */ /* 0x000fc6000782c0ff */
[----:B------:R0:W-:Y:S02]  /*abb0*/  STL [R1+0x898], R57 ;  /* 0x0008983901007387 */ /* 0x0001e40000100800 */
[----:B0-----:R-:W-:Y:S01]  /*abc0*/  HFMA2 R57, -RZ, RZ, 0, 0 ;  /* 0x00000000ff397431 */ /* 0x001fe200000001ff */
[----:B------:R-:W-:-:S05]  /*abd0*/  @!P0 MOV R57, R12 ;  /* 0x0000000c00398202 */ /* 0x000fca0000000f00 */
[----:B------:R0:W-:Y:S02]  /*abe0*/  STL [R1+0x8a0], R57 ;  /* 0x0008a03901007387 */ /* 0x0001e40000100800 */
[----:B0-----:R-:W-:Y:S01]  /*abf0*/  HFMA2 R57, -RZ, RZ, 0, 0 ;  /* 0x00000000ff397431 */ /* 0x001fe200000001ff */
[----:B------:R-:W-:Y:S02]  /*ac00*/  @!P0 MOV R57, R13 ;  /* 0x0000000d00398202 */ /* 0x000fe40000000f00 */
[----:B------:R-:W-:-:S03]  /*ac10*/  LOP3.LUT P0, RZ, R19, 0x8, RZ, 0xc0, !PT ;  /* 0x0000000813ff7812 */ /* 0x000fc6000780c0ff */
[----:B------:R0:W-:Y:S10]  /*ac20*/  STL [R1+0x8ac], R57 ;  /* 0x0008ac3901007387 */ /* 0x0001f40000100800 */
[----:B------:R-:W3:Y:S01]  /*ac30*/  @!P0 LDG.E.64 R10, desc[UR10][R24.64] ;  /* 0x0000000a180a8981 */ /* 0x000ee2000c1e1b00 */
[----:B0-----:R-:W-:Y:S01]  /*ac40*/  HFMA2 R57, -RZ, RZ, 0, 0 ;  /* 0x00000000ff397431 */ /* 0x001fe200000001ff */
[----:B--2---:R-:W-:-:S02]  /*ac50*/  @!P2 MOV R5, R16 ;  /* 0x000000100005a202 */ /* 0x004fc40000000f00 */
[----:B------:R-:W-:-:S03]  /*ac60*/  @!P2 MOV R4, R17 ;  /* 0x000000110004a202 */ /* 0x000fc60000000f00 */
[----:B------:R-:W-:Y:S04]  /*ac70*/  STL [R1+0x570], R5 ;  /* 0x0005700501007387 */ /* 0x000fe80000100800 */
[----:B------:R0:W-:Y:S02]  /*ac80*/  STL [R1+0x574], R4 ;  /* 0x0005740401007387 */ /* 0x0001e40000100800 */
[----:B0-----:R-:W-:-:S06]  /*ac90*/  CS2R R4, SRZ ;  /* 0x0000000000047805 */ /* 0x001fcc000001ff00 */
[----:B------:R0:W2:Y:S02]  /*aca0*/  @!P1 LDG.E.64 R4, desc[UR10][R6.64] ;  /* 0x0000000a06049981 */ /* 0x0000a4000c1e1b00 */
[----:B0-----:R-:W-:-:S06]  /*acb0*/  CS2R R6, SRZ ;  /* 0x0000000000067805 */ /* 0x001fcc000001ff00 */
[----:B------:R-:W2:Y:S01]  /*acc0*/  @!P1 LDG.E.64 R6, desc[UR10][R44.64] ;  /* 0x0000000a2c069981 */ /* 0x000ea2000c1e1b00 */
[----:B----4-:R-:W-:-:S05]  /*acd0*/  @!P2 MOV R57, R2 ;  /* 0x000000020039a202 */ /* 0x010fca0000000f00 */
[----:B------:R0:W-:Y:S01]  /*ace0*/  STL [R1+0x8b0], R57 ;  /* 0x0008b03901007387 */ /* 0x0001e20000100800 */
[----:B------:R-:W-:Y:S02]  /*acf0*/  CS2R R8, SRZ ;  /* 0x0000000000087805 */ /* 0x000fe4000001ff00 */
[----:B------:R-:W-:Y:S01]  /*ad00*/  CS2R R12, SRZ ;  /* 0x00000000000c7805 */ /* 0x000fe2000001ff00 */
[----:B------:R-:W-:Y:S04]  /*ad10*/  STL.64 [R1+0x3b0], R16 ;  /* 0x0003b01001007387 */ /* 0x000fe80000100a00 */
[----:B------:R-:W-:Y:S01]  /*ad20*/  STL.64 [R1+0x1b0], R2 ;  /* 0x0001b00201007387 */ /* 0x000fe20000100a00 */
[----:B0-----:R-:W-:Y:S02]  /*ad30*/  HFMA2 R57, -RZ, RZ, 0, 0 ;  /* 0x00000000ff397431 */ /* 0x001fe400000001ff */
[----:B------:R-:W-:Y:S01]  /*ad40*/  HFMA2 R24, -RZ, RZ, 0, 0 ;  /* 0x00000000ff187431 */ /* 0x000fe200000001ff */
[----:B------:R-:W5:Y:S01]  /*ad50*/  LDL.LU.64 R44, [R1+0x970] ;  /* 0x00097000012c7983 */ /* 0x000f620000300a00 */
[----:B------:R-:W-:-:S02]  /*ad60*/  @!P2 MOV R57, R3 ;  /* 0x000000030039a202 */ /* 0x000fc40000000f00 */
[----:B------:R-:W-:-:S13]  /*ad70*/  LOP3.LUT P2, RZ, R19, 0x4, RZ, 0xc0, !PT ;  /* 0x0000000413ff7812 */ /* 0x000fda000784c0ff */
[----:B------:R-:W4:Y:S04]  /*ad80*/  @!P2 LDG.E.64 R14, desc[UR10][R20.64] ;  /* 0x0000000a140ea981 */ /* 0x000f28000c1e1b00 */
[----:B------:R0:W-:Y:S01]  /*ad90*/  STL [R1+0x8bc], R57 ;  /* 0x0008bc3901007387 */ /* 0x0001e20000100800 */
[----:B---3--:R-:W-:Y:S02]  /*ada0*/  @!P0 MOV R13, R10 ;  /* 0x0000000a000d8202 */ /* 0x008fe40000000f00 */
[----:B------:R-:W-:Y:S01]  /*adb0*/  @!P0 MOV R12, R11 ;  /* 0x0000000b000c8202 */ /* 0x000fe20000000f00 */
[----:B0-----:R-:W-:Y:S01]  /*adc0*/  HFMA2 R57, -RZ, RZ, 0, 0 ;  /* 0x00000000ff397431 */ /* 0x001fe200000001ff */
[----:B------:R-:W-:Y:S01]  /*add0*/  CS2R R16, SRZ ;  /* 0x0000000000107805 */ /* 0x000fe2000001ff00 */
[----:B------:R-:W-:Y:S04]  /*ade0*/  STL [R1+0x538], R13 ;  /* 0x0005380d01007387 */ /* 0x000fe80000100800 */
[----:B------:R0:W-:Y:S01]  /*adf0*/  STL [R1+0x53c], R12 ;  /* 0x00053c0c01007387 */ /* 0x0001e20000100800 */
[----:B------:R-:W-:-:S03]  /*ae00*/  CS2R R2, SRZ ;  /* 0x0000000000027805 */ /* 0x000fc6000001ff00 */
[----:B------:R1:W-:Y:S04]  /*ae10*/  STL.64 [R1+0x3c0], R10 ;  /* 0x0003c00a01007387 */ /* 0x0003e80000100a00 */
[----:B------:R-:W3:Y:S01]  /*ae20*/  LDL.LU.64 R20, [R1+0x4b8] ;  /* 0x0004b80001147983 */ /* 0x000ee20000300a00 */
[----:B0-----:R-:W-:-:S06]  /*ae30*/  CS2R R12, SRZ ;  /* 0x00000000000c7805 */ /* 0x001fcc000001ff00 */
[----:B------:R-:W3:Y:S04]  /*ae40*/  @!P2 LDG.E.64 R12, desc[UR10][R22.64] ;  /* 0x0000000a160ca981 */ /* 0x000ee8000c1e1b00 */
[----:B-1----:R-:W3:Y:S04]  /*ae50*/  LDL.LU.64 R10, [R1+0x4d8] ;  /* 0x0004d800010a7983 */ /* 0x002ee80000300a00 */
[----:B------:R-:W3:Y:S01]  /*ae60*/  LDL.LU.64 R22, [R1+0x4a8] ;  /* 0x0004a80001167983 */ /* 0x000ee20000300a00 */
[----:B--2---:R-:W-:Y:S02]  /*ae70*/  @!P1 MOV R9, R6 ;  /* 0x0000000600099202 */ /* 0x004fe40000000f00 */
[----:B------:R-:W-:-:S03]  /*ae80*/  @!P1 MOV R8, R7 ;  /* 0x0000000700089202 */ /* 0x000fc60000000f00 */
[----:B------:R-:W-:Y:S04]  /*ae90*/  STL [R1+0x558], R9 ;  /* 0x0005580901007387 */ /* 0x000fe80000100800 */
[----:B------:R0:W-:Y:S02]  /*aea0*/  STL [R1+0x55c], R8 ;  /* 0x00055c0801007387 */ /* 0x0001e40000100800 */
[----:B0-----:R-:W-:-:S06]  /*aeb0*/  CS2R R8, SRZ ;  /* 0x0000000000087805 */ /* 0x001fcc000001ff00 */
[----:B------:R-:W2:Y:S01]  /*aec0*/  @!P0 LDG.E.64 R8, desc[UR10][R26.64] ;  /* 0x0000000a1a088981 */ /* 0x000ea2000c1e1b00 */
[----:B------:R-:W-:-:S05]  /*aed0*/  @!P1 MOV R57, R4 ;  /* 0x0000000400399202 */ /* 0x000fca0000000f00 */
[----:B------:R0:W-:Y:S04]  /*aee0*/  STL [R1+0x8c0], R57 ;  /* 0x0008c03901007387 */ /* 0x0001e80000100800 */
[----:B------:R1:W-:Y:S01]  /*aef0*/  STL.64 [R1+0x1b8], R4 ;  /* 0x0001b80401007387 */ /* 0x0003e20000100a00 */
[----:B----4-:R-:W-:Y:S02]  /*af00*/  @!P2 MOV R3, R14 ;  /* 0x0000000e0003a202 */ /* 0x010fe40000000f00 */
[----:B------:R-:W-:Y:S01]  /*af10*/  @!P2 MOV R2, R15 ;  /* 0x0000000f0002a202 */ /* 0x000fe20000000f00 */
[----:B------:R-:W4:Y:S01]  /*af20*/  LDL.LU.64 R26, [R1+0x4c8] ;  /* 0x0004c800011a7983 */ /* 0x000f220000300a00 */
[----:B0-----:R-:W-:Y:S01]  /*af30*/  HFMA2 R57, -RZ, RZ, 0, 0 ;  /* 0x00000000ff397431 */ /* 0x001fe200000001ff */
[----:B------:R-:W-:-:S02]  /*af40*/  @!P1 MOV R57, R5 ;  /* 0x0000000500399202 */ /* 0x000fc40000000f00 */
[----:B------:R-:W-:Y:S01]  /*af50*/  LOP3.LUT P1, RZ, R19, 0x2, RZ, 0xc0, !PT ;  /* 0x0000000213ff7812 */ /* 0x000fe2000782c0ff */
[----:B------:R-:W-:-:S12]  /*af60*/  STL [R1+0x544], R3 ;  /* 0x0005440301007387 */ /* 0x000fd80000100800 */
[----:B------:R-:W4:Y:S04]  /*af70*/  @!P1 LDG.E.64 R16, desc[UR10][R30.64] ;  /* 0x0000000a1e109981 */ /* 0x000f28000c1e1b00 */
[----:B------:R0:W-:Y:S01]  /*af80*/  STL [R1+0x568], R2 ;  /* 0x0005680201007387 */ /* 0x0001e20000100800 */
[----:B-1----:R-:W-:-:S03]  /*af90*/  CS2R R4, SRZ ;  /* 0x0000000000047805 */ /* 0x002fc6000001ff00 */
[----:B------:R-:W4:Y:S01]  /*afa0*/  LDL.LU.64 R30, [R1+0x490] ;  /* 0x00049000011e7983 */ /* 0x000f220000300a00 */
[----:B0-----:R-:W-:-:S06]  /*afb0*/  CS2R R2, SRZ ;  /* 0x0000000000027805 */ /* 0x001fcc000001ff00 */
[----:B------:R-:W4:Y:S04]  /*afc0*/  @!P1 LDG.E.64 R2, desc[UR10][R28.64] ;  /* 0x0000000a1c029981 */ /* 0x000f28000c1e1b00 */
[----:B------:R-:W4:Y:S04]  /*afd0*/  LDL.LU.64 R28, [R1+0x478] ;  /* 0x00047800011c7983 */ /* 0x000f280000300a00 */
[----:B------:R0:W-:Y:S02]  /*afe0*/  STL.64 [R1+0x3b8], R6 ;  /* 0x0003b80601007387 */ /* 0x0001e40000100a00 */
[----:B0-----:R-:W-:-:S02]  /*aff0*/  CS2R R6, SRZ ;  /* 0x0000000000067805 */ /* 0x001fc4000001ff00 */
[----:B--2---:R-:W-:-:S05]  /*b000*/  @!P0 MOV R24, R8 ;  /* 0x0000000800188202 */ /* 0x004fca0000000f00 */
[----:B------:R0:W-:Y:S02]  /*b010*/  STL [R1+0x8d0], R24 ;  /* 0x0008d01801007387 */ /* 0x0001e40000100800 */
[----:B0-----:R-:W-:Y:S01]  /*b020*/  HFMA2 R24, -RZ, RZ, 0, 0 ;  /* 0x00000000ff187431 */ /* 0x001fe200000001ff */
[----:B------:R-:W-:Y:S02]  /*b030*/  @!P0 MOV R24, R9 ;  /* 0x0000000900188202 */ /* 0x000fe40000000f00 */
[----:B------:R-:W-:Y:S01]  /*b040*/  LOP3.LUT P0, RZ, R19, 0x1, RZ, 0xc0, !PT ;  /* 0x0000000113ff7812 */ /* 0x000fe2000780c0ff */
[----:B------:R-:W-:Y:S01]  /*b050*/  HFMA2 R19, -RZ, RZ, 0, 0 ;  /* 0x00000000ff137431 */ /* 0x000fe200000001ff */
[----:B---3--:R-:W-:-:S05]  /*b060*/  @!P2 MOV R19, R12 ;  /* 0x0000000c0013a202 */ /* 0x008fca0000000f00 */
[----:B------:R0:W-:Y:S01]  /*b070*/  STL [R1+0x8ec], R19 ;  /* 0x0008ec1301007387 */ /* 0x0001e20000100800 */
[----:B----4-:R-:W-:Y:S01]  /*b080*/  @!P1 MOV R5, R2 ;  /* 0x0000000200059202 */ /* 0x010fe20000000f00 */
[----:B0-----:R-:W-:Y:S01]  /*b090*/  HFMA2 R19, -RZ, RZ, 0, 0 ;  /* 0x00000000ff137431 */ /* 0x001fe200000001ff */
[----:B------:R-:W-:Y:S01]  /*b0a0*/  @!P1 MOV R4, R3 ;  /* 0x0000000300049202 */ /* 0x000fe20000000f00 */
[----:B------:R0:W-:Y:S01]  /*b0b0*/  STL [R1+0x8e0], R24 ;  /* 0x0008e01801007387 */ /* 0x0001e20000100800 */
[----:B------:R-:W-:-:S03]  /*b0c0*/  @!P2 MOV R19, R13 ;  /* 0x0000000d0013a202 */ /* 0x000fc60000000f00 */
[----:B------:R-:W2:Y:S04]  /*b0d0*/  @!P0 LDG.E.64 R6, desc[UR10][R46.64] ;  /* 0x0000000a2e068981 */ /* 0x000ea8000c1e1b00 */
[----:B------:R1:W-:Y:S01]  /*b0e0*/  STL [R1+0x900], R19 ;  /* 0x0009001301007387 */ /* 0x0003e20000100800 */
[----:B------:R-:W-:-:S03]  /*b0f0*/  LOP3.LUT P2, RZ, R18, 0x8000000, RZ, 0xc0, !PT ;  /* 0x0800000012ff7812 */ /* 0x000fc6000784c0ff */
[----:B0-----:R-:W3:Y:S04]  /*b100*/  LDL.LU.64 R24, [R1+0x4d0] ;  /* 0x0004d00001187983 */ /* 0x001ee80000300a00 */
[----:B------:R-:W-:Y:S01]  /*b110*/  STL [R1+0x56c], R5 ;  /* 0x00056c0501007387 */ /* 0x000fe20000100800 */
[----:B-1----:R-:W-:-:S03]  /*b120*/  HFMA2 R19, -RZ, RZ, 0, 0 ;  /* 0x00000000ff137431 */ /* 0x002fc600000001ff */
[----:B------:R-:W-:Y:S01]  /*b130*/  STL [R1+0x59c], R4 ;  /* 0x00059c0401007387 */ /* 0x000fe20000100800 */
[----:B------:R-:W-:-:S03]  /*b140*/  @!P1 MOV R19, R16 ;  /* 0x0000001000139202 */ /* 0x000fc60000000f00 */
[----:B------:R-:W4:Y:S04]  /*b150*/  LDL.LU.64 R46, [R1+0x488] ;  /* 0x00048800012e7983 */ /* 0x000f280000300a00 */
[----:B------:R0:W-:Y:S02]  /*b160*/  STL [R1+0x908], R19 ;  /* 0x0009081301007387 */ /* 0x0001e40000100800 */
[----:B0-----:R-:W-:Y:S01]  /*b170*/  HFMA2 R19, -RZ, RZ, 0, 0 ;  /* 0x00000000ff137431 */ /* 0x001fe200000001ff */
[----:B------:R-:W-:Y:S02]  /*b180*/  @!P1 MOV R19, R17 ;  /* 0x0000001100139202 */ /* 0x000fe40000000f00 */
[----:B------:R-:W-:-:S03]  /*b190*/  LOP3.LUT P1, RZ, R18, 0x4000000, RZ, 0xc0, !PT ;  /* 0x0400000012ff7812 */ /* 0x000fc6000782c0ff */
[----:B------:R0:W-:Y:S04]  /*b1a0*/  STL [R1+0x918], R19 ;  /* 0x0009181301007387 */ /* 0x0001e80000100800 */
[----:B0-----:R-:W2:Y:S01]  /*b1b0*/  LDL.LU.64 R18, [R1+0x4e8] ;  /* 0x0004e80001127983 */ /* 0x001ea20000300a00 */
[----:B------:R-:W-:-:S06]  /*b1c0*/  CS2R R4, SRZ ;  /* 0x0000000000047805 */ /* 0x000fcc000001ff00 */
[----:B------:R-:W4:Y:S04]  /*b1d0*/  @!P0 LDG.E.64 R4, desc[UR10][R48.64] ;  /* 0x0000000a30048981 */ /* 0x000f28000c1e1b00 */
[----:B------:R-:W4:Y:S04]  /*b1e0*/  LDL.LU.64 R48, [R1+0x498] ;  /* 0x0004980001307983 */ /* 0x000f280000300a00 */
[----:B------:R0:W-:Y:S04]  /*b1f0*/  STL.64 [R1+0x1c0], R8 ;  /* 0x0001c00801007387 */ /* 0x0001e80000100a00 */
[----:B------:R1:W-:Y:S04]  /*b200*/  STL.64 [R1+0x1c8], R12 ;  /* 0x0001c80c01007387 */ /* 0x0003e80000100a00 */
[----:B------:R1:W-:Y:S01]  /*b210*/  STL.64 [R1+0x3c8], R14 ;  /* 0x0003c80e01007387 */ /* 0x0003e20000100a00 */
[----:B0-----:R-:W-:-:S03]  /*b220*/  CS2R R8, SRZ ;  /* 0x0000000000087805 */ /* 0x001fc6000001ff00 */
[----:B------:R0:W-:Y:S04]  /*b230*/  STL.64 [R1+0x1d0], R16 ;  /* 0x0001d01001007387 */ /* 0x0001e80000100a00 */
[----:B------:R1:W4:Y:S02]  /*b240*/  @!P1 LDG.E.64 R8, desc[UR10][R10.64] ;  /* 0x0000000a0a089981 */ /* 0x000324000c1e1b00 */
[----:B-1----:R-:W-:Y:S02]  /*b250*/  CS2R R10, SRZ ;  /* 0x00000000000a7805 */ /* 0x002fe4000001ff00 */
[----:B------:R-:W-:-:S06]  /*b260*/  CS2R R12, SRZ ;  /* 0x00000000000c7805 */ /* 0x000fcc000001ff00 */
[----:B------:R-:W4:Y:S01]  /*b270*/  @!P2 LDG.E.64 R12, desc[UR10][R26.64] ;  /* 0x0000000a1a0ca981 */ /* 0x000f22000c1e1b00 */
[----:B------:R-:W-:Y:S02]  /*b280*/  CS2R R14, SRZ ;  /* 0x00000000000e7805 */ /* 0x000fe4000001ff00 */
[----:B0-----:R-:W-:-:S06]  /*b290*/  CS2R R16, SRZ ;  /* 0x0000000000107805 */ /* 0x001fcc000001ff00 */
[----:B------:R0:W4:Y:S02]  /*b2a0*/  @!P3 LDG.E.64 R16, desc[UR10][R22.64] ;  /* 0x0000000a1610b981 */ /* 0x000124000c1e1b00 */
[----:B0-----:R-:W-:Y:S02]  /*b2b0*/  CS2R R22, SRZ ;  /* 0x0000000000167805 */ /* 0x001fe4000001ff00 */
[----:B------:R0:W-:Y:S01]  /*b2c0*/  STL [R1+0x8cc], R57 ;  /* 0x0008cc3901007387 */ /* 0x0001e20000100800 */
[----:B------:R-:W-:-:S03]  /*b2d0*/  CS2R R26, SRZ ;  /* 0x00000000001a7805 */ /* 0x000fc6000001ff00 */
[----:B0-----:R-:W5:Y:S04]  /*b2e0*/  LDL.LU R57, [R1+0x968] ;  /* 0x0009680001397983 */ /* 0x001f680000300800 */
[----:B---3--:R0:W3:Y:S04]  /*b2f0*/  @!P2 LDG.E.64 R14, desc[UR10][R24.64] ;  /* 0x0000000a180ea981 */ /* 0x0080e8000c1e1b00 */
[----:B--2---:R-:W2:Y:S01]  /*b300*/  @!P1 LDG.E.64 R10, desc[UR10][R18.64] ;  /* 0x0000000a120a9981 */ /* 0x004ea2000c1e1b00 */
[----:B0-----:R-:W-:-:S03]  /*b310*/  CS2R R24, SRZ ;  /* 0x0000000000187805 */ /* 0x001fc6000001ff00 */
[----:B----4-:R-:W4:Y:S04]  /*b320*/  @!P5 LDG.E.64 R26, desc[UR10][R46.64] ;  /* 0x0000000a2e1ad981 */ /* 0x010f28000c1e1b00 */
[----:B------:R0:W4:Y:S04]  /*b330*/  @!P5 LDG.E.64 R24, desc[UR10][R28.64] ;  /* 0x0000000a1c18d981 */ /* 0x000128000c1e1b00 */
[----:B------:R1:W4:Y:S01]  /*b340*/  @!P4 LDG.E.64 R22, desc[UR10][R48.64] ;  /* 0x0000000a3016c981 */ /* 0x000322000c1e1b00 */
[----:B0-----:R-:W-:Y:S01]  /*b350*/  CS2R R28, SRZ ;  /* 0x00000000001c7805 */ /* 0x001fe2000001ff00 */
[----:B------:R-:W-:Y:S01]  /*b360*/  HFMA2 R18, -RZ, RZ, 0, 0 ;  /* 0x00000000ff127431 */ /* 0x000fe200000001ff */
[----:B------:R-:W-:Y:S01]  /*b370*/  MOV R19, RZ ;  /* 0x000000ff00137202 */ /* 0x000fe20000000f00 */
[----:B------:R-:W0:Y:S03]  /*b380*/  @!P6 LDC.64 R46, c[0x0][0x398] ;  /* 0x0000e600ff2eeb82 */ /* 0x000e260000000a00 */
[----:B------:R1:W4:Y:S02]  /*b390*/  @!P6 LDG.E.64 R28, desc[UR10][R58.64] ;  /* 0x0000000a3a1ce981 */ /* 0x000324000c1e1b00 */
[----:B-1----:R-:W1:Y:S02]  /*b3a0*/  S2R R48, SR_TID.X ;  /* 0x0000000000307919 */ /* 0x002e640000002100 */
[----:B------:R1:W4:Y:S01]  /*b3b0*/  @!P3 LDG.E.64 R18, desc[UR10][R20.64] ;  /* 0x0000000a1412b981 */ /* 0x000322000c1e1b00 */
[----:B------:R-:W-:Y:S01]  /*b3c0*/  MOV R58, UR6 ;  /* 0x00000006003a7c02 */ /* 0x000fe20008000f00 */
[----:B------:R-:W0:Y:S01]  /*b3d0*/  LDCU.U8 UR6, c[0x0][0x414] ;  /* 0x00008280ff0677ac */ /* 0x000e220008000000 */
[----:B------:R-:W-:-:S06]  /*b3e0*/  MOV R59, UR7 ;  /* 0x00000007003b7c02 */ /* 0x000fcc0008000f00 */
[----:B------:R-:W4:Y:S01]  /*b3f0*/  LDG.E.64 R58, desc[UR10][R58.64] ;  /* 0x0000000a3a3a7981 */ /* 0x000f22000c1e1b00 */
[----:B-1----:R-:W-:-:S06]  /*b400*/  CS2R R20, SRZ ;  /* 0x0000000000147805 */ /* 0x002fcc000001ff00 */
[----:B------:R1:W4:Y:S02]  /*b410*/  @!P4 LDG.E.64 R20, desc[UR10][R30.64] ;  /* 0x0000000a1e14c981 */ /* 0x000324000c1e1b00 */
[----:B-1----:R-:W-:Y:S01]  /*b420*/  HFMA2 R31, -RZ, RZ, 0, 0 ;  /* 0x00000000ff1f7431 */ /* 0x002fe200000001ff */
[----:B------:R-:W-:Y:S02]  /*b430*/  LOP3.LUT R30, R48, 0xffff, RZ, 0xc0, !PT ;  /* 0x0000ffff301e7812 */ /* 0x000fe400078ec0ff */
[----:B------:R-:W-:Y:S02]  /*b440*/  CS2R R48, SRZ ;  /* 0x0000000000307805 */ /* 0x000fe4000001ff00 */
[----:B------:R-:W-:Y:S02]  /*b450*/  @!P0 MOV R48, R5 ;  /* 0x0000000500308202 */ /* 0x000fe40000000f00 */
[----:B------:R-:W-:-:S05]  /*b460*/  @!P0 MOV R31, R4 ;  /* 0x00000004001f8202 */ /* 0x000fca0000000f00 */
[----:B------:R-:W-:Y:S04]  /*b470*/  STL [R1+0x4cc], R31 ;  /* 0x0004cc1f01007387 */ /* 0x000fe80000100800 */
[----:B------:R1:W-:Y:S01]  /*b480*/  STL [R1+0x8f0], R48 ;  /* 0x0008f03001007387 */ /* 0x0003e20000100800 */
[----:B------:R-:W-:Y:S01]  /*b490*/  IMAD R30, R30, 0x445, RZ ;  /* 0x000004451e1e7824 */ /* 0x000fe200078e02ff */
[----:B-1----:R-:W1:Y:S04]  /*b4a0*/  S2R R48, SR_TID.X ;  /* 0x0000000000307919 */ /* 0x002e680000002100 */
[----:B------:R-:W-:-:S04]  /*b4b0*/  SHF.R.U32.HI R30, RZ, 0x10, R30 ;  /* 0x00000010ff1e7819 */ /* 0x000fc8000001161e */
[----:B------:R-:W-:-:S05]  /*b4c0*/  PRMT R30, R30, 0x9910, RZ ;  /* 0x000099101e1e7816 */ /* 0x000fca00000000ff */
[----:B------:R-:W-:Y:S02]  /*b4d0*/  IMAD R30, R30, 0x3c, RZ ;  /* 0x0000003c1e1e7824 */ /* 0x000fe400078e02ff */
[----:B------:R-:W-:-:S03]  /*b4e0*/  HFMA2 R31, -RZ, RZ, 0, 0 ;  /* 0x00000000ff1f7431 */ /* 0x000fc600000001ff */
[----:B------:R-:W-:-:S04]  /*b4f0*/  IADD3 R30, PT, PT, RZ, -R30, RZ ;  /* 0x8000001eff1e7210 */ /* 0x000fc80007ffe0ff */
[----:B------:R-:W-:Y:S02]  /*b500*/  PRMT R30, R30, 0x7710, RZ ;  /* 0x000077101e1e7816 */ /* 0x000fe400000000ff */
[----:B------:R-:W-:Y:S02]  /*b510*/  @!P0 MOV R31, R7 ;  /* 0x00000007001f8202 */ /* 0x000fe40000000f00 */
[----:B------:R-:W-:Y:S02]  /*b520*/  @!P0 MOV R49, R6 ;  /* 0x0000000600318202 */ /* 0x000fe40000000f00 */
[----:B0-----:R-:W-:Y:S01]  /*b530*/  @!P6 IADD3 R46, P0, PT, R42, R46, RZ ;  /* 0x0000002e2a2ee210 */ /* 0x001fe20007f1e0ff */
[----:B------:R0:W-:Y:S01]  /*b540*/  STL [R1+0x4bc], R31 ;  /* 0x0004bc1f01007387 */ /* 0x0001e20000100800 */
[----:B-1----:R-:W-:Y:S01]  /*b550*/  IADD3 R48, PT, PT, R30, R48, RZ ;  /* 0x000000301e307210 */ /* 0x002fe20007ffe0ff */
[----:B------:R-:W-:Y:S01]  /*b560*/  HFMA2 R30, -RZ, RZ, 0, 0 ;  /* 0x00000000ff1e7431 */ /* 0x000fe200000001ff */
[----:B------:R-:W-:-:S02]  /*b570*/  @!P6 IADD3.X R47, PT, PT, R43, R47, RZ, P0, !PT ;  /* 0x0000002f2b2fe210 */ /* 0x000fc400007fe4ff */
[----:B0-----:R-:W-:-:S06]  /*b580*/  MOV R31, RZ ;  /* 0x000000ff001f7202 */ /* 0x001fcc0000000f00 */
[----:B------:R0:W4:Y:S04]  /*b590*/  @!P6 LDG.E.64 R30, desc[UR10][R46.64] ;  /* 0x0000000a2e1ee981 */ /* 0x000128000c1e1b00 */
[----:B------:R1:W-:Y:S02]  /*b5a0*/  STL.64 [R1+0x3d0], R2 ;  /* 0x0003d00201007387 */ /* 0x0003e40000100a00 */
[----:B-1----:R-:W-:Y:S02]  /*b5b0*/  CS2R R2, SRZ ;  /* 0x0000000000027805 */ /* 0x002fe4000001ff00 */
[----:B------:R-:W-:-:S05]  /*b5c0*/  @!P1 MOV R2, R9 ;  /* 0x0000000900029202 */ /* 0x000fca0000000f00 */
[----:B------:R1:W-:Y:S02]  /*b5d0*/  STL [R1+0x8e4], R2 ;  /* 0x0008e40201007387 */ /* 0x0003e40000100800 */
[----:B-1----:R-:W-:Y:S01]  /*b5e0*/  HFMA2 R2, -RZ, RZ, 0, 0 ;  /* 0x00000000ff027431 */ /* 0x002fe200000001ff */
[----:B------:R-:W-:Y:S02]  /*b5f0*/  ISETP.NE.AND P0, PT, RZ, UR6, PT ;  /* 0x00000006ff007c0c */ /* 0x000fe4000bf05270 */
[----:B------:R-:W-:-:S11]  /*b600*/  @!P1 MOV R3, R8 ;  /* 0x0000000800039202 */ /* 0x000fd60000000f00 */
[----:B------:R-:W1:Y:S01]  /*b610*/  @P0 LDC.64 R42, c[0x0][0x3b0] ;  /* 0x0000ec00ff2a0b82 */ /* 0x000e620000000a00 */
[----:B0-----:R-:W-:Y:S01]  /*b620*/  SHF.L.U32 R46, R48, 0x1, RZ ;  /* 0x00000001302e7819 */ /* 0x001fe200000006ff */
[----:B------:R-:W-:Y:S01]  /*b630*/  STL [R1+0x4c8], R3 ;  /* 0x0004c80301007387 */ /* 0x000fe20000100800 */
[----:B------:R-:W-:-:S03]  /*b640*/  MOV R48, UR13 ;  /* 0x0000000d00307c02 */ /* 0x000fc60008000f00 */
[----:B------:R0:W-:Y:S02]  /*b650*/  STL [R1+0x498], R49 ;  /* 0x0004983101007387 */ /* 0x0001e40000100800 */
[----:B0-----:R-:W-:Y:S02]  /*b660*/  LOP3.LUT R49, R46, 0xffff, RZ, 0xc0, !PT ;  /* 0x0000ffff2e317812 */ /* 0x001fe400078ec0ff */
[----:B------:R-:W-:-:S03]  /*b670*/  CS2R R46, SRZ ;  /* 0x00000000002e7805 */ /* 0x000fc6000001ff00 */
[----:B------:R-:W-:-:S04]  /*b680*/  IMAD R48, R48, 0x78, R49 ;  /* 0x0000007830307824 */ /* 0x000fc800078e0231 */
[----:B-1----:R-:W-:-:S05]  /*b690*/  @P0 IMAD.WIDE R42, R48, 0x4, R42 ;  /* 0x00000004302a0825 */ /* 0x002fca00078e022a */
[----:B------:R0:W5:Y:S02]  /*b6a0*/  @P0 LDG.E.64 R46, desc[UR10][R42.64] ;  /* 0x0000000a2a2e0981 */ /* 0x000164000c1e1b00 */
[----:B0-----:R-:W0:Y:S01]  /*b6b0*/  LDC.64 R42, c[0x0][0x3a8] ;  /* 0x0000ea00ff2a7b82 */ /* 0x001e220000000a00 */
[----:B--2---:R-:W-:-:S05]  /*b6c0*/  @!P1 MOV R2, R10 ;  /* 0x0000000a00029202 */ /* 0x004fca0000000f00 */
        /* <DEDUP_REMOVED lines=11> */
[----:B---3--:R-:W-:-:S05]  /*b780*/  @!P2 MOV R2, R14 ;  /* 0x0000000e0002a202 */ /* 0x008fca0000000f00 */
[----:B------:R1:W-:Y:S02]  /*b790*/  STL [R1+0x4b8], R2 ;  /* 0x0004b80201007387 */ /* 0x0003e40000100800 */
[----:B-1----:R-:W-:Y:S01]  /*b7a0*/  HFMA2 R2, -RZ, RZ, 0, 0 ;  /* 0x00000000ff027431 */ /* 0x002fe200000001ff */
[----:B------:R-:W-:-:S05]  /*b7b0*/  @!P2 MOV R2, R15 ;  /* 0x0000000f0002a202 */ /* 0x000fca0000000f00 */
[----:B------:R1:W-:Y:S01]  /*b7c0*/  STL [R1+0x580], R2 ;  /* 0x0005800201007387 */ /* 0x0003e20000100800 */
[----:B----4-:R-:W-:Y:S01]  /*b7d0*/  R2UR UR28, R58 ;  /* 0x000000003a1c72ca */ /* 0x010fe200000e0000 */
[----:B-1----:R-:W-:Y:S01]  /*b7e0*/  HFMA2 R2, -RZ, RZ, 0, 0 ;  /* 0x00000000ff027431 */ /* 0x002fe200000001ff */
[----:B------:R-:W-:-:S05]  /*b7f0*/  @!P3 MOV R2, R16 ;  /* 0x000000100002b202 */ /* 0x000fca0000000f00 */
[----:B------:R1:W-:Y:S02]  /*b800*/  STL [R1+0x914], R2 ;  /* 0x0009140201007387 */ /* 0x0003e40000100800 */
[----:B-1----:R-:W-:Y:S02]  /*b810*/  CS2R R2, SRZ ;  /* 0x0000000000027805 */ /* 0x002fe4000001ff00 */
[----:B------:R-:W-:-:S05]  /*b820*/  @!P3 MOV R2, R17 ;  /* 0x000000110002b202 */ /* 0x000fca0000000f00 */
[----:B------:R1:W-:Y:S02]  /*b830*/  STL [R1+0x924], R2 ;  /* 0x0009240201007387 */ /* 0x0003e40000100800 */
[----:B-1----:R-:W-:-:S05]  /*b840*/  MOV R2, UR28 ;  /* 0x0000001c00027c02 */ /* 0x002fca0008000f00 */
[----:B------:R-:W-:-:S05]  /*b850*/  FFMA.FTZ R59, -R2, UR28, R59 ;  /* 0x0000001c023b7c23 */ /* 0x000fca000801013b */
[----:B------:R-:W-:Y:S01]  /*b860*/  FSETP.GTU.FTZ.AND P0, PT, R59, RZ, PT ;  /* 0x000000ff3b00720b */ /* 0x000fe20003f1c000 */
[----:B------:R-:W-:Y:S01]  /*b870*/  HFMA2 R2, -RZ, RZ, 0, 0 ;  /* 0x00000000ff027431 */ /* 0x000fe200000001ff */
[----:B------:R-:W-:-:S11]  /*b880*/  @!P4 MOV R2, R21 ;  /* 0x000000150002c202 */ /* 0x000fd60000000f00 */
[----:B------:R-:W-:-:S05]  /*b890*/  VOTEU.ANY UP0, P0 ;  /* 0x0000000000ff7886 */ /* 0x000fca0000000100 */
[----:B------:R-:W1:Y:S01]  /*b8a0*/  @UP0 LDCU UR5, c[0x0][0x3c0] ;  /* 0x00007800ff0507ac */ /* 0x000e620008000800 */
[----:B------:R2:W-:Y:S01]  /*b8b0*/  STL [R1+0x92c], R2 ;  /* 0x00092c0201007387 */ /* 0x0005e20000100800 */
[----:B------:R-:W-:Y:S01]  /*b8c0*/  PLOP3.LUT P0, PT, PT, PT, UP0, 0x80, 0x8 ;  /* 0x000000000008781c */ /* 0x000fe20003f0f008 */
[----:B--2---:R-:W-:Y:S01]  /*b8d0*/  HFMA2 R2, -RZ, RZ, 0, 0 ;  /* 0x00000000ff027431 */ /* 0x004fe200000001ff */
[----:B------:R-:W-:-:S11]  /*b8e0*/  @!P5 MOV R2, R24 ;  /* 0x000000180002d202 */ /* 0x000fd60000000f00 */
[----:B-1----:R-:W-:Y:S01]  /*b8f0*/  @P0 FADD.FTZ R59, R59, UR5 ;  /* 0x000000053b3b0e21 */ /* 0x002fe20008010000 */
[----:B------:R1:W-:Y:S05]  /*b900*/  STL [R1+0x930], R2 ;  /* 0x0009300201007387 */ /* 0x0003ea0000100800 */
[----:B------:R-:W2:Y:S01]  /*b910*/  @P0 MUFU.RSQ R59, R59 ;  /* 0x0000003b003b0308 */ /* 0x000ea20000001400 */
[----:B-1----:R-:W-:Y:S01]  /*b920*/  HFMA2 R2, -RZ, RZ, 0, 0 ;  /* 0x00000000ff027431 */ /* 0x002fe200000001ff */
[----:B------:R-:W-:-:S05]  /*b930*/  @!P5 MOV R2, R25 ;  /* 0x000000190002d202 */ /* 0x000fca0000000f00 */
[----:B------:R1:W-:Y:S01]  /*b940*/  STL [R1+0x938], R2 ;  /* 0x0009380201007387 */ /* 0x0003e20000100800 */
[----:B------:R-:W-:Y:S02]  /*b950*/  HFMA2 R58, -RZ, RZ, 0, 0 ;  /* 0x00000000ff3a7431 */ /* 0x000fe400000001ff */
[----:B-1----:R-:W-:Y:S01]  /*b960*/  HFMA2 R2, -RZ, RZ, 0, 0 ;  /* 0x00000000ff027431 */ /* 0x002fe200000001ff */
[----:B------:R1:W-:Y:S01]  /*b970*/  STL.64 [R1+0x1e8], R12 ;  /* 0x0001e80c01007387 */ /* 0x0003e20000100a00 */
[----:B------:R-:W-:-:S03]  /*b980*/  @!P5 MOV R2, R26 ;  /* 0x0000001a0002d202 */ /* 0x000fc60000000f00 */
[----:B------:R3:W-:Y:S01]  /*b990*/  STL.64 [R1+0x1f8], R20 ;  /* 0x0001f81401007387 */ /* 0x0007e20000100a00 */
[----:B--2---:R-:W-:Y:S01]  /*b9a0*/  @P0 R2UR UR5, R59 ;  /* 0x000000003b0502ca */ /* 0x004fe200000e0000 */
[----:B------:R-:W-:Y:S02]  /*b9b0*/  HFMA2 R59, -RZ, RZ, 0, 0 ;  /* 0x00000000ff3b7431 */ /* 0x000fe400000001ff */
[----:B------:R2:W-:Y:S01]  /*b9c0*/  STL [R1+0x5e0], R2 ;  /* 0x0005e00201007387 */ /* 0x0005e20000100800 */
[----:B------:R-:W-:Y:S01]  /*b9d0*/  @!P3 MOV R3, R19 ;  /* 0x000000130003b202 */ /* 0x000fe20000000f00 */
[----:B-1----:R-:W-:Y:S02]  /*b9e0*/  HFMA2 R12, -RZ, RZ, 0, 0 ;  /* 0x00000000ff0c7431 */ /* 0x002fe400000001ff */
[----:B------:R0:W-:Y:S01]  /*b9f0*/  STL [R1+0x954], R49 ;  /* 0x0009543101007387 */ /* 0x0001e20000100800 */
[----:B------:R-:W-:Y:S01]  /*ba00*/  @!P3 MOV R58, R18 ;  /* 0x00000012003ab202 */ /* 0x000fe20000000f00 */
[----:B---3--:R-:W-:-:S02]  /*ba10*/  HFMA2 R21, -RZ, RZ, 0, 0 ;  /* 0x00000000ff157431 */ /* 0x008fc400000001ff */
[----:B--2---:R-:W-:Y:S01]  /*ba20*/  HFMA2 R2, -RZ, RZ, 0, 0 ;  /* 0x00000000ff027431 */ /* 0x004fe200000001ff */
[----:B------:R1:W-:Y:S01]  /*ba30*/  STL.64 [R1+0x1f0], R16 ;  /* 0x0001f01001007387 */ /* 0x0003e20000100a00 */
[----:B0-----:R-:W-:-:S03]  /*ba40*/  IMAD.WIDE R48, R48, 0x4, R42 ;  /* 0x0000000430307825 */ /* 0x001fc600078e022a */
[----:B------:R0:W-:Y:S01]  /*ba50*/  STL.64 [R1+0x3f0], R18 ;  /* 0x0003f01201007387 */ /* 0x0001e20000100a00 */
[----:B------:R-:W-:Y:S02]  /*ba60*/  @!P4 MOV R12, R20 ;  /* 0x00000014000cc202 */ /* 0x000fe40000000f00 */
[----:B------:R-:W-:Y:S01]  /*ba70*/  @!P4 MOV R21, R23 ;  /* 0x000000170015c202 */ /* 0x000fe20000000f00 */
[----:B------:R2:W-:Y:S01]  /*ba80*/  STL.64 [R1+0x3e8], R14 ;  /* 0x0003e80e01007387 */ /* 0x0005e20000100a00 */
[----:B------:R-:W-:Y:S02]  /*ba90*/  @!P6 MOV R2, R28 ;  /* 0x0000001c0002e202 */ /* 0x000fe40000000f00 */
[----:B-1----:R-:W-:Y:S01]  /*baa0*/  CS2R R16, SRZ ;  /* 0x0000000000107805 */ /* 0x002fe2000001ff00 */
[----:B------:R-:W-:Y:S01]  /*bab0*/  STL [R1+0x5b0], R3 ;  /* 0x0005b00301007387 */ /* 0x000fe20000100800 */
[----:B------:R-:W-:Y:S02]  /*bac0*/  @!P5 MOV R16, R27 ;  /* 0x0000001b0010d202 */ /* 0x000fe40000000f00 */
[----:B0-----:R-:W-:Y:S01]  /*bad0*/  CS2R R18, SRZ ;  /* 0x0000000000127805 */ /* 0x001fe2000001ff00 */
[----:B------:R0:W-:Y:S01]  /*bae0*/  STL.64 [R1+0x3f8], R22 ;  /* 0x0003f81601007387 */ /* 0x0001e20000100a00 */
[----:B------:R-:W-:-:S02]  /*baf0*/  @!P4 MOV R19, R22 ;  /* 0x000000160013c202 */ /* 0x000fc40000000f00 */
[----:B------:R-:W-:Y:S01]  /*bb00*/  @!P6 MOV R18, R29 ;  /* 0x0000001d0012e202 */ /* 0x000fe20000000f00 */
[----:B------:R1:W-:Y:S01]  /*bb10*/  STL.64 [R1+0x200], R24 ;  /* 0x0002001801007387 */ /* 0x0003e20000100a00 */
[----:B------:R-:W-:Y:S02]  /*bb20*/  @!P6 MOV R59, R30 ;  /* 0x0000001e003be202 */ /* 0x000fe40000000f00 */
[----:B------:R-:W-:Y:S01]  /*bb30*/  @!P6 MOV R17, R31 ;  /* 0x0000001f0011e202 */ /* 0x000fe20000000f00 */
[----:B------:R3:W-:Y:S04]  /*bb40*/  STL.64 [R1+0x400], R26 ;  /* 0x0004001a01007387 */ /* 0x0007e80000100a00 */
[----:B------:R4:W-:Y:S04]  /*bb50*/  STL.64 [R1+0x208], R28 ;  /* 0x0002081c01007387 */ /* 0x0009e80000100a00 */
[----:B------:R4:W-:Y:S04]  /*bb60*/  STL.64 [R1+0x408], R30 ;  /* 0x0004081e01007387 */ /* 0x0009e80000100a00 */
[----:B------:R0:W5:Y:S04]  /*bb70*/  LDL.LU.64 R42, [R1+0x960] ;  /* 0x00096000012a7983 */ /* 0x0001680000300a00 */
[----:B------:R-:W5:Y:S04]  /*bb80*/  LDG.E.64 R48, desc[UR10][R48.64] ;  /* 0x0000000a30307981 */ /* 0x000f68000c1e1b00 */
[----:B--2---:R2:W5:Y:S04]  /*bb90*/  LDL R14, [R1+0x868] ;  /* 0x00086800010e7983 */ /* 0x0045680000100800 */
[----:B------:R2:W5:Y:S04]  /*bba0*/  LDL R15, [R1+0x874] ;  /* 0x00087400010f7983 */ /* 0x0005680000100800 */
[----:B------:R2:W5:Y:S04]  /*bbb0*/  LDL R20, [R1+0x4ac] ;  /* 0x0004ac0001147983 */ /* 0x0005680000100800 */
[----:B0-----:R2:W5:Y:S04]  /*bbc0*/  LDL R22, [R1+0x59c] ;  /* 0x00059c0001167983 */ /* 0x0015680000100800 */
[----:B------:R2:W5:Y:S04]  /*bbd0*/  LDL R23, [R1+0x92c] ;  /* 0x00092c0001177983 */ /* 0x0005680000100800 */
[----:B-1----:R2:W5:Y:S04]  /*bbe0*/  LDL R24, [R1+0x5b0] ;  /* 0x0005b00001187983 */ /* 0x0025680000100800 */
[----:B------:R2:W5:Y:S04]  /*bbf0*/  LDL R25, [R1+0x4bc] ;  /* 0x0004bc0001197983 */ /* 0x0005680000100800 */
[----:B---3--:R2:W5:Y:S04]  /*bc00*/  LDL R26, [R1+0x568] ;  /* 0x00056800011a7983 */ /* 0x0085680000100800 */
[----:B------:R2:W5:Y:S04]  /*bc10*/  LDL R27, [R1+0x914] ;  /* 0x00091400011b7983 */ /* 0x0005680000100800 */
[----:B----4-:R2:W5:Y:S04]  /*bc20*/  LDL R28, [R1+0x53c] ;  /* 0x00053c00011c7983 */ /* 0x0105680000100800 */
[----:B------:R2:W5:Y:S04]  /*bc30*/  LDL R29, [R1+0x4b8] ;  /* 0x0004b800011d7983 */ /* 0x0005680000100800 */
[----:B------:R2:W5:Y:S04]  /*bc40*/  LDL R30, [R1+0x55c] ;  /* 0x00055c00011e7983 */ /* 0x0005680000100800 */
[----:B------:R2:W5:Y:S04]  /*bc50*/  LDL R31, [R1+0x488] ;  /* 0x00048800011f7983 */ /* 0x0005680000100800 */
[----:B------:R2:W-:Y:S04]  /*bc60*/  STL.64 [R1+0x1d8], R4 ;  /* 0x0001d80401007387 */ /* 0x0005e80000100a00 */
[----:B------:R2:W-:Y:S04]  /*bc70*/  STL.64 [R1+0x3d8], R6 ;  /* 0x0003d80601007387 */ /* 0x0005e80000100a00 */
[----:B------:R2:W-:Y:S04]  /*bc80*/  STL.64 [R1+0x1e0], R8 ;  /* 0x0001e00801007387 */ /* 0x0005e80000100a00 */
[----:B------:R2:W-:Y:S04]  /*bc90*/  STL.64 [R1+0x3e0], R10 ;  /* 0x0003e00a01007387 */ /* 0x0005e80000100a00 */
[----:B------:R2:W-:Y:S04]  /*bca0*/  STL [R1+0x928], R12 ;  /* 0x0009280c01007387 */ /* 0x0005e80000100800 */
[----:B------:R2:W-:Y:S04]  /*bcb0*/  STL [R1+0x5e8], R16 ;  /* 0x0005e81001007387 */ /* 0x0005e80000100800 */
[----:B------:R2:W-:Y:S04]  /*bcc0*/  STL [R1+0x93c], R2 ;  /* 0x00093c0201007387 */ /* 0x0005e80000100800 */
[----:B------:R2:W-:Y:S04]  /*bcd0*/  STL [R1+0x940], R18 ;  /* 0x0009401201007387 */ /* 0x0005e80000100800 */
[----:B------:R2:W-:Y:S01]  /*bce0*/  STL [R1+0x608], R17 ;  /* 0x0006081101007387 */ /* 0x0005e20000100800 */
[----:B------:R-:W-:Y:S01]  /*bcf0*/  UISETP.NE.AND UP1, UPT, UR6, URZ, UPT ;  /* 0x000000ff0600728c */ /* 0x000fe2000bf25270 */
[----:B------:R-:W-:Y:S01]  /*bd00*/  UMOV UR16, 0x3f800000 ;  /* 0x3f80000000107882 */ /* 0x000fe20000000000 */
[----:B------:R-:W-:-:S07]  /*bd10*/  @UP0 UMOV UR16, UR5 ;  /* 0x0000000500100c82 */ /* 0x000fce0008000000 */
[----:B--2---:R-:W-:Y:S05]  /*bd20*/  BRA.U UP1, `(.L_x_1380) ;  /* 0x0000004501b87547 */ /* 0x004fea000b800000 */
        /* <DEDUP_REMOVED lines=8> */
[----:B------:R-:W4:Y:S04]  /*bdb0*/  LDL.LU R10, [R1+0x484] ;  /* 0x00048400010a7983 */ /* 0x000f280000300800 */
[----:B-----5:R0:W-:Y:S04]  /*bdc0*/  STL [R1+0x970], R47 ;  /* 0x0009702f01007387 */ /* 0x0201e80000100800 */
[----:B------:R1:W-:Y:S04]  /*bdd0*/  STL [R1+0x978], R17 ;  /* 0x0009781101007387 */ /* 0x0003e80000100800 */
[----:B0-----:R-:W4:Y:S04]  /*bde0*/  LDL.LU R47, [R1+0x480] ;  /* 0x00048000012f7983 */ /* 0x001f280000300800 */
[----:B-1----:R-:W4:Y:S04]  /*bdf0*/  LDL.LU R17, [R1+0x5f4] ;  /* 0x0005f40001117983 */ /* 0x002f280000300800 */
[----:B------:R-:W-:Y:S04]  /*be00*/  STL [R1+0x980], R59 ;  /* 0x0009803b01007387 */ /* 0x000fe80000100800 */
[----:B------:R0:W-:Y:S04]  /*be10*/  STL [R1+0x974], R57 ;  /* 0x0009743901007387 */ /* 0x0001e80000100800 */
[----:B------:R1:W-:Y:S04]  /*be20*/  STL [R1+0x97c], R18 ;  /* 0x00097c1201007387 */ /* 0x0003e80000100800 */
[----:B0-----:R-:W4:Y:S04]  /*be30*/  LDL.LU R57, [R1+0x4a4] ;  /* 0x0004a40001397983 */ /* 0x001f280000300800 */
[----:B-1----:R-:W4:Y:S04]  /*be40*/  LDL.LU R18, [R1+0x604] ;  /* 0x0006040001127983 */ /* 0x002f280000300800 */
[----:B------:R0:W-:Y:S04]  /*be50*/  STL [R1+0x96c], R46 ;  /* 0x00096c2e01007387 */ /* 0x0001e80000100800 */
[----:B0-----:R-:W4:Y:S01]  /*be60*/  LDL.LU R46, [R1+0x4a0] ;  /* 0x0004a000012e7983 */ /* 0x001f220000300800 */
[----:B--2---:R-:W-:Y:S01]  /*be70*/  FADD.FTZ R3, R3, -UR28 ;  /* 0x8000001c03037e21 */ /* 0x004fe20008010000 */
[----:B---3--:R-:W-:-:S03]  /*be80*/  FADD.FTZ R2, R4, -UR28 ;  /* 0x8000001c04027e21 */ /* 0x008fc60008010000 */
[----:B------:R-:W-:Y:S01]  /*be90*/  FMUL.FTZ R3, R3, UR16 ;  /* 0x0000001003037c20 */ /* 0x000fe20008410000 */
[----:B----4-:R-:W-:Y:S01]  /*bea0*/  FMUL.FTZ R4, R48, R7 ;  /* 0x0000000730047220 */ /* 0x010fe20000410000 */
[----:B------:R-:W-:Y:S01]  /*beb0*/  FMUL.FTZ R2, R2, UR16 ;  /* 0x0000001002027c20 */ /* 0x000fe20008410000 */
[----:B------:R-:W-:Y:S02]  /*bec0*/  MOV R59, R5 ;  /* 0x00000005003b7202 */ /* 0x000fe40000000f00 */
[----:B------:R-:W-:Y:S01]  /*bed0*/  FADD.FTZ R5, RZ, R4 ;  /* 0x00000004ff057221 */ /* 0x000fe20000010000 */
[----:B------:R-:W-:Y:S01]  /*bee0*/  FFMA.FTZ R4, R3, R4, RZ ;  /* 0x0000000403047223 */ /* 0x000fe200000100ff */
[----:B------:R-:W-:Y:S01]  /*bef0*/  MOV R11, R6 ;  /* 0x00000006000b7202 */ /* 0x000fe20000000f00 */
[----:B------:R-:W-:-:S04]  /*bf00*/  FMUL.FTZ R6, R49, R9 ;  /* 0x0000000931067220 */ /* 0x000fc80000410000 */
[----:B------:R-:W-:Y:S01]  /*bf10*/  FFMA.FTZ R4, R2, R6, R4 ;  /* 0x0000000602047223 */ /* 0x000fe20000010004 */
[----:B------:R-:W-:Y:S01]  /*bf20*/  FADD.FTZ R5, R6, R5 ;  /* 0x0000000506057221 */ /* 0x000fe20000010000 */
[----:B------:R-:W-:Y:S01]  /*bf30*/  FADD.FTZ R6, R13, -UR28 ;  /* 0x8000001c0d067e21 */ /* 0x000fe20008010000 */
[----:B------:R-:W-:Y:S01]  /*bf40*/  FFMA.FTZ R3, R3, R7, RZ ;  /* 0x0000000703037223 */ /* 0x000fe200000100ff */
[----:B------:R-:W-:Y:S01]  /*bf50*/  FADD.FTZ R7, RZ, R7 ;  /* 0x00000007ff077221 */ /* 0x000fe20000010000 */
[----:B------:R-:W-:Y:S01]  /*bf60*/  FFMA.FTZ R2, R2, R9, RZ ;  /* 0x0000000902027223 */ /* 0x000fe200000100ff */
[----:B------:R-:W-:Y:S01]  /*bf70*/  FMUL.FTZ R6, R6, UR16 ;  /* 0x0000001006067c20 */ /* 0x000fe20008410000 */
[----:B------:R-:W2:Y:S01]  /*bf80*/  LDL.LU R13, [R1+0x638] ;  /* 0x00063800010d7983 */ /* 0x000ea20000300800 */
[----:B------:R-:W-:Y:S02]  /*bf90*/  FADD.FTZ R7, R7, R8 ;  /* 0x0000000807077221 */ /* 0x000fe40000010000 */
[-C--:B------:R-:W-:Y:S01]  /*bfa0*/  FFMA.FTZ R3, R6, R8.reuse, R3 ;  /* 0x0000000806037223 */ /* 0x080fe20000010003 */
[----:B------:R-:W-:-:S04]  /*bfb0*/  FMUL.FTZ R8, R48, R8 ;  /* 0x0000000830087220 */ /* 0x000fc80000410000 */
[----:B------:R-:W-:Y:S01]  /*bfc0*/  FFMA.FTZ R4, R6, R8, R4 ;  /* 0x0000000806047223 */ /* 0x000fe20000010004 */
[----:B------:R-:W-:Y:S01]  /*bfd0*/  FADD.FTZ R6, R11, -UR28 ;  /* 0x8000001c0b067e21 */ /* 0x000fe20008010000 */
[----:B------:R-:W-:Y:S01]  /*bfe0*/  FADD.FTZ R9, RZ, R9 ;  /* 0x00000009ff097221 */ /* 0x000fe20000010000 */
[----:B------:R-:W3:Y:S02]  /*bff0*/  LDL.LU R11, [R1+0x4c0] ;  /* 0x0004c000010b7983 */ /* 0x000ee40000300800 */
[----:B------:R-:W-:Y:S01]  /*c000*/  FMUL.FTZ R6, R6, UR16 ;  /* 0x0000001006067c20 */ /* 0x000fe20008410000 */
[----:B------:R-:W-:-:S03]  /*c010*/  FADD.FTZ R9, R9, R10 ;  /* 0x0000000a09097221 */ /* 0x000fc60000010000 */
[-C--:B------:R-:W-:Y:S01]  /*c020*/  FFMA.FTZ R2, R6, R10.reuse, R2 ;  /* 0x0000000a06027223 */ /* 0x080fe20000010002 */
[----:B------:R-:W-:-:S04]  /*c030*/  FMUL.FTZ R10, R49, R10 ;  /* 0x0000000a310a7220 */ /* 0x000fc80000410000 */
[----:B------:R-:W-:Y:S01]  /*c040*/  FFMA.FTZ R4, R6, R10, R4 ;  /* 0x0000000a06047223 */ /* 0x000fe20000010004 */
[----:B------:R-:W-:Y:S01]  /*c050*/  FADD.FTZ R6, R59, -UR28 ;  /* 0x8000001c3b067e21 */ /* 0x000fe20008010000 */
[----:B------:R-:W-:Y:S01]  /*c060*/  FADD.FTZ R5, R5, R8 ;  /* 0x0000000805057221 */ /* 0x000fe20000010000 */
[----:B------:R-:W4:Y:S02]  /*c070*/  LDL.LU R59, [R1+0x648] ;  /* 0x00064800013b7983 */ /* 0x000f240000300800 */
[----:B------:R-:W-:Y:S01]  /*c080*/  FMUL.FTZ R8, R6, UR16 ;  /* 0x0000001006087c20 */ /* 0x000fe20008410000 */
[----:B------:R-:W-:-:S03]  /*c090*/  FMUL.FTZ R6, R48, R47 ;  /* 0x0000002f30067220 */ /* 0x000fc60000410000 */
[C---:B------:R-:W-:Y:S01]  /*c0a0*/  FFMA.FTZ R3, R8.reuse, R47, R3 ;  /* 0x0000002f08037223 */ /* 0x040fe20000010003 */
[----:B------:R-:W-:Y:S01]  /*c0b0*/  FFMA.FTZ R4, R8, R6, R4 ;  /* 0x0000000608047223 */ /* 0x000fe20000010004 */
[----:B------:R-:W-:Y:S02]  /*c0c0*/  FADD.FTZ R8, R17, -UR28 ;  /* 0x8000001c11087e21 */ /* 0x000fe40008010000 */
[----:B------:R-:W4:Y:S01]  /*c0d0*/  LDL.LU R17, [R1+0x4b0] ;  /* 0x0004b00001117983 */ /* 0x000f220000300800 */
[----:B------:R-:W-:Y:S01]  /*c0e0*/  FADD.FTZ R5, R10, R5 ;  /* 0x000000050a057221 */ /* 0x000fe20000010000 */
[----:B------:R-:W-:-:S03]  /*c0f0*/  FMUL.FTZ R8, R8, UR16 ;  /* 0x0000001008087c20 */ /* 0x000fc60008410000 */
[----:B------:R-:W-:Y:S01]  /*c100*/  FADD.FTZ R5, R5, R6 ;  /* 0x0000000605057221 */ /* 0x000fe20000010000 */
[-C--:B------:R-:W-:Y:S01]  /*c110*/  FMUL.FTZ R6, R49, R57.reuse ;  /* 0x0000003931067220 */ /* 0x080fe20000410000 */
[----:B------:R-:W-:Y:S01]  /*c120*/  FADD.FTZ R7, R7, R47 ;  /* 0x0000002f07077221 */ /* 0x000fe20000010000 */
[----:B------:R-:W-:Y:S01]  /*c130*/  FADD.FTZ R10, R18, -UR28 ;  /* 0x8000001c120a7e21 */ /* 0x000fe20008010000 */
[----:B------:R-:W4:Y:S01]  /*c140*/  LDL.LU R47, [R1+0x670] ;  /* 0x00067000012f7983 */ /* 0x000f220000300800 */
[----:B------:R-:W-:Y:S01]  /*c150*/  FFMA.FTZ R4, R8, R6, R4 ;  /* 0x0000000608047223 */ /* 0x000fe20000010004 */
[----:B------:R-:W-:Y:S02]  /*c160*/  FADD.FTZ R5, R6, R5 ;  /* 0x0000000506057221 */ /* 0x000fe40000010000 */
[----:B------:R-:W4:Y:S01]  /*c170*/  LDL.LU R18, [R1+0x674] ;  /* 0x0006740001127983 */ /* 0x000f220000300800 */
[----:B------:R-:W-:Y:S01]  /*c180*/  FADD.FTZ R9, R9, R57 ;  /* 0x0000003909097221 */ /* 0x000fe20000010000 */
[----:B------:R-:W-:Y:S01]  /*c190*/  FFMA.FTZ R2, R8, R57, R2 ;  /* 0x0000003908027223 */ /* 0x000fe20000010002 */
[----:B------:R-:W-:Y:S01]  /*c1a0*/  FMUL.FTZ R10, R10, UR16 ;  /* 0x000000100a0a7c20 */ /* 0x000fe20008410000 */
[----:B------:R-:W4:Y:S01]  /*c1b0*/  LDL.LU R57, [R1+0x4b4] ;  /* 0x0004b40001397983 */ /* 0x000f220000300800 */
[----:B------:R-:W-:-:S02]  /*c1c0*/  FMUL.FTZ R8, R48, R46 ;  /* 0x0000002e30087220 */ /* 0x000fc40000410000 */
[C---:B------:R-:W-:Y:S02]  /*c1d0*/  FFMA.FTZ R3, R10.reuse, R46, R3 ;  /* 0x0000002e0a037223 */ /* 0x040fe40000010003 */
[----:B------:R-:W-:Y:S01]  /*c1e0*/  FFMA.FTZ R4, R10, R8, R4 ;  /* 0x000000080a047223 */ /* 0x000fe20000010004 */
[----:B------:R-:W-:Y:S01]  /*c1f0*/  FADD.FTZ R5, R5, R8 ;  /* 0x0000000805057221 */ /* 0x000fe20000010000 */
[----:B------:R0:W-:Y:S01]  /*c200*/  STL [R1+0x95c], R42 ;  /* 0x00095c2a01007387 */ /* 0x0001e20000100800 */
[----:B------:R-:W-:-:S03]  /*c210*/  FADD.FTZ R7, R7, R46 ;  /* 0x0000002e07077221 */ /* 0x000fc60000010000 */
[----:B------:R1:W-:Y:S04]  /*c220*/  STL [R1+0x968], R45 ;  /* 0x0009682d01007387 */ /* 0x0003e80000100800 */
[----:B------:R1:W-:Y:S04]  /*c230*/  STL [R1+0x960], R43 ;  /* 0x0009602b01007387 */ /* 0x0003e80000100800 */
[----:B0-----:R-:W4:Y:S04]  /*c240*/  LDL.LU R42, [R1+0x4e0] ;  /* 0x0004e000012a7983 */ /* 0x001f280000300800 */
[----:B-1----:R-:W4:Y:S04]  /*c250*/  LDL.LU R45, [R1+0x4c4] ;  /* 0x0004c400012d7983 */ /* 0x002f280000300800 */
[----:B------:R-:W4:Y:S04]  /*c260*/  LDL.LU R43, [R1+0x4f8] ;  /* 0x0004f800012b7983 */ /* 0x000f280000300800 */
[----:B------:R-:W4:Y:S01]  /*c270*/  LDL.LU R46, [R1+0x4e4] ;  /* 0x0004e400012e7983 */ /* 0x000f220000300800 */
[----:B--2---:R-:W-:-:S03]  /*c280*/  FADD.FTZ R6, R13, -UR28 ;  /* 0x8000001c0d067e21 */ /* 0x004fc60008010000 */
[----:B------:R-:W2:Y:S01]  /*c290*/  LDL.LU R13, [R1+0x470] ;  /* 0x00047000010d7983 */ /* 0x000ea20000300800 */
[----:B------:R-:W-:Y:S01]  /*c2a0*/  FMUL.FTZ R6, R6, UR16 ;  /* 0x0000001006067c20 */ /* 0x000fe20008410000 */
[----:B---3--:R-:W-:-:S03]  /*c2b0*/  FADD.FTZ R9, R9, R11 ;  /* 0x0000000b09097221 */ /* 0x008fc60000010000 */
[CC--:B------:R-:W-:Y:S01]  /*c2c0*/  FFMA.FTZ R2, R6.reuse, R11.reuse, R2 ;  /* 0x0000000b06027223 */ /* 0x0c0fe20000010002 */
[----:B------:R-:W-:Y:S02]  /*c2d0*/  FMUL.FTZ R8, R49, R11 ;  /* 0x0000000b31087220 */ /* 0x000fe40000410000 */
[----:B------:R-:W3:Y:S02]  /*c2e0*/  LDL.LU R11, [R1+0x6ac] ;  /* 0x0006ac00010b7983 */ /* 0x000ee40000300800 */
[----:B------:R-:W-:Y:S01]  /*c2f0*/  FFMA.FTZ R4, R6, R8, R4 ;  /* 0x0000000806047223 */ /* 0x000fe20000010004 */
[----:B----4-:R-:W-:Y:S02]  /*c300*/  FADD.FTZ R10, R59, -UR28 ;  /* 0x8000001c3b0a7e21 */ /* 0x010fe40008010000 */
[----:B------:R-:W4:Y:S02]  /*c310*/  LDL.LU R59, [R1+0x6c0] ;  /* 0x0006c000013b7983 */ /* 0x000f240000300800 */
[----:B------:R-:W-:Y:S01]  /*c320*/  FMUL.FTZ R10, R10, UR16 ;  /* 0x000000100a0a7c20 */ /* 0x000fe20008410000 */
[----:B------:R-:W-:-:S03]  /*c330*/  FADD.FTZ R7, R7, R17 ;  /* 0x0000001107077221 */ /* 0x000fc60000010000 */
[-C--:B------:R-:W-:Y:S01]  /*c340*/  FFMA.FTZ R3, R10, R17.reuse, R3 ;  /* 0x000000110a037223 */ /* 0x080fe20000010003 */
[----:B------:R-:W-:Y:S02]  /*c350*/  FMUL.FTZ R6, R48, R17 ;  /* 0x0000001130067220 */ /* 0x000fe40000410000 */
[----:B------:R-:W4:Y:S01]  /*c360*/  LDL.LU R17, [R1+0x6d4] ;  /* 0x0006d40001117983 */ /* 0x000f220000300800 */
[----:B------:R-:W-:Y:S01]  /*c370*/  FADD.FTZ R5, R8, R5 ;  /* 0x0000000508057221 */ /* 0x000fe20000010000 */
[----:B------:R-:W-:Y:S01]  /*c380*/  FFMA.FTZ R4, R10, R6, R4 ;  /* 0x000000060a047223 */ /* 0x000fe20000010004 */
[----:B------:R-:W-:Y:S02]  /*c390*/  FADD.FTZ R8, R47, -UR28 ;  /* 0x8000001c2f087e21 */ /* 0x000fe40008010000 */
[----:B------:R-:W-:Y:S01]  /*c3a0*/  FADD.FTZ R5, R5, R6 ;  /* 0x0000000605057221 */ /* 0x000fe20000010000 */
[----:B------:R-:W4:Y:S01]  /*c3b0*/  LDL.LU R47, [R1+0x4fc] ;  /* 0x0004fc00012f7983 */ /* 0x000f220000300800 */
[----:B------:R-:W-:-:S03]  /*c3c0*/  FADD.FTZ R10, R18, -UR28 ;  /* 0x8000001c120a7e21 */ /* 0x000fc60008010000 */
[----:B------:R-:W4:Y:S01]  /*c3d0*/  LDL.LU R18, [R1+0x6e4] ;  /* 0x0006e40001127983 */ /* 0x000f220000300800 */
[----:B------:R-:W-:Y:S01]  /*c3e0*/  FMUL.FTZ R8, R8, UR16 ;  /* 0x0000001008087c20 */ /* 0x000fe20008410000 */
[-C--:B------:R-:W-:Y:S01]  /*c3f0*/  FMUL.FTZ R6, R49, R57.reuse ;  /* 0x0000003931067220 */ /* 0x080fe20000410000 */
[----:B------:R-:W-:Y:S02]  /*c400*/  FMUL.FTZ R10, R10, UR16 ;  /* 0x000000100a0a7c20 */ /* 0x000fe40008410000 */
[C---:B------:R-:W-:Y:S01]  /*c410*/  FFMA.FTZ R2, R8.reuse, R57, R2 ;  /* 0x0000003908027223 */ /* 0x040fe20000010002 */
[----:B------:R-:W-:Y:S01]  /*c420*/  FFMA.FTZ R4, R8, R6, R4 ;  /* 0x0000000608047223 */ /* 0x000fe20000010004 */
[----:B------:R-:W-:Y:S01]  /*c430*/  FADD.FTZ R5, R6, R5 ;  /* 0x0000000506057221 */ /* 0x000fe20000010000 */
[-C--:B--2---:R-:W-:Y:S01]  /*c440*/  FMUL.FTZ R8, R48, R13.reuse ;  /* 0x0000000d30087220 */ /* 0x084fe20000410000 */
[----:B------:R-:W-:Y:S01]  /*c450*/  FADD.FTZ R7, R7, R13 ;  /* 0x0000000d07077221 */ /* 0x000fe20000010000 */
[----:B------:R-:W-:-:S02]  /*c460*/  FFMA.FTZ R3, R10, R13, R3 ;  /* 0x0000000d0a037223 */ /* 0x000fc40000010003 */
[----:B------:R-:W2:Y:S01]  /*c470*/  LDL.LU R13, [R1+0x700] ;  /* 0x00070000010d7983 */ /* 0x000ea20000300800 */
[----:B------:R-:W-:Y:S01]  /*c480*/  FADD.FTZ R6, R5, R8 ;  /* 0x0000000805067221 */ /* 0x000fe20000010000 */
[----:B------:R-:W-:Y:S01]  /*c490*/  FFMA.FTZ R4, R10, R8, R4 ;  /* 0x000000080a047223 */ /* 0x000fe20000010004 */
[----:B------:R-:W-:Y:S01]  /*c4a0*/  FMUL.FTZ R5, R49, R42 ;  /* 0x0000002a31057220 */ /* 0x000fe20000410000 */
[----:B---3--:R-:W-:-:S04]  /*c4b0*/  FADD.FTZ R11, R11, -UR28 ;  /* 0x8000001c0b0b7e21 */ /* 0x008fc80008010000 */
[----:B------:R-:W-:Y:S01]  /*c4c0*/  FMUL.FTZ R11, R11, UR16 ;  /* 0x000000100b0b7c20 */ /* 0x000fe20008410000 */
[----:B------:R-:W-:-:S03]  /*c4d0*/  FADD.FTZ R6, R5, R6 ;  /* 0x0000000605067221 */ /* 0x000fc60000010000 */
[----:B------:R-:W-:Y:S01]  /*c4e0*/  FFMA.FTZ R4, R11, R5, R4 ;  /* 0x000000050b047223 */ /* 0x000fe20000010004 */
[----:B----4-:R-:W-:Y:S02]  /*c4f0*/  FADD.FTZ R5, R17, -UR28 ;  /* 0x8000001c11057e21 */ /* 0x010fe40008010000 */
[----:B------:R-:W3:Y:S01]  /*c500*/  LDL.LU R17, [R1+0x728] ;  /* 0x0007280001117983 */ /* 0x000ee20000300800 */
[----:B------:R-:W-:-:S03]  /*c510*/  FADD.FTZ R8, R59, -UR28 ;  /* 0x8000001c3b087e21 */ /* 0x000fc60008010000 */
[----:B------:R-:W4:Y:S01]  /*c520*/  LDL.LU R59, [R1+0x714] ;  /* 0x00071400013b7983 */ /* 0x000f220000300800 */
[----:B------:R-:W-:-:S03]  /*c530*/  FADD.FTZ R9, R9, R57 ;  /* 0x0000003909097221 */ /* 0x000fc60000010000 */
[----:B------:R-:W4:Y:S01]  /*c540*/  LDL.LU R57, [R1+0x510] ;  /* 0x0005100001397983 */ /* 0x000f220000300800 */
[----:B------:R-:W-:Y:S01]  /*c550*/  FFMA.FTZ R2, R11, R42, R2 ;  /* 0x0000002a0b027223 */ /* 0x000fe20000010002 */
[----:B------:R-:W-:Y:S02]  /*c560*/  FADD.FTZ R11, R18, -UR28 ;  /* 0x8000001c120b7e21 */ /* 0x000fe40008010000 */
[----:B------:R-:W4:Y:S01]  /*c570*/  LDL.LU R18, [R1+0x72c] ;  /* 0x00072c0001127983 */ /* 0x000f220000300800 */
[----:B------:R-:W-:Y:S01]  /*c580*/  FMUL.FTZ R10, R48, R45 ;  /* 0x0000002d300a7220 */ /* 0x000fe20000410000 */
[----:B------:R-:W-:Y:S01]  /*c590*/  FMUL.FTZ R8, R8, UR16 ;  /* 0x0000001008087c20 */ /* 0x000fe20008410000 */
[----:B------:R-:W-:Y:S01]  /*c5a0*/  FMUL.FTZ R5, R5, UR16 ;  /* 0x0000001005057c20 */ /* 0x000fe20008410000 */
[----:B------:R0:W-:Y:S01]  /*c5b0*/  STL [R1+0x964], R44 ;  /* 0x0009642c01007387 */ /* 0x0001e20000100800 */
[----:B------:R-:W-:Y:S01]  /*c5c0*/  FADD.FTZ R6, R6, R10 ;  /* 0x0000000a06067221 */ /* 0x000fe20000010000 */
[C---:B------:R-:W-:Y:S01]  /*c5d0*/  FFMA.FTZ R4, R8.reuse, R10, R4 ;  /* 0x0000000a08047223 */ /* 0x040fe20000010004 */
[----:B------:R-:W-:Y:S01]  /*c5e0*/  FMUL.FTZ R10, R49, R43 ;  /* 0x0000002b310a7220 */ /* 0x000fe20000410000 */
[----:B------:R-:W-:Y:S01]  /*c5f0*/  FFMA.FTZ R3, R8, R45, R3 ;  /* 0x0000002d08037223 */ /* 0x000fe20000010003 */
[----:B------:R-:W-:Y:S01]  /*c600*/  FMUL.FTZ R11, R11, UR16 ;  /* 0x000000100b0b7c20 */ /* 0x000fe20008410000 */
[----:B------:R-:W-:Y:S01]  /*c610*/  FADD.FTZ R7, R7, R45 ;  /* 0x0000002d07077221 */ /* 0x000fe20000010000 */
[----:B------:R-:W-:Y:S01]  /*c620*/  FADD.FTZ R6, R10, R6 ;  /* 0x000000060a067221 */ /* 0x000fe20000010000 */
[----:B0-----:R-:W4:Y:S01]  /*c630*/  LDL.LU R44, [R1+0x530] ;  /* 0x00053000012c7983 */ /* 0x001f220000300800 */
[----:B------:R-:W-:Y:S01]  /*c640*/  FFMA.FTZ R4, R5, R10, R4 ;  /* 0x0000000a05047223 */ /* 0x000fe20000010004 */
[----:B------:R-:W-:-:S02]  /*c650*/  FMUL.FTZ R10, R48, R46 ;  /* 0x0000002e300a7220 */ /* 0x000fc40000410000 */
[----:B------:R-:W4:Y:S01]  /*c660*/  LDL.LU R45, [R1+0x514] ;  /* 0x00051400012d7983 */ /* 0x000f220000300800 */
[C---:B------:R-:W-:Y:S01]  /*c670*/  FFMA.FTZ R3, R11.reuse, R46, R3 ;  /* 0x0000002e0b037223 */ /* 0x040fe20000010003 */
[----:B------:R-:W-:Y:S01]  /*c680*/  FFMA.FTZ R4, R11, R10, R4 ;  /* 0x0000000a0b047223 */ /* 0x000fe20000010004 */
[----:B------:R-:W-:Y:S01]  /*c690*/  FFMA.FTZ R2, R5, R43, R2 ;  /* 0x0000002b05027223 */ /* 0x000fe20000010002 */
[----:B--2---:R-:W-:Y:S02]  /*c6a0*/  FADD.FTZ R8, R13, -UR28 ;  /* 0x8000001c0d087e21 */ /* 0x004fe40008010000 */
[----:B------:R-:W2:Y:S01]  /*c6b0*/  LDL.LU R13, [R1+0x750] ;  /* 0x00075000010d7983 */ /* 0x000ea20000300800 */
[----:B---3--:R-:W-:-:S03]  /*c6c0*/  FADD.FTZ R11, R17, -UR28 ;  /* 0x8000001c110b7e21 */ /* 0x008fc60008010000 */
[----:B------:R-:W3:Y:S01]  /*c6d0*/  LDL.LU R17, [R1+0x76c] ;  /* 0x00076c0001117983 */ /* 0x000ee20000300800 */
[----:B----4-:R-:W-:-:S03]  /*c6e0*/  FADD.FTZ R5, R59, -UR28 ;  /* 0x8000001c3b057e21 */ /* 0x010fc60008010000 */
[----:B------:R-:W4:Y:S01]  /*c6f0*/  LDL.LU R59, [R1+0x758] ;  /* 0x00075800013b7983 */ /* 0x000f220000300800 */
[----:B------:R-:W-:Y:S01]  /*c700*/  FADD.FTZ R6, R6, R10 ;  /* 0x0000000a06067221 */ /* 0x000fe20000010000 */
[----:B------:R-:W-:Y:S01]  /*c710*/  FADD.FTZ R9, R9, R42 ;  /* 0x0000002a09097221 */ /* 0x000fe20000010000 */
[-C--:B------:R-:W-:Y:S01]  /*c720*/  FMUL.FTZ R10, R49, R57.reuse ;  /* 0x00000039310a7220 */ /* 0x080fe20000410000 */
[----:B------:R-:W-:Y:S01]  /*c730*/  FMUL.FTZ R8, R8, UR16 ;  /* 0x0000001008087c20 */ /* 0x000fe20008410000 */
[----:B------:R-:W4:Y:S03]  /*c740*/  LDL.LU R42, [R1+0x548] ;  /* 0x00054800012a7983 */ /* 0x000f260000300800 */
[C---:B------:R-:W-:Y:S01]  /*c750*/  FFMA.FTZ R4, R8.reuse, R10, R4 ;  /* 0x0000000a08047223 */ /* 0x040fe20000010004 */
[----:B------:R-:W-:Y:S01]  /*c760*/  FFMA.FTZ R2, R8, R57, R2 ;  /* 0x0000003908027223 */ /* 0x000fe20000010002 */
[----:B------:R-:W-:Y:S01]  /*c770*/  FADD.FTZ R8, R18, -UR28 ;  /* 0x8000001c12087e21 */ /* 0x000fe20008010000 */
[----:B------:R-:W-:Y:S01]  /*c780*/  FADD.FTZ R6, R10, R6 ;  /* 0x000000060a067221 */ /* 0x000fe20000010000 */
[----:B------:R-:W4:Y:S01]  /*c790*/  LDL.LU R18, [R1+0x788] ;  /* 0x0007880001127983 */ /* 0x000f220000300800 */
[----:B------:R-:W-:Y:S01]  /*c7a0*/  FMUL.FTZ R10, R48, R47 ;  /* 0x0000002f300a7220 */ /* 0x000fe20000410000 */
[----:B------:R-:W-:Y:S01]  /*c7b0*/  FMUL.FTZ R5, R5, UR16 ;  /* 0x0000001005057c20 */ /* 0x000fe20008410000 */
[----:B------:R-:W-:-:S02]  /*c7c0*/  FADD.FTZ R7, R7, R46 ;  /* 0x0000002e07077221 */ /* 0x000fc40000010000 */
[----:B------:R-:W4:Y:S01]  /*c7d0*/  LDL.LU R46, [R1+0x534] ;  /* 0x00053400012e7983 */ /* 0x000f220000300800 */
[----:B------:R-:W-:Y:S01]  /*c7e0*/  FADD.FTZ R6, R6, R10 ;  /* 0x0000000a06067221 */ /* 0x000fe20000010000 */
[----:B------:R-:W-:Y:S01]  /*c7f0*/  FFMA.FTZ R4, R5, R10, R4 ;  /* 0x0000000a05047223 */ /* 0x000fe20000010004 */
[----:B------:R-:W-:Y:S01]  /*c800*/  FADD.FTZ R9, R9, R43 ;  /* 0x0000002b09097221 */ /* 0x000fe20000010000 */
[----:B------:R-:W-:Y:S01]  /*c810*/  FMUL.FTZ R10, R49, R44 ;  /* 0x0000002c310a7220 */ /* 0x000fe20000410000 */
[----:B------:R-:W-:Y:S01]  /*c820*/  FMUL.FTZ R11, R11, UR16 ;  /* 0x000000100b0b7c20 */ /* 0x000fe20008410000 */
[----:B------:R-:W-:Y:S01]  /*c830*/  FFMA.FTZ R3, R5, R47, R3 ;  /* 0x0000002f05037223 */ /* 0x000fe20000010003 */
[----:B------:R-:W4:Y:S01]  /*c840*/  LDL.LU R43, [R1+0x550] ;  /* 0x00055000012b7983 */ /* 0x000f220000300800 */
[----:B------:R-:W-:Y:S01]  /*c850*/  FADD.FTZ R6, R10, R6 ;  /* 0x000000060a067221 */ /* 0x000fe20000010000 */
[----:B------:R-:W-:Y:S01]  /*c860*/  FFMA.FTZ R4, R11, R10, R4 ;  /* 0x0000000a0b047223 */ /* 0x000fe20000010004 */
[----:B------:R-:W-:Y:S01]  /*c870*/  FADD.FTZ R9, R9, R57 ;  /* 0x0000003909097221 */ /* 0x000fe20000010000 */
[-C--:B------:R-:W-:Y:S01]  /*c880*/  FMUL.FTZ R10, R48, R45.reuse ;  /* 0x0000002d300a7220 */ /* 0x080fe20000410000 */
[----:B------:R-:W-:Y:S01]  /*c890*/  FMUL.FTZ R8, R8, UR16 ;  /* 0x0000001008087c20 */ /* 0x000fe20008410000 */
[----:B------:R-:W4:Y:S03]  /*c8a0*/  LDL.LU R57, [R1+0x554] ;  /* 0x0005540001397983 */ /* 0x000f260000300800 */
[C---:B------:R-:W-:Y:S01]  /*c8b0*/  FFMA.FTZ R4, R8.reuse, R10, R4 ;  /* 0x0000000a08047223 */ /* 0x040fe20000010004 */
[----:B------:R-:W-:Y:S01]  /*c8c0*/  FFMA.FTZ R3, R8, R45, R3 ;  /* 0x0000002d08037223 */ /* 0x000fe20000010003 */
[----:B------:R-:W-:Y:S01]  /*c8d0*/  FFMA.FTZ R2, R11, R44, R2 ;  /* 0x0000002c0b027223 */ /* 0x000fe20000010002 */
[----:B--2---:R-:W-:-:S02]  /*c8e0*/  FADD.FTZ R5, R13, -UR28 ;  /* 0x8000001c0d057e21 */ /* 0x004fc40008010000 */
[----:B------:R-:W2:Y:S01]  /*c8f0*/  LDL.LU R13, [R1+0x78c] ;  /* 0x00078c00010d7983 */ /* 0x000ea20000300800 */
[----:B---3--:R-:W-:-:S03]  /*c900*/  FADD.FTZ R8, R17, -UR28 ;  /* 0x8000001c11087e21 */ /* 0x008fc60008010000 */
[----:B------:R-:W3:Y:S01]  /*c910*/  LDL.LU R17, [R1+0x7b4] ;  /* 0x0007b40001117983 */ /* 0x000ee20000300800 */
[----:B----4-:R-:W-:-:S03]  /*c920*/  FADD.FTZ R11, R59, -UR28 ;  /* 0x8000001c3b0b7e21 */ /* 0x010fc60008010000 */
[----:B------:R-:W4:Y:S01]  /*c930*/  LDL.LU R59, [R1+0x7b0] ;  /* 0x0007b000013b7983 */ /* 0x000f220000300800 */
[----:B------:R-:W-:Y:S01]  /*c940*/  FADD.FTZ R6, R6, R10 ;  /* 0x0000000a06067221 */ /* 0x000fe20000010000 */
[----:B------:R-:W-:Y:S01]  /*c950*/  FADD.FTZ R7, R7, R47 ;  /* 0x0000002f07077221 */ /* 0x000fe20000010000 */
[----:B------:R-:W-:Y:S01]  /*c960*/  FMUL.FTZ R10, R49, R42 ;  /* 0x0000002a310a7220 */ /* 0x000fe20000410000 */
[----:B------:R-:W-:Y:S01]  /*c970*/  FMUL.FTZ R5, R5, UR16 ;  /* 0x0000001005057c20 */ /* 0x000fe20008410000 */
[----:B------:R-:W4:Y:S03]  /*c980*/  LDL.LU R47, [R1+0x564] ;  /* 0x00056400012f7983 */ /* 0x000f260000300800 */
[C---:B------:R-:W-:Y:S01]  /*c990*/  FFMA.FTZ R4, R5.reuse, R10, R4 ;  /* 0x0000000a05047223 */ /* 0x040fe20000010004 */
[----:B------:R-:W-:Y:S01]  /*c9a0*/  FFMA.FTZ R2, R5, R42, R2 ;  /* 0x0000002a05027223 */ /* 0x000fe20000010002 */
[----:B------:R-:W-:Y:S01]  /*c9b0*/  FADD.FTZ R5, R18, -UR28 ;  /* 0x8000001c12057e21 */ /* 0x000fe20008010000 */
[----:B------:R-:W-:Y:S01]  /*c9c0*/  FADD.FTZ R6, R10, R6 ;  /* 0x000000060a067221 */ /* 0x000fe20000010000 */
[----:B------:R-:W4:Y:S01]  /*c9d0*/  LDL.LU R18, [R1+0x7e0] ;  /* 0x0007e00001127983 */ /* 0x000f220000300800 */
[----:B------:R-:W-:Y:S01]  /*c9e0*/  FADD.FTZ R9, R9, R44 ;  /* 0x0000002c09097221 */ /* 0x000fe20000010000 */
[----:B------:R-:W-:Y:S01]  /*c9f0*/  FMUL.FTZ R11, R11, UR16 ;  /* 0x000000100b0b7c20 */ /* 0x000fe20008410000 */
[----:B------:R-:W-:Y:S01]  /*ca00*/  FMUL.FTZ R10, R48, R46 ;  /* 0x0000002e300a7220 */ /* 0x000fe20000410000 */
[----:B------:R-:W4:Y:S01]  /*ca10*/  LDL.LU R44, [R1+0x578] ;  /* 0x00057800012c7983 */ /* 0x000f220000300800 */
[----:B------:R-:W-:Y:S01]  /*ca20*/  FADD.FTZ R7, R7, R45 ;  /* 0x0000002d07077221 */ /* 0x000fe20000010000 */
[----:B------:R-:W-:Y:S01]  /*ca30*/  FMUL.FTZ R8, R8, UR16 ;  /* 0x0000001008087c20 */ /* 0x000fe20008410000 */
[----:B------:R-:W-:Y:S01]  /*ca40*/  FADD.FTZ R6, R6, R10 ;  /* 0x0000000a06067221 */ /* 0x000fe20000010000 */
[C---:B------:R-:W-:Y:S01]  /*ca50*/  FFMA.FTZ R4, R11.reuse, R10, R4 ;  /* 0x0000000a0b047223 */ /* 0x040fe20000010004 */
[----:B------:R-:W-:Y:S01]  /*ca60*/  FFMA.FTZ R3, R11, R46, R3 ;  /* 0x0000002e0b037223 */ /* 0x000fe20000010003 */
[----:B------:R-:W-:Y:S01]  /*ca70*/  FMUL.FTZ R10, R49, R43 ;  /* 0x0000002b310a7220 */ /* 0x000fe20000410000 */
[----:B------:R-:W4:Y:S01]  /*ca80*/  LDL.LU R45, [R1+0x590] ;  /* 0x00059000012d7983 */ /* 0x000f220000300800 */
[----:B------:R-:W-:Y:S01]  /*ca90*/  FMUL.FTZ R5, R5, UR16 ;  /* 0x0000001005057c20 */ /* 0x000fe20008410000 */
[----:B------:R-:W-:Y:S01]  /*caa0*/  FADD.FTZ R7, R7, R46 ;  /* 0x0000002e07077221 */ /* 0x000fe20000010000 */
[----:B------:R-:W-:Y:S01]  /*cab0*/  FADD.FTZ R6, R10, R6 ;  /* 0x000000060a067221 */ /* 0x000fe20000010000 */
[----:B------:R-:W-:Y:S01]  /*cac0*/  FFMA.FTZ R4, R8, R10, R4 ;  /* 0x0000000a08047223 */ /* 0x000fe20000010004 */
[-C--:B------:R-:W-:Y:S01]  /*cad0*/  FMUL.FTZ R10, R48, R57.reuse ;  /* 0x00000039300a7220 */ /* 0x080fe20000410000 */
[----:B------:R-:W4:Y:S01]  /*cae0*/  LDL.LU R46, [R1+0x594] ;  /* 0x00059400012e7983 */ /* 0x000f220000300800 */
[----:B------:R-:W-:-:S02]  /*caf0*/  FFMA.FTZ R3, R5, R57, R3 ;  /* 0x0000003905037223 */ /* 0x000fc40000010003 */
        /* <DEDUP_REMOVED lines=18> */
[----:B------:R-:W-:Y:S01]  /*cc20*/  FMUL.FTZ R8, R8, UR16 ;  /* 0x0000001008087c20 */ /* 0x000fe20008410000 */
[----:B------:R-:W-:Y:S01]  /*cc30*/  FMUL.FTZ R10, R48, R44 ;  /* 0x0000002c300a7220 */ /* 0x000fe20000410000 */
[----:B------:R-:W-:-:S02]  /*cc40*/  FADD.FTZ R7, R7, R57 ;  /* 0x0000003907077221 */ /* 0x000fc40000010000 */
[----:B------:R-:W4:Y:S01]  /*cc50*/  LDL.LU R57, [R1+0x5b8] ;  /* 0x0005b80001397983 */ /* 0x000f220000300800 */
[----:B------:R-:W-:Y:S01]  /*cc60*/  FADD.FTZ R6, R6, R10 ;  /* 0x0000000a06067221 */ /* 0x000fe20000010000 */
[C---:B------:R-:W-:Y:S01]  /*cc70*/  FFMA.FTZ R4, R8.reuse, R10, R4 ;  /* 0x0000000a08047223 */ /* 0x040fe20000010004 */
[----:B------:R-:W-:Y:S01]  /*cc80*/  FADD.FTZ R9, R9, R43 ;  /* 0x0000002b09097221 */ /* 0x000fe20000010000 */
[-C--:B------:R-:W-:Y:S01]  /*cc90*/  FMUL.FTZ R10, R49, R45.reuse ;  /* 0x0000002d310a7220 */ /* 0x080fe20000410000 */
[----:B------:R-:W-:Y:S01]  /*cca0*/  FMUL.FTZ R5, R5, UR16 ;  /* 0x0000001005057c20 */ /* 0x000fe20008410000 */
[----:B------:R-:W-:Y:S01]  /*ccb0*/  FFMA.FTZ R3, R8, R44, R3 ;  /* 0x0000002c08037223 */ /* 0x000fe20000010003 */
[----:B------:R-:W4:Y:S01]  /*ccc0*/  LDL.LU R43, [R1+0x5bc] ;  /* 0x0005bc00012b7983 */ /* 0x000f220000300800 */
[----:B------:R-:W-:Y:S01]  /*ccd0*/  FADD.FTZ R6, R10, R6 ;  /* 0x000000060a067221 */ /* 0x000fe20000010000 */
[----:B------:R-:W-:Y:S01]  /*cce0*/  FFMA.FTZ R4, R5, R10, R4 ;  /* 0x0000000a05047223 */ /* 0x000fe20000010004 */
[----:B------:R-:W-:Y:S01]  /*ccf0*/  FADD.FTZ R9, R9, R47 ;  /* 0x0000002f09097221 */ /* 0x000fe20000010000 */
[----:B------:R-:W-:Y:S01]  /*cd00*/  FMUL.FTZ R10, R48, R46 ;  /* 0x0000002e300a7220 */ /* 0x000fe20000410000 */
        /* <DEDUP_REMOVED lines=23> */
[-C--:B------:R-:W-:Y:S01]  /*ce80*/  FMUL.FTZ R10, R48, R57.reuse ;  /* 0x00000039300a7220 */ /* 0x080fe20000410000 */
        /* <DEDUP_REMOVED lines=124> */
[----:B------:R-:W-:Y:S01]  /*d650*/  FADD.FTZ R9, R9, R57 ;  /* 0x0000003909097221 */ /* 0x000fe20000010000 */
[----:B------:R-:W-:-:S02]  /*d660*/  FFMA.FTZ R2, R11, R57, R2 ;  /* 0x000000390b027223 */ /* 0x000fc40000010002 */
[----:B------:R-:W4:Y:S01]  /*d670*/  LDL.LU R57, [R1+0x7b8] ;  /* 0x0007b80001397983 */ /* 0x000f220000300800 */
[----:B------:R-:W-:-:S03]  /*d680*/  FADD.FTZ R7, R7, R46 ;  /* 0x0000002e07077221 */ /* 0x000fc60000010000 */
[----:B------:R-:W4:Y:S01]  /*d690*/  LDL.LU R46, [R1+0x704] ;  /* 0x00070400012e7983 */ /* 0x000f220000300800 */
[----:B------:R-:W-:-:S03]  /*d6a0*/  FADD.FTZ R7, R7, R47 ;  /* 0x0000002f07077221 */ /* 0x000fc60000010000 */
[----:B------:R-:W4:Y:S01]  /*d6b0*/  LDL.LU R47, [R1+0x718] ;  /* 0x00071800012f7983 */ /* 0x000f220000300800 */
[----:B--2---:R-:W-:-:S03]  /*d6c0*/  FADD.FTZ R5, R13, -UR28 ;  /* 0x8000001c0d057e21 */ /* 0x004fc60008010000 */
[----:B------:R-:W2:Y:S01]  /*d6d0*/  LDL.LU R13, [R1+0x7c4] ;  /* 0x0007c400010d7983 */ /* 0x000ea20000300800 */
[----:B---3--:R-:W-:-:S03]  /*d6e0*/  FADD.FTZ R8, R17, -UR28 ;  /* 0x8000001c11087e21 */ /* 0x008fc60008010000 */
[----:B------:R-:W3:Y:S01]  /*d6f0*/  LDL.LU R17, [R1+0x7bc] ;  /* 0x0007bc0001117983 */ /* 0x000ee20000300800 */
[----:B----4-:R-:W-:-:S03]  /*d700*/  FADD.FTZ R11, R59, -UR28 ;  /* 0x8000001c3b0b7e21 */ /* 0x010fc60008010000 */
[----:B------:R-:W4:Y:S01]  /*d710*/  LDL.LU R59, [R1+0x710] ;  /* 0x00071000013b7983 */ /* 0x000f220000300800 */
[----:B------:R-:W-:Y:S01]  /*d720*/  FADD.FTZ R6, R6, R10 ;  /* 0x0000000a06067221 */ /* 0x000fe20000010000 */
[----:B------:R-:W-:Y:S01]  /*d730*/  FMUL.FTZ R5, R5, UR16 ;  /* 0x0000001005057c20 */ /* 0x000fe20008410000 */
[----:B------:R-:W-:-:S03]  /*d740*/  FMUL.FTZ R10, R49, R42 ;  /* 0x0000002a310a7220 */ /* 0x000fc60000410000 */
[C---:B------:R-:W-:Y:S01]  /*d750*/  FFMA.FTZ R2, R5.reuse, R42, R2 ;  /* 0x0000002a05027223 */ /* 0x040fe20000010002 */
[----:B------:R-:W-:Y:S01]  /*d760*/  FFMA.FTZ R4, R5, R10, R4 ;  /* 0x0000000a05047223 */ /* 0x000fe20000010004 */
[----:B------:R-:W-:Y:S01]  /*d770*/  FADD.FTZ R6, R10, R6 ;  /* 0x000000060a067221 */ /* 0x000fe20000010000 */
[----:B------:R-:W-:Y:S02]  /*d780*/  FADD.FTZ R5, R18, -UR28 ;  /* 0x8000001c12057e21 */ /* 0x000fe40008010000 */
[----:B------:R-:W4:Y:S01]  /*d790*/  LDL.LU R18, [R1+0x7a8] ;  /* 0x0007a80001127983 */ /* 0x000f220000300800 */
[----:B------:R-:W-:Y:S01]  /*d7a0*/  FMUL.FTZ R11, R11, UR16 ;  /* 0x000000100b0b7c20 */ /* 0x000fe20008410000 */
[-C--:B------:R-:W-:Y:S01]  /*d7b0*/  FMUL.FTZ R10, R48, R44.reuse ;  /* 0x0000002c300a7220 */ /* 0x080fe20000410000 */
[----:B------:R-:W-:Y:S02]  /*d7c0*/  FMUL.FTZ R8, R8, UR16 ;  /* 0x0000001008087c20 */ /* 0x000fe40008410000 */
[C---:B------:R-:W-:Y:S01]  /*d7d0*/  FFMA.FTZ R3, R11.reuse, R44, R3 ;  /* 0x0000002c0b037223 */ /* 0x040fe20000010003 */
[----:B------:R-:W-:Y:S01]  /*d7e0*/  FADD.FTZ R6, R6, R10 ;  /* 0x0000000a06067221 */ /* 0x000fe20000010000 */
[----:B------:R-:W-:Y:S01]  /*d7f0*/  FFMA.FTZ R4, R11, R10, R4 ;  /* 0x0000000a0b047223 */ /* 0x000fe20000010004 */
[----:B------:R-:W-:Y:S01]  /*d800*/  FMUL.FTZ R10, R49, R43 ;  /* 0x0000002b310a7220 */ /* 0x000fe20000410000 */
[----:B------:R-:W-:Y:S01]  /*d810*/  FMUL.FTZ R5, R5, UR16 ;  /* 0x0000001005057c20 */ /* 0x000fe20008410000 */
[----:B------:R-:W-:-:S02]  /*d820*/  FADD.FTZ R7, R7, R44 ;  /* 0x0000002c07077221 */ /* 0x000fc40000010000 */
[----:B------:R-:W-:Y:S01]  /*d830*/  FADD.FTZ R6, R10, R6 ;  /* 0x000000060a067221 */ /* 0x000fe20000010000 */
[----:B------:R-:W-:Y:S01]  /*d840*/  FFMA.FTZ R4, R8, R10, R4 ;  /* 0x0000000a08047223 */ /* 0x000fe20000010004 */
[-C--:B------:R-:W-:Y:S01]  /*d850*/  FMUL.FTZ R10, R48, R45.reuse ;  /* 0x0000002d300a7220 */ /* 0x080fe20000410000 */
[----:B------:R-:W4:Y:S01]  /*d860*/  LDL.LU R44, [R1+0x71c] ;  /* 0x00071c00012c7983 */ /* 0x000f220000300800 */
[C---:B------:R-:W-:Y:S02]  /*d870*/  FFMA.FTZ R3, R5.reuse, R45, R3 ;  /* 0x0000002d05037223 */ /* 0x040fe40000010003 */
[----:B------:R-:W-:Y:S01]  /*d880*/  FFMA.FTZ R4, R5, R10, R4 ;  /* 0x0000000a05047223 */ /* 0x000fe20000010004 */
[----:B------:R-:W-:Y:S01]  /*d890*/  FFMA.FTZ R2, R8, R43, R2 ;  /* 0x0000002b08027223 */ /* 0x000fe20000010002 */
[----:B------:R-:W-:Y:S02]  /*d8a0*/  FADD.FTZ R8, R57, -UR28 ;  /* 0x8000001c39087e21 */ /* 0x000fe40008010000 */
[----:B------:R-:W4:Y:S01]  /*d8b0*/  LDL.LU R57, [R1+0x798] ;  /* 0x0007980001397983 */ /* 0x000f220000300800 */
[----:B------:R-:W-:-:S03]  /*d8c0*/  FADD.FTZ R9, R9, R42 ;  /* 0x0000002a09097221 */ /* 0x000fc60000010000 */
[----:B------:R-:W4:Y:S01]  /*d8d0*/  LDL.LU R42, [R1+0x738] ;  /* 0x00073800012a7983 */ /* 0x000f220000300800 */
[----:B------:R-:W-:Y:S01]  /*d8e0*/  FADD.FTZ R6, R6, R10 ;  /* 0x0000000a06067221 */ /* 0x000fe20000010000 */
[----:B------:R-:W-:Y:S01]  /*d8f0*/  FMUL.FTZ R10, R49, R46 ;  /* 0x0000002e310a7220 */ /* 0x000fe20000410000 */
[----:B------:R-:W-:Y:S02]  /*d900*/  FADD.FTZ R9, R9, R43 ;  /* 0x0000002b09097221 */ /* 0x000fe40000010000 */
[----:B------:R-:W4:Y:S01]  /*d910*/  LDL.LU R43, [R1+0x73c] ;  /* 0x00073c00012b7983 */ /* 0x000f220000300800 */
[----:B------:R-:W-:Y:S01]  /*d920*/  FADD.FTZ R6, R10, R6 ;  /* 0x000000060a067221 */ /* 0x000fe20000010000 */
[----:B------:R-:W-:Y:S01]  /*d930*/  FMUL.FTZ R8, R8, UR16 ;  /* 0x0000001008087c20 */ /* 0x000fe20008410000 */
[----:B------:R-:W-:Y:S01]  /*d940*/  FADD.FTZ R7, R7, R45 ;  /* 0x0000002d07077221 */ /* 0x000fe20000010000 */
[----:B------:R-:W-:Y:S01]  /*d950*/  FADD.FTZ R9, R9, R46 ;  /* 0x0000002e09097221 */ /* 0x000fe20000010000 */
[----:B------:R-:W4:Y:S03]  /*d960*/  LDL.LU R45, [R1+0x754] ;  /* 0x00075400012d7983 */ /* 0x000f260000300800 */
[----:B------:R-:W-:Y:S01]  /*d970*/  FADD.FTZ R9, R9, R47 ;  /* 0x0000002f09097221 */ /* 0x000fe20000010000 */
[----:B--2---:R-:W-:-:S02]  /*d980*/  FADD.FTZ R11, R13, -UR28 ;  /* 0x8000001c0d0b7e21 */ /* 0x004fc40008010000 */
[----:B------:R-:W2:Y:S02]  /*d990*/  LDL.LU R13, [R1+0x7ac] ;  /* 0x0007ac00010d7983 */ /* 0x000ea40000300800 */
[----:B------:R-:W-:-:S04]  /*d9a0*/  FMUL.FTZ R11, R11, UR16 ;  /* 0x000000100b0b7c20 */ /* 0x000fc80008410000 */
[C---:B------:R-:W-:Y:S01]  /*d9b0*/  FFMA.FTZ R4, R11.reuse, R10, R4 ;  /* 0x0000000a0b047223 */ /* 0x040fe20000010004 */
[----:B------:R-:W-:Y:S02]  /*d9c0*/  FFMA.FTZ R2, R11, R46, R2 ;  /* 0x0000002e0b027223 */ /* 0x000fe40000010002 */
[----:B------:R-:W2:Y:S01]  /*d9d0*/  LDL.LU R46, [R1+0x75c] ;  /* 0x00075c00012e7983 */ /* 0x000ea20000300800 */
[----:B---3--:R-:W-:-:S03]  /*d9e0*/  FADD.FTZ R5, R17, -UR28 ;  /* 0x8000001c11057e21 */ /* 0x008fc60008010000 */
[----:B------:R-:W3:Y:S01]  /*d9f0*/  LDL.LU R17, [R1+0x79c] ;  /* 0x00079c0001117983 */ /* 0x000ee20000300800 */
[----:B----4-:R-:W-:Y:S01]  /*da00*/  FMUL.FTZ R10, R48, R59 ;  /* 0x0000003b300a7220 */ /* 0x010fe20000410000 */
[----:B------:R-:W-:-:S03]  /*da10*/  FMUL.FTZ R5, R5, UR16 ;  /* 0x0000001005057c20 */ /* 0x000fc60008410000 */
[----:B------:R-:W-:Y:S01]  /*da20*/  FADD.FTZ R6, R6, R10 ;  /* 0x0000000a06067221 */ /* 0x000fe20000010000 */
[----:B------:R-:W-:Y:S01]  /*da30*/  FFMA.FTZ R4, R8, R10, R4 ;  /* 0x0000000a08047223 */ /* 0x000fe20000010004 */
[-C--:B------:R-:W-:Y:S01]  /*da40*/  FMUL.FTZ R10, R49, R47.reuse ;  /* 0x0000002f310a7220 */ /* 0x080fe20000410000 */
[----:B------:R-:W-:Y:S02]  /*da50*/  FFMA.FTZ R2, R5, R47, R2 ;  /* 0x0000002f05027223 */ /* 0x000fe40000010002 */
[----:B------:R-:W4:Y:S01]  /*da60*/  LDL.LU R47, [R1+0x778] ;  /* 0x00077800012f7983 */ /* 0x000f220000300800 */
[----:B------:R-:W-:-:S03]  /*da70*/  FADD.FTZ R11, R18, -UR28 ;  /* 0x8000001c120b7e21 */ /* 0x000fc60008010000 */
[----:B------:R-:W4:Y:S01]  /*da80*/  LDL.LU R18, [R1+0x780] ;  /* 0x0007800001127983 */ /* 0x000f220000300800 */
[----:B------:R-:W-:Y:S01]  /*da90*/  FFMA.FTZ R3, R8, R59, R3 ;  /* 0x0000003b08037223 */ /* 0x000fe20000010003 */
[----:B------:R-:W-:Y:S01]  /*daa0*/  FADD.FTZ R6, R10, R6 ;  /* 0x000000060a067221 */ /* 0x000fe20000010000 */
[----:B------:R-:W-:Y:S01]  /*dab0*/  FFMA.FTZ R4, R5, R10, R4 ;  /* 0x0000000a05047223 */ /* 0x000fe20000010004 */
[----:B------:R-:W-:Y:S01]  /*dac0*/  FMUL.FTZ R11, R11, UR16 ;  /* 0x000000100b0b7c20 */ /* 0x000fe20008410000 */
[----:B------:R-:W-:Y:S02]  /*dad0*/  FADD.FTZ R7, R7, R59 ;  /* 0x0000003b07077221 */ /* 0x000fe40000010000 */
[----:B------:R-:W4:Y:S01]  /*dae0*/  LDL.LU R59, [R1+0x768] ;  /* 0x00076800013b7983 */ /* 0x000f220000300800 */
[-C--:B------:R-:W-:Y:S01]  /*daf0*/  FMUL.FTZ R10, R48, R44.reuse ;  /* 0x0000002c300a7220 */ /* 0x080fe20000410000 */
[----:B------:R-:W-:-:S03]  /*db00*/  FFMA.FTZ R3, R11, R44, R3 ;  /* 0x0000002c0b037223 */ /* 0x000fc60000010003 */
[----:B------:R-:W-:Y:S01]  /*db10*/  FFMA.FTZ R4, R11, R10, R4 ;  /* 0x0000000a0b047223 */ /* 0x000fe20000010004 */
[----:B------:R-:W-:Y:S01]  /*db20*/  FADD.FTZ R6, R6, R10 ;  /* 0x0000000a06067221 */ /* 0x000fe20000010000 */
[----:B------:R-:W-:Y:S02]  /*db30*/  FADD.FTZ R5, R57, -UR28 ;  /* 0x8000001c39057e21 */ /* 0x000fe40008010000 */
[----:B------:R-:W4:Y:S01]  /*db40*/  LDL.LU R57, [R1+0x464] ;  /* 0x0004640001397983 */ /* 0x000f220000300800 */
[----:B------:R-:W-:Y:S01]  /*db50*/  FMUL.FTZ R10, R49, R42 ;  /* 0x0000002a310a7220 */ /* 0x000fe20000410000 */
[----:B------:R-:W-:-:S03]  /*db60*/  FMUL.FTZ R5, R5, UR16 ;  /* 0x0000001005057c20 */ /* 0x000fc60008410000 */
[----:B------:R-:W-:Y:S01]  /*db70*/  FADD.FTZ R6, R10, R6 ;  /* 0x000000060a067221 */ /* 0x000fe20000010000 */
[----:B------:R-:W-:Y:S02]  /*db80*/  FADD.FTZ R7, R7, R44 ;  /* 0x0000002c07077221 */ /* 0x000fe40000010000 */
[----:B------:R-:W4:Y:S01]  /*db90*/  LDL.LU R44, [R1+0x460] ;  /* 0x00046000012c7983 */ /* 0x000f220000300800 */
[----:B--2---:R-:W-:-:S03]  /*dba0*/  FADD.FTZ R8, R13, -UR28 ;  /* 0x8000001c0d087e21 */ /* 0x004fc60008010000 */
[----:B------:R-:W2:Y:S01]  /*dbb0*/  LDL.LU R13, [R1+0x784] ;  /* 0x00078400010d7983 */ /* 0x000ea20000300800 */
[----:B------:R-:W-:-:S04]  /*dbc0*/  FMUL.FTZ R8, R8, UR16 ;  /* 0x0000001008087c20 */ /* 0x000fc80008410000 */
[----:B------:R-:W-:Y:S01]  /*dbd0*/  FFMA.FTZ R4, R8, R10, R4 ;  /* 0x0000000a08047223 */ /* 0x000fe20000010004 */
[----:B------:R-:W-:Y:S01]  /*dbe0*/  FMUL.FTZ R10, R48, R43 ;  /* 0x0000002b300a7220 */ /* 0x000fe20000410000 */
[----:B------:R-:W-:-:S03]  /*dbf0*/  FFMA.FTZ R2, R8, R42, R2 ;  /* 0x0000002a08027223 */ /* 0x000fc60000010002 */
[----:B------:R-:W-:Y:S01]  /*dc00*/  FADD.FTZ R6, R6, R10 ;  /* 0x0000000a06067221 */ /* 0x000fe20000010000 */
[----:B------:R-:W-:Y:S01]  /*dc10*/  FFMA.FTZ R4, R5, R10, R4 ;  /* 0x0000000a05047223 */ /* 0x000fe20000010004 */
[----:B------:R-:W-:Y:S01]  /*dc20*/  FMUL.FTZ R10, R49, R45 ;  /* 0x0000002d310a7220 */ /* 0x000fe20000410000 */
[----:B---3--:R-:W-:Y:S02]  /*dc30*/  FADD.FTZ R11, R17, -UR28 ;  /* 0x8000001c110b7e21 */ /* 0x008fe40008010000 */
[----:B------:R-:W3:Y:S02]  /*dc40*/  LDL.LU R17, [R1+0x77c] ;  /* 0x00077c0001117983 */ /* 0x000ee40000300800 */
[----:B------:R-:W-:-:S04]  /*dc50*/  FMUL.FTZ R11, R11, UR16 ;  /* 0x000000100b0b7c20 */ /* 0x000fc80008410000 */
[C---:B------:R-:W-:Y:S01]  /*dc60*/  FFMA.FTZ R4, R11.reuse, R10, R4 ;  /* 0x0000000a0b047223 */ /* 0x040fe20000010004 */
[----:B------:R-:W-:Y:S01]  /*dc70*/  FFMA.FTZ R2, R11, R45, R2 ;  /* 0x0000002d0b027223 */ /* 0x000fe20000010002 */
[----:B----4-:R-:W-:Y:S02]  /*dc80*/  FADD.FTZ R11, R47, -UR28 ;  /* 0x8000001c2f0b7e21 */ /* 0x010fe40008010000 */
[----:B------:R-:W4:Y:S01]  /*dc90*/  LDL.LU R47, [R1+0x760] ;  /* 0x00076000012f7983 */ /* 0x000f220000300800 */
[----:B------:R-:W-:-:S03]  /*dca0*/  FADD.FTZ R8, R18, -UR28 ;  /* 0x8000001c12087e21 */ /* 0x000fc60008010000 */
[----:B------:R-:W4:Y:S01]  /*dcb0*/  LDL.LU R18, [R1+0x770] ;  /* 0x0007700001127983 */ /* 0x000f220000300800 */
[----:B------:R-:W-:Y:S01]  /*dcc0*/  FADD.FTZ R7, R7, R43 ;  /* 0x0000002b07077221 */ /* 0x000fe20000010000 */
[----:B------:R-:W-:Y:S01]  /*dcd0*/  FFMA.FTZ R3, R5, R43, R3 ;  /* 0x0000002b05037223 */ /* 0x000fe20000010003 */
[----:B------:R-:W-:Y:S01]  /*dce0*/  FMUL.FTZ R8, R8, UR16 ;  /* 0x0000001008087c20 */ /* 0x000fe20008410000 */
[----:B------:R-:W4:Y:S01]  /*dcf0*/  LDL.LU R43, [R1+0x45c] ;  /* 0x00045c00012b7983 */ /* 0x000f220000300800 */
[----:B------:R-:W-:Y:S01]  /*dd00*/  FADD.FTZ R6, R10, R6 ;  /* 0x000000060a067221 */ /* 0x000fe20000010000 */
[-C--:B------:R-:W-:Y:S01]  /*dd10*/  FMUL.FTZ R10, R48, R46.reuse ;  /* 0x0000002e300a7220 */ /* 0x080fe20000410000 */
[----:B------:R-:W-:Y:S01]  /*dd20*/  FADD.FTZ R7, R7, R46 ;  /* 0x0000002e07077221 */ /* 0x000fe20000010000 */
[----:B------:R-:W-:Y:S02]  /*dd30*/  FFMA.FTZ R3, R8, R46, R3 ;  /* 0x0000002e08037223 */ /* 0x000fe40000010003 */
[----:B------:R-:W4:Y:S01]  /*dd40*/  LDL.LU R46, [R1+0x764] ;  /* 0x00076400012e7983 */ /* 0x000f220000300800 */
[----:B------:R-:W-:-:S03]  /*dd50*/  FADD.FTZ R9, R9, R42 ;  /* 0x0000002a09097221 */ /* 0x000fc60000010000 */
[----:B------:R-:W4:Y:S01]  /*dd60*/  LDL.LU R42, [R1+0x458] ;  /* 0x00045800012a7983 */ /* 0x000f220000300800 */
[----:B------:R-:W-:Y:S01]  /*dd70*/  FADD.FTZ R6, R6, R10 ;  /* 0x0000000a06067221 */ /* 0x000fe20000010000 */
[----:B------:R-:W-:Y:S01]  /*dd80*/  FFMA.FTZ R4, R8, R10, R4 ;  /* 0x0000000a08047223 */ /* 0x000fe20000010004 */
[----:B------:R-:W-:Y:S01]  /*dd90*/  FMUL.FTZ R10, R49, R59 ;  /* 0x0000003b310a7220 */ /* 0x000fe20000410000 */
[----:B------:R-:W-:Y:S01]  /*dda0*/  FADD.FTZ R9, R9, R45 ;  /* 0x0000002d09097221 */ /* 0x000fe20000010000 */
[----:B------:R-:W-:Y:S01]  /*ddb0*/  FMUL.FTZ R11, R11, UR16 ;  /* 0x000000100b0b7c20 */ /* 0x000fe20008410000 */
[----:B------:R-:W4:Y:S01]  /*ddc0*/  LDL.LU R45, [R1+0x454] ;  /* 0x00045400012d7983 */ /* 0x000f220000300800 */
[----:B------:R-:W-:Y:S01]  /*ddd0*/  FADD.FTZ R6, R10, R6 ;  /* 0x000000060a067221 */ /* 0x000fe20000010000 */
[----:B------:R-:W-:Y:S01]  /*dde0*/  FADD.FTZ R7, R7, R57 ;  /* 0x0000003907077221 */ /* 0x000fe20000010000 */
[----:B------:R-:W-:Y:S01]  /*ddf0*/  FFMA.FTZ R3, R11, R57, R3 ;  /* 0x000000390b037223 */ /* 0x000fe20000010003 */
[----:B------:R-:W-:Y:S01]  /*de00*/  FADD.FTZ R9, R9, R59 ;  /* 0x0000003b09097221 */ /* 0x000fe20000010000 */
[----:B--2---:R-:W-:-:S02]  /*de10*/  FADD.FTZ R5, R13, -UR28 ;  /* 0x8000001c0d057e21 */ /* 0x004fc40008010000 */
[----:B------:R-:W2:Y:S02]  /*de20*/  LDL.LU R13, [R1+0x774] ;  /* 0x00077400010d7983 */ /* 0x000ea40000300800 */
[----:B------:R-:W-:-:S04]  /*de30*/  FMUL.FTZ R5, R5, UR16 ;  /* 0x0000001005057c20 */ /* 0x000fc80008410000 */
[C---:B------:R-:W-:Y:S01]  /*de40*/  FFMA.FTZ R4, R5.reuse, R10, R4 ;  /* 0x0000000a05047223 */ /* 0x040fe20000010004 */
[----:B------:R-:W-:Y:S02]  /*de50*/  FMUL.FTZ R10, R48, R57 ;  /* 0x00000039300a7220 */ /* 0x000fe40000410000 */
[----:B------:R-:W2:Y:S01]  /*de60*/  LDL.LU R57, [R1+0x74c] ;  /* 0x00074c0001397983 */ /* 0x000ea20000300800 */
[----:B------:R-:W-:Y:S01]  /*de70*/  FFMA.FTZ R2, R5, R59, R2 ;  /* 0x0000003b05027223 */ /* 0x000fe20000010002 */
[----:B------:R-:W-:Y:S01]  /*de80*/  FADD.FTZ R6, R6, R10 ;  /* 0x0000000a06067221 */ /* 0x000fe20000010000 */
[----:B------:R-:W-:Y:S01]  /*de90*/  FFMA.FTZ R4, R11, R10, R4 ;  /* 0x0000000a0b047223 */ /* 0x000fe20000010004 */
[----:B------:R-:W-:Y:S01]  /*dea0*/  FMUL.FTZ R10, R49, R44 ;  /* 0x0000002c310a7220 */ /* 0x000fe20000410000 */
[----:B------:R-:W2:Y:S01]  /*deb0*/  LDL.LU R59, [R1+0x450] ;  /* 0x00045000013b7983 */ /* 0x000ea20000300800 */
[----:B---3--:R-:W-:-:S03]  /*dec0*/  FADD.FTZ R8, R17, -UR28 ;  /* 0x8000001c11087e21 */ /* 0x008fc60008010000 */
[----:B------:R-:W3:Y:S01]  /*ded0*/  LDL.LU R17, [R1+0x748] ;  /* 0x0007480001117983 */ /* 0x000ee20000300800 */
[----:B------:R-:W-:-:S04]  /*dee0*/  FMUL.FTZ R8, R8, UR16 ;  /* 0x0000001008087c20 */ /* 0x000fc80008410000 */
[C---:B------:R-:W-:Y:S01]  /*def0*/  FFMA.FTZ R4, R8.reuse, R10, R4 ;  /* 0x0000000a08047223 */ /* 0x040fe20000010004 */
[----:B------:R-:W-:Y:S01]  /*df00*/  FFMA.FTZ R2, R8, R44, R2 ;  /* 0x0000002c08027223 */ /* 0x000fe20000010002 */
[----:B----4-:R-:W-:Y:S02]  /*df10*/  FADD.FTZ R8, R47, -UR28 ;  /* 0x8000001c2f087e21 */ /* 0x010fe40008010000 */
[----:B------:R-:W4:Y:S01]  /*df20*/  LDL.LU R47, [R1+0x740] ;  /* 0x00074000012f7983 */ /* 0x000f220000300800 */
[----:B------:R-:W-:Y:S01]  /*df30*/  FADD.FTZ R5, R18, -UR28 ;  /* 0x8000001c12057e21 */ /* 0x000fe20008010000 */
[----:B------:R-:W-:Y:S02]  /*df40*/  FADD.FTZ R6, R10, R6 ;  /* 0x000000060a067221 */ /* 0x000fe40000010000 */
[----:B------:R-:W4:Y:S01]  /*df50*/  LDL.LU R18, [R1+0x44c] ;  /* 0x00044c0001127983 */ /* 0x000f220000300800 */
[----:B------:R-:W-:Y:S01]  /*df60*/  FMUL.FTZ R10, R48, R43 ;  /* 0x0000002b300a7220 */ /* 0x000fe20000410000 */
[----:B------:R-:W-:-:S04]  /*df70*/  FMUL.FTZ R5, R5, UR16 ;  /* 0x0000001005057c20 */ /* 0x000fc80008410000 */
[C---:B------:R-:W-:Y:S01]  /*df80*/  FFMA.FTZ R4, R5.reuse, R10, R4 ;  /* 0x0000000a05047223 */ /* 0x040fe20000010004 */
[----:B------:R-:W-:Y:S01]  /*df90*/  FFMA.FTZ R3, R5, R43, R3 ;  /* 0x0000002b05037223 */ /* 0x000fe20000010003 */
[----:B------:R-:W-:Y:S02]  /*dfa0*/  FADD.FTZ R5, R46, -UR28 ;  /* 0x8000001c2e057e21 */ /* 0x000fe40008010000 */
[----:B------:R-:W4:Y:S01]  /*dfb0*/  LDL.LU R46, [R1+0x744] ;  /* 0x00074400012e7983 */ /* 0x000f220000300800 */
[----:B------:R-:W-:Y:S01]  /*dfc0*/  FADD.FTZ R6, R6, R10 ;  /* 0x0000000a06067221 */ /* 0x000fe20000010000 */
[----:B------:R-:W-:Y:S01]  /*dfd0*/  FMUL.FTZ R10, R49, R42 ;  /* 0x0000002a310a7220 */ /* 0x000fe20000410000 */
[----:B------:R-:W-:Y:S01]  /*dfe0*/  FADD.FTZ R9, R9, R44 ;  /* 0x0000002c09097221 */ /* 0x000fe20000010000 */
[----:B------:R-:W-:Y:S01]  /*dff0*/  FMUL.FTZ R8, R8, UR16 ;  /* 0x0000001008087c20 */ /* 0x000fe20008410000 */
[----:B------:R-:W4:Y:S01]  /*e000*/  LDL.LU R44, [R1+0x444] ;  /* 0x00044400012c7983 */ /* 0x000f220000300800 */
[----:B------:R-:W-:-:S02]  /*e010*/  FADD.FTZ R6, R10, R6 ;  /* 0x000000060a067221 */ /* 0x000fc40000010000 */
[----:B------:R-:W-:Y:S01]  /*e020*/  FFMA.FTZ R3, R8, R45, R3 ;  /* 0x0000002d08037223 */ /* 0x000fe20000010003 */
[----:B------:R-:W-:Y:S01]  /*e030*/  FADD.FTZ R7, R7, R43 ;  /* 0x0000002b07077221 */ /* 0x000fe20000010000 */
[----:B------:R-:W-:Y:S01]  /*e040*/  FMUL.FTZ R5, R5, UR16 ;  /* 0x0000001005057c20 */ /* 0x000fe20008410000 */
[----:B------:R-:W4:Y:S01]  /*e050*/  LDL.LU R43, [R1+0x440] ;  /* 0x00044000012b7983 */ /* 0x000f220000300800 */
[----:B--2---:R-:W-:-:S03]  /*e060*/  FADD.FTZ R11, R13, -UR28 ;  /* 0x8000001c0d0b7e21 */ /* 0x004fc60008010000 */
[----:B------:R-:W2:Y:S01]  /*e070*/  LDL.LU R13, [R1+0x448] ;  /* 0x00044800010d7983 */ /* 0x000ea20000300800 */
[----:B------:R-:W-:-:S04]  /*e080*/  FMUL.FTZ R11, R11, UR16 ;  /* 0x000000100b0b7c20 */ /* 0x000fc80008410000 */
[C---:B------:R-:W-:Y:S01]  /*e090*/  FFMA.FTZ R4, R11.reuse, R10, R4 ;  /* 0x0000000a0b047223 */ /* 0x040fe20000010004 */
[----:B------:R-:W-:Y:S01]  /*e0a0*/  FFMA.FTZ R2, R11, R42, R2 ;  /* 0x0000002a0b027223 */ /* 0x000fe20000010002 */
[----:B------:R-:W-:-:S04]  /*e0b0*/  FMUL.FTZ R10, R48, R45 ;  /* 0x0000002d300a7220 */ /* 0x000fc80000410000 */
[----:B------:R-:W-:Y:S01]  /*e0c0*/  FFMA.FTZ R4, R8, R10, R4 ;  /* 0x0000000a08047223 */ /* 0x000fe20000010004 */
[----:B------:R-:W-:Y:S02]  /*e0d0*/  FADD.FTZ R8, R57, -UR28 ;  /* 0x8000001c39087e21 */ /* 0x000fe40008010000 */
[----:B------:R-:W2:Y:S01]  /*e0e0*/  LDL.LU R57, [R1+0x734] ;  /* 0x0007340001397983 */ /* 0x000ea20000300800 */
[----:B------:R-:W-:Y:S01]  /*e0f0*/  FADD.FTZ R6, R6, R10 ;  /* 0x0000000a06067221 */ /* 0x000fe20000010000 */
[----:B---3--:R-:W-:Y:S02]  /*e100*/  FADD.FTZ R11, R17, -UR28 ;  /* 0x8000001c110b7e21 */ /* 0x008fe40008010000 */
[----:B------:R-:W3:Y:S01]  /*e110*/  LDL.LU R17, [R1+0x730] ;  /* 0x0007300001117983 */ /* 0x000ee20000300800 */
[-C--:B------:R-:W-:Y:S01]  /*e120*/  FMUL.FTZ R10, R49, R59.reuse ;  /* 0x0000003b310a7220 */ /* 0x080fe20000410000 */
[----:B------:R-:W-:-:S03]  /*e130*/  FFMA.FTZ R2, R5, R59, R2 ;  /* 0x0000003b05027223 */ /* 0x000fc60000010002 */
[----:B------:R-:W-:Y:S01]  /*e140*/  FFMA.FTZ R4, R5, R10, R4 ;  /* 0x0000000a05047223 */ /* 0x000fe20000010004 */
[----:B----4-:R-:W-:Y:S02]  /*e150*/  FADD.FTZ R5, R47, -UR28 ;  /* 0x8000001c2f057e21 */ /* 0x010fe40008010000 */
[----:B------:R-:W4:Y:S01]  /*e160*/  LDL.LU R47, [R1+0x720] ;  /* 0x00072000012f7983 */ /* 0x000f220000300800 */
[----:B------:R-:W-:-:S03]  /*e170*/  FADD.FTZ R9, R9, R42 ;  /* 0x0000002a09097221 */ /* 0x000fc60000010000 */
[----:B------:R-:W4:Y:S01]  /*e180*/  LDL.LU R42, [R1+0x43c] ;  /* 0x00043c00012a7983 */ /* 0x000f220000300800 */
[----:B------:R-:W-:Y:S01]  /*e190*/  FADD.FTZ R6, R10, R6 ;  /* 0x000000060a067221 */ /* 0x000fe20000010000 */
[----:B------:R-:W-:Y:S01]  /*e1a0*/  FADD.FTZ R9, R9, R59 ;  /* 0x0000003b09097221 */ /* 0x000fe20000010000 */
[----:B------:R-:W-:Y:S01]  /*e1b0*/  FMUL.FTZ R10, R48, R18 ;  /* 0x00000012300a7220 */ /* 0x000fe20000410000 */
[----:B------:R-:W-:Y:S01]  /*e1c0*/  FMUL.FTZ R11, R11, UR16 ;  /* 0x000000100b0b7c20 */ /* 0x000fe20008410000 */
[----:B------:R-:W-:Y:S01]  /*e1d0*/  FADD.FTZ R7, R7, R45 ;  /* 0x0000002d07077221 */ /* 0x000fe20000010000 */
[----:B------:R-:W4:Y:S01]  /*e1e0*/  LDL.LU R59, [R1+0x438] ;  /* 0x00043800013b7983 */ /* 0x000f220000300800 */
[----:B------:R-:W-:Y:S01]  /*e1f0*/  FMUL.FTZ R8, R8, UR16 ;  /* 0x0000001008087c20 */ /* 0x000fe20008410000 */
[----:B------:R-:W-:Y:S01]  /*e200*/  FFMA.FTZ R4, R11, R10, R4 ;  /* 0x0000000a0b047223 */ /* 0x000fe20000010004 */
[----:B------:R-:W-:Y:S01]  /*e210*/  FADD.FTZ R7, R7, R18 ;  /* 0x0000001207077221 */ /* 0x000fe20000010000 */
[----:B------:R-:W-:Y:S01]  /*e220*/  FFMA.FTZ R3, R11, R18, R3 ;  /* 0x000000120b037223 */ /* 0x000fe20000010003 */
[----:B------:R-:W-:Y:S01]  /*e230*/  FADD.FTZ R11, R46, -UR28 ;  /* 0x8000001c2e0b7e21 */ /* 0x000fe20008010000 */
[----:B------:R-:W4:Y:S01]  /*e240*/  LDL.LU R18, [R1+0x434] ;  /* 0x0004340001127983 */ /* 0x000f220000300800 */
[----:B------:R-:W-:-:S03]  /*e250*/  FADD.FTZ R6, R6, R10 ;  /* 0x0000000a06067221 */ /* 0x000fc60000010000 */
[----:B------:R-:W4:Y:S01]  /*e260*/  LDL.LU R46, [R1+0x724] ;  /* 0x00072400012e7983 */ /* 0x000f220000300800 */
[----:B------:R-:W-:-:S03]  /*e270*/  FMUL.FTZ R5, R5, UR16 ;  /* 0x0000001005057c20 */ /* 0x000fc60008410000 */
[----:B------:R-:W4:Y:S01]  /*e280*/  LDL.LU R45, [R1+0x708] ;  /* 0x00070800012d7983 */ /* 0x000f220000300800 */
[----:B------:R-:W-:Y:S01]  /*e290*/  FADD.FTZ R7, R7, R44 ;  /* 0x0000002c07077221 */ /* 0x000fe20000010000 */
[----:B------:R-:W-:Y:S01]  /*e2a0*/  FFMA.FTZ R3, R5, R44, R3 ;  /* 0x0000002c05037223 */ /* 0x000fe20000010003 */
[----:B------:R-:W-:Y:S01]  /*e2b0*/  FMUL.FTZ R11, R11, UR16 ;  /* 0x000000100b0b7c20 */ /* 0x000fe20008410000 */
[-C--:B--2---:R-:W-:Y:S01]  /*e2c0*/  FMUL.FTZ R10, R49, R13.reuse ;  /* 0x0000000d310a7220 */ /* 0x084fe20000410000 */
[----:B------:R-:W-:Y:S01]  /*e2d0*/  FADD.FTZ R9, R9, R13 ;  /* 0x0000000d09097221 */ /* 0x000fe20000010000 */
[----:B------:R-:W-:Y:S02]  /*e2e0*/  FFMA.FTZ R2, R8, R13, R2 ;  /* 0x0000000d08027223 */ /* 0x000fe40000010002 */
[----:B------:R-:W2:Y:S01]  /*e2f0*/  LDL.LU R13, [R1+0x430] ;  /* 0x00043000010d7983 */ /* 0x000ea20000300800 */
[----:B------:R-:W-:Y:S01]  /*e300*/  FADD.FTZ R6, R10, R6 ;  /* 0x000000060a067221 */ /* 0x000fe20000010000 */
[----:B------:R-:W-:Y:S01]  /*e310*/  FFMA.FTZ R4, R8, R10, R4 ;  /* 0x0000000a08047223 */ /* 0x000fe20000010004 */
[----:B------:R-:W-:-:S02]  /*e320*/  FMUL.FTZ R10, R48, R44 ;  /* 0x0000002c300a7220 */ /* 0x000fc40000410000 */
[----:B------:R-:W2:Y:S02]  /*e330*/  LDL.LU R44, [R1+0x70c] ;  /* 0x00070c00012c7983 */ /* 0x000ea40000300800 */
[----:B------:R-:W-:Y:S01]  /*e340*/  FFMA.FTZ R4, R5, R10, R4 ;  /* 0x0000000a05047223 */ /* 0x000fe20000010004 */
[----:B------:R-:W-:Y:S02]  /*e350*/  FADD.FTZ R5, R57, -UR28 ;  /* 0x8000001c39057e21 */ /* 0x000fe40008010000 */
[----:B------:R-:W2:Y:S01]  /*e360*/  LDL.LU R57, [R1+0x428] ;  /* 0x0004280001397983 */ /* 0x000ea20000300800 */
[----:B------:R-:W-:Y:S01]  /*e370*/  FADD.FTZ R6, R6, R10 ;  /* 0x0000000a06067221 */ /* 0x000fe20000010000 */
[----:B---3--:R-:W-:Y:S02]  /*e380*/  FADD.FTZ R8, R17, -UR28 ;  /* 0x8000001c11087e21 */ /* 0x008fe40008010000 */
[----:B------:R-:W3:Y:S01]  /*e390*/  LDL.LU R17, [R1+0x42c] ;  /* 0x00042c0001117983 */ /* 0x000ee20000300800 */
[-C--:B------:R-:W-:Y:S01]  /*e3a0*/  FMUL.FTZ R10, R49, R43.reuse ;  /* 0x0000002b310a7220 */ /* 0x080fe20000410000 */
[----:B------:R-:W-:Y:S01]  /*e3b0*/  FADD.FTZ R9, R9, R43 ;  /* 0x0000002b09097221 */ /* 0x000fe20000010000 */
[----:B------:R-:W-:-:S02]  /*e3c0*/  FFMA.FTZ R2, R11, R43, R2 ;  /* 0x0000002b0b027223 */ /* 0x000fc40000010002 */
[----:B------:R-:W3:Y:S01]  /*e3d0*/  LDL.LU R43, [R1+0x6f8] ;  /* 0x0006f800012b7983 */ /* 0x000ee20000300800 */
[----:B------:R-:W-:Y:S01]  /*e3e0*/  FFMA.FTZ R4, R11, R10, R4 ;  /* 0x0000000a0b047223 */ /* 0x000fe20000010004 */
[----:B----4-:R-:W-:Y:S02]  /*e3f0*/  FADD.FTZ R11, R47, -UR28 ;  /* 0x8000001c2f0b7e21 */ /* 0x010fe40008010000 */
[----:B------:R-:W4:Y:S01]  /*e400*/  LDL.LU R47, [R1+0x424] ;  /* 0x00042400012f7983 */ /* 0x000f220000300800 */
[----:B------:R-:W-:Y:S01]  /*e410*/  FADD.FTZ R6, R10, R6 ;  /* 0x000000060a067221 */ /* 0x000fe20000010000 */
[----:B------:R-:W-:Y:S01]  /*e420*/  FMUL.FTZ R10, R48, R42 ;  /* 0x0000002a300a7220 */ /* 0x000fe20000410000 */
[----:B------:R-:W-:Y:S01]  /*e430*/  FMUL.FTZ R8, R8, UR16 ;  /* 0x0000001008087c20 */ /* 0x000fe20008410000 */
[----:B------:R-:W-:Y:S02]  /*e440*/  FMUL.FTZ R5, R5, UR16 ;  /* 0x0000001005057c20 */ /* 0x000fe40008410000 */
[----:B------:R-:W-:Y:S01]  /*e450*/  FADD.FTZ R6, R6, R10 ;  /* 0x0000000a06067221 */ /* 0x000fe20000010000 */
[C---:B------:R-:W-:Y:S01]  /*e460*/  FFMA.FTZ R4, R8.reuse, R10, R4 ;  /* 0x0000000a08047223 */ /* 0x040fe20000010004 */
[----:B------:R-:W-:Y:S01]  /*e470*/  FMUL.FTZ R10, R49, R59 ;  /* 0x0000003b310a7220 */ /* 0x000fe20000410000 */
[----:B------:R-:W-:Y:S01]  /*e480*/  FMUL.FTZ R11, R11, UR16 ;  /* 0x000000100b0b7c20 */ /* 0x000fe20008410000 */
[----:B------:R-:W-:-:S02]  /*e490*/  FFMA.FTZ R3, R8, R42, R3 ;  /* 0x0000002a08037223 */ /* 0x000fc40000010003 */
[----:B------:R-:W-:Y:S01]  /*e4a0*/  FADD.FTZ R6, R10, R6 ;  /* 0x000000060a067221 */ /* 0x000fe20000010000 */
[----:B------:R-:W-:Y:S01]  /*e4b0*/  FFMA.FTZ R4, R5, R10, R4 ;  /* 0x0000000a05047223 */ /* 0x000fe20000010004 */
[----:B------:R-:W-:Y:S01]  /*e4c0*/  FMUL.FTZ R10, R48, R18 ;  /* 0x00000012300a7220 */ /* 0x000fe20000410000 */
[----:B------:R-:W-:-:S03]  /*e4d0*/  FADD.FTZ R8, R46, -UR28 ;  /* 0x8000001c2e087e21 */ /* 0x000fc60008010000 */
[----:B------:R-:W-:Y:S01]  /*e4e0*/  FADD.FTZ R6, R6, R10 ;  /* 0x0000000a06067221 */ /* 0x000fe20000010000 */
[----:B------:R-:W-:Y:S01]  /*e4f0*/  FFMA.FTZ R4, R11, R10, R4 ;  /* 0x0000000a0b047223 */ /* 0x000fe20000010004 */
[----:B------:R-:W-:Y:S01]  /*e500*/  FFMA.FTZ R2, R5, R59, R2 ;  /* 0x0000003b05027223 */ /* 0x000fe20000010002 */
[----:B------:R-:W-:Y:S01]  /*e510*/  FMUL.FTZ R8, R8, UR16 ;  /* 0x0000001008087c20 */ /* 0x000fe20008410000 */
[----:B------:R-:W-:Y:S01]  /*e520*/  FADD.FTZ R5, R45, -UR28 ;  /* 0x8000001c2d057e21 */ /* 0x000fe20008010000 */
[----:B------:R-:W-:Y:S01]  /*e530*/  FFMA.FTZ R3, R11, R18, R3 ;  /* 0x000000120b037223 */ /* 0x000fe20000010003 */
[----:B------:R-:W-:Y:S01]  /*e540*/  FADD.FTZ R7, R7, R42 ;  /* 0x0000002a07077221 */ /* 0x000fe20000010000 */
[----:B------:R-:W4:Y:S01]  /*e550*/  LDL.LU R46, [R1+0x420] ;  /* 0x00042000012e7983 */ /* 0x000f220000300800 */
[----:B------:R-:W-:-:S03]  /*e560*/  FMUL.FTZ R5, R5, UR16 ;  /* 0x0000001005057c20 */ /* 0x000fc60008410000 */
[----:B------:R-:W4:Y:S04]  /*e570*/  LDL.LU R42, [R1+0x6fc] ;  /* 0x0006fc00012a7983 */ /* 0x000f280000300800 */
[----:B------:R-:W4:Y:S01]  /*e580*/  LDL.LU R45, [R1+0x41c] ;  /* 0x00041c00012d7983 */ /* 0x000f220000300800 */
[----:B------:R-:W-:Y:S01]  /*e590*/  FADD.FTZ R9, R9, R59 ;  /* 0x0000003b09097221 */ /* 0x000fe20000010000 */
[----:B--2---:R-:W-:Y:S01]  /*e5a0*/  FMUL.FTZ R10, R49, R13 ;  /* 0x0000000d310a7220 */ /* 0x004fe20000410000 */
[----:B------:R-:W-:-:S03]  /*e5b0*/  FADD.FTZ R11, R44, -UR28 ;  /* 0x8000001c2c0b7e21 */ /* 0x000fc60008010000 */
[----:B------:R-:W-:Y:S01]  /*e5c0*/  FADD.FTZ R6, R10, R6 ;  /* 0x000000060a067221 */ /* 0x000fe20000010000 */
[C---:B------:R-:W-:Y:S01]  /*e5d0*/  FFMA.FTZ R4, R8.reuse, R10, R4 ;  /* 0x0000000a08047223 */ /* 0x040fe20000010004 */
[----:B------:R-:W-:Y:S01]  /*e5e0*/  FFMA.FTZ R2, R8, R13, R2 ;  /* 0x0000000d08027223 */ /* 0x000fe20000010002 */
[----:B------:R-:W-:Y:S01]  /*e5f0*/  FMUL.FTZ R11, R11, UR16 ;  /* 0x000000100b0b7c20 */ /* 0x000fe20008410000 */
[----:B------:R-:W2:Y:S03]  /*e600*/  LDL.LU R44, [R1+0x418] ;  /* 0x00041800012c7983 */ /* 0x000ea60000300800 */
[----:B------:R-:W-:Y:S01]  /*e610*/  FFMA.FTZ R2, R11, R57, R2 ;  /* 0x000000390b027223 */ /* 0x000fe20000010002 */
[----:B------:R-:W-:Y:S01]  /*e620*/  FADD.FTZ R7, R7, R18 ;  /* 0x0000001207077221 */ /* 0x000fe20000010000 */
[-C--:B---3--:R-:W-:Y:S01]  /*e630*/  FFMA.FTZ R3, R5, R17.reuse, R3 ;  /* 0x0000001105037223 */ /* 0x088fe20000010003 */
[----:B------:R-:W-:Y:S01]  /*e640*/  FMUL.FTZ R10, R48, R17 ;  /* 0x00000011300a7220 */ /* 0x000fe20000410000 */
[----:B------:R-:W-:Y:S01]  /*e650*/  FADD.FTZ R9, R9, R13 ;  /* 0x0000000d09097221 */ /* 0x000fe20000010000 */
[----:B------:R-:W3:Y:S02]  /*e660*/  LDL.LU R59, [R1+0x980] ;  /* 0x00098000013b7983 */ /* 0x000ee40000300800 */
[----:B------:R-:W-:Y:S01]  /*e670*/  FADD.FTZ R6, R6, R10 ;  /* 0x0000000a06067221 */ /* 0x000fe20000010000 */
[----:B------:R-:W-:Y:S01]  /*e680*/  FFMA.FTZ R4, R5, R10, R4 ;  /* 0x0000000a05047223 */ /* 0x000fe20000010004 */
[----:B------:R-:W-:Y:S01]  /*e690*/  FMUL.FTZ R10, R49, R57 ;  /* 0x00000039310a7220 */ /* 0x000fe20000410000 */
[----:B------:R-:W-:Y:S01]  /*e6a0*/  FADD.FTZ R8, R43, -UR28 ;  /* 0x8000001c2b087e21 */ /* 0x000fe20008010000 */
[----:B------:R-:W3:Y:S02]  /*e6b0*/  LDL.LU R13, [R1+0x6d8] ;  /* 0x0006d800010d7983 */ /* 0x000ee40000300800 */
[----:B------:R-:W-:-:S02]  /*e6c0*/  FFMA.FTZ R4, R11, R10, R4 ;  /* 0x0000000a0b047223 */ /* 0x000fc40000010004 */
[----:B------:R-:W2:Y:S01]  /*e6d0*/  LDL.LU R11, [R1+0x6f0] ;  /* 0x0006f000010b7983 */ /* 0x000ea20000300800 */
[----:B------:R-:W-:Y:S01]  /*e6e0*/  FADD.FTZ R6, R10, R6 ;  /* 0x000000060a067221 */ /* 0x000fe20000010000 */
[----:B------:R-:W-:Y:S01]  /*e6f0*/  FMUL.FTZ R8, R8, UR16 ;  /* 0x0000001008087c20 */ /* 0x000fe20008410000 */
[-C--:B----4-:R-:W-:Y:S01]  /*e700*/  FMUL.FTZ R10, R48, R47.reuse ;  /* 0x0000002f300a7220 */ /* 0x090fe20000410000 */
[----:B------:R-:W4:Y:S02]  /*e710*/  LDL.LU R43, [R1+0x414] ;  /* 0x00041400012b7983 */ /* 0x000f240000300800 */
[C---:B------:R-:W-:Y:S01]  /*e720*/  FFMA.FTZ R3, R8.reuse, R47, R3 ;  /* 0x0000002f08037223 */ /* 0x040fe20000010003 */
[----:B------:R-:W-:Y:S01]  /*e730*/  FFMA.FTZ R4, R8, R10, R4 ;  /* 0x0000000a08047223 */ /* 0x000fe20000010004 */
[----:B------:R-:W4:Y:S04]  /*e740*/  LDL.LU R18, [R1+0x97c] ;  /* 0x00097c0001127983 */ /* 0x000f280000300800 */
[----:B------:R-:W3:Y:S01]  /*e750*/  LDL.LU R8, [R1+0x6f4] ;  /* 0x0006f40001087983 */ /* 0x000ee20000300800 */
[----:B------:R-:W-:Y:S01]  /*e760*/  FADD.FTZ R6, R6, R10 ;  /* 0x0000000a06067221 */ /* 0x000fe20000010000 */
[----:B------:R-:W-:Y:S01]  /*e770*/  FMUL.FTZ R10, R49, R46 ;  /* 0x0000002e310a7220 */ /* 0x000fe20000410000 */
[----:B------:R-:W-:-:S03]  /*e780*/  FADD.FTZ R5, R42, -UR28 ;  /* 0x8000001c2a057e21 */ /* 0x000fc60008010000 */
[----:B------:R-:W-:Y:S01]  /*e790*/  FADD.FTZ R6, R10, R6 ;  /* 0x000000060a067221 */ /* 0x000fe20000010000 */
[----:B------:R-:W4:Y:S01]  /*e7a0*/  LDL.LU R42, [R1+0x410] ;  /* 0x00041000012a7983 */ /* 0x000f220000300800 */
[----:B------:R-:W-:-:S04]  /*e7b0*/  FMUL.FTZ R5, R5, UR16 ;  /* 0x0000001005057c20 */ /* 0x000fc80008410000 */
[C---:B------:R-:W-:Y:S01]  /*e7c0*/  FFMA.FTZ R4, R5.reuse, R10, R4 ;  /* 0x0000000a05047223 */ /* 0x040fe20000010004 */
[----:B------:R-:W-:Y:S01]  /*e7d0*/  FMUL.FTZ R10, R48, R45 ;  /* 0x0000002d300a7220 */ /* 0x000fe20000410000 */
[----:B------:R-:W-:-:S03]  /*e7e0*/  FFMA.FTZ R2, R5, R46, R2 ;  /* 0x0000002e05027223 */ /* 0x000fc60000010002 */
[----:B------:R-:W-:Y:S01]  /*e7f0*/  FADD.FTZ R6, R6, R10 ;  /* 0x0000000a06067221 */ /* 0x000fe20000010000 */
[----:B--2---:R-:W-:-:S04]  /*e800*/  FADD.FTZ R11, R11, -UR28 ;  /* 0x8000001c0b0b7e21 */ /* 0x004fc80008010000 */
[----:B------:R-:W-:-:S04]  /*e810*/  FMUL.FTZ R11, R11, UR16 ;  /* 0x000000100b0b7c20 */ /* 0x000fc80008410000 */
[C---:B------:R-:W-:Y:S01]  /*e820*/  FFMA.FTZ R4, R11.reuse, R10, R4 ;  /* 0x0000000a0b047223 */ /* 0x040fe20000010004 */
[----:B------:R-:W-:Y:S02]  /*e830*/  FFMA.FTZ R3, R11, R45, R3 ;  /* 0x0000002d0b037223 */ /* 0x000fe40000010003 */
[----:B------:R-:W2:Y:S01]  /*e840*/  LDL.LU R11, [R1+0x790] ;  /* 0x00079000010b7983 */ /* 0x000ea20000300800 */
[----:B---3--:R-:W-:Y:S01]  /*e850*/  FADD.FTZ R8, R8, -UR28 ;  /* 0x8000001c08087e21 */ /* 0x008fe20008010000 */
[----:B------:R-:W-:-:S03]  /*e860*/  FMUL.FTZ R10, R49, R44 ;  /* 0x0000002c310a7220 */ /* 0x000fc60000410000 */
[----:B------:R-:W-:-:S04]  /*e870*/  FMUL.FTZ R8, R8, UR16 ;  /* 0x0000001008087c20 */ /* 0x000fc80008410000 */
[C---:B------:R-:W-:Y:S01]  /*e880*/  FFMA.FTZ R4, R8.reuse, R10, R4 ;  /* 0x0000000a08047223 */ /* 0x040fe20000010004 */
[----:B------:R-:W-:Y:S02]  /*e890*/  FFMA.FTZ R2, R8, R44, R2 ;  /* 0x0000002c08027223 */ /* 0x000fe40000010002 */
[----:B------:R-:W3:Y:S01]  /*e8a0*/  LDL.LU R8, [R1+0x794] ;  /* 0x0007940001087983 */ /* 0x000ee20000300800 */
[----:B------:R-:W-:Y:S01]  /*e8b0*/  FADD.FTZ R5, R13, -UR28 ;  /* 0x8000001c0d057e21 */ /* 0x000fe20008010000 */
[----:B------:R-:W-:Y:S01]  /*e8c0*/  FADD.FTZ R6, R10, R6 ;  /* 0x000000060a067221 */ /* 0x000fe20000010000 */
[----:B----4-:R-:W-:Y:S01]  /*e8d0*/  FMUL.FTZ R10, R48, R43 ;  /* 0x0000002b300a7220 */ /* 0x010fe20000410000 */
[----:B------:R-:W4:Y:S01]  /*e8e0*/  LDL.LU R13, [R1+0x7c8] ;  /* 0x0007c800010d7983 */ /* 0x000f220000300800 */
[----:B------:R-:W-:-:S04]  /*e8f0*/  FMUL.FTZ R5, R5, UR16 ;  /* 0x0000001005057c20 */ /* 0x000fc80008410000 */
[C---:B------:R-:W-:Y:S01]  /*e900*/  FFMA.FTZ R4, R5.reuse, R10, R4 ;  /* 0x0000000a05047223 */ /* 0x040fe20000010004 */
[----:B------:R-:W-:Y:S02]  /*e910*/  FFMA.FTZ R3, R5, R43, R3 ;  /* 0x0000002b05037223 */ /* 0x000fe40000010003 */
[----:B------:R-:W4:Y:S01]  /*e920*/  LDL.LU R5, [R1+0x7a0] ;  /* 0x0007a00001057983 */ /* 0x000f220000300800 */
[----:B------:R-:W-:Y:S01]  /*e930*/  FADD.FTZ R6, R6, R10 ;  /* 0x0000000a06067221 */ /* 0x000fe20000010000 */
[----:B------:R-:W-:Y:S01]  /*e940*/  FMUL.FTZ R10, R49, R42 ;  /* 0x0000002a310a7220 */ /* 0x000fe20000410000 */
[----:B------:R-:W-:Y:S01]  /*e950*/  FADD.FTZ R7, R7, R17 ;  /* 0x0000001107077221 */ /* 0x000fe20000010000 */
[----:B------:R-:W-:Y:S01]  /*e960*/  FADD.FTZ R9, R9, R57 ;  /* 0x0000003909097221 */ /* 0x000fe20000010000 */
[----:B------:R-:W4:Y:S02]  /*e970*/  LDL.LU R17, [R1+0x978] ;  /* 0x0009780001117983 */ /* 0x000f240000300800 */
[----:B------:R-:W-:Y:S01]  /*e980*/  FADD.FTZ R7, R7, R47 ;  /* 0x0000002f07077221 */ /* 0x000fe20000010000 */
[----:B------:R-:W-:Y:S01]  /*e990*/  FADD.FTZ R6, R10, R6 ;  /* 0x000000060a067221 */ /* 0x000fe20000010000 */
[----:B------:R-:W-:Y:S01]  /*e9a0*/  FADD.FTZ R9, R9, R46 ;  /* 0x0000002e09097221 */ /* 0x000fe20000010000 */
[----:B------:R0:W5:Y:S01]  /*e9b0*/  LDL.LU R57, [R1+0x974] ;  /* 0x0009740001397983 */ /* 0x0001620000300800 */
[----:B------:R-:W-:-:S02]  /*e9c0*/  FADD.FTZ R7, R7, R45 ;  /* 0x0000002d07077221 */ /* 0x000fc40000010000 */
[----:B------:R-:W-:Y:S01]  /*e9d0*/  FADD.FTZ R9, R9, R44 ;  /* 0x0000002c09097221 */ /* 0x000fe20000010000 */
[----:B------:R0:W5:Y:S01]  /*e9e0*/  LDL.LU R47, [R1+0x970] ;  /* 0x00097000012f7983 */ /* 0x0001620000300800 */
[----:B------:R-:W-:Y:S02]  /*e9f0*/  FADD.FTZ R7, R7, R43 ;  /* 0x0000002b07077221 */ /* 0x000fe40000010000 */
[----:B------:R-:W-:Y:S01]  /*ea00*/  FADD.FTZ R9, R9, R42 ;  /* 0x0000002a09097221 */ /* 0x000fe20000010000 */
[----:B------:R0:W5:Y:S01]  /*ea10*/  LDL.LU R46, [R1+0x96c] ;  /* 0x00096c00012e7983 */ /* 0x0001620000300800 */
[----:B------:R-:W-:Y:S02]  /*ea20*/  FADD.FTZ R7, R7, R61 ;  /* 0x0000003d07077221 */ /* 0x000fe40000010000 */
[----:B------:R-:W-:Y:S01]  /*ea30*/  FADD.FTZ R9, R9, R60 ;  /* 0x0000003c09097221 */ /* 0x000fe20000010000 */
[----:B------:R0:W5:Y:S01]  /*ea40*/  LDL.LU R45, [R1+0x968] ;  /* 0x00096800012d7983 */ /* 0x0001620000300800 */
[----:B--2---:R-:W-:-:S03]  /*ea50*/  FADD.FTZ R11, R11, -UR28 ;  /* 0x8000001c0b0b7e21 */ /* 0x004fc60008010000 */
[----:B------:R0:W5:Y:S01]  /*ea60*/  LDL.LU R44, [R1+0x964] ;  /* 0x00096400012c7983 */ /* 0x0001620000300800 */
[----:B------:R-:W-:-:S03]  /*ea70*/  FMUL.FTZ R11, R11, UR16 ;  /* 0x000000100b0b7c20 */ /* 0x000fc60008410000 */
[----:B------:R0:W5:Y:S01]  /*ea80*/  LDL.LU R43, [R1+0x960] ;  /* 0x00096000012b7983 */ /* 0x0001620000300800 */
[C---:B------:R-:W-:Y:S01]  /*ea90*/  FFMA.FTZ R4, R11.reuse, R10, R4 ;  /* 0x0000000a0b047223 */ /* 0x040fe20000010004 */
[----:B------:R-:W-:Y:S02]  /*eaa0*/  FFMA.FTZ R2, R11, R42, R2 ;  /* 0x0000002a0b027223 */ /* 0x000fe40000010002 */
[----:B------:R-:W2:Y:S01]  /*eab0*/  LDL.LU R11, [R1+0x7a4] ;  /* 0x0007a400010b7983 */ /* 0x000ea20000300800 */
[----:B---3--:R-:W-:Y:S01]  /*eac0*/  FADD.FTZ R8, R8, -UR28 ;  /* 0x8000001c08087e21 */ /* 0x008fe20008010000 */
[-C--:B------:R-:W-:Y:S01]  /*ead0*/  FMUL.FTZ R10, R48, R61.reuse ;  /* 0x0000003d300a7220 */ /* 0x080fe20000410000 */
[----:B----4-:R-:W-:Y:S02]  /*eae0*/  FADD.FTZ R5, R5, -UR28 ;  /* 0x8000001c05057e21 */ /* 0x010fe40008010000 */
[----:B------:R-:W-:Y:S01]  /*eaf0*/  FMUL.FTZ R8, R8, UR16 ;  /* 0x0000001008087c20 */ /* 0x000fe20008410000 */
[----:B------:R-:W-:Y:S01]  /*eb00*/  FADD.FTZ R7, R7, R0 ;  /* 0x0000000007077221 */ /* 0x000fe20000010000 */
[----:B------:R-:W-:Y:S01]  /*eb10*/  FADD.FTZ R9, R9, R32 ;  /* 0x0000002009097221 */ /* 0x000fe20000010000 */
[----:B------:R0:W5:Y:S01]  /*eb20*/  LDL.LU R42, [R1+0x95c] ;  /* 0x00095c00012a7983 */ /* 0x0001620000300800 */
[----:B------:R-:W-:-:S03]  /*eb30*/  FFMA.FTZ R3, R8, R61, R3 ;  /* 0x0000003d08037223 */ /* 0x000fc60000010003 */
[----:B------:R-:W3:Y:S01]  /*eb40*/  LDL.LU R61, [R1+0x7cc] ;  /* 0x0007cc00013d7983 */ /* 0x000ee20000300800 */
[----:B------:R-:W-:Y:S01]  /*eb50*/  FFMA.FTZ R4, R8, R10, R4 ;  /* 0x0000000a08047223 */ /* 0x000fe20000010004 */
[----:B------:R-:W-:Y:S02]  /*eb60*/  FADD.FTZ R8, R13, -UR28 ;  /* 0x8000001c0d087e21 */ /* 0x000fe40008010000 */
[----:B------:R-:W4:Y:S01]  /*eb70*/  LDL.LU R13, [R1+0x7f8] ;  /* 0x0007f800010d7983 */ /* 0x000f220000300800 */
[----:B------:R-:W-:Y:S01]  /*eb80*/  FMUL.FTZ R5, R5, UR16 ;  /* 0x0000001005057c20 */ /* 0x000fe20008410000 */
[----:B------:R-:W-:Y:S01]  /*eb90*/  FADD.FTZ R6, R6, R10 ;  /* 0x0000000a06067221 */ /* 0x000fe20000010000 */
[-C--:B------:R-:W-:Y:S02]  /*eba0*/  FMUL.FTZ R10, R49, R60.reuse ;  /* 0x0000003c310a7220 */ /* 0x080fe40000410000 */
[C---:B------:R-:W-:Y:S02]  /*ebb0*/  FFMA.FTZ R2, R5.reuse, R60, R2 ;  /* 0x0000003c05027223 */ /* 0x040fe40000010002 */
[----:B------:R-:W4:Y:S01]  /*ebc0*/  LDL.LU R60, [R1+0x7ec] ;  /* 0x0007ec00013c7983 */ /* 0x000f220000300800 */
[----:B------:R-:W-:Y:S01]  /*ebd0*/  FADD.FTZ R6, R10, R6 ;  /* 0x000000060a067221 */ /* 0x000fe20000010000 */
[----:B------:R-:W-:Y:S01]  /*ebe0*/  FFMA.FTZ R4, R5, R10, R4 ;  /* 0x0000000a05047223 */ /* 0x000fe20000010004 */
[----:B------:R-:W-:Y:S01]  /*ebf0*/  FMUL.FTZ R10, R48, R0 ;  /* 0x00000000300a7220 */ /* 0x000fe20000410000 */
[----:B------:R-:W-:-:S03]  /*ec00*/  FMUL.FTZ R8, R8, UR16 ;  /* 0x0000001008087c20 */ /* 0x000fc60008410000 */
[----:B------:R-:W-:Y:S01]  /*ec10*/  FADD.FTZ R6, R6, R10 ;  /* 0x0000000a06067221 */ /* 0x000fe20000010000 */
[----:B------:R-:W-:Y:S01]  /*ec20*/  FFMA.FTZ R2, R8, R32, R2 ;  /* 0x0000002008027223 */ /* 0x000fe20000010002 */
[----:B--2---:R-:W-:-:S04]  /*ec30*/  FADD.FTZ R11, R11, -UR28 ;  /* 0x8000001c0b0b7e21 */ /* 0x004fc80008010000 */
[----:B------:R-:W-:-:S04]  /*ec40*/  FMUL.FTZ R11, R11, UR16 ;  /* 0x000000100b0b7c20 */ /* 0x000fc80008410000 */
[C---:B------:R-:W-:Y:S02]  /*ec50*/  FFMA.FTZ R3, R11.reuse, R0, R3 ;  /* 0x000000000b037223 */ /* 0x040fe40000010003 */
[----:B------:R-:W2:Y:S01]  /*ec60*/  LDL.LU R0, [R1+0x7e8] ;  /* 0x0007e80001007983 */ /* 0x000ea20000300800 */
[----:B------:R-:W-:Y:S01]  /*ec70*/  FFMA.FTZ R4, R11, R10, R4 ;  /* 0x0000000a0b047223 */ /* 0x000fe20000010004 */
[----:B------:R-:W-:Y:S02]  /*ec80*/  FMUL.FTZ R10, R49, R32 ;  /* 0x00000020310a7220 */ /* 0x000fe40000410000 */
[----:B------:R-:W2:Y:S01]  /*ec90*/  LDL.LU R11, [R1+0x820] ;  /* 0x00082000010b7983 */ /* 0x000ea20000300800 */
[----:B---3--:R-:W-:-:S03]  /*eca0*/  FADD.FTZ R5, R61, -UR28 ;  /* 0x8000001c3d057e21 */ /* 0x008fc60008010000 */
[----:B------:R-:W3:Y:S04]  /*ecb0*/  LDL.LU R32, [R1+0x840] ;  /* 0x0008400001207983 */ /* 0x000ee80000300800 */
[----:B------:R-:W3:Y:S01]  /*ecc0*/  LDL.LU R61, [R1+0x7fc] ;  /* 0x0007fc00013d7983 */ /* 0x000ee20000300800 */
[----:B------:R-:W-:Y:S01]  /*ecd0*/  FADD.FTZ R6, R10, R6 ;  /* 0x000000060a067221 */ /* 0x000fe20000010000 */
[----:B------:R-:W-:Y:S01]  /*ece0*/  FFMA.FTZ R4, R8, R10, R4 ;  /* 0x0000000a08047223 */ /* 0x000fe20000010004 */
[----:B------:R-:W-:Y:S01]  /*ecf0*/  FMUL.FTZ R10, R48, R33 ;  /* 0x00000021300a7220 */ /* 0x000fe20000410000 */
        /* <DEDUP_REMOVED lines=8> */
[----:B------:R-:W-:Y:S01]  /*ed80*/  FMUL.FTZ R10, R49, R34 ;  /* 0x00000022310a7220 */ /* 0x000fe20000410000 */
[----:B------:R-:W-:-:S03]  /*ed90*/  FMUL.FTZ R8, R8, UR16 ;  /* 0x0000001008087c20 */ /* 0x000fc60008410000 */
[----:B------:R-:W-:Y:S01]  /*eda0*/  FADD.FTZ R6, R10, R6 ;  /* 0x000000060a067221 */ /* 0x000fe20000010000 */
[----:B------:R-:W-:Y:S01]  /*edb0*/  FMUL.FTZ R5, R5, UR16 ;  /* 0x0000001005057c20 */ /* 0x000fe20008410000 */
[----:B------:R-:W-:Y:S01]  /*edc0*/  FFMA.FTZ R3, R8, R35, R3 ;  /* 0x0000002308037223 */ /* 0x000fe20000010003 */
[----:B--2---:R-:W-:-:S04]  /*edd0*/  FADD.FTZ R0, R0, -UR28 ;  /* 0x8000001c00007e21 */ /* 0x004fc80008010000 */
[----:B------:R-:W-:-:S04]  /*ede0*/  FMUL.FTZ R0, R0, UR16 ;  /* 0x0000001000007c20 */ /* 0x000fc80008410000 */
[C---:B------:R-:W-:Y:S01]  /*edf0*/  FFMA.FTZ R4, R0.reuse, R10, R4 ;  /* 0x0000000a00047223 */ /* 0x040fe20000010004 */
[----:B------:R-:W-:Y:S01]  /*ee00*/  FFMA.FTZ R2, R0, R34, R2 ;  /* 0x0000002200027223 */ /* 0x000fe20000010002 */
[----:B------:R-:W-:Y:S01]  /*ee10*/  FMUL.FTZ R10, R48, R35 ;  /* 0x00000023300a7220 */ /* 0x000fe20000410000 */
[----:B---3--:R-:W-:Y:S02]  /*ee20*/  FADD.FTZ R0, R61, -UR28 ;  /* 0x8000001c3d007e21 */ /* 0x008fe40008010000 */
[----:B------:R-:W2:Y:S01]  /*ee30*/  LDL.LU R61, [R1+0x83c] ;  /* 0x00083c00013d7983 */ /* 0x000ea20000300800 */
[----:B------:R-:W-:Y:S01]  /*ee40*/  FADD.FTZ R6, R6, R10 ;  /* 0x0000000a06067221 */ /* 0x000fe20000010000 */
[----:B------:R-:W-:Y:S01]  /*ee50*/  FFMA.FTZ R4, R8, R10, R4 ;  /* 0x0000000a08047223 */ /* 0x000fe20000010004 */
[----:B------:R-:W-:Y:S01]  /*ee60*/  FMUL.FTZ R10, R49, R36 ;  /* 0x00000024310a7220 */ /* 0x000fe20000410000 */
[----:B------:R-:W-:-:S03]  /*ee70*/  FMUL.FTZ R0, R0, UR16 ;  /* 0x0000001000007c20 */ /* 0x000fc60008410000 */
[----:B------:R-:W-:Y:S01]  /*ee80*/  FADD.FTZ R6, R10, R6 ;  /* 0x000000060a067221 */ /* 0x000fe20000010000 */
[----:B------:R-:W-:Y:S01]  /*ee90*/  FFMA.FTZ R4, R5, R10, R4 ;  /* 0x0000000a05047223 */ /* 0x000fe20000010004 */
[-C--:B------:R-:W-:Y:S01]  /*eea0*/  FMUL.FTZ R10, R48, R37.reuse ;  /* 0x00000025300a7220 */ /* 0x080fe20000410000 */
[----:B------:R-:W-:-:S03]  /*eeb0*/  FFMA.FTZ R3, R0, R37, R3 ;  /* 0x0000002500037223 */ /* 0x000fc60000010003 */
[----:B------:R-:W-:Y:S01]  /*eec0*/  FFMA.FTZ R4, R0, R10, R4 ;  /* 0x0000000a00047223 */ /* 0x000fe20000010004 */
[----:B----4-:R-:W-:Y:S02]  /*eed0*/  FADD.FTZ R0, R13, -UR28 ;  /* 0x8000001c0d007e21 */ /* 0x010fe40008010000 */
[----:B------:R-:W3:Y:S01]  /*eee0*/  LDL.LU R13, [R1+0x858] ;  /* 0x00085800010d7983 */ /* 0x000ee20000300800 */
[----:B------:R-:W-:Y:S01]  /*eef0*/  FFMA.FTZ R2, R5, R36, R2 ;  /* 0x0000002405027223 */ /* 0x000fe20000010002 */
[----:B------:R-:W-:Y:S02]  /*ef00*/  FADD.FTZ R5, R60, -UR28 ;  /* 0x8000001c3c057e21 */ /* 0x000fe40008010000 */
[----:B------:R-:W4:Y:S01]  /*ef10*/  LDL.LU R60, [R1+0x850] ;  /* 0x00085000013c7983 */ /* 0x000f220000300800 */
[----:B------:R-:W-:-:S03]  /*ef20*/  FADD.FTZ R8, R11, -UR28 ;  /* 0x8000001c0b087e21 */ /* 0x000fc60008010000 */
[----:B------:R-:W4:Y:S01]  /*ef30*/  LDL.LU R11, [R1+0x844] ;  /* 0x00084400010b7983 */ /* 0x000f220000300800 */
[----:B------:R-:W-:Y:S01]  /*ef40*/  FADD.FTZ R6, R6, R10 ;  /* 0x0000000a06067221 */ /* 0x000fe20000010000 */
[----:B------:R-:W-:Y:S01]  /*ef50*/  FMUL.FTZ R10, R49, R38 ;  /* 0x00000026310a7220 */ /* 0x000fe20000410000 */
[----:B------:R-:W-:Y:S01]  /*ef60*/  FMUL.FTZ R8, R8, UR16 ;  /* 0x0000001008087c20 */ /* 0x000fe20008410000 */
[----:B------:R-:W-:Y:S02]  /*ef70*/  FMUL.FTZ R5, R5, UR16 ;  /* 0x0000001005057c20 */ /* 0x000fe40008410000 */
[----:B------:R-:W-:Y:S01]  /*ef80*/  FADD.FTZ R6, R10, R6 ;  /* 0x000000060a067221 */ /* 0x000fe20000010000 */
[----:B------:R-:W-:Y:S01]  /*ef90*/  FFMA.FTZ R4, R8, R10, R4 ;  /* 0x0000000a08047223 */ /* 0x000fe20000010004 */
[----:B------:R-:W-:Y:S01]  /*efa0*/  FMUL.FTZ R10, R48, R39 ;  /* 0x00000027300a7220 */ /* 0x000fe20000410000 */
[----:B------:R-:W-:Y:S01]  /*efb0*/  FFMA.FTZ R2, R8, R38, R2 ;  /* 0x0000002608027223 */ /* 0x000fe20000010002 */
[----:B------:R-:W-:-:S02]  /*efc0*/  FMUL.FTZ R0, R0, UR16 ;  /* 0x0000001000007c20 */ /* 0x000fc40008410000 */
[----:B------:R-:W-:Y:S01]  /*efd0*/  FADD.FTZ R6, R6, R10 ;  /* 0x0000000a06067221 */ /* 0x000fe20000010000 */
[----:B------:R-:W-:Y:S01]  /*efe0*/  FFMA.FTZ R4, R5, R10, R4 ;  /* 0x0000000a05047223 */ /* 0x000fe20000010004 */
[----:B------:R-:W-:Y:S01]  /*eff0*/  FMUL.FTZ R10, R49, R40 ;  /* 0x00000028310a7220 */ /* 0x000fe20000410000 */
[----:B------:R-:W-:Y:S01]  /*f000*/  FFMA.FTZ R3, R5, R39, R3 ;  /* 0x0000002705037223 */ /* 0x000fe20000010003 */
[----:B------:R-:W-:Y:S02]  /*f010*/  FADD.FTZ R5, R32, -UR28 ;  /* 0x8000001c20057e21 */ /* 0x000fe40008010000 */
[----:B------:R-:W-:Y:S01]  /*f020*/  FADD.FTZ R6, R10, R6 ;  /* 0x000000060a067221 */ /* 0x000fe20000010000 */
[----:B------:R-:W-:Y:S01]  /*f030*/  FFMA.FTZ R4, R0, R10, R4 ;  /* 0x0000000a00047223 */ /* 0x000fe20000010004 */
[----:B------:R-:W-:Y:S01]  /*f040*/  FMUL.FTZ R10, R48, R41 ;  /* 0x00000029300a7220 */ /* 0x000fe20000410000 */
[----:B------:R-:W-:Y:S01]  /*f050*/  FMUL.FTZ R5, R5, UR16 ;  /* 0x0000001005057c20 */ /* 0x000fe20008410000 */
[----:B------:R-:W-:Y:S01]  /*f060*/  FFMA.FTZ R2, R0, R40, R2 ;  /* 0x0000002800027223 */ /* 0x000fe20000010002 */
[----:B------:R-:W4:Y:S01]  /*f070*/  LDL.LU R32, [R1+0x5d8] ;  /* 0x0005d80001207983 */ /* 0x000f220000300800 */
[----:B------:R-:W-:-:S02]  /*f080*/  FADD.FTZ R6, R6, R10 ;  /* 0x0000000a06067221 */ /* 0x000fc40000010000 */
[----:B------:R-:W-:Y:S01]  /*f090*/  FFMA.FTZ R2, R5, R50, R2 ;  /* 0x0000003205027223 */ /* 0x000fe20000010002 */
[----:B--2---:R-:W-:Y:S02]  /*f0a0*/  FADD.FTZ R8, R61, -UR28 ;  /* 0x8000001c3d087e21 */ /* 0x004fe40008010000 */
[----:B------:R-:W2:Y:S02]  /*f0b0*/  LDL.LU R61, [R1+0x864] ;  /* 0x00086400013d7983 */ /* 0x000ea40000300800 */
[----:B------:R-:W-:-:S04]  /*f0c0*/  FMUL.FTZ R8, R8, UR16 ;  /* 0x0000001008087c20 */ /* 0x000fc80008410000 */
[----:B------:R-:W-:Y:S01]  /*f0d0*/  FFMA.FTZ R4, R8, R10, R4 ;  /* 0x0000000a08047223 */ /* 0x000fe20000010004 */
[----:B------:R-:W-:-:S04]  /*f0e0*/  FMUL.FTZ R10, R49, R50 ;  /* 0x00000032310a7220 */ /* 0x000fc80000410000 */
[----:B------:R-:W-:Y:S01]  /*f0f0*/  FFMA.FTZ R4, R5, R10, R4 ;  /* 0x0000000a05047223 */ /* 0x000fe20000010004 */
[----:B---3--:R-:W-:Y:S02]  /*f100*/  FADD.FTZ R5, R13, -UR28 ;  /* 0x8000001c0d057e21 */ /* 0x008fe40008010000 */
[----:B------:R-:W3:Y:S01]  /*f110*/  LDL.LU R13, [R1+0x878] ;  /* 0x00087800010d7983 */ /* 0x000ee20000300800 */
[----:B------:R-:W-:Y:S01]  /*f120*/  FFMA.FTZ R3, R8, R41, R3 ;  /* 0x0000002908037223 */ /* 0x000fe20000010003 */
[----:B----4-:R-:W-:Y:S02]  /*f130*/  FADD.FTZ R8, R60, -UR28 ;  /* 0x8000001c3c087e21 */ /* 0x010fe40008010000 */
[----:B------:R-:W4:Y:S01]  /*f140*/  LDL.LU R60, [R1+0x898] ;  /* 0x00089800013c7983 */ /* 0x000f220000300800 */
[----:B------:R-:W-:Y:S01]  /*f150*/  FADD.FTZ R0, R11, -UR28 ;  /* 0x8000001c0b007e21 */ /* 0x000fe20008010000 */
[----:B------:R-:W-:Y:S01]  /*f160*/  FADD.FTZ R6, R10, R6 ;  /* 0x000000060a067221 */ /* 0x000fe20000010000 */
[-C--:B------:R-:W-:Y:S01]  /*f170*/  FMUL.FTZ R10, R48, R51.reuse ;  /* 0x00000033300a7220 */ /* 0x080fe20000410000 */
[----:B------:R-:W-:Y:S01]  /*f180*/  FMUL.FTZ R8, R8, UR16 ;  /* 0x0000001008087c20 */ /* 0x000fe20008410000 */
[----:B------:R-:W-:Y:S01]  /*f190*/  FMUL.FTZ R0, R0, UR16 ;  /* 0x0000001000007c20 */ /* 0x000fe20008410000 */
[----:B------:R-:W-:Y:S01]  /*f1a0*/  FADD.FTZ R7, R7, R33 ;  /* 0x0000002107077221 */ /* 0x000fe20000010000 */
[----:B------:R-:W-:Y:S01]  /*f1b0*/  FADD.FTZ R6, R6, R10 ;  /* 0x0000000a06067221 */ /* 0x000fe20000010000 */
[----:B------:R-:W-:Y:S01]  /*f1c0*/  FMUL.FTZ R5, R5, UR16 ;  /* 0x0000001005057c20 */ /* 0x000fe20008410000 */
[C---:B------:R-:W-:Y:S01]  /*f1d0*/  FFMA.FTZ R4, R0.reuse, R10, R4 ;  /* 0x0000000a00047223 */ /* 0x040fe20000010004 */
[----:B------:R-:W-:Y:S01]  /*f1e0*/  FMUL.FTZ R10, R49, R52 ;  /* 0x00000034310a7220 */ /* 0x000fe20000410000 */
[----:B------:R-:W-:Y:S01]  /*f1f0*/  FFMA.FTZ R3, R0, R51, R3 ;  /* 0x0000003300037223 */ /* 0x000fe20000010003 */
[----:B------:R-:W4:Y:S02]  /*f200*/  LDL.LU R33, [R1+0x884] ;  /* 0x0008840001217983 */ /* 0x000f240000300800 */
[----:B------:R-:W-:Y:S01]  /*f210*/  FADD.FTZ R6, R10, R6 ;  /* 0x000000060a067221 */ /* 0x000fe20000010000 */
[----:B------:R-:W-:Y:S01]  /*f220*/  FFMA.FTZ R4, R8, R10, R4 ;  /* 0x0000000a08047223 */ /* 0x000fe20000010004 */
[-C--:B------:R-:W-:Y:S01]  /*f230*/  FMUL.FTZ R10, R48, R53.reuse ;  /* 0x00000035300a7220 */ /* 0x080fe20000410000 */
[----:B------:R-:W-:Y:S01]  /*f240*/  FADD.FTZ R9, R9, R34 ;  /* 0x0000002209097221 */ /* 0x000fe20000010000 */
[----:B------:R-:W-:Y:S01]  /*f250*/  FFMA.FTZ R2, R8, R52, R2 ;  /* 0x0000003408027223 */ /* 0x000fe20000010002 */
[----:B------:R-:W4:Y:S01]  /*f260*/  LDL.LU R11, [R1+0x5c0] ;  /* 0x0005c000010b7983 */ /* 0x000f220000300800 */
[----:B------:R-:W-:Y:S01]  /*f270*/  FADD.FTZ R6, R6, R10 ;  /* 0x0000000a06067221 */ /* 0x000fe20000010000 */
[----:B------:R-:W-:Y:S01]  /*f280*/  FFMA.FTZ R4, R5, R10, R4 ;  /* 0x0000000a05047223 */ /* 0x000fe20000010004 */
[----:B------:R-:W-:Y:S01]  /*f290*/  FMUL.FTZ R10, R49, R54 ;  /* 0x00000036310a7220 */ /* 0x000fe20000410000 */
[----:B------:R-:W-:Y:S01]  /*f2a0*/  FADD.FTZ R9, R9, R36 ;  /* 0x0000002409097221 */ /* 0x000fe20000010000 */
[----:B------:R-:W-:Y:S01]  /*f2b0*/  FADD.FTZ R8, R14, -UR28 ;  /* 0x8000001c0e087e21 */ /* 0x000fe20008010000 */
[----:B------:R-:W-:Y:S01]  /*f2c0*/  FFMA.FTZ R3, R5, R53, R3 ;  /* 0x0000003505037223 */ /* 0x000fe20000010003 */
[----:B------:R-:W-:Y:S01]  /*f2d0*/  FADD.FTZ R6, R10, R6 ;  /* 0x000000060a067221 */ /* 0x000fe20000010000 */
[----:B------:R-:W-:Y:S01]  /*f2e0*/  FADD.FTZ R9, R9, R38 ;  /* 0x0000002609097221 */ /* 0x000fe20000010000 */
[----:B------:R-:W-:Y:S01]  /*f2f0*/  FMUL.FTZ R8, R8, UR16 ;  /* 0x0000001008087c20 */ /* 0x000fe20008410000 */
[----:B------:R-:W-:Y:S01]  /*f300*/  FADD.FTZ R7, R7, R35 ;  /* 0x0000002307077221 */ /* 0x000fe20000010000 */
[----:B------:R-:W4:Y:S01]  /*f310*/  LDL.LU R38, [R1+0x5a0] ;  /* 0x0005a00001267983 */ /* 0x000f220000300800 */
[----:B------:R-:W-:-:S02]  /*f320*/  FADD.FTZ R5, R15, -UR28 ;  /* 0x8000001c0f057e21 */ /* 0x000fc40008010000 */
[----:B------:R-:W-:Y:S01]  /*f330*/  FADD.FTZ R7, R7, R37 ;  /* 0x0000002507077221 */ /* 0x000fe20000010000 */
[----:B------:R-:W-:Y:S01]  /*f340*/  FFMA.FTZ R3, R8, R55, R3 ;  /* 0x0000003708037223 */ /* 0x000fe20000010003 */
[----:B------:R-:W-:Y:S01]  /*f350*/  FMUL.FTZ R5, R5, UR16 ;  /* 0x0000001005057c20 */ /* 0x000fe20008410000 */
[----:B------:R-:W4:Y:S04]  /*f360*/  LDL.LU R37, [R1+0x5a4] ;  /* 0x0005a40001257983 */ /* 0x000f280000300800 */
[----:B------:R-:W4:Y:S01]  /*f370*/  LDL.LU R36, [R1+0x588] ;  /* 0x0005880001247983 */ /* 0x000f220000300800 */
[----:B--2---:R-:W-:Y:S01]  /*f380*/  FADD.FTZ R0, R61, -UR28 ;  /* 0x8000001c3d007e21 */ /* 0x004fe20008010000 */
[----:B------:R-:W-:Y:S02]  /*f390*/  FADD.FTZ R9, R9, R40 ;  /* 0x0000002809097221 */ /* 0x000fe40000010000 */
[----:B------:R-:W2:Y:S01]  /*f3a0*/  LDL.LU R61, [R1+0x888] ;  /* 0x00088800013d7983 */ /* 0x000ea20000300800 */
[----:B------:R-:W-:-:S03]  /*f3b0*/  FMUL.FTZ R0, R0, UR16 ;  /* 0x0000001000007c20 */ /* 0x000fc60008410000 */
[----:B------:R-:W2:Y:S01]  /*f3c0*/  LDL.LU R35, [R1+0x58c] ;  /* 0x00058c0001237983 */ /* 0x000ea20000300800 */
[----:B------:R-:W-:Y:S01]  /*f3d0*/  FFMA.FTZ R4, R0, R10, R4 ;  /* 0x0000000a00047223 */ /* 0x000fe20000010004 */
[----:B------:R-:W-:Y:S01]  /*f3e0*/  FMUL.FTZ R10, R48, R55 ;  /* 0x00000037300a7220 */ /* 0x000fe20000410000 */
[----:B------:R-:W-:Y:S01]  /*f3f0*/  FFMA.FTZ R2, R0, R54, R2 ;  /* 0x0000003600027223 */ /* 0x000fe20000010002 */
[----:B------:R-:W2:Y:S02]  /*f400*/  LDL.LU R34, [R1+0x570] ;  /* 0x0005700001227983 */ /* 0x000ea40000300800 */
[----:B------:R-:W-:Y:S01]  /*f410*/  FADD.FTZ R6, R6, R10 ;  /* 0x0000000a06067221 */ /* 0x000fe20000010000 */
[----:B------:R-:W-:Y:S01]  /*f420*/  FFMA.FTZ R4, R8, R10, R4 ;  /* 0x0000000a08047223 */ /* 0x000fe20000010004 */
[----:B------:R-:W-:Y:S01]  /*f430*/  FMUL.FTZ R10, R49, R32 ;  /* 0x00000020310a7220 */ /* 0x000fe20000410000 */
[----:B---3--:R-:W-:Y:S02]  /*f440*/  FADD.FTZ R0, R13, -UR28 ;  /* 0x8000001c0d007e21 */ /* 0x008fe40008010000 */
        /* <DEDUP_REMOVED lines=12> */
[----:B------:R-:W-:Y:S01]  /*f510*/  FADD.FTZ R6, R6, R10 ;  /* 0x0000000a06067221 */ /* 0x000fe20000010000 */
[----:B------:R-:W-:Y:S01]  /*f520*/  FMUL.FTZ R8, R8, UR16 ;  /* 0x0000001008087c20 */ /* 0x000fe20008410000 */
[----:B------:R-:W-:Y:S01]  /*f530*/  FFMA.FTZ R2, R5, R32, R2 ;  /* 0x0000002005027223 */ /* 0x000fe20000010002 */
[----:B------:R-:W-:Y:S01]  /*f540*/  FMUL.FTZ R10, R49, R11 ;  /* 0x0000000b310a7220 */ /* 0x000fe20000410000 */
[----:B------:R-:W-:-:S03]  /*f550*/  FADD.FTZ R9, R9, R52 ;  /* 0x0000003409097221 */ /* 0x000fc60000010000 */
[----:B------:R-:W-:Y:S01]  /*f560*/  FADD.FTZ R6, R10, R6 ;  /* 0x000000060a067221 */ /* 0x000fe20000010000 */
[----:B------:R-:W-:Y:S01]  /*f570*/  FFMA.FTZ R4, R8, R10, R4 ;  /* 0x0000000a08047223 */ /* 0x000fe20000010004 */
[----:B------:R-:W-:Y:S01]  /*f580*/  FADD.FTZ R9, R9, R54 ;  /* 0x0000003609097221 */ /* 0x000fe20000010000 */
[----:B------:R-:W-:-:S03]  /*f590*/  FMUL.FTZ R10, R48, R38 ;  /* 0x00000026300a7220 */ /* 0x000fc60000410000 */
[----:B------:R-:W-:Y:S01]  /*f5a0*/  FADD.FTZ R9, R9, R32 ;  /* 0x0000002009097221 */ /* 0x000fe20000010000 */
[----:B------:R-:W-:Y:S01]  /*f5b0*/  FMUL.FTZ R0, R0, UR16 ;  /* 0x0000001000007c20 */ /* 0x000fe20008410000 */
[----:B------:R-:W-:Y:S01]  /*f5c0*/  FFMA.FTZ R2, R8, R11, R2 ;  /* 0x0000000b08027223 */ /* 0x000fe20000010002 */
[----:B------:R-:W-:Y:S01]  /*f5d0*/  FADD.FTZ R6, R6, R10 ;  /* 0x0000000a06067221 */ /* 0x000fe20000010000 */
[----:B------:R-:W4:Y:S01]  /*f5e0*/  LDL.LU R32, [R1+0x574] ;  /* 0x0005740001207983 */ /* 0x000f220000300800 */
[----:B------:R-:W-:Y:S01]  /*f5f0*/  FADD.FTZ R9, R9, R11 ;  /* 0x0000000b09097221 */ /* 0x000fe20000010000 */
[----:B--2---:R-:W-:Y:S02]  /*f600*/  FADD.FTZ R5, R61, -UR28 ;  /* 0x8000001c3d057e21 */ /* 0x004fe40008010000 */
[----:B------:R-:W2:Y:S02]  /*f610*/  LDL.LU R61, [R1+0x8b0] ;  /* 0x0008b000013d7983 */ /* 0x000ea40000300800 */
[----:B------:R-:W-:-:S04]  /*f620*/  FMUL.FTZ R5, R5, UR16 ;  /* 0x0000001005057c20 */ /* 0x000fc80008410000 */
[----:B------:R-:W-:Y:S01]  /*f630*/  FFMA.FTZ R4, R5, R10, R4 ;  /* 0x0000000a05047223 */ /* 0x000fe20000010004 */
[----:B------:R-:W-:Y:S01]  /*f640*/  FMUL.FTZ R10, R49, R37 ;  /* 0x00000025310a7220 */ /* 0x000fe20000410000 */
[----:B------:R-:W-:-:S03]  /*f650*/  FFMA.FTZ R3, R5, R38, R3 ;  /* 0x0000002605037223 */ /* 0x000fc60000010003 */
[----:B------:R-:W-:Y:S01]  /*f660*/  FADD.FTZ R6, R10, R6 ;  /* 0x000000060a067221 */ /* 0x000fe20000010000 */
[----:B---3--:R-:W-:Y:S02]  /*f670*/  FADD.FTZ R8, R13, -UR28 ;  /* 0x8000001c0d087e21 */ /* 0x008fe40008010000 */
[----:B------:R-:W3:Y:S01]  /*f680*/  LDL.LU R13, [R1+0x8c0] ;  /* 0x0008c000010d7983 */ /* 0x000ee20000300800 */
[----:B------:R-:W-:Y:S01]  /*f690*/  FFMA.FTZ R4, R0, R10, R4 ;  /* 0x0000000a00047223 */ /* 0x000fe20000010004 */
[----:B------:R-:W-:Y:S01]  /*f6a0*/  FMUL.FTZ R10, R48, R36 ;  /* 0x00000024300a7220 */ /* 0x000fe20000410000 */
[----:B------:R-:W-:Y:S01]  /*f6b0*/  FMUL.FTZ R8, R8, UR16 ;  /* 0x0000001008087c20 */ /* 0x000fe20008410000 */
[----:B------:R-:W3:Y:S03]  /*f6c0*/  LDL.LU R11, [R1+0x558] ;  /* 0x00055800010b7983 */ /* 0x000ee60000300800 */
[C---:B------:R-:W-:Y:S01]  /*f6d0*/  FFMA.FTZ R4, R8.reuse, R10, R4 ;  /* 0x0000000a08047223 */ /* 0x040fe20000010004 */
[----:B------:R-:W-:Y:S01]  /*f6e0*/  FFMA.FTZ R3, R8, R36, R3 ;  /* 0x0000002408037223 */ /* 0x000fe20000010003 */
[----:B----4-:R-:W-:-:S02]  /*f6f0*/  FADD.FTZ R8, R60, -UR28 ;  /* 0x8000001c3c087e21 */ /* 0x010fc40008010000 */
[----:B------:R-:W4:Y:S01]  /*f700*/  LDL.LU R60, [R1+0x8e0] ;  /* 0x0008e000013c7983 */ /* 0x000f220000300800 */
[----:B------:R-:W-:-:S04]  /*f710*/  FADD.FTZ R7, R7, R39 ;  /* 0x0000002707077221 */ /* 0x000fc80000010000 */
[----:B------:R-:W-:Y:S01]  /*f720*/  FADD.FTZ R7, R7, R41 ;  /* 0x0000002907077221 */ /* 0x000fe20000010000 */
[----:B------:R-:W-:Y:S02]  /*f730*/  FADD.FTZ R5, R33, -UR28 ;  /* 0x8000001c21057e21 */ /* 0x000fe40008010000 */
[----:B------:R-:W4:Y:S01]  /*f740*/  LDL.LU R33, [R1+0x8cc] ;  /* 0x0008cc0001217983 */ /* 0x000f220000300800 */
[----:B------:R-:W-:Y:S01]  /*f750*/  FADD.FTZ R7, R7, R51 ;  /* 0x0000003307077221 */ /* 0x000fe20000010000 */
[----:B------:R-:W-:Y:S01]  /*f760*/  FADD.FTZ R6, R6, R10 ;  /* 0x0000000a06067221 */ /* 0x000fe20000010000 */
[----:B------:R-:W-:Y:S02]  /*f770*/  FMUL.FTZ R10, R49, R35 ;  /* 0x00000023310a7220 */ /* 0x000fe40000410000 */
[----:B------:R-:W-:Y:S01]  /*f780*/  FADD.FTZ R7, R7, R53 ;  /* 0x0000003507077221 */ /* 0x000fe20000010000 */
[----:B------:R-:W-:Y:S01]  /*f790*/  FMUL.FTZ R5, R5, UR16 ;  /* 0x0000001005057c20 */ /* 0x000fe20008410000 */
[----:B------:R-:W-:-:S02]  /*f7a0*/  FFMA.FTZ R2, R0, R37, R2 ;  /* 0x0000002500027223 */ /* 0x000fc40000010002 */
[----:B------:R-:W-:Y:S01]  /*f7b0*/  FADD.FTZ R7, R7, R55 ;  /* 0x0000003707077221 */ /* 0x000fe20000010000 */
[----:B------:R-:W-:Y:S01]  /*f7c0*/  FADD.FTZ R9, R9, R37 ;  /* 0x0000002509097221 */ /* 0x000fe20000010000 */
[----:B------:R-:W-:Y:S01]  /*f7d0*/  FADD.FTZ R6, R10, R6 ;  /* 0x000000060a067221 */ /* 0x000fe20000010000 */
[----:B------:R-:W-:Y:S01]  /*f7e0*/  FFMA.FTZ R4, R5, R10, R4 ;  /* 0x0000000a05047223 */ /* 0x000fe20000010004 */
[----:B------:R-:W4:Y:S01]  /*f7f0*/  LDL.LU R37, [R1+0x538] ;  /* 0x0005380001257983 */ /* 0x000f220000300800 */
[----:B------:R-:W-:Y:S01]  /*f800*/  FMUL.FTZ R10, R48, R34 ;  /* 0x00000022300a7220 */ /* 0x000fe20000410000 */
[----:B------:R-:W-:Y:S01]  /*f810*/  FADD.FTZ R7, R7, R56 ;  /* 0x0000003807077221 */ /* 0x000fe20000010000 */
[----:B------:R-:W-:Y:S01]  /*f820*/  FMUL.FTZ R8, R8, UR16 ;  /* 0x0000001008087c20 */ /* 0x000fe20008410000 */
[----:B------:R-:W-:Y:S01]  /*f830*/  FFMA.FTZ R2, R5, R35, R2 ;  /* 0x0000002305027223 */ /* 0x000fe20000010002 */
[----:B------:R-:W-:Y:S01]  /*f840*/  FADD.FTZ R6, R6, R10 ;  /* 0x0000000a06067221 */ /* 0x000fe20000010000 */
[----:B------:R-:W-:Y:S01]  /*f850*/  FADD.FTZ R7, R7, R38 ;  /* 0x0000002607077221 */ /* 0x000fe20000010000 */
[----:B------:R-:W-:-:S02]  /*f860*/  FADD.FTZ R9, R9, R35 ;  /* 0x0000002309097221 */ /* 0x000fc40000010000 */
[----:B------:R-:W4:Y:S01]  /*f870*/  LDL.LU R35, [R1+0x908] ;  /* 0x0009080001237983 */ /* 0x000f220000300800 */
[----:B------:R-:W-:-:S03]  /*f880*/  FADD.FTZ R7, R7, R36 ;  /* 0x0000002407077221 */ /* 0x000fc60000010000 */
[----:B------:R-:W4:Y:S01]  /*f890*/  LDL.LU R36, [R1+0x544] ;  /* 0x0005440001247983 */ /* 0x000f220000300800 */
[----:B--2---:R-:W-:-:S03]  /*f8a0*/  FADD.FTZ R0, R61, -UR28 ;  /* 0x8000001c3d007e21 */ /* 0x004fc60008010000 */
[----:B------:R-:W2:Y:S01]  /*f8b0*/  LDL.LU R61, [R1+0x8d0] ;  /* 0x0008d000013d7983 */ /* 0x000ea20000300800 */
[----:B------:R-:W-:-:S04]  /*f8c0*/  FMUL.FTZ R0, R0, UR16 ;  /* 0x0000001000007c20 */ /* 0x000fc80008410000 */
[C---:B------:R-:W-:Y:S01]  /*f8d0*/  FFMA.FTZ R4, R0.reuse, R10, R4 ;  /* 0x0000000a00047223 */ /* 0x040fe20000010004 */
[----:B------:R-:W-:Y:S01]  /*f8e0*/  FMUL.FTZ R10, R49, R32 ;  /* 0x00000020310a7220 */ /* 0x000fe20000410000 */
[----:B------:R-:W-:-:S03]  /*f8f0*/  FFMA.FTZ R3, R0, R34, R3 ;  /* 0x0000002200037223 */ /* 0x000fc60000010003 */
[----:B------:R-:W-:Y:S01]  /*f900*/  FADD.FTZ R6, R10, R6 ;  /* 0x000000060a067221 */ /* 0x000fe20000010000 */
[----:B---3--:R-:W-:Y:S02]  /*f910*/  FADD.FTZ R5, R13, -UR28 ;  /* 0x8000001c0d057e21 */ /* 0x008fe40008010000 */
[----:B------:R-:W3:Y:S01]  /*f920*/  LDL.LU R13, [R1+0x8ec] ;  /* 0x0008ec00010d7983 */ /* 0x000ee20000300800 */
[----:B------:R-:W-:Y:S01]  /*f930*/  FFMA.FTZ R4, R8, R10, R4 ;  /* 0x0000000a08047223 */ /* 0x000fe20000010004 */
[----:B------:R-:W-:Y:S01]  /*f940*/  FMUL.FTZ R10, R48, R11 ;  /* 0x0000000b300a7220 */ /* 0x000fe20000410000 */
[----:B------:R-:W-:-:S04]  /*f950*/  FMUL.FTZ R5, R5, UR16 ;  /* 0x0000001005057c20 */ /* 0x000fc80008410000 */
[C---:B------:R-:W-:Y:S01]  /*f960*/  FFMA.FTZ R4, R5.reuse, R10, R4 ;  /* 0x0000000a05047223 */ /* 0x040fe20000010004 */
[----:B------:R-:W-:Y:S01]  /*f970*/  FFMA.FTZ R3, R5, R11, R3 ;  /* 0x0000000b05037223 */ /* 0x000fe20000010003 */
[----:B----4-:R-:W-:Y:S02]  /*f980*/  FADD.FTZ R5, R60, -UR28 ;  /* 0x8000001c3c057e21 */ /* 0x010fe40008010000 */
[----:B------:R-:W4:Y:S01]  /*f990*/  LDL.LU R60, [R1+0x918] ;  /* 0x00091800013c7983 */ /* 0x000f220000300800 */
[----:B------:R-:W-:-:S03]  /*f9a0*/  FADD.FTZ R7, R7, R34 ;  /* 0x0000002207077221 */ /* 0x000fc60000010000 */
[----:B------:R-:W4:Y:S01]  /*f9b0*/  LDL.LU R34, [R1+0x900] ;  /* 0x0009000001227983 */ /* 0x000f220000300800 */
[----:B------:R-:W-:Y:S01]  /*f9c0*/  FADD.FTZ R0, R33, -UR28 ;  /* 0x8000001c21007e21 */ /* 0x000fe20008010000 */
[----:B------:R-:W-:Y:S01]  /*f9d0*/  FADD.FTZ R6, R6, R10 ;  /* 0x0000000a06067221 */ /* 0x000fe20000010000 */
[----:B------:R-:W-:Y:S01]  /*f9e0*/  FMUL.FTZ R10, R49, R30 ;  /* 0x0000001e310a7220 */ /* 0x000fe20000410000 */
[----:B------:R-:W-:Y:S01]  /*f9f0*/  FFMA.FTZ R2, R8, R32, R2 ;  /* 0x0000002008027223 */ /* 0x000fe20000010002 */
[----:B------:R-:W-:Y:S01]  /*fa00*/  FMUL.FTZ R0, R0, UR16 ;  /* 0x0000001000007c20 */ /* 0x000fe20008410000 */
[----:B------:R-:W-:Y:S01]  /*fa10*/  FADD.FTZ R7, R7, R11 ;  /* 0x0000000b07077221 */ /* 0x000fe20000010000 */
[----:B------:R-:W-:Y:S01]  /*fa20*/  FADD.FTZ R6, R10, R6 ;  /* 0x000000060a067221 */ /* 0x000fe20000010000 */
[----:B------:R-:W-:Y:S01]  /*fa30*/  FADD.FTZ R9, R9, R32 ;  /* 0x0000002009097221 */ /* 0x000fe20000010000 */
[C---:B------:R-:W-:Y:S01]  /*fa40*/  FFMA.FTZ R4, R0.reuse, R10, R4 ;  /* 0x0000000a00047223 */ /* 0x040fe20000010004 */
[----:B------:R-:W-:Y:S01]  /*fa50*/  FMUL.FTZ R11, R49, R28 ;  /* 0x0000001c310b7220 */ /* 0x000fe20000410000 */
[----:B------:R-:W-:Y:S01]  /*fa60*/  FMUL.FTZ R5, R5, UR16 ;  /* 0x0000001005057c20 */ /* 0x000fe20008410000 */
[----:B------:R-:W-:Y:S01]  /*fa70*/  FFMA.FTZ R2, R0, R30, R2 ;  /* 0x0000001e00027223 */ /* 0x000fe20000010002 */
[----:B------:R-:W4:Y:S01]  /*fa80*/  LDL.LU R32, [R1+0x4cc] ;  /* 0x0004cc0001207983 */ /* 0x000f220000300800 */
[----:B------:R-:W-:-:S03]  /*fa90*/  FMUL.FTZ R10, R48, R37 ;  /* 0x00000025300a7220 */ /* 0x000fc60000410000 */
[----:B------:R-:W4:Y:S01]  /*faa0*/  LDL.LU R33, [R1+0x498] ;  /* 0x0004980001217983 */ /* 0x000f220000300800 */
[----:B------:R-:W-:-:S04]  /*fab0*/  FADD.FTZ R6, R6, R10 ;  /* 0x0000000a06067221 */ /* 0x000fc80000010000 */
[----:B------:R-:W-:Y:S01]  /*fac0*/  FADD.FTZ R6, R11, R6 ;  /* 0x000000060b067221 */ /* 0x000fe20000010000 */
[----:B--2---:R-:W-:Y:S02]  /*fad0*/  FADD.FTZ R8, R61, -UR28 ;  /* 0x8000001c3d087e21 */ /* 0x004fe40008010000 */
[----:B------:R-:W2:Y:S02]  /*fae0*/  LDL.LU R61, [R1+0x56c] ;  /* 0x00056c00013d7983 */ /* 0x000ea40000300800 */
[----:B------:R-:W-:-:S04]  /*faf0*/  FMUL.FTZ R8, R8, UR16 ;  /* 0x0000001008087c20 */ /* 0x000fc80008410000 */
[C---:B------:R-:W-:Y:S01]  /*fb00*/  FFMA.FTZ R4, R8.reuse, R10, R4 ;  /* 0x0000000a08047223 */ /* 0x040fe20000010004 */
[----:B------:R-:W-:-:S03]  /*fb10*/  FFMA.FTZ R3, R8, R37, R3 ;  /* 0x0000002508037223 */ /* 0x000fc60000010003 */
[C---:B------:R-:W-:Y:S01]  /*fb20*/  FFMA.FTZ R11, R5.reuse, R11, R4 ;  /* 0x0000000b050b7223 */ /* 0x040fe20000010004 */
[----:B------:R-:W-:Y:S01]  /*fb30*/  FFMA.FTZ R5, R5, R28, R2 ;  /* 0x0000001c05057223 */ /* 0x000fe20000010002 */
[----:B---3--:R-:W-:Y:S01]  /*fb40*/  FADD.FTZ R0, R13, -UR28 ;  /* 0x8000001c0d007e21 */ /* 0x008fe20008010000 */
[-C--:B------:R-:W-:Y:S01]  /*fb50*/  FMUL.FTZ R13, R48, R36.reuse ;  /* 0x00000024300d7220 */ /* 0x080fe20000410000 */
[----:B------:R-:W-:Y:S02]  /*fb60*/  FADD.FTZ R2, R35, -UR28 ;  /* 0x8000001c23027e21 */ /* 0x000fe40008010000 */
[----:B------:R-:W-:Y:S01]  /*fb70*/  FMUL.FTZ R0, R0, UR16 ;  /* 0x0000001000007c20 */ /* 0x000fe20008410000 */
[----:B------:R-:W3:Y:S01]  /*fb80*/  LDL.LU R35, [R1+0x4c8] ;  /* 0x0004c80001237983 */ /* 0x000ee20000300800 */
[----:B------:R-:W-:Y:S02]  /*fb90*/  FADD.FTZ R6, R6, R13 ;  /* 0x0000000d06067221 */ /* 0x000fe40000010000 */
[C---:B------:R-:W-:Y:S01]  /*fba0*/  FFMA.FTZ R13, R0.reuse, R13, R11 ;  /* 0x0000000d000d7223 */ /* 0x040fe2000001000b */
[----:B------:R-:W-:Y:S01]  /*fbb0*/  FFMA.FTZ R3, R0, R36, R3 ;  /* 0x0000002400037223 */ /* 0x000fe20000010003 */
[----:B----4-:R-:W-:-:S02]  /*fbc0*/  FADD.FTZ R0, R60, -UR28 ;  /* 0x8000001c3c007e21 */ /* 0x010fc40008010000 */
[----:B------:R-:W4:Y:S01]  /*fbd0*/  LDL.LU R60, [R1+0x8e4] ;  /* 0x0008e400013c7983 */ /* 0x000f220000300800 */
[----:B------:R-:W-:-:S03]  /*fbe0*/  FADD.FTZ R4, R34, -UR28 ;  /* 0x8000001c22047e21 */ /* 0x000fc60008010000 */
[----:B------:R-:W4:Y:S01]  /*fbf0*/  LDL.LU R34, [R1+0x8f0] ;  /* 0x0008f00001227983 */ /* 0x000f220000300800 */
[-C--:B------:R-:W-:Y:S01]  /*fc00*/  FMUL.FTZ R11, R49, R26.reuse ;  /* 0x0000001a310b7220 */ /* 0x080fe20000410000 */
[----:B------:R-:W-:Y:S01]  /*fc10*/  FMUL.FTZ R4, R4, UR16 ;  /* 0x0000001004047c20 */ /* 0x000fe20008410000 */
[----:B------:R-:W-:Y:S02]  /*fc20*/  FMUL.FTZ R2, R2, UR16 ;  /* 0x0000001002027c20 */ /* 0x000fe40008410000 */
[----:B------:R-:W-:Y:S01]  /*fc30*/  FADD.FTZ R6, R11, R6 ;  /* 0x000000060b067221 */ /* 0x000fe20000010000 */
[C---:B------:R-:W-:Y:S01]  /*fc40*/  FFMA.FTZ R13, R4.reuse, R11, R13 ;  /* 0x0000000b040d7223 */ /* 0x040fe2000001000d */
[----:B------:R-:W-:Y:S01]  /*fc50*/  FADD.FTZ R7, R7, R37 ;  /* 0x0000002507077221 */ /* 0x000fe20000010000 */
[----:B------:R-:W-:Y:S01]  /*fc60*/  FFMA.FTZ R5, R4, R26, R5 ;  /* 0x0000001a04057223 */ /* 0x000fe20000010005 */
[----:B------:R-:W-:Y:S02]  /*fc70*/  FMUL.FTZ R0, R0, UR16 ;  /* 0x0000001000007c20 */ /* 0x000fe40008410000 */
[----:B------:R-:W-:Y:S01]  /*fc80*/  FADD.FTZ R7, R7, R36 ;  /* 0x0000002407077221 */ /* 0x000fe20000010000 */
[----:B------:R-:W-:-:S02]  /*fc90*/  FADD.FTZ R4, R32, -UR28 ;  /* 0x8000001c20047e21 */ /* 0x000fc40008010000 */
[----:B------:R-:W4:Y:S01]  /*fca0*/  LDL.LU R32, [R1+0x8f8] ;  /* 0x0008f80001207983 */ /* 0x000f220000300800 */
[----:B------:R-:W-:Y:S01]  /*fcb0*/  FFMA.FTZ R5, R0, R22, R5 ;  /* 0x0000001600057223 */ /* 0x000fe20000010005 */
[----:B--2---:R-:W-:-:S04]  /*fcc0*/  FMUL.FTZ R11, R48, R61 ;  /* 0x0000003d300b7220 */ /* 0x004fc80000410000 */
[----:B------:R-:W-:Y:S01]  /*fcd0*/  FADD.FTZ R6, R6, R11 ;  /* 0x0000000b06067221 */ /* 0x000fe20000010000 */
[C---:B------:R-:W-:Y:S01]  /*fce0*/  FFMA.FTZ R13, R2.reuse, R11, R13 ;  /* 0x0000000b020d7223 */ /* 0x040fe2000001000d */
[----:B------:R-:W-:Y:S01]  /*fcf0*/  FMUL.FTZ R11, R49, R22 ;  /* 0x00000016310b7220 */ /* 0x000fe20000410000 */
[----:B------:R-:W-:Y:S01]  /*fd00*/  FADD.FTZ R7, R7, R61 ;  /* 0x0000003d07077221 */ /* 0x000fe20000010000 */
[----:B------:R-:W-:Y:S02]  /*fd10*/  FFMA.FTZ R3, R2, R61, R3 ;  /* 0x0000003d02037223 */ /* 0x000fe40000010003 */
[----:B------:R-:W-:Y:S01]  /*fd20*/  FFMA.FTZ R13, R0, R11, R13 ;  /* 0x0000000b000d7223 */ /* 0x000fe2000001000d */
[----:B------:R-:W2:Y:S01]  /*fd30*/  LDL.LU R61, [R1+0x90c] ;  /* 0x00090c00013d7983 */ /* 0x000ea20000300800 */
[----:B---3--:R-:W-:-:S04]  /*fd40*/  FADD.FTZ R0, R35, -UR28 ;  /* 0x8000001c23007e21 */ /* 0x008fc80008010000 */
[----:B------:R-:W-:Y:S01]  /*fd50*/  FMUL.FTZ R8, R0, UR16 ;  /* 0x0000001000087c20 */ /* 0x000fe20008410000 */
[----:B----4-:R-:W-:Y:S02]  /*fd60*/  FADD.FTZ R0, R60, -UR28 ;  /* 0x8000001c3c007e21 */ /* 0x010fe40008010000 */
[----:B------:R-:W3:Y:S01]  /*fd70*/  LDL.LU R60, [R1+0x924] ;  /* 0x00092400013c7983 */ /* 0x000ee20000300800 */
        /* <DEDUP_REMOVED lines=13> */
[----:B------:R-:W-:Y:S01]  /*fe50*/  FADD.FTZ R2, R32, -UR28 ;  /* 0x8000001c20027e21 */ /* 0x000fe20008010000 */
[----:B------:R-:W-:Y:S01]  /*fe60*/  FADD.FTZ R7, R7, R33 ;  /* 0x0000002107077221 */ /* 0x000fe20000010000 */
[----:B------:R-:W-:Y:S01]  /*fe70*/  FADD.FTZ R6, R6, R11 ;  /* 0x0000000b06067221 */ /* 0x000fe20000010000 */
[----:B------:R-:W-:Y:S01]  /*fe80*/  FFMA.FTZ R13, R8, R11, R13 ;  /* 0x0000000b080d7223 */ /* 0x000fe2000001000d */
[----:B------:R-:W-:Y:S01]  /*fe90*/  FFMA.FTZ R3, R4, R33, R3 ;  /* 0x0000002104037223 */ /* 0x000fe20000010003 */
[----:B------:R-:W-:Y:S01]  /*fea0*/  FMUL.FTZ R11, R49, R20 ;  /* 0x00000014310b7220 */ /* 0x000fe20000410000 */
[----:B------:R-:W-:Y:S01]  /*feb0*/  FMUL.FTZ R0, R0, UR16 ;  /* 0x0000001000007c20 */ /* 0x000fe20008410000 */
[----:B------:R-:W4:Y:S01]  /*fec0*/  LDL.LU R33, [R1+0x930] ;  /* 0x0009300001217983 */ /* 0x000f220000300800 */
[----:B------:R-:W-:-:S02]  /*fed0*/  FMUL.FTZ R4, R2, UR16 ;  /* 0x0000001002047c20 */ /* 0x000fc40008410000 */
[C---:B------:R-:W-:Y:S01]  /*fee0*/  FFMA.FTZ R13, R0.reuse, R11, R13 ;  /* 0x0000000b000d7223 */ /* 0x040fe2000001000d */
[----:B------:R-:W-:Y:S01]  /*fef0*/  FFMA.FTZ R5, R0, R20, R5 ;  /* 0x0000001400057223 */ /* 0x000fe20000010005 */
[----:B------:R-:W-:Y:S01]  /*ff00*/  FADD.FTZ R0, R27, -UR28 ;  /* 0x8000001c1b007e21 */ /* 0x000fe20008010000 */
[----:B------:R-:W4:Y:S01]  /*ff10*/  LDL.LU R32, [R1+0x938] ;  /* 0x0009380001207983 */ /* 0x000f220000300800 */
[----:B------:R-:W-:Y:S02]  /*ff20*/  FFMA.FTZ R3, R8, R31, R3 ;  /* 0x0000001f08037223 */ /* 0x000fe40000010003 */
[----:B------:R-:W-:Y:S01]  /*ff30*/  FMUL.FTZ R8, R0, UR16 ;  /* 0x0000001000087c20 */ /* 0x000fe20008410000 */
[----:B--2---:R-:W-:Y:S02]  /*ff40*/  FADD.FTZ R2, R61, -UR28 ;  /* 0x8000001c3d027e21 */ /* 0x004fe40008010000 */
[----:B------:R-:W2:Y:S01]  /*ff50*/  LDL.LU R61, [R1+0x5e0] ;  /* 0x0005e000013d7983 */ /* 0x000ea20000300800 */
[----:B---3--:R-:W-:-:S03]  /*ff60*/  FADD.FTZ R0, R60, -UR28 ;  /* 0x8000001c3c007e21 */ /* 0x008fc60008010000 */
[----:B------:R-:W3:Y:S01]  /*ff70*/  LDL.LU R60, [R1+0x93c] ;  /* 0x00093c00013c7983 */ /* 0x000ee20000300800 */
[----:B------:R-:W-:Y:S01]  /*ff80*/  FADD.FTZ R6, R11, R6 ;  /* 0x000000060b067221 */ /* 0x000fe20000010000 */
[----:B------:R-:W-:Y:S01]  /*ff90*/  FMUL.FTZ R11, R48, R29 ;  /* 0x0000001d300b7220 */ /* 0x000fe20000410000 */
[----:B------:R-:W-:Y:S01]  /*ffa0*/  FADD.FTZ R9, R9, R30 ;  /* 0x0000001e09097221 */ /* 0x000fe20000010000 */
[----:B------:R-:W-:Y:S02]  /*ffb0*/  FMUL.FTZ R2, R2, UR16 ;  /* 0x0000001002027c20 */ /* 0x000fe40008410000 */
[----:B------:R-:W-:Y:S01]  /*ffc0*/  FADD.FTZ R6, R6, R11 ;  /* 0x0000000b06067221 */ /* 0x000fe20000010000 */
[----:B------:R-:W-:Y:S01]  /*ffd0*/  FFMA.FTZ R13, R4, R11, R13 ;  /* 0x0000000b040d7223 */ /* 0x000fe2000001000d */
[----:B------:R-:W-:Y:S01]  /*ffe0*/  FADD.FTZ R9, R9, R28 ;  /* 0x0000001c09097221 */ /* 0x000fe20000010000 */
[----:B----4-:R-:W-:-:S03]  /*fff0*/  FMUL.FTZ R11, R49, R34 ;  /* 0x00000022310b7220 */ /* 0x010fc60000410000 */
[----:B------:R-:W-:Y:S01]  /*10000*/  FADD.FTZ R9, R9, R26 ;  /* 0x0000001a09097221 */ /* 0x000fe20000010000 */
[----:B------:R-:W-:Y:S01]  /*10010*/  FADD.FTZ R6, R11, R6 ;  /* 0x000000060b067221 */ /* 0x000fe20000010000 */
[----:B------:R-:W-:Y:S01]  /*10020*/  FFMA.FTZ R13, R2, R11, R13 ;  /* 0x0000000b020d7223 */ /* 0x000fe2000001000d */
[----:B------:R-:W-:Y:S01]  /*10030*/  FMUL.FTZ R11, R48, R58 ;  /* 0x0000003a300b7220 */ /* 0x000fe20000410000 */
[----:B------:R-:W-:Y:S01]  /*10040*/  FADD.FTZ R9, R9, R22 ;  /* 0x0000001609097221 */ /* 0x000fe20000010000 */
[----:B------:R-:W-:Y:S01]  /*10050*/  FADD.FTZ R7, R7, R31 ;  /* 0x0000001f07077221 */ /* 0x000fe20000010000 */
[----:B------:R-:W-:Y:S01]  /*10060*/  FMUL.FTZ R0, R0, UR16 ;  /* 0x0000001000007c20 */ /* 0x000fe20008410000 */
[----:B------:R-:W-:Y:S01]  /*10070*/  FADD.FTZ R6, R6, R11 ;  /* 0x0000000b06067221 */ /* 0x000fe20000010000 */
[----:B------:R-:W-:Y:S01]  /*10080*/  FFMA.FTZ R13, R8, R11, R13 ;  /* 0x0000000b080d7223 */ /* 0x000fe2000001000d */
[----:B------:R-:W-:Y:S01]  /*10090*/  FMUL.FTZ R11, R49, R24 ;  /* 0x00000018310b7220 */ /* 0x000fe20000410000 */
[----:B------:R-:W-:Y:S01]  /*100a0*/  FFMA.FTZ R3, R4, R29, R3 ;  /* 0x0000001d04037223 */ /* 0x000fe20000010003 */
[----:B------:R-:W-:Y:S01]  /*100b0*/  FFMA.FTZ R5, R2, R34, R5 ;  /* 0x0000002202057223 */ /* 0x000fe20000010005 */
[----:B------:R-:W-:Y:S01]  /*100c0*/  FADD.FTZ R9, R9, R25 ;  /* 0x0000001909097221 */ /* 0x000fe20000010000 */
[----:B------:R-:W-:Y:S01]  /*100d0*/  FADD.FTZ R2, R12, -UR28 ;  /* 0x8000001c0c027e21 */ /* 0x000fe20008010000 */
[----:B------:R-:W-:Y:S01]  /*100e0*/  FADD.FTZ R7, R7, R29 ;  /* 0x0000001d07077221 */ /* 0x000fe20000010000 */
[----:B------:R-:W-:Y:S01]  /*100f0*/  FADD.FTZ R6, R11, R6 ;  /* 0x000000060b067221 */ /* 0x000fe20000010000 */
[----:B------:R-:W-:Y:S01]  /*10100*/  FFMA.FTZ R13, R0, R11, R13 ;  /* 0x0000000b000d7223 */ /* 0x000fe2000001000d */
[----:B------:R-:W-:Y:S01]  /*10110*/  FMUL.FTZ R11, R48, R19 ;  /* 0x00000013300b7220 */ /* 0x000fe20000410000 */
[----:B------:R-:W-:Y:S01]  /*10120*/  FFMA.FTZ R8, R8, R58, R3 ;  /* 0x0000003a08087223 */ /* 0x000fe20000010003 */
[----:B------:R-:W-:Y:S01]  /*10130*/  FADD.FTZ R9, R9, R20 ;  /* 0x0000001409097221 */ /* 0x000fe20000010000 */
[----:B------:R-:W-:Y:S01]  /*10140*/  FMUL.FTZ R10, R2, UR16 ;  /* 0x00000010020a7c20 */ /* 0x000fe20008410000 */
[----:B------:R-:W-:Y:S01]  /*10150*/  FADD.FTZ R3, R23, -UR28 ;  /* 0x8000001c17037e21 */ /* 0x000fe20008010000 */
[----:B------:R-:W-:Y:S01]  /*10160*/  FADD.FTZ R2, R7, R58 ;  /* 0x0000003a07027221 */ /* 0x000fe20000010000 */
[----:B------:R-:W-:Y:S01]  /*10170*/  FADD.FTZ R7, R6, R11 ;  /* 0x0000000b06077221 */ /* 0x000fe20000010000 */
[----:B------:R-:W-:Y:S01]  /*10180*/  FADD.FTZ R9, R9, R34 ;  /* 0x0000002209097221 */ /* 0x000fe20000010000 */
[----:B------:R-:W-:Y:S01]  /*10190*/  FFMA.FTZ R12, R10, R11, R13 ;  /* 0x0000000b0a0c7223 */ /* 0x000fe2000001000d */
[-C--:B------:R-:W-:Y:S01]  /*101a0*/  FMUL.FTZ R6, R49, R21.reuse ;  /* 0x0000001531067220 */ /* 0x080fe20000410000 */
[----:B------:R-:W-:Y:S01]  /*101b0*/  FMUL.FTZ R3, R3, UR16 ;  /* 0x0000001003037c20 */ /* 0x000fe20008410000 */
[----:B------:R-:W-:Y:S01]  /*101c0*/  FFMA.FTZ R0, R0, R24, R5 ;  /* 0x0000001800007223 */ /* 0x000fe20000010005 */
[----:B------:R-:W-:Y:S01]  /*101d0*/  FADD.FTZ R5, R33, -UR28 ;  /* 0x8000001c21057e21 */ /* 0x000fe20008010000 */
[----:B------:R-:W-:Y:S01]  /*101e0*/  FADD.FTZ R4, R9, R24 ;  /* 0x0000001809047221 */ /* 0x000fe20000010000 */
[----:B------:R-:W-:Y:S01]  /*101f0*/  FADD.FTZ R7, R6, R7 ;  /* 0x0000000706077221 */ /* 0x000fe20000010000 */
[----:B------:R-:W-:Y:S01]  /*10200*/  FFMA.FTZ R12, R3, R6, R12 ;  /* 0x00000006030c7223 */ /* 0x000fe2000001000c */
[----:B------:R-:W-:Y:S01]  /*10210*/  FMUL.FTZ R9, R5, UR16 ;  /* 0x0000001005097c20 */ /* 0x000fe20008410000 */
[----:B------:R-:W-:Y:S01]  /*10220*/  FADD.FTZ R5, R32, -UR28 ;  /* 0x8000001c20057e21 */ /* 0x000fe20008010000 */
[----:B------:R-:W-:-:S03]  /*10230*/  FFMA.FTZ R0, R3, R21, R0 ;  /* 0x0000001503007223 */ /* 0x000fc60000010000 */
[----:B------:R-:W-:Y:S01]  /*10240*/  FMUL.FTZ R5, R5, UR16 ;  /* 0x0000001005057c20 */ /* 0x000fe20008410000 */
[----:B------:R-:W-:Y:S01]  /*10250*/  FADD.FTZ R4, R4, R21 ;  /* 0x0000001504047221 */ /* 0x000fe20000010000 */
[----:B------:R-:W-:Y:S01]  /*10260*/  FADD.FTZ R2, R2, R19 ;  /* 0x0000001302027221 */ /* 0x000fe20000010000 */
[----:B------:R-:W-:Y:S01]  /*10270*/  FFMA.FTZ R8, R10, R19, R8 ;  /* 0x000000130a087223 */ /* 0x000fe20000010008 */
[----:B------:R-:W-:Y:S01]  /*10280*/  FFMA.FTZ R0, R5, R16, R0 ;  /* 0x0000001005007223 */ /* 0x000fe20000010000 */
[----:B------:R-:W-:-:S04]  /*10290*/  FADD.FTZ R4, R4, R16 ;  /* 0x0000001004047221 */ /* 0x000fc80000010000 */
[----:B------:R-:W-:Y:S01]  /*102a0*/  FADD.FTZ R19, R4, R17 ;  /* 0x0000001104137221 */ /* 0x000fe20000010000 */
[----:B--2---:R-:W-:-:S04]  /*102b0*/  FMUL.FTZ R6, R48, R61 ;  /* 0x0000003d30067220 */ /* 0x004fc80000410000 */
[----:B------:R-:W-:Y:S01]  /*102c0*/  FADD.FTZ R7, R7, R6 ;  /* 0x0000000607077221 */ /* 0x000fe20000010000 */
[----:B------:R-:W-:Y:S01]  /*102d0*/  FFMA.FTZ R12, R9, R6, R12 ;  /* 0x00000006090c7223 */ /* 0x000fe2000001000c */
[----:B------:R-:W-:-:S04]  /*102e0*/  FMUL.FTZ R6, R49, R16 ;  /* 0x0000001031067220 */ /* 0x000fc80000410000 */
[----:B------:R-:W-:Y:S01]  /*102f0*/  FADD.FTZ R7, R6, R7 ;  /* 0x0000000706077221 */ /* 0x000fe20000010000 */
[----:B------:R-:W-:Y:S01]  /*10300*/  FFMA.FTZ R12, R5, R6, R12 ;  /* 0x00000006050c7223 */ /* 0x000fe2000001000c */
[----:B------:R-:W-:Y:S01]  /*10310*/  FMUL.FTZ R6, R48, R59 ;  /* 0x0000003b30067220 */ /* 0x000fe20000410000 */
[----:B---3--:R-:W-:-:S04]  /*10320*/  FADD.FTZ R3, R60, -UR28 ;  /* 0x8000001c3c037e21 */ /* 0x008fc80008010000 */
[----:B------:R-:W-:Y:S01]  /*10330*/  FMUL.FTZ R11, R3, UR16 ;  /* 0x00000010030b7c20 */ /* 0x000fe20008410000 */
[----:B------:R-:W-:Y:S01]  /*10340*/  FADD.FTZ R3, R18, -UR28 ;  /* 0x8000001c12037e21 */ /* 0x000fe20008010000 */
[----:B------:R-:W-:Y:S02]  /*10350*/  FADD.FTZ R7, R7, R6 ;  /* 0x0000000607077221 */ /* 0x000fe40000010000 */
[----:B------:R-:W-:Y:S01]  /*10360*/  FFMA.FTZ R12, R11, R6, R12 ;  /* 0x000000060b0c7223 */ /* 0x000fe2000001000c */
[----:B------:R-:W-:Y:S01]  /*10370*/  FMUL.FTZ R6, R49, R17 ;  /* 0x0000001131067220 */ /* 0x000fe20000410000 */
[----:B------:R-:W-:Y:S01]  /*10380*/  FADD.FTZ R2, R2, R61 ;  /* 0x0000003d02027221 */ /* 0x000fe20000010000 */
[----:B------:R-:W-:Y:S01]  /*10390*/  FFMA.FTZ R8, R9, R61, R8 ;  /* 0x0000003d09087223 */ /* 0x000fe20000010008 */
[----:B------:R-:W-:Y:S01]  /*103a0*/  FMUL.FTZ R3, R3, UR16 ;  /* 0x0000001003037c20 */ /* 0x000fe20008410000 */
[----:B------:R-:W-:Y:S01]  /*103b0*/  FADD.FTZ R7, R6, R7 ;  /* 0x0000000706077221 */ /* 0x000fe20000010000 */
[----:B------:R-:W-:Y:S01]  /*103c0*/  FADD.FTZ R18, R2, R59 ;  /* 0x0000003b02127221 */ /* 0x000fe20000010000 */
[----:B------:R-:W-:Y:S01]  /*103d0*/  FFMA.FTZ R16, R11, R59, R8 ;  /* 0x0000003b0b107223 */ /* 0x000fe20000010008 */
[C---:B------:R-:W-:Y:S01]  /*103e0*/  FFMA.FTZ R6, R3.reuse, R6, R12 ;  /* 0x0000000603067223 */ /* 0x040fe2000001000c */
[----:B------:R-:W-:Y:S01]  /*103f0*/  FFMA.FTZ R17, R3, R17, R0 ;  /* 0x0000001103117223 */ /* 0x000fe20000010000 */
[----:B0-----:R-:W-:Y:S06]  /*10400*/  BRA `(.L_x_1381) ;  /* 0x000000a800647947 */ /* 0x001fec0003800000 */
.L_x_1380:
        /* <DEDUP_REMOVED lines=9> */
[----:B------:R-:W-:Y:S04]  /*104a0*/  STL [R1+0x968], R45 ;  /* 0x0009682d01007387 */ /* 0x000fe80000100800 */
[----:B------:R-:W-:Y:S04]  /*104b0*/  STL [R1+0x964], R44 ;  /* 0x0009642c01007387 */ /* 0x000fe80000100800 */
[----:B------:R-:W-:Y:S04]  /*104c0*/  STL [R1+0x960], R43 ;  /* 0x0009602b01007387 */ /* 0x000fe80000100800 */
[----:B------:R-:W-:Y:S01]  /*104d0*/  STL [R1+0x95c], R42 ;  /* 0x00095c2a01007387 */ /* 0x000fe20000100800 */
[----:B--2---:R-:W-:-:S04]  /*104e0*/  FADD.FTZ R2, R2, -UR28 ;  /* 0x8000001c02027e21 */ /* 0x004fc80008010000 */
[----:B------:R-:W-:-:S04]  /*104f0*/  FMUL.FTZ R2, R2, UR16 ;  /* 0x0000001002027c20 */ /* 0x000fc80008410000 */
[----:B------:R-:W-:-:S04]  /*10500*/  FFMA.FTZ R4, R48, R2, R46 ;  /* 0x0000000230047223 */ /* 0x000fc8000001002e */
[----:B------:R-:W-:-:S06]  /*10510*/  FMUL.FTZ R3, R4, -1.4426950216293334961 ;  /* 0xbfb8aa3b04037820 */ /* 0x000fcc0000410000 */
[----:B------:R-:W0:Y:S02]  /*10520*/  MUFU.EX2 R3, R3 ;  /* 0x0000000300037308 */ /* 0x000e240000000800 */
[----:B0-----:R-:W-:-:S06]  /*10530*/  FADD.FTZ R3, R3, 1 ;  /* 0x3f80000003037421 */ /* 0x001fcc0000010000 */
[----:B------:R3:W4:Y:S02]  /*10540*/  MUFU.RCP R5, R3 ;  /* 0x0000000300057308 */ /* 0x0007240000001000 */
[----:B---3--:R-:W-:Y:S02]  /*10550*/  FADD.FTZ R3, R8, -UR28 ;  /* 0x8000001c08037e21 */ /* 0x008fe40008010000 */
[----:B------:R-:W2:Y:S01]  /*10560*/  LDL.LU R8, [R1+0x474] ;  /* 0x0004740001087983 */ /* 0x000ea20000300800 */
[----:B----4-:R-:W-:Y:S01]  /*10570*/  FMUL.FTZ R6, R5, R10 ;  /* 0x0000000a05067220 */ /* 0x010fe20000410000 */
[----:B------:R-:W-:Y:S01]  /*10580*/  FMUL.FTZ R10, R3, UR16 ;  /* 0x00000010030a7c20 */ /* 0x000fe20008410000 */
[----:B------:R-:W-:-:S03]  /*10590*/  FADD.FTZ R5, -R5, 1 ;  /* 0x3f80000005057421 */ /* 0x000fc60000010100 */
[----:B------:R-:W-:Y:S01]  /*105a0*/  FFMA.FTZ R3, R49, R10, R47 ;  /* 0x0000000a31037223 */ /* 0x000fe2000001002f */
[----:B------:R-:W-:-:S03]  /*105b0*/  FFMA.FTZ R4, R4, R5, 1 ;  /* 0x3f80000004047423 */ /* 0x000fc60000010005 */
[----:B------:R-:W-:-:S06]  /*105c0*/  FMUL.FTZ R5, R3, -1.4426950216293334961 ;  /* 0xbfb8aa3b03057820 */ /* 0x000fcc0000410000 */
[----:B------:R-:W0:Y:S02]  /*105d0*/  MUFU.EX2 R5, R5 ;  /* 0x0000000500057308 */ /* 0x000e240000000800 */
[----:B0-----:R-:W-:-:S06]  /*105e0*/  FADD.FTZ R5, R5, 1 ;  /* 0x3f80000005057421 */ /* 0x001fcc0000010000 */
[----:B------:R-:W0:Y:S02]  /*105f0*/  MUFU.RCP R5, R5 ;  /* 0x0000000500057308 */ /* 0x000e240000001000 */
[C---:B0-----:R-:W-:Y:S01]  /*10600*/  FMUL.FTZ R7, R5.reuse, R9 ;  /* 0x0000000905077220 */ /* 0x041fe20000410000 */
[----:B------:R-:W-:-:S04]  /*10610*/  FADD.FTZ R5, -R5, 1 ;  /* 0x3f80000005057421 */ /* 0x000fc80000010100 */
[----:B------:R-:W-:-:S04]  /*10620*/  FFMA.FTZ R5, R3, R5, 1 ;  /* 0x3f80000003057423 */ /* 0x000fc80000010005 */
[----:B------:R-:W-:-:S04]  /*10630*/  FMUL.FTZ R9, R7, R5 ;  /* 0x0000000507097220 */ /* 0x000fc80000410000 */
[----:B------:R-:W-:Y:S01]  /*10640*/  FMUL.FTZ R7, R49, R9 ;  /* 0x0000000931077220 */ /* 0x000fe20000410000 */
[----:B------:R0:W-:Y:S04]  /*10650*/  STL [R1+0x668], R9 ;  /* 0x0006680901007387 */ /* 0x0001e80000100800 */
[----:B0-----:R-:W3:Y:S01]  /*10660*/  LDL.LU R9, [R1+0x5d0] ;  /* 0x0005d00001097983 */ /* 0x001ee20000300800 */
[----:B------:R-:W-:-:S04]  /*10670*/  FMUL.FTZ R4, R6, R4 ;  /* 0x0000000406047220 */ /* 0x000fc80000410000 */
[----:B------:R-:W-:-:S04]  /*10680*/  FMUL.FTZ R6, R48, R4 ;  /* 0x0000000430067220 */ /* 0x000fc80000410000 */
[----:B------:R-:W-:Y:S01]  /*10690*/  FFMA.FTZ R3, R2, R6, RZ ;  /* 0x0000000602037223 */ /* 0x000fe200000100ff */
[----:B------:R-:W-:Y:S01]  /*106a0*/  FADD.FTZ R6, RZ, R6 ;  /* 0x00000006ff067221 */ /* 0x000fe20000010000 */
[----:B------:R0:W-:Y:S02]  /*106b0*/  STL [R1+0x934], R10 ;  /* 0x0009340a01007387 */ /* 0x0001e40000100800 */
[----:B------:R-:W-:Y:S01]  /*106c0*/  FFMA.FTZ R3, R10, R7, R3 ;  /* 0x000000070a037223 */ /* 0x000fe20000010003 */
[----:B------:R-:W-:Y:S01]  /*106d0*/  FADD.FTZ R5, R12, -UR28 ;  /* 0x8000001c0c057e21 */ /* 0x000fe20008010000 */
[----:B------:R-:W-:Y:S01]  /*106e0*/  FFMA.FTZ R2, R2, R4, RZ ;  /* 0x0000000402027223 */ /* 0x000fe200000100ff */
[----:B------:R-:W4:Y:S01]  /*106f0*/  LDL.LU R12, [R1+0x4a4] ;  /* 0x0004a400010c7983 */ /* 0x000f220000300800 */
[----:B0-----:R-:W-:-:S05]  /*10700*/  FADD.FTZ R10, R7, R6 ;  /* 0x00000006070a7221 */ /* 0x001fca0000010000 */
[----:B------:R0:W-:Y:S01]  /*10710*/  STL [R1+0x950], R10 ;  /* 0x0009500a01007387 */ /* 0x0001e20000100800 */
[----:B------:R-:W-:-:S03]  /*10720*/  FMUL.FTZ R5, R5, UR16 ;  /* 0x0000001005057c20 */ /* 0x000fc60008410000 */
[----:B0-----:R-:W4:Y:S01]  /*10730*/  LDL.LU R10, [R1+0x5f4] ;  /* 0x0005f400010a7983 */ /* 0x001f220000300800 */
[----:B------:R-:W-:-:S04]  /*10740*/  FFMA.FTZ R6, R48, R5, R46 ;  /* 0x0000000530067223 */ /* 0x000fc8000001002e */
[----:B------:R-:W-:-:S06]  /*10750*/  FMUL.FTZ R7, R6, -1.4426950216293334961 ;  /* 0xbfb8aa3b06077820 */ /* 0x000fcc0000410000 */
[----:B------:R-:W0:Y:S02]  /*10760*/  MUFU.EX2 R7, R7 ;  /* 0x0000000700077308 */ /* 0x000e240000000800 */
[----:B0-----:R-:W-:-:S06]  /*10770*/  FADD.FTZ R7, R7, 1 ;  /* 0x3f80000007077421 */ /* 0x001fcc0000010000 */
[----:B------:R-:W2:Y:S01]  /*10780*/  MUFU.RCP R7, R7 ;  /* 0x0000000700077308 */ /* 0x000ea20000001000 */
[----:B------:R-:W-:Y:S01]  /*10790*/  FADD.FTZ R4, RZ, R4 ;  /* 0x00000004ff047221 */ /* 0x000fe20000010000 */
[C---:B--2---:R-:W-:Y:S01]  /*107a0*/  FMUL.FTZ R8, R7.reuse, R8 ;  /* 0x0000000807087220 */ /* 0x044fe20000410000 */
[----:B------:R-:W-:-:S04]  /*107b0*/  FADD.FTZ R7, -R7, 1 ;  /* 0x3f80000007077421 */ /* 0x000fc80000010100 */
[----:B------:R-:W-:Y:S01]  /*107c0*/  FFMA.FTZ R7, R6, R7, 1 ;  /* 0x3f80000006077423 */ /* 0x000fe20000010007 */
[----:B------:R-:W-:Y:S02]  /*107d0*/  FADD.FTZ R6, R11, -UR28 ;  /* 0x8000001c0b067e21 */ /* 0x000fe40008010000 */
[----:B------:R-:W2:Y:S01]  /*107e0*/  LDL.LU R11, [R1+0x604] ;  /* 0x00060400010b7983 */ /* 0x000ea20000300800 */
[----:B------:R-:W-:-:S04]  /*107f0*/  FMUL.FTZ R7, R8, R7 ;  /* 0x0000000708077220 */ /* 0x000fc80000410000 */
[----:B------:R-:W-:Y:S01]  /*10800*/  FADD.FTZ R4, R4, R7 ;  /* 0x0000000704047221 */ /* 0x000fe20000010000 */
[-C--:B------:R-:W-:Y:S01]  /*10810*/  FFMA.FTZ R2, R5, R7.reuse, R2 ;  /* 0x0000000705027223 */ /* 0x080fe20000010002 */
[----:B------:R-:W-:-:S03]  /*10820*/  FMUL.FTZ R8, R48, R7 ;  /* 0x0000000730087220 */ /* 0x000fc60000410000 */
[----:B------:R0:W-:Y:S01]  /*10830*/  STL [R1+0x94c], R4 ;  /* 0x00094c0401007387 */ /* 0x0001e20000100800 */
[----:B------:R-:W-:-:S03]  /*10840*/  FFMA.FTZ R3, R5, R8, R3 ;  /* 0x0000000805037223 */ /* 0x000fc60000010003 */
[----:B------:R1:W-:Y:S01]  /*10850*/  STL [R1+0x948], R2 ;  /* 0x0009480201007387 */ /* 0x0003e20000100800 */
[----:B0-----:R-:W-:-:S03]  /*10860*/  FMUL.FTZ R4, R6, UR16 ;  /* 0x0000001006047c20 */ /* 0x001fc60008410000 */
[----:B------:R0:W-:Y:S01]  /*10870*/  STL [R1+0x944], R3 ;  /* 0x0009440301007387 */ /* 0x0001e20000100800 */
[----:B-1----:R-:W-:-:S04]  /*10880*/  FFMA.FTZ R2, R49, R4, R47 ;  /* 0x0000000431027223 */ /* 0x002fc8000001002f */
[----:B0-----:R-:W-:-:S06]  /*10890*/  FMUL.FTZ R3, R2, -1.4426950216293334961 ;  /* 0xbfb8aa3b02037820 */ /* 0x001fcc0000410000 */
[----:B------:R-:W0:Y:S02]  /*108a0*/  MUFU.EX2 R3, R3 ;  /* 0x0000000300037308 */ /* 0x000e240000000800 */
[----:B0-----:R-:W-:-:S06]  /*108b0*/  FADD.FTZ R3, R3, 1 ;  /* 0x3f80000003037421 */ /* 0x001fcc0000010000 */
[----:B------:R-:W0:Y:S01]  /*108c0*/  MUFU.RCP R3, R3 ;  /* 0x0000000300037308 */ /* 0x000e220000001000 */
[----:B------:R0:W-:Y:S02]  /*108d0*/  STL [R1+0x920], R4 ;  /* 0x0009200401007387 */ /* 0x0001e40000100800 */
[C---:B0-----:R-:W-:Y:S01]  /*108e0*/  FMUL.FTZ R4, R3.reuse, R17 ;  /* 0x0000001103047220 */ /* 0x041fe20000410000 */
[----:B------:R-:W-:Y:S01]  /*108f0*/  FADD.FTZ R3, -R3, 1 ;  /* 0x3f80000003037421 */ /* 0x000fe20000010100 */
[----:B------:R-:W2:Y:S01]  /*10900*/  LDL.LU R17, [R1+0x4a0] ;  /* 0x0004a00001117983 */ /* 0x000ea20000300800 */
[----:B---3--:R-:W-:Y:S02]  /*10910*/  FADD.FTZ R5, R9, -UR28 ;  /* 0x8000001c09057e21 */ /* 0x008fe40008010000 */
[----:B------:R-:W-:Y:S01]  /*10920*/  FFMA.FTZ R3, R2, R3, 1 ;  /* 0x3f80000002037423 */ /* 0x000fe20000010003 */
[----:B------:R-:W3:Y:S01]  /*10930*/  LDL.LU R9, [R1+0x638] ;  /* 0x0006380001097983 */ /* 0x000ee20000300800 */
[----:B------:R-:W-:-:S02]  /*10940*/  FMUL.FTZ R6, R5, UR16 ;  /* 0x0000001005067c20 */ /* 0x000fc40008410000 */
[----:B------:R-:W-:Y:S02]  /*10950*/  FMUL.FTZ R3, R4, R3 ;  /* 0x0000000304037220 */ /* 0x000fe40000410000 */
[----:B------:R-:W-:-:S03]  /*10960*/  FFMA.FTZ R2, R48, R6, R46 ;  /* 0x0000000630027223 */ /* 0x000fc6000001002e */
[----:B------:R0:W-:Y:S02]  /*10970*/  STL [R1+0x654], R3 ;  /* 0x0006540301007387 */ /* 0x0001e40000100800 */
[----:B0-----:R-:W-:-:S06]  /*10980*/  FMUL.FTZ R3, R2, -1.4426950216293334961 ;  /* 0xbfb8aa3b02037820 */ /* 0x001fcc0000410000 */
[----:B------:R-:W0:Y:S02]  /*10990*/  MUFU.EX2 R3, R3 ;  /* 0x0000000300037308 */ /* 0x000e240000000800 */
[----:B0-----:R-:W-:-:S06]  /*109a0*/  FADD.FTZ R3, R3, 1 ;  /* 0x3f80000003037421 */ /* 0x001fcc0000010000 */
[----:B------:R-:W0:Y:S01]  /*109b0*/  MUFU.RCP R3, R3 ;  /* 0x0000000300037308 */ /* 0x000e220000001000 */
[----:B----4-:R-:W-:Y:S02]  /*109c0*/  FADD.FTZ R5, R10, -UR28 ;  /* 0x8000001c0a057e21 */ /* 0x010fe40008010000 */
[----:B------:R-:W4:Y:S01]  /*109d0*/  LDL.LU R10, [R1+0x648] ;  /* 0x00064800010a7983 */ /* 0x000f220000300800 */
[----:B0-----:R-:W-:-:S03]  /*109e0*/  FMUL.FTZ R4, R3, R13 ;  /* 0x0000000d03047220 */ /* 0x001fc60000410000 */
[----:B------:R-:W4:Y:S04]  /*109f0*/  LDL.LU R13, [R1+0x4c0] ;  /* 0x0004c000010d7983 */ /* 0x000f280000300800 */
[----:B------:R0:W-:Y:S02]  /*10a00*/  STL [R1+0x91c], R6 ;  /* 0x00091c0601007387 */ /* 0x0001e40000100800 */
[----:B0-----:R-:W-:Y:S01]  /*10a10*/  FMUL.FTZ R6, R5, UR16 ;  /* 0x0000001005067c20 */ /* 0x001fe20008410000 */
[----:B------:R-:W-:-:S04]  /*10a20*/  FADD.FTZ R3, -R3, 1 ;  /* 0x3f80000003037421 */ /* 0x000fc80000010100 */
[----:B------:R-:W-:Y:S01]  /*10a30*/  FFMA.FTZ R3, R2, R3, 1 ;  /* 0x3f80000002037423 */ /* 0x000fe20000010003 */
[----:B------:R-:W-:-:S03]  /*10a40*/  FFMA.FTZ R2, R49, R6, R47 ;  /* 0x0000000631027223 */ /* 0x000fc6000001002f */
[----:B------:R-:W-:-:S05]  /*10a50*/  FMUL.FTZ R3, R4, R3 ;  /* 0x0000000304037220 */ /* 0x000fca0000410000 */
[----:B------:R0:W-:Y:S02]  /*10a60*/  STL [R1+0x650], R3 ;  /* 0x0006500301007387 */ /* 0x0001e40000100800 */
[----:B0-----:R-:W-:-:S06]  /*10a70*/  FMUL.FTZ R3, R2, -1.4426950216293334961 ;  /* 0xbfb8aa3b02037820 */ /* 0x001fcc0000410000 */
[----:B------:R-:W0:Y:S02]  /*10a80*/  MUFU.EX2 R3, R3 ;  /* 0x0000000300037308 */ /* 0x000e240000000800 */
[----:B0-----:R-:W-:Y:S01]  /*10a90*/  FADD.FTZ R3, R3, 1 ;  /* 0x3f80000003037421 */ /* 0x001fe20000010000 */
[----:B--2---:R-:W-:Y:S02]  /*10aa0*/  FADD.FTZ R5, R11, -UR28 ;  /* 0x8000001c0b057e21 */ /* 0x004fe40008010000 */
[----:B------:R-:W2:Y:S03]  /*10ab0*/  LDL.LU R11, [R1+0x670] ;  /* 0x00067000010b7983 */ /* 0x000ea60000300800 */
[----:B------:R-:W0:Y:S01]  /*10ac0*/  MUFU.RCP R3, R3 ;  /* 0x0000000300037308 */ /* 0x000e220000001000 */
[----:B------:R1:W-:Y:S01]  /*10ad0*/  STL [R1+0x910], R6 ;  /* 0x0009100601007387 */ /* 0x0003e20000100800 */
[C---:B0-----:R-:W-:Y:S01]  /*10ae0*/  FMUL.FTZ R4, R3.reuse, R12 ;  /* 0x0000000c03047220 */ /* 0x041fe20000410000 */
[----:B------:R-:W-:-:S02]  /*10af0*/  FADD.FTZ R3, -R3, 1 ;  /* 0x3f80000003037421 */ /* 0x000fc40000010100 */
[----:B------:R-:W2:Y:S01]  /*10b00*/  LDL.LU R12, [R1+0x4b0] ;  /* 0x0004b000010c7983 */ /* 0x000ea20000300800 */
[----:B-1----:R-:W-:Y:S01]  /*10b10*/  FMUL.FTZ R6, R5, UR16 ;  /* 0x0000001005067c20 */ /* 0x002fe20008410000 */
[----:B------:R-:W-:-:S03]  /*10b20*/  FFMA.FTZ R3, R2, R3, 1 ;  /* 0x3f80000002037423 */ /* 0x000fc60000010003 */
[----:B------:R-:W-:Y:S01]  /*10b30*/  FFMA.FTZ R2, R48, R6, R46 ;  /* 0x0000000630027223 */ /* 0x000fe2000001002e */
[----:B------:R-:W-:-:S05]  /*10b40*/  FMUL.FTZ R3, R4, R3 ;  /* 0x0000000304037220 */ /* 0x000fca0000410000 */
[----:B------:R0:W-:Y:S02]  /*10b50*/  STL [R1+0x644], R3 ;  /* 0x0006440301007387 */ /* 0x0001e40000100800 */
[----:B0-----:R-:W-:-:S06]  /*10b60*/  FMUL.FTZ R3, R2, -1.4426950216293334961 ;  /* 0xbfb8aa3b02037820 */ /* 0x001fcc0000410000 */
[----:B------:R-:W0:Y:S02]  /*10b70*/  MUFU.EX2 R3, R3 ;  /* 0x0000000300037308 */ /* 0x000e240000000800 */
[----:B0-----:R-:W-:-:S06]  /*10b80*/  FADD.FTZ R3, R3, 1 ;  /* 0x3f80000003037421 */ /* 0x001fcc0000010000 */
[----:B------:R-:W0:Y:S01]  /*10b90*/  MUFU.RCP R3, R3 ;  /* 0x0000000300037308 */ /* 0x000e220000001000 */
[----:B------:R1:W-:Y:S01]  /*10ba0*/  STL [R1+0x904], R6 ;  /* 0x0009040601007387 */ /* 0x0003e20000100800 */
[----:B---3--:R-:W-:-:S03]  /*10bb0*/  FADD.FTZ R5, R9, -UR28 ;  /* 0x8000001c09057e21 */ /* 0x008fc60008010000 */
[----:B------:R-:W3:Y:S01]  /*10bc0*/  LDL.LU R9, [R1+0x674] ;  /* 0x0006740001097983 */ /* 0x000ee20000300800 */
[C---:B0-----:R-:W-:Y:S01]  /*10bd0*/  FMUL.FTZ R4, R3.reuse, R17 ;  /* 0x0000001103047220 */ /* 0x041fe20000410000 */
[----:B------:R-:W-:Y:S02]  /*10be0*/  FADD.FTZ R3, -R3, 1 ;  /* 0x3f80000003037421 */ /* 0x000fe40000010100 */
[----:B------:R-:W3:Y:S01]  /*10bf0*/  LDL.LU R17, [R1+0x4b4] ;  /* 0x0004b40001117983 */ /* 0x000ee20000300800 */
        /* <DEDUP_REMOVED lines=21> */
[----:B------:R-:W0:Y:S01]  /*10d50*/  MUFU.EX2 R3, R3 ;  /* 0x0000000300037308 */ /* 0x000e220000000800 */
[----:B--2---:R-:W-:Y:S02]  /*10d60*/  FADD.FTZ R5, R11, -UR28 ;  /* 0x8000001c0b057e21 */ /* 0x004fe40008010000 */
[----:B------:R-:W2:Y:S01]  /*10d70*/  LDL.LU R11, [R1+0x6c0] ;  /* 0x0006c000010b7983 */ /* 0x000ea20000300800 */
[----:B0-----:R-:W-:-:S06]  /*10d80*/  FADD.FTZ R3, R3, 1 ;  /* 0x3f80000003037421 */ /* 0x001fcc0000010000 */
[----:B------:R-:W0:Y:S01]  /*10d90*/  MUFU.RCP R3, R3 ;  /* 0x0000000300037308 */ /* 0x000e220000001000 */
[----:B------:R1:W-:Y:S01]  /*10da0*/  STL [R1+0x8f4], R6 ;  /* 0x0008f40601007387 */ /* 0x0003e20000100800 */
[C---:B0-----:R-:W-:Y:S01]  /*10db0*/  FMUL.FTZ R4, R3.reuse, R12 ;  /* 0x0000000c03047220 */ /* 0x041fe20000410000 */
[----:B------:R-:W-:Y:S02]  /*10dc0*/  FADD.FTZ R3, -R3, 1 ;  /* 0x3f80000003037421 */ /* 0x000fe40000010100 */
        /* <DEDUP_REMOVED lines=719> */
[----:B------:R-:W-:Y:S01]  /*13ac0*/  FADD.FTZ R3, -R3, 1 ;  /* 0x3f80000003037421 */ /* 0x000fe20000010100 */
[----:B-1----:R-:W-:Y:S01]  /*13ad0*/  FMUL.FTZ R6, R5, UR16 ;  /* 0x0000001005067c20 */ /* 0x002fe20008410000 */
[----:B------:R-:W2:Y:S02]  /*13ae0*/  LDL.LU R12, [R1+0x458] ;  /* 0x00045800010c7983 */ /* 0x000ea40000300800 */
        /* <DEDUP_REMOVED lines=12> */
[----:B------:R-:W-:Y:S01]  /*13bb0*/  FADD.FTZ R3, -R3, 1 ;  /* 0x3f80000003037421 */ /* 0x000fe20000010100 */
[----:B-1----:R-:W-:Y:S01]  /*13bc0*/  FMUL.FTZ R6, R5, UR16 ;  /* 0x0000001005067c20 */ /* 0x002fe20008410000 */
[----:B------:R-:W3:Y:S02]  /*13bd0*/  LDL.LU R17, [R1+0x454] ;  /* 0x0004540001117983 */ /* 0x000ee40000300800 */
        /* <DEDUP_REMOVED lines=8> */
[----:B----4-:R-:W-:Y:S01]  /*13c60*/  FADD.FTZ R5, R10, -UR28 ;  /* 0x8000001c0a057e21 */ /* 0x010fe20008010000 */
[----:B------:R1:W-:Y:S01]  /*13c70*/  STL [R1+0x6c0], R6 ;  /* 0x0006c00601007387 */ /* 0x0003e20000100800 */
[C---:B0-----:R-:W-:Y:S01]  /*13c80*/  FMUL.FTZ R4, R3.reuse, R13 ;  /* 0x0000000d03047220 */ /* 0x041fe20000410000 */
[----:B------:R-:W-:Y:S01]  /*13c90*/  FADD.FTZ R3, -R3, 1 ;  /* 0x3f80000003037421 */ /* 0x000fe20000010100 */
[----:B-1----:R-:W-:Y:S01]  /*13ca0*/  FMUL.FTZ R6, R5, UR16 ;  /* 0x0000001005067c20 */ /* 0x002fe20008410000 */
[----:B------:R-:W-:Y:S02]  /*13cb0*/  STL [R1+0x890], R8 ;  /* 0x0008900801007387 */ /* 0x000fe40000100800 */
[----:B------:R-:W-:Y:S02]  /*13cc0*/  FFMA.FTZ R3, R2, R3, 1 ;  /* 0x3f80000002037423 */ /* 0x000fe40000010003 */
[----:B------:R-:W4:Y:S02]  /*13cd0*/  LDL.LU R13, [R1+0x450] ;  /* 0x00045000010d7983 */ /* 0x000f240000300800 */
[----:B------:R-:W-:-:S02]  /*13ce0*/  FMUL.FTZ R3, R4, R3 ;  /* 0x0000000304037220 */ /* 0x000fc40000410000 */
[----:B------:R-:W-:Y:S04]  /*13cf0*/  STL [R1+0x6bc], R6 ;  /* 0x0006bc0601007387 */ /* 0x000fe80000100800 */
[----:B------:R0:W-:Y:S04]  /*13d00*/  STL [R1+0x45c], R3 ;  /* 0x00045c0301007387 */ /* 0x0001e80000100800 */
[----:B------:R-:W4:Y:S01]  /*13d10*/  LDL.LU R10, [R1+0x748] ;  /* 0x00074800010a7983 */ /* 0x000f220000300800 */
[----:B--2---:R-:W-:Y:S01]  /*13d20*/  FADD.FTZ R5, R11, -UR28 ;  /* 0x8000001c0b057e21 */ /* 0x004fe20008010000 */
[----:B------:R-:W-:-:S02]  /*13d30*/  FFMA.FTZ R2, R49, R6, R47 ;  /* 0x0000000631027223 */ /* 0x000fc4000001002f */
[----:B------:R-:W2:Y:S02]  /*13d40*/  LDL.LU R11, [R1+0x74c] ;  /* 0x00074c00010b7983 */ /* 0x000ea40000300800 */
[----:B0-----:R-:W-:Y:S02]  /*13d50*/  FMUL.FTZ R3, R2, -1.4426950216293334961 ;  /* 0xbfb8aa3b02037820 */ /* 0x001fe40000410000 */
[----:B------:R-:W2:Y:S04]  /*13d60*/  LDL.LU R57, [R1+0x5d8] ;  /* 0x0005d80001397983 */ /* 0x000ea80000300800 */
[----:B------:R-:W2:Y:S01]  /*13d70*/  LDL.LU R18, [R1+0x884] ;  /* 0x0008840001127983 */ /* 0x000ea20000300800 */
[----:B------:R-:W0:Y:S03]  /*13d80*/  MUFU.EX2 R3, R3 ;  /* 0x0000000300037308 */ /* 0x000e260000000800 */
[----:B------:R-:W2:Y:S01]  /*13d90*/  LDL.LU R45, [R1+0x888] ;  /* 0x00088800012d7983 */ /* 0x000ea20000300800 */
[----:B------:R-:W-:Y:S01]  /*13da0*/  FADD.FTZ R14, R14, -UR28 ;  /* 0x8000001c0e0e7e21 */ /* 0x000fe20008010000 */
[----:B------:R-:W-:-:S02]  /*13db0*/  FADD.FTZ R15, R15, -UR28 ;  /* 0x8000001c0f0f7e21 */ /* 0x000fc40008010000 */
[----:B------:R-:W2:Y:S04]  /*13dc0*/  LDL.LU R43, [R1+0x5c0] ;  /* 0x0005c000012b7983 */ /* 0x000ea80000300800 */
[----:B------:R-:W2:Y:S04]  /*13dd0*/  LDL.LU R44, [R1+0x5a0] ;  /* 0x0005a000012c7983 */ /* 0x000ea80000300800 */
[----:B------:R-:W2:Y:S01]  /*13de0*/  LDL.LU R42, [R1+0x5a4] ;  /* 0x0005a400012a7983 */ /* 0x000ea20000300800 */
[----:B0-----:R-:W-:-:S06]  /*13df0*/  FADD.FTZ R3, R3, 1 ;  /* 0x3f80000003037421 */ /* 0x001fcc0000010000 */
[----:B------:R-:W0:Y:S01]  /*13e00*/  MUFU.RCP R3, R3 ;  /* 0x0000000300037308 */ /* 0x000e220000001000 */
[----:B------:R-:W-:Y:S01]  /*13e10*/  FMUL.FTZ R6, R5, UR16 ;  /* 0x0000001005067c20 */ /* 0x000fe20008410000 */
[C---:B0-----:R-:W-:Y:S01]  /*13e20*/  FMUL.FTZ R4, R3.reuse, R12 ;  /* 0x0000000c03047220 */ /* 0x041fe20000410000 */
[----:B------:R-:W-:Y:S01]  /*13e30*/  FADD.FTZ R3, -R3, 1 ;  /* 0x3f80000003037421 */ /* 0x000fe20000010100 */
[----:B------:R-:W2:Y:S03]  /*13e40*/  LDL.LU R12, [R1+0x44c] ;  /* 0x00044c00010c7983 */ /* 0x000ea60000300800 */
[----:B------:R-:W-:Y:S01]  /*13e50*/  FFMA.FTZ R3, R2, R3, 1 ;  /* 0x3f80000002037423 */ /* 0x000fe20000010003 */
[----:B------:R-:W-:-:S03]  /*13e60*/  FFMA.FTZ R2, R48, R6, R46 ;  /* 0x0000000630027223 */ /* 0x000fc6000001002e */
[----:B------:R-:W-:-:S05]  /*13e70*/  FMUL.FTZ R3, R4, R3 ;  /* 0x0000000304037220 */ /* 0x000fca0000410000 */
[----:B------:R0:W-:Y:S02]  /*13e80*/  STL [R1+0x458], R3 ;  /* 0x0004580301007387 */ /* 0x0001e40000100800 */
[----:B0-----:R-:W-:Y:S01]  /*13e90*/  FMUL.FTZ R3, R2, -1.4426950216293334961 ;  /* 0xbfb8aa3b02037820 */ /* 0x001fe20000410000 */
[----:B---3--:R-:W-:Y:S02]  /*13ea0*/  FADD.FTZ R5, R9, -UR28 ;  /* 0x8000001c09057e21 */ /* 0x008fe40008010000 */
[----:B------:R-:W3:Y:S03]  /*13eb0*/  LDL.LU R9, [R1+0x740] ;  /* 0x0007400001097983 */ /* 0x000ee60000300800 */
[----:B------:R-:W0:Y:S02]  /*13ec0*/  MUFU.EX2 R3, R3 ;  /* 0x0000000300037308 */ /* 0x000e240000000800 */
[----:B0-----:R-:W-:-:S06]  /*13ed0*/  FADD.FTZ R3, R3, 1 ;  /* 0x3f80000003037421 */ /* 0x001fcc0000010000 */
[----:B------:R-:W0:Y:S01]  /*13ee0*/  MUFU.RCP R3, R3 ;  /* 0x0000000300037308 */ /* 0x000e220000001000 */
[----:B------:R1:W-:Y:S02]  /*13ef0*/  STL [R1+0x6b8], R6 ;  /* 0x0006b80601007387 */ /* 0x0003e40000100800 */
[----:B-1----:R-:W-:Y:S01]  /*13f00*/  FMUL.FTZ R6, R5, UR16 ;  /* 0x0000001005067c20 */ /* 0x002fe20008410000 */
[C---:B0-----:R-:W-:Y:S02]  /*13f10*/  FMUL.FTZ R4, R3.reuse, R17 ;  /* 0x0000001103047220 */ /* 0x041fe40000410000 */
[----:B------:R-:W3:Y:S01]  /*13f20*/  LDL.LU R17, [R1+0x448] ;  /* 0x0004480001117983 */ /* 0x000ee20000300800 */
[----:B------:R-:W-:Y:S01]  /*13f30*/  FADD.FTZ R3, -R3, 1 ;  /* 0x3f80000003037421 */ /* 0x000fe20000010100 */
[----:B----4-:R-:W-:Y:S02]  /*13f40*/  FADD.FTZ R5, R10, -UR28 ;  /* 0x8000001c0a057e21 */ /* 0x010fe40008010000 */
[----:B------:R-:W4:Y:S01]  /*13f50*/  LDL.LU R10, [R1+0x744] ;  /* 0x00074400010a7983 */ /* 0x000f220000300800 */
[----:B------:R-:W-:Y:S01]  /*13f60*/  FFMA.FTZ R3, R2, R3, 1 ;  /* 0x3f80000002037423 */ /* 0x000fe20000010003 */
[----:B------:R-:W-:-:S02]  /*13f70*/  FFMA.FTZ R2, R49, R6, R47 ;  /* 0x0000000631027223 */ /* 0x000fc4000001002f */
[----:B------:R0:W-:Y:S02]  /*13f80*/  STL [R1+0x6b4], R6 ;  /* 0x0006b40601007387 */ /* 0x0001e40000100800 */
[----:B0-----:R-:W-:Y:S01]  /*13f90*/  FMUL.FTZ R6, R5, UR16 ;  /* 0x0000001005067c20 */ /* 0x001fe20008410000 */
[----:B------:R-:W-:-:S05]  /*13fa0*/  FMUL.FTZ R3, R4, R3 ;  /* 0x0000000304037220 */ /* 0x000fca0000410000 */
[----:B------:R0:W-:Y:S02]  /*13fb0*/  STL [R1+0x454], R3 ;  /* 0x0004540301007387 */ /* 0x0001e40000100800 */
[----:B0-----:R-:W-:-:S06]  /*13fc0*/  FMUL.FTZ R3, R2, -1.4426950216293334961 ;  /* 0xbfb8aa3b02037820 */ /* 0x001fcc0000410000 */
[----:B------:R-:W0:Y:S01]  /*13fd0*/  MUFU.EX2 R3, R3 ;  /* 0x0000000300037308 */ /* 0x000e220000000800 */
[----:B--2---:R-:W-:Y:S02]  /*13fe0*/  FADD.FTZ R5, R11, -UR28 ;  /* 0x8000001c0b057e21 */ /* 0x004fe40008010000 */
[----:B------:R-:W2:Y:S01]  /*13ff0*/  LDL.LU R11, [R1+0x730] ;  /* 0x00073000010b7983 */ /* 0x000ea20000300800 */
[----:B0-----:R-:W-:-:S06]  /*14000*/  FADD.FTZ R3, R3, 1 ;  /* 0x3f80000003037421 */ /* 0x001fcc0000010000 */
[----:B------:R-:W0:Y:S02]  /*14010*/  MUFU.RCP R3, R3 ;  /* 0x0000000300037308 */ /* 0x000e240000001000 */
[C---:B0-----:R-:W-:Y:S01]  /*14020*/  FMUL.FTZ R4, R3.reuse, R13 ;  /* 0x0000000d03047220 */ /* 0x041fe20000410000 */
[----:B------:R-:W-:Y:S01]  /*14030*/  FADD.FTZ R3, -R3, 1 ;  /* 0x3f80000003037421 */ /* 0x000fe20000010100 */
[----:B------:R-:W2:Y:S03]  /*14040*/  LDL.LU R13, [R1+0x444] ;  /* 0x00044400010d7983 */ /* 0x000ea60000300800 */
        /* <DEDUP_REMOVED lines=9> */
[C---:B0-----:R-:W-:Y:S01]  /*140e0*/  FMUL.FTZ R4, R3.reuse, R12 ;  /* 0x0000000c03047220 */ /* 0x041fe20000410000 */
[----:B------:R-:W-:Y:S02]  /*140f0*/  FADD.FTZ R3, -R3, 1 ;  /* 0x3f80000003037421 */ /* 0x000fe40000010100 */
[----:B------:R-:W2:Y:S01]  /*14100*/  LDL.LU R12, [R1+0x440] ;  /* 0x00044000010c7983 */ /* 0x000ea20000300800 */
[----:B-1----:R-:W-:Y:S01]  /*14110*/  FMUL.FTZ R6, R5, UR16 ;  /* 0x0000001005067c20 */ /* 0x002fe20008410000 */
[----:B------:R-:W-:Y:S01]  /*14120*/  FFMA.FTZ R3, R2, R3, 1 ;  /* 0x3f80000002037423 */ /* 0x000fe20000010003 */
[----:B---3--:R-:W-:Y:S02]  /*14130*/  FADD.FTZ R5, R9, -UR28 ;  /* 0x8000001c09057e21 */ /* 0x008fe40008010000 */
        /* <DEDUP_REMOVED lines=8> */
[----:B------:R1:W-:Y:S02]  /*141c0*/  STL [R1+0x6ac], R6 ;  /* 0x0006ac0601007387 */ /* 0x0003e40000100800 */
[----:B-1----:R-:W-:Y:S01]  /*141d0*/  FMUL.FTZ R6, R5, UR16 ;  /* 0x0000001005067c20 */ /* 0x002fe20008410000 */
[----:B0-----:R-:W-:Y:S02]  /*141e0*/  FMUL.FTZ R4, R3, R17 ;  /* 0x0000001103047220 */ /* 0x001fe40000410000 */
[----:B------:R-:W3:Y:S01]  /*141f0*/  LDL.LU R17, [R1+0x43c] ;  /* 0x00043c0001117983 */ /* 0x000ee20000300800 */
[----:B----4-:R-:W-:-:S03]  /*14200*/  FADD.FTZ R5, R10, -UR28 ;  /* 0x8000001c0a057e21 */ /* 0x010fc60008010000 */
[----:B------:R-:W4:Y:S01]  /*14210*/  LDL.LU R10, [R1+0x720] ;  /* 0x00072000010a7983 */ /* 0x000f220000300800 */
[----:B------:R-:W-:-:S03]  /*14220*/  FADD.FTZ R3, -R3, 1 ;  /* 0x3f80000003037421 */ /* 0x000fc60000010100 */
[----:B------:R0:W-:Y:S01]  /*14230*/  STL [R1+0x6a8], R6 ;  /* 0x0006a80601007387 */ /* 0x0001e20000100800 */
[----:B------:R-:W-:Y:S01]  /*14240*/  FFMA.FTZ R3, R2, R3, 1 ;  /* 0x3f80000002037423 */ /* 0x000fe20000010003 */
[----:B------:R-:W-:Y:S01]  /*14250*/  FFMA.FTZ R2, R48, R6, R46 ;  /* 0x0000000630027223 */ /* 0x000fe2000001002e */
[----:B0-----:R-:W-:Y:S02]  /*14260*/  FMUL.FTZ R6, R5, UR16 ;  /* 0x0000001005067c20 */ /* 0x001fe40008410000 */
        /* <DEDUP_REMOVED lines=171> */
[C---:B0-----:R-:W-:Y:S01]  /*14d20*/  FMUL.FTZ R4, R3.reuse, R17 ;  /* 0x0000001103047220 */ /* 0x041fe20000410000 */
[----:B------:R-:W-:-:S03]  /*14d30*/  FADD.FTZ R3, -R3, 1 ;  /* 0x3f80000003037421 */ /* 0x000fc60000010100 */
[----:B------:R4:W-:Y:S01]  /*14d40*/  STL [R1+0x678], R6 ;  /* 0x0006780601007387 */ /* 0x0009e20000100800 */
[----:B------:R-:W-:Y:S01]  /*14d50*/  FFMA.FTZ R2, R2, R3, 1 ;  /* 0x3f80000002027423 */ /* 0x000fe20000010003 */
[----:B------:R-:W-:Y:S02]  /*14d60*/  FFMA.FTZ R3, R48, R6, R46 ;  /* 0x0000000630037223 */ /* 0x000fe4000001002e */
[----:B------:R-:W3:Y:S01]  /*14d70*/  LDL.LU R17, [R1+0x878] ;  /* 0x0008780001117983 */ /* 0x000ee20000300800 */
[----:B----4-:R-:W-:-:S03]  /*14d80*/  FADD.FTZ R6, R10, -UR28 ;  /* 0x8000001c0a067e21 */ /* 0x010fc60008010000 */
[----:B------:R-:W4:Y:S01]  /*14d90*/  LDL.LU R10, [R1+0x7a4] ;  /* 0x0007a400010a7983 */ /* 0x000f220000300800 */
[----:B------:R-:W-:-:S05]  /*14da0*/  FMUL.FTZ R2, R4, R2 ;  /* 0x0000000204027220 */ /* 0x000fca0000410000 */
[----:B------:R0:W-:Y:S02]  /*14db0*/  STL [R1+0x988], R2 ;  /* 0x0009880201007387 */ /* 0x0001e40000100800 */
[----:B0-----:R-:W-:Y:S01]  /*14dc0*/  FMUL.FTZ R2, R6, UR16 ;  /* 0x0000001006027c20 */ /* 0x001fe20008410000 */
[----:B------:R-:W-:-:S06]  /*14dd0*/  FMUL.FTZ R4, R3, -1.4426950216293334961 ;  /* 0xbfb8aa3b03047820 */ /* 0x000fcc0000410000 */
[----:B------:R-:W0:Y:S01]  /*14de0*/  MUFU.EX2 R4, R4 ;  /* 0x0000000400047308 */ /* 0x000e220000000800 */
[----:B--2---:R-:W-:Y:S02]  /*14df0*/  FADD.FTZ R6, R11, -UR28 ;  /* 0x8000001c0b067e21 */ /* 0x004fe40008010000 */
[----:B------:R-:W2:Y:S01]  /*14e00*/  LDL.LU R11, [R1+0x7c8] ;  /* 0x0007c800010b7983 */ /* 0x000ea20000300800 */
[----:B0-----:R-:W-:-:S06]  /*14e10*/  FADD.FTZ R4, R4, 1 ;  /* 0x3f80000004047421 */ /* 0x001fcc0000010000 */
[----:B------:R-:W0:Y:S02]  /*14e20*/  MUFU.RCP R4, R4 ;  /* 0x0000000400047308 */ /* 0x000e240000001000 */
[C---:B0-----:R-:W-:Y:S01]  /*14e30*/  FMUL.FTZ R5, R4.reuse, R13 ;  /* 0x0000000d04057220 */ /* 0x041fe20000410000 */
[----:B------:R-:W-:Y:S01]  /*14e40*/  FADD.FTZ R4, -R4, 1 ;  /* 0x3f80000004047421 */ /* 0x000fe20000010100 */
[----:B------:R-:W-:Y:S03]  /*14e50*/  STL [R1+0x674], R2 ;  /* 0x0006740201007387 */ /* 0x000fe60000100800 */
[----:B------:R-:W-:Y:S01]  /*14e60*/  FFMA.FTZ R4, R3, R4, 1 ;  /* 0x3f80000003047423 */ /* 0x000fe20000010004 */
[----:B------:R-:W-:Y:S01]  /*14e70*/  FFMA.FTZ R3, R49, R2, R47 ;  /* 0x0000000231037223 */ /* 0x000fe2000001002f */
[----:B------:R-:W2:Y:S02]  /*14e80*/  LDL.LU R13, [R1+0x864] ;  /* 0x00086400010d7983 */ /* 0x000ea40000300800 */
[----:B------:R-:W-:-:S05]  /*14e90*/  FMUL.FTZ R4, R5, R4 ;  /* 0x0000000405047220 */ /* 0x000fca0000410000 */
[----:B------:R0:W-:Y:S02]  /*14ea0*/  STL [R1+0x414], R4 ;  /* 0x0004140401007387 */ /* 0x0001e40000100800 */
[----:B0-----:R-:W-:-:S06]  /*14eb0*/  FMUL.FTZ R4, R3, -1.4426950216293334961 ;  /* 0xbfb8aa3b03047820 */ /* 0x001fcc0000410000 */
[----:B------:R-:W0:Y:S02]  /*14ec0*/  MUFU.EX2 R4, R4 ;  /* 0x0000000400047308 */ /* 0x000e240000000800 */
[----:B0-----:R-:W-:-:S06]  /*14ed0*/  FADD.FTZ R4, R4, 1 ;  /* 0x3f80000004047421 */ /* 0x001fcc0000010000 */
[----:B------:R-:W0:Y:S02]  /*14ee0*/  MUFU.RCP R4, R4 ;  /* 0x0000000400047308 */ /* 0x000e240000001000 */
[C---:B0-----:R-:W-:Y:S01]  /*14ef0*/  FMUL.FTZ R5, R4.reuse, R12 ;  /* 0x0000000c04057220 */ /* 0x041fe20000410000 */
[----:B------:R-:W-:Y:S01]  /*14f00*/  FADD.FTZ R4, -R4, 1 ;  /* 0x3f80000004047421 */ /* 0x000fe20000010100 */
[----:B------:R-:W-:Y:S01]  /*14f10*/  FMUL.FTZ R2, R6, UR16 ;  /* 0x0000001006027c20 */ /* 0x000fe20008410000 */
[----:B------:R-:W2:Y:S02]  /*14f20*/  LDL.LU R12, [R1+0x858] ;  /* 0x00085800010c7983 */ /* 0x000ea40000300800 */
[----:B------:R-:W-:-:S04]  /*14f30*/  FFMA.FTZ R4, R3, R4, 1 ;  /* 0x3f80000003047423 */ /* 0x000fc80000010004 */
[----:B------:R-:W-:Y:S01]  /*14f40*/  FMUL.FTZ R4, R5, R4 ;  /* 0x0000000405047220 */ /* 0x000fe20000410000 */
[----:B---3--:R-:W-:Y:S02]  /*14f50*/  FADD.FTZ R5, R9, -UR28 ;  /* 0x8000001c09057e21 */ /* 0x008fe40008010000 */
[----:B------:R-:W3:Y:S01]  /*14f60*/  LDL.LU R9, [R1+0x7cc] ;  /* 0x0007cc0001097983 */ /* 0x000ee20000300800 */
[----:B------:R-:W-:-:S03]  /*14f70*/  FFMA.FTZ R3, R48, R2, R46 ;  /* 0x0000000230037223 */ /* 0x000fc6000001002e */
[----:B------:R0:W-:Y:S02]  /*14f80*/  STL [R1+0x670], R2 ;  /* 0x0006700201007387 */ /* 0x0001e40000100800 */
[----:B0-----:R-:W-:Y:S01]  /*14f90*/  FMUL.FTZ R2, R5, UR16 ;  /* 0x0000001005027c20 */ /* 0x001fe20008410000 */
[----:B----4-:R-:W-:Y:S02]  /*14fa0*/  FADD.FTZ R5, R10, -UR28 ;  /* 0x8000001c0a057e21 */ /* 0x010fe40008010000 */
[----:B------:R-:W4:Y:S04]  /*14fb0*/  LDL.LU R10, [R1+0x7e8] ;  /* 0x0007e800010a7983 */ /* 0x000f280000300800 */
[----:B------:R0:W-:Y:S02]  /*14fc0*/  STL [R1+0x418], R4 ;  /* 0x0004180401007387 */ /* 0x0001e40000100800 */
[----:B0-----:R-:W-:-:S06]  /*14fd0*/  FMUL.FTZ R4, R3, -1.4426950216293334961 ;  /* 0xbfb8aa3b03047820 */ /* 0x001fcc0000410000 */
[----:B------:R-:W0:Y:S02]  /*14fe0*/  MUFU.EX2 R4, R4 ;  /* 0x0000000400047308 */ /* 0x000e240000000800 */
[----:B0-----:R-:W-:-:S06]  /*14ff0*/  FADD.FTZ R4, R4, 1 ;  /* 0x3f80000004047421 */ /* 0x001fcc0000010000 */
[----:B------:R-:W0:Y:S01]  /*15000*/  MUFU.RCP R4, R4 ;  /* 0x0000000400047308 */ /* 0x000e220000001000 */
[----:B--2---:R-:W-:Y:S02]  /*15010*/  FADD.FTZ R6, R11, -UR28 ;  /* 0x8000001c0b067e21 */ /* 0x004fe40008010000 */
[----:B------:R-:W2:Y:S01]  /*15020*/  LDL.LU R11, [R1+0x7ec] ;  /* 0x0007ec00010b7983 */ /* 0x000ea20000300800 */
[C---:B0-----:R-:W-:Y:S01]  /*15030*/  FMUL.FTZ R61, R4.reuse, R61 ;  /* 0x0000003d043d7220 */ /* 0x041fe20000410000 */
[----:B------:R-:W-:-:S04]  /*15040*/  FADD.FTZ R4, -R4, 1 ;  /* 0x3f80000004047421 */ /* 0x000fc80000010100 */
[----:B------:R-:W-:Y:S01]  /*15050*/  FFMA.FTZ R4, R3, R4, 1 ;  /* 0x3f80000003047423 */ /* 0x000fe20000010004 */
[----:B------:R-:W-:-:S03]  /*15060*/  FFMA.FTZ R3, R49, R2, R47 ;  /* 0x0000000231037223 */ /* 0x000fc6000001002f */
[----:B------:R-:W-:Y:S01]  /*15070*/  FMUL.FTZ R4, R61, R4 ;  /* 0x000000043d047220 */ /* 0x000fe20000410000 */
[----:B------:R-:W-:Y:S04]  /*15080*/  STL [R1+0x66c], R2 ;  /* 0x00066c0201007387 */ /* 0x000fe80000100800 */
[----:B------:R0:W-:Y:S01]  /*15090*/  STL [R1+0x484], R4 ;  /* 0x0004840401007387 */ /* 0x0001e20000100800 */
[----:B------:R-:W-:-:S03]  /*150a0*/  FADD.FTZ R17, R17, -UR28 ;  /* 0x8000001c11117e21 */ /* 0x000fc60008010000 */
[----:B------:R-:W2:Y:S01]  /*150b0*/  LDL.LU R61, [R1+0x950] ;  /* 0x00095000013d7983 */ /* 0x000ea20000300800 */
[----:B0-----:R-:W-:-:S06]  /*150c0*/  FMUL.FTZ R4, R3, -1.4426950216293334961 ;  /* 0xbfb8aa3b03047820 */ /* 0x001fcc0000410000 */
[----:B------:R-:W0:Y:S02]  /*150d0*/  MUFU.EX2 R4, R4 ;  /* 0x0000000400047308 */ /* 0x000e240000000800 */
[----:B0-----:R-:W-:-:S06]  /*150e0*/  FADD.FTZ R4, R4, 1 ;  /* 0x3f80000004047421 */ /* 0x001fcc0000010000 */
[----:B------:R-:W0:Y:S01]  /*150f0*/  MUFU.RCP R4, R4 ;  /* 0x0000000400047308 */ /* 0x000e220000001000 */
        /* <DEDUP_REMOVED lines=10> */
[----:B------:R-:W-:Y:S04]  /*151a0*/  STL [R1+0x664], R2 ;  /* 0x0006640201007387 */ /* 0x000fe80000100800 */
[----:B------:R1:W-:Y:S01]  /*151b0*/  STL [R1+0x980], R3 ;  /* 0x0009800301007387 */ /* 0x0003e20000100800 */
[----:B------:R-:W-:Y:S01]  /*151c0*/  FADD.FTZ R12, R12, -UR28 ;  /* 0x8000001c0c0c7e21 */ /* 0x000fe20008010000 */
[----:B------:R-:W-:Y:S02]  /*151d0*/  FADD.FTZ R13, R13, -UR28 ;  /* 0x8000001c0d0d7e21 */ /* 0x000fe40008010000 */
[----:B------:R-:W2:Y:S01]  /*151e0*/  LDL.LU R60, [R1+0x920] ;  /* 0x00092000013c7983 */ /* 0x000ea20000300800 */
[C---:B0-----:R-:W-:Y:S01]  /*151f0*/  FMUL.FTZ R0, R5.reuse, R0 ;  /* 0x0000000005007220 */ /* 0x041fe20000410000 */
[----:B------:R-:W-:-:S04]  /*15200*/  FADD.FTZ R5, -R5, 1 ;  /* 0x3f80000005057421 */ /* 0x000fc80000010100 */
[----:B------:R-:W-:-:S04]  /*15210*/  FFMA.FTZ R5, R4, R5, 1 ;  /* 0x3f80000004057423 */ /* 0x000fc80000010005 */
[----:B-1----:R-:W-:Y:S01]  /*15220*/  FMUL.FTZ R3, R0, R5 ;  /* 0x0000000500037220 */ /* 0x002fe20000410000 */
[----:B---3--:R-:W-:Y:S02]  /*15230*/  FADD.FTZ R5, R9, -UR28 ;  /* 0x8000001c09057e21 */ /* 0x008fe40008010000 */
[----:B------:R-:W3:Y:S01]  /*15240*/  LDL.LU R9, [R1+0x7f8] ;  /* 0x0007f80001097983 */ /* 0x000ee20000300800 */
[----:B------:R-:W-:-:S04]  /*15250*/  FMUL.FTZ R2, R6, UR16 ;  /* 0x0000001006027c20 */ /* 0x000fc80008410000 */
[----:B------:R-:W-:Y:S01]  /*15260*/  FFMA.FTZ R0, R49, R2, R47 ;  /* 0x0000000231007223 */ /* 0x000fe2000001002f */
[----:B------:R0:W-:Y:S03]  /*15270*/  STL [R1+0x660], R2 ;  /* 0x0006600201007387 */ /* 0x0001e60000100800 */
[----:B------:R-:W-:Y:S01]  /*15280*/  FMUL.FTZ R4, R0, -1.4426950216293334961 ;  /* 0xbfb8aa3b00047820 */ /* 0x000fe20000410000 */
[----:B0-----:R-:W-:-:S05]  /*15290*/  FMUL.FTZ R2, R5, UR16 ;  /* 0x0000001005027c20 */ /* 0x001fca0008410000 */
[----:B------:R-:W0:Y:S01]  /*152a0*/  MUFU.EX2 R4, R4 ;  /* 0x0000000400047308 */ /* 0x000e220000000800 */
[----:B----4-:R-:W-:Y:S02]  /*152b0*/  FADD.FTZ R5, R10, -UR28 ;  /* 0x8000001c0a057e21 */ /* 0x010fe40008010000 */
[----:B------:R-:W4:Y:S01]  /*152c0*/  LDL.LU R10, [R1+0x7fc] ;  /* 0x0007fc00010a7983 */ /* 0x000f220000300800 */
[----:B0-----:R-:W-:-:S06]  /*152d0*/  FADD.FTZ R4, R4, 1 ;  /* 0x3f80000004047421 */ /* 0x001fcc0000010000 */
[----:B------:R-:W0:Y:S01]  /*152e0*/  MUFU.RCP R4, R4 ;  /* 0x0000000400047308 */ /* 0x000e220000001000 */
[----:B------:R1:W-:Y:S01]  /*152f0*/  STL [R1+0x65c], R2 ;  /* 0x00065c0201007387 */ /* 0x0003e20000100800 */
[C---:B0-----:R-:W-:Y:S01]  /*15300*/  FMUL.FTZ R32, R4.reuse, R32 ;  /* 0x0000002004207220 */ /* 0x041fe20000410000 */
[----:B------:R-:W-:-:S04]  /*15310*/  FADD.FTZ R4, -R4, 1 ;  /* 0x3f80000004047421 */ /* 0x000fc80000010100 */
[----:B------:R-:W-:Y:S01]  /*15320*/  FFMA.FTZ R4, R0, R4, 1 ;  /* 0x3f80000000047423 */ /* 0x000fe20000010004 */
[----:B------:R-:W-:Y:S01]  /*15330*/  FFMA.FTZ R0, R48, R2, R46 ;  /* 0x0000000230007223 */ /* 0x000fe2000001002e */
[----:B-1----:R-:W-:Y:S01]  /*15340*/  FMUL.FTZ R2, R5, UR16 ;  /* 0x0000001005027c20 */ /* 0x002fe20008410000 */
[----:B--2---:R-:W-:Y:S02]  /*15350*/  FADD.FTZ R5, R11, -UR28 ;  /* 0x8000001c0b057e21 */ /* 0x004fe40008010000 */
[----:B------:R-:W2:Y:S04]  /*15360*/  LDL.LU R11, [R1+0x820] ;  /* 0x00082000010b7983 */ /* 0x000ea80000300800 */
[----:B------:R0:W-:Y:S02]  /*15370*/  STL [R1+0x48c], R3 ;  /* 0x00048c0301007387 */ /* 0x0001e40000100800 */
[----:B0-----:R-:W-:Y:S01]  /*15380*/  FMUL.FTZ R3, R32, R4 ;  /* 0x0000000420037220 */ /* 0x001fe20000410000 */
[----:B------:R-:W-:-:S06]  /*15390*/  FMUL.FTZ R4, R0, -1.4426950216293334961 ;  /* 0xbfb8aa3b00047820 */ /* 0x000fcc0000410000 */
[----:B------:R-:W0:Y:S02]  /*153a0*/  MUFU.EX2 R4, R4 ;  /* 0x0000000400047308 */ /* 0x000e240000000800 */
[----:B0-----:R-:W-:-:S06]  /*153b0*/  FADD.FTZ R4, R4, 1 ;  /* 0x3f80000004047421 */ /* 0x001fcc0000010000 */
[----:B------:R-:W0:Y:S01]  /*153c0*/  MUFU.RCP R4, R4 ;  /* 0x0000000400047308 */ /* 0x000e220000001000 */
[----:B------:R1:W-:Y:S01]  /*153d0*/  STL [R1+0x490], R3 ;  /* 0x0004900301007387 */ /* 0x0003e20000100800 */
[C---:B0-----:R-:W-:Y:S01]  /*153e0*/  FMUL.FTZ R33, R4.reuse, R33 ;  /* 0x0000002104217220 */ /* 0x041fe20000410000 */
        /* <DEDUP_REMOVED lines=8> */
[----:B---3--:R-:W-:Y:S02]  /*15470*/  FADD.FTZ R6, R9, -UR28 ;  /* 0x8000001c09067e21 */ /* 0x008fe40008010000 */
[----:B------:R-:W3:Y:S01]  /*15480*/  LDL.LU R9, [R1+0x824] ;  /* 0x0008240001097983 */ /* 0x000ee20000300800 */
[C---:B0-----:R-:W-:Y:S01]  /*15490*/  FMUL.FTZ R34, R4.reuse, R34 ;  /* 0x0000002204227220 */ /* 0x041fe20000410000 */
[----:B------:R-:W-:-:S04]  /*154a0*/  FADD.FTZ R4, -R4, 1 ;  /* 0x3f80000004047421 */ /* 0x000fc80000010100 */
[----:B------:R-:W-:Y:S01]  /*154b0*/  FFMA.FTZ R0, R0, R4, 1 ;  /* 0x3f80000000007423 */ /* 0x000fe20000010004 */
[----:B------:R0:W-:Y:S03]  /*154c0*/  STL [R1+0x658], R2 ;  /* 0x0006580201007387 */ /* 0x0001e60000100800 */
[----:B------:R-:W-:Y:S01]  /*154d0*/  FMUL.FTZ R0, R34, R0 ;  /* 0x0000000022007220 */ /* 0x000fe20000410000 */
[----:B0-----:R-:W-:-:S04]  /*154e0*/  FMUL.FTZ R2, R5, UR16 ;  /* 0x0000001005027c20 */ /* 0x001fc80008410000 */
[----:B------:R0:W-:Y:S01]  /*154f0*/  STL [R1+0x978], R0 ;  /* 0x0009780001007387 */ /* 0x0001e20000100800 */
[----:B------:R-:W-:-:S04]  /*15500*/  FFMA.FTZ R4, R48, R2, R46 ;  /* 0x0000000230047223 */ /* 0x000fc8000001002e */
        /* <DEDUP_REMOVED lines=34> */
[----:B------:R-:W-:Y:S02]  /*15730*/  FADD.FTZ R5, -R5, 1 ;  /* 0x3f80000005057421 */ /* 0x000fe40000010100 */
[----:B------:R0:W-:Y:S02]  /*15740*/  STL [R1+0x63c], R0 ;  /* 0x00063c0001007387 */ /* 0x0001e40000100800 */
[----:B------:R-:W-:Y:S01]  /*15750*/  FFMA.FTZ R4, R4, R5, 1 ;  /* 0x3f80000004047423 */ /* 0x000fe20000010005 */
[----:B0-----:R-:W-:-:S04]  /*15760*/  FMUL.FTZ R0, R6, UR16 ;  /* 0x0000001006007c20 */ /* 0x001fc80008410000 */
[----:B------:R-:W-:Y:S01]  /*15770*/  FFMA.FTZ R5, R49, R0, R47 ;  /* 0x0000000031057223 */ /* 0x000fe2000001002f */
[----:B------:R0:W-:Y:S02]  /*15780*/  STL [R1+0x634], R0 ;  /* 0x0006340001007387 */ /* 0x0001e40000100800 */
[----:B0-----:R-:W-:Y:S01]  /*15790*/  FMUL.FTZ R0, R7, UR16 ;  /* 0x0000001007007c20 */ /* 0x001fe20008410000 */
[----:B----4-:R-:W-:Y:S02]  /*157a0*/  FADD.FTZ R7, R10, -UR28 ;  /* 0x8000001c0a077e21 */ /* 0x010fe40008010000 */
[----:B------:R-:W4:Y:S01]  /*157b0*/  LDL.LU R10, [R1+0x844] ;  /* 0x00084400010a7983 */ /* 0x000f220000300800 */
        /* <DEDUP_REMOVED lines=11> */
[----:B------:R-:W0:Y:S01]  /*15870*/  MUFU.EX2 R6, R6 ;  /* 0x0000000600067308 */ /* 0x000e220000000800 */
[----:B--2---:R-:W-:Y:S02]  /*15880*/  FADD.FTZ R8, R11, -UR28 ;  /* 0x8000001c0b087e21 */ /* 0x004fe40008010000 */
[----:B------:R-:W2:Y:S01]  /*15890*/  LDL.LU R11, [R1+0x850] ;  /* 0x00085000010b7983 */ /* 0x000ea20000300800 */
        /* <DEDUP_REMOVED lines=22> */
[----:B------:R1:W-:Y:S01]  /*15a00*/  STL [R1+0x614], R0 ;  /* 0x0006140001007387 */ /* 0x0003e20000100800 */
[----:B---3--:R-:W-:Y:S01]  /*15a10*/  FADD.FTZ R9, R9, -UR28 ;  /* 0x8000001c09097e21 */ /* 0x008fe20008010000 */
[C---:B0-----:R-:W-:Y:S01]  /*15a20*/  FMUL.FTZ R41, R8.reuse, R41 ;  /* 0x0000002908297220 */ /* 0x041fe20000410000 */
[----:B------:R-:W-:Y:S02]  /*15a30*/  FADD.FTZ R8, -R8, 1 ;  /* 0x3f80000008087421 */ /* 0x000fe40000010100 */
[----:B-1----:R-:W-:Y:S02]  /*15a40*/  FMUL.FTZ R0, R9, UR16 ;  /* 0x0000001009007c20 */ /* 0x002fe40008410000 */
[----:B------:R-:W-:Y:S02]  /*15a50*/  FFMA.FTZ R7, R7, R8, 1 ;  /* 0x3f80000007077423 */ /* 0x000fe40000010008 */
[----:B------:R-:W-:-:S04]  /*15a60*/  FFMA.FTZ R8, R49, R0, R47 ;  /* 0x0000000031087223 */ /* 0x000fc8000001002f */
[----:B------:R-:W-:-:S06]  /*15a70*/  FMUL.FTZ R9, R8, -1.4426950216293334961 ;  /* 0xbfb8aa3b08097820 */ /* 0x000fcc0000410000 */
[----:B------:R-:W0:Y:S02]  /*15a80*/  MUFU.EX2 R9, R9 ;  /* 0x0000000900097308 */ /* 0x000e240000000800 */
[----:B0-----:R-:W-:-:S06]  /*15a90*/  FADD.FTZ R9, R9, 1 ;  /* 0x3f80000009097421 */ /* 0x001fcc0000010000 */
[----:B------:R-:W0:Y:S01]  /*15aa0*/  MUFU.RCP R9, R9 ;  /* 0x0000000900097308 */ /* 0x000e220000001000 */
[----:B----4-:R-:W-:Y:S01]  /*15ab0*/  FADD.FTZ R10, R10, -UR28 ;  /* 0x8000001c0a0a7e21 */ /* 0x010fe20008010000 */
[----:B------:R1:W-:Y:S03]  /*15ac0*/  STL [R1+0x610], R0 ;  /* 0x0006100001007387 */ /* 0x0003e60000100800 */
        /* <DEDUP_REMOVED lines=13> */
[----:B--2---:R-:W-:-:S04]  /*15ba0*/  FADD.FTZ R11, R11, -UR28 ;  /* 0x8000001c0b0b7e21 */ /* 0x004fc80008010000 */
[----:B-1----:R-:W-:-:S04]  /*15bb0*/  FMUL.FTZ R0, R11, UR16 ;  /* 0x000000100b007c20 */ /* 0x002fc80008410000 */
        /* <DEDUP_REMOVED lines=44> */
[----:B------:R-:W0:Y:S02]  /*15e80*/  MUFU.RCP R16, R15 ;  /* 0x0000000f00107308 */ /* 0x000e240000001000 */
[C---:B0-----:R-:W-:Y:S02]  /*15e90*/  FMUL.FTZ R15, R16.reuse, R57 ;  /* 0x00000039100f7220 */ /* 0x041fe40000410000 */
[----:B------:R-:W2:Y:S01]  /*15ea0*/  LDL.LU R57, [R1+0x898] ;  /* 0x0008980001397983 */ /* 0x000ea20000300800 */
[----:B------:R-:W-:-:S03]  /*15eb0*/  FADD.FTZ R16, -R16, 1 ;  /* 0x3f80000010107421 */ /* 0x000fc60000010100 */
[----:B------:R0:W-:Y:S01]  /*15ec0*/  STL [R1+0x5bc], R0 ;  /* 0x0005bc0001007387 */ /* 0x0001e20000100800 */
[----:B------:R-:W-:-:S04]  /*15ed0*/  FFMA.FTZ R13, R13, R16, 1 ;  /* 0x3f8000000d0d7423 */ /* 0x000fc80000010010 */
[----:B------:R-:W-:Y:S01]  /*15ee0*/  FMUL.FTZ R13, R15, R13 ;  /* 0x0000000d0f0d7220 */ /* 0x000fe20000410000 */
[----:B0-----:R-:W-:Y:S01]  /*15ef0*/  FMUL.FTZ R0, R17, UR16 ;  /* 0x0000001011007c20 */ /* 0x001fe20008410000 */
[----:B------:R-:W-:Y:S02]  /*15f00*/  FADD.FTZ R17, R18, -UR28 ;  /* 0x8000001c12117e21 */ /* 0x000fe40008010000 */
[----:B------:R-:W3:Y:S01]  /*15f10*/  LDL.LU R18, [R1+0x8a0] ;  /* 0x0008a00001127983 */ /* 0x000ee20000300800 */
[----:B------:R-:W-:-:S03]  /*15f20*/  FFMA.FTZ R15, R48, R0, R46 ;  /* 0x00000000300f7223 */ /* 0x000fc6000001002e */
[----:B------:R0:W-:Y:S02]  /*15f30*/  STL [R1+0x5b8], R0 ;  /* 0x0005b80001007387 */ /* 0x0001e40000100800 */
[----:B0-----:R-:W-:Y:S01]  /*15f40*/  FMUL.FTZ R0, R17, UR16 ;  /* 0x0000001011007c20 */ /* 0x001fe20008410000 */
[----:B------:R-:W-:Y:S02]  /*15f50*/  FADD.FTZ R17, R45, -UR28 ;  /* 0x8000001c2d117e21 */ /* 0x000fe40008010000 */
[----:B------:R-:W4:Y:S01]  /*15f60*/  LDL.LU R45, [R1+0x8ac] ;  /* 0x0008ac00012d7983 */ /* 0x000f220000300800 */
[----:B------:R-:W-:-:S06]  /*15f70*/  FMUL.FTZ R16, R15, -1.4426950216293334961 ;  /* 0xbfb8aa3b0f107820 */ /* 0x000fcc0000410000 */
[----:B------:R-:W0:Y:S02]  /*15f80*/  MUFU.EX2 R16, R16 ;  /* 0x0000001000107308 */ /* 0x000e240000000800 */
[----:B0-----:R-:W-:-:S06]  /*15f90*/  FADD.FTZ R16, R16, 1 ;  /* 0x3f80000010107421 */ /* 0x001fcc0000010000 */
[----:B------:R-:W0:Y:S01]  /*15fa0*/  MUFU.RCP R16, R16 ;  /* 0x0000001000107308 */ /* 0x000e220000001000 */
[----:B------:R-:W-:Y:S01]  /*15fb0*/  FMUL.FTZ R10, R52, R10 ;  /* 0x0000000a340a7220 */ /* 0x000fe20000410000 */
[----:B------:R1:W-:Y:S01]  /*15fc0*/  STL [R1+0x5a8], R0 ;  /* 0x0005a80001007387 */ /* 0x0003e20000100800 */
[C---:B0-----:R-:W-:Y:S01]  /*15fd0*/  FMUL.FTZ R52, R16.reuse, R56 ;  /* 0x0000003810347220 */ /* 0x041fe20000410000 */
[----:B------:R-:W-:Y:S01]  /*15fe0*/  FADD.FTZ R16, -R16, 1 ;  /* 0x3f80000010107421 */ /* 0x000fe20000010100 */
[----:B------:R-:W-:Y:S01]  /*15ff0*/  FMUL.FTZ R9, R51, R9 ;  /* 0x0000000933097220 */ /* 0x000fe20000410000 */
[----:B------:R-:W-:Y:S01]  /*16000*/  FMUL.FTZ R8, R50, R8 ;  /* 0x0000000832087220 */ /* 0x000fe20000410000 */
[----:B------:R-:W-:Y:S01]  /*16010*/  FMUL.FTZ R7, R41, R7 ;  /* 0x0000000729077220 */ /* 0x000fe20000410000 */
[----:B------:R-:W-:Y:S01]  /*16020*/  FFMA.FTZ R16, R15, R16, 1 ;  /* 0x3f8000000f107423 */ /* 0x000fe20000010010 */
[----:B------:R-:W-:Y:S01]  /*16030*/  FFMA.FTZ R15, R49, R0, R47 ;  /* 0x00000000310f7223 */ /* 0x000fe2000001002f */
[----:B-1----:R-:W-:Y:S01]  /*16040*/  FMUL.FTZ R0, R17, UR16 ;  /* 0x0000001011007c20 */ /* 0x002fe20008410000 */
[----:B------:R-:W-:Y:S01]  /*16050*/  FMUL.FTZ R6, R40, R6 ;  /* 0x0000000628067220 */ /* 0x000fe20000410000 */
[----:B------:R-:W-:Y:S01]  /*16060*/  FMUL.FTZ R52, R52, R16 ;  /* 0x0000001034347220 */ /* 0x000fe20000410000 */
[----:B------:R-:W-:Y:S01]  /*16070*/  FMUL.FTZ R16, R15, -1.4426950216293334961 ;  /* 0xbfb8aa3b0f107820 */ /* 0x000fe20000410000 */
[----:B------:R-:W-:Y:S01]  /*16080*/  FMUL.FTZ R5, R39, R5 ;  /* 0x0000000527057220 */ /* 0x000fe20000410000 */
[----:B------:R-:W-:Y:S01]  /*16090*/  FMUL.FTZ R4, R37, R4 ;  /* 0x0000000425047220 */ /* 0x000fe20000410000 */
[----:B------:R0:W-:Y:S03]  /*160a0*/  STL [R1+0x4a8], R2 ;  /* 0x0004a80201007387 */ /* 0x0001e60000100800 */
[----:B------:R-:W1:Y:S01]  /*160b0*/  MUFU.EX2 R16, R16 ;  /* 0x0000001000107308 */ /* 0x000e620000000800 */
[----:B------:R2:W-:Y:S04]  /*160c0*/  STL [R1+0x594], R0 ;  /* 0x0005940001007387 */ /* 0x0005e80000100800 */
[----:B------:R-:W4:Y:S04]  /*160d0*/  LDL.LU R56, [R1+0x608] ;  /* 0x0006080001387983 */ /* 0x000f280000300800 */
[----:B0-----:R-:W4:Y:S01]  /*160e0*/  LDL.LU R2, [R1+0x5e8] ;  /* 0x0005e80001027983 */ /* 0x001f220000300800 */
[----:B-1----:R-:W-:-:S06]  /*160f0*/  FADD.FTZ R16, R16, 1 ;  /* 0x3f80000010107421 */ /* 0x002fcc0000010000 */
[----:B------:R-:W0:Y:S02]  /*16100*/  MUFU.RCP R16, R16 ;  /* 0x0000001000107308 */ /* 0x000e240000001000 */
[C---:B0-----:R-:W-:Y:S01]  /*16110*/  FMUL.FTZ R38, R16.reuse, R43 ;  /* 0x0000002b10267220 */ /* 0x041fe20000410000 */
[----:B------:R-:W-:Y:S01]  /*16120*/  FADD.FTZ R16, -R16, 1 ;  /* 0x3f80000010107421 */ /* 0x000fe20000010100 */
[----:B------:R-:W4:Y:S03]  /*16130*/  LDL.LU R43, [R1+0x588] ;  /* 0x00058800012b7983 */ /* 0x000f260000300800 */
        /* <DEDUP_REMOVED lines=8> */
[----:B--2---:R-:W-:Y:S01]  /*161c0*/  FADD.FTZ R17, R57, -UR28 ;  /* 0x8000001c39117e21 */ /* 0x004fe20008010000 */
[----:B------:R-:W-:Y:S01]  /*161d0*/  FADD.FTZ R16, -R16, 1 ;  /* 0x3f80000010107421 */ /* 0x000fe20000010100 */
[----:B------:R-:W2:Y:S02]  /*161e0*/  LDL.LU R57, [R1+0x8b0] ;  /* 0x0008b00001397983 */ /* 0x000ea40000300800 */
[----:B------:R-:W-:Y:S02]  /*161f0*/  FMUL.FTZ R0, R17, UR16 ;  /* 0x0000001011007c20 */ /* 0x000fe40008410000 */
[----:B------:R-:W2:Y:S01]  /*16200*/  LDL.LU R44, [R1+0x58c] ;  /* 0x00058c00012c7983 */ /* 0x000ea20000300800 */
[----:B------:R-:W-:Y:S01]  /*16210*/  FFMA.FTZ R16, R15, R16, 1 ;  /* 0x3f8000000f107423 */ /* 0x000fe20000010010 */
[----:B------:R-:W-:-:S02]  /*16220*/  FFMA.FTZ R15, R49, R0, R47 ;  /* 0x00000000310f7223 */ /* 0x000fc4000001002f */
[----:B------:R0:W-:Y:S01]  /*16230*/  STL [R1+0x590], R0 ;  /* 0x0005900001007387 */ /* 0x0001e20000100800 */
[----:B---3--:R-:W-:-:S03]  /*16240*/  FADD.FTZ R17, R18, -UR28 ;  /* 0x8000001c12117e21 */ /* 0x008fc60008010000 */
[----:B------:R-:W3:Y:S01]  /*16250*/  LDL.LU R18, [R1+0x8bc] ;  /* 0x0008bc0001127983 */ /* 0x000ee20000300800 */
[----:B0-----:R-:W-:Y:S01]  /*16260*/  FMUL.FTZ R0, R17, UR16 ;  /* 0x0000001011007c20 */ /* 0x001fe20008410000 */
[----:B----4-:R-:W-:Y:S02]  /*16270*/  FADD.FTZ R17, R45, -UR28 ;  /* 0x8000001c2d117e21 */ /* 0x010fe40008010000 */
[----:B------:R-:W4:Y:S01]  /*16280*/  LDL.LU R45, [R1+0x8c0] ;  /* 0x0008c000012d7983 */ /* 0x000f220000300800 */
[----:B------:R-:W-:Y:S01]  /*16290*/  FMUL.FTZ R51, R51, R16 ;  /* 0x0000001033337220 */ /* 0x000fe20000410000 */
[----:B------:R-:W-:-:S06]  /*162a0*/  FMUL.FTZ R16, R15, -1.4426950216293334961 ;  /* 0xbfb8aa3b0f107820 */ /* 0x000fcc0000410000 */
[----:B------:R-:W0:Y:S02]  /*162b0*/  MUFU.EX2 R16, R16 ;  /* 0x0000001000107308 */ /* 0x000e240000000800 */
[----:B0-----:R-:W-:-:S06]  /*162c0*/  FADD.FTZ R16, R16, 1 ;  /* 0x3f80000010107421 */ /* 0x001fcc0000010000 */
[----:B------:R-:W0:Y:S01]  /*162d0*/  MUFU.RCP R16, R16 ;  /* 0x0000001000107308 */ /* 0x000e220000001000 */
[----:B------:R1:W-:Y:S01]  /*162e0*/  STL [R1+0x578], R0 ;  /* 0x0005780001007387 */ /* 0x0003e20000100800 */
[C---:B0-----:R-:W-:Y:S01]  /*162f0*/  FMUL.FTZ R36, R16.reuse, R42 ;  /* 0x0000002a10247220 */ /* 0x041fe20000410000 */
[----:B------:R-:W-:Y:S02]  /*16300*/  FADD.FTZ R16, -R16, 1 ;  /* 0x3f80000010107421 */ /* 0x000fe40000010100 */
[----:B------:R-:W4:Y:S02]  /*16310*/  LDL.LU R42, [R1+0x570] ;  /* 0x00057000012a7983 */ /* 0x000f240000300800 */
[----:B------:R-:W-:Y:S01]  /*16320*/  FFMA.FTZ R16, R15, R16, 1 ;  /* 0x3f8000000f107423 */ /* 0x000fe20000010010 */
[----:B------:R-:W-:Y:S01]  /*16330*/  FFMA.FTZ R15, R48, R0, R46 ;  /* 0x00000000300f7223 */ /* 0x000fe2000001002e */
[----:B-1----:R-:W-:Y:S02]  /*16340*/  FMUL.FTZ R0, R17, UR16 ;  /* 0x0000001011007c20 */ /* 0x002fe40008410000 */
[----:B------:R-:W-:Y:S01]  /*16350*/  FMUL.FTZ R36, R36, R16 ;  /* 0x0000001024247220 */ /* 0x000fe20000410000 */
[----:B------:R-:W-:-:S06]  /*16360*/  FMUL.FTZ R16, R15, -1.4426950216293334961 ;  /* 0xbfb8aa3b0f107820 */ /* 0x000fcc0000410000 */
[----:B------:R-:W0:Y:S02]  /*16370*/  MUFU.EX2 R16, R16 ;  /* 0x0000001000107308 */ /* 0x000e240000000800 */
[----:B0-----:R-:W-:-:S06]  /*16380*/  FADD.FTZ R16, R16, 1 ;  /* 0x3f80000010107421 */ /* 0x001fcc0000010000 */
        /* <DEDUP_REMOVED lines=10> */
[----:B------:R-:W0:Y:S01]  /*16430*/  MUFU.RCP R16, R16 ;  /* 0x0000001000107308 */ /* 0x000e220000001000 */
[----:B------:R1:W-:Y:S01]  /*16440*/  STL [R1+0x560], R0 ;  /* 0x0005600001007387 */ /* 0x0003e20000100800 */
[----:B--2---:R-:W-:-:S03]  /*16450*/  FADD.FTZ R17, R57, -UR28 ;  /* 0x8000001c39117e21 */ /* 0x004fc60008010000 */
[----:B------:R-:W2:Y:S01]  /*16460*/  LDL.LU R57, [R1+0x8cc] ;  /* 0x0008cc0001397983 */ /* 0x000ea20000300800 */
[C---:B0-----:R-:W-:Y:S01]  /*16470*/  FMUL.FTZ R34, R16.reuse, R44 ;  /* 0x0000002c10227220 */ /* 0x041fe20000410000 */
[----:B------:R-:W-:Y:S01]  /*16480*/  FADD.FTZ R16, -R16, 1 ;  /* 0x3f80000010107421 */ /* 0x000fe20000010100 */
[----:B-1----:R-:W-:Y:S01]  /*16490*/  FMUL.FTZ R0, R17, UR16 ;  /* 0x0000001011007c20 */ /* 0x002fe20008410000 */
[----:B------:R-:W2:Y:S02]  /*164a0*/  LDL.LU R44, [R1+0x558] ;  /* 0x00055800012c7983 */ /* 0x000ea40000300800 */
[----:B------:R-:W-:Y:S01]  /*164b0*/  FFMA.FTZ R16, R15, R16, 1 ;  /* 0x3f8000000f107423 */ /* 0x000fe20000010010 */
[----:B------:R-:W-:Y:S01]  /*164c0*/  FFMA.FTZ R15, R48, R0, R46 ;  /* 0x00000000300f7223 */ /* 0x000fe2000001002e */
        /* <DEDUP_REMOVED lines=36> */
[----:B-1----:R-:W-:Y:S01]  /*16710*/  FMUL.FTZ R0, R17, UR16 ;  /* 0x0000001011007c20 */ /* 0x002fe20008410000 */
[C---:B0-----:R-:W-:Y:S01]  /*16720*/  FMUL.FTZ R40, R16.reuse, R44 ;  /* 0x0000002c10287220 */ /* 0x041fe20000410000 */
[----:B------:R-:W-:Y:S01]  /*16730*/  FADD.FTZ R16, -R16, 1 ;  /* 0x3f80000010107421 */ /* 0x000fe20000010100 */
[----:B------:R-:W2:Y:S03]  /*16740*/  LDL.LU R44, [R1+0x544] ;  /* 0x00054400012c7983 */ /* 0x000ea60000300800 */
[----:B------:R-:W-:Y:S01]  /*16750*/  FFMA.FTZ R16, R15, R16, 1 ;  /* 0x3f8000000f107423 */ /* 0x000fe20000010010 */
[----:B------:R0:W-:Y:S01]  /*16760*/  STL [R1+0x518], R0 ;  /* 0x0005180001007387 */ /* 0x0001e20000100800 */
[----:B------:R-:W-:Y:S01]  /*16770*/  FFMA.FTZ R15, R49, R0, R47 ;  /* 0x00000000310f7223 */ /* 0x000fe2000001002f */
[----:B---3--:R-:W-:-:S02]  /*16780*/  FADD.FTZ R17, R18, -UR28 ;  /* 0x8000001c12117e21 */ /* 0x008fc40008010000 */
[----:B------:R-:W3:Y:S02]  /*16790*/  LDL.LU R18, [R1+0x900] ;  /* 0x0009000001127983 */ /* 0x000ee40000300800 */
        /* <DEDUP_REMOVED lines=21> */
[----:B------:R0:W-:Y:S03]  /*168f0*/  STL [R1+0x4f4], R0 ;  /* 0x0004f40001007387 */ /* 0x0001e60000100800 */
[----:B------:R-:W-:Y:S01]  /*16900*/  FFMA.FTZ R16, R15, R16, 1 ;  /* 0x3f8000000f107423 */ /* 0x000fe20000010010 */
[----:B------:R-:W-:Y:S01]  /*16910*/  FFMA.FTZ R15, R49, R0, R47 ;  /* 0x00000000310f7223 */ /* 0x000fe2000001002f */
[----:B------:R-:W4:Y:S02]  /*16920*/  LDL.LU R43, [R1+0x56c] ;  /* 0x00056c00012b7983 */ /* 0x000f240000300800 */
[----:B------:R-:W-:Y:S01]  /*16930*/  FMUL.FTZ R39, R39, R16 ;  /* 0x0000001027277220 */ /* 0x000fe20000410000 */
[----:B------:R-:W-:-:S06]  /*16940*/  FMUL.FTZ R16, R15, -1.4426950216293334961 ;  /* 0xbfb8aa3b0f107820 */ /* 0x000fcc0000410000 */
[----:B------:R-:W1:Y:S02]  /*16950*/  MUFU.EX2 R16, R16 ;  /* 0x0000001000107308 */ /* 0x000e640000000800 */
[----:B-1----:R-:W-:-:S06]  /*16960*/  FADD.FTZ R16, R16, 1 ;  /* 0x3f80000010107421 */ /* 0x002fcc0000010000 */
[----:B------:R-:W1:Y:S02]  /*16970*/  MUFU.RCP R16, R16 ;  /* 0x0000001000107308 */ /* 0x000e640000001000 */
[C---:B-1----:R-:W-:Y:S01]  /*16980*/  FMUL.FTZ R28, R16.reuse, R28 ;  /* 0x0000001c101c7220 */ /* 0x042fe20000410000 */
[----:B--2---:R-:W-:Y:S02]  /*16990*/  FADD.FTZ R17, R57, -UR28 ;  /* 0x8000001c39117e21 */ /* 0x004fe40008010000 */
[----:B------:R-:W2:Y:S01]  /*169a0*/  LDL.LU R57, [R1+0x918] ;  /* 0x0009180001397983 */ /* 0x000ea20000300800 */
[----:B------:R-:W-:Y:S01]  /*169b0*/  FADD.FTZ R16, -R16, 1 ;  /* 0x3f80000010107421 */ /* 0x000fe20000010100 */
[----:B0-----:R-:W-:-:S03]  /*169c0*/  FMUL.FTZ R0, R17, UR16 ;  /* 0x0000001011007c20 */ /* 0x001fc60008410000 */
        /* <DEDUP_REMOVED lines=35> */
[C---:B0-----:R-:W-:Y:S01]  /*16c00*/  FMUL.FTZ R35, R16.reuse, R43 ;  /* 0x0000002b10237220 */ /* 0x041fe20000410000 */
[----:B--2---:R-:W-:Y:S01]  /*16c10*/  FADD.FTZ R17, R57, -UR28 ;  /* 0x8000001c39117e21 */ /* 0x004fe20008010000 */
[----:B------:R-:W-:Y:S01]  /*16c20*/  FADD.FTZ R16, -R16, 1 ;  /* 0x3f80000010107421 */ /* 0x000fe20000010100 */
[----:B------:R-:W2:Y:S02]  /*16c30*/  LDL.LU R57, [R1+0x4c8] ;  /* 0x0004c80001397983 */ /* 0x000ea40000300800 */
[----:B-1----:R-:W-:Y:S01]  /*16c40*/  FMUL.FTZ R0, R17, UR16 ;  /* 0x0000001011007c20 */ /* 0x002fe20008410000 */
[----:B------:R-:W-:Y:S01]  /*16c50*/  FFMA.FTZ R16, R15, R16, 1 ;  /* 0x3f8000000f107423 */ /* 0x000fe20000010010 */
[----:B------:R-:W2:Y:S02]  /*16c60*/  LDL.LU R43, [R1+0x93c] ;  /* 0x00093c00012b7983 */ /* 0x000ea40000300800 */
        /* <DEDUP_REMOVED lines=75> */
[----:B------:R-:W-:-:S04]  /*17120*/  FFMA.FTZ R16, R15, R16, 1 ;  /* 0x3f8000000f107423 */ /* 0x000fc80000010010 */
[----:B------:R-:W-:Y:S01]  /*17130*/  FMUL.FTZ R29, R29, R16 ;  /* 0x000000101d1d7220 */ /* 0x000fe20000410000 */
[----:B--2---:R-:W-:Y:S02]  /*17140*/  FADD.FTZ R17, R57, -UR28 ;  /* 0x8000001c39117e21 */ /* 0x004fe40008010000 */
[----:B------:R-:W2:Y:S02]  /*17150*/  LDL.LU R57, [R1+0x928] ;  /* 0x0009280001397983 */ /* 0x000ea40000300800 */
[----:B-1----:R-:W-:-:S04]  /*17160*/  FMUL.FTZ R0, R17, UR16 ;  /* 0x0000001011007c20 */ /* 0x002fc80008410000 */
[----:B------:R-:W-:-:S04]  /*17170*/  FFMA.FTZ R15, R49, R0, R47 ;  /* 0x00000000310f7223 */ /* 0x000fc8000001002f */
[----:B------:R-:W-:-:S06]  /*17180*/  FMUL.FTZ R16, R15, -1.4426950216293334961 ;  /* 0xbfb8aa3b0f107820 */ /* 0x000fcc0000410000 */
[----:B------:R-:W0:Y:S02]  /*17190*/  MUFU.EX2 R16, R16 ;  /* 0x0000001000107308 */ /* 0x000e240000000800 */
[----:B0-----:R-:W-:-:S06]  /*171a0*/  FADD.FTZ R16, R16, 1 ;  /* 0x3f80000010107421 */ /* 0x001fcc0000010000 */
[----:B------:R-:W3:Y:S01]  /*171b0*/  MUFU.RCP R17, R16 ;  /* 0x0000001000117308 */ /* 0x000ee20000001000 */
[----:B------:R0:W-:Y:S01]  /*171c0*/  STL [R1+0x4bc], R0 ;  /* 0x0004bc0001007387 */ /* 0x0001e20000100800 */
[----:B---3--:R-:W-:Y:S01]  /*171d0*/  FMUL.FTZ R16, R17, R18 ;  /* 0x0000001211107220 */ /* 0x008fe20000410000 */
[----:B------:R-:W-:-:S04]  /*171e0*/  FADD.FTZ R18, R27, -UR28 ;  /* 0x8000001c1b127e21 */ /* 0x000fc80008010000 */
[----:B0-----:R-:W-:Y:S01]  /*171f0*/  FMUL.FTZ R0, R18, UR16 ;  /* 0x0000001012007c20 */ /* 0x001fe20008410000 */
[----:B----4-:R-:W-:Y:S02]  /*17200*/  FADD.FTZ R18, R45, -UR28 ;  /* 0x8000001c2d127e21 */ /* 0x010fe40008010000 */
[----:B------:R-:W3:Y:S01]  /*17210*/  LDL.LU R45, [R1+0x930] ;  /* 0x00093000012d7983 */ /* 0x000ee20000300800 */
        /* <DEDUP_REMOVED lines=11> */
[----:B------:R-:W-:-:S03]  /*172d0*/  FADD.FTZ R17, -R17, 1 ;  /* 0x3f80000011117421 */ /* 0x000fc60000010100 */
[----:B------:R-:W-:Y:S01]  /*172e0*/  STL [R1+0x4b4], R0 ;  /* 0x0004b40001007387 */ /* 0x000fe20000100800 */
[----:B------:R-:W-:Y:S01]  /*172f0*/  FFMA.FTZ R17, R15, R17, 1 ;  /* 0x3f8000000f117423 */ /* 0x000fe20000010011 */
[----:B------:R-:W-:Y:S02]  /*17300*/  FFMA.FTZ R15, R49, R0, R47 ;  /* 0x00000000310f7223 */ /* 0x000fe4000001002f */
[----:B------:R0:W-:Y:S01]  /*17310*/  STL [R1+0x970], R6 ;  /* 0x0009700601007387 */ /* 0x0001e20000100800 */
[----:B------:R-:W-:Y:S01]  /*17320*/  FMUL.FTZ R27, R27, R17 ;  /* 0x000000111b1b7220 */ /* 0x000fe20000410000 */
[----:B------:R-:W-:Y:S01]  /*17330*/  FMUL.FTZ R17, R15, -1.4426950216293334961 ;  /* 0xbfb8aa3b0f117820 */ /* 0x000fe20000410000 */
[----:B------:R-:W-:Y:S01]  /*17340*/  FMUL.FTZ R11, R53, R11 ;  /* 0x0000000b350b7220 */ /* 0x000fe20000410000 */
[----:B------:R-:W-:Y:S01]  /*17350*/  FMUL.FTZ R12, R54, R12 ;  /* 0x0000000c360c7220 */ /* 0x000fe20000410000 */
[----:B------:R-:W4:Y:S03]  /*17360*/  LDL.LU R58, [R1+0x654] ;  /* 0x00065400013a7983 */ /* 0x000f260000300800 */
[----:B------:R-:W1:Y:S01]  /*17370*/  MUFU.EX2 R17, R17 ;  /* 0x0000001100117308 */ /* 0x000e620000000800 */
[----:B0-----:R-:W4:Y:S01]  /*17380*/  LDL.LU R6, [R1+0x934] ;  /* 0x0009340001067983 */ /* 0x001f220000300800 */
[----:B-1----:R-:W-:-:S06]  /*17390*/  FADD.FTZ R17, R17, 1 ;  /* 0x3f80000011117421 */ /* 0x002fcc0000010000 */
        /* <DEDUP_REMOVED lines=13> */
[----:B------:R-:W-:Y:S01]  /*17470*/  FADD.FTZ R18, -R18, 1 ;  /* 0x3f80000012127421 */ /* 0x000fe20000010100 */
[----:B------:R-:W-:-:S03]  /*17480*/  FADD.FTZ R19, R23, -UR28 ;  /* 0x8000001c17137e21 */ /* 0x000fc60008010000 */
        /* <DEDUP_REMOVED lines=8> */
[----:B---3--:R-:W-:-:S04]  /*17510*/  FADD.FTZ R19, R45, -UR28 ;  /* 0x8000001c2d137e21 */ /* 0x008fc80008010000 */
        /* <DEDUP_REMOVED lines=10> */
[----:B0-----:R-:W-:Y:S02]  /*175c0*/  FMUL.FTZ R21, R18, R42 ;  /* 0x0000002a12157220 */ /* 0x001fe40000410000 */
[----:B------:R-:W2:Y:S04]  /*175d0*/  LDL.LU R42, [R1+0x940] ;  /* 0x00094000012a7983 */ /* 0x000ea80000300800 */
[----:B------:R0:W-:Y:S04]  /*175e0*/  STL [R1+0x4b0], R0 ;  /* 0x0004b00001007387 */ /* 0x0001e80000100800 */
[----:B0-----:R-:W3:Y:S01]  /*175f0*/  LDL.LU R0, [R1+0x668] ;  /* 0x0006680001007983 */ /* 0x001ee20000300800 */
[----:B------:R-:W-:Y:S01]  /*17600*/  FADD.FTZ R19, R44, -UR28 ;  /* 0x8000001c2c137e21 */ /* 0x000fe20008010000 */
[----:B------:R-:W-:-:S03]  /*17610*/  FADD.FTZ R18, -R18, 1 ;  /* 0x3f80000012127421 */ /* 0x000fc60000010100 */
[----:B------:R-:W-:Y:S01]  /*17620*/  FMUL.FTZ R44, R19, UR16 ;  /* 0x00000010132c7c20 */ /* 0x000fe20008410000 */
[----:B------:R-:W-:-:S03]  /*17630*/  FFMA.FTZ R18, R17, R18, 1 ;  /* 0x3f80000011127423 */ /* 0x000fc60000010012 */
[----:B------:R-:W-:Y:S01]  /*17640*/  FFMA.FTZ R17, R49, R44, R47 ;  /* 0x0000002c31117223 */ /* 0x000fe2000001002f */
[----:B------:R-:W-:-:S03]  /*17650*/  FMUL.FTZ R21, R21, R18 ;  /* 0x0000001215157220 */ /* 0x000fc60000410000 */
[----:B------:R-:W-:-:S06]  /*17660*/  FMUL.FTZ R18, R17, -1.4426950216293334961 ;  /* 0xbfb8aa3b11127820 */ /* 0x000fcc0000410000 */
[----:B------:R-:W0:Y:S02]  /*17670*/  MUFU.EX2 R18, R18 ;  /* 0x0000001200127308 */ /* 0x000e240000000800 */
[----:B0-----:R-:W-:-:S06]  /*17680*/  FADD.FTZ R18, R18, 1 ;  /* 0x3f80000012127421 */ /* 0x001fcc0000010000 */
[----:B------:R-:W0:Y:S01]  /*17690*/  MUFU.RCP R19, R18 ;  /* 0x0000001200137308 */ /* 0x000e220000001000 */
[----:B------:R-:W-:-:S04]  /*176a0*/  FADD.FTZ R53, R43, -UR28 ;  /* 0x8000001c2b357e21 */ /* 0x000fc80008010000 */
[----:B------:R-:W-:Y:S01]  /*176b0*/  FMUL.FTZ R43, R53, UR16 ;  /* 0x00000010352b7c20 */ /* 0x000fe20008410000 */
[C---:B0-----:R-:W-:Y:S01]  /*176c0*/  FMUL.FTZ R18, R19.reuse, R2 ;  /* 0x0000000213127220 */ /* 0x041fe20000410000 */
[----:B------:R-:W-:Y:S01]  /*176d0*/  FADD.FTZ R19, -R19, 1 ;  /* 0x3f80000013137421 */ /* 0x000fe20000010100 */
[----:B------:R0:W-:Y:S03]  /*176e0*/  STL [R1+0x974], R4 ;  /* 0x0009740401007387 */ /* 0x0001e60000100800 */
[----:B------:R-:W-:Y:S01]  /*176f0*/  FFMA.FTZ R17, R17, R19, 1 ;  /* 0x3f80000011117423 */ /* 0x000fe20000010013 */
[----:B------:R-:W-:Y:S01]  /*17700*/  FMUL.FTZ R14, R55, R14 ;  /* 0x0000000e370e7220 */ /* 0x000fe20000410000 */
[----:B------:R1:W-:Y:S02]  /*17710*/  STL [R1+0x990], R9 ;  /* 0x0009900901007387 */ /* 0x0003e40000100800 */
[----:B------:R-:W-:Y:S01]  /*17720*/  FMUL.FTZ R17, R18, R17 ;  /* 0x0000001112117220 */ /* 0x000fe20000410000 */
[----:B------:R-:W-:Y:S01]  /*17730*/  FFMA.FTZ R18, R48, R43, R46 ;  /* 0x0000002b30127223 */ /* 0x000fe2000001002e */
[----:B------:R-:W4:Y:S03]  /*17740*/  LDL.LU R55, [R1+0x94c] ;  /* 0x00094c0001377983 */ /* 0x000f260000300800 */
[----:B------:R-:W-:Y:S01]  /*17750*/  FMUL.FTZ R19, R18, -1.4426950216293334961 ;  /* 0xbfb8aa3b12137820 */ /* 0x000fe20000410000 */
[----:B0-----:R-:W4:Y:S04]  /*17760*/  LDL.LU R4, [R1+0x650] ;  /* 0x0006500001047983 */ /* 0x001f280000300800 */
[----:B-1----:R-:W4:Y:S01]  /*17770*/  LDL.LU R9, [R1+0x944] ;  /* 0x0009440001097983 */ /* 0x002f220000300800 */
[----:B------:R-:W0:Y:S03]  /*17780*/  MUFU.EX2 R19, R19 ;  /* 0x0000001300137308 */ /* 0x000e260000000800 */
[----:B------:R1:W-:Y:S04]  /*17790*/  STL [R1+0x97c], R5 ;  /* 0x00097c0501007387 */ /* 0x0003e80000100800 */
[----:B------:R0:W-:Y:S04]  /*177a0*/  STL [R1+0x984], R7 ;  /* 0x0009840701007387 */ /* 0x0001e80000100800 */
[----:B------:R0:W-:Y:S04]  /*177b0*/  STL [R1+0x494], R3 ;  /* 0x0004940301007387 */ /* 0x0001e80000100800 */
[----:B-1----:R-:W4:Y:S01]  /*177c0*/  LDL.LU R5, [R1+0x644] ;  /* 0x0006440001057983 */ /* 0x002f220000300800 */
[----:B0-----:R-:W-:-:S03]  /*177d0*/  FADD.FTZ R19, R19, 1 ;  /* 0x3f80000013137421 */ /* 0x001fc60000010000 */
[----:B------:R-:W4:Y:S01]  /*177e0*/  LDL.LU R7, [R1+0x91c] ;  /* 0x00091c0001077983 */ /* 0x000f220000300800 */
[----:B------:R-:W0:Y:S03]  /*177f0*/  MUFU.RCP R53, R19 ;  /* 0x0000001300357308 */ /* 0x000e260000001000 */
[----:B------:R1:W-:Y:S04]  /*17800*/  STL [R1+0x98c], R8 ;  /* 0x00098c0801007387 */ /* 0x0003e80000100800 */
[----:B------:R0:W-:Y:S04]  /*17810*/  STL [R1+0x994], R10 ;  /* 0x0009940a01007387 */ /* 0x0001e80000100800 */
[----:B------:R-:W4:Y:S04]  /*17820*/  LDL.LU R3, [R1+0x640] ;  /* 0x0006400001037983 */ /* 0x000f280000300800 */
[----:B-1----:R-:W4:Y:S01]  /*17830*/  LDL.LU R8, [R1+0x948] ;  /* 0x0009480001087983 */ /* 0x002f220000300800 */
[C---:B0-----:R-:W-:Y:S01]  /*17840*/  FMUL.FTZ R19, R53.reuse, R59 ;  /* 0x0000003b35137220 */ /* 0x041fe20000410000 */
[----:B------:R-:W-:-:S02]  /*17850*/  FADD.FTZ R53, -R53, 1 ;  /* 0x3f80000035357421 */ /* 0x000fc40000010100 */
[----:B------:R-:W4:Y:S02]  /*17860*/  LDL.LU R59, [R1+0x890] ;  /* 0x00089000013b7983 */ /* 0x000f240000300800 */
[----:B------:R-:W-:Y:S02]  /*17870*/  FFMA.FTZ R18, R18, R53, 1 ;  /* 0x3f80000012127423 */ /* 0x000fe40000010035 */
[----:B------:R-:W4:Y:S02]  /*17880*/  LDL.LU R10, [R1+0x910] ;  /* 0x00091000010a7983 */ /* 0x000f240000300800 */
[----:B------:R-:W-:Y:S02]  /*17890*/  FMUL.FTZ R18, R19, R18 ;  /* 0x0000001213127220 */ /* 0x000fe40000410000 */
[----:B------:R-:W4:Y:S01]  /*178a0*/  LDL.LU R2, [R1+0x904] ;  /* 0x0009040001027983 */ /* 0x000f220000300800 */
        /* <DEDUP_REMOVED lines=9> */
[----:B---3--:R-:W-:-:S03]  /*17940*/  FADD.FTZ R56, RZ, R0 ;  /* 0x00000000ff387221 */ /* 0x008fc60000010000 */
[----:B------:R-:W-:Y:S01]  /*17950*/  FFMA.FTZ R53, R53, R54, 1 ;  /* 0x3f80000035357423 */ /* 0x000fe20000010036 */
[----:B----4-:R-:W-:Y:S02]  /*17960*/  FFMA.FTZ R54, R6, R0, RZ ;  /* 0x0000000006367223 */ /* 0x010fe400000100ff */
[----:B------:R-:W2:Y:S04]  /*17970*/  LDL.LU R6, [R1+0x638] ;  /* 0x0006380001067983 */ /* 0x000ea80000300800 */
[----:B------:R-:W3:Y:S01]  /*17980*/  LDL.LU R0, [R1+0x8fc] ;  /* 0x0008fc0001007983 */ /* 0x000ee20000300800 */
[----:B------:R-:W-:Y:S01]  /*17990*/  FADD.FTZ R56, R56, R58 ;  /* 0x0000003a38387221 */ /* 0x000fe20000010000 */
[-C--:B------:R-:W-:Y:S01]  /*179a0*/  FFMA.FTZ R54, R60, R58.reuse, R54 ;  /* 0x0000003a3c367223 */ /* 0x080fe20000010036 */
[----:B------:R-:W-:Y:S01]  /*179b0*/  FMUL.FTZ R58, R49, R58 ;  /* 0x0000003a313a7220 */ /* 0x000fe20000410000 */
[----:B------:R-:W-:Y:S01]  /*179c0*/  FMUL.FTZ R19, R19, R53 ;  /* 0x0000003513137220 */ /* 0x000fe20000410000 */
[----:B------:R-:W-:Y:S01]  /*179d0*/  FADD.FTZ R53, R55, R4 ;  /* 0x0000000437357221 */ /* 0x000fe20000010000 */
[----:B------:R-:W-:Y:S01]  /*179e0*/  FMUL.FTZ R55, R48, R4 ;  /* 0x0000000430377220 */ /* 0x000fe20000410000 */
[----:B------:R-:W-:-:S02]  /*179f0*/  FFMA.FTZ R60, R60, R58, R9 ;  /* 0x0000003a3c3c7223 */ /* 0x000fc40000010009 */
[----:B------:R-:W4:Y:S02]  /*17a00*/  LDL.LU R9, [R1+0x8f4] ;  /* 0x0008f40001097983 */ /* 0x000f240000300800 */
[----:B------:R-:W-:Y:S01]  /*17a10*/  FFMA.FTZ R60, R7, R55, R60 ;  /* 0x00000037073c7223 */ /* 0x000fe2000001003c */
[----:B------:R-:W-:Y:S01]  /*17a20*/  FADD.FTZ R56, R56, R5 ;  /* 0x0000000538387221 */ /* 0x000fe20000010000 */
[----:B------:R-:W-:-:S04]  /*17a30*/  FADD.FTZ R61, R61, R59 ;  /* 0x0000003b3d3d7221 */ /* 0x000fc80000010000 */
[----:B------:R-:W-:Y:S01]  /*17a40*/  FADD.FTZ R58, R58, R61 ;  /* 0x0000003d3a3a7221 */ /* 0x000fe20000010000 */
[----:B------:R-:W-:-:S03]  /*17a50*/  FMUL.FTZ R61, R49, R5 ;  /* 0x00000005313d7220 */ /* 0x000fc60000410000 */
[----:B------:R-:W-:Y:S01]  /*17a60*/  FADD.FTZ R55, R58, R55 ;  /* 0x000000373a377221 */ /* 0x000fe20000010000 */
[----:B------:R-:W-:Y:S01]  /*17a70*/  FFMA.FTZ R59, R7, R4, R8 ;  /* 0x00000004073b7223 */ /* 0x000fe20000010008 */
[----:B------:R-:W-:Y:S01]  /*17a80*/  FFMA.FTZ R60, R10, R61, R60 ;  /* 0x0000003d0a3c7223 */ /* 0x000fe2000001003c */
[----:B------:R-:W-:Y:S01]  /*17a90*/  FMUL.FTZ R58, R48, R3 ;  /* 0x00000003303a7220 */ /* 0x000fe20000410000 */
[----:B------:R-:W-:Y:S01]  /*17aa0*/  FADD.FTZ R61, R61, R55 ;  /* 0x000000373d3d7221 */ /* 0x000fe20000010000 */
[----:B------:R-:W-:Y:S01]  /*17ab0*/  FFMA.FTZ R54, R10, R5, R54 ;  /* 0x000000050a367223 */ /* 0x000fe20000010036 */
[----:B------:R-:W-:Y:S01]  /*17ac0*/  FADD.FTZ R53, R53, R3 ;  /* 0x0000000335357221 */ /* 0x000fe20000010000 */
[C---:B------:R-:W-:Y:S01]  /*17ad0*/  FFMA.FTZ R59, R2.reuse, R3, R59 ;  /* 0x00000003023b7223 */ /* 0x040fe2000001003b */
[----:B------:R-:W-:Y:S01]  /*17ae0*/  FFMA.FTZ R60, R2, R58, R60 ;  /* 0x0000003a023c7223 */ /* 0x000fe2000001003c */
[----:B------:R-:W4:Y:S01]  /*17af0*/  LDL.LU R8, [R1+0x628] ;  /* 0x0006280001087983 */ /* 0x000f220000300800 */
[----:B------:R-:W-:-:S03]  /*17b00*/  FADD.FTZ R58, R61, R58 ;  /* 0x0000003a3d3a7221 */ /* 0x000fc60000010000 */
[----:B------:R-:W4:Y:S04]  /*17b10*/  LDL.LU R4, [R1+0x8e8] ;  /* 0x0008e80001047983 */ /* 0x000f280000300800 */
[----:B------:R-:W4:Y:S04]  /*17b20*/  LDL.LU R7, [R1+0x620] ;  /* 0x0006200001077983 */ /* 0x000f280000300800 */
[----:B------:R-:W4:Y:S04]  /*17b30*/  LDL.LU R5, [R1+0x8dc] ;  /* 0x0008dc0001057983 */ /* 0x000f280000300800 */
[----:B------:R-:W4:Y:S04]  /*17b40*/  LDL.LU R3, [R1+0x61c] ;  /* 0x00061c0001037983 */ /* 0x000f280000300800 */
[----:B------:R-:W4:Y:S04]  /*17b50*/  LDL.LU R2, [R1+0x8d8] ;  /* 0x0008d80001027983 */ /* 0x000f280000300800 */
[----:B------:R-:W4:Y:S04]  /*17b60*/  LDL.LU R10, [R1+0x618] ;  /* 0x00061800010a7983 */ /* 0x000f280000300800 */
[----:B------:R-:W4:Y:S01]  /*17b70*/  LDL.LU R61, [R1+0x630] ;  /* 0x00063000013d7983 */ /* 0x000f220000300800 */
[----:B--2---:R-:W-:Y:S01]  /*17b80*/  FADD.FTZ R56, R56, R6 ;  /* 0x0000000638387221 */ /* 0x004fe20000010000 */
[-C--:B------:R-:W-:Y:S01]  /*17b90*/  FMUL.FTZ R55, R49, R6.reuse ;  /* 0x0000000631377220 */ /* 0x080fe20000410000 */
[----:B---3--:R-:W-:-:S02]  /*17ba0*/  FFMA.FTZ R54, R0, R6, R54 ;  /* 0x0000000600367223 */ /* 0x008fc40000010036 */
[----:B------:R-:W2:Y:S01]  /*17bb0*/  LDL.LU R6, [R1+0x8d4] ;  /* 0x0008d40001067983 */ /* 0x000ea20000300800 */
[----:B------:R-:W-:Y:S01]  /*17bc0*/  FFMA.FTZ R60, R0, R55, R60 ;  /* 0x00000037003c7223 */ /* 0x000fe2000001003c */
[----:B------:R-:W-:Y:S02]  /*17bd0*/  FADD.FTZ R55, R55, R58 ;  /* 0x0000003a37377221 */ /* 0x000fe40000010000 */
[----:B------:R-:W3:Y:S01]  /*17be0*/  LDL.LU R0, [R1+0x60c] ;  /* 0x00060c0001007983 */ /* 0x000ee20000300800 */
[----:B----4-:R-:W-:Y:S01]  /*17bf0*/  FMUL.FTZ R58, R49, R8 ;  /* 0x00000008313a7220 */ /* 0x010fe20000410000 */
[----:B------:R-:W-:Y:S01]  /*17c00*/  FADD.FTZ R53, R53, R61 ;  /* 0x0000003d35357221 */ /* 0x000fe20000010000 */
[-C--:B------:R-:W-:Y:S01]  /*17c10*/  FFMA.FTZ R59, R9, R61.reuse, R59 ;  /* 0x0000003d093b7223 */ /* 0x080fe2000001003b */
[----:B------:R-:W-:-:S04]  /*17c20*/  FMUL.FTZ R61, R48, R61 ;  /* 0x0000003d303d7220 */ /* 0x000fc80000410000 */
[----:B------:R-:W-:Y:S01]  /*17c30*/  FFMA.FTZ R60, R9, R61, R60 ;  /* 0x0000003d093c7223 */ /* 0x000fe2000001003c */
[----:B------:R-:W-:Y:S01]  /*17c40*/  FADD.FTZ R61, R55, R61 ;  /* 0x0000003d373d7221 */ /* 0x000fe20000010000 */
[----:B------:R-:W-:Y:S01]  /*17c50*/  FMUL.FTZ R55, R48, R7 ;  /* 0x0000000730377220 */ /* 0x000fe20000410000 */
[----:B------:R-:W4:Y:S01]  /*17c60*/  LDL.LU R9, [R1+0x604] ;  /* 0x0006040001097983 */ /* 0x000f220000300800 */
        /* <DEDUP_REMOVED lines=9> */
[----:B------:R-:W-:Y:S02]  /*17d00*/  FFMA.FTZ R54, R4, R8, R54 ;  /* 0x0000000804367223 */ /* 0x000fe40000010036 */
[----:B------:R-:W4:Y:S01]  /*17d10*/  LDL.LU R8, [R1+0x8c4] ;  /* 0x0008c40001087983 */ /* 0x000f220000300800 */
[----:B------:R-:W-:-:S03]  /*17d20*/  FADD.FTZ R53, R53, R7 ;  /* 0x0000000735357221 */ /* 0x000fc60000010000 */
[----:B------:R-:W4:Y:S01]  /*17d30*/  LDL.LU R4, [R1+0x5fc] ;  /* 0x0005fc0001047983 */ /* 0x000f220000300800 */
[----:B------:R-:W-:-:S03]  /*17d40*/  FFMA.FTZ R59, R5, R7, R59 ;  /* 0x00000007053b7223 */ /* 0x000fc6000001003b */
[----:B------:R-:W4:Y:S01]  /*17d50*/  LDL.LU R5, [R1+0x8b8] ;  /* 0x0008b80001057983 */ /* 0x000f220000300800 */
[----:B------:R-:W-:-:S03]  /*17d60*/  FFMA.FTZ R54, R2, R3, R54 ;  /* 0x0000000302367223 */ /* 0x000fc60000010036 */
[----:B------:R-:W4:Y:S01]  /*17d70*/  LDL.LU R7, [R1+0x5f4] ;  /* 0x0005f40001077983 */ /* 0x000f220000300800 */
[----:B------:R-:W-:-:S03]  /*17d80*/  FADD.FTZ R56, R56, R3 ;  /* 0x0000000338387221 */ /* 0x000fc60000010000 */
[----:B------:R-:W4:Y:S04]  /*17d90*/  LDL.LU R2, [R1+0x8b4] ;  /* 0x0008b40001027983 */ /* 0x000f280000300800 */
[----:B------:R-:W4:Y:S01]  /*17da0*/  LDL.LU R3, [R1+0x5ec] ;  /* 0x0005ec0001037983 */ /* 0x000f220000300800 */
[C---:B--2---:R-:W-:Y:S01]  /*17db0*/  FFMA.FTZ R60, R6.reuse, R58, R60 ;  /* 0x0000003a063c7223 */ /* 0x044fe2000001003c */
[----:B------:R-:W-:Y:S02]  /*17dc0*/  FADD.FTZ R58, R61, R58 ;  /* 0x0000003a3d3a7221 */ /* 0x000fe40000010000 */
[----:B------:R-:W2:Y:S01]  /*17dd0*/  LDL.LU R61, [R1+0x8c8] ;  /* 0x0008c800013d7983 */ /* 0x000ea20000300800 */
[----:B------:R-:W-:-:S03]  /*17de0*/  FFMA.FTZ R59, R6, R10, R59 ;  /* 0x0000000a063b7223 */ /* 0x000fc6000001003b */
[----:B------:R-:W2:Y:S01]  /*17df0*/  LDL.LU R6, [R1+0x8a8] ;  /* 0x0008a80001067983 */ /* 0x000ea20000300800 */
[-C--:B---3--:R-:W-:Y:S01]  /*17e00*/  FMUL.FTZ R55, R49, R0.reuse ;  /* 0x0000000031377220 */ /* 0x088fe20000410000 */
[----:B------:R-:W-:Y:S02]  /*17e10*/  FADD.FTZ R53, R53, R10 ;  /* 0x0000000a35357221 */ /* 0x000fe40000010000 */
[----:B------:R-:W3:Y:S01]  /*17e20*/  LDL.LU R10, [R1+0x5e4] ;  /* 0x0005e400010a7983 */ /* 0x000ee20000300800 */
[----:B------:R-:W-:Y:S01]  /*17e30*/  FADD.FTZ R56, R56, R0 ;  /* 0x0000000038387221 */ /* 0x000fe20000010000 */
[----:B----4-:R-:W-:Y:S01]  /*17e40*/  FADD.FTZ R53, R53, R9 ;  /* 0x0000000935357221 */ /* 0x010fe20000010000 */
[----:B------:R-:W-:Y:S02]  /*17e50*/  FFMA.FTZ R59, R8, R9, R59 ;  /* 0x00000009083b7223 */ /* 0x000fe4000001003b */
[----:B------:R-:W-:Y:S01]  /*17e60*/  FADD.FTZ R56, R56, R4 ;  /* 0x0000000438387221 */ /* 0x000fe20000010000 */
[----:B------:R-:W-:Y:S01]  /*17e70*/  FADD.FTZ R53, R53, R7 ;  /* 0x0000000735357221 */ /* 0x000fe20000010000 */
[----:B------:R-:W-:Y:S01]  /*17e80*/  FFMA.FTZ R59, R2, R7, R59 ;  /* 0x00000007023b7223 */ /* 0x000fe2000001003b */
[C---:B--2---:R-:W-:Y:S01]  /*17e90*/  FFMA.FTZ R54, R61.reuse, R0, R54 ;  /* 0x000000003d367223 */ /* 0x044fe20000010036 */
[----:B------:R-:W-:Y:S01]  /*17ea0*/  FFMA.FTZ R60, R61, R55, R60 ;  /* 0x000000373d3c7223 */ /* 0x000fe2000001003c */
[----:B------:R-:W-:Y:S01]  /*17eb0*/  FMUL.FTZ R61, R48, R9 ;  /* 0x00000009303d7220 */ /* 0x000fe20000410000 */
[----:B------:R-:W-:Y:S01]  /*17ec0*/  FADD.FTZ R55, R55, R58 ;  /* 0x0000003a37377221 */ /* 0x000fe20000010000 */
[----:B------:R-:W-:Y:S01]  /*17ed0*/  FMUL.FTZ R58, R49, R4 ;  /* 0x00000004313a7220 */ /* 0x000fe20000410000 */
[----:B------:R-:W2:Y:S01]  /*17ee0*/  LDL.LU R0, [R1+0x5dc] ;  /* 0x0005dc0001007983 */ /* 0x000ea20000300800 */
        /* <DEDUP_REMOVED lines=11> */
[----:B------:R-:W4:Y:S01]  /*17fa0*/  LDL.LU R2, [R1+0x88c] ;  /* 0x00088c0001027983 */ /* 0x000f220000300800 */
[----:B------:R-:W-:Y:S01]  /*17fb0*/  FFMA.FTZ R60, R6, R61, R60 ;  /* 0x0000003d063c7223 */ /* 0x000fe2000001003c */
[----:B------:R-:W-:-:S02]  /*17fc0*/  FADD.FTZ R61, R61, R55 ;  /* 0x000000373d3d7221 */ /* 0x000fc40000010000 */
[----:B------:R-:W2:Y:S04]  /*17fd0*/  LDL.LU R55, [R1+0x8a4] ;  /* 0x0008a40001377983 */ /* 0x000ea80000300800 */
[----:B------:R-:W4:Y:S04]  /*17fe0*/  LDL.LU R5, [R1+0x894] ;  /* 0x0008940001057983 */ /* 0x000f280000300800 */
[----:B------:R-:W4:Y:S01]  /*17ff0*/  LDL.LU R4, [R1+0x5c8] ;  /* 0x0005c80001047983 */ /* 0x000f220000300800 */
[----:B------:R-:W-:-:S03]  /*18000*/  FFMA.FTZ R54, R6, R3, R54 ;  /* 0x0000000306367223 */ /* 0x000fc60000010036 */
[----:B------:R-:W4:Y:S04]  /*18010*/  LDL.LU R7, [R1+0x5c4] ;  /* 0x0005c40001077983 */ /* 0x000f280000300800 */
[----:B------:R-:W4:Y:S01]  /*18020*/  LDL.LU R6, [R1+0x880] ;  /* 0x0008800001067983 */ /* 0x000f220000300800 */
[-C--:B---3--:R-:W-:Y:S01]  /*18030*/  FMUL.FTZ R58, R48, R10.reuse ;  /* 0x0000000a303a7220 */ /* 0x088fe20000410000 */
[----:B------:R-:W-:Y:S02]  /*18040*/  FADD.FTZ R56, R56, R3 ;  /* 0x0000000338387221 */ /* 0x000fe40000010000 */
[----:B------:R-:W3:Y:S01]  /*18050*/  LDL.LU R3, [R1+0x5b4] ;  /* 0x0005b40001037983 */ /* 0x000ee20000300800 */
[----:B------:R-:W-:Y:S01]  /*18060*/  FADD.FTZ R53, R53, R10 ;  /* 0x0000000a35357221 */ /* 0x000fe20000010000 */
[C---:B--2---:R-:W-:Y:S01]  /*18070*/  FFMA.FTZ R59, R55.reuse, R10, R59 ;  /* 0x0000000a373b7223 */ /* 0x044fe2000001003b */
[----:B------:R-:W-:Y:S01]  /*18080*/  FFMA.FTZ R60, R55, R58, R60 ;  /* 0x0000003a373c7223 */ /* 0x000fe2000001003c */
[----:B------:R-:W-:Y:S01]  /*18090*/  FMUL.FTZ R55, R49, R0 ;  /* 0x0000000031377220 */ /* 0x000fe20000410000 */
[----:B------:R-:W-:Y:S01]  /*180a0*/  FADD.FTZ R58, R61, R58 ;  /* 0x0000003a3d3a7221 */ /* 0x000fe20000010000 */
[----:B----4-:R-:W-:Y:S01]  /*180b0*/  FMUL.FTZ R61, R48, R9 ;  /* 0x00000009303d7220 */ /* 0x010fe20000410000 */
[----:B------:R-:W2:Y:S01]  /*180c0*/  LDL.LU R10, [R1+0x5ac] ;  /* 0x0005ac00010a7983 */ /* 0x000ea20000300800 */
[----:B------:R-:W-:Y:S01]  /*180d0*/  FFMA.FTZ R60, R8, R55, R60 ;  /* 0x00000037083c7223 */ /* 0x000fe2000001003c */
[----:B------:R-:W-:Y:S01]  /*180e0*/  FADD.FTZ R55, R55, R58 ;  /* 0x0000003a37377221 */ /* 0x000fe20000010000 */
[----:B------:R-:W-:-:S02]  /*180f0*/  FMUL.FTZ R58, R49, R4 ;  /* 0x00000004313a7220 */ /* 0x000fc40000410000 */
[----:B------:R-:W-:Y:S01]  /*18100*/  FFMA.FTZ R60, R5, R61, R60 ;  /* 0x0000003d053c7223 */ /* 0x000fe2000001003c */
[----:B------:R-:W-:Y:S01]  /*18110*/  FADD.FTZ R61, R55, R61 ;  /* 0x0000003d373d7221 */ /* 0x000fe20000010000 */
[----:B------:R-:W-:Y:S02]  /*18120*/  FMUL.FTZ R55, R48, R7 ;  /* 0x0000000730377220 */ /* 0x000fe40000410000 */
[----:B------:R-:W-:Y:S01]  /*18130*/  FFMA.FTZ R60, R2, R58, R60 ;  /* 0x0000003a023c7223 */ /* 0x000fe2000001003c */
[----:B------:R-:W-:-:S03]  /*18140*/  FADD.FTZ R58, R58, R61 ;  /* 0x0000003d3a3a7221 */ /* 0x000fc60000010000 */
[----:B------:R-:W-:Y:S01]  /*18150*/  FFMA.FTZ R60, R6, R55, R60 ;  /* 0x00000037063c7223 */ /* 0x000fe2000001003c */
[----:B------:R-:W-:Y:S02]  /*18160*/  FADD.FTZ R55, R58, R55 ;  /* 0x000000373a377221 */ /* 0x000fe40000010000 */
[----:B------:R-:W4:Y:S01]  /*18170*/  LDL.LU R58, [R1+0x87c] ;  /* 0x00087c00013a7983 */ /* 0x000f220000300800 */
[----:B------:R-:W-:Y:S01]  /*18180*/  FFMA.FTZ R54, R8, R0, R54 ;  /* 0x0000000008367223 */ /* 0x000fe20000010036 */
[----:B------:R-:W-:Y:S02]  /*18190*/  FADD.FTZ R56, R56, R0 ;  /* 0x0000000038387221 */ /* 0x000fe40000010000 */
[----:B------:R-:W2:Y:S01]  /*181a0*/  LDL.LU R8, [R1+0x870] ;  /* 0x0008700001087983 */ /* 0x000ea20000300800 */
[----:B------:R-:W-:-:S03]  /*181b0*/  FFMA.FTZ R59, R5, R9, R59 ;  /* 0x00000009053b7223 */ /* 0x000fc6000001003b */
[----:B------:R-:W2:Y:S01]  /*181c0*/  LDL.LU R0, [R1+0x598] ;  /* 0x0005980001007983 */ /* 0x000ea20000300800 */
[----:B------:R-:W-:-:S03]  /*181d0*/  FADD.FTZ R53, R53, R9 ;  /* 0x0000000935357221 */ /* 0x000fc60000010000 */
[----:B------:R-:W2:Y:S01]  /*181e0*/  LDL.LU R5, [R1+0x86c] ;  /* 0x00086c0001057983 */ /* 0x000ea20000300800 */
[----:B------:R-:W-:-:S03]  /*181f0*/  FFMA.FTZ R54, R2, R4, R54 ;  /* 0x0000000402367223 */ /* 0x000fc60000010036 */
[----:B------:R-:W2:Y:S01]  /*18200*/  LDL.LU R9, [R1+0x584] ;  /* 0x0005840001097983 */ /* 0x000ea20000300800 */
[----:B------:R-:W-:-:S03]  /*18210*/  FADD.FTZ R56, R56, R4 ;  /* 0x0000000438387221 */ /* 0x000fc60000010000 */
[----:B------:R-:W2:Y:S01]  /*18220*/  LDL.LU R2, [R1+0x860] ;  /* 0x0008600001027983 */ /* 0x000ea20000300800 */
[----:B------:R-:W-:-:S03]  /*18230*/  FFMA.FTZ R59, R6, R7, R59 ;  /* 0x00000007063b7223 */ /* 0x000fc6000001003b */
[----:B------:R-:W2:Y:S04]  /*18240*/  LDL.LU R4, [R1+0x57c] ;  /* 0x00057c0001047983 */ /* 0x000ea80000300800 */
[----:B------:R-:W2:Y:S01]  /*18250*/  LDL.LU R6, [R1+0x85c] ;  /* 0x00085c0001067983 */ /* 0x000ea20000300800 */
[-C--:B---3--:R-:W-:Y:S01]  /*18260*/  FMUL.FTZ R61, R49, R3.reuse ;  /* 0x00000003313d7220 */ /* 0x088fe20000410000 */
[----:B------:R-:W-:Y:S02]  /*18270*/  FADD.FTZ R53, R53, R7 ;  /* 0x0000000735357221 */ /* 0x000fe40000010000 */
[----:B------:R-:W3:Y:S01]  /*18280*/  LDL.LU R7, [R1+0x564] ;  /* 0x0005640001077983 */ /* 0x000ee20000300800 */
[----:B------:R-:W-:Y:S01]  /*18290*/  FADD.FTZ R56, R56, R3 ;  /* 0x0000000338387221 */ /* 0x000fe20000010000 */
[C---:B----4-:R-:W-:Y:S01]  /*182a0*/  FFMA.FTZ R54, R58.reuse, R3, R54 ;  /* 0x000000033a367223 */ /* 0x050fe20000010036 */
[----:B------:R-:W-:Y:S01]  /*182b0*/  FFMA.FTZ R60, R58, R61, R60 ;  /* 0x0000003d3a3c7223 */ /* 0x000fe2000001003c */
[----:B--2---:R-:W-:Y:S01]  /*182c0*/  FMUL.FTZ R58, R48, R10 ;  /* 0x0000000a303a7220 */ /* 0x004fe20000410000 */
[----:B------:R-:W-:Y:S01]  /*182d0*/  FADD.FTZ R61, R61, R55 ;  /* 0x000000373d3d7221 */ /* 0x000fe20000010000 */
[----:B------:R-:W2:Y:S02]  /*182e0*/  LDL.LU R3, [R1+0x554] ;  /* 0x0005540001037983 */ /* 0x000ea40000300800 */
[----:B------:R-:W-:Y:S01]  /*182f0*/  FFMA.FTZ R60, R8, R58, R60 ;  /* 0x0000003a083c7223 */ /* 0x000fe2000001003c */
[----:B------:R-:W-:Y:S01]  /*18300*/  FADD.FTZ R58, R61, R58 ;  /* 0x0000003a3d3a7221 */ /* 0x000fe20000010000 */
[----:B------:R-:W-:-:S04]  /*18310*/  FMUL.FTZ R55, R49, R0 ;  /* 0x0000000031377220 */ /* 0x000fc80000410000 */
[----:B------:R-:W-:Y:S01]  /*18320*/  FFMA.FTZ R60, R5, R55, R60 ;  /* 0x00000037053c7223 */ /* 0x000fe2000001003c */
[----:B------:R-:W-:Y:S01]  /*18330*/  FADD.FTZ R55, R55, R58 ;  /* 0x0000003a37377221 */ /* 0x000fe20000010000 */
[----:B------:R-:W-:-:S04]  /*18340*/  FMUL.FTZ R61, R48, R9 ;  /* 0x00000009303d7220 */ /* 0x000fc80000410000 */
[----:B------:R-:W-:Y:S01]  /*18350*/  FFMA.FTZ R60, R2, R61, R60 ;  /* 0x0000003d023c7223 */ /* 0x000fe2000001003c */
[----:B------:R-:W-:Y:S01]  /*18360*/  FADD.FTZ R61, R55, R61 ;  /* 0x0000003d373d7221 */ /* 0x000fe20000010000 */
[----:B------:R-:W-:-:S04]  /*18370*/  FMUL.FTZ R58, R49, R4 ;  /* 0x00000004313a7220 */ /* 0x000fc80000410000 */
[----:B------:R-:W-:Y:S01]  /*18380*/  FFMA.FTZ R60, R6, R58, R60 ;  /* 0x0000003a063c7223 */ /* 0x000fe2000001003c */
[----:B------:R-:W-:Y:S02]  /*18390*/  FADD.FTZ R58, R58, R61 ;  /* 0x0000003d3a3a7221 */ /* 0x000fe40000010000 */
[----:B------:R-:W4:Y:S01]  /*183a0*/  LDL.LU R61, [R1+0x854] ;  /* 0x00085400013d7983 */ /* 0x000f220000300800 */
[----:B------:R-:W-:Y:S01]  /*183b0*/  FFMA.FTZ R59, R8, R10, R59 ;  /* 0x0000000a083b7223 */ /* 0x000fe2000001003b */
[----:B------:R-:W-:Y:S02]  /*183c0*/  FADD.FTZ R53, R53, R10 ;  /* 0x0000000a35357221 */ /* 0x000fe40000010000 */
[----:B------:R-:W4:Y:S01]  /*183d0*/  LDL.LU R8, [R1+0x84c] ;  /* 0x00084c0001087983 */ /* 0x000f220000300800 */
[----:B------:R-:W-:-:S03]  /*183e0*/  FFMA.FTZ R54, R5, R0, R54 ;  /* 0x0000000005367223 */ /* 0x000fc60000010036 */
[----:B------:R-:W4:Y:S01]  /*183f0*/  LDL.LU R10, [R1+0x54c] ;  /* 0x00054c00010a7983 */ /* 0x000f220000300800 */
[----:B------:R-:W-:Y:S01]  /*18400*/  FADD.FTZ R56, R56, R0 ;  /* 0x0000000038387221 */ /* 0x000fe20000010000 */
[----:B------:R-:W-:Y:S02]  /*18410*/  FFMA.FTZ R59, R2, R9, R59 ;  /* 0x00000009023b7223 */ /* 0x000fe4000001003b */
[----:B------:R-:W4:Y:S01]  /*18420*/  LDL.LU R5, [R1+0x848] ;  /* 0x0008480001057983 */ /* 0x000f220000300800 */
[----:B------:R-:W-:-:S03]  /*18430*/  FADD.FTZ R53, R53, R9 ;  /* 0x0000000935357221 */ /* 0x000fc60000010000 */
[----:B------:R-:W4:Y:S04]  /*18440*/  LDL.LU R0, [R1+0x548] ;  /* 0x0005480001007983 */ /* 0x000f280000300800 */
[----:B------:R-:W4:Y:S01]  /*18450*/  LDL.LU R9, [R1+0x534] ;  /* 0x0005340001097983 */ /* 0x000f220000300800 */
[----:B------:R-:W-:-:S03]  /*18460*/  FFMA.FTZ R54, R6, R4, R54 ;  /* 0x0000000406367223 */ /* 0x000fc60000010036 */
[----:B------:R-:W4:Y:S04]  /*18470*/  LDL.LU R2, [R1+0x830] ;  /* 0x0008300001027983 */ /* 0x000f280000300800 */
[----:B------:R-:W4:Y:S01]  /*18480*/  LDL.LU R6, [R1+0x828] ;  /* 0x0008280001067983 */ /* 0x000f220000300800 */
[----:B---3--:R-:W-:-:S04]  /*18490*/  FMUL.FTZ R55, R48, R7 ;  /* 0x0000000730377220 */ /* 0x008fc80000410000 */
[----:B------:R-:W-:Y:S01]  /*184a0*/  FADD.FTZ R58, R58, R55 ;  /* 0x000000373a3a7221 */ /* 0x000fe20000010000 */
[----:B------:R-:W-:Y:S02]  /*184b0*/  FADD.FTZ R56, R56, R4 ;  /* 0x0000000438387221 */ /* 0x000fe40000010000 */
[----:B------:R-:W3:Y:S01]  /*184c0*/  LDL.LU R4, [R1+0x530] ;  /* 0x0005300001047983 */ /* 0x000ee20000300800 */
[----:B------:R-:W-:Y:S01]  /*184d0*/  FADD.FTZ R53, R53, R7 ;  /* 0x0000000735357221 */ /* 0x000fe20000010000 */
[----:B--2---:R-:W-:Y:S01]  /*184e0*/  FADD.FTZ R56, R56, R3 ;  /* 0x0000000338387221 */ /* 0x004fe20000010000 */
[C---:B----4-:R-:W-:Y:S01]  /*184f0*/  FFMA.FTZ R59, R61.reuse, R7, R59 ;  /* 0x000000073d3b7223 */ /* 0x050fe2000001003b */
[----:B------:R-:W-:Y:S01]  /*18500*/  FFMA.FTZ R60, R61, R55, R60 ;  /* 0x000000373d3c7223 */ /* 0x000fe2000001003c */
[----:B------:R-:W-:Y:S01]  /*18510*/  FMUL.FTZ R61, R49, R3 ;  /* 0x00000003313d7220 */ /* 0x000fe20000410000 */
[----:B------:R-:W2:Y:S03]  /*18520*/  LDL.LU R7, [R1+0x528] ;  /* 0x0005280001077983 */ /* 0x000ea60000300800 */
[----:B------:R-:W-:Y:S01]  /*18530*/  FFMA.FTZ R60, R8, R61, R60 ;  /* 0x0000003d083c7223 */ /* 0x000fe2000001003c */
[----:B------:R-:W-:Y:S01]  /*18540*/  FADD.FTZ R58, R61, R58 ;  /* 0x0000003a3d3a7221 */ /* 0x000fe20000010000 */
[----:B------:R-:W-:-:S04]  /*18550*/  FMUL.FTZ R55, R48, R10 ;  /* 0x0000000a30377220 */ /* 0x000fc80000410000 */
[----:B------:R-:W-:Y:S01]  /*18560*/  FFMA.FTZ R60, R5, R55, R60 ;  /* 0x00000037053c7223 */ /* 0x000fe2000001003c */
[----:B------:R-:W-:Y:S01]  /*18570*/  FADD.FTZ R58, R58, R55 ;  /* 0x000000373a3a7221 */ /* 0x000fe20000010000 */
[----:B------:R-:W-:Y:S01]  /*18580*/  FMUL.FTZ R61, R49, R0 ;  /* 0x00000000313d7220 */ /* 0x000fe20000410000 */
[----:B------:R-:W-:-:S03]  /*18590*/  FMUL.FTZ R55, R48, R9 ;  /* 0x0000000930377220 */ /* 0x000fc60000410000 */
[----:B------:R-:W-:Y:S01]  /*185a0*/  FADD.FTZ R58, R61, R58 ;  /* 0x0000003a3d3a7221 */ /* 0x000fe20000010000 */
[----:B------:R-:W-:-:S03]  /*185b0*/  FFMA.FTZ R60, R2, R61, R60 ;  /* 0x0000003d023c7223 */ /* 0x000fc6000001003c */
[----:B------:R-:W-:Y:S01]  /*185c0*/  FADD.FTZ R58, R58, R55 ;  /* 0x000000373a3a7221 */ /* 0x000fe20000010000 */
[----:B------:R-:W-:Y:S02]  /*185d0*/  FFMA.FTZ R60, R6, R55, R60 ;  /* 0x00000037063c7223 */ /* 0x000fe4000001003c */
[----:B------:R-:W4:Y:S01]  /*185e0*/  LDL.LU R55, [R1+0x80c] ;  /* 0x00080c0001377983 */ /* 0x000f220000300800 */
[----:B------:R-:W-:-:S03]  /*185f0*/  FFMA.FTZ R54, R8, R3, R54 ;  /* 0x0000000308367223 */ /* 0x000fc60000010036 */
        /* <DEDUP_REMOVED lines=210> */
[----:B------:R-:W2:Y:S01]  /*19320*/  LDL.LU R8, [R1+0x6a8] ;  /* 0x0006a80001087983 */ /* 0x000ea20000300800 */
[----:B------:R-:W-:-:S03]  /*19330*/  FFMA.FTZ R59, R5, R10, R59 ;  /* 0x0000000a053b7223 */ /* 0x000fc6000001003b */
[----:B------:R-:W2:Y:S01]  /*19340*/  LDL.LU R3, [R1+0x440] ;  /* 0x0004400001037983 */ /* 0x000ea20000300800 */
[----:B------:R-:W-:Y:S01]  /*19350*/  FADD.FTZ R53, R53, R10 ;  /* 0x0000000a35357221 */ /* 0x000fe20000010000 */
[----:B------:R-:W-:Y:S02]  /*19360*/  FFMA.FTZ R54, R2, R0, R54 ;  /* 0x0000000002367223 */ /* 0x000fe40000010036 */
[----:B------:R-:W2:Y:S01]  /*19370*/  LDL.LU R5, [R1+0x6a4] ;  /* 0x0006a40001057983 */ /* 0x000ea20000300800 */
[----:B------:R-:W-:-:S03]  /*19380*/  FADD.FTZ R56, R56, R0 ;  /* 0x0000000038387221 */ /* 0x000fc60000010000 */
[----:B------:R-:W2:Y:S04]  /*19390*/  LDL.LU R10, [R1+0x43c] ;  /* 0x00043c00010a7983 */ /* 0x000ea80000300800 */
[----:B------:R-:W2:Y:S01]  /*193a0*/  LDL.LU R0, [R1+0x438] ;  /* 0x0004380001007983 */ /* 0x000ea20000300800 */
[----:B------:R-:W-:-:S03]  /*193b0*/  FFMA.FTZ R59, R6, R9, R59 ;  /* 0x00000009063b7223 */ /* 0x000fc6000001003b */
[----:B------:R-:W2:Y:S04]  /*193c0*/  LDL.LU R2, [R1+0x6a0] ;  /* 0x0006a00001027983 */ /* 0x000ea80000300800 */
[----:B------:R-:W2:Y:S01]  /*193d0*/  LDL.LU R6, [R1+0x69c] ;  /* 0x00069c0001067983 */ /* 0x000ea20000300800 */
[----:B---3--:R-:W-:-:S04]  /*193e0*/  FMUL.FTZ R61, R49, R4 ;  /* 0x00000004313d7220 */ /* 0x008fc80000410000 */
[----:B------:R-:W-:Y:S01]  /*193f0*/  FADD.FTZ R58, R61, R58 ;  /* 0x0000003a3d3a7221 */ /* 0x000fe20000010000 */
[----:B------:R-:W-:Y:S02]  /*19400*/  FADD.FTZ R53, R53, R9 ;  /* 0x0000000935357221 */ /* 0x000fe40000010000 */
[----:B------:R-:W3:Y:S01]  /*19410*/  LDL.LU R9, [R1+0x434] ;  /* 0x0004340001097983 */ /* 0x000ee20000300800 */
[C---:B----4-:R-:W-:Y:S01]  /*19420*/  FFMA.FTZ R54, R55.reuse, R4, R54 ;  /* 0x0000000437367223 */ /* 0x050fe20000010036 */
[----:B------:R-:W-:Y:S01]  /*19430*/  FFMA.FTZ R60, R55, R61, R60 ;  /* 0x0000003d373c7223 */ /* 0x000fe2000001003c */
[----:B--2---:R-:W-:-:S04]  /*19440*/  FMUL.FTZ R55, R48, R7 ;  /* 0x0000000730377220 */ /* 0x004fc80000410000 */
        /* <DEDUP_REMOVED lines=11> */
[----:B------:R-:W2:Y:S01]  /*19500*/  LDL.LU R61, [R1+0x698] ;  /* 0x00069800013d7983 */ /* 0x000ea20000300800 */
[----:B------:R-:W-:-:S03]  /*19510*/  FADD.FTZ R56, R56, R4 ;  /* 0x0000000438387221 */ /* 0x000fc60000010000 */
[----:B------:R-:W4:Y:S01]  /*19520*/  LDL.LU R4, [R1+0x430] ;  /* 0x0004300001047983 */ /* 0x000f220000300800 */
[----:B---3--:R-:W-:Y:S01]  /*19530*/  FMUL.FTZ R55, R48, R9 ;  /* 0x0000000930377220 */ /* 0x008fe20000410000 */
[----:B------:R-:W-:Y:S02]  /*19540*/  FFMA.FTZ R59, R8, R7, R59 ;  /* 0x00000007083b7223 */ /* 0x000fe4000001003b */
[----:B------:R-:W3:Y:S01]  /*19550*/  LDL.LU R8, [R1+0x42c] ;  /* 0x00042c0001087983 */ /* 0x000ee20000300800 */
[----:B------:R-:W-:Y:S01]  /*19560*/  FADD.FTZ R58, R58, R55 ;  /* 0x000000373a3a7221 */ /* 0x000fe20000010000 */
[----:B------:R-:W-:Y:S01]  /*19570*/  FFMA.FTZ R54, R5, R3, R54 ;  /* 0x0000000305367223 */ /* 0x000fe20000010036 */
[----:B------:R-:W-:Y:S01]  /*19580*/  FADD.FTZ R53, R53, R7 ;  /* 0x0000000735357221 */ /* 0x000fe20000010000 */
[----:B------:R-:W3:Y:S01]  /*19590*/  LDL.LU R5, [R1+0x428] ;  /* 0x0004280001057983 */ /* 0x000ee20000300800 */
[----:B------:R-:W-:-:S03]  /*195a0*/  FADD.FTZ R56, R56, R3 ;  /* 0x0000000338387221 */ /* 0x000fc60000010000 */
[----:B------:R-:W3:Y:S04]  /*195b0*/  LDL.LU R7, [R1+0x690] ;  /* 0x0006900001077983 */ /* 0x000ee80000300800 */
[----:B------:R-:W3:Y:S01]  /*195c0*/  LDL.LU R3, [R1+0x68c] ;  /* 0x00068c0001037983 */ /* 0x000ee20000300800 */
[----:B--2---:R-:W-:-:S03]  /*195d0*/  FFMA.FTZ R60, R61, R55, R60 ;  /* 0x000000373d3c7223 */ /* 0x004fc6000001003c */
[----:B------:R-:W2:Y:S01]  /*195e0*/  LDL.LU R55, [R1+0x694] ;  /* 0x0006940001377983 */ /* 0x000ea20000300800 */
[----:B------:R-:W-:Y:S01]  /*195f0*/  FFMA.FTZ R59, R2, R10, R59 ;  /* 0x0000000a023b7223 */ /* 0x000fe2000001003b */
[----:B------:R-:W-:Y:S02]  /*19600*/  FFMA.FTZ R54, R6, R0, R54 ;  /* 0x0000000006367223 */ /* 0x000fe40000010036 */
[----:B------:R-:W3:Y:S01]  /*19610*/  LDL.LU R2, [R1+0x424] ;  /* 0x0004240001027983 */ /* 0x000ee20000300800 */
[----:B------:R-:W-:Y:S01]  /*19620*/  FFMA.FTZ R59, R61, R9, R59 ;  /* 0x000000093d3b7223 */ /* 0x000fe2000001003b */
[-C--:B----4-:R-:W-:Y:S02]  /*19630*/  FMUL.FTZ R61, R49, R4.reuse ;  /* 0x00000004313d7220 */ /* 0x090fe40000410000 */
[----:B------:R-:W4:Y:S02]  /*19640*/  LDL.LU R6, [R1+0x420] ;  /* 0x0004200001067983 */ /* 0x000f240000300800 */
[----:B------:R-:W-:Y:S01]  /*19650*/  FADD.FTZ R58, R61, R58 ;  /* 0x0000003a3d3a7221 */ /* 0x000fe20000010000 */
[C---:B--2---:R-:W-:Y:S01]  /*19660*/  FFMA.FTZ R54, R55.reuse, R4, R54 ;  /* 0x0000000437367223 */ /* 0x044fe20000010036 */
[----:B------:R-:W-:Y:S01]  /*19670*/  FFMA.FTZ R60, R55, R61, R60 ;  /* 0x0000003d373c7223 */ /* 0x000fe2000001003c */
[----:B---3--:R-:W-:Y:S01]  /*19680*/  FMUL.FTZ R55, R48, R8 ;  /* 0x0000000830377220 */ /* 0x008fe20000410000 */
[----:B------:R-:W-:-:S03]  /*19690*/  FMUL.FTZ R61, R49, R5 ;  /* 0x00000005313d7220 */ /* 0x000fc60000410000 */
[----:B------:R-:W-:Y:S01]  /*196a0*/  FFMA.FTZ R60, R7, R55, R60 ;  /* 0x00000037073c7223 */ /* 0x000fe2000001003c */
[----:B------:R-:W-:-:S03]  /*196b0*/  FADD.FTZ R58, R58, R55 ;  /* 0x000000373a3a7221 */ /* 0x000fc60000010000 */
[----:B------:R-:W-:Y:S01]  /*196c0*/  FFMA.FTZ R60, R3, R61, R60 ;  /* 0x0000003d033c7223 */ /* 0x000fe2000001003c */
[----:B------:R-:W-:Y:S02]  /*196d0*/  FADD.FTZ R58, R61, R58 ;  /* 0x0000003a3d3a7221 */ /* 0x000fe40000010000 */
[----:B------:R-:W2:Y:S01]  /*196e0*/  LDL.LU R61, [R1+0x688] ;  /* 0x00068800013d7983 */ /* 0x000ea20000300800 */
[----:B------:R-:W-:-:S04]  /*196f0*/  FMUL.FTZ R55, R48, R2 ;  /* 0x0000000230377220 */ /* 0x000fc80000410000 */
[----:B------:R-:W-:Y:S01]  /*19700*/  FADD.FTZ R58, R58, R55 ;  /* 0x000000373a3a7221 */ /* 0x000fe20000010000 */
[----:B------:R-:W-:Y:S01]  /*19710*/  FADD.FTZ R53, R53, R10 ;  /* 0x0000000a35357221 */ /* 0x000fe20000010000 */
[----:B------:R-:W-:Y:S01]  /*19720*/  FFMA.FTZ R59, R7, R8, R59 ;  /* 0x00000008073b7223 */ /* 0x000fe2000001003b */
[----:B------:R-:W-:Y:S01]  /*19730*/  FADD.FTZ R56, R56, R0 ;  /* 0x0000000038387221 */ /* 0x000fe20000010000 */
[----:B------:R-:W-:Y:S01]  /*19740*/  FFMA.FTZ R54, R3, R5, R54 ;  /* 0x0000000503367223 */ /* 0x000fe20000010036 */
[----:B--2---:R-:W-:Y:S01]  /*19750*/  FFMA.FTZ R60, R61, R55, R60 ;  /* 0x000000373d3c7223 */ /* 0x004fe2000001003c */
[----:B------:R-:W-:Y:S01]  /*19760*/  FADD.FTZ R53, R53, R9 ;  /* 0x0000000935357221 */ /* 0x000fe20000010000 */
[----:B------:R-:W2:Y:S01]  /*19770*/  LDL.LU R55, [R1+0x684] ;  /* 0x0006840001377983 */ /* 0x000ea20000300800 */
[----:B------:R-:W-:Y:S01]  /*19780*/  FFMA.FTZ R59, R61, R2, R59 ;  /* 0x000000023d3b7223 */ /* 0x000fe2000001003b */
[-C--:B----4-:R-:W-:Y:S01]  /*19790*/  FMUL.FTZ R61, R49, R6.reuse ;  /* 0x00000006313d7220 */ /* 0x090fe20000410000 */
[----:B------:R-:W-:Y:S01]  /*197a0*/  FADD.FTZ R53, R53, R8 ;  /* 0x0000000835357221 */ /* 0x000fe20000010000 */
[----:B------:R-:W3:Y:S01]  /*197b0*/  LDL.LU R0, [R1+0x41c] ;  /* 0x00041c0001007983 */ /* 0x000ee20000300800 */
[----:B------:R-:W-:Y:S01]  /*197c0*/  FADD.FTZ R56, R56, R4 ;  /* 0x0000000438387221 */ /* 0x000fe20000010000 */
[----:B------:R-:W-:Y:S01]  /*197d0*/  FADD.FTZ R58, R61, R58 ;  /* 0x0000003a3d3a7221 */ /* 0x000fe20000010000 */
[----:B------:R-:W-:Y:S01]  /*197e0*/  FADD.FTZ R53, R53, R2 ;  /* 0x0000000235357221 */ /* 0x000fe20000010000 */
[----:B------:R-:W4:Y:S04]  /*197f0*/  LDL.LU R4, [R1+0x67c] ;  /* 0x00067c0001047983 */ /* 0x000f280000300800 */
[----:B------:R-:W4:Y:S04]  /*19800*/  LDL.LU R2, [R1+0x988] ;  /* 0x0009880001027983 */ /* 0x000f280000300800 */
[----:B------:R-:W4:Y:S04]  /*19810*/  LDL.LU R7, [R1+0x414] ;  /* 0x0004140001077983 */ /* 0x000f280000300800 */
[----:B------:R-:W4:Y:S04]  /*19820*/  LDL.LU R3, [R1+0x418] ;  /* 0x0004180001037983 */ /* 0x000f280000300800 */
[----:B------:R-:W4:Y:S04]  /*19830*/  LDL.LU R9, [R1+0x990] ;  /* 0x0009900001097983 */ /* 0x000f280000300800 */
[----:B------:R-:W4:Y:S01]  /*19840*/  LDL.LU R10, [R1+0x994] ;  /* 0x00099400010a7983 */ /* 0x000f220000300800 */
[C---:B--2---:R-:W-:Y:S01]  /*19850*/  FFMA.FTZ R60, R55.reuse, R61, R60 ;  /* 0x0000003d373c7223 */ /* 0x044fe2000001003c */
[----:B------:R-:W-:-:S02]  /*19860*/  FFMA.FTZ R54, R55, R6, R54 ;  /* 0x0000000637367223 */ /* 0x000fc40000010036 */
[----:B------:R-:W2:Y:S01]  /*19870*/  LDL.LU R61, [R1+0x680] ;  /* 0x00068000013d7983 */ /* 0x000ea20000300800 */
[----:B------:R-:W-:Y:S01]  /*19880*/  FADD.FTZ R56, R56, R5 ;  /* 0x0000000538387221 */ /* 0x000fe20000010000 */
[----:B---3--:R-:W-:Y:S02]  /*19890*/  FMUL.FTZ R55, R48, R0 ;  /* 0x0000000030377220 */ /* 0x008fe40000410000 */
[----:B------:R-:W3:Y:S01]  /*198a0*/  LDL.LU R5, [R1+0x484] ;  /* 0x0004840001057983 */ /* 0x000ee20000300800 */
[----:B------:R-:W-:-:S03]  /*198b0*/  FADD.FTZ R56, R56, R6 ;  /* 0x0000000638387221 */ /* 0x000fc60000010000 */
[----:B------:R-:W3:Y:S01]  /*198c0*/  LDL.LU R8, [R1+0x98c] ;  /* 0x00098c0001087983 */ /* 0x000ee20000300800 */
[----:B----4-:R-:W-:Y:S01]  /*198d0*/  FFMA.FTZ R54, R4, R2, R54 ;  /* 0x0000000204367223 */ /* 0x010fe20000010036 */
[----:B------:R-:W-:Y:S01]  /*198e0*/  FADD.FTZ R56, R56, R2 ;  /* 0x0000000238387221 */ /* 0x000fe20000010000 */
[C---:B--2---:R-:W-:Y:S01]  /*198f0*/  FFMA.FTZ R59, R61.reuse, R0, R59 ;  /* 0x000000003d3b7223 */ /* 0x044fe2000001003b */
[----:B------:R-:W-:Y:S01]  /*19900*/  FFMA.FTZ R60, R61, R55, R60 ;  /* 0x000000373d3c7223 */ /* 0x000fe2000001003c */
[----:B------:R-:W-:Y:S01]  /*19910*/  FMUL.FTZ R61, R49, R2 ;  /* 0x00000002313d7220 */ /* 0x000fe20000410000 */
[----:B------:R-:W-:Y:S01]  /*19920*/  FADD.FTZ R58, R58, R55 ;  /* 0x000000373a3a7221 */ /* 0x000fe20000010000 */
[----:B------:R-:W2:Y:S01]  /*19930*/  LDL.LU R2, [R1+0x678] ;  /* 0x0006780001027983 */ /* 0x000ea20000300800 */
[----:B------:R-:W-:Y:S01]  /*19940*/  FMUL.FTZ R55, R48, R7 ;  /* 0x0000000730377220 */ /* 0x000fe20000410000 */
[----:B------:R-:W-:Y:S01]  /*19950*/  FFMA.FTZ R60, R4, R61, R60 ;  /* 0x0000003d043c7223 */ /* 0x000fe2000001003c */
[----:B------:R-:W-:Y:S01]  /*19960*/  FADD.FTZ R58, R61, R58 ;  /* 0x0000003a3d3a7221 */ /* 0x000fe20000010000 */
[----:B------:R-:W-:Y:S01]  /*19970*/  FADD.FTZ R56, R56, R3 ;  /* 0x0000000338387221 */ /* 0x000fe20000010000 */
[----:B------:R-:W4:Y:S02]  /*19980*/  LDL.LU R61, [R1+0x670] ;  /* 0x00067000013d7983 */ /* 0x000f240000300800 */
[----:B------:R-:W-:-:S02]  /*19990*/  FADD.FTZ R58, R58, R55 ;  /* 0x000000373a3a7221 */ /* 0x000fc40000010000 */
[----:B------:R-:W4:Y:S01]  /*199a0*/  LDL.LU R6, [R1+0x48c] ;  /* 0x00048c0001067983 */ /* 0x000f220000300800 */
[----:B------:R-:W-:-:S03]  /*199b0*/  FADD.FTZ R53, R53, R0 ;  /* 0x0000000035357221 */ /* 0x000fc60000010000 */
[----:B------:R-:W4:Y:S04]  /*199c0*/  LDL.LU R0, [R1+0x490] ;  /* 0x0004900001007983 */ /* 0x000f280000300800 */
[----:B------:R-:W4:Y:S01]  /*199d0*/  LDL.LU R4, [R1+0x494] ;  /* 0x0004940001047983 */ /* 0x000f220000300800 */
[----:B--2---:R-:W-:-:S03]  /*199e0*/  FFMA.FTZ R60, R2, R55, R60 ;  /* 0x00000037023c7223 */ /* 0x004fc6000001003c */
[----:B------:R-:W2:Y:S01]  /*199f0*/  LDL.LU R55, [R1+0x674] ;  /* 0x0006740001377983 */ /* 0x000ea20000300800 */
[----:B------:R-:W-:Y:S01]  /*19a00*/  FFMA.FTZ R59, R2, R7, R59 ;  /* 0x00000007023b7223 */ /* 0x000fe2000001003b */
[----:B------:R-:W-:-:S04]  /*19a10*/  FMUL.FTZ R2, R49, R3 ;  /* 0x0000000331027220 */ /* 0x000fc80000410000 */
[----:B------:R-:W-:Y:S01]  /*19a20*/  FADD.FTZ R58, R2, R58 ;  /* 0x0000003a023a7221 */ /* 0x000fe20000010000 */
[C---:B--2---:R-:W-:Y:S01]  /*19a30*/  FFMA.FTZ R54, R55.reuse, R3, R54 ;  /* 0x0000000337367223 */ /* 0x044fe20000010036 */
[----:B------:R-:W-:Y:S01]  /*19a40*/  FFMA.FTZ R60, R55, R2, R60 ;  /* 0x00000002373c7223 */ /* 0x000fe2000001003c */
[----:B---3--:R-:W-:Y:S01]  /*19a50*/  FMUL.FTZ R55, R48, R5 ;  /* 0x0000000530377220 */ /* 0x008fe20000410000 */
[----:B------:R-:W2:Y:S03]  /*19a60*/  LDL.LU R3, [R1+0x980] ;  /* 0x0009800001037983 */ /* 0x000ea60000300800 */
[----:B----4-:R-:W-:Y:S01]  /*19a70*/  FFMA.FTZ R60, R61, R55, R60 ;  /* 0x000000373d3c7223 */ /* 0x010fe2000001003c */
[----:B------:R-:W-:Y:S02]  /*19a80*/  FADD.FTZ R58, R58, R55 ;  /* 0x000000373a3a7221 */ /* 0x000fe40000010000 */
[----:B------:R-:W3:Y:S01]  /*19a90*/  LDL.LU R55, [R1+0x66c] ;  /* 0x00066c0001377983 */ /* 0x000ee20000300800 */
[----:B--2---:R-:W-:-:S04]  /*19aa0*/  FMUL.FTZ R2, R49, R3 ;  /* 0x0000000331027220 */ /* 0x004fc80000410000 */
[----:B------:R-:W-:Y:S01]  /*19ab0*/  FADD.FTZ R58, R2, R58 ;  /* 0x0000003a023a7221 */ /* 0x000fe20000010000 */
[C---:B---3--:R-:W-:Y:S02]  /*19ac0*/  FFMA.FTZ R60, R55.reuse, R2, R60 ;  /* 0x00000002373c7223 */ /* 0x048fe4000001003c */
[----:B------:R-:W2:Y:S01]  /*19ad0*/  LDL.LU R2, [R1+0x664] ;  /* 0x0006640001027983 */ /* 0x000ea20000300800 */
[----:B------:R-:W-:Y:S01]  /*19ae0*/  FFMA.FTZ R54, R55, R3, R54 ;  /* 0x0000000337367223 */ /* 0x000fe20000010036 */
[----:B------:R-:W-:Y:S02]  /*19af0*/  FADD.FTZ R56, R56, R3 ;  /* 0x0000000338387221 */ /* 0x000fe40000010000 */
[----:B------:R-:W3:Y:S01]  /*19b00*/  LDL.LU R3, [R1+0x660] ;  /* 0x0006600001037983 */ /* 0x000ee20000300800 */
[----:B------:R-:W-:Y:S01]  /*19b10*/  FFMA.FTZ R59, R61, R5, R59 ;  /* 0x000000053d3b7223 */ /* 0x000fe2000001003b */
[-C--:B------:R-:W-:Y:S01]  /*19b20*/  FMUL.FTZ R55, R48, R6.reuse ;  /* 0x0000000630377220 */ /* 0x080fe20000410000 */
[----:B------:R-:W-:Y:S01]  /*19b30*/  FADD.FTZ R56, R56, R0 ;  /* 0x0000000038387221 */ /* 0x000fe20000010000 */
[----:B------:R-:W4:Y:S02]  /*19b40*/  LDL.LU R61, [R1+0x4a0] ;  /* 0x0004a000013d7983 */ /* 0x000f240000300800 */
[----:B------:R-:W-:Y:S01]  /*19b50*/  FADD.FTZ R58, R58, R55 ;  /* 0x000000373a3a7221 */ /* 0x000fe20000010000 */
[C---:B--2---:R-:W-:Y:S01]  /*19b60*/  FFMA.FTZ R59, R2.reuse, R6, R59 ;  /* 0x00000006023b7223 */ /* 0x044fe2000001003b */
[----:B------:R-:W-:Y:S01]  /*19b70*/  FFMA.FTZ R60, R2, R55, R60 ;  /* 0x00000037023c7223 */ /* 0x000fe2000001003c */
[----:B------:R-:W-:Y:S01]  /*19b80*/  FMUL.FTZ R2, R49, R0 ;  /* 0x0000000031027220 */ /* 0x000fe20000410000 */
[----:B------:R-:W2:Y:S03]  /*19b90*/  LDL.LU R55, [R1+0x49c] ;  /* 0x00049c0001377983 */ /* 0x000ea60000300800 */
[----:B---3--:R-:W-:Y:S01]  /*19ba0*/  FFMA.FTZ R60, R3, R2, R60 ;  /* 0x00000002033c7223 */ /* 0x008fe2000001003c */
[----:B------:R-:W-:-:S02]  /*19bb0*/  FADD.FTZ R58, R2, R58 ;  /* 0x0000003a023a7221 */ /* 0x000fc40000010000 */
[----:B------:R-:W3:Y:S01]  /*19bc0*/  LDL.LU R2, [R1+0x65c] ;  /* 0x00065c0001027983 */ /* 0x000ee20000300800 */
[----:B------:R-:W-:Y:S01]  /*19bd0*/  FFMA.FTZ R54, R3, R0, R54 ;  /* 0x0000000003367223 */ /* 0x000fe20000010036 */
[-C--:B------:R-:W-:Y:S02]  /*19be0*/  FMUL.FTZ R3, R48, R4.reuse ;  /* 0x0000000430037220 */ /* 0x080fe40000410000 */
[----:B------:R-:W4:Y:S02]  /*19bf0*/  LDL.LU R0, [R1+0x978] ;  /* 0x0009780001007983 */ /* 0x000f240000300800 */
[----:B------:R-:W-:Y:S01]  /*19c00*/  FADD.FTZ R58, R58, R3 ;  /* 0x000000033a3a7221 */ /* 0x000fe20000010000 */
[C---:B---3--:R-:W-:Y:S02]  /*19c10*/  FFMA.FTZ R60, R2.reuse, R3, R60 ;  /* 0x00000003023c7223 */ /* 0x048fe4000001003c */
[----:B------:R-:W3:Y:S01]  /*19c20*/  LDL.LU R3, [R1+0x658] ;  /* 0x0006580001037983 */ /* 0x000ee20000300800 */
[----:B------:R-:W-:Y:S01]  /*19c30*/  FFMA.FTZ R59, R2, R4, R59 ;  /* 0x00000004023b7223 */ /* 0x000fe2000001003b */
[----:B----4-:R-:W-:Y:S01]  /*19c40*/  FMUL.FTZ R2, R49, R0 ;  /* 0x0000000031027220 */ /* 0x010fe20000410000 */
[----:B------:R-:W-:-:S03]  /*19c50*/  FADD.FTZ R56, R56, R0 ;  /* 0x0000000038387221 */ /* 0x000fc60000010000 */
[----:B------:R-:W-:Y:S01]  /*19c60*/  FADD.FTZ R58, R2, R58 ;  /* 0x0000003a023a7221 */ /* 0x000fe20000010000 */
[----:B------:R-:W-:Y:S01]  /*19c70*/  FADD.FTZ R53, R53, R7 ;  /* 0x0000000735357221 */ /* 0x000fe20000010000 */
[C---:B---3--:R-:W-:Y:S01]  /*19c80*/  FFMA.FTZ R54, R3.reuse, R0, R54 ;  /* 0x0000000003367223 */ /* 0x048fe20000010036 */
[----:B------:R-:W-:Y:S01]  /*19c90*/  FFMA.FTZ R60, R3, R2, R60 ;  /* 0x00000002033c7223 */ /* 0x000fe2000001003c */
[----:B------:R-:W3:Y:S04]  /*19ca0*/  LDL.LU R0, [R1+0x64c] ;  /* 0x00064c0001007983 */ /* 0x000ee80000300800 */
[----:B------:R-:W4:Y:S01]  /*19cb0*/  LDL.LU R2, [R1+0x648] ;  /* 0x0006480001027983 */ /* 0x000f220000300800 */
[----:B------:R-:W-:Y:S01]  /*19cc0*/  FADD.FTZ R53, R53, R5 ;  /* 0x0000000535357221 */ /* 0x000fe20000010000 */
[----:B--2---:R-:W-:Y:S01]  /*19cd0*/  FMUL.FTZ R3, R48, R55 ;  /* 0x0000003730037220 */ /* 0x004fe20000410000 */
[----:B------:R-:W-:Y:S01]  /*19ce0*/  FADD.FTZ R56, R56, R61 ;  /* 0x0000003d38387221 */ /* 0x000fe20000010000 */
[----:B------:R-:W2:Y:S01]  /*19cf0*/  LDL.LU R5, [R1+0x97c] ;  /* 0x00097c0001057983 */ /* 0x000ea20000300800 */
[----:B------:R-:W-:Y:S01]  /*19d00*/  FADD.FTZ R53, R53, R6 ;  /* 0x0000000635357221 */ /* 0x000fe20000010000 */
[----:B------:R-:W-:-:S02]  /*19d10*/  FADD.FTZ R58, R58, R3 ;  /* 0x000000033a3a7221 */ /* 0x000fc40000010000 */
[----:B------:R-:W2:Y:S01]  /*19d20*/  LDL.LU R6, [R1+0x4a8] ;  /* 0x0004a80001067983 */ /* 0x000ea20000300800 */
[----:B------:R-:W-:-:S03]  /*19d30*/  FADD.FTZ R53, R53, R4 ;  /* 0x0000000435357221 */ /* 0x000fc60000010000 */
[----:B------:R-:W2:Y:S04]  /*19d40*/  LDL.LU R4, [R1+0x974] ;  /* 0x0009740001047983 */ /* 0x000ea80000300800 */
[----:B------:R-:W2:Y:S01]  /*19d50*/  LDL.LU R7, [R1+0x984] ;  /* 0x0009840001077983 */ /* 0x000ea20000300800 */
[C---:B---3--:R-:W-:Y:S01]  /*19d60*/  FFMA.FTZ R59, R0.reuse, R55, R59 ;  /* 0x00000037003b7223 */ /* 0x048fe2000001003b */
[----:B------:R-:W-:Y:S01]  /*19d70*/  FFMA.FTZ R60, R0, R3, R60 ;  /* 0x00000003003c7223 */ /* 0x000fe2000001003c */
[-C--:B------:R-:W-:Y:S01]  /*19d80*/  FMUL.FTZ R0, R49, R61.reuse ;  /* 0x0000003d31007220 */ /* 0x080fe20000410000 */
[C---:B----4-:R-:W-:Y:S01]  /*19d90*/  FFMA.FTZ R54, R2.reuse, R61, R54 ;  /* 0x0000003d02367223 */ /* 0x050fe20000010036 */
[----:B------:R-:W-:Y:S02]  /*19da0*/  FADD.FTZ R53, R53, R55 ;  /* 0x0000003735357221 */ /* 0x000fe40000010000 */
[----:B------:R-:W-:Y:S01]  /*19db0*/  FFMA.FTZ R60, R2, R0, R60 ;  /* 0x00000000023c7223 */ /* 0x000fe2000001003c */
[----:B------:R-:W-:Y:S01]  /*19dc0*/  FADD.FTZ R58, R0, R58 ;  /* 0x0000003a003a7221 */ /* 0x000fe20000010000 */
[----:B------:R-:W3:Y:S04]  /*19dd0*/  LDL.LU R3, [R1+0x62c] ;  /* 0x00062c0001037983 */ /* 0x000ee80000300800 */
[----:B------:R-:W4:Y:S01]  /*19de0*/  LDL.LU R0, [R1+0x63c] ;  /* 0x00063c0001007983 */ /* 0x000f220000300800 */
[----:B--2---:R-:W-:Y:S01]  /*19df0*/  FMUL.FTZ R2, R48, R4 ;  /* 0x0000000430027220 */ /* 0x004fe20000410000 */
[----:B------:R-:W-:-:S02]  /*19e00*/  FADD.FTZ R56, R56, R6 ;  /* 0x0000000638387221 */ /* 0x000fc40000010000 */
[----:B------:R-:W2:Y:S01]  /*19e10*/  LDL.LU R55, [R1+0x614] ;  /* 0x0006140001377983 */ /* 0x000ea20000300800 */
[----:B------:R-:W-:-:S03]  /*19e20*/  FADD.FTZ R58, R58, R2 ;  /* 0x000000023a3a7221 */ /* 0x000fc60000010000 */
[----:B------:R-:W2:Y:S01]  /*19e30*/  LDL.LU R61, [R1+0x610] ;  /* 0x00061000013d7983 */ /* 0x000ea20000300800 */
[----:B----4-:R-:W-:-:S03]  /*19e40*/  FFMA.FTZ R60, R0, R2, R60 ;  /* 0x00000002003c7223 */ /* 0x010fc6000001003c */
[----:B------:R-:W4:Y:S01]  /*19e50*/  LDL.LU R2, [R1+0x634] ;  /* 0x0006340001027983 */ /* 0x000f220000300800 */
[----:B------:R-:W-:Y:S01]  /*19e60*/  FFMA.FTZ R59, R0, R4, R59 ;  /* 0x00000004003b7223 */ /* 0x000fe2000001003b */
[-C--:B------:R-:W-:Y:S01]  /*19e70*/  FMUL.FTZ R0, R49, R6.reuse ;  /* 0x0000000631007220 */ /* 0x080fe20000410000 */
[----:B------:R-:W-:Y:S02]  /*19e80*/  FADD.FTZ R53, R53, R4 ;  /* 0x0000000435357221 */ /* 0x000fe40000010000 */
[----:B------:R-:W2:Y:S01]  /*19e90*/  LDL.LU R4, [R1+0x624] ;  /* 0x0006240001047983 */ /* 0x000ea20000300800 */
[----:B----4-:R-:W-:-:S03]  /*19ea0*/  FFMA.FTZ R54, R2, R6, R54 ;  /* 0x0000000602367223 */ /* 0x010fc60000010036 */
[----:B------:R-:W4:Y:S01]  /*19eb0*/  LDL.LU R6, [R1+0x970] ;  /* 0x0009700001067983 */ /* 0x000f220000300800 */
[----:B------:R-:W-:Y:S01]  /*19ec0*/  FFMA.FTZ R60, R2, R0, R60 ;  /* 0x00000000023c7223 */ /* 0x000fe2000001003c */
[----:B------:R-:W-:Y:S01]  /*19ed0*/  FADD.FTZ R58, R0, R58 ;  /* 0x0000003a003a7221 */ /* 0x000fe20000010000 */
[-C--:B------:R-:W-:Y:S01]  /*19ee0*/  FMUL.FTZ R2, R48, R5.reuse ;  /* 0x0000000530027220 */ /* 0x080fe20000410000 */
[----:B---3--:R-:W-:Y:S01]  /*19ef0*/  FFMA.FTZ R59, R3, R5, R59 ;  /* 0x00000005033b7223 */ /* 0x008fe2000001003b */
[----:B------:R-:W-:Y:S02]  /*19f00*/  FADD.FTZ R53, R53, R5 ;  /* 0x0000000535357221 */ /* 0x000fe40000010000 */
[----:B------:R-:W3:Y:S01]  /*19f10*/  LDL.LU R5, [R1+0x5f8] ;  /* 0x0005f80001057983 */ /* 0x000ee20000300800 */
[----:B------:R-:W-:Y:S01]  /*19f20*/  FFMA.FTZ R60, R3, R2, R60 ;  /* 0x00000002033c7223 */ /* 0x000fe2000001003c */
[----:B------:R-:W-:Y:S02]  /*19f30*/  FADD.FTZ R58, R58, R2 ;  /* 0x000000023a3a7221 */ /* 0x000fe40000010000 */
[----:B------:R-:W3:Y:S01]  /*19f40*/  LDL.LU R3, [R1+0x5f0] ;  /* 0x0005f00001037983 */ /* 0x000ee20000300800 */
[-C--:B------:R-:W-:Y:S01]  /*19f50*/  FMUL.FTZ R2, R48, R7.reuse ;  /* 0x0000000730027220 */ /* 0x080fe20000410000 */
[----:B--2---:R-:W-:Y:S01]  /*19f60*/  FFMA.FTZ R59, R55, R7, R59 ;  /* 0x00000007373b7223 */ /* 0x004fe2000001003b */
[-C--:B----4-:R-:W-:Y:S01]  /*19f70*/  FMUL.FTZ R0, R49, R6.reuse ;  /* 0x0000000631007220 */ /* 0x090fe20000410000 */
[----:B------:R-:W-:Y:S01]  /*19f80*/  FFMA.FTZ R54, R4, R6, R54 ;  /* 0x0000000604367223 */ /* 0x000fe20000010036 */
[----:B------:R-:W-:-:S02]  /*19f90*/  FADD.FTZ R56, R56, R6 ;  /* 0x0000000638387221 */ /* 0x000fc40000010000 */
[----:B------:R-:W2:Y:S01]  /*19fa0*/  LDL.LU R6, [R1+0x600] ;  /* 0x0006000001067983 */ /* 0x000ea20000300800 */
[----:B------:R-:W-:Y:S01]  /*19fb0*/  FFMA.FTZ R60, R4, R0, R60 ;  /* 0x00000000043c7223 */ /* 0x000fe2000001003c */
[----:B------:R-:W-:Y:S02]  /*19fc0*/  FADD.FTZ R58, R0, R58 ;  /* 0x0000003a003a7221 */ /* 0x000fe40000010000 */
[----:B------:R-:W4:Y:S01]  /*19fd0*/  LDL.LU R4, [R1+0x5d4] ;  /* 0x0005d40001047983 */ /* 0x000f220000300800 */
[----:B------:R-:W-:Y:S01]  /*19fe0*/  FFMA.FTZ R60, R55, R2, R60 ;  /* 0x00000002373c7223 */ /* 0x000fe2000001003c */
[-C--:B------:R-:W-:Y:S02]  /*19ff0*/  FMUL.FTZ R0, R49, R8.reuse ;  /* 0x0000000831007220 */ /* 0x080fe40000410000 */
[----:B------:R-:W4:Y:S01]  /*1a000*/  LDL.LU R55, [R1+0x5d0] ;  /* 0x0005d00001377983 */ /* 0x000f220000300800 */
[C---:B------:R-:W-:Y:S01]  /*1a010*/  FFMA.FTZ R54, R61.reuse, R8, R54 ;  /* 0x000000083d367223 */ /* 0x040fe20000010036 */
[----:B------:R-:W-:-:S02]  /*1a020*/  FFMA.FTZ R60, R61, R0, R60 ;  /* 0x000000003d3c7223 */ /* 0x000fc4000001003c */
[----:B------:R-:W4:Y:S01]  /*1a030*/  LDL.LU R61, [R1+0x5bc] ;  /* 0x0005bc00013d7983 */ /* 0x000f220000300800 */
[----:B------:R-:W-:Y:S01]  /*1a040*/  FADD.FTZ R58, R58, R2 ;  /* 0x000000023a3a7221 */ /* 0x000fe20000010000 */
[----:B------:R-:W-:-:S03]  /*1a050*/  FMUL.FTZ R2, R48, R9 ;  /* 0x0000000930027220 */ /* 0x000fc60000410000 */
[----:B------:R-:W-:Y:S01]  /*1a060*/  FADD.FTZ R58, R0, R58 ;  /* 0x0000003a003a7221 */ /* 0x000fe20000010000 */
[-C--:B------:R-:W-:Y:S01]  /*1a070*/  FMUL.FTZ R0, R49, R10.reuse ;  /* 0x0000000a31007220 */ /* 0x080fe20000410000 */
[----:B---3--:R-:W-:Y:S02]  /*1a080*/  FFMA.FTZ R54, R5, R10, R54 ;  /* 0x0000000a05367223 */ /* 0x008fe40000010036 */
[----:B------:R-:W-:-:S04]  /*1a090*/  FADD.FTZ R58, R58, R2 ;  /* 0x000000023a3a7221 */ /* 0x000fc80000010000 */
[----:B------:R-:W-:Y:S01]  /*1a0a0*/  FADD.FTZ R58, R0, R58 ;  /* 0x0000003a003a7221 */ /* 0x000fe20000010000 */
[C---:B--2---:R-:W-:Y:S01]  /*1a0b0*/  FFMA.FTZ R59, R6.reuse, R9, R59 ;  /* 0x00000009063b7223 */ /* 0x044fe2000001003b */
[----:B------:R-:W-:Y:S02]  /*1a0c0*/  FFMA.FTZ R60, R6, R2, R60 ;  /* 0x00000002063c7223 */ /* 0x000fe4000001003c */
[----:B------:R-:W2:Y:S01]  /*1a0d0*/  LDL.LU R6, [R1+0x5b8] ;  /* 0x0005b80001067983 */ /* 0x000ea20000300800 */
[-C--:B------:R-:W-:Y:S01]  /*1a0e0*/  FMUL.FTZ R2, R48, R11.reuse ;  /* 0x0000000b30027220 */ /* 0x080fe20000410000 */
[----:B------:R-:W-:Y:S02]  /*1a0f0*/  FFMA.FTZ R60, R5, R0, R60 ;  /* 0x00000000053c7223 */ /* 0x000fe4000001003c */
[----:B------:R-:W3:Y:S01]  /*1a100*/  LDL.LU R5, [R1+0x5a8] ;  /* 0x0005a80001057983 */ /* 0x000ee20000300800 */
[C---:B------:R-:W-:Y:S01]  /*1a110*/  FFMA.FTZ R59, R3.reuse, R11, R59 ;  /* 0x0000000b033b7223 */ /* 0x040fe2000001003b */
[----:B------:R-:W-:Y:S01]  /*1a120*/  FFMA.FTZ R60, R3, R2, R60 ;  /* 0x00000002033c7223 */ /* 0x000fe2000001003c */
[-C--:B------:R-:W-:Y:S01]  /*1a130*/  FMUL.FTZ R0, R49, R12.reuse ;  /* 0x0000000c31007220 */ /* 0x080fe20000410000 */
[----:B------:R-:W3:Y:S01]  /*1a140*/  LDL.LU R3, [R1+0x594] ;  /* 0x0005940001037983 */ /* 0x000ee20000300800 */
[----:B------:R-:W-:Y:S01]  /*1a150*/  FADD.FTZ R58, R58, R2 ;  /* 0x000000023a3a7221 */ /* 0x000fe20000010000 */
[C---:B----4-:R-:W-:Y:S01]  /*1a160*/  FFMA.FTZ R54, R4.reuse, R12, R54 ;  /* 0x0000000c04367223 */ /* 0x050fe20000010036 */
[----:B------:R-:W-:Y:S01]  /*1a170*/  FFMA.FTZ R60, R4, R0, R60 ;  /* 0x00000000043c7223 */ /* 0x000fe2000001003c */
[-C--:B------:R-:W-:Y:S01]  /*1a180*/  FMUL.FTZ R2, R48, R14.reuse ;  /* 0x0000000e30027220 */ /* 0x080fe20000410000 */
[----:B------:R-:W4:Y:S01]  /*1a190*/  LDL.LU R4, [R1+0x590] ;  /* 0x0005900001047983 */ /* 0x000f220000300800 */
[----:B------:R-:W-:Y:S01]  /*1a1a0*/  FADD.FTZ R58, R0, R58 ;  /* 0x0000003a003a7221 */ /* 0x000fe20000010000 */
[C---:B------:R-:W-:Y:S01]  /*1a1b0*/  FFMA.FTZ R59, R55.reuse, R14, R59 ;  /* 0x0000000e373b7223 */ /* 0x040fe2000001003b */
[----:B------:R-:W-:Y:S01]  /*1a1c0*/  FFMA.FTZ R60, R55, R2, R60 ;  /* 0x00000002373c7223 */ /* 0x000fe2000001003c */
[-C--:B------:R-:W-:Y:S01]  /*1a1d0*/  FMUL.FTZ R0, R49, R13.reuse ;  /* 0x0000000d31007220 */ /* 0x080fe20000410000 */
[----:B------:R-:W4:Y:S01]  /*1a1e0*/  LDL.LU R55, [R1+0x578] ;  /* 0x0005780001377983 */ /* 0x000f220000300800 */
[----:B------:R-:W-:-:S02]  /*1a1f0*/  FFMA.FTZ R54, R61, R13, R54 ;  /* 0x0000000d3d367223 */ /* 0x000fc40000010036 */
[----:B------:R-:W-:Y:S02]  /*1a200*/  FFMA.FTZ R60, R61, R0, R60 ;  /* 0x000000003d3c7223 */ /* 0x000fe4000001003c */
[----:B------:R-:W4:Y:S01]  /*1a210*/  LDL.LU R61, [R1+0x560] ;  /* 0x00056000013d7983 */ /* 0x000f220000300800 */
[----:B------:R-:W-:Y:S01]  /*1a220*/  FADD.FTZ R58, R58, R2 ;  /* 0x000000023a3a7221 */ /* 0x000fe20000010000 */
[----:B------:R-:W-:-:S03]  /*1a230*/  FMUL.FTZ R2, R48, R52 ;  /* 0x0000003430027220 */ /* 0x000fc60000410000 */
[----:B------:R-:W-:Y:S01]  /*1a240*/  FADD.FTZ R58, R0, R58 ;  /* 0x0000003a003a7221 */ /* 0x000fe20000010000 */
[----:B------:R-:W-:-:S03]  /*1a250*/  FMUL.FTZ R0, R49, R38 ;  /* 0x0000002631007220 */ /* 0x000fc60000410000 */
[----:B------:R-:W-:-:S04]  /*1a260*/  FADD.FTZ R58, R58, R2 ;  /* 0x000000023a3a7221 */ /* 0x000fc80000010000 */
        /* <DEDUP_REMOVED lines=8> */
[----:B------:R-:W-:Y:S01]  /*1a2f0*/  FFMA.FTZ R59, R3, R51, R59 ;  /* 0x00000033033b7223 */ /* 0x000fe2000001003b */
[----:B------:R-:W-:Y:S01]  /*1a300*/  FMUL.FTZ R0, R49, R36 ;  /* 0x0000002431007220 */ /* 0x000fe20000410000 */
[----:B------:R-:W-:-:S02]  /*1a310*/  FFMA.FTZ R60, R3, R2, R60 ;  /* 0x00000002033c7223 */ /* 0x000fc4000001003c */
        /* <DEDUP_REMOVED lines=15> */
[----:B------:R-:W-:Y:S01]  /*1a410*/  FADD.FTZ R58, R58, R2 ;  /* 0x000000023a3a7221 */ /* 0x000fe20000010000 */
[----:B------:R-:W-:Y:S02]  /*1a420*/  FMUL.FTZ R2, R48, R41 ;  /* 0x0000002930027220 */ /* 0x000fe40000410000 */
[----:B------:R-:W-:Y:S01]  /*1a430*/  FADD.FTZ R53, R53, R9 ;  /* 0x0000000935357221 */ /* 0x000fe20000010000 */
[----:B------:R-:W-:Y:S01]  /*1a440*/  FADD.FTZ R56, R56, R8 ;  /* 0x0000000838387221 */ /* 0x000fe20000010000 */
[----:B------:R-:W-:Y:S01]  /*1a450*/  FADD.FTZ R58, R0, R58 ;  /* 0x0000003a003a7221 */ /* 0x000fe20000010000 */
[----:B------:R-:W-:Y:S01]  /*1a460*/  FMUL.FTZ R0, R49, R32 ;  /* 0x0000002031007220 */ /* 0x000fe20000410000 */
[----:B------:R-:W-:Y:S01]  /*1a470*/  FADD.FTZ R53, R53, R11 ;  /* 0x0000000b35357221 */ /* 0x000fe20000010000 */
[----:B------:R-:W4:Y:S01]  /*1a480*/  LDL.LU R8, [R1+0x4d8] ;  /* 0x0004d80001087983 */ /* 0x000f220000300800 */
[----:B------:R-:W-:-:S03]  /*1a490*/  FADD.FTZ R56, R56, R10 ;  /* 0x0000000a38387221 */ /* 0x000fc60000010000 */
[----:B------:R-:W4:Y:S01]  /*1a4a0*/  LDL.LU R11, [R1+0x4e0] ;  /* 0x0004e000010b7983 */ /* 0x000f220000300800 */
[----:B------:R-:W-:-:S03]  /*1a4b0*/  FADD.FTZ R58, R58, R2 ;  /* 0x000000023a3a7221 */ /* 0x000fc60000010000 */
[----:B------:R-:W4:Y:S01]  /*1a4c0*/  LDL.LU R10, [R1+0x4dc] ;  /* 0x0004dc00010a7983 */ /* 0x000f220000300800 */
[----:B------:R-:W-:Y:S01]  /*1a4d0*/  FADD.FTZ R58, R0, R58 ;  /* 0x0000003a003a7221 */ /* 0x000fe20000010000 */
[----:B--2---:R-:W-:Y:S01]  /*1a4e0*/  FFMA.FTZ R60, R6, R2, R60 ;  /* 0x00000002063c7223 */ /* 0x004fe2000001003c */
[----:B------:R-:W-:Y:S01]  /*1a4f0*/  FMUL.FTZ R2, R48, R40 ;  /* 0x0000002830027220 */ /* 0x000fe20000410000 */
[----:B------:R-:W-:Y:S02]  /*1a500*/  FFMA.FTZ R59, R6, R41, R59 ;  /* 0x00000029063b7223 */ /* 0x000fe4000001003b */
[----:B---3--:R-:W-:Y:S01]  /*1a510*/  FFMA.FTZ R60, R5, R0, R60 ;  /* 0x00000000053c7223 */ /* 0x008fe2000001003c */
[----:B------:R-:W-:Y:S01]  /*1a520*/  FMUL.FTZ R0, R49, R30 ;  /* 0x0000001e31007220 */ /* 0x000fe20000410000 */
[----:B------:R-:W-:Y:S01]  /*1a530*/  FFMA.FTZ R54, R5, R32, R54 ;  /* 0x0000002005367223 */ /* 0x000fe20000010036 */
[----:B------:R-:W2:Y:S01]  /*1a540*/  LDL.LU R6, [R1+0x4d4] ;  /* 0x0004d40001067983 */ /* 0x000ea20000300800 */
[C---:B------:R-:W-:Y:S01]  /*1a550*/  FFMA.FTZ R60, R3.reuse, R2, R60 ;  /* 0x00000002033c7223 */ /* 0x040fe2000001003c */
[----:B------:R-:W-:Y:S01]  /*1a560*/  FFMA.FTZ R59, R3, R40, R59 ;  /* 0x00000028033b7223 */ /* 0x000fe2000001003b */
[----:B------:R-:W-:Y:S01]  /*1a570*/  FADD.FTZ R3, R58, R2 ;  /* 0x000000023a037221 */ /* 0x000fe20000010000 */
[-C--:B------:R-:W-:Y:S01]  /*1a580*/  FMUL.FTZ R2, R48, R39.reuse ;  /* 0x0000002730027220 */ /* 0x080fe20000410000 */
[C---:B----4-:R-:W-:Y:S01]  /*1a590*/  FFMA.FTZ R7, R4.reuse, R0, R60 ;  /* 0x0000000004077223 */ /* 0x050fe2000001003c */
[----:B------:R-:W-:Y:S01]  /*1a5a0*/  FFMA.FTZ R5, R4, R30, R54 ;  /* 0x0000001e04057223 */ /* 0x000fe20000010036 */
[----:B------:R-:W-:Y:S01]  /*1a5b0*/  FADD.FTZ R3, R0, R3 ;  /* 0x0000000300037221 */ /* 0x000fe20000010000 */
[----:B------:R-:W-:Y:S01]  /*1a5c0*/  FMUL.FTZ R4, R49, R28 ;  /* 0x0000001c31047220 */ /* 0x000fe20000410000 */
[C---:B------:R-:W-:Y:S01]  /*1a5d0*/  FFMA.FTZ R0, R55.reuse, R39, R59 ;  /* 0x0000002737007223 */ /* 0x040fe2000001003b */
[----:B------:R-:W-:-:S02]  /*1a5e0*/  FFMA.FTZ R7, R55, R2, R7 ;  /* 0x0000000237077223 */ /* 0x000fc40000010007 */
[----:B------:R-:W3:Y:S01]  /*1a5f0*/  LDL.LU R55, [R1+0x4d0] ;  /* 0x0004d00001377983 */ /* 0x000ee20000300800 */
        /* <DEDUP_REMOVED lines=8> */
[----:B------:R-:W-:Y:S01]  /*1a680*/  FMUL.FTZ R4, R49, R26 ;  /* 0x0000001a31047220 */ /* 0x000fe20000410000 */
[----:B------:R-:W-:-:S02]  /*1a690*/  FADD.FTZ R56, R56, R12 ;  /* 0x0000000c38387221 */ /* 0x000fc40000010000 */
[----:B------:R-:W4:Y:S01]  /*1a6a0*/  LDL.LU R12, [R1+0x4c4] ;  /* 0x0004c400010c7983 */ /* 0x000f220000300800 */
[----:B------:R-:W-:Y:S01]  /*1a6b0*/  FFMA.FTZ R7, R11, R2, R7 ;  /* 0x000000020b077223 */ /* 0x000fe20000010007 */
[----:B------:R-:W-:Y:S01]  /*1a6c0*/  FADD.FTZ R3, R3, R2 ;  /* 0x0000000203037221 */ /* 0x000fe20000010000 */
[----:B------:R-:W-:Y:S01]  /*1a6d0*/  FMUL.FTZ R2, R48, R35 ;  /* 0x0000002330027220 */ /* 0x000fe20000410000 */
[----:B------:R-:W-:Y:S01]  /*1a6e0*/  FFMA.FTZ R0, R11, R37, R0 ;  /* 0x000000250b007223 */ /* 0x000fe20000010000 */
[----:B------:R-:W-:Y:S01]  /*1a6f0*/  FFMA.FTZ R7, R10, R4, R7 ;  /* 0x000000040a077223 */ /* 0x000fe20000010007 */
[----:B------:R-:W4:Y:S01]  /*1a700*/  LDL.LU R11, [R1+0x4c0] ;  /* 0x0004c000010b7983 */ /* 0x000f220000300800 */
[----:B------:R-:W-:Y:S01]  /*1a710*/  FADD.FTZ R3, R4, R3 ;  /* 0x0000000304037221 */ /* 0x000fe20000010000 */
[----:B------:R-:W-:Y:S01]  /*1a720*/  FFMA.FTZ R5, R10, R26, R5 ;  /* 0x0000001a0a057223 */ /* 0x000fe20000010005 */
[C---:B------:R-:W-:Y:S01]  /*1a730*/  FFMA.FTZ R7, R8.reuse, R2, R7 ;  /* 0x0000000208077223 */ /* 0x040fe20000010007 */
[----:B------:R-:W-:Y:S01]  /*1a740*/  FMUL.FTZ R4, R49, R22 ;  /* 0x0000001631047220 */ /* 0x000fe20000410000 */
[----:B------:R-:W4:Y:S01]  /*1a750*/  LDL.LU R10, [R1+0x4bc] ;  /* 0x0004bc00010a7983 */ /* 0x000f220000300800 */
[----:B------:R-:W-:Y:S01]  /*1a760*/  FADD.FTZ R3, R3, R2 ;  /* 0x0000000203037221 */ /* 0x000fe20000010000 */
[----:B------:R-:W-:-:S02]  /*1a770*/  FFMA.FTZ R0, R8, R35, R0 ;  /* 0x0000002308007223 */ /* 0x000fc40000010000 */
[----:B------:R-:W4:Y:S01]  /*1a780*/  LDL.LU R8, [R1+0x4b8] ;  /* 0x0004b80001087983 */ /* 0x000f220000300800 */
[----:B------:R-:W-:Y:S01]  /*1a790*/  FADD.FTZ R3, R4, R3 ;  /* 0x0000000304037221 */ /* 0x000fe20000010000 */
[C---:B--2---:R-:W-:Y:S01]  /*1a7a0*/  FFMA.FTZ R2, R6.reuse, R22, R5 ;  /* 0x0000001606027223 */ /* 0x044fe20000010005 */
[----:B------:R-:W-:Y:S01]  /*1a7b0*/  FFMA.FTZ R7, R6, R4, R7 ;  /* 0x0000000406077223 */ /* 0x000fe20000010007 */
[----:B------:R-:W-:Y:S01]  /*1a7c0*/  FMUL.FTZ R6, R48, R33 ;  /* 0x0000002130067220 */ /* 0x000fe20000410000 */
[----:B------:R-:W-:-:S03]  /*1a7d0*/  FMUL.FTZ R4, R49, R25 ;  /* 0x0000001931047220 */ /* 0x000fc60000410000 */
[----:B------:R-:W-:Y:S01]  /*1a7e0*/  FADD.FTZ R5, R3, R6 ;  /* 0x0000000603057221 */ /* 0x000fe20000010000 */
[C---:B---3--:R-:W-:Y:S01]  /*1a7f0*/  FFMA.FTZ R0, R55.reuse, R33, R0 ;  /* 0x0000002137007223 */ /* 0x048fe20000010000 */
[----:B------:R-:W-:Y:S02]  /*1a800*/  FFMA.FTZ R7, R55, R6, R7 ;  /* 0x0000000637077223 */ /* 0x000fe40000010007 */
[----:B------:R-:W2:Y:S01]  /*1a810*/  LDL.LU R55, [R1+0x4b4] ;  /* 0x0004b40001377983 */ /* 0x000ea20000300800 */
[C---:B----4-:R-:W-:Y:S01]  /*1a820*/  FFMA.FTZ R3, R61.reuse, R25, R2 ;  /* 0x000000193d037223 */ /* 0x050fe20000010002 */
[----:B------:R-:W-:Y:S02]  /*1a830*/  FFMA.FTZ R7, R61, R4, R7 ;  /* 0x000000043d077223 */ /* 0x000fe40000010007 */
[----:B------:R-:W3:Y:S01]  /*1a840*/  LDL.LU R61, [R1+0x4b0] ;  /* 0x0004b000013d7983 */ /* 0x000ee20000300800 */
[----:B------:R-:W-:-:S04]  /*1a850*/  FADD.FTZ R56, R56, R13 ;  /* 0x0000000d38387221 */ /* 0x000fc80000010000 */
[----:B------:R-:W-:Y:S01]  /*1a860*/  FADD.FTZ R56, R56, R38 ;  /* 0x0000002638387221 */ /* 0x000fe20000010000 */
[----:B------:R-:W-:-:S03]  /*1a870*/  FMUL.FTZ R2, R48, R31 ;  /* 0x0000001f30027220 */ /* 0x000fc60000410000 */
        /* <DEDUP_REMOVED lines=28> */
[----:B------:R-:W-:-:S02]  /*1aa40*/  FADD.FTZ R25, R22, R25 ;  /* 0x0000001916197221 */ /* 0x000fc40000010000 */
[----:B------:R-:W-:Y:S02]  /*1aa50*/  FFMA.FTZ R0, R11, R29, R0 ;  /* 0x0000001d0b007223 */ /* 0x000fe40000010000 */
[----:B------:R-:W-:Y:S02]  /*1aa60*/  FADD.FTZ R25, R25, R20 ;  /* 0x0000001419197221 */ /* 0x000fe40000010000 */
[----:B------:R-:W-:Y:S02]  /*1aa70*/  FFMA.FTZ R0, R8, R27, R0 ;  /* 0x0000001b08007223 */ /* 0x000fe40000010000 */
[----:B------:R-:W-:Y:S01]  /*1aa80*/  FADD.FTZ R25, R25, R16 ;  /* 0x0000001019197221 */ /* 0x000fe20000010000 */
[C---:B--2---:R-:W-:Y:S01]  /*1aa90*/  FFMA.FTZ R7, R55.reuse, R4, R7 ;  /* 0x0000000437077223 */ /* 0x044fe20000010007 */
[----:B------:R-:W-:Y:S01]  /*1aaa0*/  FFMA.FTZ R2, R55, R24, R3 ;  /* 0x0000001837027223 */ /* 0x000fe20000010003 */
[----:B------:R-:W-:Y:S02]  /*1aab0*/  FMUL.FTZ R3, R49, R23 ;  /* 0x0000001731037220 */ /* 0x000fe40000410000 */
[----:B---3--:R-:W-:Y:S01]  /*1aac0*/  FFMA.FTZ R4, R61, R6, R7 ;  /* 0x000000063d047223 */ /* 0x008fe20000010007 */
[----:B------:R-:W-:Y:S01]  /*1aad0*/  FADD.FTZ R6, R5, R6 ;  /* 0x0000000605067221 */ /* 0x000fe20000010000 */
[----:B------:R-:W-:-:S02]  /*1aae0*/  FMUL.FTZ R5, R48, R21 ;  /* 0x0000001530057220 */ /* 0x000fc40000410000 */
[----:B------:R-:W-:Y:S01]  /*1aaf0*/  FFMA.FTZ R4, R57, R3, R4 ;  /* 0x0000000339047223 */ /* 0x000fe20000010004 */
[----:B------:R-:W-:Y:S01]  /*1ab00*/  FADD.FTZ R6, R3, R6 ;  /* 0x0000000603067221 */ /* 0x000fe20000010000 */
[----:B------:R-:W-:Y:S02]  /*1ab10*/  FMUL.FTZ R7, R49, R17 ;  /* 0x0000001131077220 */ /* 0x000fe40000410000 */
[----:B------:R-:W-:Y:S01]  /*1ab20*/  FFMA.FTZ R4, R45, R5, R4 ;  /* 0x000000052d047223 */ /* 0x000fe20000010004 */
[----:B------:R-:W-:Y:S01]  /*1ab30*/  FADD.FTZ R24, R25, R24 ;  /* 0x0000001819187221 */ /* 0x000fe20000010000 */
[----:B------:R-:W-:Y:S01]  /*1ab40*/  FADD.FTZ R6, R6, R5 ;  /* 0x0000000506067221 */ /* 0x000fe20000010000 */
[----:B------:R-:W-:Y:S01]  /*1ab50*/  FFMA.FTZ R0, R61, R15, R0 ;  /* 0x0000000f3d007223 */ /* 0x000fe20000010000 */
[----:B------:R-:W-:Y:S01]  /*1ab60*/  FFMA.FTZ R2, R57, R23, R2 ;  /* 0x0000001739027223 */ /* 0x000fe20000010002 */
[-C--:B------:R-:W-:Y:S01]  /*1ab70*/  FMUL.FTZ R5, R48, R18.reuse ;  /* 0x0000001230057220 */ /* 0x080fe20000410000 */
[----:B------:R-:W-:Y:S01]  /*1ab80*/  FFMA.FTZ R4, R44, R7, R4 ;  /* 0x000000072c047223 */ /* 0x000fe20000010004 */
[----:B------:R-:W-:Y:S01]  /*1ab90*/  FADD.FTZ R24, R24, R23 ;  /* 0x0000001718187221 */ /* 0x000fe20000010000 */
[----:B------:R-:W-:Y:S01]  /*1aba0*/  FADD.FTZ R6, R7, R6 ;  /* 0x0000000607067221 */ /* 0x000fe20000010000 */
[----:B------:R-:W-:Y:S01]  /*1abb0*/  FFMA.FTZ R3, R45, R21, R0 ;  /* 0x000000152d037223 */ /* 0x000fe20000010000 */
[----:B------:R-:W-:Y:S01]  /*1abc0*/  FMUL.FTZ R7, R49, R19 ;  /* 0x0000001331077220 */ /* 0x000fe20000410000 */
[C---:B------:R-:W-:Y:S01]  /*1abd0*/  FFMA.FTZ R4, R43.reuse, R5, R4 ;  /* 0x000000052b047223 */ /* 0x040fe20000010004 */
[----:B------:R-:W-:Y:S01]  /*1abe0*/  FFMA.FTZ R2, R44, R17, R2 ;  /* 0x000000112c027223 */ /* 0x000fe20000010002 */
[----:B------:R-:W-:Y:S01]  /*1abf0*/  FADD.FTZ R0, R6, R5 ;  /* 0x0000000506007221 */ /* 0x000fe20000010000 */
[----:B------:R-:W-:Y:S01]  /*1ac00*/  FADD.FTZ R24, R24, R17 ;  /* 0x0000001118187221 */ /* 0x000fe20000010000 */
[C---:B------:R-:W-:Y:S01]  /*1ac10*/  FFMA.FTZ R6, R42.reuse, R7, R4 ;  /* 0x000000072a067223 */ /* 0x040fe20000010004 */
[----:B------:R-:W-:Y:S01]  /*1ac20*/  FFMA.FTZ R16, R43, R18, R3 ;  /* 0x000000122b107223 */ /* 0x000fe20000010003 */
[----:B------:R-:W-:Y:S01]  /*1ac30*/  FFMA.FTZ R17, R42, R19, R2 ;  /* 0x000000132a117223 */ /* 0x000fe20000010002 */
[----:B------:R0:W5:Y:S04]  /*1ac40*/  LDL.LU R57, [R1+0x96c] ;  /* 0x00096c0001397983 */ /* 0x0001680000300800 */
        /* <DEDUP_REMOVED lines=18> */
[----:B------:R-:W-:Y:S01]  /*1ad70*/  FADD.FTZ R7, R7, R0 ;  /* 0x0000000007077221 */ /* 0x000fe20000010000 */
[----:B------:R-:W-:Y:S02]  /*1ad80*/  FADD.FTZ R19, R24, R19 ;  /* 0x0000001318137221 */ /* 0x000fe40000010000 */
[----:B0-----:R-:W-:-:S07]  /*1ad90*/  FADD.FTZ R18, R21, R18 ;  /* 0x0000001215127221 */ /* 0x001fce0000010000 */
.L_x_1381:
        /* <DEDUP_REMOVED lines=28> */
[----:B------:R-:W-:Y:S01]  /*1af60*/  ISETP.GT.U32.AND P3, PT, R0, 0x3b, PT ;  /* 0x0000003b0000780c */ /* 0x000fe20003f64070 */
        /* <DEDUP_REMOVED lines=18> */
.L_x_1383:
[----:B------:R-:W-:Y:S05]  /*1b090*/  BSYNC.RECONVERGENT B0 ;  /* 0x0000000000007941 */ /* 0x000fea0003800200 */
.L_x_1382:
        /* <DEDUP_REMOVED lines=40> */
.L_x_1385:
[----:B------:R-:W-:Y:S05]  /*1b320*/  BSYNC.RECONVERGENT B0 ;  /* 0x0000000000007941 */ /* 0x000fea0003800200 */
.L_x_1384:
        /* <DEDUP_REMOVED lines=38> */
.L_x_1387:
[----:B------:R-:W-:Y:S05]  /*1b590*/  BSYNC.RECONVERGENT B0 ;  /* 0x0000000000007941 */ /* 0x000fea0003800200 */
.L_x_1386:
[----:B------:R-:W-:Y:S04]  /*1b5a0*/  BSSY.RECONVERGENT B0, `(.L_x_1388) ;  /* 0x000001e000007945 */ /* 0x000fe80003800200 */
[----:B------:R-:W-:Y:S05]  /*1b5b0*/  @P3 BRA `(.L_x_1389) ;  /* 0x0000000000703947 */ /* 0x000fea0003800000 */
[----:B------:R-:W4:Y:S01]  /*1b5c0*/  LDC.64 R14, c[0x0][0x3f8] ;  /* 0x0000fe00ff0e7b82 */ /* 0x000f220000000a00 */
[----:B------:R-:W-:-:S05]  /*1b5d0*/  MOV R9, UR13 ;  /* 0x0000000d00097c02 */ /* 0x000fca0008000f00 */
[----:B------:R-:W-:Y:S02]  /*1b5e0*/  IMAD R9, R9, 0x3c, R0 ;  /* 0x0000003c09097824 */ /* 0x000fe400078e0200 */
[----:B0-2---:R-:W0:Y:S01]  /*1b5f0*/  LDC.64 R2, c[0x0][0x3d8] ;  /* 0x0000f600ff027b82 */ /* 0x005e220000000a00 */
[----:B----4-:R-:W-:Y:S01]  /*1b600*/  IMAD.WIDE.U32 R4, R14, 0x3, RZ ;  /* 0x000000030e047825 */ /* 0x010fe200078e00ff */
[C---:B---3--:R-:W-:Y:S02]  /*1b610*/  LEA R7, R15.reuse, R15, 0x1 ;  /* 0x0000000f0f077211 */ /* 0x048fe400078e08ff */
[----:B------:R-:W-:Y:S02]  /*1b620*/  LEA.HI R13, P1, R15, R14, RZ, 0x1 ;  /* 0x0000000e0f0d7211 */ /* 0x000fe400078308ff */
[----:B------:R-:W-:Y:S02]  /*1b630*/  IADD3 R7, PT, PT, R5, R7, RZ ;  /* 0x0000000705077210 */ /* 0x000fe40007ffe0ff */
[----:B-1----:R-:W-:Y:S01]  /*1b640*/  IADD3.X R6, PT, PT, RZ, R15, RZ, P1, !PT ;  /* 0x0000000fff067210 */ /* 0x002fe20000ffe4ff */
        /* <DEDUP_REMOVED lines=19> */
.L_x_1389:
[----:B------:R-:W-:Y:S05]  /*1b780*/  BSYNC.RECONVERGENT B0 ;  /* 0x0000000000007941 */ /* 0x000fea0003800200 */
.L_x_1388:
        /* <DEDUP_REMOVED lines=10> */
[----:B--2---:R-:W-:-:S05]  /*1b830*/  MOV R3, UR5 ;  /* 0x0000000500037c02 */ /* 0x004fca0008000f00 */
[----:B----4-:R-:W-:Y:S01]  /*1b840*/  IMAD.WIDE R4, R3, 0x4, R4 ;  /* 0x0000000403047825 */ /* 0x010fe200078e0204 */
[----:B0-----:R-:W-:Y:S06]  /*1b850*/  @P0 BRA `(.L_x_1392) ;  /* 0x0000000000680947 */ /* 0x001fec0003800000 */
[----:B------:R-:W0:Y:S01]  /*1b860*/  LDC.64 R2, c[0x0][0x3c8] ;  /* 0x0000f200ff027b82 */ /* 0x000e220000000a00 */
[----:B------:R-:W-:Y:S02]  /*1b870*/  UIADD3 UR7, UPT, UPT, UR6, UR14, URZ ;  /* 0x0000000e06077290 */ /* 0x000fe4000fffe0ff */
[----:B------:R-:W-:Y:S02]  /*1b880*/  UIMAD UR13, UR29, UR9, UR14 ;  /* 0x000000091d0d72a4 */ /* 0x000fe4000f8e020e */
[----:B------:R-:W-:Y:S02]  /*1b890*/  ULOP3.LUT UP0, UR5, UR4, 0x2, URZ, 0xc0, !UPT ;  /* 0x0000000204057892 */ /* 0x000fe4000f80c0ff */
[----:B------:R-:W-:Y:S02]  /*1b8a0*/  MOV R9, UR7 ;  /* 0x0000000700097c02 */ /* 0x000fe40008000f00 */
[----:B------:R-:W-:Y:S01]  /*1b8b0*/  UIADD3 UR5, UPT, UPT, -UR5, 0x1, URZ ;  /* 0x0000000105057890 */ /* 0x000fe2000fffe1ff */
[----:B---3--:R-:W-:-:S05]  /*1b8c0*/  MOV R7, UR13 ;  /* 0x0000000d00077c02 */ /* 0x008fca0008000f00 */
[----:B-1----:R-:W-:-:S05]  /*1b8d0*/  IMAD.WIDE.U32 R6, R7, 0x8, R4 ;  /* 0x0000000807067825 */ /* 0x002fca00078e0004 */
        /* <DEDUP_REMOVED lines=12> */
[----:B--2---:R-:W-:Y:S05]  /*1b9a0*/  BRA.U !UP0, `(.L_x_1392) ;  /* 0x0000000108147547 */ /* 0x004fea000b800000 */
.L_x_1393:
[----:B------:R-:W2:Y:S04]  /*1b9b0*/  LDG.E.STRONG.GPU R2, desc[UR10][R8.64] ;  /* 0x0000000a08027981 */ /* 0x000ea8000c1ef900 */
[----:B--2---:R-:W-:Y:S04]  /*1b9c0*/  CCTL.IVALL ;  /* 0x00000000ff00798f */ /* 0x004fe80002000000 */
[----:B------:R0:W-:Y:S01]  /*1b9d0*/  STL [R1], R2 ;  /* 0x0000000201007387 */ /* 0x0001e20000100800 */
[----:B------:R-:W-:-:S13]  /*1b9e0*/  ISETP.NE.AND P0, PT, R2, UR5, PT ;  /* 0x0000000502007c0c */ /* 0x000fda000bf05270 */
[----:B0-----:R-:W-:Y:S05]  /*1b9f0*/  @P0 BRA `(.L_x_1393) ;  /* 0xfffffffc00ec0947 */ /* 0x001fea000383ffff */
.L_x_1392:
[----:B------:R-:W-:Y:S05]  /*1ba00*/  BSYNC.RECONVERGENT B0 ;  /* 0x0000000000007941 */ /* 0x000fea0003800200 */
.L_x_1391:
        /* <DEDUP_REMOVED lines=15> */
.L_x_1395:
[----:B------:R-:W-:Y:S02]  /*1bb00*/  ISETP.NE.AND P1, PT, RZ, UR23, PT ;  /* 0x00000017ff007c0c */ /* 0x000fe4000bf25270 */
[----:B------:R-:W-:Y:S02]  /*1bb10*/  MOV R3, UR6 ;  /* 0x0000000600037c02 */ /* 0x000fe40008000f00 */
[----:B------:R-:W-:-:S13]  /*1bb20*/  ISETP.NE.OR P1, PT, R0, RZ, !P1 ;  /* 0x000000ff0000720c */ /* 0x000fda0004f25670 */
[----:B------:R-:W-:-:S06]  /*1bb30*/  @!P1 IMAD.WIDE.U32 R2, R3, 0x8, R4 ;  /* 0x0000000803029825 */ /* 0x000fcc00078e0004 */
[----:B------:R-:W2:Y:S01]  /*1bb40*/  @!P1 LDG.E.64 R2, desc[UR10][R2.64] ;  /* 0x0000000a02029981 */ /* 0x000ea2000c1e1b00 */
[----:B------:R-:W-:Y:S01]  /*1bb50*/  UIADD3 UR24, UPT, UPT, UR5, 0x1, URZ ;  /* 0x0000000105187890 */ /* 0x000fe2000fffe0ff */
[----:B---3--:R-:W-:Y:S01]  /*1bb60*/  MOV R7, UR17 ;  /* 0x0000001100077c02 */ /* 0x008fe20008000f00 */
[----:B------:R-:W-:Y:S01]  /*1bb70*/  UIADD3 UR25, UPT, UPT, UR5, 0x2, URZ ;  /* 0x0000000205197890 */ /* 0x000fe2000fffe0ff */
[----:B-1----:R-:W0:Y:S01]  /*1bb80*/  S2R R6, SR_CTAID.X ;  /* 0x0000000000067919 */ /* 0x002e220000002500 */
        /* <DEDUP_REMOVED lines=68> */
.L_x_1394:
        /* <DEDUP_REMOVED lines=24> */
[----:B---3--:R-:W-:Y:S01]  /*1c150*/  MOV R7, UR6 ;  /* 0x0000000600077c02 */ /* 0x008fe20008000f00 */
[----:B------:R-:W-:-:S04]  /*1c160*/  @!UP2 UIMAD UR6, UR13, UR9, UR14 ;  /* 0x000000090d06a2a4 */ /* 0x000fc8000f8e020e */
[----:B-1----:R-:W-:-:S03]  /*1c170*/  @!P1 IMAD.WIDE.U32 R6, R7, 0x8, R4 ;  /* 0x0000000807069825 */ /* 0x002fc600078e0004 */
        /* <DEDUP_REMOVED lines=25> */
.L_x_1396:
[----:B------:R-:W-:Y:S05]  /*1c310*/  BRA.U !UP0, `(.L_x_1390) ;  /* 0x00000001089c7547 */ /* 0x000fea000b800000 */
[----:B------:R-:W0:Y:S01]  /*1c320*/  S2R R9, SR_CTAID.X ;  /* 0x0000000000097919 */ /* 0x000e220000002500 */
[----:B------:R-:W-:Y:S02]  /*1c330*/  UISETP.NE.AND UP0, UPT, UR18, 0x1, UPT ;  /* 0x000000011200788c */ /* 0x000fe4000bf05270 */
[----:B------:R-:W-:-:S07]  /*1c340*/  ULOP3.LUT UR6, UR12, 0x1, URZ, 0xc0, !UPT ;  /* 0x000000010c067892 */ /* 0x000fce000f8ec0ff */
[----:B------:R-:W-:Y:S05]  /*1c350*/  BRA.U !UP0, `(.L_x_1397) ;  /* 0x0000000108587547 */ /* 0x000fea000b800000 */
[----:B------:R-:W2:Y:S01]  /*1c360*/  S2R R3, SR_CTAID.X ;  /* 0x0000000000037919 */ /* 0x000ea20000002500 */
[----:B------:R-:W-:Y:S01]  /*1c370*/  MOV R8, UR5 ;  /* 0x0000000500087c02 */ /* 0x000fe20008000f00 */
[----:B------:R-:W4:Y:S01]  /*1c380*/  S2R R2, SR_CTAID.Y ;  /* 0x0000000000027919 */ /* 0x000f220000002600 */
[----:B--2---:R-:W-:Y:S02]  /*1c390*/  ISETP.NE.AND P0, PT, R3, UR5, PT ;  /* 0x0000000503007c0c */ /* 0x004fe4000bf05270 */
        /* <DEDUP_REMOVED lines=8> */
[----:B---3--:R-:W-:-:S05]  /*1c420*/  MOV R7, UR5 ;  /* 0x0000000500077c02 */ /* 0x008fca0008000f00 */
[----:B-1----:R-:W-:Y:S01]  /*1c430*/  @!P1 IMAD.WIDE.U32 R6, R7, 0x8, R4 ;  /* 0x0000000807069825 */ /* 0x002fe200078e0004 */
        /* <DEDUP_REMOVED lines=8> */
.L_x_1397:
        /* <DEDUP_REMOVED lines=12> */
.L_x_1398:
[----:B------:R-:W-:Y:S05]  /*1c580*/  BSYNC.RECONVERGENT B0 ;  /* 0x0000000000007941 */ /* 0x000fea0003800200 */
.L_x_1390:
        /* <DEDUP_REMOVED lines=12> */
[----:B--2-4-:R-:W1:Y:S01]  /*1c650*/  LDS.64 R2, [UR5+0x90] ;  /* 0x00009005ff027984 */ /* 0x014e620008000a00 */
[----:B------:R-:W1:Y:S02]  /*1c660*/  LDCU UR5, c[0x0][0x42c] ;  /* 0x00008580ff0577ac */ /* 0x000e640008000800 */
[----:B-1----:R-:W-:Y:S01]  /*1c670*/  FMUL.FTZ R0, R2, UR5 ;  /* 0x0000000502007c20 */ /* 0x002fe20008410000 */
[----:B------:R-:W-:-:S02]  /*1c680*/  HFMA2 R2, -RZ, RZ, 0, 0 ;  /* 0x00000000ff027431 */ /* 0x000fc400000001ff */
[----:B0-----:R-:W-:-:S07]  /*1c690*/  FMUL.FTZ R3, R3, UR5 ;  /* 0x0000000503037c20 */ /* 0x001fce0008410000 */
.L_x_1404:
[----:B------:R-:W-:-:S05]  /*1c6a0*/  LEA R13, R2, UR15, 0x3 ;  /* 0x0000000f020d7c11 */ /* 0x000fca000f8e18ff */
[----:B01----:R-:W2:Y:S04]  /*1c6b0*/  LDL.128 R8, [R13+0x10] ;  /* 0x000010000d087983 */ /* 0x003ea80000100c00 */
[----:B---3--:R0:W3:Y:S01]  /*1c6c0*/  LDL.128 R4, [R13+0x210] ;  /* 0x000210000d047983 */ /* 0x0080e20000100c00 */
[----:B-----5:R-:W-:Y:S01]  /*1c6d0*/  LEA R20, R2, R57, 0x3 ;  /* 0x0000003902147211 */ /* 0x020fe200078e18ff */
[----:B------:R-:W-:Y:S03]  /*1c6e0*/  BSSY.RECONVERGENT B0, `(.L_x_1399) ;  /* 0x0000037000007945 */ /* 0x000fe60003800200 */
[----:B------:R-:W-:Y:S01]  /*1c6f0*/  ISETP.GE.U32.AND P0, PT, R20, UR18, PT ;  /* 0x0000001214007c0c */ /* 0x000fe2000bf06070 */
[----:B--2---:R-:W-:Y:S01]  /*1c700*/  FADD.FTZ R8, R8, -UR28 ;  /* 0x8000001c08087e21 */ /* 0x004fe20008010000 */
[----:B------:R-:W-:Y:S01]  /*1c710*/  FADD.FTZ R9, R9, -UR28 ;  /* 0x8000001c09097e21 */ /* 0x000fe20008010000 */
[----:B------:R-:W-:Y:S01]  /*1c720*/  FADD.FTZ R10, R10, -UR28 ;  /* 0x8000001c0a0a7e21 */ /* 0x000fe20008010000 */
[----:B------:R-:W-:Y:S01]  /*1c730*/  FADD.FTZ R11, R11, -UR28 ;  /* 0x8000001c0b0b7e21 */ /* 0x000fe20008010000 */
[----:B------:R-:W-:Y:S01]  /*1c740*/  FMUL.FTZ R21, R8, UR16 ;  /* 0x0000001008157c20 */ /* 0x000fe20008410000 */
[----:B------:R-:W-:-:S02]  /*1c750*/  FMUL.FTZ R18, R9, UR16 ;  /* 0x0000001009127c20 */ /* 0x000fc40008410000 */
[----:B------:R-:W-:Y:S01]  /*1c760*/  FMUL.FTZ R22, R11, UR16 ;  /* 0x000000100b167c20 */ /* 0x000fe20008410000 */
[----:B------:R-:W-:Y:S01]  /*1c770*/  @P2 FFMA.FTZ R8, R48, R21, R46 ;  /* 0x0000001530082223 */ /* 0x000fe2000001002e */
[----:B------:R-:W-:-:S03]  /*1c780*/  @P2 FFMA.FTZ R9, R49, R18, R47 ;  /* 0x0000001231092223 */ /* 0x000fc6000001002f */
[----:B------:R-:W-:Y:S01]  /*1c790*/  @P2 FMUL.FTZ R12, R8, -1.4426950216293334961 ;  /* 0xbfb8aa3b080c2820 */ /* 0x000fe20000410000 */
[----:B------:R-:W-:-:S05]  /*1c7a0*/  @P2 FMUL.FTZ R14, R9, -1.4426950216293334961 ;  /* 0xbfb8aa3b090e2820 */ /* 0x000fca0000410000 */
[----:B------:R-:W0:Y:S08]  /*1c7b0*/  @P2 MUFU.EX2 R12, R12 ;  /* 0x0000000c000c2308 */ /* 0x000e300000000800 */
[----:B------:R-:W1:Y:S01]  /*1c7c0*/  @P2 MUFU.EX2 R14, R14 ;  /* 0x0000000e000e2308 */ /* 0x000e620000000800 */
[----:B0-----:R-:W-:-:S07]  /*1c7d0*/  @P2 FADD.FTZ R13, R12, 1 ;  /* 0x3f8000000c0d2421 */ /* 0x001fce0000010000 */
[----:B------:R-:W0:Y:S01]  /*1c7e0*/  @P2 MUFU.RCP R13, R13 ;  /* 0x0000000d000d2308 */ /* 0x000e220000001000 */
[----:B-1----:R-:W-:-:S07]  /*1c7f0*/  @P2 FADD.FTZ R15, R14, 1 ;  /* 0x3f8000000e0f2421 */ /* 0x002fce0000010000 */
[----:B------:R-:W1:Y:S01]  /*1c800*/  @P2 MUFU.RCP R16, R15 ;  /* 0x0000000f00102308 */ /* 0x000e620000001000 */
[----:B0-----:R-:W-:Y:S01]  /*1c810*/  @P2 FADD.FTZ R19, -R13, 1 ;  /* 0x3f8000000d132421 */ /* 0x001fe20000010100 */
[----:B---3--:R-:W-:Y:S01]  /*1c820*/  @P2 FMUL.FTZ R17, R4, R13 ;  /* 0x0000000d04112220 */ /* 0x008fe20000410000 */
[----:B------:R-:W-:Y:S02]  /*1c830*/  SHF.R.S32.HI R13, RZ, 0x1f, R20 ;  /* 0x0000001fff0d7819 */ /* 0x000fe40000011414 */
[----:B------:R-:W-:Y:S02]  /*1c840*/  @P2 FFMA.FTZ R8, R8, R19, 1 ;  /* 0x3f80000008082423 */ /* 0x000fe40000010013 */
[----:B------:R-:W-:Y:S01]  /*1c850*/  ISETP.GE.AND.EX P0, PT, R13, UR19, PT, P0 ;  /* 0x000000130d007c0c */ /* 0x000fe2000bf06300 */
[----:B-1----:R-:W-:Y:S01]  /*1c860*/  @P2 FADD.FTZ R12, -R16, 1 ;  /* 0x3f800000100c2421 */ /* 0x002fe20000010100 */
[----:B------:R-:W-:Y:S01]  /*1c870*/  @P2 FMUL.FTZ R4, R17, R8 ;  /* 0x0000000811042220 */ /* 0x000fe20000410000 */
[----:B------:R-:W-:Y:S01]  /*1c880*/  FFMA.FTZ R17, R0, R21, R3 ;  /* 0x0000001500117223 */ /* 0x000fe20000010003 */
[----:B------:R-:W-:Y:S01]  /*1c890*/  @P2 FMUL.FTZ R16, R5, R16 ;  /* 0x0000001005102220 */ /* 0x000fe20000410000 */
[----:B------:R-:W-:Y:S01]  /*1c8a0*/  @P2 FFMA.FTZ R9, R9, R12, 1 ;  /* 0x3f80000009092423 */ /* 0x000fe2000001000c */
[----:B------:R-:W-:Y:S01]  /*1c8b0*/  FMUL.FTZ R21, R10, UR16 ;  /* 0x000000100a157c20 */ /* 0x000fe20008410000 */
[----:B------:R-:W-:Y:S01]  /*1c8c0*/  FFMA.FTZ R17, R48, R4, -R17 ;  /* 0x0000000430117223 */ /* 0x000fe20000010811 */
[----:B------:R-:W-:Y:S01]  /*1c8d0*/  IADD3 R4, PT, PT, R20, 0x8, RZ ;  /* 0x0000000814047810 */ /* 0x000fe20007ffe0ff */
[----:B------:R-:W-:Y:S01]  /*1c8e0*/  @P2 FMUL.FTZ R5, R16, R9 ;  /* 0x0000000910052220 */ /* 0x000fe20000410000 */
[----:B------:R-:W-:Y:S01]  /*1c8f0*/  MOV R9, R6 ;  /* 0x0000000600097202 */ /* 0x000fe20000000f00 */
[--C-:B------:R-:W-:Y:S01]  /*1c900*/  FFMA.FTZ R6, R0, R18, R3.reuse ;  /* 0x0000001200067223 */ /* 0x100fe20000010003 */
[----:B------:R-:W-:Y:S01]  /*1c910*/  ISETP.GE.U32.AND P1, PT, R4, UR18, PT ;  /* 0x0000001204007c0c */ /* 0x000fe2000bf26070 */
[C-C-:B------:R-:W-:Y:S01]  /*1c920*/  FFMA.FTZ R19, R0.reuse, R21, R3.reuse ;  /* 0x0000001500137223 */ /* 0x140fe20000010003 */
[----:B------:R-:W-:Y:S01]  /*1c930*/  SHF.R.S32.HI R8, RZ, 0x1f, R4 ;  /* 0x0000001fff087819 */ /* 0x000fe20000011404 */
[----:B------:R-:W-:Y:S01]  /*1c940*/  FFMA.FTZ R16, R0, R22, R3 ;  /* 0x0000001600107223 */ /* 0x000fe20000010003 */
[----:B------:R-:W-:Y:S01]  /*1c950*/  ISETP.NE.AND P2, PT, RZ, UR12, PT ;  /* 0x0000000cff007c0c */ /* 0x000fe2000bf45270 */
[----:B------:R-:W-:Y:S01]  /*1c960*/  FFMA.FTZ R15, R49, R5, -R6 ;  /* 0x00000005310f7223 */ /* 0x000fe20000010806 */
[----:B------:R-:W-:-:S02]  /*1c970*/  ISETP.GE.AND.EX P1, PT, R8, UR19, PT, P1 ;  /* 0x0000001308007c0c */ /* 0x000fc4000bf26310 */
[----:B------:R-:W-:Y:S01]  /*1c980*/  MOV R12, R7 ;  /* 0x00000007000c7202 */ /* 0x000fe20000000f00 */
        /* <DEDUP_REMOVED lines=12> */
.L_x_1400:
[----:B------:R-:W-:Y:S05]  /*1ca50*/  BSYNC.RECONVERGENT B0 ;  /* 0x0000000000007941 */ /* 0x000fea0003800200 */
.L_x_1399:
[----:B------:R-:W-:Y:S05]  /*1ca60*/  @!P2 BRA `(.L_x_1401) ;  /* 0x000000000048a947 */ /* 0x000fea0003800000 */
        /* <DEDUP_REMOVED lines=18> */
.L_x_1401:
        /* <DEDUP_REMOVED lines=8> */
[C---:B------:R-:W-:Y:S02]  /*1cc10*/  IMAD R9, R4.reuse, UR21, R5 ;  /* 0x0000001504097c24 */ /* 0x040fe4000f8e0205 */
[----:B------:R-:W-:-:S05]  /*1cc20*/  IMAD.WIDE.U32 R4, R4, UR20, R6 ;  /* 0x0000001404047c25 */ /* 0x000fca000f8e0006 */
[----:B------:R-:W-:Y:S01]  /*1cc30*/  IADD3 R5, PT, PT, R5, R9, RZ ;  /* 0x0000000905057210 */ /* 0x000fe20007ffe0ff */
[----:B------:R-:W-:Y:S01]  /*1cc40*/  FMUL.FTZ R9, R16, UR16 ;  /* 0x0000001010097c20 */ /* 0x000fe20008410000 */
[----:B------:R-:W-:-:S04]  /*1cc50*/  LEA R6, P0, R4, UR6, 0x2 ;  /* 0x0000000604067c11 */ /* 0x000fc8000f8010ff */
[----:B------:R-:W-:-:S05]  /*1cc60*/  LEA.HI.X R7, R4, UR7, R5, 0x2, P0 ;  /* 0x0000000704077c11 */ /* 0x000fca00080f1405 */
[----:B------:R1:W-:Y:S04]  /*1cc70*/  STG.E.64 desc[UR10][R6.64], R8 ;  /* 0x0000000806007986 */ /* 0x0003e8000c101b0a */
.L_x_1403:
[----:B------:R-:W-:Y:S05]  /*1cc80*/  BSYNC.RECONVERGENT B0 ;  /* 0x0000000000007941 */ /* 0x000fea0003800200 */
.L_x_1402:
        /* <DEDUP_REMOVED lines=10> */
.L_x_1379:
        /* <DEDUP_REMOVED lines=16> */
.L_x_1407:
[----:B------:R-:W-:Y:S05]  /*1ce30*/  BSYNC.RECONVERGENT B0 ;  /* 0x0000000000007941 */ /* 0x000fea0003800200 */
.L_x_1406:
        /* <DEDUP_REMOVED lines=11> */
.L_x_1409:
[----:B------:R-:W2:Y:S04]  /*1cef0*/  LDG.E.STRONG.GPU R5, desc[UR10][R2.64] ;  /* 0x0000000a02057981 */ /* 0x000ea8000c1ef900 */
[----:B--2---:R-:W-:Y:S01]  /*1cf00*/  CCTL.IVALL ;  /* 0x00000000ff00798f */ /* 0x004fe20002000000 */
[----:B------:R-:W-:Y:S05]  /*1cf10*/  YIELD ;  /* 0x0000000000007946 */ /* 0x000fea0003800000 */
[----:B------:R-:W-:-:S13]  /*1cf20*/  ISETP.NE.AND P0, PT, R5, R0, PT ;  /* 0x000000000500720c */ /* 0x000fda0003f05270 */
[----:B------:R-:W-:Y:S05]  /*1cf30*/  @P0 BRA `(.L_x_1409) ;  /* 0xfffffffc00ec0947 */ /* 0x000fea000383ffff */
.L_x_1408:
        /* <DEDUP_REMOVED lines=74> */
.L_x_1412:
        /* <DEDUP_REMOVED lines=29> */
.L_x_1411:
[----:B------:R-:W-:Y:S05]  /*1d5b0*/  BSYNC.RECONVERGENT B0 ;  /* 0x0000000000007941 */ /* 0x000fea0003800200 */
.L_x_1410:
        /* <DEDUP_REMOVED lines=10> */
.L_x_1413:
        /* <DEDUP_REMOVED lines=82> */
.L_x_1414:
        /* <DEDUP_REMOVED lines=16> */
.L_x_4907:


//--------------------- .text._Z35group_norm_nhwc_bwd_one_pass_kernelI11Fp32IOBf16WLi64ELi120ELi480EEv26Group_norm_nhwc_bwd_params --------------------------
	.section	.text._Z35group_norm_nhwc_bwd_one_pass_kernelI11Fp32IOBf16WLi64ELi120ELi480EEv26Group_norm_nhwc_bwd_params,"ax",@progbits
	.align	128
        .global         _Z35group_norm_nhwc_bwd_one_pass_kernelI11Fp32IOBf16WLi64ELi120ELi480EEv26Group_norm_nhwc_bwd_params
        .type           _Z35group_norm_nhwc_bwd_one_pass_kernelI11Fp32IOBf16WLi64ELi120ELi480EEv26Group_norm_nhwc_bwd_params,@function
        .size           _Z35group_norm_nhwc_bwd_one_pass_kernelI11Fp32IOBf16WLi64ELi120ELi480EEv26Group_norm_nhwc_bwd_params,(.L_x_4908 - _Z35group_norm_nhwc_bwd_one_pass_kernelI11Fp32IOBf16WLi64ELi120ELi480EEv26Group_norm_nhwc_bwd_params)
        .other          _Z35group_norm_nhwc_bwd_one_pass_kernelI11Fp32IOBf16WLi64ELi120ELi480EEv26Group_norm_nhwc_bwd_params,@"STO_CUDA_ENTRY STV_DEFAULT"
_Z35group_norm_nhwc_bwd_one_pass_kernelI11Fp32IOBf16WLi64ELi120ELi480EEv26Group_norm_nhwc_bwd_params:
.text._Z35group_norm_nhwc_bwd_one_pass_kernelI11Fp32IOBf16WLi64ELi120ELi480EEv26Group_norm_nhwc_bwd_params:
[----:B------:R-:W-:Y:S08]  /*0000*/  LDC R1, c[0x0][0x37c] ;  /* 0x0000df00ff017b82 */ /* 0x000ff00000000800 */
[----:B------:R-:W0:Y:S01]  /*0010*/  S2UR UR5, SR_CTAID.Y ;  /* 0x00000000000579c3 */ /* 0x000e220000002600 */
[----:B------:R-:W1:Y:S01]  /*0020*/  LDCU UR4, c[0x0][0x410] ;  /* 0x00008200ff0477ac */ /* 0x000e620008000800 */
[----:B------:R-:W2:Y:S01]  /*0030*/  S2R R51, SR_TID.X ;  /* 0x0000000000337919 */ /* 0x000ea20000002100 */
[----:B------:R-:W1:Y:S01]  /*0040*/  LDCU UR6, c[0x0][0x3e0] ;  /* 0x00007c00ff0677ac */ /* 0x000e620008000800 */
[----:B------:R-:W3:Y:S01]  /*0050*/  LDCU.64 UR14, c[0x0][0x358] ;  /* 0x00006b00ff0e77ac */ /* 0x000ee20008000a00 */
[----:B-1----:R-:W-:-:S04]  /*0060*/  UIMAD UR4, UR4, UR6, URZ ;  /* 0x00000006040472a4 */ /* 0x002fc8000f8e02ff */
[----:B0-----:R-:W-:-:S09]  /*0070*/  UISETP.GE.AND UP0, UPT, UR5, UR4, UPT ;  /* 0x000000040500728c */ /* 0x001fd2000bf06270 */
[----:B--23--:R-:W-:Y:S05]  /*0080*/  BRA.U UP0, `(.L_x_1415) ;  /* 0x0000005d00407547 */ /* 0x00cfea000b800000 */
[----:B------:R-:W-:Y:S01]  /*0090*/  LOP3.LUT R0, R51, 0xffff, RZ, 0xc0, !PT ;  /* 0x0000ffff33007812 */ /* 0x000fe200078ec0ff */
[----:B------:R-:W0:Y:S01]  /*00a0*/  S2R R50, SR_LANEID ;  /* 0x0000000000327919 */ /* 0x000e220000000000 */
[----:B------:R-:W-:-:S03]  /*00b0*/  UMOV UR4, URZ ;  /* 0x000000ff00047c82 */ /* 0x000fc60008000000 */
[----:B------:R-:W-:-:S05]  /*00c0*/  IMAD R0, R0, 0x445, RZ ;  /* 0x0000044500007824 */ /* 0x000fca00078e02ff */
[----:B------:R-:W-:-:S04]  /*00d0*/  SHF.R.U32.HI R55, RZ, 0x10, R0 ;  /* 0x00000010ff377819 */ /* 0x000fc80000011600 */
[----:B------:R-:W-:-:S05]  /*00e0*/  PRMT R0, R55, 0x9910, RZ ;  /* 0x0000991037007816 */ /* 0x000fca00000000ff */
[----:B------:R-:W-:-:S05]  /*00f0*/  IMAD R0, R0, 0x3c, RZ ;  /* 0x0000003c00007824 */ /* 0x000fca00078e02ff */
[----:B------:R-:W-:-:S04]  /*0100*/  IADD3 R0, PT, PT, RZ, -R0, RZ ;  /* 0x80000000ff007210 */ /* 0x000fc80007ffe0ff */
[----:B------:R-:W-:-:S04]  /*0110*/  PRMT R54, R0, 0x7710, RZ ;  /* 0x0000771000367816 */ /* 0x000fc800000000ff */
[----:B------:R-:W-:-:S04]  /*0120*/  IADD3 R54, PT, PT, R54, R51, RZ ;  /* 0x0000003336367210 */ /* 0x000fc80007ffe0ff */
[----:B------:R-:W-:-:S04]  /*0130*/  SHF.L.U32 R54, R54, 0x1, RZ ;  /* 0x0000000136367819 */ /* 0x000fc800000006ff */
[----:B0-----:R-:W-:-:S07]  /*0140*/  LOP3.LUT R48, R54, 0xffff, RZ, 0xc0, !PT ;  /* 0x0000ffff36307812 */ /* 0x001fce00078ec0ff */
.L_x_1458:
[----:B0-----:R-:W0:Y:S01]  /*0150*/  LDC R8, c[0x0][0x410] ;  /* 0x00010400ff087b82 */ /* 0x001e220000000800 */
[----:B-1----:R-:W1:Y:S01]  /*0160*/  LDCU.128 UR16, c[0x0][0x400] ;  /* 0x00008000ff1077ac */ /* 0x002e620008000c00 */
[----:B------:R-:W-:Y:S02]  /*0170*/  ISETP.LE.AND P0, PT, RZ, UR5, PT ;  /* 0x00000005ff007c0c */ /* 0x000fe4000bf03270 */
[----:B------:R-:W-:Y:S02]  /*0180*/  CS2R R44, SRZ ;  /* 0x00000000002c7805 */ /* 0x000fe4000001ff00 */
[----:B------:R-:W-:Y:S01]  /*0190*/  CS2R R42, SRZ ;  /* 0x00000000002a7805 */ /* 0x000fe2000001ff00 */
[----:B--2---:R-:W2:Y:S01]  /*01a0*/  LDCU.64 UR6, c[0x0][0x3b8] ;  /* 0x00007700ff0677ac */ /* 0x004ea20008000a00 */
[----:B------:R-:W3:Y:S08]  /*01b0*/  S2UR UR11, SR_CTAID.X ;  /* 0x00000000000b79c3 */ /* 0x000ef00000002500 */
[----:B------:R-:W3:Y:S01]  /*01c0*/  LDC R6, c[0x0][0x41c] ;  /* 0x00010700ff067b82 */ /* 0x000ee20000000800 */
[----:B------:R-:W-:-:S02]  /*01d0*/  CS2R R40, SRZ ;  /* 0x0000000000287805 */ /* 0x000fc4000001ff00 */
[----:B------:R-:W-:Y:S01]  /*01e0*/  CS2R R38, SRZ ;  /* 0x0000000000267805 */ /* 0x000fe2000001ff00 */
[----:B------:R-:W4:Y:S01]  /*01f0*/  LDCU.U8 UR8, c[0x0][0x414] ;  /* 0x00008280ff0877ac */ /* 0x000f220008000000 */
[----:B0-----:R-:W-:-:S04]  /*0200*/  IABS R7, R8 ;  /* 0x0000000800077213 */ /* 0x001fc80000000000 */
[----:B------:R-:W0:Y:S08]  /*0210*/  I2F.RP R0, R7 ;  /* 0x0000000700007306 */ /* 0x000e300000209400 */
[----:B0-----:R-:W0:Y:S02]  /*0220*/  MUFU.RCP R0, R0 ;  /* 0x0000000000007308 */ /* 0x001e240000001000 */
[----:B0-----:R-:W-:-:S06]  /*0230*/  IADD3 R2, PT, PT, R0, 0xffffffe, RZ ;  /* 0x0ffffffe00027810 */ /* 0x001fcc0007ffe0ff */
[----:B------:R0:W1:Y:S02]  /*0240*/  F2I.FTZ.U32.TRUNC.NTZ R3, R2 ;  /* 0x0000000200037305 */ /* 0x000064000021f000 */
[----:B0-----:R-:W-:Y:S01]  /*0250*/  HFMA2 R2, -RZ, RZ, 0, 0 ;  /* 0x00000000ff027431 */ /* 0x001fe200000001ff */
[----:B-1----:R-:W-:-:S05]  /*0260*/  IADD3 R4, PT, PT, RZ, -R3, RZ ;  /* 0x80000003ff047210 */ /* 0x002fca0007ffe0ff */
[----:B------:R-:W-:Y:S01]  /*0270*/  IMAD R5, R4, R7, RZ ;  /* 0x0000000704057224 */ /* 0x000fe200078e02ff */
[----:B------:R-:W-:-:S03]  /*0280*/  IABS R4, UR5 ;  /* 0x0000000500047c13 */ /* 0x000fc60008000000 */
[----:B------:R-:W-:-:S04]  /*0290*/  IMAD.HI.U32 R3, R3, R5, R2 ;  /* 0x0000000503037227 */ /* 0x000fc800078e0002 */
[----:B---3--:R-:W-:Y:S02]  /*02a0*/  IMAD R5, R6, UR11, R55 ;  /* 0x0000000b06057c24 */ /* 0x008fe4000f8e0237 */
[----:B------:R-:W-:-:S03]  /*02b0*/  IMAD.HI.U32 R0, R3, R4, RZ ;  /* 0x0000000403007227 */ /* 0x000fc600078e00ff */
[C---:B------:R-:W-:Y:S02]  /*02c0*/  ISETP.GE.U32.AND P3, PT, R5.reuse, UR16, PT ;  /* 0x0000001005007c0c */ /* 0x040fe4000bf66070 */
[----:B------:R-:W-:Y:S02]  /*02d0*/  IADD3 R2, PT, PT, -R0, RZ, RZ ;  /* 0x000000ff00027210 */ /* 0x000fe40007ffe1ff */
[----:B------:R-:W-:Y:S02]  /*02e0*/  SHF.R.S32.HI R13, RZ, 0x1f, R5 ;  /* 0x0000001fff0d7819 */ /* 0x000fe40000011405 */
[----:B------:R-:W-:Y:S01]  /*02f0*/  IADD3 R25, PT, PT, R5, 0x8, RZ ;  /* 0x0000000805197810 */ /* 0x000fe20007ffe0ff */
[----:B------:R-:W-:Y:S01]  /*0300*/  IMAD R2, R7, R2, R4 ;  /* 0x0000000207027224 */ /* 0x000fe200078e0204 */
[----:B------:R-:W-:Y:S02]  /*0310*/  LOP3.LUT R4, R8, UR5, RZ, 0x3c, !PT ;  /* 0x0000000508047c12 */ /* 0x000fe4000f8e3cff */
[----:B------:R-:W-:-:S02]  /*0320*/  ISETP.GE.AND.EX P3, PT, R13, UR17, PT, P3 ;  /* 0x000000110d007c0c */ /* 0x000fc4000bf66330 */
[----:B------:R-:W-:Y:S02]  /*0330*/  ISETP.GT.U32.AND P4, PT, R7, R2, PT ;  /* 0x000000020700720c */ /* 0x000fe40003f84070 */
[----:B------:R-:W-:Y:S02]  /*0340*/  ISETP.GE.AND P2, PT, R4, RZ, PT ;  /* 0x000000ff0400720c */ /* 0x000fe40003f46270 */
[----:B------:R-:W-:Y:S02]  /*0350*/  SHF.R.S32.HI R23, RZ, 0x1f, R25 ;  /* 0x0000001fff177819 */ /* 0x000fe40000011419 */
[C---:B------:R-:W-:Y:S02]  /*0360*/  IADD3 R16, PT, PT, R5.reuse, 0x10, RZ ;  /* 0x0000001005107810 */ /* 0x040fe40007ffe0ff */
[----:B------:R-:W-:Y:S02]  /*0370*/  IADD3 R4, PT, PT, R5, 0x18, RZ ;  /* 0x0000001805047810 */ /* 0x000fe40007ffe0ff */
[----:B------:R-:W-:-:S02]  /*0380*/  SHF.R.S32.HI R21, RZ, 0x1f, R16 ;  /* 0x0000001fff157819 */ /* 0x000fc40000011410 */
[----:B------:R-:W-:Y:S02]  /*0390*/  SHF.R.S32.HI R17, RZ, 0x1f, R4 ;  /* 0x0000001fff117819 */ /* 0x000fe40000011404 */
[-C--:B------:R-:W-:Y:S02]  /*03a0*/  @!P4 IADD3 R2, PT, PT, R2, -R7.reuse, RZ ;  /* 0x800000070202c210 */ /* 0x080fe40007ffe0ff */
[----:B------:R-:W-:Y:S02]  /*03b0*/  @!P4 IADD3 R0, PT, PT, R0, 0x1, RZ ;  /* 0x000000010000c810 */ /* 0x000fe40007ffe0ff */
[CC--:B------:R-:W-:Y:S02]  /*03c0*/  ISETP.GE.U32.AND P1, PT, R2.reuse, R7.reuse, PT ;  /* 0x000000070200720c */ /* 0x0c0fe40003f26070 */
[----:B------:R-:W-:Y:S02]  /*03d0*/  ISETP.GT.U32.AND P5, PT, R7, R2, PT ;  /* 0x000000020700720c */ /* 0x000fe40003fa4070 */
[----:B------:R-:W-:-:S02]  /*03e0*/  IADD3 R3, PT, PT, R2, -R7, RZ ;  /* 0x8000000702037210 */ /* 0x000fc40007ffe0ff */
[----:B------:R-:W-:Y:S02]  /*03f0*/  ISETP.GE.U32.AND P4, PT, R25, UR16, PT ;  /* 0x0000001019007c0c */ /* 0x000fe4000bf86070 */
[----:B------:R-:W-:Y:S02]  /*0400*/  SEL R56, R3, R2, !P5 ;  /* 0x0000000203387207 */ /* 0x000fe40006800000 */
[----:B------:R-:W-:Y:S01]  /*0410*/  ISETP.NE.AND P5, PT, R8, RZ, PT ;  /* 0x000000ff0800720c */ /* 0x000fe20003fa5270 */
[----:B------:R-:W0:Y:S01]  /*0420*/  @!P3 LDC.64 R2, c[0x0][0x3f8] ;  /* 0x0000fe00ff02bb82 */ /* 0x000e220000000a00 */
[----:B------:R-:W-:Y:S02]  /*0430*/  LOP3.LUT R7, RZ, R8, RZ, 0x33, !PT ;  /* 0x00000008ff077212 */ /* 0x000fe400078e33ff */
[----:B------:R-:W-:Y:S02]  /*0440*/  @!P0 IADD3 R56, PT, PT, -R56, RZ, RZ ;  /* 0x000000ff38388210 */ /* 0x000fe40007ffe1ff */
[----:B------:R-:W-:-:S02]  /*0450*/  ISETP.GE.AND.EX P4, PT, R23, UR17, PT, P4 ;  /* 0x0000001117007c0c */ /* 0x000fc4000bf86340 */
[----:B------:R-:W-:Y:S02]  /*0460*/  @P1 IADD3 R0, PT, PT, R0, 0x1, RZ ;  /* 0x0000000100001810 */ /* 0x000fe40007ffe0ff */
[C---:B------:R-:W-:Y:S02]  /*0470*/  SEL R56, R7.reuse, R56, !P5 ;  /* 0x0000003807387207 */ /* 0x040fe40006800000 */
[----:B------:R-:W-:Y:S02]  /*0480*/  @!P2 IADD3 R0, PT, PT, -R0, RZ, RZ ;  /* 0x000000ff0000a210 */ /* 0x000fe40007ffe1ff */
[----:B------:R-:W-:Y:S01]  /*0490*/  ISETP.GE.U32.AND P0, PT, R16, UR16, PT ;  /* 0x0000001010007c0c */ /* 0x000fe2000bf06070 */
[----:B------:R-:W-:Y:S01]  /*04a0*/  IMAD R9, R56, 0x78, RZ ;  /* 0x0000007838097824 */ /* 0x000fe200078e02ff */
[----:B------:R-:W-:Y:S02]  /*04b0*/  SEL R7, R7, R0, !P5 ;  /* 0x0000000007077207 */ /* 0x000fe40006800000 */
[----:B------:R-:W-:Y:S01]  /*04c0*/  ISETP.GE.AND.EX P0, PT, R21, UR17, PT, P0 ;  /* 0x0000001115007c0c */ /* 0x000fe2000bf06300 */
[----:B------:R-:W1:Y:S01]  /*04d0*/  @!P4 LDC.64 R10, c[0x0][0x3f8] ;  /* 0x0000fe00ff0acb82 */ /* 0x000e620000000a00 */
[----:B------:R-:W-:-:S02]  /*04e0*/  IADD3 R58, P1, PT, R9, R48, RZ ;  /* 0x00000030093a7210 */ /* 0x000fc40007f3e0ff */
[----:B------:R-:W-:Y:S02]  /*04f0*/  SHF.R.S32.HI R0, RZ, 0x1f, R7 ;  /* 0x0000001fff007819 */ /* 0x000fe40000011407 */
[----:B------:R-:W-:Y:S02]  /*0500*/  LEA.HI.X.SX32 R59, R9, RZ, 0x1, P1 ;  /* 0x000000ff093b7211 */ /* 0x000fe400008f0eff */
[----:B------:R-:W-:Y:S01]  /*0510*/  ISETP.GE.U32.AND P1, PT, R4, UR16, PT ;  /* 0x0000001004007c0c */ /* 0x000fe2000bf26070 */
[----:B------:R-:W-:Y:S01]  /*0520*/  IMAD R0, R0, UR18, RZ ;  /* 0x0000001200007c24 */ /* 0x000fe2000f8e02ff */
[----:B------:R-:W3:Y:S01]  /*0530*/  @!P3 LDC.64 R8, c[0x0][0x3a0] ;  /* 0x0000e800ff08bb82 */ /* 0x000ee20000000a00 */
[----:B------:R-:W-:Y:S01]  /*0540*/  IMAD.WIDE.U32 R58, R7, UR18, R58 ;  /* 0x00000012073a7c25 */ /* 0x000fe2000f8e003a */
[----:B------:R-:W-:-:S03]  /*0550*/  ISETP.GE.AND.EX P1, PT, R17, UR17, PT, P1 ;  /* 0x0000001111007c0c */ /* 0x000fc6000bf26310 */
[----:B------:R-:W-:Y:S01]  /*0560*/  IMAD R61, R7, UR19, R0 ;  /* 0x00000013073d7c24 */ /* 0x000fe2000f8e0200 */
[----:B------:R-:W-:Y:S01]  /*0570*/  @!P3 MOV R60, R58 ;  /* 0x0000003a003cb202 */ /* 0x000fe20000000f00 */
[----:B0-----:R-:W-:Y:S01]  /*0580*/  @!P3 IMAD R0, R13, R2, RZ ;  /* 0x000000020d00b224 */ /* 0x001fe200078e02ff */
[----:B------:R-:W0:Y:S01]  /*0590*/  @!P3 LDC.64 R6, c[0x0][0x398] ;  /* 0x0000e600ff06bb82 */ /* 0x000e220000000a00 */
[----:B------:R-:W-:Y:S02]  /*05a0*/  @!P4 MOV R22, R58 ;  /* 0x0000003a0016c202 */ /* 0x000fe40000000f00 */
[----:B------:R-:W-:Y:S01]  /*05b0*/  IADD3 R61, PT, PT, R59, R61, RZ ;  /* 0x0000003d3b3d7210 */ /* 0x000fe20007ffe0ff */
[----:B------:R-:W-:Y:S02]  /*05c0*/  @!P3 IMAD R27, R5, R3, R0 ;  /* 0x00000003051bb224 */ /* 0x000fe400078e0200 */
[----:B-1----:R-:W-:Y:S02]  /*05d0*/  @!P4 IMAD R20, R23, R10, RZ ;  /* 0x0000000a1714c224 */ /* 0x002fe400078e02ff */
[----:B------:R-:W1:Y:S01]  /*05e0*/  @!P0 LDC.64 R18, c[0x0][0x3f8] ;  /* 0x0000fe00ff128b82 */ /* 0x000e620000000a00 */
[----:B------:R-:W-:Y:S01]  /*05f0*/  @!P3 IMAD.WIDE.U32 R14, R5, R2, R60 ;  /* 0x00000002050eb225 */ /* 0x000fe200078e003c */
[----:B------:R-:W-:-:S03]  /*0600*/  @!P4 MOV R23, R61 ;  /* 0x0000003d0017c202 */ /* 0x000fc60000000f00 */
[----:B------:R-:W-:Y:S01]  /*0610*/  @!P4 IMAD R29, R25, R11, R20 ;  /* 0x0000000b191dc224 */ /* 0x000fe200078e0214 */
[----:B------:R-:W-:Y:S01]  /*0620*/  @!P3 IADD3 R15, PT, PT, R15, R27, RZ ;  /* 0x0000001b0f0fb210 */ /* 0x000fe20007ffe0ff */
[----:B------:R-:W-:Y:S01]  /*0630*/  @!P4 IMAD.WIDE.U32 R22, R25, R10, R22 ;  /* 0x0000000a1916c225 */ /* 0x000fe200078e0016 */
[----:B------:R-:W4:Y:S01]  /*0640*/  @!P4 LDC.64 R12, c[0x0][0x3a0] ;  /* 0x0000e800ff0ccb82 */ /* 0x000f220000000a00 */
[C---:B------:R-:W-:Y:S02]  /*0650*/  @!P3 SHF.L.U32 R27, R14.reuse, 0x2, RZ ;  /* 0x000000020e1bb819 */ /* 0x040fe400000006ff */
[----:B------:R-:W-:Y:S02]  /*0660*/  @!P3 SHF.L.U64.HI R0, R14, 0x2, R15 ;  /* 0x000000020e00b819 */ /* 0x000fe4000001020f */
[C---:B---3--:R-:W-:Y:S02]  /*0670*/  @!P3 IADD3 R8, P2, PT, R27.reuse, R8, RZ ;  /* 0x000000081b08b210 */ /* 0x048fe40007f5e0ff */
[----:B------:R-:W-:Y:S01]  /*0680*/  @!P0 MOV R20, R58 ;  /* 0x0000003a00148202 */ /* 0x000fe20000000f00 */
[----:B------:R-:W3:Y:S01]  /*0690*/  @!P4 LDC.64 R2, c[0x0][0x398] ;  /* 0x0000e600ff02cb82 */ /* 0x000ee20000000a00 */
[----:B0-----:R-:W-:-:S02]  /*06a0*/  @!P3 IADD3 R6, P5, PT, R27, R6, RZ ;  /* 0x000000061b06b210 */ /* 0x001fc40007fbe0ff */
[----:B------:R-:W-:Y:S02]  /*06b0*/  @!P4 IADD3 R27, PT, PT, R23, R29, RZ ;  /* 0x0000001d171bc210 */ /* 0x000fe40007ffe0ff */
[C---:B------:R-:W-:Y:S02]  /*06c0*/  @!P4 SHF.L.U32 R23, R22.reuse, 0x2, RZ ;  /* 0x000000021617c819 */ /* 0x040fe400000006ff */
[----:B------:R-:W-:Y:S01]  /*06d0*/  @!P4 SHF.L.U64.HI R22, R22, 0x2, R27 ;  /* 0x000000021616c819 */ /* 0x000fe2000001021b */
[----:B------:R-:W0:Y:S01]  /*06e0*/  @!P0 LDC.64 R10, c[0x0][0x3a0] ;  /* 0x0000e800ff0a8b82 */ /* 0x000e220000000a00 */
[-C--:B-1----:R-:W-:Y:S01]  /*06f0*/  @!P0 IMAD R21, R21, R18.reuse, RZ ;  /* 0x0000001215158224 */ /* 0x082fe200078e02ff */
[C---:B------:R-:W-:Y:S02]  /*0700*/  @!P3 IADD3.X R9, PT, PT, R0.reuse, R9, RZ, P2, !PT ;  /* 0x000000090009b210 */ /* 0x040fe400017fe4ff */
[----:B------:R-:W-:Y:S01]  /*0710*/  @!P3 IADD3.X R7, PT, PT, R0, R7, RZ, P5, !PT ;  /* 0x000000070007b210 */ /* 0x000fe20002ffe4ff */
[C---:B------:R-:W-:Y:S01]  /*0720*/  @!P0 IMAD R27, R16.reuse, R19, R21 ;  /* 0x00000013101b8224 */ /* 0x040fe200078e0215 */
[----:B------:R-:W-:Y:S01]  /*0730*/  @!P0 MOV R21, R61 ;  /* 0x0000003d00158202 */ /* 0x000fe20000000f00 */
[----:B--2---:R-:W-:Y:S01]  /*0740*/  UIMAD.WIDE UR6, UR5, 0x8, UR6 ;  /* 0x00000008050678a5 */ /* 0x004fe2000f8e0206 */
[----:B------:R-:W1:Y:S01]  /*0750*/  @!P0 LDC.64 R24, c[0x0][0x398] ;  /* 0x0000e600ff188b82 */ /* 0x000e620000000a00 */
[----:B------:R-:W-:Y:S01]  /*0760*/  IADD3 R0, PT, PT, R5, 0x20, RZ ;  /* 0x0000002005007810 */ /* 0x000fe20007ffe0ff */
[----:B------:R-:W5:Y:S01]  /*0770*/  @!P3 LDG.E.64 R44, desc[UR14][R8.64] ;  /* 0x0000000e082cb981 */ /* 0x000f62000c1e1b00 */
[----:B------:R-:W-:Y:S01]  /*0780*/  @!P0 IMAD.WIDE.U32 R20, R16, R18, R20 ;  /* 0x0000001210148225 */ /* 0x000fe200078e0014 */
[----:B----4-:R-:W-:-:S02]  /*0790*/  @!P4 IADD3 R12, P6, PT, R23, R12, RZ ;  /* 0x0000000c170cc210 */ /* 0x010fc40007fde0ff */
[----:B------:R-:W-:Y:S01]  /*07a0*/  ISETP.GE.U32.AND P2, PT, R0, UR16, PT ;  /* 0x0000001000007c0c */ /* 0x000fe2000bf46070 */
[----:B------:R-:W5:Y:S01]  /*07b0*/  @!P3 LDG.E.64 R42, desc[UR14][R6.64] ;  /* 0x0000000e062ab981 */ /* 0x000f62000c1e1b00 */
[----:B------:R-:W2:Y:S01]  /*07c0*/  @!P1 LDC.64 R14, c[0x0][0x3f8] ;  /* 0x0000fe00ff0e9b82 */ /* 0x000ea20000000a00 */
[----:B---3--:R-:W-:Y:S02]  /*07d0*/  @!P4 IADD3 R2, P5, PT, R23, R2, RZ ;  /* 0x000000021702c210 */ /* 0x008fe40007fbe0ff */
[----:B------:R-:W-:Y:S02]  /*07e0*/  SHF.R.S32.HI R19, RZ, 0x1f, R0 ;  /* 0x0000001fff137819 */ /* 0x000fe40000011400 */
[----:B------:R-:W-:Y:S02]  /*07f0*/  @!P0 IADD3 R23, PT, PT, R21, R27, RZ ;  /* 0x0000001b15178210 */ /* 0x000fe40007ffe0ff */
[----:B------:R-:W-:Y:S01]  /*0800*/  @!P0 SHF.L.U32 R21, R20, 0x2, RZ ;  /* 0x0000000214158819 */ /* 0x000fe200000006ff */
[----:B------:R-:W3:Y:S01]  /*0810*/  @!P1 LDC.64 R36, c[0x0][0x398] ;  /* 0x0000e600ff249b82 */ /* 0x000ee20000000a00 */
[----:B------:R-:W-:-:S02]  /*0820*/  ISETP.GE.AND.EX P2, PT, R19, UR17, PT, P2 ;  /* 0x0000001113007c0c */ /* 0x000fc4000bf46320 */
[C---:B------:R-:W-:Y:S02]  /*0830*/  @!P4 IADD3.X R13, PT, PT, R22.reuse, R13, RZ, P6, !PT ;  /* 0x0000000d160dc210 */ /* 0x040fe400037fe4ff */
[----:B------:R-:W-:Y:S02]  /*0840*/  @!P4 IADD3.X R3, PT, PT, R22, R3, RZ, P5, !PT ;  /* 0x000000031603c210 */ /* 0x000fe40002ffe4ff */
[----:B------:R-:W-:Y:S01]  /*0850*/  @!P0 SHF.L.U64.HI R20, R20, 0x2, R23 ;  /* 0x0000000214148819 */ /* 0x000fe20000010217 */
[----:B------:R4:W5:Y:S01]  /*0860*/  @!P4 LDG.E.64 R40, desc[UR14][R12.64] ;  /* 0x0000000e0c28c981 */ /* 0x000962000c1e1b00 */
[C---:B0-----:R-:W-:Y:S02]  /*0870*/  @!P0 IADD3 R10, P5, PT, R21.reuse, R10, RZ ;  /* 0x0000000a150a8210 */ /* 0x041fe40007fbe0ff */
[----:B-1----:R-:W-:Y:S01]  /*0880*/  @!P0 IADD3 R24, P6, PT, R21, R24, RZ ;  /* 0x0000001815188210 */ /* 0x002fe20007fde0ff */
[----:B------:R0:W5:Y:S01]  /*0890*/  @!P4 LDG.E.64 R38, desc[UR14][R2.64] ;  /* 0x0000000e0226c981 */ /* 0x000162000c1e1b00 */
[----:B------:R-:W-:-:S02]  /*08a0*/  @!P0 IADD3.X R11, PT, PT, R20, R11, RZ, P5, !PT ;  /* 0x0000000b140b8210 */ /* 0x000fc40002ffe4ff */
[----:B------:R-:W-:Y:S01]  /*08b0*/  @!P0 IADD3.X R25, PT, PT, R20, R25, RZ, P6, !PT ;  /* 0x0000001914198210 */ /* 0x000fe200037fe4ff */
[----:B--2---:R-:W-:Y:S01]  /*08c0*/  @!P1 IMAD R17, R17, R14, RZ ;  /* 0x0000000e11119224 */ /* 0x004fe200078e02ff */
[-C--:B------:R-:W-:Y:S02]  /*08d0*/  @!P1 MOV R20, R58.reuse ;  /* 0x0000003a00149202 */ /* 0x080fe40000000f00 */
[----:B------:R-:W-:Y:S01]  /*08e0*/  @!P1 MOV R21, R61 ;  /* 0x0000003d00159202 */ /* 0x000fe20000000f00 */
[C---:B------:R-:W-:Y:S01]  /*08f0*/  @!P1 IMAD R23, R4.reuse, R15, R17 ;  /* 0x0000000f04179224 */ /* 0x040fe200078e0211 */
[----:B----4-:R-:W-:Y:S01]  /*0900*/  @!P2 MOV R12, R58 ;  /* 0x0000003a000ca202 */ /* 0x010fe20000000f00 */
[----:B------:R-:W1:Y:S01]  /*0910*/  @!P1 LDC.64 R16, c[0x0][0x3a0] ;  /* 0x0000e800ff109b82 */ /* 0x000e620000000a00 */
[----:B------:R-:W-:Y:S01]  /*0920*/  @!P1 IMAD.WIDE.U32 R20, R4, R14, R20 ;  /* 0x0000000e04149225 */ /* 0x000fe200078e0014 */
[----:B------:R-:W-:Y:S02]  /*0930*/  @!P2 MOV R13, R61 ;  /* 0x0000003d000da202 */ /* 0x000fe40000000f00 */
[----:B------:R-:W-:-:S02]  /*0940*/  IADD3 R29, PT, PT, R5, 0x28, RZ ;  /* 0x00000028051d7810 */ /* 0x000fc40007ffe0ff */
[----:B------:R-:W-:Y:S02]  /*0950*/  MOV R26, UR6 ;  /* 0x00000006001a7c02 */ /* 0x000fe40008000f00 */
[----:B------:R-:W2:Y:S01]  /*0960*/  @!P2 LDC.64 R14, c[0x0][0x3f8] ;  /* 0x0000fe00ff0eab82 */ /* 0x000ea20000000a00 */
[----:B------:R-:W-:Y:S02]  /*0970*/  ISETP.GE.U32.AND P3, PT, R29, UR16, PT ;  /* 0x000000101d007c0c */ /* 0x000fe4000bf66070 */
[----:B------:R-:W-:Y:S02]  /*0980*/  SHF.R.S32.HI R31, RZ, 0x1f, R29 ;  /* 0x0000001fff1f7819 */ /* 0x000fe4000001141d */
[----:B------:R-:W-:Y:S02]  /*0990*/  IADD3 R9, PT, PT, R5, 0x30, RZ ;  /* 0x0000003005097810 */ /* 0x000fe40007ffe0ff */
[----:B------:R-:W-:Y:S02]  /*09a0*/  ISETP.GE.AND.EX P4, PT, R31, UR17, PT, P3 ;  /* 0x000000111f007c0c */ /* 0x000fe4000bf86330 */
[----:B------:R-:W-:-:S02]  /*09b0*/  @!P1 IADD3 R23, PT, PT, R21, R23, RZ ;  /* 0x0000001715179210 */ /* 0x000fc40007ffe0ff */
[----:B------:R-:W-:Y:S01]  /*09c0*/  @!P1 SHF.L.U32 R21, R20, 0x2, RZ ;  /* 0x0000000214159819 */ /* 0x000fe200000006ff */
[-C--:B--2---:R-:W-:Y:S02]  /*09d0*/  @!P2 IMAD R19, R19, R14.reuse, RZ ;  /* 0x0000000e1313a224 */ /* 0x084fe400078e02ff */
[----:B------:R-:W-:Y:S01]  /*09e0*/  @!P2 IMAD.WIDE.U32 R12, R0, R14, R12 ;  /* 0x0000000e000ca225 */ /* 0x000fe200078e000c */
[----:B------:R-:W-:-:S05]  /*09f0*/  ISETP.GE.U32.AND P3, PT, R9, UR16, PT ;  /* 0x0000001009007c0c */ /* 0x000fca000bf66070 */
[----:B------:R-:W2:Y:S01]  /*0a00*/  @!P4 LDC.64 R6, c[0x0][0x3f8] ;  /* 0x0000fe00ff06cb82 */ /* 0x000ea20000000a00 */
[----:B------:R-:W-:Y:S01]  /*0a10*/  @!P1 SHF.L.U64.HI R4, R20, 0x2, R23 ;  /* 0x0000000214049819 */ /* 0x000fe20000010217 */
[----:B------:R-:W-:-:S05]  /*0a20*/  @!P2 IMAD R27, R0, R15, R19 ;  /* 0x0000000f001ba224 */ /* 0x000fca00078e0213 */
[----:B0-----:R-:W-:Y:S01]  /*0a30*/  @!P2 IADD3 R3, PT, PT, R13, R27, RZ ;  /* 0x0000001b0d03a210 */ /* 0x001fe20007ffe0ff */
[----:B------:R-:W0:Y:S01]  /*0a40*/  @!P2 LDC.64 R22, c[0x0][0x398] ;  /* 0x0000e600ff16ab82 */ /* 0x000e220000000a00 */
[----:B------:R-:W-:-:S06]  /*0a50*/  MOV R27, UR7 ;  /* 0x00000007001b7c02 */ /* 0x000fcc0008000f00 */
[----:B------:R-:W4:Y:S01]  /*0a60*/  LDG.E.64 R26, desc[UR14][R26.64] ;  /* 0x0000000e1a1a7981 */ /* 0x000f22000c1e1b00 */
[----:B------:R-:W-:Y:S01]  /*0a70*/  SHF.R.S32.HI R19, RZ, 0x1f, R9 ;  /* 0x0000001fff137819 */ /* 0x000fe20000011409 */
[----:B------:R-:W0:Y:S01]  /*0a80*/  @!P4 LDC.64 R52, c[0x0][0x3a0] ;  /* 0x0000e800ff34cb82 */ /* 0x000e220000000a00 */
[C---:B-1----:R-:W-:Y:S02]  /*0a90*/  @!P1 IADD3 R16, P5, PT, R21.reuse, R16, RZ ;  /* 0x0000001015109210 */ /* 0x042fe40007fbe0ff */
[----:B---3--:R-:W-:Y:S02]  /*0aa0*/  @!P1 IADD3 R36, P6, PT, R21, R36, RZ ;  /* 0x0000002415249210 */ /* 0x008fe40007fde0ff */
[----:B------:R-:W-:Y:S02]  /*0ab0*/  ISETP.GE.AND.EX P3, PT, R19, UR17, PT, P3 ;  /* 0x0000001113007c0c */ /* 0x000fe4000bf66330 */
[----:B------:R-:W-:Y:S01]  /*0ac0*/  IADD3 R0, PT, PT, R5, 0x38, RZ ;  /* 0x0000003805007810 */ /* 0x000fe20007ffe0ff */
[----:B------:R-:W1:Y:S01]  /*0ad0*/  @!P2 LDC.64 R20, c[0x0][0x3a0] ;  /* 0x0000e800ff14ab82 */ /* 0x000e620000000a00 */
[----:B------:R-:W-:-:S02]  /*0ae0*/  @!P1 IADD3.X R17, PT, PT, R4, R17, RZ, P5, !PT ;  /* 0x0000001104119210 */ /* 0x000fc40002ffe4ff */
[----:B------:R-:W-:Y:S02]  /*0af0*/  ISETP.GE.U32.AND P5, PT, R0, UR16, PT ;  /* 0x0000001000007c0c */ /* 0x000fe4000bfa6070 */
[----:B------:R-:W-:Y:S02]  /*0b00*/  SHF.R.S32.HI R15, RZ, 0x1f, R0 ;  /* 0x0000001fff0f7819 */ /* 0x000fe40000011400 */
[C---:B------:R-:W-:Y:S01]  /*0b10*/  @!P2 SHF.L.U64.HI R8, R12.reuse, 0x2, R3 ;  /* 0x000000020c08a819 */ /* 0x040fe20000010203 */
[----:B------:R-:W3:Y:S01]  /*0b20*/  @!P4 LDC.64 R46, c[0x0][0x398] ;  /* 0x0000e600ff2ecb82 */ /* 0x000ee20000000a00 */
[----:B------:R-:W-:Y:S01]  /*0b30*/  ISETP.GE.AND.EX P5, PT, R15, UR17, PT, P5 ;  /* 0x000000110f007c0c */ /* 0x000fe2000bfa6350 */
[----:B------:R-:W-:Y:S01]  /*0b40*/  HFMA2 R3, -RZ, RZ, 0, 0 ;  /* 0x00000000ff037431 */ /* 0x000fe200000001ff */
[----:B------:R-:W-:Y:S02]  /*0b50*/  @!P2 SHF.L.U32 R33, R12, 0x2, RZ ;  /* 0x000000020c21a819 */ /* 0x000fe400000006ff */
[----:B------:R-:W-:-:S02]  /*0b60*/  @!P1 IADD3.X R37, PT, PT, R4, R37, RZ, P6, !PT ;  /* 0x0000002504259210 */ /* 0x000fc400037fe4ff */
[----:B------:R-:W-:Y:S01]  /*0b70*/  CS2R R4, SRZ ;  /* 0x0000000000047805 */ /* 0x000fe2000001ff00 */
[----:B------:R-:W0:Y:S01]  /*0b80*/  @!P3 LDC.64 R12, c[0x0][0x3f8] ;  /* 0x0000fe00ff0cbb82 */ /* 0x000e220000000a00 */
[----:B------:R-:W-:Y:S01]  /*0b90*/  MOV R2, RZ ;  /* 0x000000ff00027202 */ /* 0x000fe20000000f00 */
[----:B--2---:R-:W-:-:S03]  /*0ba0*/  @!P4 IMAD R14, R31, R6, RZ ;  /* 0x000000061f0ec224 */ /* 0x004fc600078e02ff */
[----:B------:R2:W5:Y:S04]  /*0bb0*/  @!P0 LDG.E.64 R4, desc[UR14][R24.64] ;  /* 0x0000000e18048981 */ /* 0x000568000c1e1b00 */
[----:B------:R2:W5:Y:S01]  /*0bc0*/  @!P0 LDG.E.64 R2, desc[UR14][R10.64] ;  /* 0x0000000e0a028981 */ /* 0x000562000c1e1b00 */
[----:B-1----:R-:W-:Y:S01]  /*0bd0*/  @!P2 IADD3 R20, P6, PT, R33, R20, RZ ;  /* 0x000000142114a210 */ /* 0x002fe20007fde0ff */
[----:B------:R-:W-:Y:S01]  /*0be0*/  @!P4 IMAD R31, R29, R7, R14 ;  /* 0x000000071d1fc224 */ /* 0x000fe200078e020e */
[----:B------:R-:W1:Y:S01]  /*0bf0*/  @!P3 LDC.64 R34, c[0x0][0x3a0] ;  /* 0x0000e800ff22bb82 */ /* 0x000e620000000a00 */
[----:B--2---:R-:W-:Y:S02]  /*0c00*/  @!P4 MOV R24, R58 ;  /* 0x0000003a0018c202 */ /* 0x004fe40000000f00 */
[----:B------:R-:W-:-:S05]  /*0c10*/  @!P4 MOV R25, R61 ;  /* 0x0000003d0019c202 */ /* 0x000fca0000000f00 */
[----:B------:R-:W2:Y:S01]  /*0c20*/  @!P5 LDC.64 R10, c[0x0][0x3f8] ;  /* 0x0000fe00ff0adb82 */ /* 0x000ea20000000a00 */
[----:B------:R-:W-:Y:S01]  /*0c30*/  @!P4 IMAD.WIDE.U32 R6, R29, R6, R24 ;  /* 0x000000061d06c225 */ /* 0x000fe200078e0018 */
[----:B------:R-:W-:Y:S02]  /*0c40*/  @!P2 IADD3.X R21, PT, PT, R8, R21, RZ, P6, !PT ;  /* 0x000000150815a210 */ /* 0x000fe400037fe4ff */
[----:B------:R-:W-:Y:S02]  /*0c50*/  ISETP.NE.AND P6, PT, RZ, UR8, PT ;  /* 0x00000008ff007c0c */ /* 0x000fe4000bfc5270 */
[----:B------:R-:W-:Y:S02]  /*0c60*/  @!P4 IADD3 R7, PT, PT, R7, R31, RZ ;  /* 0x0000001f0707c210 */ /* 0x000fe40007ffe0ff */
[----:B------:R-:W1:Y:S01]  /*0c70*/  @!P3 LDC.64 R28, c[0x0][0x398] ;  /* 0x0000e600ff1cbb82 */ /* 0x000e620000000a00 */
[C---:B------:R-:W-:Y:S01]  /*0c80*/  @!P4 SHF.L.U32 R25, R6.reuse, 0x2, RZ ;  /* 0x000000020619c819 */ /* 0x040fe200000006ff */
[----:B0-----:R-:W-:Y:S01]  /*0c90*/  @!P3 IMAD R18, R19, R12, RZ ;  /* 0x0000000c1312b224 */ /* 0x001fe200078e02ff */
[----:B------:R-:W-:-:S02]  /*0ca0*/  @!P4 SHF.L.U64.HI R14, R6, 0x2, R7 ;  /* 0x00000002060ec819 */ /* 0x000fc40000010207 */
[----:B------:R-:W-:Y:S02]  /*0cb0*/  @!P2 IADD3 R22, P0, PT, R33, R22, RZ ;  /* 0x000000162116a210 */ /* 0x000fe40007f1e0ff */
[----:B------:R-:W-:Y:S01]  /*0cc0*/  @!P3 MOV R6, R58 ;  /* 0x0000003a0006b202 */ /* 0x000fe20000000f00 */
[----:B------:R-:W-:Y:S01]  /*0cd0*/  @!P3 IMAD R19, R9, R13, R18 ;  /* 0x0000000d0913b224 */ /* 0x000fe200078e0212 */
[----:B------:R-:W-:Y:S01]  /*0ce0*/  @!P3 MOV R7, R61 ;  /* 0x0000003d0007b202 */ /* 0x000fe20000000f00 */
[----:B------:R-:W0:Y:S01]  /*0cf0*/  @!P5 LDC.64 R30, c[0x0][0x3a0] ;  /* 0x0000e800ff1edb82 */ /* 0x000e220000000a00 */
[----:B------:R-:W-:Y:S02]  /*0d00*/  @!P2 IADD3.X R23, PT, PT, R8, R23, RZ, P0, !PT ;  /* 0x000000170817a210 */ /* 0x000fe400007fe4ff */
[----:B------:R-:W-:Y:S01]  /*0d10*/  @!P4 IADD3 R52, P0, PT, R25, R52, RZ ;  /* 0x000000341934c210 */ /* 0x000fe20007f1e0ff */
[----:B------:R-:W-:-:S04]  /*0d20*/  @!P3 IMAD.WIDE.U32 R12, R9, R12, R6 ;  /* 0x0000000c090cb225 */ /* 0x000fc800078e0006 */
[----:B------:R-:W0:Y:S01]  /*0d30*/  @P6 LDC.64 R8, c[0x0][0x3b0] ;  /* 0x0000ec00ff086b82 */ /* 0x000e220000000a00 */
[----:B------:R-:W-:Y:S01]  /*0d40*/  @!P4 IADD3.X R53, PT, PT, R14, R53, RZ, P0, !PT ;  /* 0x000000350e35c210 */ /* 0x000fe200007fe4ff */
[----:B--2---:R-:W-:Y:S01]  /*0d50*/  @!P5 IMAD R15, R15, R10, RZ ;  /* 0x0000000a0f0fd224 */ /* 0x004fe200078e02ff */
[----:B---3--:R-:W-:Y:S02]  /*0d60*/  @!P4 IADD3 R46, P0, PT, R25, R46, RZ ;  /* 0x0000002e192ec210 */ /* 0x008fe40007f1e0ff */
[----:B------:R-:W-:-:S03]  /*0d70*/  @!P3 IADD3 R19, PT, PT, R13, R19, RZ ;  /* 0x000000130d13b210 */ /* 0x000fc60007ffe0ff */
[----:B------:R-:W2:Y:S01]  /*0d80*/  LDC.64 R6, c[0x0][0x3a8] ;  /* 0x0000ea00ff067b82 */ /* 0x000ea20000000a00 */
[----:B------:R-:W-:Y:S01]  /*0d90*/  @!P4 IADD3.X R47, PT, PT, R14, R47, RZ, P0, !PT ;  /* 0x0000002f0e2fc210 */ /* 0x000fe200007fe4ff */
[----:B------:R-:W-:Y:S01]  /*0da0*/  @!P5 IMAD R11, R0, R11, R15 ;  /* 0x0000000b000bd224 */ /* 0x000fe200078e020f */
[----:B------:R-:W-:-:S05]  /*0db0*/  @!P3 SHF.L.U32 R13, R12, 0x2, RZ ;  /* 0x000000020c0db819 */ /* 0x000fca00000006ff */
[----:B------:R-:W3:Y:S01]  /*0dc0*/  @!P5 LDC.64 R32, c[0x0][0x398] ;  /* 0x0000e600ff20db82 */ /* 0x000ee20000000a00 */
[----:B------:R-:W-:Y:S02]  /*0dd0*/  @!P5 MOV R14, R58 ;  /* 0x0000003a000ed202 */ /* 0x000fe40000000f00 */
[----:B------:R-:W-:Y:S02]  /*0de0*/  @!P5 MOV R15, R61 ;  /* 0x0000003d000fd202 */ /* 0x000fe40000000f00 */
[----:B------:R-:W-:Y:S02]  /*0df0*/  @!P3 SHF.L.U64.HI R12, R12, 0x2, R19 ;  /* 0x000000020c0cb819 */ /* 0x000fe40000010213 */
[----:B-1----:R-:W-:Y:S01]  /*0e00*/  @!P3 IADD3 R34, P0, PT, R13, R34, RZ ;  /* 0x000000220d22b210 */ /* 0x002fe20007f1e0ff */
[----:B------:R-:W-:Y:S01]  /*0e10*/  @!P5 IMAD.WIDE.U32 R14, R0, R10, R14 ;  /* 0x0000000a000ed225 */ /* 0x000fe200078e000e */
[----:B------:R-:W-:Y:S02]  /*0e20*/  LOP3.LUT R48, R54, 0xffff, RZ, 0xc0, !PT ;  /* 0x0000ffff36307812 */ /* 0x000fe400078ec0ff */
[----:B------:R-:W-:-:S02]  /*0e30*/  @!P3 IADD3.X R35, PT, PT, R12, R35, RZ, P0, !PT ;  /* 0x000000230c23b210 */ /* 0x000fc400007fe4ff */
[----:B------:R-:W-:Y:S02]  /*0e40*/  @!P3 IADD3 R28, P0, PT, R13, R28, RZ ;  /* 0x0000001c0d1cb210 */ /* 0x000fe40007f1e0ff */
[----:B------:R-:W-:Y:S01]  /*0e50*/  @!P5 IADD3 R13, PT, PT, R15, R11, RZ ;  /* 0x0000000b0f0dd210 */ /* 0x000fe20007ffe0ff */
[----:B------:R-:W-:Y:S01]  /*0e60*/  IMAD R15, R56, 0x78, R48 ;  /* 0x00000078380f7824 */ /* 0x000fe200078e0230 */
[----:B------:R-:W-:Y:S02]  /*0e70*/  @!P5 SHF.L.U32 R11, R14, 0x2, RZ ;  /* 0x000000020e0bd819 */ /* 0x000fe400000006ff */
[----:B------:R-:W-:Y:S02]  /*0e80*/  @!P3 IADD3.X R29, PT, PT, R12, R29, RZ, P0, !PT ;  /* 0x0000001d0c1db210 */ /* 0x000fe400007fe4ff */
[----:B------:R-:W-:Y:S01]  /*0e90*/  @!P5 SHF.L.U64.HI R0, R14, 0x2, R13 ;  /* 0x000000020e00d819 */ /* 0x000fe2000001020d */
[----:B0-----:R-:W-:Y:S01]  /*0ea0*/  @P6 IMAD.WIDE R12, R15, 0x2, R8 ;  /* 0x000000020f0c6825 */ /* 0x001fe200078e0208 */
[----:B------:R-:W-:-:S02]  /*0eb0*/  @!P5 IADD3 R30, P0, PT, R11, R30, RZ ;  /* 0x0000001e0b1ed210 */ /* 0x000fc40007f1e0ff */
[----:B------:R-:W-:Y:S01]  /*0ec0*/  CS2R R8, SRZ ;  /* 0x0000000000087805 */ /* 0x000fe2000001ff00 */
[----:B--2---:R-:W-:Y:S01]  /*0ed0*/  IMAD.WIDE R14, R15, 0x2, R6 ;  /* 0x000000020f0e7825 */ /* 0x004fe200078e0206 */
[----:B------:R-:W-:Y:S01]  /*0ee0*/  @!P5 IADD3.X R31, PT, PT, R0, R31, RZ, P0, !PT ;  /* 0x0000001f001fd210 */ /* 0x000fe200007fe4ff */
[----:B------:R-:W2:Y:S01]  /*0ef0*/  @P6 LDG.E.U16 R24, desc[UR14][R12.64] ;  /* 0x0000000e0c186981 */ /* 0x000ea2000c1e1500 */
[----:B---3--:R-:W-:Y:S02]  /*0f00*/  @!P5 IADD3 R32, P0, PT, R11, R32, RZ ;  /* 0x000000200b20d210 */ /* 0x008fe40007f1e0ff */
[----:B------:R-:W-:Y:S02]  /*0f10*/  CS2R R6, SRZ ;  /* 0x0000000000067805 */ /* 0x000fe4000001ff00 */
[----:B------:R-:W-:Y:S01]  /*0f20*/  CS2R R10, SRZ ;  /* 0x00000000000a7805 */ /* 0x000fe2000001ff00 */
[----:B------:R0:W3:Y:S01]  /*0f30*/  @P6 LDG.E.U16 R25, desc[UR14][R12.64+0x2] ;  /* 0x0000020e0c196981 */ /* 0x0000e2000c1e1500 */
[----:B------:R-:W-:-:S02]  /*0f40*/  CS2R R18, SRZ ;  /* 0x0000000000127805 */ /* 0x000fc4000001ff00 */
[----:B------:R-:W-:Y:S01]  /*0f50*/  @!P5 IADD3.X R33, PT, PT, R0, R33, RZ, P0, !PT ;  /* 0x000000210021d210 */ /* 0x000fe200007fe4ff */
[----:B------:R1:W5:Y:S04]  /*0f60*/  @!P1 LDG.E.64 R6, desc[UR14][R16.64] ;  /* 0x0000000e10069981 */ /* 0x000368000c1e1b00 */
[----:B------:R1:W5:Y:S01]  /*0f70*/  @!P1 LDG.E.64 R8, desc[UR14][R36.64] ;  /* 0x0000000e24089981 */ /* 0x000362000c1e1b00 */
[----:B0-----:R-:W-:-:S03]  /*0f80*/  CS2R R12, SRZ ;  /* 0x00000000000c7805 */ /* 0x001fc6000001ff00 */
[----:B------:R0:W5:Y:S01]  /*0f90*/  @!P2 LDG.E.64 R10, desc[UR14][R20.64] ;  /* 0x0000000e140aa981 */ /* 0x000162000c1e1b00 */
[----:B-1----:R-:W-:-:S03]  /*0fa0*/  CS2R R16, SRZ ;  /* 0x0000000000107805 */ /* 0x002fc6000001ff00 */
[----:B------:R1:W5:Y:S01]  /*0fb0*/  @!P2 LDG.E.64 R12, desc[UR14][R22.64] ;  /* 0x0000000e160ca981 */ /* 0x000362000c1e1b00 */
[----:B------:R-:W-:-:S03]  /*0fc0*/  CS2R R36, SRZ ;  /* 0x0000000000247805 */ /* 0x000fc6000001ff00 */
[----:B------:R-:W3:Y:S01]  /*0fd0*/  LDG.E.U16 R49, desc[UR14][R14.64] ;  /* 0x0000000e0e317981 */ /* 0x000ee2000c1e1500 */
[----:B0-----:R-:W-:-:S03]  /*0fe0*/  CS2R R20, SRZ ;  /* 0x0000000000147805 */ /* 0x001fc6000001ff00 */
[----:B------:R0:W3:Y:S01]  /*0ff0*/  LDG.E.U16 R0, desc[UR14][R14.64+0x2] ;  /* 0x0000020e0e007981 */ /* 0x0000e2000c1e1500 */
[----:B-1----:R-:W-:-:S03]  /*1000*/  CS2R R22, SRZ ;  /* 0x0000000000167805 */ /* 0x002fc6000001ff00 */
[----:B------:R-:W5:Y:S04]  /*1010*/  @!P4 LDG.E.64 R16, desc[UR14][R46.64] ;  /* 0x0000000e2e10c981 */ /* 0x000f68000c1e1b00 */
[----:B------:R-:W5:Y:S04]  /*1020*/  @!P3 LDG.E.64 R18, desc[UR14][R34.64] ;  /* 0x0000000e2212b981 */ /* 0x000f68000c1e1b00 */
[----:B------:R-:W5:Y:S04]  /*1030*/  @!P3 LDG.E.64 R20, desc[UR14][R28.64] ;  /* 0x0000000e1c14b981 */ /* 0x000f68000c1e1b00 */
[----:B------:R-:W5:Y:S04]  /*1040*/  @!P5 LDG.E.64 R22, desc[UR14][R30.64] ;  /* 0x0000000e1e16d981 */ /* 0x000f68000c1e1b00 */
[----:B------:R-:W5:Y:S01]  /*1050*/  @!P5 LDG.E.64 R36, desc[UR14][R32.64] ;  /* 0x0000000e2024d981 */ /* 0x000f62000c1e1b00 */
[----:B------:R-:W-:Y:S01]  /*1060*/  UISETP.NE.AND UP1, UPT, UR8, URZ, UPT ;  /* 0x000000ff0800728c */ /* 0x000fe2000bf25270 */
[----:B0-----:R-:W-:Y:S01]  /*1070*/  CS2R R14, SRZ ;  /* 0x00000000000e7805 */ /* 0x001fe2000001ff00 */
[----:B------:R-:W-:-:S05]  /*1080*/  UMOV UR16, 0x3f800000 ;  /* 0x3f80000000107882 */ /* 0x000fca0000000000 */
[----:B------:R0:W5:Y:S02]  /*1090*/  @!P4 LDG.E.64 R14, desc[UR14][R52.64] ;  /* 0x0000000e340ec981 */ /* 0x000164000c1e1b00 */
[----:B0-----:R-:W-:Y:S02]  /*10a0*/  CS2R R52, SRZ ;  /* 0x0000000000347805 */ /* 0x001fe4000001ff00 */
[----:B----4-:R-:W-:-:S13]  /*10b0*/  R2UR UR13, R26 ;  /* 0x000000001a0d72ca */ /* 0x010fda00000e0000 */
        /* <DEDUP_REMOVED lines=10> */
[----:B--2---:R-:W-:Y:S02]  /*1160*/  @P6 SHF.L.U32 R52, R24, 0x10, RZ ;  /* 0x0000001018346819 */ /* 0x004fe400000006ff */
[----:B---3--:R-:W-:Y:S02]  /*1170*/  @P6 SHF.L.U32 R53, R25, 0x10, RZ ;  /* 0x0000001019356819 */ /* 0x008fe400000006ff */
[----:B------:R-:W-:Y:S02]  /*1180*/  SHF.L.U32 R49, R49, 0x10, RZ ;  /* 0x0000001031317819 */ /* 0x000fe400000006ff */
[----:B------:R-:W-:Y:S01]  /*1190*/  SHF.L.U32 R0, R0, 0x10, RZ ;  /* 0x0000001000007819 */ /* 0x000fe200000006ff */
[----:B------:R-:W-:Y:S06]  /*11a0*/  BRA.U UP1, `(.L_x_1416) ;  /* 0x0000000501c47547 */ /* 0x000fec000b800000 */
        /* <DEDUP_REMOVED lines=79> */
[----:B------:R-:W-:Y:S01]  /*16a0*/  FFMA.FTZ R31, R32, R31, R29 ;  /* 0x0000001f201f7223 */ /* 0x000fe2000001001d */
[----:B------:R-:W-:Y:S01]  /*16b0*/  FMUL.FTZ R30, R30, UR16 ;  /* 0x000000101e1e7c20 */ /* 0x000fe20008410000 */
        /* <DEDUP_REMOVED lines=8> */
[----:B------:R-:W-:Y:S01]  /*1740*/  FADD.FTZ R29, R22, -UR13 ;  /* 0x8000000d161d7e21 */ /* 0x000fe20008010000 */
[----:B------:R-:W-:Y:S01]  /*1750*/  FADD.FTZ R27, R8, R27 ;  /* 0x0000001b081b7221 */ /* 0x000fe20000010000 */
[----:B------:R-:W-:Y:S01]  /*1760*/  FMUL.FTZ R33, R36, R49 ;  /* 0x0000003124217220 */ /* 0x000fe20000410000 */
[----:B------:R-:W-:Y:S01]  /*1770*/  FADD.FTZ R24, R9, R24 ;  /* 0x0000001809187221 */ /* 0x000fe20000010000 */
[----:B------:R-:W-:Y:S01]  /*1780*/  FMUL.FTZ R28, R29, UR16 ;  /* 0x000000101d1c7c20 */ /* 0x000fe20008410000 */
[----:B------:R-:W-:Y:S01]  /*1790*/  FADD.FTZ R29, R23, -UR13 ;  /* 0x8000000d171d7e21 */ /* 0x000fe20008010000 */
[----:B------:R-:W-:Y:S01]  /*17a0*/  FADD.FTZ R27, R12, R27 ;  /* 0x0000001b0c1b7221 */ /* 0x000fe20000010000 */
[----:B------:R-:W-:Y:S01]  /*17b0*/  FADD.FTZ R35, R34, R33 ;  /* 0x0000002122237221 */ /* 0x000fe20000010000 */
[----:B------:R-:W-:Y:S01]  /*17c0*/  FADD.FTZ R24, R13, R24 ;  /* 0x000000180d187221 */ /* 0x000fe20000010000 */
[----:B------:R-:W-:Y:S01]  /*17d0*/  FFMA.FTZ R34, R28, R33, R31 ;  /* 0x000000211c227223 */ /* 0x000fe2000001001f */
[----:B------:R-:W-:Y:S01]  /*17e0*/  FFMA.FTZ R25, R20, R32, R25 ;  /* 0x0000002014197223 */ /* 0x000fe20000010019 */
[----:B------:R-:W-:Y:S01]  /*17f0*/  FMUL.FTZ R33, R29, UR16 ;  /* 0x000000101d217c20 */ /* 0x000fe20008410000 */
[----:B------:R-:W-:Y:S01]  /*1800*/  FMUL.FTZ R32, R37, R0 ;  /* 0x0000000025207220 */ /* 0x000fe20000410000 */
[----:B------:R-:W-:Y:S01]  /*1810*/  FADD.FTZ R29, R16, R27 ;  /* 0x0000001b101d7221 */ /* 0x000fe20000010000 */
[----:B------:R-:W-:Y:S01]  /*1820*/  FADD.FTZ R30, R17, R24 ;  /* 0x00000018111e7221 */ /* 0x000fe20000010000 */
[----:B------:R-:W-:Y:S01]  /*1830*/  FFMA.FTZ R28, R36, R28, R25 ;  /* 0x0000001c241c7223 */ /* 0x000fe20000010019 */
[----:B------:R-:W-:Y:S01]  /*1840*/  FADD.FTZ R24, R32, R35 ;  /* 0x0000002320187221 */ /* 0x000fe20000010000 */
[----:B------:R-:W-:Y:S01]  /*1850*/  FFMA.FTZ R27, R33, R32, R34 ;  /* 0x00000020211b7223 */ /* 0x000fe20000010022 */
[----:B------:R-:W-:Y:S01]  /*1860*/  FADD.FTZ R31, R20, R29 ;  /* 0x0000001d141f7221 */ /* 0x000fe20000010000 */
[----:B------:R-:W-:Y:S01]  /*1870*/  FADD.FTZ R32, R21, R30 ;  /* 0x0000001e15207221 */ /* 0x000fe20000010000 */
[----:B------:R-:W-:-:S02]  /*1880*/  FFMA.FTZ R29, R37, R33, R26 ;  /* 0x00000021251d7223 */ /* 0x000fc4000001001a */
[----:B------:R-:W-:Y:S01]  /*1890*/  FADD.FTZ R30, R36, R31 ;  /* 0x0000001f241e7221 */ /* 0x000fe20000010000 */
[----:B------:R-:W-:Y:S01]  /*18a0*/  FADD.FTZ R31, R37, R32 ;  /* 0x00000020251f7221 */ /* 0x000fe20000010000 */
[----:B------:R-:W-:Y:S06]  /*18b0*/  BRA `(.L_x_1417) ;  /* 0x0000001000007947 */ /* 0x000fec0003800000 */
.L_x_1416:
        /* <DEDUP_REMOVED lines=13> */
[----:B------:R-:W-:-:S04]  /*1990*/  FADD.FTZ R28, R41, -UR13 ;  /* 0x8000000d291c7e21 */ /* 0x000fc80008010000 */
[----:B------:R-:W-:Y:S02]  /*19a0*/  FMUL.FTZ R28, R28, UR16 ;  /* 0x000000101c1c7c20 */ /* 0x000fe40008410000 */
[----:B------:R-:W0:Y:S01]  /*19b0*/  MUFU.RCP R31, R31 ;  /* 0x0000001f001f7308 */ /* 0x000e220000001000 */
[----:B-1----:R-:W-:Y:S01]  /*19c0*/  FADD.FTZ R33, R32, 1 ;  /* 0x3f80000020217421 */ /* 0x002fe20000010000 */
[----:B------:R-:W-:-:S04]  /*19d0*/  FFMA.FTZ R32, R0, R28, R53 ;  /* 0x0000001c00207223 */ /* 0x000fc80000010035 */
[----:B------:R-:W-:Y:S02]  /*19e0*/  FMUL.FTZ R51, R32, -1.4426950216293334961 ;  /* 0xbfb8aa3b20337820 */ /* 0x000fe40000410000 */
[----:B------:R-:W1:Y:S08]  /*19f0*/  MUFU.RCP R33, R33 ;  /* 0x0000002100217308 */ /* 0x000e700000001000 */
[----:B------:R-:W-:Y:S01]  /*1a00*/  MUFU.EX2 R51, R51 ;  /* 0x0000003300337308 */ /* 0x000fe20000000800 */
[----:B0-----:R-:W-:-:S04]  /*1a10*/  FADD.FTZ R29, -R31, 1 ;  /* 0x3f8000001f1d7421 */ /* 0x001fc80000010100 */
[----:B------:R-:W-:Y:S01]  /*1a20*/  FFMA.FTZ R35, R26, R29, 1 ;  /* 0x3f8000001a237423 */ /* 0x000fe2000001001d */
[----:B------:R-:W-:Y:S01]  /*1a30*/  FFMA.FTZ R29, R49, R30, R52 ;  /* 0x0000001e311d7223 */ /* 0x000fe20000010034 */
[----:B------:R-:W-:Y:S01]  /*1a40*/  FMUL.FTZ R26, R42, R31 ;  /* 0x0000001f2a1a7220 */ /* 0x000fe20000410000 */
[----:B-1----:R-:W-:Y:S02]  /*1a50*/  FADD.FTZ R46, -R33, 1 ;  /* 0x3f800000212e7421 */ /* 0x002fe40000010100 */
[----:B------:R-:W-:Y:S01]  /*1a60*/  FMUL.FTZ R34, R29, -1.4426950216293334961 ;  /* 0xbfb8aa3b1d227820 */ /* 0x000fe20000410000 */
[----:B------:R-:W-:Y:S01]  /*1a70*/  FMUL.FTZ R26, R26, R35 ;  /* 0x000000231a1a7220 */ /* 0x000fe20000410000 */
[----:B------:R-:W-:Y:S01]  /*1a80*/  FMUL.FTZ R33, R43, R33 ;  /* 0x000000212b217220 */ /* 0x000fe20000410000 */
[----:B------:R-:W-:Y:S01]  /*1a90*/  FFMA.FTZ R47, R27, R46, 1 ;  /* 0x3f8000001b2f7423 */ /* 0x000fe2000001002e */
[----:B------:R-:W-:Y:S02]  /*1aa0*/  FADD.FTZ R27, R2, -UR13 ;  /* 0x8000000d021b7e21 */ /* 0x000fe40008010000 */
[----:B------:R-:W0:Y:S01]  /*1ab0*/  MUFU.EX2 R34, R34 ;  /* 0x0000002200227308 */ /* 0x000e220000000800 */
[----:B------:R-:W-:Y:S01]  /*1ac0*/  FMUL.FTZ R33, R33, R47 ;  /* 0x0000002f21217220 */ /* 0x000fe20000410000 */
[----:B------:R-:W-:-:S03]  /*1ad0*/  FMUL.FTZ R27, R27, UR16 ;  /* 0x000000101b1b7c20 */ /* 0x000fc60008410000 */
[----:B------:R-:W-:Y:S01]  /*1ae0*/  FMUL.FTZ R57, R0, R33 ;  /* 0x0000002100397220 */ /* 0x000fe20000410000 */
[----:B------:R-:W-:-:S04]  /*1af0*/  FFMA.FTZ R31, R49, R27, R52 ;  /* 0x0000001b311f7223 */ /* 0x000fc80000010034 */
[----:B------:R-:W-:-:S06]  /*1b00*/  FMUL.FTZ R46, R31, -1.4426950216293334961 ;  /* 0xbfb8aa3b1f2e7820 */ /* 0x000fcc0000410000 */
[----:B------:R-:W-:Y:S01]  /*1b10*/  MUFU.EX2 R46, R46 ;  /* 0x0000002e002e7308 */ /* 0x000fe20000000800 */
[----:B0-----:R-:W-:Y:S01]  /*1b20*/  FADD.FTZ R35, R34, 1 ;  /* 0x3f80000022237421 */ /* 0x001fe20000010000 */
[----:B------:R-:W-:-:S06]  /*1b30*/  FADD.FTZ R34, R51, 1 ;  /* 0x3f80000033227421 */ /* 0x000fcc0000010000 */
[----:B------:R-:W0:Y:S08]  /*1b40*/  MUFU.RCP R35, R35 ;  /* 0x0000002300237308 */ /* 0x000e300000001000 */
[----:B------:R-:W1:Y:S01]  /*1b50*/  MUFU.RCP R34, R34 ;  /* 0x0000002200227308 */ /* 0x000e620000001000 */
[----:B0-----:R-:W-:-:S04]  /*1b60*/  FADD.FTZ R47, -R35, 1 ;  /* 0x3f800000232f7421 */ /* 0x001fc80000010100 */
[----:B------:R-:W-:Y:S01]  /*1b70*/  FFMA.FTZ R51, R29, R47, 1 ;  /* 0x3f8000001d337423 */ /* 0x000fe2000001002f */
[----:B------:R-:W-:Y:S01]  /*1b80*/  FADD.FTZ R47, R46, 1 ;  /* 0x3f8000002e2f7421 */ /* 0x000fe20000010000 */
[----:B-1----:R-:W-:Y:S01]  /*1b90*/  FADD.FTZ R29, -R34, 1 ;  /* 0x3f800000221d7421 */ /* 0x002fe20000010100 */
[----:B------:R-:W-:-:S04]  /*1ba0*/  FMUL.FTZ R46, R39, R34 ;  /* 0x00000022272e7220 */ /* 0x000fc80000410000 */
[----:B------:R-:W0:Y:S01]  /*1bb0*/  MUFU.RCP R47, R47 ;  /* 0x0000002f002f7308 */ /* 0x000e220000001000 */
[----:B------:R-:W-:Y:S01]  /*1bc0*/  FFMA.FTZ R29, R32, R29, 1 ;  /* 0x3f800000201d7423 */ /* 0x000fe2000001001d */
[----:B------:R-:W-:-:S03]  /*1bd0*/  FMUL.FTZ R32, R38, R35 ;  /* 0x0000002326207220 */ /* 0x000fc60000410000 */
[----:B------:R-:W-:Y:S01]  /*1be0*/  FMUL.FTZ R29, R46, R29 ;  /* 0x0000001d2e1d7220 */ /* 0x000fe20000410000 */
[----:B------:R-:W-:Y:S01]  /*1bf0*/  FMUL.FTZ R51, R32, R51 ;  /* 0x0000003320337220 */ /* 0x000fe20000410000 */
[----:B------:R-:W-:-:S04]  /*1c00*/  FMUL.FTZ R32, R49, R26 ;  /* 0x0000001a31207220 */ /* 0x000fc80000410000 */
[C---:B------:R-:W-:Y:S01]  /*1c10*/  FFMA.FTZ R35, R25.reuse, R32, RZ ;  /* 0x0000002019237223 */ /* 0x040fe200000100ff */
[----:B------:R-:W-:Y:S01]  /*1c20*/  FADD.FTZ R46, RZ, R32 ;  /* 0x00000020ff2e7221 */ /* 0x000fe20000010000 */
[----:B------:R-:W-:Y:S01]  /*1c30*/  FFMA.FTZ R25, R25, R26, RZ ;  /* 0x0000001a19197223 */ /* 0x000fe200000100ff */
[----:B------:R-:W-:Y:S01]  /*1c40*/  FADD.FTZ R26, RZ, R26 ;  /* 0x0000001aff1a7221 */ /* 0x000fe20000010000 */
[----:B------:R-:W-:Y:S01]  /*1c50*/  FFMA.FTZ R35, R24, R57, R35 ;  /* 0x0000003918237223 */ /* 0x000fe20000010023 */
[----:B------:R-:W-:Y:S01]  /*1c60*/  FADD.FTZ R46, R57, R46 ;  /* 0x0000002e392e7221 */ /* 0x000fe20000010000 */
[----:B0-----:R-:W-:Y:S01]  /*1c70*/  FADD.FTZ R32, -R47, 1 ;  /* 0x3f8000002f207421 */ /* 0x001fe20000010100 */
[----:B------:R-:W-:-:S03]  /*1c80*/  FFMA.FTZ R34, R30, R51, R25 ;  /* 0x000000331e227223 */ /* 0x000fc60000010019 */
[----:B------:R-:W-:Y:S01]  /*1c90*/  FFMA.FTZ R31, R31, R32, 1 ;  /* 0x3f8000001f1f7423 */ /* 0x000fe20000010020 */
[----:B------:R-:W-:-:S04]  /*1ca0*/  FMUL.FTZ R32, R4, R47 ;  /* 0x0000002f04207220 */ /* 0x000fc80000410000 */
[----:B------:R-:W-:Y:S01]  /*1cb0*/  FMUL.FTZ R32, R32, R31 ;  /* 0x0000001f20207220 */ /* 0x000fe20000410000 */
[----:B------:R-:W-:Y:S01]  /*1cc0*/  FADD.FTZ R31, R26, R51 ;  /* 0x000000331a1f7221 */ /* 0x000fe20000010000 */
[----:B------:R-:W-:Y:S01]  /*1cd0*/  FADD.FTZ R26, R3, -UR13 ;  /* 0x8000000d031a7e21 */ /* 0x000fe20008010000 */
[----:B------:R-:W-:Y:S01]  /*1ce0*/  FMUL.FTZ R51, R49, R51 ;  /* 0x0000003331337220 */ /* 0x000fe20000410000 */
[----:B------:R-:W-:Y:S02]  /*1cf0*/  FFMA.FTZ R34, R27, R32, R34 ;  /* 0x000000201b227223 */ /* 0x000fe40000010022 */
        /* <DEDUP_REMOVED lines=13> */
[----:B------:R-:W-:Y:S01]  /*1dd0*/  FMUL.FTZ R24, R0, R29 ;  /* 0x0000001d00187220 */ /* 0x000fe20000410000 */
[----:B------:R-:W-:Y:S01]  /*1de0*/  FMUL.FTZ R25, R25, R51 ;  /* 0x0000003319197220 */ /* 0x000fe20000410000 */
[----:B------:R-:W-:Y:S01]  /*1df0*/  FADD.FTZ R51, R6, -UR13 ;  /* 0x8000000d06337e21 */ /* 0x000fe20008010000 */
[----:B------:R-:W-:Y:S01]  /*1e00*/  FADD.FTZ R46, R46, R29 ;  /* 0x0000001d2e2e7221 */ /* 0x000fe20000010000 */
[C---:B------:R-:W-:Y:S01]  /*1e10*/  FFMA.FTZ R33, R28.reuse, R29, R47 ;  /* 0x0000001d1c217223 */ /* 0x040fe2000001002f */
[----:B------:R-:W-:Y:S01]  /*1e20*/  FFMA.FTZ R28, R28, R24, R35 ;  /* 0x000000181c1c7223 */ /* 0x000fe20000010023 */
[----:B------:R-:W-:Y:S01]  /*1e30*/  FMUL.FTZ R29, R51, UR16 ;  /* 0x00000010331d7c20 */ /* 0x000fe20008410000 */
[----:B------:R-:W-:Y:S01]  /*1e40*/  FADD.FTZ R47, R24, R30 ;  /* 0x0000001e182f7221 */ /* 0x000fe20000010000 */
[----:B------:R-:W-:-:S02]  /*1e50*/  FFMA.FTZ R33, R26, R25, R33 ;  /* 0x000000191a217223 */ /* 0x000fc40000010021 */
        /* <DEDUP_REMOVED lines=12> */
[----:B------:R-:W-:Y:S02]  /*1f20*/  FMUL.FTZ R24, R24, UR16 ;  /* 0x0000001018187c20 */ /* 0x000fe40008410000 */
[----:B------:R-:W-:Y:S01]  /*1f30*/  FADD.FTZ R35, R35, R30 ;  /* 0x0000001e23237221 */ /* 0x000fe20000010000 */
[----:B------:R-:W-:Y:S01]  /*1f40*/  FFMA.FTZ R27, R27, R31, R28 ;  /* 0x0000001f1b1b7223 */ /* 0x000fe2000001001c */
[----:B------:R-:W-:Y:S01]  /*1f50*/  FFMA.FTZ R28, R0, R24, R53 ;  /* 0x00000018001c7223 */ /* 0x000fe20000010035 */
[----:B------:R-:W-:-:S03]  /*1f60*/  FADD.FTZ R47, R47, R31 ;  /* 0x0000001f2f2f7221 */ /* 0x000fc60000010000 */
        /* <DEDUP_REMOVED lines=8> */
[----:B------:R-:W-:Y:S02]  /*1ff0*/  FADD.FTZ R46, R10, -UR13 ;  /* 0x8000000d0a2e7e21 */ /* 0x000fe40008010000 */
[----:B------:R-:W-:Y:S01]  /*2000*/  FMUL.FTZ R31, R31, R28 ;  /* 0x0000001c1f1f7220 */ /* 0x000fe20000410000 */
        /* <DEDUP_REMOVED lines=13> */
[-C--:B------:R-:W-:Y:S01]  /*20e0*/  FFMA.FTZ R26, R29, R30.reuse, R34 ;  /* 0x0000001e1d1a7223 */ /* 0x080fe20000010022 */
[----:B------:R-:W-:Y:S02]  /*20f0*/  FMUL.FTZ R27, R27, UR16 ;  /* 0x000000101b1b7c20 */ /* 0x000fe40008410000 */
[----:B------:R-:W-:Y:S01]  /*2100*/  FMUL.FTZ R28, R28, R57 ;  /* 0x000000391c1c7220 */ /* 0x000fe20000410000 */
[----:B------:R-:W-:-:S03]  /*2110*/  FMUL.FTZ R57, R49, R30 ;  /* 0x0000001e31397220 */ /* 0x000fc60000410000 */
[----:B------:R-:W-:Y:S01]  /*2120*/  FADD.FTZ R35, R35, R28 ;  /* 0x0000001c23237221 */ /* 0x000fe20000010000 */
[----:B------:R-:W-:Y:S01]  /*2130*/  FFMA.FTZ R51, R29, R57, R46 ;  /* 0x000000391d337223 */ /* 0x000fe2000001002e */
[----:B------:R-:W-:Y:S01]  /*2140*/  FFMA.FTZ R29, R0, R27, R53 ;  /* 0x0000001b001d7223 */ /* 0x000fe20000010035 */
[----:B------:R-:W-:Y:S01]  /*2150*/  FADD.FTZ R47, R47, R57 ;  /* 0x000000392f2f7221 */ /* 0x000fe20000010000 */
[----:B------:R-:W-:Y:S01]  /*2160*/  FADD.FTZ R57, R14, -UR13 ;  /* 0x8000000d0e397e21 */ /* 0x000fe20008010000 */
        /* <DEDUP_REMOVED lines=9> */
[-C--:B------:R-:W-:Y:S02]  /*2200*/  FFMA.FTZ R32, R24, R31.reuse, R33 ;  /* 0x0000001f18207223 */ /* 0x080fe40000010021 */
[----:B------:R-:W-:Y:S01]  /*2210*/  FMUL.FTZ R29, R29, R46 ;  /* 0x0000002e1d1d7220 */ /* 0x000fe20000410000 */
        /* <DEDUP_REMOVED lines=9> */
[----:B------:R0:W1:Y:S02]  /*22b0*/  MUFU.RCP R33, R57 ;  /* 0x0000003900217308 */ /* 0x0000640000001000 */
[----:B0-----:R-:W-:Y:S01]  /*22c0*/  FADD.FTZ R57, R18, -UR13 ;  /* 0x8000000d12397e21 */ /* 0x001fe20008010000 */
[----:B-1----:R-:W-:-:S04]  /*22d0*/  FADD.FTZ R46, -R33, 1 ;  /* 0x3f800000212e7421 */ /* 0x002fc80000010100 */
[----:B------:R-:W-:Y:S01]  /*22e0*/  FFMA.FTZ R46, R24, R46, 1 ;  /* 0x3f800000182e7423 */ /* 0x000fe2000001002e */
[----:B------:R-:W-:Y:S01]  /*22f0*/  FMUL.FTZ R24, R16, R33 ;  /* 0x0000002110187220 */ /* 0x000fe20000410000 */
[----:B------:R-:W-:-:S03]  /*2300*/  FMUL.FTZ R33, R49, R28 ;  /* 0x0000001c31217220 */ /* 0x000fc60000410000 */
[----:B------:R-:W-:Y:S01]  /*2310*/  FMUL.FTZ R24, R24, R46 ;  /* 0x0000002e18187220 */ /* 0x000fe20000410000 */
[----:B------:R-:W-:Y:S01]  /*2320*/  FADD.FTZ R46, R15, -UR13 ;  /* 0x8000000d0f2e7e21 */ /* 0x000fe20008010000 */
[----:B------:R-:W-:Y:S01]  /*2330*/  FFMA.FTZ R34, R25, R33, R34 ;  /* 0x0000002119227223 */ /* 0x000fe20000010022 */
[----:B------:R-:W-:Y:S01]  /*2340*/  FADD.FTZ R47, R47, R33 ;  /* 0x000000212f2f7221 */ /* 0x000fe20000010000 */
[----:B------:R-:W-:Y:S01]  /*2350*/  FADD.FTZ R35, R35, R24 ;  /* 0x0000001823237221 */ /* 0x000fe20000010000 */
[----:B------:R-:W-:Y:S01]  /*2360*/  FMUL.FTZ R28, R46, UR16 ;  /* 0x000000102e1c7c20 */ /* 0x000fe20008410000 */
[----:B------:R-:W-:-:S03]  /*2370*/  FFMA.FTZ R26, R31, R24, R26 ;  /* 0x000000181f1a7223 */ /* 0x000fc6000001001a */
        /* <DEDUP_REMOVED lines=8> */
[----:B------:R-:W-:Y:S01]  /*2400*/  FADD.FTZ R51, R19, -UR13 ;  /* 0x8000000d13337e21 */ /* 0x000fe20008010000 */
[----:B0-----:R-:W-:-:S04]  /*2410*/  FADD.FTZ R33, -R46, 1 ;  /* 0x3f8000002e217421 */ /* 0x001fc80000010100 */
[----:B------:R-:W-:Y:S01]  /*2420*/  FFMA.FTZ R33, R25, R33, 1 ;  /* 0x3f80000019217423 */ /* 0x000fe20000010021 */
[----:B------:R-:W-:-:S04]  /*2430*/  FMUL.FTZ R25, R17, R46 ;  /* 0x0000002e11197220 */ /* 0x000fc80000410000 */
[----:B------:R-:W-:Y:S01]  /*2440*/  FMUL.FTZ R25, R25, R33 ;  /* 0x0000002119197220 */ /* 0x000fe20000410000 */
[----:B------:R-:W-:Y:S01]  /*2450*/  FFMA.FTZ R33, R27, R29, R32 ;  /* 0x0000001d1b217223 */ /* 0x000fe20000010020 */
[----:B------:R-:W-:Y:S02]  /*2460*/  FMUL.FTZ R29, R57, UR16 ;  /* 0x00000010391d7c20 */ /* 0x000fe40008410000 */
        /* <DEDUP_REMOVED lines=10> */
[----:B------:R-:W-:-:S03]  /*2510*/  FADD.FTZ R57, R22, -UR13 ;  /* 0x8000000d16397e21 */ /* 0x000fc60008010000 */
        /* <DEDUP_REMOVED lines=16> */
[----:B------:R-:W-:Y:S02]  /*2620*/  FMUL.FTZ R25, R57, UR16 ;  /* 0x0000001039197c20 */ /* 0x000fe40008410000 */
[----:B------:R-:W-:Y:S01]  /*2630*/  FFMA.FTZ R33, R24, R27, R33 ;  /* 0x0000001b18217223 */ /* 0x000fe20000010021 */
[----:B------:R-:W-:Y:S01]  /*2640*/  FFMA.FTZ R46, R28, R34, R31 ;  /* 0x000000221c2e7223 */ /* 0x000fe2000001001f */
[----:B------:R-:W-:Y:S01]  /*2650*/  FFMA.FTZ R28, R49, R25, R52 ;  /* 0x00000019311c7223 */ /* 0x000fe20000010034 */
[----:B------:R-:W-:-:S03]  /*2660*/  FADD.FTZ R47, R34, R47 ;  /* 0x0000002f222f7221 */ /* 0x000fc60000010000 */
[----:B------:R-:W-:-:S06]  /*2670*/  FMUL.FTZ R51, R28, -1.4426950216293334961 ;  /* 0xbfb8aa3b1c337820 */ /* 0x000fcc0000410000 */
[----:B------:R-:W0:Y:S02]  /*2680*/  MUFU.EX2 R51, R51 ;  /* 0x0000003300337308 */ /* 0x000e240000000800 */
[----:B0-----:R-:W-:Y:S01]  /*2690*/  FADD.FTZ R57, R51, 1 ;  /* 0x3f80000033397421 */ /* 0x001fe20000010000 */
[----:B------:R-:W-:-:S05]  /*26a0*/  FADD.FTZ R51, R23, -UR13 ;  /* 0x8000000d17337e21 */ /* 0x000fca0008010000 */
[----:B------:R-:W0:Y:S02]  /*26b0*/  MUFU.RCP R31, R57 ;  /* 0x00000039001f7308 */ /* 0x000e240000001000 */
[----:B0-----:R-:W-:-:S04]  /*26c0*/  FADD.FTZ R34, -R31, 1 ;  /* 0x3f8000001f227421 */ /* 0x001fc80000010100 */
[----:B------:R-:W-:Y:S01]  /*26d0*/  FFMA.FTZ R28, R28, R34, 1 ;  /* 0x3f8000001c1c7423 */ /* 0x000fe20000010022 */
[----:B------:R-:W-:Y:S01]  /*26e0*/  FMUL.FTZ R34, R36, R31 ;  /* 0x0000001f24227220 */ /* 0x000fe20000410000 */
        /* <DEDUP_REMOVED lines=16> */
[----:B------:R-:W-:Y:S02]  /*27f0*/  FMUL.FTZ R30, R0, R27 ;  /* 0x0000001b001e7220 */ /* 0x000fe40000410000 */
[----:B------:R-:W-:Y:S02]  /*2800*/  FMUL.FTZ R32, R57, R32 ;  /* 0x0000002039207220 */ /* 0x000fe40000410000 */
[----:B------:R-:W-:Y:S01]  /*2810*/  FFMA.FTZ R24, R24, R30, R29 ;  /* 0x0000001e18187223 */ /* 0x000fe2000001001d */
[----:B------:R-:W-:Y:S01]  /*2820*/  FADD.FTZ R47, R30, R47 ;  /* 0x0000002f1e2f7221 */ /* 0x000fe20000010000 */
[----:B------:R-:W-:Y:S01]  /*2830*/  FMUL.FTZ R30, R49, R34 ;  /* 0x00000022311e7220 */ /* 0x000fe20000410000 */
[----:B------:R-:W-:Y:S01]  /*2840*/  FMUL.FTZ R29, R0, R32 ;  /* 0x00000020001d7220 */ /* 0x000fe20000410000 */
[----:B------:R-:W-:-:S02]  /*2850*/  FADD.FTZ R31, R31, R32 ;  /* 0x000000201f1f7221 */ /* 0x000fc40000010000 */
[----:B------:R-:W-:Y:S01]  /*2860*/  FFMA.FTZ R27, R25, R30, R24 ;  /* 0x0000001e191b7223 */ /* 0x000fe20000010018 */
[----:B------:R-:W-:Y:S01]  /*2870*/  FADD.FTZ R24, R47, R30 ;  /* 0x0000001e2f187221 */ /* 0x000fe20000010000 */
[----:B------:R-:W-:Y:S02]  /*2880*/  FADD.FTZ R30, R35, R34 ;  /* 0x00000022231e7221 */ /* 0x000fe40000010000 */
[C---:B------:R-:W-:Y:S01]  /*2890*/  FFMA.FTZ R27, R26.reuse, R29, R27 ;  /* 0x0000001d1a1b7223 */ /* 0x040fe2000001001b */
[----:B------:R-:W-:Y:S01]  /*28a0*/  FADD.FTZ R24, R29, R24 ;  /* 0x000000181d187221 */ /* 0x000fe20000010000 */
[----:B------:R-:W-:-:S07]  /*28b0*/  FFMA.FTZ R29, R26, R32, R33 ;  /* 0x000000201a1d7223 */ /* 0x000fce0000010021 */
.L_x_1417:
[----:B------:R-:W0:Y:S01]  /*28c0*/  SHFL.DOWN PT, R26, R27, 0x1, 0x1f ;  /* 0x08201f001b1a7f89 */ /* 0x000e2200000e0000 */
[C---:B------:R-:W-:Y:S01]  /*28d0*/  ISETP.GT.AND P0, PT, R50.reuse, 0x1e, PT ;  /* 0x0000001e3200780c */ /* 0x040fe20003f04270 */
[----:B------:R-:W1:Y:S01]  /*28e0*/  S2UR UR8, SR_CgaCtaId ;  /* 0x00000000000879c3 */ /* 0x000e620000008800 */
[----:B------:R-:W-:Y:S01]  /*28f0*/  UMOV UR7, 0x400 ;  /* 0x0000040000077882 */ /* 0x000fe20000000000 */
[----:B------:R-:W2:Y:S01]  /*2900*/  SHFL.DOWN PT, R25, R24, 0x1, 0x1f ;  /* 0x08201f0018197f89 */ /* 0x000ea200000e0000 */
[----:B------:R-:W-:Y:S01]  /*2910*/  UIADD3 UR6, UPT, UPT, UR7, 0xa0, URZ ;  /* 0x000000a007067890 */ /* 0x000fe2000fffe0ff */
[C---:B------:R-:W-:Y:S01]  /*2920*/  ISETP.GT.AND P2, PT, R50.reuse, 0xf, PT ;  /* 0x0000000f3200780c */ /* 0x040fe20003f44270 */
[----:B------:R-:W3:Y:S01]  /*2930*/  LDCU UR18, c[0x0][0x370] ;  /* 0x00006e00ff1277ac */ /* 0x000ee20008000800 */
[----:B------:R-:W4:Y:S01]  /*2940*/  S2R R51, SR_TID.X ;  /* 0x0000000000337919 */ /* 0x000f220000002100 */
[----:B------:R-:W-:Y:S01]  /*2950*/  ISETP.GT.AND P1, PT, R50, 0x17, PT ;  /* 0x000000173200780c */ /* 0x000fe20003f24270 */
[----:B------:R-:W-:Y:S04]  /*2960*/  BSSY.RECONVERGENT B0, `(.L_x_1418) ;  /* 0x0000023000007945 */ /* 0x000fe80003800200 */
[----:B0-----:R-:W-:Y:S01]  /*2970*/  @!P0 FADD.FTZ R27, R26, R27 ;  /* 0x0000001b1a1b8221 */ /* 0x001fe20000010000 */
[----:B-1----:R-:W-:Y:S01]  /*2980*/  ULEA UR6, UR8, UR6, 0x18 ;  /* 0x0000000608067291 */ /* 0x002fe2000f8ec0ff */
[----:B--2---:R-:W-:-:S03]  /*2990*/  @!P0 FADD.FTZ R24, R25, R24 ;  /* 0x0000001819188221 */ /* 0x004fc60000010000 */
[----:B------:R-:W0:Y:S01]  /*29a0*/  SHFL.DOWN PT, R26, R27, 0x2, 0x1f ;  /* 0x08401f001b1a7f89 */ /* 0x000e2200000e0000 */
[----:B------:R-:W-:-:S03]  /*29b0*/  ISETP.GT.AND P0, PT, R50, 0x1d, PT ;  /* 0x0000001d3200780c */ /* 0x000fc60003f04270 */
[----:B------:R-:W1:Y:S01]  /*29c0*/  SHFL.DOWN PT, R25, R24, 0x2, 0x1f ;  /* 0x08401f0018197f89 */ /* 0x000e6200000e0000 */
[C---:B----4-:R-:W-:Y:S02]  /*29d0*/  LEA R57, R51.reuse, UR6, 0x4 ;  /* 0x0000000633397c11 */ /* 0x050fe4000f8e20ff */
[----:B------:R-:W-:-:S03]  /*29e0*/  ISETP.GT.U32.AND P3, PT, R51, 0x3b, PT ;  /* 0x0000003b3300780c */ /* 0x000fc60003f64070 */
        /* <DEDUP_REMOVED lines=26> */
.L_x_1419:
[----:B------:R-:W-:Y:S05]  /*2b90*/  BSYNC.RECONVERGENT B0 ;  /* 0x0000000000007941 */ /* 0x000fea0003800200 */
.L_x_1418:
[----:B------:R-:W-:Y:S06]  /*2ba0*/  BAR.SYNC.DEFER_BLOCKING 0x0 ;  /* 0x0000000000007b1d */ /* 0x000fec0000010000 */
[----:B------:R-:W-:Y:S04]  /*2bb0*/  BSSY.RECONVERGENT B0, `(.L_x_1420) ;  /* 0x0000027000007945 */ /* 0x000fe80003800200 */
[----:B------:R-:W-:Y:S05]  /*2bc0*/  @P0 BRA `(.L_x_1421) ;  /* 0x0000000000940947 */ /* 0x000fea0003800000 */
[----:B------:R-:W-:-:S09]  /*2bd0*/  ULEA UR6, UR8, UR7, 0x18 ;  /* 0x0000000708067291 */ /* 0x000fd2000f8ec0ff */
[----:B--2---:R-:W2:Y:S04]  /*2be0*/  LDS.64 R32, [UR6+0x18] ;  /* 0x00001806ff207984 */ /* 0x004ea80008000a00 */
[----:B-1-3--:R-:W0:Y:S01]  /*2bf0*/  LDS.128 R24, [UR6+0x20] ;  /* 0x00002006ff187984 */ /* 0x00ae220008000c00 */
[----:B--2---:R-:W-:Y:S01]  /*2c00*/  FADD.FTZ R35, R46, R32 ;  /* 0x000000202e237221 */ /* 0x004fe20000010000 */
        /* <DEDUP_REMOVED lines=33> */
.L_x_1421:
[----:B------:R-:W-:Y:S05]  /*2e20*/  BSYNC.RECONVERGENT B0 ;  /* 0x0000000000007941 */ /* 0x000fea0003800200 */
.L_x_1420:
[----:B------:R-:W-:Y:S06]  /*2e30*/  BAR.SYNC.DEFER_BLOCKING 0x0 ;  /* 0x0000000000007b1d */ /* 0x000fec0000010000 */
[----:B------:R-:W-:Y:S04]  /*2e40*/  BSSY.RECONVERGENT B0, `(.L_x_1422) ;  /* 0x0000025000007945 */ /* 0x000fe80003800200 */
[----:B------:R-:W-:Y:S05]  /*2e50*/  @P3 BRA `(.L_x_1423) ;  /* 0x00000000008c3947 */ /* 0x000fea0003800000 */
[----:B-1-3--:R-:W1:Y:S04]  /*2e60*/  LDS.128 R24, [R57+0x3c0] ;  /* 0x0003c00039187984 */ /* 0x00ae680000000c00 */
[----:B--2---:R-:W2:Y:S01]  /*2e70*/  LDS.128 R32, [R57+0x780] ;  /* 0x0007800039207984 */ /* 0x004ea20000000c00 */
[----:B-1----:R-:W-:Y:S01]  /*2e80*/  FADD.FTZ R24, R28, R24 ;  /* 0x000000181c187221 */ /* 0x002fe20000010000 */
[----:B------:R-:W-:Y:S01]  /*2e90*/  FADD.FTZ R25, R29, R25 ;  /* 0x000000191d197221 */ /* 0x000fe20000010000 */
[----:B------:R-:W-:Y:S01]  /*2ea0*/  FADD.FTZ R28, R31, R27 ;  /* 0x0000001b1f1c7221 */ /* 0x000fe20000010000 */
[----:B------:R-:W-:Y:S01]  /*2eb0*/  FADD.FTZ R29, R30, R26 ;  /* 0x0000001a1e1d7221 */ /* 0x000fe20000010000 */
[----:B--2---:R-:W-:Y:S01]  /*2ec0*/  FADD.FTZ R31, R24, R32 ;  /* 0x00000020181f7221 */ /* 0x004fe20000010000 */
        /* <DEDUP_REMOVED lines=28> */
.L_x_1423:
[----:B------:R-:W-:Y:S05]  /*3090*/  BSYNC.RECONVERGENT B0 ;  /* 0x0000000000007941 */ /* 0x000fea0003800200 */
.L_x_1422:
[----:B------:R-:W-:Y:S04]  /*30a0*/  BSSY.RECONVERGENT B0, `(.L_x_1424) ;  /* 0x000001d000007945 */ /* 0x000fe80003800200 */
[----:B------:R-:W-:Y:S05]  /*30b0*/  @P3 BRA `(.L_x_1425) ;  /* 0x00000000006c3947 */ /* 0x000fea0003800000 */
[----:B-1----:R-:W2:Y:S01]  /*30c0*/  LDC.64 R26, c[0x0][0x3d8] ;  /* 0x0000f600ff1a7b82 */ /* 0x002ea20000000a00 */
[----:B------:R-:W-:-:S07]  /*30d0*/  IMAD R33, R56, 0x3c, R51 ;  /* 0x0000003c38217824 */ /* 0x000fce00078e0233 */
[----:B---3--:R-:W1:Y:S01]  /*30e0*/  LDC.64 R24, c[0x0][0x3f8] ;  /* 0x0000fe00ff187b82 */ /* 0x008e620000000a00 */
[----:B--2---:R-:W-:-:S05]  /*30f0*/  IMAD.WIDE R32, R33, 0x4, R26 ;  /* 0x0000000421207825 */ /* 0x004fca00078e021a */
        /* <DEDUP_REMOVED lines=13> */
[----:B------:R-:W-:Y:S02]  /*31d0*/  IADD3 R24, P1, PT, R32, R24, RZ ;  /* 0x0000001820187210 */ /* 0x000fe40007f3e0ff */
[----:B------:R-:W-:Y:S02]  /*31e0*/  IADD3.X R35, PT, PT, RZ, R35, RZ, P3, !PT ;  /* 0x00000023ff237210 */ /* 0x000fe40001ffe4ff */
[----:B------:R-:W-:Y:S02]  /*31f0*/  LOP3.LUT R57, R57, 0xfffffffc, RZ, 0xc0, !PT ;  /* 0xfffffffc39397812 */ /* 0x000fe400078ec0ff */
[C---:B------:R-:W-:Y:S02]  /*3200*/  IADD3.X R25, PT, PT, R33.reuse, R25, RZ, P1, !PT ;  /* 0x0000001921197210 */ /* 0x040fe40000ffe4ff */
[----:B------:R-:W-:Y:S02]  /*3210*/  SHF.L.U64.HI R35, R34, 0x1, R35 ;  /* 0x0000000122237819 */ /* 0x000fe40000010223 */
[----:B--2---:R-:W-:Y:S01]  /*3220*/  IADD3 R32, P1, PT, R32, R57, RZ ;  /* 0x0000003920207210 */ /* 0x004fe20007f3e0ff */
[----:B------:R4:W-:Y:S03]  /*3230*/  REDG.E.ADD.F32.FTZ.RN.STRONG.GPU desc[UR14][R24.64], R29 ;  /* 0x0000001d180079a6 */ /* 0x0009e6000c12f30e */
[----:B------:R-:W-:Y:S01]  /*3240*/  IADD3.X R33, PT, PT, R33, R35, RZ, P1, !PT ;  /* 0x0000002321217210 */ /* 0x000fe20000ffe4ff */
[----:B------:R4:W-:Y:S04]  /*3250*/  REDG.E.ADD.F32.FTZ.RN.STRONG.GPU desc[UR14][R26.64], R30 ;  /* 0x0000001e1a0079a6 */ /* 0x0009e8000c12f30e */
[----:B------:R4:W-:Y:S04]  /*3260*/  REDG.E.ADD.F32.FTZ.RN.STRONG.GPU desc[UR14][R32.64], R31 ;  /* 0x0000001f200079a6 */ /* 0x0009e8000c12f30e */
.L_x_1425:
[----:B------:R-:W-:Y:S05]  /*3270*/  BSYNC.RECONVERGENT B0 ;  /* 0x0000000000007941 */ /* 0x000fea0003800200 */
.L_x_1424:
[----:B------:R-:W-:-:S09]  /*3280*/  UISETP.GE.U32.AND UP0, UPT, UR18, 0x2, UPT ;  /* 0x000000021200788c */ /* 0x000fd2000bf06070 */
[----:B------:R-:W-:Y:S05]  /*3290*/  BRA.U !UP0, `(.L_x_1426) ;  /* 0x0000001108887547 */ /* 0x000fea000b800000 */
[----:B------:R-:W0:Y:S01]  /*32a0*/  LDCU UR12, c[0x0][0x374] ;  /* 0x00006e80ff0c77ac */ /* 0x000e220008000800 */
[----:B------:R-:W-:Y:S01]  /*32b0*/  ULOP3.LUT UR19, UR4, 0x1, URZ, 0xc0, !UPT ;  /* 0x0000000104137892 */ /* 0x000fe2000f8ec0ff */
[----:B------:R-:W-:Y:S11]  /*32c0*/  @P0 BRA `(.L_x_1427) ;  /* 0x0000000000940947 */ /* 0x000ff60003800000 */
[----:B------:R-:W5:Y:S01]  /*32d0*/  S2UR UR9, SR_CTAID.Y ;  /* 0x00000000000979c3 */ /* 0x000f620000002600 */
[----:B------:R-:W2:Y:S01]  /*32e0*/  LDCU.64 UR6, c[0x0][0x3d0] ;  /* 0x00007a00ff0677ac */ /* 0x000ea20008000a00 */
[----:B0-----:R-:W-:Y:S02]  /*32f0*/  UIMAD UR8, UR19, UR12, URZ ;  /* 0x0000000c130872a4 */ /* 0x001fe4000f8e02ff */
[----:B------:R-:W-:-:S04]  /*3300*/  ULOP3.LUT UP0, UR10, UR4, 0x2, URZ, 0xc0, !UPT ;  /* 0x00000002040a7892 */ /* 0x000fc8000f80c0ff */
[----:B-1--4-:R-:W0:Y:S01]  /*3310*/  LDC.64 R26, c[0x0][0x3c8] ;  /* 0x0000f200ff1a7b82 */ /* 0x012e220000000a00 */
[----:B------:R-:W-:Y:S02]  /*3320*/  UIMAD UR8, UR8, UR18, URZ ;  /* 0x00000012080872a4 */ /* 0x000fe4000f8e02ff */
[----:B------:R-:W-:Y:S02]  /*3330*/  UIADD3 UR10, UPT, UPT, -UR10, 0x1, URZ ;  /* 0x000000010a0a7890 */ /* 0x000fe4000fffe1ff */
[----:B------:R-:W-:-:S03]  /*3340*/  USHF.L.U32 UR8, UR8, 0x1, URZ ;  /* 0x0000000108087899 */ /* 0x000fc600080006ff */
[----:B------:R-:W1:Y:S01]  /*3350*/  LDC R28, c[0x0][0x370] ;  /* 0x0000dc00ff1c7b82 */ /* 0x000e620000000800 */
[----:B-----5:R-:W-:Y:S01]  /*3360*/  UIMAD UR17, UR19, UR12, UR9 ;  /* 0x0000000c131172a4 */ /* 0x020fe2000f8e0209 */
[----:B------:R-:W-:Y:S01]  /*3370*/  PLOP3.LUT P0, PT, PT, PT, UP0, 0x80, 0x8 ;  /* 0x000000000008781c */ /* 0x000fe20003f0f008 */
[----:B------:R-:W-:Y:S01]  /*3380*/  UIMAD UR9, UR11, UR12, UR9 ;  /* 0x0000000c0b0972a4 */ /* 0x000fe2000f8e0209 */
[----:B------:R-:W-:Y:S01]  /*3390*/  MOV R31, UR10 ;  /* 0x0000000a001f7c02 */ /* 0x000fe20008000f00 */
[----:B--2---:R-:W-:Y:S02]  /*33a0*/  UIMAD.WIDE UR6, UR8, 0x4, UR6 ;  /* 0x00000004080678a5 */ /* 0x004fe4000f8e0206 */
[----:B------:R-:W-:Y:S02]  /*33b0*/  MOV R29, UR17 ;  /* 0x00000011001d7c02 */ /* 0x000fe40008000f00 */
[----:B------:R-:W-:-:S03]  /*33c0*/  UIMAD.WIDE.U32 UR6, UR9, 0x8, UR6 ;  /* 0x00000008090678a5 */ /* 0x000fc6000f8e0006 */
[----:B0-----:R-:W-:-:S03]  /*33d0*/  IMAD.WIDE.U32 R26, R29, 0x4, R26 ;  /* 0x000000041d1a7825 */ /* 0x001fc600078e001a */
[----:B---3--:R-:W-:Y:S02]  /*33e0*/  MOV R24, UR6 ;  /* 0x0000000600187c02 */ /* 0x008fe40008000f00 */
[----:B-1----:R-:W-:Y:S02]  /*33f0*/  SEL R29, R28, RZ, !P0 ;  /* 0x000000ff1c1d7207 */ /* 0x002fe40004000000 */
        /* <DEDUP_REMOVED lines=10> */
.L_x_1428:
        /* <DEDUP_REMOVED lines=8> */
.L_x_1427:
[----:B0--34-:R-:W-:Y:S01]  /*3520*/  MOV R24, UR18 ;  /* 0x0000001200187c02 */ /* 0x019fe20008000f00 */
[----:B------:R-:W-:Y:S05]  /*3530*/  WARPSYNC.ALL ;  /* 0x0000000000007948 */ /* 0x000fea0003800000 */
[----:B------:R-:W-:Y:S01]  /*3540*/  ISETP.GE.U32.AND P0, PT, R24, 0x8, PT ;  /* 0x000000081800780c */ /* 0x000fe20003f06070 */
[----:B------:R-:W-:Y:S01]  /*3550*/  BAR.SYNC.DEFER_BLOCKING 0x0 ;  /* 0x0000000000007b1d */ /* 0x000fe20000010000 */
[----:B------:R-:W-:-:S11]  /*3560*/  HFMA2 R34, -RZ, RZ, 0, 0 ;  /* 0x00000000ff227431 */ /* 0x000fd600000001ff */
[----:B------:R-:W-:Y:S05]  /*3570*/  @!P0 BRA `(.L_x_1429) ;  /* 0x0000000800948947 */ /* 0x000fea0003800000 */
[----:B------:R-:W0:Y:S01]  /*3580*/  S2UR UR6, SR_CTAID.Y ;  /* 0x00000000000679c3 */ /* 0x000e220000002600 */
[----:B------:R-:W3:Y:S01]  /*3590*/  S2R R34, SR_TID.X ;  /* 0x0000000000227919 */ /* 0x000ee20000002100 */
[----:B------:R-:W-:Y:S01]  /*35a0*/  MOV R35, RZ ;  /* 0x000000ff00237202 */ /* 0x000fe20000000f00 */
[----:B------:R-:W-:-:S05]  /*35b0*/  UIADD3 UR22, UPT, UPT, -UR11, URZ, URZ ;  /* 0x000000ff0b167290 */ /* 0x000fca000fffe1ff */
[----:B------:R-:W4:Y:S01]  /*35c0*/  S2UR UR9, SR_CTAID.X ;  /* 0x00000000000979c3 */ /* 0x000f220000002500 */
[----:B0-----:R-:W-:Y:S02]  /*35d0*/  ULEA UR10, UR12, UR6, 0x2 ;  /* 0x000000060c0a7291 */ /* 0x001fe4000f8e10ff */
[----:B------:R-:W-:Y:S02]  /*35e0*/  UIMAD UR17, UR12, 0x3, UR6 ;  /* 0x000000030c1178a4 */ /* 0x000fe4000f8e0206 */
[----:B------:R-:W-:Y:S02]  /*35f0*/  ULEA UR18, UR12, UR6, 0x1 ;  /* 0x000000060c127291 */ /* 0x000fe4000f8e08ff */
[----:B------:R-:W-:Y:S02]  /*3600*/  UIMAD UR19, UR12, 0x6, UR6 ;  /* 0x000000060c1378a4 */ /* 0x000fe4000f8e0206 */
[----:B------:R-:W-:Y:S02]  /*3610*/  UIMAD UR20, UR12, 0x7, UR6 ;  /* 0x000000070c1478a4 */ /* 0x000fe4000f8e0206 */
[----:B------:R-:W-:-:S02]  /*3620*/  UIMAD UR21, UR12, 0x5, UR6 ;  /* 0x000000050c1578a4 */ /* 0x000fc4000f8e0206 */
[----:B---34-:R-:W-:-:S12]  /*3630*/  UIADD3 UR7, UPT, UPT, UR6, UR12, URZ ;  /* 0x0000000c06077290 */ /* 0x018fd8000fffe0ff */
.L_x_1430:
[----:B------:R-:W-:Y:S01]  /*3640*/  ISETP.NE.AND P5, PT, RZ, UR22, PT ;  /* 0x00000016ff007c0c */ /* 0x000fe2000bfa5270 */
[----:B------:R-:W-:Y:S01]  /*3650*/  UMOV UR11, UR9 ;  /* 0x00000009000b7c82 */ /* 0x000fe20008000000 */
[----:B------:R-:W-:Y:S02]  /*3660*/  MOV R29, UR4 ;  /* 0x00000004001d7c02 */ /* 0x000fe40008000f00 */
[----:B------:R-:W-:Y:S02]  /*3670*/  ISETP.NE.OR P5, PT, R51, RZ, !P5 ;  /* 0x000000ff3300720c */ /* 0x000fe40006fa5670 */
[----:B------:R-:W-:Y:S02]  /*3680*/  IADD3 R28, PT, PT, R35, 0x1, RZ ;  /* 0x00000001231c7810 */ /* 0x000fe40007ffe0ff */
[----:B------:R-:W-:Y:S02]  /*3690*/  MOV R51, R34 ;  /* 0x0000002200337202 */ /* 0x000fe40000000f00 */
[----:B------:R-:W-:-:S02]  /*36a0*/  ISETP.NE.AND P4, PT, R28, UR11, PT ;  /* 0x0000000b1c007c0c */ /* 0x000fc4000bf85270 */
[----:B------:R-:W-:Y:S02]  /*36b0*/  IADD3 R28, PT, PT, R35, 0x2, RZ ;  /* 0x00000002231c7810 */ /* 0x000fe40007ffe0ff */
[----:B------:R-:W-:Y:S02]  /*36c0*/  ISETP.NE.OR P4, PT, R51, RZ, !P4 ;  /* 0x000000ff3300720c */ /* 0x000fe40006785670 */
[----:B------:R-:W-:Y:S01]  /*36d0*/  ISETP.NE.AND P3, PT, R28, UR11, PT ;  /* 0x0000000b1c007c0c */ /* 0x000fe2000bf65270 */
[----:B------:R-:W0:Y:S01]  /*36e0*/  @!P5 LDC R26, c[0x0][0x374] ;  /* 0x0000dd00ff1adb82 */ /* 0x000e220000000800 */
[----:B------:R-:W-:-:S07]  /*36f0*/  @!P5 LOP3.LUT R29, R29, 0x1, RZ, 0xc0, !PT ;  /* 0x000000011d1dd812 */ /* 0x000fce00078ec0ff */
[----:B-1----:R-:W1:Y:S08]  /*3700*/  @!P5 LDC R27, c[0x0][0x370] ;  /* 0x0000dc00ff1bdb82 */ /* 0x002e700000000800 */
[----:B------:R-:W3:Y:S01]  /*3710*/  @!P5 LDC.64 R24, c[0x0][0x3d0] ;  /* 0x0000f400ff18db82 */ /* 0x000ee20000000a00 */
[----:B0-----:R-:W-:Y:S01]  /*3720*/  @!P5 IMAD R26, R26, R29, RZ ;  /* 0x0000001d1a1ad224 */ /* 0x001fe200078e02ff */
[----:B------:R-:W-:-:S06]  /*3730*/  ISETP.NE.OR P3, PT, R51, RZ, !P3 ;  /* 0x000000ff3300720c */ /* 0x000fcc0005f65670 */
[----:B--2---:R-:W0:Y:S01]  /*3740*/  @!P4 LDC R32, c[0x0][0x374] ;  /* 0x0000dd00ff20cb82 */ /* 0x004e220000000800 */
[----:B-1----:R-:W-:-:S05]  /*3750*/  @!P5 IMAD R26, R26, R27, RZ ;  /* 0x0000001b1a1ad224 */ /* 0x002fca00078e02ff */
[----:B------:R-:W-:-:S05]  /*3760*/  @!P5 SHF.L.U32 R27, R26, 0x1, RZ ;  /* 0x000000011a1bd819 */ /* 0x000fca00000006ff */
[----:B---3--:R-:W-:Y:S01]  /*3770*/  @!P5 IMAD.WIDE R24, R27, 0x4, R24 ;  /* 0x000000041b18d825 */ /* 0x008fe200078e0218 */
[----:B------:R-:W-:-:S05]  /*3780*/  MOV R27, UR6 ;  /* 0x00000006001b7c02 */ /* 0x000fca0008000f00 */
[----:B------:R-:W-:Y:S02]  /*3790*/  @!P5 IMAD.WIDE.U32 R26, R27, 0x8, R24 ;  /* 0x000000081b1ad825 */ /* 0x000fe400078e0018 */
[----:B------:R-:W1:Y:S04]  /*37a0*/  @!P4 LDC R25, c[0x0][0x370] ;  /* 0x0000dc00ff19cb82 */ /* 0x000e680000000800 */
[----:B------:R-:W2:Y:S01]  /*37b0*/  @!P5 LDG.E.64 R26, desc[UR14][R26.64] ;  /* 0x0000000e1a1ad981 */ /* 0x000ea2000c1e1b00 */
[----:B------:R-:W-:Y:S02]  /*37c0*/  MOV R29, UR4 ;  /* 0x00000004001d7c02 */ /* 0x000fe40008000f00 */
[----:B------:R-:W-:Y:S01]  /*37d0*/  IADD3 R28, PT, PT, R35, 0x3, RZ ;  /* 0x00000003231c7810 */ /* 0x000fe20007ffe0ff */
[----:B------:R-:W3:Y:S01]  /*37e0*/  @!P3 LDC R24, c[0x0][0x374] ;  /* 0x0000dd00ff18bb82 */ /* 0x000ee20000000800 */
[----:B------:R-:W-:-:S02]  /*37f0*/  @!P4 LOP3.LUT R29, R29, 0x1, RZ, 0xc0, !PT ;  /* 0x000000011d1dc812 */ /* 0x000fc400078ec0ff */
[----:B------:R-:W-:Y:S02]  /*3800*/  ISETP.NE.AND P2, PT, R28, UR11, PT ;  /* 0x0000000b1c007c0c */ /* 0x000fe4000bf45270 */
[----:B------:R-:W-:Y:S01]  /*3810*/  MOV R31, UR4 ;  /* 0x00000004001f7c02 */ /* 0x000fe20008000f00 */
[----:B0-----:R-:W-:Y:S01]  /*3820*/  @!P4 IMAD R32, R32, R29, RZ ;  /* 0x0000001d2020c224 */ /* 0x001fe200078e02ff */
[----:B------:R-:W-:Y:S01]  /*3830*/  ISETP.NE.OR P2, PT, R51, RZ, !P2 ;  /* 0x000000ff3300720c */ /* 0x000fe20005745670 */
[----:B------:R-:W0:Y:S01]  /*3840*/  @!P3 LDC R30, c[0x0][0x370] ;  /* 0x0000dc00ff1ebb82 */ /* 0x000e220000000800 */
[----:B------:R-:W-:Y:S02]  /*3850*/  @!P3 LOP3.LUT R31, R31, 0x1, RZ, 0xc0, !PT ;  /* 0x000000011f1fb812 */ /* 0x000fe400078ec0ff */
[----:B------:R-:W-:-:S05]  /*3860*/  MOV R33, UR4 ;  /* 0x0000000400217c02 */ /* 0x000fca0008000f00 */
[----:B------:R-:W4:Y:S01]  /*3870*/  @!P4 LDC.64 R28, c[0x0][0x3d0] ;  /* 0x0000f400ff1ccb82 */ /* 0x000f220000000a00 */
[----:B-1----:R-:W-:-:S03]  /*3880*/  @!P4 IMAD R25, R32, R25, RZ ;  /* 0x000000192019c224 */ /* 0x002fc600078e02ff */
[----:B------:R-:W-:Y:S01]  /*3890*/  @!P2 LOP3.LUT R33, R33, 0x1, RZ, 0xc0, !PT ;  /* 0x000000012121a812 */ /* 0x000fe200078ec0ff */
[----:B---3--:R-:W-:-:S03]  /*38a0*/  @!P3 IMAD R31, R24, R31, RZ ;  /* 0x0000001f181fb224 */ /* 0x008fc600078e02ff */
[----:B------:R-:W1:Y:S01]  /*38b0*/  @!P2 LDC R32, c[0x0][0x374] ;  /* 0x0000dd00ff20ab82 */ /* 0x000e620000000800 */
[----:B0-----:R-:W-:Y:S01]  /*38c0*/  @!P3 IMAD R30, R31, R30, RZ ;  /* 0x0000001e1f1eb224 */ /* 0x001fe200078e02ff */
[----:B------:R-:W-:-:S06]  /*38d0*/  @!P4 SHF.L.U32 R31, R25, 0x1, RZ ;  /* 0x00000001191fc819 */ /* 0x000fcc00000006ff */
[----:B------:R-:W0:Y:S01]  /*38e0*/  @!P3 LDC.64 R24, c[0x0][0x3d0] ;  /* 0x0000f400ff18bb82 */ /* 0x000e220000000a00 */
[----:B----4-:R-:W-:Y:S01]  /*38f0*/  @!P4 IMAD.WIDE R28, R31, 0x4, R28 ;  /* 0x000000041f1cc825 */ /* 0x010fe200078e021c */
[----:B------:R-:W-:-:S05]  /*3900*/  MOV R31, UR7 ;  /* 0x00000007001f7c02 */ /* 0x000fca0008000f00 */
[----:B------:R-:W-:Y:S01]  /*3910*/  @!P4 IMAD.WIDE.U32 R28, R31, 0x8, R28 ;  /* 0x000000081f1cc825 */ /* 0x000fe200078e001c */
[----:B------:R-:W-:-:S03]  /*3920*/  @!P3 SHF.L.U32 R31, R30, 0x1, RZ ;  /* 0x000000011e1fb819 */ /* 0x000fc600000006ff */
[----:B-1----:R-:W-:Y:S02]  /*3930*/  @!P2 IMAD R32, R32, R33, RZ ;  /* 0x000000212020a224 */ /* 0x002fe400078e02ff */
[----:B------:R-:W3:Y:S01]  /*3940*/  @!P4 LDG.E.64 R28, desc[UR14][R28.64] ;  /* 0x0000000e1c1cc981 */ /* 0x000ee2000c1e1b00 */
[----:B------:R-:W1:Y:S01]  /*3950*/  @!P2 LDC R33, c[0x0][0x370] ;  /* 0x0000dc00ff21ab82 */ /* 0x000e620000000800 */
[----:B0-----:R-:W-:Y:S01]  /*3960*/  @!P3 IMAD.WIDE R24, R31, 0x4, R24 ;  /* 0x000000041f18b825 */ /* 0x001fe200078e0218 */
[----:B------:R-:W-:-:S05]  /*3970*/  MOV R31, UR18 ;  /* 0x00000012001f7c02 */ /* 0x000fca0008000f00 */
[----:B------:R-:W-:Y:S02]  /*3980*/  @!P3 IMAD.WIDE.U32 R30, R31, 0x8, R24 ;  /* 0x000000081f1eb825 */ /* 0x000fe400078e0018 */
[----:B------:R-:W0:Y:S04]  /*3990*/  @!P2 LDC.64 R24, c[0x0][0x3d0] ;  /* 0x0000f400ff18ab82 */ /* 0x000e280000000a00 */
[----:B------:R-:W4:Y:S01]  /*39a0*/  @!P3 LDG.E.64 R30, desc[UR14][R30.64] ;  /* 0x0000000e1e1eb981 */ /* 0x000f22000c1e1b00 */
        /* <DEDUP_REMOVED lines=13> */
[----:B------:R-:W0:Y:S01]  /*3a80*/  @!P1 LDC R32, c[0x0][0x370] ;  /* 0x0000dc00ff209b82 */ /* 0x000e220000000800 */
[----:B------:R-:W-:Y:S01]  /*3a90*/  MOV R57, UR4 ;  /* 0x0000000400397c02 */ /* 0x000fe20008000f00 */
[----:B0-----:R-:W-:Y:S02]  /*3aa0*/  @!P1 IMAD R33, R33, R32, RZ ;  /* 0x0000002021219224 */ /* 0x001fe400078e02ff */
[----:B--2---:R-:W-:Y:S01]  /*3ab0*/  @!P5 FADD.FTZ R46, R46, R26 ;  /* 0x0000001a2e2ed221 */ /* 0x004fe20000010000 */
[----:B------:R-:W-:-:S04]  /*3ac0*/  IADD3 R26, PT, PT, R35, 0x5, RZ ;  /* 0x00000005231a7810 */ /* 0x000fc80007ffe0ff */
[----:B------:R-:W-:-:S04]  /*3ad0*/  ISETP.NE.AND P0, PT, R26, UR11, PT ;  /* 0x0000000b1a007c0c */ /* 0x000fc8000bf05270 */
[----:B------:R-:W-:Y:S02]  /*3ae0*/  ISETP.NE.OR P0, PT, R51, RZ, !P0 ;  /* 0x000000ff3300720c */ /* 0x000fe40004705670 */
[----:B------:R-:W-:-:S11]  /*3af0*/  IADD3 R26, PT, PT, R35, 0x6, RZ ;  /* 0x00000006231a7810 */ /* 0x000fd60007ffe0ff */
[----:B------:R-:W0:Y:S01]  /*3b00*/  @!P0 LDC R56, c[0x0][0x374] ;  /* 0x0000dd00ff388b82 */ /* 0x000e220000000800 */
[----:B------:R-:W-:Y:S01]  /*3b10*/  ISETP.NE.AND P6, PT, R26, UR11, PT ;  /* 0x0000000b1a007c0c */ /* 0x000fe2000bfc5270 */
[----:B------:R-:W-:Y:S01]  /*3b20*/  @!P5 FADD.FTZ R47, R47, R27 ;  /* 0x0000001b2f2fd221 */ /* 0x000fe20000010000 */
[----:B------:R-:W-:Y:S02]  /*3b30*/  MOV R27, UR4 ;  /* 0x00000004001b7c02 */ /* 0x000fe40008000f00 */
[----:B------:R-:W-:Y:S02]  /*3b40*/  ISETP.NE.OR P5, PT, R51, RZ, !P6 ;  /* 0x000000ff3300720c */ /* 0x000fe400077a5670 */
[----:B------:R-:W-:Y:S02]  /*3b50*/  @!P0 LOP3.LUT R27, R27, 0x1, RZ, 0xc0, !PT ;  /* 0x000000011b1b8812 */ /* 0x000fe400078ec0ff */
[----:B------:R-:W-:-:S03]  /*3b60*/  IADD3 R26, PT, PT, R35, 0x7, RZ ;  /* 0x00000007231a7810 */ /* 0x000fc60007ffe0ff */
[----:B0-----:R-:W-:Y:S02]  /*3b70*/  @!P0 IMAD R56, R56, R27, RZ ;  /* 0x0000001b38388224 */ /* 0x001fe400078e02ff */
[----:B------:R-:W0:Y:S08]  /*3b80*/  @!P0 LDC R27, c[0x0][0x370] ;  /* 0x0000dc00ff1b8b82 */ /* 0x000e300000000800 */
[----:B------:R-:W1:Y:S01]  /*3b90*/  @!P5 LDC R32, c[0x0][0x374] ;  /* 0x0000dd00ff20db82 */ /* 0x000e620000000800 */
[----:B---3--:R-:W-:Y:S01]  /*3ba0*/  @!P4 FADD.FTZ R47, R47, R29 ;  /* 0x0000001d2f2fc221 */ /* 0x008fe20000010000 */
[----:B------:R-:W-:-:S06]  /*3bb0*/  @!P4 FADD.FTZ R46, R46, R28 ;  /* 0x0000001c2e2ec221 */ /* 0x000fcc0000010000 */
[----:B------:R-:W2:Y:S01]  /*3bc0*/  @!P5 LDC R29, c[0x0][0x370] ;  /* 0x0000dc00ff1ddb82 */ /* 0x000ea20000000800 */
[----:B------:R-:W-:-:S04]  /*3bd0*/  ISETP.NE.AND P4, PT, R26, UR11, PT ;  /* 0x0000000b1a007c0c */ /* 0x000fc8000bf85270 */
[----:B------:R-:W-:Y:S02]  /*3be0*/  ISETP.NE.OR P4, PT, R51, RZ, !P4 ;  /* 0x000000ff3300720c */ /* 0x000fe40006785670 */
[----:B------:R-:W-:Y:S01]  /*3bf0*/  @!P5 LOP3.LUT R57, R57, 0x1, RZ, 0xc0, !PT ;  /* 0x000000013939d812 */ /* 0x000fe200078ec0ff */
[----:B0-----:R-:W-:Y:S02]  /*3c00*/  @!P0 IMAD R56, R56, R27, RZ ;  /* 0x0000001b38388224 */ /* 0x001fe400078e02ff */
[----:B------:R-:W0:Y:S01]  /*3c10*/  @!P0 LDC.64 R26, c[0x0][0x3d0] ;  /* 0x0000f400ff1a8b82 */ /* 0x000e220000000a00 */
[----:B----4-:R-:W-:Y:S01]  /*3c20*/  @!P3 FADD.FTZ R46, R46, R30 ;  /* 0x0000001e2e2eb221 */ /* 0x010fe20000010000 */
[----:B-1----:R-:W-:-:S06]  /*3c30*/  @!P5 IMAD R32, R32, R57, RZ ;  /* 0x000000392020d224 */ /* 0x002fcc00078e02ff */
[----:B------:R-:W1:Y:S01]  /*3c40*/  @!P4 LDC R30, c[0x0][0x374] ;  /* 0x0000dd00ff1ecb82 */ /* 0x000e620000000800 */
[----:B--2---:R-:W-:-:S07]  /*3c50*/  @!P5 IMAD R32, R32, R29, RZ ;  /* 0x0000001d2020d224 */ /* 0x004fce00078e02ff */
[----:B------:R-:W2:Y:S01]  /*3c60*/  @!P1 LDC.64 R28, c[0x0][0x3d0] ;  /* 0x0000f400ff1c9b82 */ /* 0x000ea20000000a00 */
[----:B------:R-:W-:Y:S01]  /*3c70*/  MOV R57, UR4 ;  /* 0x0000000400397c02 */ /* 0x000fe20008000f00 */
[----:B------:R-:W-:Y:S01]  /*3c80*/  @!P3 FADD.FTZ R47, R47, R31 ;  /* 0x0000001f2f2fb221 */ /* 0x000fe20000010000 */
[----:B------:R-:W-:Y:S02]  /*3c90*/  @!P1 SHF.L.U32 R31, R33, 0x1, RZ ;  /* 0x00000001211f9819 */ /* 0x000fe400000006ff */
[----:B------:R-:W-:Y:S02]  /*3ca0*/  @!P4 LOP3.LUT R57, R57, 0x1, RZ, 0xc0, !PT ;  /* 0x000000013939c812 */ /* 0x000fe400078ec0ff */
[----:B------:R-:W-:Y:S01]  /*3cb0*/  @!P0 SHF.L.U32 R33, R56, 0x1, RZ ;  /* 0x0000000138218819 */ /* 0x000fe200000006ff */
[----:B-----5:R-:W-:Y:S02]  /*3cc0*/  @!P2 FADD.FTZ R46, R46, R24 ;  /* 0x000000182e2ea221 */ /* 0x020fe40000010000 */
[----:B-1----:R-:W-:-:S02]  /*3cd0*/  @!P4 IMAD R24, R30, R57, RZ ;  /* 0x000000391e18c224 */ /* 0x002fc400078e02ff */
[----:B--2---:R-:W-:-:S04]  /*3ce0*/  @!P1 IMAD.WIDE R30, R31, 0x4, R28 ;  /* 0x000000041f1e9825 */ /* 0x004fc800078e021c */
[----:B0-----:R-:W-:Y:S01]  /*3cf0*/  @!P0 IMAD.WIDE R28, R33, 0x4, R26 ;  /* 0x00000004211c8825 */ /* 0x001fe200078e021a */
[----:B------:R-:W-:-:S05]  /*3d00*/  MOV R27, UR10 ;  /* 0x0000000a001b7c02 */ /* 0x000fca0008000f00 */
[----:B------:R-:W-:Y:S02]  /*3d10*/  @!P1 IMAD.WIDE.U32 R26, R27, 0x8, R30 ;  /* 0x000000081b1a9825 */ /* 0x000fe400078e001e */
[----:B------:R-:W0:Y:S01]  /*3d20*/  @!P5 LDC.64 R30, c[0x0][0x3d0] ;  /* 0x0000f400ff1edb82 */ /* 0x000e220000000a00 */
[----:B------:R-:W-:Y:S02]  /*3d30*/  MOV R33, UR21 ;  /* 0x0000001500217c02 */ /* 0x000fe40008000f00 */
[----:B------:R-:W-:Y:S01]  /*3d40*/  @!P5 SHF.L.U32 R57, R32, 0x1, RZ ;  /* 0x000000012039d819 */ /* 0x000fe200000006ff */
[----:B------:R-:W2:Y:S02]  /*3d50*/  @!P1 LDG.E.64 R26, desc[UR14][R26.64] ;  /* 0x0000000e1a1a9981 */ /* 0x000ea4000c1e1b00 */
[----:B------:R-:W-:Y:S02]  /*3d60*/  @!P0 IMAD.WIDE.U32 R28, R33, 0x8, R28 ;  /* 0x00000008211c8825 */ /* 0x000fe400078e001c */
[----:B------:R-:W1:Y:S04]  /*3d70*/  @!P4 LDC R33, c[0x0][0x370] ;  /* 0x0000dc00ff21cb82 */ /* 0x000e680000000800 */
[----:B------:R-:W3:Y:S01]  /*3d80*/  @!P0 LDG.E.64 R28, desc[UR14][R28.64] ;  /* 0x0000000e1c1c8981 */ /* 0x000ee2000c1e1b00 */
[----:B0-----:R-:W-:Y:S01]  /*3d90*/  @!P5 IMAD.WIDE R30, R57, 0x4, R30 ;  /* 0x00000004391ed825 */ /* 0x001fe200078e021e */
[----:B------:R-:W-:-:S05]  /*3da0*/  MOV R57, UR19 ;  /* 0x0000001300397c02 */ /* 0x000fca0008000f00 */
[----:B------:R-:W-:Y:S02]  /*3db0*/  @!P5 IMAD.WIDE.U32 R56, R57, 0x8, R30 ;  /* 0x000000083938d825 */ /* 0x000fe400078e001e */
[----:B------:R-:W0:Y:S02]  /*3dc0*/  @!P4 LDC.64 R30, c[0x0][0x3d0] ;  /* 0x0000f400ff1ecb82 */ /* 0x000e240000000a00 */
[----:B-1----:R-:W-:-:S05]  /*3dd0*/  @!P4 IMAD R24, R24, R33, RZ ;  /* 0x000000211818c224 */ /* 0x002fca00078e02ff */
[----:B------:R-:W-:Y:S02]  /*3de0*/  @!P4 SHF.L.U32 R33, R24, 0x1, RZ ;  /* 0x000000011821c819 */ /* 0x000fe400000006ff */
[----:B------:R-:W-:-:S03]  /*3df0*/  MOV R24, UR20 ;  /* 0x0000001400187c02 */ /* 0x000fc60008000f00 */
[----:B0-----:R-:W-:Y:S02]  /*3e00*/  @!P4 IMAD.WIDE R32, R33, 0x4, R30 ;  /* 0x000000042120c825 */ /* 0x001fe400078e021e */
[----:B------:R-:W4:Y:S02]  /*3e10*/  @!P5 LDG.E.64 R30, desc[UR14][R56.64] ;  /* 0x0000000e381ed981 */ /* 0x000f24000c1e1b00 */
        /* <DEDUP_REMOVED lines=27> */
.L_x_1429:
[----:B--2---:R-:W0:Y:S02]  /*3fd0*/  LDC R32, c[0x0][0x370] ;  /* 0x0000dc00ff207b82 */ /* 0x004e240000000800 */
[----:B0-----:R-:W-:-:S13]  /*3fe0*/  LOP3.LUT P0, R24, R32, 0x7, RZ, 0xc0, !PT ;  /* 0x0000000720187812 */ /* 0x001fda000780c0ff */
[----:B------:R-:W-:Y:S05]  /*3ff0*/  @!P0 BRA `(.L_x_1426) ;  /* 0x0000000400308947 */ /* 0x000fea0003800000 */
[----:B------:R-:W0:Y:S01]  /*4000*/  LDC R33, c[0x0][0x374] ;  /* 0x0000dd00ff217b82 */ /* 0x000e220000000800 */
[----:B------:R-:W-:Y:S01]  /*4010*/  ULOP3.LUT UR6, UR4, 0x1, URZ, 0xc0, !UPT ;  /* 0x0000000104067892 */ /* 0x000fe2000f8ec0ff */
[----:B------:R-:W-:-:S04]  /*4020*/  IADD3 R24, PT, PT, R24, -0x1, RZ ;  /* 0xffffffff18187810 */ /* 0x000fc80007ffe0ff */
[----:B------:R-:W-:Y:S02]  /*4030*/  ISETP.GE.U32.AND P0, PT, R24, 0x3, PT ;  /* 0x000000031800780c */ /* 0x000fe40003f06070 */
[----:B------:R-:W2:Y:S01]  /*4040*/  LDC.64 R56, c[0x0][0x3d0] ;  /* 0x0000f400ff387b82 */ /* 0x000ea20000000a00 */
        /* <DEDUP_REMOVED lines=16> */
[----:B-1----:R-:W-:Y:S01]  /*4150*/  @!P2 IADD3 R27, PT, PT, R26, UR6, RZ ;  /* 0x000000061a1bac10 */ /* 0x002fe2000fffe0ff */
[----:B------:R-:W-:-:S04]  /*4160*/  @!P1 IMAD.WIDE.U32 R24, R25, 0x8, R56 ;  /* 0x0000000819189825 */ /* 0x000fc800078e0038 */
[-C--:B------:R-:W-:Y:S02]  /*4170*/  @!P3 IMAD R29, R28, R33.reuse, UR6 ;  /* 0x000000061c1dbe24 */ /* 0x080fe4000f8e0221 */
        /* <DEDUP_REMOVED lines=17> */
.L_x_1431:
        /* <DEDUP_REMOVED lines=8> */
[----:B------:R-:W0:Y:S02]  /*4310*/  @!P1 S2R R24, SR_CTAID.Y ;  /* 0x0000000000189919 */ /* 0x000e240000002600 */
[CC--:B------:R-:W-:Y:S01]  /*4320*/  @!P0 IMAD R26, R34.reuse, R33.reuse, R33 ;  /* 0x00000021221a8224 */ /* 0x0c0fe200078e0221 */
[----:B-1----:R-:W1:Y:S01]  /*4330*/  @!P0 S2R R27, SR_CTAID.Y ;  /* 0x00000000001b8919 */ /* 0x002e620000002600 */
[----:B0-----:R-:W-:-:S03]  /*4340*/  @!P1 IMAD R25, R34, R33, R24 ;  /* 0x0000002122199224 */ /* 0x001fc600078e0218 */
[----:B-1----:R-:W-:Y:S01]  /*4350*/  @!P0 IADD3 R27, PT, PT, R26, R27, RZ ;  /* 0x0000001b1a1b8210 */ /* 0x002fe20007ffe0ff */
        /* <DEDUP_REMOVED lines=9> */
.L_x_1432:
        /* <DEDUP_REMOVED lines=12> */
.L_x_1433:
[----:B------:R-:W-:Y:S05]  /*44b0*/  BSYNC.RECONVERGENT B0 ;  /* 0x0000000000007941 */ /* 0x000fea0003800200 */
.L_x_1426:
[----:B------:R-:W5:Y:S01]  /*44c0*/  S2UR UR7, SR_CgaCtaId ;  /* 0x00000000000779c3 */ /* 0x000f620000008800 */
[----:B------:R-:W-:Y:S01]  /*44d0*/  ISETP.NE.AND P0, PT, R51, RZ, PT ;  /* 0x000000ff3300720c */ /* 0x000fe20003f05270 */
[----:B------:R-:W-:Y:S01]  /*44e0*/  UMOV UR6, 0x400 ;  /* 0x0000040000067882 */ /* 0x000fe20000000000 */
[----:B------:R-:W0:Y:S01]  /*44f0*/  LDCU.64 UR8, c[0x0][0x400] ;  /* 0x00008000ff0877ac */ /* 0x000e220008000a00 */
[----:B----4-:R-:W-:Y:S01]  /*4500*/  FADD.FTZ R29, R44, -UR13 ;  /* 0x8000000d2c1d7e21 */ /* 0x010fe20008010000 */
[----:B------:R-:W-:-:S03]  /*4510*/  FADD.FTZ R45, R45, -UR13 ;  /* 0x8000000d2d2d7e21 */ /* 0x000fc60008010000 */
[----:B---3--:R-:W3:Y:S01]  /*4520*/  LDC R24, c[0x0][0x41c] ;  /* 0x00010700ff187b82 */ /* 0x008ee20000000800 */
[----:B------:R-:W-:Y:S01]  /*4530*/  FMUL.FTZ R29, R29, UR16 ;  /* 0x000000101d1d7c20 */ /* 0x000fe20008410000 */
[----:B-----5:R-:W-:Y:S01]  /*4540*/  ULEA UR6, UR7, UR6, 0x18 ;  /* 0x0000000607067291 */ /* 0x020fe2000f8ec0ff */
[----:B------:R-:W4:Y:S01]  /*4550*/  LDCU.U8 UR7, c[0x0][0x414] ;  /* 0x00008280ff0777ac */ /* 0x000f220008000000 */
[----:B---3--:R-:W-:-:S07]  /*4560*/  IMAD R24, R24, UR11, R55 ;  /* 0x0000000b18187c24 */ /* 0x008fce000f8e0237 */
[----:B------:R3:W-:Y:S01]  /*4570*/  @!P0 STS.64 [UR6+0x90], R46 ;  /* 0x0000902eff008988 */ /* 0x0007e20008000a06 */
[----:B------:R-:W-:Y:S01]  /*4580*/  BAR.SYNC.DEFER_BLOCKING 0x0 ;  /* 0x0000000000007b1d */ /* 0x000fe20000010000 */
[C---:B------:R-:W-:Y:S02]  /*4590*/  IADD3 R35, PT, PT, R24.reuse, 0x8, RZ ;  /* 0x0000000818237810 */ /* 0x040fe40007ffe0ff */
[C---:B------:R-:W-:Y:S02]  /*45a0*/  IADD3 R34, PT, PT, R24.reuse, 0x10, RZ ;  /* 0x0000001018227810 */ /* 0x040fe40007ffe0ff */
[----:B0-----:R-:W-:Y:S01]  /*45b0*/  ISETP.GE.U32.AND P0, PT, R24, UR8, PT ;  /* 0x0000000818007c0c */ /* 0x001fe2000bf06070 */
[----:B----4-:R-:W-:Y:S01]  /*45c0*/  UISETP.NE.AND UP0, UPT, UR7, URZ, UPT ;  /* 0x000000ff0700728c */ /* 0x010fe2000bf05270 */
[----:B------:R-:W-:Y:S02]  /*45d0*/  SHF.R.S32.HI R28, RZ, 0x1f, R24 ;  /* 0x0000001fff1c7819 */ /* 0x000fe40000011418 */
[----:B------:R-:W-:-:S02]  /*45e0*/  ISETP.GE.U32.AND P1, PT, R35, UR8, PT ;  /* 0x0000000823007c0c */ /* 0x000fc4000bf26070 */
[----:B------:R-:W-:Y:S02]  /*45f0*/  ISETP.GE.U32.AND P2, PT, R34, UR8, PT ;  /* 0x0000000822007c0c */ /* 0x000fe4000bf46070 */
[----:B------:R-:W-:Y:S02]  /*4600*/  SHF.R.S32.HI R44, RZ, 0x1f, R35 ;  /* 0x0000001fff2c7819 */ /* 0x000fe40000011423 */
[----:B---3--:R-:W-:Y:S02]  /*4610*/  SHF.R.S32.HI R46, RZ, 0x1f, R34 ;  /* 0x0000001fff2e7819 */ /* 0x008fe40000011422 */
[----:B------:R-:W-:Y:S02]  /*4620*/  ISETP.GE.AND.EX P0, PT, R28, UR9, PT, P0 ;  /* 0x000000091c007c0c */ /* 0x000fe4000bf06300 */
[----:B------:R-:W-:Y:S02]  /*4630*/  ISETP.GE.AND.EX P1, PT, R44, UR9, PT, P1 ;  /* 0x000000092c007c0c */ /* 0x000fe4000bf26310 */
[----:B------:R-:W-:Y:S01]  /*4640*/  ISETP.GE.AND.EX P2, PT, R46, UR9, PT, P2 ;  /* 0x000000092e007c0c */ /* 0x000fe2000bf46320 */
[----:B-1----:R-:W0:Y:S01]  /*4650*/  LDS.64 R26, [UR6+0x90] ;  /* 0x00009006ff1a7984 */ /* 0x002e220008000a00 */
[----:B------:R-:W0:Y:S02]  /*4660*/  LDCU UR6, c[0x0][0x42c] ;  /* 0x00008580ff0677ac */ /* 0x000e240008000800 */
[----:B0-----:R-:W-:Y:S01]  /*4670*/  FMUL.FTZ R25, R26, UR6 ;  /* 0x000000061a197c20 */ /* 0x001fe20008410000 */
[----:B------:R-:W-:Y:S01]  /*4680*/  FMUL.FTZ R26, R27, UR6 ;  /* 0x000000061b1a7c20 */ /* 0x000fe20008410000 */
[----:B------:R-:W-:-:S03]  /*4690*/  FMUL.FTZ R27, R45, UR16 ;  /* 0x000000102d1b7c20 */ /* 0x000fc60008410000 */
[----:B------:R-:W-:Y:S01]  /*46a0*/  FFMA.FTZ R30, R25, R29, R26 ;  /* 0x0000001d191e7223 */ /* 0x000fe2000001001a */
[----:B------:R-:W-:Y:S06]  /*46b0*/  BRA.U !UP0, `(.L_x_1434) ;  /* 0x0000000108487547 */ /* 0x000fec000b800000 */
        /* <DEDUP_REMOVED lines=18> */
.L_x_1434:
[----:B------:R-:W-:Y:S01]  /*47e0*/  FADD.FTZ R40, R40, -UR13 ;  /* 0x8000000d28287e21 */ /* 0x000fe20008010000 */
[----:B------:R-:W-:Y:S01]  /*47f0*/  FFMA.FTZ R29, R25, R27, R26 ;  /* 0x0000001b191d7223 */ /* 0x000fe2000001001a */
[----:B------:R-:W-:Y:S01]  /*4800*/  BSSY.RECONVERGENT B0, `(.L_x_1435) ;  /* 0x0000013000007945 */ /* 0x000fe20003800200 */
[----:B--2---:R-:W-:Y:S01]  /*4810*/  FFMA.FTZ R32, R49, R42, -R30 ;  /* 0x0000002a31207223 */ /* 0x004fe2000001081e */
[----:B------:R-:W-:Y:S01]  /*4820*/  FADD.FTZ R41, R41, -UR13 ;  /* 0x8000000d29297e21 */ /* 0x000fe20008010000 */
[----:B------:R-:W-:Y:S01]  /*4830*/  FMUL.FTZ R27, R40, UR16 ;  /* 0x00000010281b7c20 */ /* 0x000fe20008410000 */
        /* <DEDUP_REMOVED lines=12> */
[----:B------:R-:W-:-:S04]  /*4900*/  IADD3 R31, PT, PT, R29, R31, RZ ;  /* 0x0000001f1d1f7210 */ /* 0x000fc80007ffe0ff */
[----:B------:R-:W-:-:S05]  /*4910*/  LEA.HI.X R31, R28, UR7, R31, 0x2, P0 ;  /* 0x000000071c1f7c11 */ /* 0x000fca00080f141f */
[----:B------:R0:W-:Y:S02]  /*4920*/  STG.E.64 desc[UR14][R30.64], R32 ;  /* 0x000000201e007986 */ /* 0x0001e4000c101b0e */
.L_x_1436:
[----:B------:R-:W-:Y:S05]  /*4930*/  BSYNC.RECONVERGENT B0 ;  /* 0x0000000000007941 */ /* 0x000fea0003800200 */
.L_x_1435:
        /* <DEDUP_REMOVED lines=21> */
.L_x_1437:
        /* <DEDUP_REMOVED lines=21> */
.L_x_1439:
[----:B------:R-:W-:Y:S05]  /*4be0*/  BSYNC.RECONVERGENT B0 ;  /* 0x0000000000007941 */ /* 0x000fea0003800200 */
.L_x_1438:
[----:B------:R-:W-:Y:S01]  /*4bf0*/  FFMA.FTZ R40, R25, R32, R26 ;  /* 0x0000002019287223 */ /* 0x000fe2000001001a */
[----:B------:R-:W-:Y:S01]  /*4c00*/  FMUL.FTZ R35, R27, UR16 ;  /* 0x000000101b237c20 */ /* 0x000fe20008410000 */
        /* <DEDUP_REMOVED lines=19> */
.L_x_1440:
        /* <DEDUP_REMOVED lines=11> */
[----:B------:R-:W2:Y:S01]  /*4df0*/  LDCU.64 UR10, c[0x0][0x380] ;  /* 0x00007000ff0a77ac */ /* 0x000ea20008000a00 */
[----:B------:R-:W-:Y:S01]  /*4e00*/  FMUL.FTZ R41, R41, UR16 ;  /* 0x0000001029297c20 */ /* 0x000fe20008410000 */
[----:B-1----:R-:W-:Y:S02]  /*4e10*/  IMAD R5, R46, UR6, RZ ;  /* 0x000000062e057c24 */ /* 0x002fe4000f8e02ff */
[----:B------:R-:W-:-:S04]  /*4e20*/  IMAD.WIDE.U32 R2, R34, UR6, R2 ;  /* 0x0000000622027c25 */ /* 0x000fc8000f8e0002 */
[----:B------:R-:W-:Y:S01]  /*4e30*/  IMAD R5, R34, UR7, R5 ;  /* 0x0000000722057c24 */ /* 0x000fe2000f8e0205 */
[----:B--2---:R-:W-:-:S04]  /*4e40*/  LEA R4, P0, R2, UR10, 0x2 ;  /* 0x0000000a02047c11 */ /* 0x004fc8000f8010ff */
[----:B------:R-:W-:-:S04]  /*4e50*/  IADD3 R5, PT, PT, R3, R5, RZ ;  /* 0x0000000503057210 */ /* 0x000fc80007ffe0ff */
[----:B------:R-:W-:-:S05]  /*4e60*/  LEA.HI.X R5, R2, UR11, R5, 0x2, P0 ;  /* 0x0000000b02057c11 */ /* 0x000fca00080f1405 */
[----:B------:R1:W-:Y:S02]  /*4e70*/  STG.E.64 desc[UR14][R4.64], R40 ;  /* 0x0000002804007986 */ /* 0x0003e4000c101b0e */
.L_x_1442:
[----:B------:R-:W-:Y:S05]  /*4e80*/  BSYNC.RECONVERGENT B0 ;  /* 0x0000000000007941 */ /* 0x000fea0003800200 */
.L_x_1441:
[----:B-1----:R-:W-:Y:S01]  /*4e90*/  FADD.FTZ R41, R11, -UR13 ;  /* 0x8000000d0b297e21 */ /* 0x002fe20008010000 */
[----:B------:R-:W-:Y:S01]  /*4ea0*/  FADD.FTZ R39, R10, -UR13 ;  /* 0x8000000d0a277e21 */ /* 0x000fe20008010000 */
[----:B------:R-:W-:Y:S01]  /*4eb0*/  FADD.FTZ R11, R14, -UR13 ;  /* 0x8000000d0e0b7e21 */ /* 0x000fe20008010000 */
[----:B------:R-:W-:Y:S01]  /*4ec0*/  FADD.FTZ R15, R15, -UR13 ;  /* 0x8000000d0f0f7e21 */ /* 0x000fe20008010000 */
[----:B------:R-:W-:Y:S01]  /*4ed0*/  FADD.FTZ R18, R18, -UR13 ;  /* 0x8000000d12127e21 */ /* 0x000fe20008010000 */
[----:B------:R-:W-:Y:S01]  /*4ee0*/  FADD.FTZ R2, R19, -UR13 ;  /* 0x8000000d13027e21 */ /* 0x000fe20008010000 */
[----:B------:R-:W-:Y:S01]  /*4ef0*/  FADD.FTZ R27, R22, -UR13 ;  /* 0x8000000d161b7e21 */ /* 0x000fe20008010000 */
[----:B0-----:R-:W-:Y:S01]  /*4f00*/  FADD.FTZ R29, R23, -UR13 ;  /* 0x8000000d171d7e21 */ /* 0x001fe20008010000 */
[----:B------:R-:W-:Y:S01]  /*4f10*/  IADD3 R5, PT, PT, R24, 0x18, RZ ;  /* 0x0000001818057810 */ /* 0x000fe20007ffe0ff */
[----:B------:R-:W-:Y:S01]  /*4f20*/  FMUL.FTZ R6, R6, UR16 ;  /* 0x0000001006067c20 */ /* 0x000fe20008410000 */
[C---:B------:R-:W-:Y:S01]  /*4f30*/  IADD3 R35, PT, PT, R24.reuse, 0x20, RZ ;  /* 0x0000002018237810 */ /* 0x040fe20007ffe0ff */
[----:B------:R-:W-:Y:S01]  /*4f40*/  FMUL.FTZ R7, R7, UR16 ;  /* 0x0000001007077c20 */ /* 0x000fe20008410000 */
[C---:B------:R-:W-:Y:S01]  /*4f50*/  IADD3 R10, PT, PT, R24.reuse, 0x28, RZ ;  /* 0x00000028180a7810 */ /* 0x040fe20007ffe0ff */
        /* <DEDUP_REMOVED lines=19> */
[----:B------:R-:W-:Y:S01]  /*5090*/  SHF.R.S32.HI R2, RZ, 0x1f, R5 ;  /* 0x0000001fff027819 */ /* 0x000fe20000011405 */
[C-C-:B------:R-:W-:Y:S01]  /*50a0*/  FFMA.FTZ R31, R25.reuse, R15, R26.reuse ;  /* 0x0000000f191f7223 */ /* 0x140fe2000001001a */
        /* <DEDUP_REMOVED lines=31> */
.L_x_1443:
        /* <DEDUP_REMOVED lines=17> */
.L_x_1445:
[----:B------:R-:W-:Y:S05]  /*53b0*/  BSYNC.RECONVERGENT B0 ;  /* 0x0000000000007941 */ /* 0x000fea0003800200 */
.L_x_1444:
        /* <DEDUP_REMOVED lines=19> */
.L_x_1446:
        /* <DEDUP_REMOVED lines=17> */
.L_x_1448:
[----:B------:R-:W-:Y:S05]  /*5600*/  BSYNC.RECONVERGENT B0 ;  /* 0x0000000000007941 */ /* 0x000fea0003800200 */
.L_x_1447:
        /* <DEDUP_REMOVED lines=19> */
.L_x_1449:
        /* <DEDUP_REMOVED lines=17> */
.L_x_1451:
[----:B------:R-:W-:Y:S05]  /*5850*/  BSYNC.RECONVERGENT B0 ;  /* 0x0000000000007941 */ /* 0x000fea0003800200 */
.L_x_1450:
        /* <DEDUP_REMOVED lines=19> */
.L_x_1452:
[----:B------:R-:W-:Y:S01]  /*5990*/  BSSY.RECONVERGENT B0, `(.L_x_1453) ;  /* 0x0000012000007945 */ /* 0x000fe20003800200 */
[----:B------:R-:W-:Y:S01]  /*59a0*/  FFMA.FTZ R30, R49, R20, -R30 ;  /* 0x00000014311e7223 */ /* 0x000fe2000001081e */
[----:B------:R-:W-:Y:S01]  /*59b0*/  SHF.R.S32.HI R9, RZ, 0x1f, R24 ;  /* 0x0000001fff097819 */ /* 0x000fe20000011418 */
        /* <DEDUP_REMOVED lines=15> */
.L_x_1454:
[----:B------:R-:W-:Y:S05]  /*5ab0*/  BSYNC.RECONVERGENT B0 ;  /* 0x0000000000007941 */ /* 0x000fea0003800200 */
.L_x_1453:
[----:B------:R-:W-:Y:S05]  /*5ac0*/  BRA.U !UP0, `(.L_x_1455) ;  /* 0x0000000108487547 */ /* 0x000fea000b800000 */
[----:B------:R-:W-:Y:S01]  /*5ad0*/  FFMA.FTZ R27, R49, R27, R52 ;  /* 0x0000001b311b7223 */ /* 0x000fe20000010034 */
[----:B------:R-:W-:-:S03]  /*5ae0*/  FFMA.FTZ R29, R0, R29, R53 ;  /* 0x0000001d001d7223 */ /* 0x000fc60000010035 */
[----:B-1----:R-:W-:Y:S01]  /*5af0*/  FMUL.FTZ R2, R27, -1.4426950216293334961 ;  /* 0xbfb8aa3b1b027820 */ /* 0x002fe20000410000 */
        /* <DEDUP_REMOVED lines=15> */
.L_x_1455:
[----:B------:R-:W-:Y:S01]  /*5bf0*/  ISETP.GE.AND.EX P0, PT, R9, UR9, PT, P0 ;  /* 0x0000000909007c0c */ /* 0x000fe2000bf06300 */
[----:B------:R-:W-:Y:S01]  /*5c00*/  FFMA.FTZ R32, R49, R36, -R32 ;  /* 0x0000002431207223 */ /* 0x000fe20000010820 */
[----:B------:R-:W-:Y:S01]  /*5c10*/  FFMA.FTZ R25, R0, R37, -R25 ;  /* 0x0000002500197223 */ /* 0x000fe20000010819 */
[----:B------:R-:W-:Y:S02]  /*5c20*/  BSSY.RECONVERGENT B0, `(.L_x_1456) ;  /* 0x000000e000007945 */ /* 0x000fe40003800200 */
[----:B------:R-:W-:Y:S01]  /*5c30*/  FMUL.FTZ R32, R32, UR16 ;  /* 0x0000001020207c20 */ /* 0x000fe20008410000 */
[----:B------:R-:W-:-:S07]  /*5c40*/  FMUL.FTZ R33, R25, UR16 ;  /* 0x0000001019217c20 */ /* 0x000fce0008410000 */
[----:B------:R-:W-:Y:S05]  /*5c50*/  @P0 BRA `(.L_x_1457) ;  /* 0x0000000000280947 */ /* 0x000fea0003800000 */
[----:B------:R-:W2:Y:S01]  /*5c60*/  LDCU.64 UR6, c[0x0][0x3f8] ;  /* 0x00007f00ff0677ac */ /* 0x000ea20008000a00 */
[----:B------:R-:W-:Y:S01]  /*5c70*/  MOV R59, R61 ;  /* 0x0000003d003b7202 */ /* 0x000fe20000000f00 */
[----:B------:R-:W1:Y:S01]  /*5c80*/  LDCU.64 UR8, c[0x0][0x380] ;  /* 0x00007000ff0877ac */ /* 0x000e620008000a00 */
[----:B--2---:R-:W-:Y:S02]  /*5c90*/  IMAD R9, R9, UR6, RZ ;  /* 0x0000000609097c24 */ /* 0x004fe4000f8e02ff */
[----:B------:R-:W-:-:S04]  /*5ca0*/  IMAD.WIDE.U32 R58, R24, UR6, R58 ;  /* 0x00000006183a7c25 */ /* 0x000fc8000f8e003a */
[----:B------:R-:W-:Y:S01]  /*5cb0*/  IMAD R9, R24, UR7, R9 ;  /* 0x0000000718097c24 */ /* 0x000fe2000f8e0209 */
[----:B-1----:R-:W-:-:S04]  /*5cc0*/  LEA R2, P0, R58, UR8, 0x2 ;  /* 0x000000083a027c11 */ /* 0x002fc8000f8010ff */
[----:B------:R-:W-:-:S04]  /*5cd0*/  IADD3 R9, PT, PT, R59, R9, RZ ;  /* 0x000000093b097210 */ /* 0x000fc80007ffe0ff */
[----:B------:R-:W-:-:S05]  /*5ce0*/  LEA.HI.X R3, R58, UR9, R9, 0x2, P0 ;  /* 0x000000093a037c11 */ /* 0x000fca00080f1409 */
[----:B------:R2:W-:Y:S02]  /*5cf0*/  STG.E.64 desc[UR14][R2.64], R32 ;  /* 0x0000002002007986 */ /* 0x0005e4000c101b0e */
.L_x_1457:
[----:B------:R-:W-:Y:S05]  /*5d00*/  BSYNC.RECONVERGENT B0 ;  /* 0x0000000000007941 */ /* 0x000fea0003800200 */
.L_x_1456:
[----:B------:R-:W3:Y:S01]  /*5d10*/  LDCU UR6, c[0x0][0x374] ;  /* 0x00006e80ff0677ac */ /* 0x000ee20008000800 */
[----:B------:R-:W4:Y:S01]  /*5d20*/  LDCU UR7, c[0x0][0x410] ;  /* 0x00008200ff0777ac */ /* 0x000f220008000800 */
[----:B------:R-:W4:Y:S01]  /*5d30*/  LDCU UR8, c[0x0][0x3e0] ;  /* 0x00007c00ff0877ac */ /* 0x000f220008000800 */
[----:B------:R-:W-:Y:S02]  /*5d40*/  UIADD3 UR4, UPT, UPT, UR4, 0x1, URZ ;  /* 0x0000000104047890 */ /* 0x000fe4000fffe0ff */
[----:B---3--:R-:W-:Y:S02]  /*5d50*/  UIADD3 UR5, UPT, UPT, UR6, UR5, URZ ;  /* 0x0000000506057290 */ /* 0x008fe4000fffe0ff */
[----:B----4-:R-:W-:-:S04]  /*5d60*/  UIMAD UR7, UR7, UR8, URZ ;  /* 0x00000008070772a4 */ /* 0x010fc8000f8e02ff */
[----:B------:R-:W-:-:S09]  /*5d70*/  UISETP.GE.AND UP0, UPT, UR5, UR7, UPT ;  /* 0x000000070500728c */ /* 0x000fd2000bf06270 */
[----:B------:R-:W-:Y:S05]  /*5d80*/  BRA.U !UP0, `(.L_x_1458) ;  /* 0xffffffa108f07547 */ /* 0x000fea000b83ffff */
.L_x_1415:
[----:B0-----:R-:W0:Y:S01]  /*5d90*/  LDC R4, c[0x0][0x370] ;  /* 0x0000dc00ff047b82 */ /* 0x001e220000000800 */
[----:B------:R-:W-:Y:S01]  /*5da0*/  ISETP.NE.AND P1, PT, R51, RZ, PT ;  /* 0x000000ff3300720c */ /* 0x000fe20003f25270 */
[----:B------:R-:W-:Y:S06]  /*5db0*/  BSSY.RECONVERGENT B0, `(.L_x_1459) ;  /* 0x000000d000007945 */ /* 0x000fec0003800200 */
[----:B------:R-:W3:Y:S08]  /*5dc0*/  LDC R7, c[0x0][0x374] ;  /* 0x0000dd00ff077b82 */ /* 0x000ef00000000800 */
[----:B-12---:R-:W1:Y:S01]  /*5dd0*/  LDC.64 R2, c[0x0][0x3c8] ;  /* 0x0000f200ff027b82 */ /* 0x006e620000000a00 */
[----:B0-----:R-:W-:-:S02]  /*5de0*/  ISETP.NE.AND P0, PT, R4, 0x1, PT ;  /* 0x000000010400780c */ /* 0x001fc40003f05270 */
[----:B---3--:R-:W-:-:S04]  /*5df0*/  SHF.L.U32 R0, R7, 0x1, RZ ;  /* 0x0000000107007819 */ /* 0x008fc800000006ff */
[----:B------:R-:W-:-:S05]  /*5e00*/  SEL R5, R0, RZ, P0 ;  /* 0x000000ff00057207 */ /* 0x000fca0000000000 */
[----:B-1----:R-:W-:Y:S01]  /*5e10*/  IMAD.WIDE.U32 R2, R5, 0x4, R2 ;  /* 0x0000000405027825 */ /* 0x002fe200078e0002 */
[----:B------:R-:W-:Y:S06]  /*5e20*/  @P1 BRA `(.L_x_1460) ;  /* 0x0000000000141947 */ /* 0x000fec0003800000 */
[----:B------:R-:W-:Y:S01]  /*5e30*/  HFMA2 R5, -RZ, RZ, 0, 5.9604644775390625e-08 ;  /* 0x00000001ff057431 */ /* 0x000fe200000001ff */
[----:B------:R-:W-:Y:S06]  /*5e40*/  MEMBAR.ALL.GPU ;  /* 0x0000000000007992 */ /* 0x000fec000000a000 */
[----:B------:R-:W-:-:S00]  /*5e50*/  ERRBAR ;  /* 0x00000000000079ab */ /* 0x000fc00000000000 */
[----:B------:R-:W-:Y:S06]  /*5e60*/  CGAERRBAR ;  /* 0x00000000000075ab */ /* 0x000fec0000000000 */
[----:B------:R0:W-:Y:S02]  /*5e70*/  REDG.E.ADD.S32.STRONG.GPU desc[UR14][R2.64], R5 ;  /* 0x000000050200798e */ /* 0x0001e4000c12e30e */
.L_x_1460:
[----:B------:R-:W-:Y:S05]  /*5e80*/  BSYNC.RECONVERGENT B0 ;  /* 0x0000000000007941 */ /* 0x000fea0003800200 */
.L_x_1459:
        /* <DEDUP_REMOVED lines=11> */
.L_x_1462:
[----:B------:R-:W2:Y:S04]  /*5f40*/  LDG.E.STRONG.GPU R5, desc[UR14][R2.64] ;  /* 0x0000000e02057981 */ /* 0x000ea8000c1ef900 */
[----:B--2---:R-:W-:Y:S01]  /*5f50*/  CCTL.IVALL ;  /* 0x00000000ff00798f */ /* 0x004fe20002000000 */
[----:B------:R-:W-:Y:S05]  /*5f60*/  YIELD ;  /* 0x0000000000007946 */ /* 0x000fea0003800000 */
[----:B------:R-:W-:-:S13]  /*5f70*/  ISETP.NE.AND P0, PT, R5, R0, PT ;  /* 0x000000000500720c */ /* 0x000fda0003f05270 */
[----:B------:R-:W-:Y:S05]  /*5f80*/  @P0 BRA `(.L_x_1462) ;  /* 0xfffffffc00ec0947 */ /* 0x000fea000383ffff */
.L_x_1461:
        /* <DEDUP_REMOVED lines=31> */
[----:B------:R-:W-:Y:S01]  /*6180*/  IMAD.WIDE.U32 R8, R12, 0x3, RZ ;  /* 0x000000030c087825 */ /* 0x000fe200078e00ff */
[----:B------:R-:W-:-:S03]  /*6190*/  LEA R5, R13, R13, 0x1 ;  /* 0x0000000d0d057211 */ /* 0x000fc600078e08ff */
[----:B------:R-:W-:Y:S01]  /*61a0*/  IMAD.WIDE.U32.X R6, R15, -0x77777778, R10, P0 ;  /* 0x888888880f067825 */ /* 0x000fe200000e040a */
[----:B------:R-:W-:-:S04]  /*61b0*/  IADD3 R5, PT, PT, R9, R5, RZ ;  /* 0x0000000509057210 */ /* 0x000fc80007ffe0ff */
[----:B------:R-:W-:Y:S02]  /*61c0*/  SHF.R.U64 R2, R6, 0x8, R7 ;  /* 0x0000000806027819 */ /* 0x000fe40000001207 */
[----:B------:R-:W-:Y:S02]  /*61d0*/  LEA.HI R28, P2, R5, R8, RZ, 0x1 ;  /* 0x00000008051c7211 */ /* 0x000fe400078508ff */
[----:B------:R-:W-:Y:S02]  /*61e0*/  IADD3 R2, P0, PT, R2, R14, RZ ;  /* 0x0000000e02027210 */ /* 0x000fe40007f1e0ff */
[----:B------:R-:W-:Y:S02]  /*61f0*/  IADD3.X R5, PT, PT, RZ, R5, RZ, P2, !PT ;  /* 0x00000005ff057210 */ /* 0x000fe400017fe4ff */
[----:B------:R-:W-:Y:S02]  /*6200*/  LOP3.LUT R10, R2, 0x3, RZ, 0xc0, !PT ;  /* 0x00000003020a7812 */ /* 0x000fe400078ec0ff */
[----:B------:R-:W-:-:S02]  /*6210*/  LEA.HI.X R6, R7, RZ, RZ, 0x18, P0 ;  /* 0x000000ff07067211 */ /* 0x000fc400000fc4ff */
[----:B------:R-:W-:Y:S02]  /*6220*/  ISETP.NE.U32.AND P1, PT, R10, 0x3, PT ;  /* 0x000000030a00780c */ /* 0x000fe40003f25070 */
[----:B------:R-:W-:Y:S02]  /*6230*/  ISETP.GE.U32.AND P0, PT, R2, 0x3, PT ;  /* 0x000000030200780c */ /* 0x000fe40003f06070 */
[----:B------:R-:W-:Y:S02]  /*6240*/  ISETP.NE.AND.EX P1, PT, RZ, RZ, PT, P1 ;  /* 0x000000ffff00720c */ /* 0x000fe40003f25310 */
[----:B------:R-:W-:Y:S02]  /*6250*/  ISETP.GE.U32.AND.EX P0, PT, R6, RZ, PT, P0 ;  /* 0x000000ff0600720c */ /* 0x000fe40003f06100 */
[--C-:B------:R-:W-:Y:S02]  /*6260*/  SHF.R.S64 R28, R28, 0x1, R5.reuse ;  /* 0x000000011c1c7819 */ /* 0x100fe40000001005 */
[----:B------:R-:W-:-:S07]  /*6270*/  SHF.R.S32.HI R33, RZ, 0x1, R5 ;  /* 0x00000001ff217819 */ /* 0x000fce0000011405 */
        /* <DEDUP_REMOVED lines=12> */
[----:B------:R-:W-:-:S02]  /*6340*/  SHF.L.U32 R29, R13, 0x2, RZ ;  /* 0x000000020d1d7819 */ /* 0x000fc400000006ff */
[----:B------:R-:W-:Y:S02]  /*6350*/  SHF.L.U64.HI R31, R0, 0x2, R3 ;  /* 0x00000002001f7819 */ /* 0x000fe40000010203 */
[----:B0-----:R-:W-:Y:S02]  /*6360*/  IADD3 R25, P1, PT, R21, UR6, RZ ;  /* 0x0000000615197c10 */ /* 0x001fe4000ff3e0ff */
[----:B------:R-:W-:Y:S02]  /*6370*/  IADD3 R4, PT, PT, R7, UR4, RZ ;  /* 0x0000000407047c10 */ /* 0x000fe4000fffe0ff */
[----:B-1----:R-:W-:Y:S02]  /*6380*/  IADD3 R23, P2, PT, R21, UR8, RZ ;  /* 0x0000000815177c10 */ /* 0x002fe4000ff5e0ff */
[----:B------:R-:W-:Y:S01]  /*6390*/  MOV R51, R6 ;  /* 0x0000000600337202 */ /* 0x000fe20000000f00 */
[----:B------:R-:W-:Y:S01]  /*63a0*/  IMAD.WIDE.U32 R6, R12, 0x4, RZ ;  /* 0x000000040c067825 */ /* 0x000fe200078e00ff */
[----:B------:R-:W-:-:S02]  /*63b0*/  IADD3.X R26, PT, PT, R22, UR7, RZ, P1, !PT ;  /* 0x00000007161a7c10 */ /* 0x000fc40008ffe4ff */
[C---:B------:R-:W-:Y:S02]  /*63c0*/  IADD3.X R24, PT, PT, R22.reuse, UR9, RZ, P2, !PT ;  /* 0x0000000916187c10 */ /* 0x040fe400097fe4ff */
[----:B--2---:R-:W-:Y:S02]  /*63d0*/  IADD3 R21, P1, PT, R21, UR10, RZ ;  /* 0x0000000a15157c10 */ /* 0x004fe4000ff3e0ff */
[----:B------:R-:W-:Y:S02]  /*63e0*/  IADD3 R18, P2, PT, RZ, -R5, RZ ;  /* 0x80000005ff127210 */ /* 0x000fe40007f5e0ff */
[----:B------:R-:W-:Y:S02]  /*63f0*/  IADD3.X R22, PT, PT, R22, UR11, RZ, P1, !PT ;  /* 0x0000000b16167c10 */ /* 0x000fe40008ffe4ff */
[----:B------:R-:W-:Y:S02]  /*6400*/  SHF.L.U64.HI R27, R28, 0x2, R33 ;  /* 0x000000021c1b7819 */ /* 0x000fe40000010221 */
[----:B------:R-:W-:-:S02]  /*6410*/  IADD3 R29, PT, PT, R7, R29, RZ ;  /* 0x0000001d071d7210 */ /* 0x000fc40007ffe0ff */
[----:B------:R-:W-:-:S07]  /*6420*/  IADD3.X R20, PT, PT, RZ, -0x1, RZ, P2, !PT ;  /* 0xffffffffff147810 */ /* 0x000fce00017fe4ff */
.L_x_1465:
        /* <DEDUP_REMOVED lines=25> */
[----:B------:R-:W-:Y:S02]  /*65c0*/  MOV R11, R24 ;  /* 0x00000018000b7202 */ /* 0x000fe40000000f00 */
[----:B---3--:R-:W-:Y:S01]  /*65d0*/  F2FP.BF16.F32.PACK_AB R19, R17, R14 ;  /* 0x0000000e1113723e */ /* 0x008fe200000010ff */
[----:B------:R0:W-:Y:S04]  /*65e0*/  STG.E desc[UR14][R8.64], R5 ;  /* 0x0000000508007986 */ /* 0x0001e8000c10190e */
[----:B------:R0:W-:Y:S01]  /*65f0*/  STG.E desc[UR14][R10.64], R19 ;  /* 0x000000130a007986 */ /* 0x0001e2000c10190e */
[----:B------:R-:W-:Y:S01]  /*6600*/  IADD3.X R24, PT, PT, RZ, R24, RZ, P3, !PT ;  /* 0x00000018ff187210 */ /* 0x000fe20001ffe4ff */
[----:B------:R-:W-:Y:S06]  /*6610*/  @P1 BRA `(.L_x_1465) ;  /* 0xfffffffc00841947 */ /* 0x000fec000383ffff */
.L_x_1464:
[----:B------:R-:W-:Y:S05]  /*6620*/  BSYNC.RECONVERGENT B0 ;  /* 0x0000000000007941 */ /* 0x000fea0003800200 */
.L_x_1463:
        /* <DEDUP_REMOVED lines=10> */
.L_x_1466:
[C---:B------:R-:W-:Y:S02]  /*66d0*/  SHF.L.U32 R2, R51.reuse, 0x2, RZ ;  /* 0x0000000233027819 */ /* 0x040fe400000006ff */
[----:B------:R-:W-:Y:S02]  /*66e0*/  SHF.L.U64.HI R12, R51, 0x2, R4 ;  /* 0x00000002330c7819 */ /* 0x000fe40000010204 */
[----:B-1----:R-:W-:-:S04]  /*66f0*/  IADD3 R4, P0, PT, R2, UR4, RZ ;  /* 0x0000000402047c10 */ /* 0x002fc8000ff1e0ff */
[----:B---3--:R-:W-:Y:S02]  /*6700*/  IADD3.X R5, PT, PT, R12, UR5, RZ, P0, !PT ;  /* 0x000000050c057c10 */ /* 0x008fe400087fe4ff */
[C---:B------:R-:W-:Y:S02]  /*6710*/  IADD3 R6, P0, PT, R4.reuse, R17, RZ ;  /* 0x0000001104067210 */ /* 0x040fe40007f1e0ff */
[C---:B------:R-:W-:Y:S02]  /*6720*/  IADD3 R10, P2, PT, R4.reuse, R23, RZ ;  /* 0x00000017040a7210 */ /* 0x040fe40007f5e0ff */
[C---:B------:R-:W-:Y:S02]  /*6730*/  IADD3.X R7, PT, PT, R5.reuse, R15, RZ, P0, !PT ;  /* 0x0000000f05077210 */ /* 0x040fe400007fe4ff */
        /* <DEDUP_REMOVED lines=72> */
[----:B------:R-:W-:Y:S02]  /*6bc0*/  ISETP.GT.AND.EX P0, PT, R3, RZ, PT, P0 ;  /* 0x000000ff0300720c */ /* 0x000fe40003f04300 */
[----:B----4-:R-:W-:Y:S02]  /*6bd0*/  F2FP.BF16.F32.PACK_AB R11, R11, R4 ;  /* 0x000000040b0b723e */ /* 0x010fe400000010ff */
[----:B-----5:R-:W-:-:S03]  /*6be0*/  F2FP.BF16.F32.PACK_AB R5, R9, R6 ;  /* 0x000000060905723e */ /* 0x020fc600000010ff */
[----:B------:R3:W-:Y:S04]  /*6bf0*/  STG.E desc[UR14][R28.64], R11 ;  /* 0x0000000b1c007986 */ /* 0x0007e8000c10190e */
[----:B------:R3:W-:Y:S01]  /*6c00*/  STG.E desc[UR14][R26.64], R5 ;  /* 0x000000051a007986 */ /* 0x0007e2000c10190e */
[----:B------:R-:W-:Y:S01]  /*6c10*/  HFMA2 R4, -RZ, RZ, 0, 0 ;  /* 0x00000000ff047431 */ /* 0x000fe200000001ff */
[----:B------:R-:W-:Y:S06]  /*6c20*/  @P0 BRA `(.L_x_1466) ;  /* 0xfffffff800a80947 */ /* 0x000fec000383ffff */
[----:B------:R-:W-:Y:S05]  /*6c30*/  EXIT ;  /* 0x000000000000794d */ /* 0x000fea0003800000 */
.L_x_1467:
        /* <DEDUP_REMOVED lines=12> */
.L_x_4908:


//--------------------- .text._Z35group_norm_nhwc_bwd_one_pass_kernelI11Fp32IOBf16WLi128ELi120ELi480EEv26Group_norm_nhwc_bwd_params --------------------------
	.section	.text._Z35group_norm_nhwc_bwd_one_pass_kernelI11Fp32IOBf16WLi128ELi120ELi480EEv26Group_norm_nhwc_bwd_params,"ax",@progbits
	.align	128
        .global         _Z35group_norm_nhwc_bwd_one_pass_kernelI11Fp32IOBf16WLi128ELi120ELi480EEv26Group_norm_nhwc_bwd_params
        .type           _Z35group_norm_nhwc_bwd_one_pass_kernelI11Fp32IOBf16WLi128ELi120ELi480EEv26Group_norm_nhwc_bwd_params,@function
        .size           _Z35group_norm_nhwc_bwd_one_pass_kernelI11Fp32IOBf16WLi128ELi120ELi480EEv26Group_norm_nhwc_bwd_params,(.L_x_4909 - _Z35group_norm_nhwc_bwd_one_pass_kernelI11Fp32IOBf16WLi128ELi120ELi480EEv26Group_norm_nhwc_bwd_params)
        .other          _Z35group_norm_nhwc_bwd_one_pass_kernelI11Fp32IOBf16WLi128ELi120ELi480EEv26Group_norm_nhwc_bwd_params,@"STO_CUDA_ENTRY STV_DEFAULT"
_Z35group_norm_nhwc_bwd_one_pass_kernelI11Fp32IOBf16WLi128ELi120ELi480EEv26Group_norm_nhwc_bwd_params:
.text._Z35group_norm_nhwc_bwd_one_pass_kernelI11Fp32IOBf16WLi128ELi120ELi480EEv26Group_norm_nhwc_bwd_params:
        /* <DEDUP_REMOVED lines=48> */
.L_x_1535:
[----:B0-----:R-:W0:Y:S01]  /*0300*/  LDC R9, c[0x0][0x410] ;  /* 0x00010400ff097b82 */ /* 0x001e220000000800 */
[----:B-1----:R-:W1:Y:S01]  /*0310*/  LDCU.128 UR12, c[0x0][0x400] ;  /* 0x00008000ff0c77ac */ /* 0x002e620008000c00 */
[----:B------:R-:W-:Y:S02]  /*0320*/  ISETP.GE.AND P0, PT, R98, RZ, PT ;  /* 0x000000ff6200720c */ /* 0x000fe40003f06270 */
[----:B--2---:R-:W-:Y:S02]  /*0330*/  SHF.R.S32.HI R11, RZ, 0x1f, R112 ;  /* 0x0000001fff0b7819 */ /* 0x004fe40000011470 */
[----:B------:R-:W-:Y:S02]  /*0340*/  SHF.R.S32.HI R13, RZ, 0x1f, R111 ;  /* 0x0000001fff0d7819 */ /* 0x000fe4000001146f */
[----:B------:R-:W-:Y:S01]  /*0350*/  IADD3 R25, PT, PT, R112, 0x10, RZ ;  /* 0x0000001070197810 */ /* 0x000fe20007ffe0ff */
[----:B------:R-:W2:Y:S01]  /*0360*/  LDC.64 R74, c[0x0][0x3b8] ;  /* 0x0000ee00ff4a7b82 */ /* 0x000ea20000000a00 */
[----:B------:R-:W-:-:S02]  /*0370*/  LOP3.LUT R67, R100, 0xffff, RZ, 0xc0, !PT ;  /* 0x0000ffff64437812 */ /* 0x000fc400078ec0ff */
[----:B------:R-:W-:Y:S02]  /*0380*/  SHF.R.S32.HI R21, RZ, 0x1f, R25 ;  /* 0x0000001fff157819 */ /* 0x000fe40000011419 */
[C---:B------:R-:W-:Y:S02]  /*0390*/  IADD3 R29, PT, PT, R112.reuse, 0x8, RZ ;  /* 0x00000008701d7810 */ /* 0x040fe40007ffe0ff */
[C---:B------:R-:W-:Y:S02]  /*03a0*/  IADD3 R33, PT, PT, R112.reuse, 0x18, RZ ;  /* 0x0000001870217810 */ /* 0x040fe40007ffe0ff */
[----:B------:R-:W-:Y:S02]  /*03b0*/  SHF.R.S32.HI R27, RZ, 0x1f, R29 ;  /* 0x0000001fff1b7819 */ /* 0x000fe4000001141d */
[----:B-1----:R-:W-:Y:S02]  /*03c0*/  ISETP.GE.U32.AND P3, PT, R112, UR12, PT ;  /* 0x0000000c70007c0c */ /* 0x002fe4000bf66070 */
[----:B------:R-:W-:-:S02]  /*03d0*/  ISETP.GE.U32.AND P5, PT, R111, UR12, PT ;  /* 0x0000000c6f007c0c */ /* 0x000fc4000bfa6070 */
[----:B0-----:R-:W-:Y:S02]  /*03e0*/  IABS R5, R9 ;  /* 0x0000000900057213 */ /* 0x001fe40000000000 */
[----:B------:R-:W-:Y:S02]  /*03f0*/  ISETP.GE.AND.EX P3, PT, R11, UR13, PT, P3 ;  /* 0x0000000d0b007c0c */ /* 0x000fe4000bf66330 */
[----:B------:R-:W0:Y:S01]  /*0400*/  I2F.RP R4, R5 ;  /* 0x0000000500047306 */ /* 0x000e220000209400 */
[----:B------:R-:W-:Y:S02]  /*0410*/  ISETP.GE.AND.EX P5, PT, R13, UR13, PT, P5 ;  /* 0x0000000d0d007c0c */ /* 0x000fe4000bfa6350 */
[----:B------:R-:W-:Y:S02]  /*0420*/  SHF.R.S32.HI R31, RZ, 0x1f, R33 ;  /* 0x0000001fff1f7819 */ /* 0x000fe40000011421 */
[----:B------:R-:W-:-:S04]  /*0430*/  IADD3 R39, PT, PT, R112, 0x20, RZ ;  /* 0x0000002070277810 */ /* 0x000fc80007ffe0ff */
[----:B------:R-:W-:Y:S02]  /*0440*/  SHF.R.S32.HI R35, RZ, 0x1f, R39 ;  /* 0x0000001fff237819 */ /* 0x000fe40000011427 */
[----:B----4-:R-:W1:Y:S01]  /*0450*/  @!P3 LDC.64 R14, c[0x0][0x3f8] ;  /* 0x0000fe00ff0ebb82 */ /* 0x010e620000000a00 */
[----:B0-----:R-:W0:Y:S07]  /*0460*/  MUFU.RCP R4, R4 ;  /* 0x0000000400047308 */ /* 0x001e2e0000001000 */
[----:B---3--:R-:W3:Y:S01]  /*0470*/  @!P5 LDC.64 R18, c[0x0][0x3f8] ;  /* 0x0000fe00ff12db82 */ /* 0x008ee20000000a00 */
[----:B0-----:R-:W-:-:S04]  /*0480*/  IADD3 R2, PT, PT, R4, 0xffffffe, RZ ;  /* 0x0ffffffe04027810 */ /* 0x001fc80007ffe0ff */
[----:B------:R0:W4:Y:S01]  /*0490*/  F2I.FTZ.U32.TRUNC.NTZ R3, R2 ;  /* 0x0000000200037305 */ /* 0x000122000021f000 */
[----:B---3--:R-:W-:Y:S01]  /*04a0*/  @!P5 IMAD R10, R13, R18, RZ ;  /* 0x000000120d0ad224 */ /* 0x008fe200078e02ff */
[----:B0-----:R-:W-:Y:S01]  /*04b0*/  MOV R2, RZ ;  /* 0x000000ff00027202 */ /* 0x001fe20000000f00 */
[----:B------:R-:W0:Y:S02]  /*04c0*/  @!P5 LDC.64 R12, c[0x0][0x398] ;  /* 0x0000e600ff0cdb82 */ /* 0x000e240000000a00 */
[----:B------:R-:W-:Y:S01]  /*04d0*/  @!P5 IMAD R19, R111, R19, R10 ;  /* 0x000000136f13d224 */ /* 0x000fe200078e020a */
[----:B----4-:R-:W-:-:S05]  /*04e0*/  IADD3 R6, PT, PT, RZ, -R3, RZ ;  /* 0x80000003ff067210 */ /* 0x010fca0007ffe0ff */
[----:B------:R-:W-:Y:S01]  /*04f0*/  IMAD R7, R6, R5, RZ ;  /* 0x0000000506077224 */ /* 0x000fe200078e02ff */
[----:B------:R-:W-:-:S03]  /*0500*/  IABS R6, R98 ;  /* 0x0000006200067213 */ /* 0x000fc60000000000 */
[----:B------:R-:W-:Y:S01]  /*0510*/  IMAD.HI.U32 R3, R3, R7, R2 ;  /* 0x0000000703037227 */ /* 0x000fe200078e0002 */
[----:B------:R-:W-:-:S04]  /*0520*/  LOP3.LUT R2, R98, R9, RZ, 0x3c, !PT ;  /* 0x0000000962027212 */ /* 0x000fc800078e3cff */
[----:B------:R-:W-:Y:S01]  /*0530*/  ISETP.GE.AND P1, PT, R2, RZ, PT ;  /* 0x000000ff0200720c */ /* 0x000fe20003f26270 */
[----:B------:R-:W-:-:S05]  /*0540*/  IMAD.HI.U32 R3, R3, R6, RZ ;  /* 0x0000000603037227 */ /* 0x000fca00078e00ff */
[----:B------:R-:W-:-:S05]  /*0550*/  IADD3 R4, PT, PT, -R3, RZ, RZ ;  /* 0x000000ff03047210 */ /* 0x000fca0007ffe1ff */
[C---:B------:R-:W-:Y:S02]  /*0560*/  IMAD R4, R5.reuse, R4, R6 ;  /* 0x0000000405047224 */ /* 0x040fe400078e0206 */
[----:B------:R-:W3:Y:S03]  /*0570*/  @!P3 LDC.64 R6, c[0x0][0x398] ;  /* 0x0000e600ff06bb82 */ /* 0x000ee60000000a00 */
[----:B------:R-:W-:-:S13]  /*0580*/  ISETP.GT.U32.AND P4, PT, R5, R4, PT ;  /* 0x000000040500720c */ /* 0x000fda0003f84070 */
[-C--:B------:R-:W-:Y:S02]  /*0590*/  @!P4 IADD3 R4, PT, PT, R4, -R5.reuse, RZ ;  /* 0x800000050404c210 */ /* 0x080fe40007ffe0ff */
[----:B------:R-:W-:Y:S02]  /*05a0*/  @!P4 IADD3 R3, PT, PT, R3, 0x1, RZ ;  /* 0x000000010303c810 */ /* 0x000fe40007ffe0ff */
[CC--:B------:R-:W-:Y:S02]  /*05b0*/  ISETP.GE.U32.AND P2, PT, R4.reuse, R5.reuse, PT ;  /* 0x000000050400720c */ /* 0x0c0fe40003f46070 */
[----:B------:R-:W-:Y:S02]  /*05c0*/  ISETP.GT.U32.AND P4, PT, R5, R4, PT ;  /* 0x000000040500720c */ /* 0x000fe40003f84070 */
[----:B------:R-:W-:-:S04]  /*05d0*/  IADD3 R5, PT, PT, R4, -R5, RZ ;  /* 0x8000000504057210 */ /* 0x000fc80007ffe0ff */
[----:B------:R-:W-:Y:S02]  /*05e0*/  SEL R4, R5, R4, !P4 ;  /* 0x0000000405047207 */ /* 0x000fe40006000000 */
[----:B------:R-:W-:Y:S02]  /*05f0*/  ISETP.GE.U32.AND P4, PT, R25, UR12, PT ;  /* 0x0000000c19007c0c */ /* 0x000fe4000bf86070 */
[----:B------:R-:W-:Y:S02]  /*0600*/  @!P0 IADD3 R4, PT, PT, -R4, RZ, RZ ;  /* 0x000000ff04048210 */ /* 0x000fe40007ffe1ff */
[----:B------:R-:W-:Y:S02]  /*0610*/  @P2 IADD3 R3, PT, PT, R3, 0x1, RZ ;  /* 0x0000000103032810 */ /* 0x000fe40007ffe0ff */
[----:B------:R-:W-:Y:S02]  /*0620*/  ISETP.NE.AND P2, PT, R9, RZ, PT ;  /* 0x000000ff0900720c */ /* 0x000fe40003f45270 */
[----:B------:R-:W-:-:S02]  /*0630*/  MOV R2, R3 ;  /* 0x0000000300027202 */ /* 0x000fc40000000f00 */
[----:B------:R-:W-:Y:S02]  /*0640*/  LOP3.LUT R3, RZ, R9, RZ, 0x33, !PT ;  /* 0x00000009ff037212 */ /* 0x000fe400078e33ff */
[----:B------:R-:W-:Y:S01]  /*0650*/  @!P1 IADD3 R2, PT, PT, -R2, RZ, RZ ;  /* 0x000000ff02029210 */ /* 0x000fe20007ffe1ff */
[----:B------:R-:W4:Y:S01]  /*0660*/  @!P3 LDC.64 R8, c[0x0][0x3a0] ;  /* 0x0000e800ff08bb82 */ /* 0x000f220000000a00 */
[----:B------:R-:W-:Y:S02]  /*0670*/  SEL R117, R3, R4, !P2 ;  /* 0x0000000403757207 */ /* 0x000fe40005000000 */
[----:B------:R-:W-:Y:S02]  /*0680*/  ISETP.GE.AND.EX P4, PT, R21, UR13, PT, P4 ;  /* 0x0000000d15007c0c */ /* 0x000fe4000bf86340 */
[----:B------:R-:W-:Y:S01]  /*0690*/  SEL R3, R3, R2, !P2 ;  /* 0x0000000203037207 */ /* 0x000fe20005000000 */
[----:B------:R-:W-:Y:S01]  /*06a0*/  IMAD R72, R117, 0x78, RZ ;  /* 0x0000007875487824 */ /* 0x000fe200078e02ff */
[----:B------:R-:W-:-:S02]  /*06b0*/  ISETP.GE.U32.AND P2, PT, R29, UR12, PT ;  /* 0x0000000c1d007c0c */ /* 0x000fc4000bf46070 */
[----:B------:R-:W-:Y:S02]  /*06c0*/  SHF.R.S32.HI R2, RZ, 0x1f, R3 ;  /* 0x0000001fff027819 */ /* 0x000fe40000011403 */
[----:B------:R-:W-:Y:S02]  /*06d0*/  IADD3 R120, P0, PT, R72, R67, RZ ;  /* 0x0000004348787210 */ /* 0x000fe40007f1e0ff */
[----:B------:R-:W-:Y:S01]  /*06e0*/  ISETP.GE.AND.EX P2, PT, R27, UR13, PT, P2 ;  /* 0x0000000d1b007c0c */ /* 0x000fe2000bf46320 */
[----:B------:R-:W-:Y:S01]  /*06f0*/  IMAD R2, R2, UR14, RZ ;  /* 0x0000000e02027c24 */ /* 0x000fe2000f8e02ff */
[----:B------:R-:W-:Y:S01]  /*0700*/  LEA.HI.X.SX32 R121, R72, RZ, 0x1, P0 ;  /* 0x000000ff48797211 */ /* 0x000fe200000f0eff */
[----:B------:R-:W2:Y:S01]  /*0710*/  @!P4 LDC.64 R4, c[0x0][0x3f8] ;  /* 0x0000fe00ff04cb82 */ /* 0x000ea20000000a00 */
[----:B------:R-:W-:Y:S01]  /*0720*/  ISETP.GE.U32.AND P0, PT, R33, UR12, PT ;  /* 0x0000000c21007c0c */ /* 0x000fe2000bf06070 */
[C---:B------:R-:W-:Y:S02]  /*0730*/  IMAD R123, R3.reuse, UR15, R2 ;  /* 0x0000000f037b7c24 */ /* 0x040fe4000f8e0202 */
[----:B------:R-:W-:Y:S01]  /*0740*/  IMAD.WIDE.U32 R120, R3, UR14, R120 ;  /* 0x0000000e03787c25 */ /* 0x000fe2000f8e0078 */
[----:B------:R-:W-:-:S03]  /*0750*/  ISETP.GE.AND.EX P0, PT, R31, UR13, PT, P0 ;  /* 0x0000000d1f007c0c */ /* 0x000fc6000bf06300 */
[----:B-1----:R-:W-:Y:S01]  /*0760*/  @!P3 IMAD R2, R11, R14, RZ ;  /* 0x0000000e0b02b224 */ /* 0x002fe200078e02ff */
[----:B------:R-:W-:Y:S01]  /*0770*/  IADD3 R123, PT, PT, R121, R123, RZ ;  /* 0x0000007b797b7210 */ /* 0x000fe20007ffe0ff */
[----:B------:R-:W1:Y:S01]  /*0780*/  @!P5 LDC.64 R10, c[0x0][0x3a0] ;  /* 0x0000e800ff0adb82 */ /* 0x000e620000000a00 */
[-C--:B------:R-:W-:Y:S01]  /*0790*/  @!P3 MOV R122, R120.reuse ;  /* 0x00000078007ab202 */ /* 0x080fe20000000f00 */
[C---:B------:R-:W-:Y:S01]  /*07a0*/  @!P3 IMAD R15, R112.reuse, R15, R2 ;  /* 0x0000000f700fb224 */ /* 0x040fe200078e0202 */
[----:B------:R-:W-:Y:S02]  /*07b0*/  @!P5 MOV R16, R120 ;  /* 0x000000780010d202 */ /* 0x000fe40000000f00 */
[----:B------:R-:W-:Y:S01]  /*07c0*/  @!P5 MOV R17, R123 ;  /* 0x0000007b0011d202 */ /* 0x000fe20000000f00 */
[----:B------:R-:W-:Y:S01]  /*07d0*/  @!P3 IMAD.WIDE.U32 R2, R112, R14, R122 ;  /* 0x0000000e7002b225 */ /* 0x000fe200078e007a */
[----:B------:R-:W-:Y:S01]  /*07e0*/  @!P2 MOV R24, R120 ;  /* 0x000000780018a202 */ /* 0x000fe20000000f00 */
[----:B------:R-:W0:Y:S02]  /*07f0*/  @!P2 LDC.64 R36, c[0x0][0x3a0] ;  /* 0x0000e800ff24ab82 */ /* 0x000e240000000a00 */
[----:B------:R-:W-:Y:S01]  /*0800*/  @!P5 IMAD.WIDE.U32 R16, R111, R18, R16 ;  /* 0x000000126f10d225 */ /* 0x000fe200078e0010 */
[----:B------:R-:W-:-:S02]  /*0810*/  @!P3 IADD3 R15, PT, PT, R3, R15, RZ ;  /* 0x0000000f030fb210 */ /* 0x000fc40007ffe0ff */
[C---:B------:R-:W-:Y:S02]  /*0820*/  @!P3 SHF.L.U32 R3, R2.reuse, 0x2, RZ ;  /* 0x000000020203b819 */ /* 0x040fe400000006ff */
[----:B------:R-:W-:Y:S01]  /*0830*/  @!P3 SHF.L.U64.HI R22, R2, 0x2, R15 ;  /* 0x000000020216b819 */ /* 0x000fe2000001020f */
[----:B--2---:R-:W-:Y:S01]  /*0840*/  @!P4 IMAD R2, R21, R4, RZ ;  /* 0x000000041502c224 */ /* 0x004fe200078e02ff */
[C---:B----4-:R-:W-:Y:S01]  /*0850*/  @!P3 IADD3 R8, P6, PT, R3.reuse, R8, RZ ;  /* 0x000000080308b210 */ /* 0x050fe20007fde0ff */
[----:B------:R-:W2:Y:S01]  /*0860*/  @!P4 LDC.64 R14, c[0x0][0x3a0] ;  /* 0x0000e800ff0ecb82 */ /* 0x000ea20000000a00 */
[----:B---3--:R-:W-:Y:S01]  /*0870*/  @!P3 IADD3 R6, P1, PT, R3, R6, RZ ;  /* 0x000000060306b210 */ /* 0x008fe20007f3e0ff */
[----:B------:R-:W-:Y:S01]  /*0880*/  @!P4 IMAD R23, R25, R5, R2 ;  /* 0x000000051917c224 */ /* 0x000fe200078e0202 */
[----:B------:R-:W-:Y:S02]  /*0890*/  @!P5 IADD3 R3, PT, PT, R17, R19, RZ ;  /* 0x000000131103d210 */ /* 0x000fe40007ffe0ff */
[----:B------:R-:W-:-:S02]  /*08a0*/  @!P5 SHF.L.U32 R21, R16, 0x2, RZ ;  /* 0x000000021015d819 */ /* 0x000fc400000006ff */
[----:B------:R-:W-:Y:S02]  /*08b0*/  @!P5 SHF.L.U64.HI R20, R16, 0x2, R3 ;  /* 0x000000021014d819 */ /* 0x000fe40000010203 */
[----:B------:R-:W3:Y:S01]  /*08c0*/  @!P2 LDC.64 R2, c[0x0][0x3f8] ;  /* 0x0000fe00ff02ab82 */ /* 0x000ee20000000a00 */
[----:B------:R-:W-:Y:S02]  /*08d0*/  @!P4 MOV R18, R120 ;  /* 0x000000780012c202 */ /* 0x000fe40000000f00 */
[----:B------:R-:W-:Y:S02]  /*08e0*/  @!P4 MOV R19, R123 ;  /* 0x0000007b0013c202 */ /* 0x000fe40000000f00 */
[C---:B------:R-:W-:Y:S02]  /*08f0*/  @!P3 IADD3.X R9, PT, PT, R22.reuse, R9, RZ, P6, !PT ;  /* 0x000000091609b210 */ /* 0x040fe400037fe4ff */
[----:B------:R-:W-:Y:S01]  /*0900*/  @!P3 IADD3.X R7, PT, PT, R22, R7, RZ, P1, !PT ;  /* 0x000000071607b210 */ /* 0x000fe20000ffe4ff */
[----:B------:R-:W4:Y:S01]  /*0910*/  @!P4 LDC.64 R16, c[0x0][0x398] ;  /* 0x0000e600ff10cb82 */ /* 0x000f220000000a00 */
[----:B-1----:R-:W-:Y:S01]  /*0920*/  @!P5 IADD3 R10, P6, PT, R21, R10, RZ ;  /* 0x0000000a150ad210 */ /* 0x002fe20007fde0ff */
[----:B------:R-:W-:Y:S01]  /*0930*/  @!P4 IMAD.WIDE.U32 R4, R25, R4, R18 ;  /* 0x000000041904c225 */ /* 0x000fe200078e0012 */
[----:B0-----:R-:W-:-:S02]  /*0940*/  @!P5 IADD3 R12, P1, PT, R21, R12, RZ ;  /* 0x0000000c150cd210 */ /* 0x001fc40007f3e0ff */
[C---:B------:R-:W-:Y:S02]  /*0950*/  @!P5 IADD3.X R11, PT, PT, R20.reuse, R11, RZ, P6, !PT ;  /* 0x0000000b140bd210 */ /* 0x040fe400037fe4ff */
[----:B------:R-:W-:Y:S02]  /*0960*/  @!P5 IADD3.X R13, PT, PT, R20, R13, RZ, P1, !PT ;  /* 0x0000000d140dd210 */ /* 0x000fe40000ffe4ff */
[----:B------:R-:W0:Y:S01]  /*0970*/  @!P0 LDC.64 R20, c[0x0][0x3f8] ;  /* 0x0000fe00ff148b82 */ /* 0x000e220000000a00 */
[----:B------:R-:W-:Y:S02]  /*0980*/  @!P4 IADD3 R19, PT, PT, R5, R23, RZ ;  /* 0x000000170513c210 */ /* 0x000fe40007ffe0ff */
[C---:B------:R-:W-:Y:S02]  /*0990*/  @!P4 SHF.L.U32 R5, R4.reuse, 0x2, RZ ;  /* 0x000000020405c819 */ /* 0x040fe400000006ff */
[----:B------:R-:W-:Y:S02]  /*09a0*/  @!P4 SHF.L.U64.HI R4, R4, 0x2, R19 ;  /* 0x000000020404c819 */ /* 0x000fe40000010213 */
[----:B--2---:R-:W-:Y:S01]  /*09b0*/  @!P4 IADD3 R14, P6, PT, R5, R14, RZ ;  /* 0x0000000e050ec210 */ /* 0x004fe20007fde0ff */
[----:B------:R-:W1:Y:S01]  /*09c0*/  @!P2 LDC.64 R22, c[0x0][0x398] ;  /* 0x0000e600ff16ab82 */ /* 0x000e620000000a00 */
[----:B------:R-:W-:Y:S01]  /*09d0*/  @!P2 MOV R25, R123 ;  /* 0x0000007b0019a202 */ /* 0x000fe20000000f00 */
[----:B---3--:R-:W-:Y:S01]  /*09e0*/  @!P2 IMAD R18, R27, R2, RZ ;  /* 0x000000021b12a224 */ /* 0x008fe200078e02ff */
[----:B------:R-:W-:-:S02]  /*09f0*/  @!P4 IADD3.X R15, PT, PT, R4, R15, RZ, P6, !PT ;  /* 0x0000000f040fc210 */ /* 0x000fc400037fe4ff */
[----:B------:R-:W-:Y:S01]  /*0a00*/  ISETP.GE.U32.AND P1, PT, R39, UR12, PT ;  /* 0x0000000c27007c0c */ /* 0x000fe2000bf26070 */
[----:B------:R-:W-:Y:S01]  /*0a10*/  @!P2 IMAD R27, R29, R3, R18 ;  /* 0x000000031d1ba224 */ /* 0x000fe200078e0212 */
[----:B----4-:R-:W-:Y:S01]  /*0a20*/  @!P4 IADD3 R16, P6, PT, R5, R16, RZ ;  /* 0x000000100510c210 */ /* 0x010fe20007fde0ff */
[----:B------:R-:W-:Y:S01]  /*0a30*/  @!P2 IMAD.WIDE.U32 R24, R29, R2, R24 ;  /* 0x000000021d18a225 */ /* 0x000fe200078e0018 */
[----:B------:R-:W-:Y:S02]  /*0a40*/  ISETP.GE.AND.EX P1, PT, R35, UR13, PT, P1 ;  /* 0x0000000d23007c0c */ /* 0x000fe4000bf26310 */
[----:B------:R-:W-:Y:S02]  /*0a50*/  @!P4 IADD3.X R17, PT, PT, R4, R17, RZ, P6, !PT ;  /* 0x000000110411c210 */ /* 0x000fe400037fe4ff */
[----:B------:R-:W-:Y:S02]  /*0a60*/  CS2R R4, SRZ ;  /* 0x0000000000047805 */ /* 0x000fe4000001ff00 */
[----:B------:R-:W-:-:S02]  /*0a70*/  MOV R3, RZ ;  /* 0x000000ff00037202 */ /* 0x000fc40000000f00 */
[----:B------:R-:W-:Y:S02]  /*0a80*/  MOV R2, RZ ;  /* 0x000000ff00027202 */ /* 0x000fe40000000f00 */
[----:B------:R-:W-:Y:S01]  /*0a90*/  @!P2 IADD3 R27, PT, PT, R25, R27, RZ ;  /* 0x0000001b191ba210 */ /* 0x000fe20007ffe0ff */
[----:B0-----:R-:W-:Y:S01]  /*0aa0*/  @!P0 IMAD R28, R31, R20, RZ ;  /* 0x000000141f1c8224 */ /* 0x001fe200078e02ff */
[C---:B------:R-:W-:Y:S01]  /*0ab0*/  @!P2 SHF.L.U32 R25, R24.reuse, 0x2, RZ ;  /* 0x000000021819a819 */ /* 0x040fe200000006ff */
[----:B------:R-:W5:Y:S01]  /*0ac0*/  @!P3 LDG.E.64 R4, desc[UR8][R8.64] ;  /* 0x000000080804b981 */ /* 0x000f62000c1e1b00 */
[----:B------:R-:W-:Y:S01]  /*0ad0*/  @!P2 SHF.L.U64.HI R26, R24, 0x2, R27 ;  /* 0x00000002181aa819 */ /* 0x000fe2000001021b */
[----:B------:R-:W0:Y:S01]  /*0ae0*/  @!P0 LDC.64 R30, c[0x0][0x3a0] ;  /* 0x0000e800ff1e8b82 */ /* 0x000e220000000a00 */
[----:B------:R-:W-:Y:S01]  /*0af0*/  @!P2 IADD3 R36, P6, PT, R25, R36, RZ ;  /* 0x000000241924a210 */ /* 0x000fe20007fde0ff */
[----:B------:R2:W5:Y:S01]  /*0b00*/  @!P3 LDG.E.64 R2, desc[UR8][R6.64] ;  /* 0x000000080602b981 */ /* 0x000562000c1e1b00 */
[----:B------:R-:W-:-:S02]  /*0b10*/  ISETP.GE.U32.AND P3, PT, R110, UR12, PT ;  /* 0x0000000c6e007c0c */ /* 0x000fc4000bf66070 */
[----:B------:R-:W-:Y:S02]  /*0b20*/  @!P2 IADD3.X R37, PT, PT, R26, R37, RZ, P6, !PT ;  /* 0x000000251a25a210 */ /* 0x000fe400037fe4ff */
[----:B-1----:R-:W-:Y:S01]  /*0b30*/  @!P2 IADD3 R22, P6, PT, R25, R22, RZ ;  /* 0x000000161916a210 */ /* 0x002fe20007fde0ff */
[----:B------:R-:W1:Y:S01]  /*0b40*/  @!P1 LDC.64 R18, c[0x0][0x3f8] ;  /* 0x0000fe00ff129b82 */ /* 0x000e620000000a00 */
[----:B------:R-:W-:Y:S02]  /*0b50*/  ISETP.GE.AND.EX P3, PT, R92, UR13, PT, P3 ;  /* 0x0000000d5c007c0c */ /* 0x000fe4000bf66330 */
[----:B--2---:R-:W-:Y:S02]  /*0b60*/  @!P0 MOV R6, R120 ;  /* 0x0000007800068202 */ /* 0x004fe40000000f00 */
[----:B------:R-:W-:-:S03]  /*0b70*/  @!P0 MOV R7, R123 ;  /* 0x0000007b00078202 */ /* 0x000fc60000000f00 */
[----:B------:R-:W2:Y:S01]  /*0b80*/  @!P0 LDC.64 R24, c[0x0][0x398] ;  /* 0x0000e600ff188b82 */ /* 0x000ea20000000a00 */
[C---:B------:R-:W-:Y:S02]  /*0b90*/  @!P0 IMAD R27, R33.reuse, R21, R28 ;  /* 0x00000015211b8224 */ /* 0x040fe400078e021c */
[----:B------:R-:W-:-:S05]  /*0ba0*/  @!P0 IMAD.WIDE.U32 R20, R33, R20, R6 ;  /* 0x0000001421148225 */ /* 0x000fca00078e0006 */
[----:B------:R-:W-:Y:S02]  /*0bb0*/  @!P0 IADD3 R7, PT, PT, R21, R27, RZ ;  /* 0x0000001b15078210 */ /* 0x000fe40007ffe0ff */
[----:B------:R-:W-:Y:S02]  /*0bc0*/  CS2R R8, SRZ ;  /* 0x0000000000087805 */ /* 0x000fe4000001ff00 */
[C---:B------:R-:W-:Y:S01]  /*0bd0*/  @!P0 SHF.L.U32 R29, R20.reuse, 0x2, RZ ;  /* 0x00000002141d8819 */ /* 0x040fe200000006ff */
[----:B------:R-:W3:Y:S01]  /*0be0*/  @!P3 LDC.64 R32, c[0x0][0x3a0] ;  /* 0x0000e800ff20bb82 */ /* 0x000ee20000000a00 */
[----:B------:R-:W-:Y:S02]  /*0bf0*/  @!P0 SHF.L.U64.HI R34, R20, 0x2, R7 ;  /* 0x0000000214228819 */ /* 0x000fe40000010207 */
[----:B------:R-:W-:Y:S02]  /*0c00*/  CS2R R6, SRZ ;  /* 0x0000000000067805 */ /* 0x000fe4000001ff00 */
[----:B------:R-:W-:Y:S01]  /*0c10*/  @!P2 IADD3.X R23, PT, PT, R26, R23, RZ, P6, !PT ;  /* 0x000000171a17a210 */ /* 0x000fe200037fe4ff */
[----:B------:R-:W5:Y:S02]  /*0c20*/  @!P5 LDG.E.64 R8, desc[UR8][R12.64] ;  /* 0x000000080c08d981 */ /* 0x000f64000c1e1b00 */
[----:B------:R-:W4:Y:S01]  /*0c30*/  @!P3 LDC.64 R20, c[0x0][0x3f8] ;  /* 0x0000fe00ff14bb82 */ /* 0x000f220000000a00 */
[----:B0-----:R-:W-:Y:S01]  /*0c40*/  @!P0 IADD3 R30, P6, PT, R29, R30, RZ ;  /* 0x0000001e1d1e8210 */ /* 0x001fe20007fde0ff */
[----:B------:R0:W5:Y:S01]  /*0c50*/  @!P5 LDG.E.64 R6, desc[UR8][R10.64] ;  /* 0x000000080a06d981 */ /* 0x000162000c1e1b00 */
[----:B------:R-:W-:-:S02]  /*0c60*/  ISETP.GE.U32.AND P5, PT, R109, UR12, PT ;  /* 0x0000000c6d007c0c */ /* 0x000fc4000bfa6070 */
[----:B------:R-:W-:Y:S01]  /*0c70*/  @!P0 IADD3.X R31, PT, PT, R34, R31, RZ, P6, !PT ;  /* 0x0000001f221f8210 */ /* 0x000fe200037fe4ff */
[----:B-1----:R-:W-:Y:S01]  /*0c80*/  @!P1 IMAD R26, R35, R18, RZ ;  /* 0x00000012231a9224 */ /* 0x002fe200078e02ff */
[----:B--2---:R-:W-:Y:S02]  /*0c90*/  @!P0 IADD3 R24, P6, PT, R29, R24, RZ ;  /* 0x000000181d188210 */ /* 0x004fe40007fde0ff */
[----:B------:R-:W1:Y:S01]  /*0ca0*/  @!P1 LDC.64 R28, c[0x0][0x398] ;  /* 0x0000e600ff1c9b82 */ /* 0x000e620000000a00 */
[----:B------:R-:W-:Y:S02]  /*0cb0*/  ISETP.GE.AND.EX P5, PT, R91, UR13, PT, P5 ;  /* 0x0000000d5b007c0c */ /* 0x000fe4000bfa6350 */
[----:B0-----:R-:W-:Y:S02]  /*0cc0*/  @!P1 MOV R10, R120 ;  /* 0x00000078000a9202 */ /* 0x001fe40000000f00 */
[----:B------:R-:W-:Y:S01]  /*0cd0*/  @!P1 MOV R11, R123 ;  /* 0x0000007b000b9202 */ /* 0x000fe20000000f00 */
[C---:B------:R-:W-:Y:S01]  /*0ce0*/  @!P1 IMAD R35, R39.reuse, R19, R26 ;  /* 0x0000001327239224 */ /* 0x040fe200078e021a */
[----:B------:R-:W-:Y:S01]  /*0cf0*/  CS2R R12, SRZ ;  /* 0x00000000000c7805 */ /* 0x000fe2000001ff00 */
[----:B------:R-:W0:Y:S01]  /*0d00*/  @!P1 LDC.64 R26, c[0x0][0x3a0] ;  /* 0x0000e800ff1a9b82 */ /* 0x000e220000000a00 */
[----:B------:R-:W-:-:S04]  /*0d10*/  @!P1 IMAD.WIDE.U32 R18, R39, R18, R10 ;  /* 0x0000001227129225 */ /* 0x000fc800078e000a */
[----:B------:R-:W5:Y:S01]  /*0d20*/  @!P4 LDG.E.64 R12, desc[UR8][R16.64] ;  /* 0x00000008100cc981 */ /* 0x000f62000c1e1b00 */
[----:B------:R-:W-:Y:S01]  /*0d30*/  @!P1 IADD3 R11, PT, PT, R19, R35, RZ ;  /* 0x00000023130b9210 */ /* 0x000fe20007ffe0ff */
[----:B----4-:R-:W-:Y:S01]  /*0d40*/  @!P3 IMAD R10, R92, R20, RZ ;  /* 0x000000145c0ab224 */ /* 0x010fe200078e02ff */
[C---:B------:R-:W-:Y:S01]  /*0d50*/  @!P1 SHF.L.U32 R41, R18.reuse, 0x2, RZ ;  /* 0x0000000212299819 */ /* 0x040fe200000006ff */
[----:B------:R-:W2:Y:S01]  /*0d60*/  @!P5 LDC.64 R52, c[0x0][0x3a0] ;  /* 0x0000e800ff34db82 */ /* 0x000ea20000000a00 */
[----:B------:R-:W-:Y:S01]  /*0d70*/  @!P1 SHF.L.U64.HI R40, R18, 0x2, R11 ;  /* 0x0000000212289819 */ /* 0x000fe2000001020b */
[----:B------:R-:W-:Y:S01]  /*0d80*/  @!P3 IMAD R43, R110, R21, R10 ;  /* 0x000000156e2bb224 */ /* 0x000fe200078e020a */
[----:B------:R-:W-:-:S05]  /*0d90*/  CS2R R10, SRZ ;  /* 0x00000000000a7805 */ /* 0x000fca000001ff00 */
[----:B------:R-:W4:Y:S01]  /*0da0*/  @!P5 LDC.64 R18, c[0x0][0x3f8] ;  /* 0x0000fe00ff12db82 */ /* 0x000f220000000a00 */
[----:B------:R4:W5:Y:S01]  /*0db0*/  @!P4 LDG.E.64 R10, desc[UR8][R14.64] ;  /* 0x000000080e0ac981 */ /* 0x000962000c1e1b00 */
[----:B-1----:R-:W-:Y:S02]  /*0dc0*/  @!P1 IADD3 R28, P4, PT, R41, R28, RZ ;  /* 0x0000001c291c9210 */ /* 0x002fe40007f9e0ff */
[----:B------:R-:W-:Y:S02]  /*0dd0*/  @!P0 IADD3.X R25, PT, PT, R34, R25, RZ, P6, !PT ;  /* 0x0000001922198210 */ /* 0x000fe400037fe4ff */
[----:B------:R-:W-:Y:S02]  /*0de0*/  @!P1 IADD3.X R29, PT, PT, R40, R29, RZ, P4, !PT ;  /* 0x0000001d281d9210 */ /* 0x000fe400027fe4ff */
[----:B------:R-:W1:Y:S01]  /*0df0*/  @!P3 LDC.64 R34, c[0x0][0x398] ;  /* 0x0000e600ff22bb82 */ /* 0x000e620000000a00 */
[----:B------:R-:W-:Y:S02]  /*0e00*/  ISETP.GE.U32.AND P4, PT, R107, UR12, PT ;  /* 0x0000000c6b007c0c */ /* 0x000fe4000bf86070 */
[----:B------:R-:W-:-:S02]  /*0e10*/  @!P3 MOV R38, R120 ;  /* 0x000000780026b202 */ /* 0x000fc40000000f00 */
[----:B------:R-:W-:Y:S02]  /*0e20*/  @!P3 MOV R39, R123 ;  /* 0x0000007b0027b202 */ /* 0x000fe40000000f00 */
[----:B------:R-:W-:Y:S01]  /*0e30*/  ISETP.GE.AND.EX P4, PT, R89, UR13, PT, P4 ;  /* 0x0000000d59007c0c */ /* 0x000fe2000bf86340 */
[----:B------:R-:W2:Y:S01]  /*0e40*/  @!P5 LDC.64 R50, c[0x0][0x398] ;  /* 0x0000e600ff32db82 */ /* 0x000ea20000000a00 */
[----:B------:R-:W-:Y:S01]  /*0e50*/  @!P3 IMAD.WIDE.U32 R20, R110, R20, R38 ;  /* 0x000000146e14b225 */ /* 0x000fe200078e0026 */
[----:B0-----:R-:W-:-:S03]  /*0e60*/  @!P1 IADD3 R26, P6, PT, R41, R26, RZ ;  /* 0x0000001a291a9210 */ /* 0x001fc60007fde0ff */
[----:B----4-:R-:W-:Y:S01]  /*0e70*/  @!P5 IMAD R14, R91, R18, RZ ;  /* 0x000000125b0ed224 */ /* 0x010fe200078e02ff */
[----:B------:R-:W-:Y:S02]  /*0e80*/  @!P3 IADD3 R39, PT, PT, R21, R43, RZ ;  /* 0x0000002b1527b210 */ /* 0x000fe40007ffe0ff */
[----:B------:R-:W-:Y:S02]  /*0e90*/  CS2R R16, SRZ ;  /* 0x0000000000107805 */ /* 0x000fe4000001ff00 */
[----:B------:R-:W-:Y:S01]  /*0ea0*/  @!P3 SHF.L.U32 R21, R20, 0x2, RZ ;  /* 0x000000021415b819 */ /* 0x000fe200000006ff */
[----:B------:R-:W-:Y:S01]  /*0eb0*/  @!P5 IMAD R43, R109, R19, R14 ;  /* 0x000000136d2bd224 */ /* 0x000fe200078e020e */
[----:B------:R-:W-:Y:S02]  /*0ec0*/  CS2R R14, SRZ ;  /* 0x00000000000e7805 */ /* 0x000fe4000001ff00 */
[----:B------:R-:W-:Y:S01]  /*0ed0*/  @!P1 IADD3.X R27, PT, PT, R40, R27, RZ, P6, !PT ;  /* 0x0000001b281b9210 */ /* 0x000fe200037fe4ff */
[----:B------:R-:W0:Y:S01]  /*0ee0*/  @!P4 LDC.64 R48, c[0x0][0x3a0] ;  /* 0x0000e800ff30cb82 */ /* 0x000e220000000a00 */
[----:B------:R-:W-:Y:S01]  /*0ef0*/  @!P3 SHF.L.U64.HI R20, R20, 0x2, R39 ;  /* 0x000000021414b819 */ /* 0x000fe20000010227 */
[----:B------:R-:W5:Y:S01]  /*0f00*/  @!P2 LDG.E.64 R16, desc[UR8][R22.64] ;  /* 0x000000081610a981 */ /* 0x000f62000c1e1b00 */
[----:B---3--:R-:W-:-:S02]  /*0f10*/  @!P3 IADD3 R32, P6, PT, R21, R32, RZ ;  /* 0x000000201520b210 */ /* 0x008fc40007fde0ff */
[----:B------:R-:W-:Y:S01]  /*0f20*/  @!P5 MOV R38, R120 ;  /* 0x000000780026d202 */ /* 0x000fe20000000f00 */
[----:B------:R3:W5:Y:S02]  /*0f30*/  @!P2 LDG.E.64 R14, desc[UR8][R36.64] ;  /* 0x00000008240ea981 */ /* 0x000764000c1e1b00 */
[----:B------:R-:W4:Y:S01]  /*0f40*/  @!P4 LDC.64 R40, c[0x0][0x3f8] ;  /* 0x0000fe00ff28cb82 */ /* 0x000f220000000a00 */
[----:B------:R-:W-:Y:S02]  /*0f50*/  @!P3 IADD3.X R33, PT, PT, R20, R33, RZ, P6, !PT ;  /* 0x000000211421b210 */ /* 0x000fe400037fe4ff */
[----:B------:R-:W-:Y:S02]  /*0f60*/  @!P5 MOV R39, R123 ;  /* 0x0000007b0027d202 */ /* 0x000fe40000000f00 */
[----:B------:R-:W-:Y:S02]  /*0f70*/  ISETP.GE.U32.AND P2, PT, R106, UR12, PT ;  /* 0x0000000c6a007c0c */ /* 0x000fe4000bf46070 */
[----:B-1----:R-:W-:Y:S01]  /*0f80*/  @!P3 IADD3 R34, P6, PT, R21, R34, RZ ;  /* 0x000000221522b210 */ /* 0x002fe20007fde0ff */
[----:B------:R-:W-:Y:S01]  /*0f90*/  @!P5 IMAD.WIDE.U32 R38, R109, R18, R38 ;  /* 0x000000126d26d225 */ /* 0x000fe200078e0026 */
[----:B------:R-:W-:-:S02]  /*0fa0*/  ISETP.GE.AND.EX P2, PT, R88, UR13, PT, P2 ;  /* 0x0000000d58007c0c */ /* 0x000fc4000bf46320 */
[----:B------:R-:W-:Y:S02]  /*0fb0*/  CS2R R18, SRZ ;  /* 0x0000000000127805 */ /* 0x000fe4000001ff00 */
[----:B------:R-:W-:Y:S02]  /*0fc0*/  @!P3 IADD3.X R35, PT, PT, R20, R35, RZ, P6, !PT ;  /* 0x000000231423b210 */ /* 0x000fe400037fe4ff */
[----:B------:R-:W-:Y:S02]  /*0fd0*/  CS2R R20, SRZ ;  /* 0x0000000000147805 */ /* 0x000fe4000001ff00 */
[----:B------:R-:W-:Y:S02]  /*0fe0*/  @!P5 IADD3 R39, PT, PT, R39, R43, RZ ;  /* 0x0000002b2727d210 */ /* 0x000fe40007ffe0ff */
[C---:B------:R-:W-:Y:S01]  /*0ff0*/  @!P5 SHF.L.U32 R43, R38.reuse, 0x2, RZ ;  /* 0x00000002262bd819 */ /* 0x040fe200000006ff */
[----:B------:R-:W5:Y:S04]  /*1000*/  @!P0 LDG.E.64 R18, desc[UR8][R30.64] ;  /* 0x000000081e128981 */ /* 0x000f68000c1e1b00 */
[----:B------:R1:W5:Y:S01]  /*1010*/  @!P0 LDG.E.64 R20, desc[UR8][R24.64] ;  /* 0x0000000818148981 */ /* 0x000362000c1e1b00 */
[----:B------:R-:W-:Y:S01]  /*1020*/  ISETP.GE.U32.AND P0, PT, R105, UR12, PT ;  /* 0x0000000c69007c0c */ /* 0x000fe2000bf06070 */
[----:B---3--:R-:W3:Y:S01]  /*1030*/  @!P2 LDC.64 R36, c[0x0][0x3f8] ;  /* 0x0000fe00ff24ab82 */ /* 0x008ee20000000a00 */
[----:B------:R-:W-:-:S02]  /*1040*/  @!P5 SHF.L.U64.HI R42, R38, 0x2, R39 ;  /* 0x00000002262ad819 */ /* 0x000fc40000010227 */
[----:B--2---:R-:W-:Y:S02]  /*1050*/  @!P5 IADD3 R52, P6, PT, R43, R52, RZ ;  /* 0x000000342b34d210 */ /* 0x004fe40007fde0ff */
[----:B------:R-:W-:Y:S01]  /*1060*/  ISETP.GE.AND.EX P0, PT, R87, UR13, PT, P0 ;  /* 0x0000000d57007c0c */ /* 0x000fe2000bf06300 */
[----:B----4-:R-:W-:Y:S01]  /*1070*/  @!P4 IMAD R22, R89, R40, RZ ;  /* 0x000000285916c224 */ /* 0x010fe200078e02ff */
[----:B------:R-:W-:Y:S01]  /*1080*/  @!P5 IADD3.X R53, PT, PT, R42, R53, RZ, P6, !PT ;  /* 0x000000352a35d210 */ /* 0x000fe200037fe4ff */
[----:B------:R-:W2:Y:S01]  /*1090*/  @!P4 LDC.64 R38, c[0x0][0x398] ;  /* 0x0000e600ff26cb82 */ /* 0x000ea20000000a00 */
[----:B------:R-:W-:Y:S01]  /*10a0*/  @!P5 IADD3 R50, P6, PT, R43, R50, RZ ;  /* 0x000000322b32d210 */ /* 0x000fe20007fde0ff */
[----:B------:R-:W-:Y:S01]  /*10b0*/  @!P4 IMAD R43, R107, R41, R22 ;  /* 0x000000296b2bc224 */ /* 0x000fe200078e0216 */
[----:B------:R-:W-:Y:S02]  /*10c0*/  @!P4 MOV R22, R120 ;  /* 0x000000780016c202 */ /* 0x000fe40000000f00 */
[----:B------:R-:W-:-:S02]  /*10d0*/  @!P4 MOV R23, R123 ;  /* 0x0000007b0017c202 */ /* 0x000fc40000000f00 */
[----:B-1----:R-:W-:Y:S01]  /*10e0*/  CS2R R24, SRZ ;  /* 0x0000000000187805 */ /* 0x002fe2000001ff00 */
[----:B------:R-:W1:Y:S01]  /*10f0*/  @!P2 LDC.64 R46, c[0x0][0x3a0] ;  /* 0x0000e800ff2eab82 */ /* 0x000e620000000a00 */
[----:B------:R-:W-:Y:S01]  /*1100*/  @!P4 IMAD.WIDE.U32 R40, R107, R40, R22 ;  /* 0x000000286b28c225 */ /* 0x000fe200078e0016 */
[----:B------:R-:W-:-:S03]  /*1110*/  CS2R R22, SRZ ;  /* 0x0000000000167805 */ /* 0x000fc6000001ff00 */
[----:B------:R-:W5:Y:S03]  /*1120*/  @!P1 LDG.E.64 R24, desc[UR8][R28.64] ;  /* 0x000000081c189981 */ /* 0x000f66000c1e1b00 */
[----:B------:R-:W4:Y:S01]  /*1130*/  @!P0 LDC.64 R30, c[0x0][0x3f8] ;  /* 0x0000fe00ff1e8b82 */ /* 0x000f220000000a00 */
[----:B------:R-:W-:Y:S01]  /*1140*/  @!P4 IADD3 R43, PT, PT, R41, R43, RZ ;  /* 0x0000002b292bc210 */ /* 0x000fe20007ffe0ff */
[----:B------:R3:W5:Y:S01]  /*1150*/  @!P1 LDG.E.64 R22, desc[UR8][R26.64] ;  /* 0x000000081a169981 */ /* 0x000762000c1e1b00 */
[----:B------:R-:W-:Y:S02]  /*1160*/  @!P4 SHF.L.U32 R41, R40, 0x2, RZ ;  /* 0x000000022829c819 */ /* 0x000fe400000006ff */
[----:B------:R-:W-:Y:S02]  /*1170*/  @!P5 IADD3.X R51, PT, PT, R42, R51, RZ, P6, !PT ;  /* 0x000000332a33d210 */ /* 0x000fe400037fe4ff */
[----:B------:R-:W-:Y:S01]  /*1180*/  ISETP.GE.U32.AND P1, PT, R104, UR12, PT ;  /* 0x0000000c68007c0c */ /* 0x000fe2000bf26070 */
[----:B------:R-:W1:Y:S01]  /*1190*/  @!P0 LDC.64 R60, c[0x0][0x3a0] ;  /* 0x0000e800ff3c8b82 */ /* 0x000e620000000a00 */
[----:B------:R-:W-:-:S02]  /*11a0*/  @!P4 SHF.L.U64.HI R40, R40, 0x2, R43 ;  /* 0x000000022828c819 */ /* 0x000fc4000001022b */
[C---:B0-----:R-:W-:Y:S01]  /*11b0*/  @!P4 IADD3 R48, P6, PT, R41.reuse, R48, RZ ;  /* 0x000000302930c210 */ /* 0x041fe20007fde0ff */
[----:B---3--:R-:W-:Y:S01]  /*11c0*/  @!P2 IMAD R42, R88, R36, RZ ;  /* 0x00000024582aa224 */ /* 0x008fe200078e02ff */
[----:B------:R-:W-:Y:S02]  /*11d0*/  @!P2 MOV R26, R120 ;  /* 0x00000078001aa202 */ /* 0x000fe40000000f00 */
[----:B------:R-:W-:Y:S01]  /*11e0*/  @!P2 MOV R27, R123 ;  /* 0x0000007b001ba202 */ /* 0x000fe20000000f00 */
[----:B------:R-:W0:Y:S01]  /*11f0*/  @!P2 LDC.64 R44, c[0x0][0x398] ;  /* 0x0000e600ff2cab82 */ /* 0x000e220000000a00 */
[----:B------:R-:W-:Y:S02]  /*1200*/  ISETP.GE.AND.EX P1, PT, R86, UR13, PT, P1 ;  /* 0x0000000d56007c0c */ /* 0x000fe4000bf26310 */
[----:B------:R-:W-:Y:S02]  /*1210*/  @!P4 IADD3.X R49, PT, PT, R40, R49, RZ, P6, !PT ;  /* 0x000000312831c210 */ /* 0x000fe400037fe4ff */
[----:B--2---:R-:W-:Y:S01]  /*1220*/  @!P4 IADD3 R38, P6, PT, R41, R38, RZ ;  /* 0x000000262926c210 */ /* 0x004fe20007fde0ff */
[----:B------:R-:W-:-:S02]  /*1230*/  @!P2 IMAD R41, R106, R37, R42 ;  /* 0x000000256a29a224 */ /* 0x000fc400078e022a */
[----:B------:R-:W-:Y:S01]  /*1240*/  @!P2 IMAD.WIDE.U32 R36, R106, R36, R26 ;  /* 0x000000246a24a225 */ /* 0x000fe200078e001a */
[----:B------:R-:W-:Y:S01]  /*1250*/  @!P4 IADD3.X R39, PT, PT, R40, R39, RZ, P6, !PT ;  /* 0x000000272827c210 */ /* 0x000fe200037fe4ff */
[----:B------:R-:W2:Y:S03]  /*1260*/  @!P0 LDC.64 R58, c[0x0][0x398] ;  /* 0x0000e600ff3a8b82 */ /* 0x000ea60000000a00 */
[----:B------:R-:W-:Y:S01]  /*1270*/  @!P2 IADD3 R27, PT, PT, R37, R41, RZ ;  /* 0x00000029251ba210 */ /* 0x000fe20007ffe0ff */
[----:B----4-:R-:W-:Y:S01]  /*1280*/  @!P0 IMAD R26, R87, R30, RZ ;  /* 0x0000001e571a8224 */ /* 0x010fe200078e02ff */
[C---:B------:R-:W-:Y:S02]  /*1290*/  @!P2 SHF.L.U32 R43, R36.reuse, 0x2, RZ ;  /* 0x00000002242ba819 */ /* 0x040fe400000006ff */
[----:B------:R-:W-:Y:S01]  /*12a0*/  @!P2 SHF.L.U64.HI R42, R36, 0x2, R27 ;  /* 0x00000002242aa819 */ /* 0x000fe2000001021b */
[----:B------:R-:W3:Y:S01]  /*12b0*/  @!P1 LDC.64 R40, c[0x0][0x3f8] ;  /* 0x0000fe00ff289b82 */ /* 0x000ee20000000a00 */
[----:B------:R-:W-:-:S02]  /*12c0*/  @!P0 MOV R36, R120 ;  /* 0x0000007800248202 */ /* 0x000fc40000000f00 */
[----:B------:R-:W-:Y:S01]  /*12d0*/  @!P0 MOV R37, R123 ;  /* 0x0000007b00258202 */ /* 0x000fe20000000f00 */
[C---:B------:R-:W-:Y:S01]  /*12e0*/  @!P0 IMAD R55, R105.reuse, R31, R26 ;  /* 0x0000001f69378224 */ /* 0x040fe200078e021a */
[----:B------:R-:W-:Y:S02]  /*12f0*/  CS2R R26, SRZ ;  /* 0x00000000001a7805 */ /* 0x000fe4000001ff00 */
[----:B------:R-:W-:Y:S01]  /*1300*/  CS2R R28, SRZ ;  /* 0x00000000001c7805 */ /* 0x000fe2000001ff00 */
[----:B------:R-:W-:Y:S01]  /*1310*/  @!P0 IMAD.WIDE.U32 R30, R105, R30, R36 ;  /* 0x0000001e691e8225 */ /* 0x000fe200078e0024 */
[----:B------:R-:W4:Y:S02]  /*1320*/  @!P1 LDC.64 R68, c[0x0][0x3a0] ;  /* 0x0000e800ff449b82 */ /* 0x000f240000000a00 */
[----:B------:R3:W5:Y:S02]  /*1330*/  @!P3 LDG.E.64 R26, desc[UR8][R32.64] ;  /* 0x00000008201ab981 */ /* 0x000764000c1e1b00 */
[----:B------:R-:W-:-:S02]  /*1340*/  @!P0 IADD3 R37, PT, PT, R31, R55, RZ ;  /* 0x000000371f258210 */ /* 0x000fc40007ffe0ff */
[----:B------:R3:W5:Y:S01]  /*1350*/  @!P3 LDG.E.64 R28, desc[UR8][R34.64] ;  /* 0x00000008221cb981 */ /* 0x000762000c1e1b00 */
[----:B-1----:R-:W-:Y:S01]  /*1360*/  @!P2 IADD3 R46, P3, PT, R43, R46, RZ ;  /* 0x0000002e2b2ea210 */ /* 0x002fe20007f7e0ff */
[----:B------:R-:W1:Y:S01]  /*1370*/  @!P1 LDC.64 R64, c[0x0][0x398] ;  /* 0x0000e600ff409b82 */ /* 0x000e620000000a00 */
[----:B------:R-:W-:Y:S02]  /*1380*/  @!P0 SHF.L.U32 R31, R30, 0x2, RZ ;  /* 0x000000021e1f8819 */ /* 0x000fe400000006ff */
[----:B------:R-:W-:Y:S02]  /*1390*/  @!P2 IADD3.X R47, PT, PT, R42, R47, RZ, P3, !PT ;  /* 0x0000002f2a2fa210 */ /* 0x000fe40001ffe4ff */
[----:B------:R-:W-:Y:S02]  /*13a0*/  @!P0 SHF.L.U64.HI R30, R30, 0x2, R37 ;  /* 0x000000021e1e8819 */ /* 0x000fe40000010225 */
[----:B------:R-:W-:Y:S02]  /*13b0*/  @!P0 IADD3 R60, P3, PT, R31, R60, RZ ;  /* 0x0000003c1f3c8210 */ /* 0x000fe40007f7e0ff */
[----:B0-----:R-:W-:-:S02]  /*13c0*/  @!P2 IADD3 R44, P6, PT, R43, R44, RZ ;  /* 0x0000002c2b2ca210 */ /* 0x001fc40007fde0ff */
[----:B------:R-:W-:Y:S02]  /*13d0*/  @!P0 IADD3.X R61, PT, PT, R30, R61, RZ, P3, !PT ;  /* 0x0000003d1e3d8210 */ /* 0x000fe40001ffe4ff */
[----:B------:R-:W-:Y:S02]  /*13e0*/  ISETP.GE.U32.AND P3, PT, R103, UR12, PT ;  /* 0x0000000c67007c0c */ /* 0x000fe4000bf66070 */
[----:B------:R-:W-:Y:S02]  /*13f0*/  @!P2 IADD3.X R45, PT, PT, R42, R45, RZ, P6, !PT ;  /* 0x0000002d2a2da210 */ /* 0x000fe400037fe4ff */
[----:B--2---:R-:W-:Y:S01]  /*1400*/  @!P0 IADD3 R58, P6, PT, R31, R58, RZ ;  /* 0x0000003a1f3a8210 */ /* 0x004fe20007fde0ff */
[----:B---3--:R-:W-:Y:S01]  /*1410*/  @!P1 IMAD R31, R86, R40, RZ ;  /* 0x00000028561f9224 */ /* 0x008fe200078e02ff */
[----:B------:R-:W-:Y:S02]  /*1420*/  ISETP.GE.AND.EX P3, PT, R0, UR13, PT, P3 ;  /* 0x0000000d00007c0c */ /* 0x000fe4000bf66330 */
[----:B------:R-:W-:-:S02]  /*1430*/  CS2R R32, SRZ ;  /* 0x0000000000207805 */ /* 0x000fc4000001ff00 */
[----:B------:R-:W-:Y:S01]  /*1440*/  @!P0 IADD3.X R59, PT, PT, R30, R59, RZ, P6, !PT ;  /* 0x0000003b1e3b8210 */ /* 0x000fe200037fe4ff */
[----:B------:R-:W-:Y:S01]  /*1450*/  @!P1 IMAD R37, R104, R41, R31 ;  /* 0x0000002968259224 */ /* 0x000fe200078e021f */
[----:B------:R-:W-:Y:S02]  /*1460*/  CS2R R30, SRZ ;  /* 0x00000000001e7805 */ /* 0x000fe4000001ff00 */
[----:B------:R-:W-:Y:S02]  /*1470*/  @!P1 MOV R34, R120 ;  /* 0x0000007800229202 */ /* 0x000fe40000000f00 */
[----:B------:R-:W-:Y:S01]  /*1480*/  @!P1 MOV R35, R123 ;  /* 0x0000007b00239202 */ /* 0x000fe20000000f00 */
[----:B------:R0:W5:Y:S04]  /*1490*/  @!P5 LDG.E.64 R32, desc[UR8][R50.64] ;  /* 0x000000083220d981 */ /* 0x000168000c1e1b00 */
[----:B------:R-:W5:Y:S01]  /*14a0*/  @!P5 LDG.E.64 R30, desc[UR8][R52.64] ;  /* 0x00000008341ed981 */ /* 0x000f62000c1e1b00 */
[----:B------:R-:W-:Y:S01]  /*14b0*/  ISETP.GE.U32.AND P5, PT, R102, UR12, PT ;  /* 0x0000000c66007c0c */ /* 0x000fe2000bfa6070 */
[----:B------:R-:W2:Y:S01]  /*14c0*/  @!P3 LDC.64 R42, c[0x0][0x3f8] ;  /* 0x0000fe00ff2abb82 */ /* 0x000ea20000000a00 */
[----:B------:R-:W-:-:S02]  /*14d0*/  @!P1 IMAD.WIDE.U32 R40, R104, R40, R34 ;  /* 0x0000002868289225 */ /* 0x000fc400078e0022 */
[----:B------:R-:W-:-:S03]  /*14e0*/  ISETP.GE.AND.EX P5, PT, R84, UR13, PT, P5 ;  /* 0x0000000d54007c0c */ /* 0x000fc6000bfa6350 */
[----:B------:R-:W-:Y:S02]  /*14f0*/  @!P1 IADD3 R41, PT, PT, R41, R37, RZ ;  /* 0x0000002529299210 */ /* 0x000fe40007ffe0ff */
[----:B------:R-:W-:Y:S02]  /*1500*/  CS2R R36, SRZ ;  /* 0x0000000000247805 */ /* 0x000fe4000001ff00 */
[----:B------:R-:W-:Y:S02]  /*1510*/  CS2R R34, SRZ ;  /* 0x0000000000227805 */ /* 0x000fe4000001ff00 */
[C---:B0-----:R-:W-:Y:S02]  /*1520*/  @!P1 SHF.L.U32 R51, R40.reuse, 0x2, RZ ;  /* 0x0000000228339819 */ /* 0x041fe400000006ff */
[----:B------:R-:W-:Y:S02]  /*1530*/  @!P1 SHF.L.U64.HI R50, R40, 0x2, R41 ;  /* 0x0000000228329819 */ /* 0x000fe40000010229 */
[----:B------:R-:W-:Y:S01]  /*1540*/  CS2R R40, SRZ ;  /* 0x0000000000287805 */ /* 0x000fe2000001ff00 */
[----:B------:R0:W5:Y:S01]  /*1550*/  @!P4 LDG.E.64 R36, desc[UR8][R38.64] ;  /* 0x000000082624c981 */ /* 0x000162000c1e1b00 */
[----:B------:R-:W3:Y:S03]  /*1560*/  @!P5 LDC.64 R56, c[0x0][0x3f8] ;  /* 0x0000fe00ff38db82 */ /* 0x000ee60000000a00 */
[----:B------:R-:W5:Y:S01]  /*1570*/  @!P4 LDG.E.64 R34, desc[UR8][R48.64] ;  /* 0x000000083022c981 */ /* 0x000f62000c1e1b00 */
[----:B------:R-:W-:-:S03]  /*1580*/  ISETP.GE.U32.AND P4, PT, R108, UR12, PT ;  /* 0x0000000c6c007c0c */ /* 0x000fc6000bf86070 */
[----:B------:R1:W5:Y:S01]  /*1590*/  @!P2 LDG.E.64 R40, desc[UR8][R44.64] ;  /* 0x000000082c28a981 */ /* 0x000362000c1e1b00 */
[----:B0-----:R-:W-:Y:S01]  /*15a0*/  CS2R R38, SRZ ;  /* 0x0000000000267805 */ /* 0x001fe2000001ff00 */
[----:B--2---:R-:W-:Y:S01]  /*15b0*/  @!P3 IMAD R52, R0, R42, RZ ;  /* 0x0000002a0034b224 */ /* 0x004fe200078e02ff */
[----:B----4-:R-:W-:Y:S01]  /*15c0*/  @!P1 IADD3 R68, P6, PT, R51, R68, RZ ;  /* 0x0000004433449210 */ /* 0x010fe20007fde0ff */
[----:B------:R-:W0:Y:S03]  /*15d0*/  @!P5 LDC.64 R54, c[0x0][0x3a0] ;  /* 0x0000e800ff36db82 */ /* 0x000e260000000a00 */
[----:B------:R2:W5:Y:S01]  /*15e0*/  @!P2 LDG.E.64 R38, desc[UR8][R46.64] ;  /* 0x000000082e26a981 */ /* 0x000562000c1e1b00 */
[----:B------:R-:W-:Y:S02]  /*15f0*/  ISETP.GE.AND.EX P2, PT, R90, UR13, PT, P4 ;  /* 0x0000000d5a007c0c */ /* 0x000fe4000bf46340 */
[----:B-1----:R-:W-:-:S02]  /*1600*/  @!P3 MOV R44, R120 ;  /* 0x00000078002cb202 */ /* 0x002fc40000000f00 */
[----:B------:R-:W-:Y:S01]  /*1610*/  @!P3 MOV R45, R123 ;  /* 0x0000007b002db202 */ /* 0x000fe20000000f00 */
[----:B------:R-:W1:Y:S01]  /*1620*/  @!P3 LDC.64 R48, c[0x0][0x398] ;  /* 0x0000e600ff30bb82 */ /* 0x000e620000000a00 */
[----:B------:R-:W-:Y:S01]  /*1630*/  @!P1 IADD3 R64, P4, PT, R51, R64, RZ ;  /* 0x0000004033409210 */ /* 0x000fe20007f9e0ff */
[C---:B------:R-:W-:Y:S02]  /*1640*/  @!P3 IMAD R51, R103.reuse, R43, R52 ;  /* 0x0000002b6733b224 */ /* 0x040fe400078e0234 */
[----:B------:R-:W-:-:S04]  /*1650*/  @!P3 IMAD.WIDE.U32 R42, R103, R42, R44 ;  /* 0x0000002a672ab225 */ /* 0x000fc800078e002c */
[----:B--2---:R-:W2:Y:S01]  /*1660*/  @!P3 LDC.64 R46, c[0x0][0x3a0] ;  /* 0x0000e800ff2ebb82 */ /* 0x004ea20000000a00 */
[C---:B------:R-:W-:Y:S02]  /*1670*/  @!P1 IADD3.X R69, PT, PT, R50.reuse, R69, RZ, P6, !PT ;  /* 0x0000004532459210 */ /* 0x040fe400037fe4ff */
[----:B------:R-:W-:Y:S02]  /*1680*/  ISETP.GE.U32.AND P6, PT, R101, UR12, PT ;  /* 0x0000000c65007c0c */ /* 0x000fe4000bfc6070 */
[----:B------:R-:W-:Y:S02]  /*1690*/  @!P1 IADD3.X R65, PT, PT, R50, R65, RZ, P4, !PT ;  /* 0x0000004132419210 */ /* 0x000fe400027fe4ff */
[----:B------:R-:W-:Y:S01]  /*16a0*/  @!P3 IADD3 R43, PT, PT, R43, R51, RZ ;  /* 0x000000332b2bb210 */ /* 0x000fe20007ffe0ff */
[----:B------:R-:W4:Y:S01]  /*16b0*/  @!P5 LDC.64 R52, c[0x0][0x398] ;  /* 0x0000e600ff34db82 */ /* 0x000f220000000a00 */
[----:B------:R-:W-:Y:S01]  /*16c0*/  ISETP.GE.AND.EX P6, PT, R85, UR13, PT, P6 ;  /* 0x0000000d55007c0c */ /* 0x000fe2000bfc6360 */
[----:B---3--:R-:W-:Y:S01]  /*16d0*/  @!P5 IMAD R44, R84, R56, RZ ;  /* 0x00000038542cd224 */ /* 0x008fe200078e02ff */
[----:B------:R-:W-:-:S05]  /*16e0*/  @!P5 MOV R62, R120 ;  /* 0x00000078003ed202 */ /* 0x000fca0000000f00 */
[----:B------:R-:W3:Y:S01]  /*16f0*/  @!P2 LDC.64 R50, c[0x0][0x3f8] ;  /* 0x0000fe00ff32ab82 */ /* 0x000ee20000000a00 */
[----:B------:R-:W-:Y:S01]  /*1700*/  @!P5 MOV R63, R123 ;  /* 0x0000007b003fd202 */ /* 0x000fe20000000f00 */
[----:B------:R-:W-:Y:S01]  /*1710*/  @!P5 IMAD R73, R102, R57, R44 ;  /* 0x000000396649d224 */ /* 0x000fe200078e022c */
[----:B------:R-:W-:Y:S01]  /*1720*/  CS2R R44, SRZ ;  /* 0x00000000002c7805 */ /* 0x000fe2000001ff00 */
[----:B------:R-:W-:Y:S01]  /*1730*/  IMAD.WIDE R82, R98, 0x8, R74 ;  /* 0x0000000862527825 */ /* 0x000fe200078e024a */
[----:B------:R-:W-:-:S03]  /*1740*/  @!P3 SHF.L.U32 R71, R42, 0x2, RZ ;  /* 0x000000022a47b819 */ /* 0x000fc600000006ff */
[----:B------:R-:W-:Y:S01]  /*1750*/  @!P5 IMAD.WIDE.U32 R56, R102, R56, R62 ;  /* 0x000000386638d225 */ /* 0x000fe200078e003e */
[----:B------:R-:W-:Y:S01]  /*1760*/  @!P3 SHF.L.U64.HI R66, R42, 0x2, R43 ;  /* 0x000000022a42b819 */ /* 0x000fe2000001022b */
[----:B------:R0:W5:Y:S01]  /*1770*/  @!P0 LDG.E.64 R44, desc[UR8][R58.64] ;  /* 0x000000083a2c8981 */ /* 0x000162000c1e1b00 */
[----:B------:R-:W-:Y:S02]  /*1780*/  CS2R R42, SRZ ;  /* 0x00000000002a7805 */ /* 0x000fe4000001ff00 */
[----:B--2---:R-:W-:Y:S01]  /*1790*/  @!P3 IADD3 R62, P4, PT, R71, R46, RZ ;  /* 0x0000002e473eb210 */ /* 0x004fe20007f9e0ff */
[----:B------:R-:W2:Y:S01]  /*17a0*/  LDC.64 R74, c[0x0][0x3a8] ;  /* 0x0000ea00ff4a7b82 */ /* 0x000ea20000000a00 */
[----:B------:R-:W-:Y:S01]  /*17b0*/  @!P5 IADD3 R63, PT, PT, R57, R73, RZ ;  /* 0x00000049393fd210 */ /* 0x000fe20007ffe0ff */
[----:B------:R-:W2:Y:S01]  /*17c0*/  LDG.E.64 R82, desc[UR8][R82.64] ;  /* 0x0000000852527981 */ /* 0x000ea2000c1e1b00 */
[C---:B------:R-:W-:Y:S02]  /*17d0*/  @!P5 SHF.L.U32 R57, R56.reuse, 0x2, RZ ;  /* 0x000000023839d819 */ /* 0x040fe400000006ff */
[----:B------:R-:W-:Y:S01]  /*17e0*/  @!P5 SHF.L.U64.HI R56, R56, 0x2, R63 ;  /* 0x000000023838d819 */ /* 0x000fe2000001023f */
[----:B------:R1:W5:Y:S02]  /*17f0*/  @!P0 LDG.E.64 R42, desc[UR8][R60.64] ;  /* 0x000000083c2a8981 */ /* 0x000364000c1e1b00 */
[----:B0-----:R-:W0:Y:S01]  /*1800*/  @!P6 LDC.64 R58, c[0x0][0x3f8] ;  /* 0x0000fe00ff3aeb82 */ /* 0x001e220000000a00 */
[----:B------:R-:W-:-:S02]  /*1810*/  @!P3 IADD3.X R63, PT, PT, R66, R47, RZ, P4, !PT ;  /* 0x0000002f423fb210 */ /* 0x000fc400027fe4ff */
[----:B------:R-:W-:-:S05]  /*1820*/  @!P5 IADD3 R54, P4, PT, R57, R54, RZ ;  /* 0x000000363936d210 */ /* 0x000fca0007f9e0ff */
[----:B------:R-:W0:Y:S01]  /*1830*/  @!P2 LDC.64 R46, c[0x0][0x3a0] ;  /* 0x0000e800ff2eab82 */ /* 0x000e220000000a00 */
[----:B-1----:R-:W-:Y:S01]  /*1840*/  @!P3 IADD3 R60, P0, PT, R71, R48, RZ ;  /* 0x00000030473cb210 */ /* 0x002fe20007f1e0ff */
[----:B---3--:R-:W-:Y:S01]  /*1850*/  @!P2 IMAD R48, R90, R50, RZ ;  /* 0x000000325a30a224 */ /* 0x008fe200078e02ff */
[----:B------:R-:W-:Y:S02]  /*1860*/  @!P2 MOV R70, R120 ;  /* 0x000000780046a202 */ /* 0x000fe40000000f00 */
[----:B------:R-:W-:Y:S02]  /*1870*/  @!P2 MOV R71, R123 ;  /* 0x0000007b0047a202 */ /* 0x000fe40000000f00 */
[----:B------:R-:W-:Y:S02]  /*1880*/  @!P3 IADD3.X R61, PT, PT, R66, R49, RZ, P0, !PT ;  /* 0x00000031423db210 */ /* 0x000fe400007fe4ff */
[----:B------:R-:W-:Y:S02]  /*1890*/  @!P5 IADD3.X R55, PT, PT, R56, R55, RZ, P4, !PT ;  /* 0x000000373837d210 */ /* 0x000fe400027fe4ff */
[----:B----4-:R-:W-:Y:S01]  /*18a0*/  @!P5 IADD3 R52, P0, PT, R57, R52, RZ ;  /* 0x000000343934d210 */ /* 0x010fe20007f1e0ff */
[C---:B------:R-:W-:Y:S01]  /*18b0*/  @!P2 IMAD R57, R108.reuse, R51, R48 ;  /* 0x000000336c39a224 */ /* 0x040fe200078e0230 */
[----:B------:R-:W-:Y:S01]  /*18c0*/  ISETP.NE.AND P4, PT, RZ, UR10, PT ;  /* 0x0000000aff007c0c */ /* 0x000fe2000bf85270 */
[----:B------:R-:W1:Y:S01]  /*18d0*/  @!P2 LDC.64 R48, c[0x0][0x398] ;  /* 0x0000e600ff30ab82 */ /* 0x000e620000000a00 */
[----:B------:R-:W-:Y:S01]  /*18e0*/  @!P2 IMAD.WIDE.U32 R70, R108, R50, R70 ;  /* 0x000000326c46a225 */ /* 0x000fe200078e0046 */
[----:B------:R-:W-:-:S04]  /*18f0*/  @!P5 IADD3.X R53, PT, PT, R56, R53, RZ, P0, !PT ;  /* 0x000000353835d210 */ /* 0x000fc800007fe4ff */
[----:B------:R-:W-:Y:S02]  /*1900*/  @!P2 IADD3 R71, PT, PT, R71, R57, RZ ;  /* 0x000000394747a210 */ /* 0x000fe40007ffe0ff */
[----:B------:R-:W3:Y:S01]  /*1910*/  @!P6 LDC.64 R50, c[0x0][0x3a0] ;  /* 0x0000e800ff32eb82 */ /* 0x000ee20000000a00 */
[----:B0-----:R-:W-:Y:S01]  /*1920*/  @!P6 IMAD R76, R85, R58, RZ ;  /* 0x0000003a554ce224 */ /* 0x001fe200078e02ff */
[C---:B------:R-:W-:Y:S02]  /*1930*/  @!P2 SHF.L.U32 R73, R70.reuse, 0x2, RZ ;  /* 0x000000024649a819 */ /* 0x040fe400000006ff */
[----:B------:R-:W-:Y:S02]  /*1940*/  @!P2 SHF.L.U64.HI R66, R70, 0x2, R71 ;  /* 0x000000024642a819 */ /* 0x000fe40000010247 */
[----:B------:R-:W-:Y:S02]  /*1950*/  @!P6 MOV R78, R120 ;  /* 0x00000078004ee202 */ /* 0x000fe40000000f00 */
[----:B------:R-:W0:Y:S01]  /*1960*/  @!P6 LDC.64 R56, c[0x0][0x398] ;  /* 0x0000e600ff38eb82 */ /* 0x000e220000000a00 */
[----:B------:R-:W-:Y:S01]  /*1970*/  @!P6 MOV R79, R123 ;  /* 0x0000007b004fe202 */ /* 0x000fe20000000f00 */
[----:B------:R-:W-:Y:S01]  /*1980*/  @!P6 IMAD R59, R101, R59, R76 ;  /* 0x0000003b653be224 */ /* 0x000fe200078e024c */
[----:B------:R-:W-:-:S05]  /*1990*/  @!P2 IADD3 R76, P0, PT, R73, R46, RZ ;  /* 0x0000002e494ca210 */ /* 0x000fca0007f1e0ff */
[----:B------:R-:W4:Y:S01]  /*19a0*/  @P4 LDC.64 R70, c[0x0][0x3b0] ;  /* 0x0000ec00ff464b82 */ /* 0x000f220000000a00 */
[----:B------:R-:W-:Y:S01]  /*19b0*/  @!P6 IMAD.WIDE.U32 R78, R101, R58, R78 ;  /* 0x0000003a654ee225 */ /* 0x000fe200078e004e */
[----:B------:R-:W-:-:S04]  /*19c0*/  @!P2 IADD3.X R77, PT, PT, R66, R47, RZ, P0, !PT ;  /* 0x0000002f424da210 */ /* 0x000fc800007fe4ff */
[----:B------:R-:W-:Y:S02]  /*19d0*/  @!P6 IADD3 R47, PT, PT, R79, R59, RZ ;  /* 0x0000003b4f2fe210 */ /* 0x000fe40007ffe0ff */
[C---:B------:R-:W-:Y:S02]  /*19e0*/  @!P6 SHF.L.U32 R115, R78.reuse, 0x2, RZ ;  /* 0x000000024e73e819 */ /* 0x040fe400000006ff */
[----:B-1----:R-:W-:Y:S02]  /*19f0*/  @!P2 IADD3 R58, P0, PT, R73, R48, RZ ;  /* 0x00000030493aa210 */ /* 0x002fe40007f1e0ff */
[----:B------:R-:W-:Y:S02]  /*1a00*/  @!P6 SHF.L.U64.HI R78, R78, 0x2, R47 ;  /* 0x000000024e4ee819 */ /* 0x000fe4000001022f */
[----:B------:R-:W-:Y:S02]  /*1a10*/  IADD3 R47, PT, PT, R72, R67, RZ ;  /* 0x00000043482f7210 */ /* 0x000fe40007ffe0ff */
[----:B------:R-:W-:-:S02]  /*1a20*/  @!P2 IADD3.X R59, PT, PT, R66, R49, RZ, P0, !PT ;  /* 0x00000031423ba210 */ /* 0x000fc400007fe4ff */
[----:B---3--:R-:W-:Y:S01]  /*1a30*/  @!P6 IADD3 R66, P0, PT, R115, R50, RZ ;  /* 0x000000327342e210 */ /* 0x008fe20007f1e0ff */
[----:B--2---:R-:W-:-:S03]  /*1a40*/  IMAD.WIDE R74, R47, 0x2, R74 ;  /* 0x000000022f4a7825 */ /* 0x004fc600078e024a */
[----:B------:R-:W-:Y:S02]  /*1a50*/  @!P6 IADD3.X R67, PT, PT, R78, R51, RZ, P0, !PT ;  /* 0x000000334e43e210 */ /* 0x000fe400007fe4ff */
[----:B0-----:R-:W-:Y:S01]  /*1a60*/  @!P6 IADD3 R114, P0, PT, R115, R56, RZ ;  /* 0x000000387372e210 */ /* 0x001fe20007f1e0ff */
[----:B----4-:R-:W-:Y:S01]  /*1a70*/  @P4 IMAD.WIDE R70, R47, 0x2, R70 ;  /* 0x000000022f464825 */ /* 0x010fe200078e0246 */
[----:B------:R-:W2:Y:S01]  /*1a80*/  LDG.E.U16 R118, desc[UR8][R74.64] ;  /* 0x000000084a767981 */ /* 0x000ea2000c1e1500 */
[----:B------:R-:W-:-:S03]  /*1a90*/  CS2R R46, SRZ ;  /* 0x00000000002e7805 */ /* 0x000fc6000001ff00 */
[----:B------:R0:W3:Y:S01]  /*1aa0*/  LDG.E.U16 R56, desc[UR8][R74.64+0x2] ;  /* 0x000002084a387981 */ /* 0x0000e2000c1e1500 */
[----:B------:R-:W-:Y:S02]  /*1ab0*/  @!P6 IADD3.X R115, PT, PT, R78, R57, RZ, P0, !PT ;  /* 0x000000394e73e210 */ /* 0x000fe400007fe4ff */
[----:B------:R-:W-:Y:S02]  /*1ac0*/  CS2R R48, SRZ ;  /* 0x0000000000307805 */ /* 0x000fe4000001ff00 */
[----:B------:R-:W-:Y:S01]  /*1ad0*/  CS2R R50, SRZ ;  /* 0x0000000000327805 */ /* 0x000fe2000001ff00 */
[----:B------:R-:W4:Y:S04]  /*1ae0*/  @P4 LDG.E.U16 R57, desc[UR8][R70.64] ;  /* 0x0000000846394981 */ /* 0x000f28000c1e1500 */
[----:B------:R1:W2:Y:S01]  /*1af0*/  @P4 LDG.E.U16 R113, desc[UR8][R70.64+0x2] ;  /* 0x0000020846714981 */ /* 0x0002a2000c1e1500 */
[----:B0-----:R-:W-:-:S02]  /*1b00*/  CS2R R74, SRZ ;  /* 0x00000000004a7805 */ /* 0x001fc4000001ff00 */
[----:B------:R-:W-:Y:S01]  /*1b10*/  CS2R R78, SRZ ;  /* 0x00000000004e7805 */ /* 0x000fe2000001ff00 */
[----:B------:R0:W5:Y:S04]  /*1b20*/  @!P1 LDG.E.64 R46, desc[UR8][R68.64] ;  /* 0x00000008442e9981 */ /* 0x000168000c1e1b00 */
[----:B------:R0:W5:Y:S01]  /*1b30*/  @!P2 LDG.E.64 R74, desc[UR8][R76.64] ;  /* 0x000000084c4aa981 */ /* 0x000162000c1e1b00 */
[----:B-1----:R-:W-:-:S03]  /*1b40*/  CS2R R70, SRZ ;  /* 0x0000000000467805 */ /* 0x002fc6000001ff00 */
[----:B------:R-:W5:Y:S01]  /*1b50*/  @!P1 LDG.E.64 R48, desc[UR8][R64.64] ;  /* 0x0000000840309981 */ /* 0x000f62000c1e1b00 */
[----:B0-----:R-:W-:-:S03]  /*1b60*/  CS2R R68, SRZ ;  /* 0x0000000000447805 */ /* 0x001fc6000001ff00 */
[----:B------:R-:W5:Y:S01]  /*1b70*/  @!P3 LDG.E.64 R50, desc[UR8][R62.64] ;  /* 0x000000083e32b981 */ /* 0x000f62000c1e1b00 */
[----:B------:R-:W-:-:S03]  /*1b80*/  CS2R R76, SRZ ;  /* 0x00000000004c7805 */ /* 0x000fc6000001ff00 */
[----:B------:R-:W5:Y:S04]  /*1b90*/  @!P3 LDG.E.64 R68, desc[UR8][R60.64] ;  /* 0x000000083c44b981 */ /* 0x000f68000c1e1b00 */
[----:B------:R-:W5:Y:S04]  /*1ba0*/  @!P5 LDG.E.64 R70, desc[UR8][R54.64] ;  /* 0x000000083646d981 */ /* 0x000f68000c1e1b00 */
[----:B------:R-:W5:Y:S04]  /*1bb0*/  @!P2 LDG.E.64 R76, desc[UR8][R58.64] ;  /* 0x000000083a4ca981 */ /* 0x000f68000c1e1b00 */
[----:B------:R-:W5:Y:S01]  /*1bc0*/  @!P6 LDG.E.64 R78, desc[UR8][R66.64] ;  /* 0x00000008424ee981 */ /* 0x000f62000c1e1b00 */
[----:B------:R-:W-:-:S06]  /*1bd0*/  CS2R R72, SRZ ;  /* 0x0000000000487805 */ /* 0x000fcc000001ff00 */
[----:B------:R-:W5:Y:S01]  /*1be0*/  @!P5 LDG.E.64 R72, desc[UR8][R52.64] ;  /* 0x000000083448d981 */ /* 0x000f62000c1e1b00 */
[----:B------:R-:W-:-:S06]  /*1bf0*/  CS2R R80, SRZ ;  /* 0x0000000000507805 */ /* 0x000fcc000001ff00 */
[----:B------:R0:W5:Y:S01]  /*1c00*/  @!P6 LDG.E.64 R80, desc[UR8][R114.64] ;  /* 0x000000087250e981 */ /* 0x000162000c1e1b00 */
[----:B------:R-:W-:Y:S01]  /*1c10*/  UISETP.NE.AND UP0, UPT, UR10, URZ, UPT ;  /* 0x000000ff0a00728c */ /* 0x000fe2000bf05270 */
[----:B0-----:R-:W-:Y:S02]  /*1c20*/  MOV R115, 0x3f800000 ;  /* 0x3f80000000737802 */ /* 0x001fe40000000f00 */
[----:B------:R-:W-:Y:S02]  /*1c30*/  MOV R114, RZ ;  /* 0x000000ff00727202 */ /* 0x000fe40000000f00 */
[----:B------:R-:W-:Y:S01]  /*1c40*/  MOV R116, RZ ;  /* 0x000000ff00747202 */ /* 0x000fe20000000f00 */
[----:B------:R-:W-:-:S05]  /*1c50*/  FFMA.FTZ R83, -R82, R82, R83 ;  /* 0x0000005252537223 */ /* 0x000fca0000010153 */
[----:B------:R-:W-:-:S13]  /*1c60*/  FSETP.GTU.FTZ.AND P0, PT, R83, RZ, PT ;  /* 0x000000ff5300720b */ /* 0x000fda0003f1c000 */
[----:B------:R-:W0:Y:S02]  /*1c70*/  @P0 LDC R52, c[0x0][0x3c0] ;  /* 0x0000f000ff340b82 */ /* 0x000e240000000800 */
[----:B0-----:R-:W-:-:S04]  /*1c80*/  @P0 FADD.FTZ R52, R83, R52 ;  /* 0x0000003453340221 */ /* 0x001fc80000010000 */
[----:B------:R0:W1:Y:S01]  /*1c90*/  @P0 MUFU.RSQ R115, R52 ;  /* 0x0000003400730308 */ /* 0x0000620000001400 */
[----:B---3--:R-:W-:Y:S02]  /*1ca0*/  SHF.L.U32 R83, R56, 0x10, RZ ;  /* 0x0000001038537819 */ /* 0x008fe400000006ff */
[----:B----4-:R-:W-:Y:S02]  /*1cb0*/  @P4 SHF.L.U32 R116, R57, 0x10, RZ ;  /* 0x0000001039744819 */ /* 0x010fe400000006ff */
[----:B--2---:R-:W-:Y:S02]  /*1cc0*/  @P4 SHF.L.U32 R114, R113, 0x10, RZ ;  /* 0x0000001071724819 */ /* 0x004fe400000006ff */
[----:B------:R-:W-:Y:S01]  /*1cd0*/  SHF.L.U32 R113, R118, 0x10, RZ ;  /* 0x0000001076717819 */ /* 0x000fe200000006ff */
[----:B01----:R-:W-:Y:S06]  /*1ce0*/  BRA.U UP0, `(.L_x_1469) ;  /* 0x0000000d00847547 */ /* 0x003fec000b800000 */
[C---:B-----5:R-:W-:Y:S01]  /*1cf0*/  FADD.FTZ R52, -R82.reuse, R4 ;  /* 0x0000000452347221 */ /* 0x060fe20000010100 */
[----:B------:R-:W-:Y:S01]  /*1d00*/  FADD.FTZ R54, -R82, R5 ;  /* 0x0000000552367221 */ /* 0x000fe20000010100 */
[----:B------:R-:W-:Y:S01]  /*1d10*/  FMUL.FTZ R56, R2, R113 ;  /* 0x0000007102387220 */ /* 0x000fe20000410000 */
[----:B------:R-:W-:Y:S01]  /*1d20*/  FMUL.FTZ R55, R3, R83 ;  /* 0x0000005303377220 */ /* 0x000fe20000410000 */
[-C--:B------:R-:W-:Y:S01]  /*1d30*/  FMUL.FTZ R53, R52, R115.reuse ;  /* 0x0000007334357220 */ /* 0x080fe20000410000 */
        /* <DEDUP_REMOVED lines=220> */
.L_x_1469:
[C---:B-----5:R-:W-:Y:S01]  /*2b00*/  FADD.FTZ R52, -R82.reuse, R4 ;  /* 0x0000000452347221 */ /* 0x060fe20000010100 */
[C---:B------:R-:W-:Y:S01]  /*2b10*/  FADD.FTZ R64, -R82.reuse, R14 ;  /* 0x0000000e52407221 */ /* 0x040fe20000010100 */
[C---:B------:R-:W-:Y:S01]  /*2b20*/  FADD.FTZ R60, -R82.reuse, R15 ;  /* 0x0000000f523c7221 */ /* 0x040fe20000010100 */
[----:B------:R-:W-:Y:S01]  /*2b30*/  FADD.FTZ R118, -R82, R18 ;  /* 0x0000001252767221 */ /* 0x000fe20000010100 */
[-C--:B------:R-:W-:Y:S01]  /*2b40*/  FMUL.FTZ R53, R52, R115.reuse ;  /* 0x0000007334357220 */ /* 0x080fe20000410000 */
[----:B------:R-:W-:Y:S01]  /*2b50*/  FADD.FTZ R52, -R82, R5 ;  /* 0x0000000552347221 */ /* 0x000fe20000010100 */
[-C--:B------:R-:W-:Y:S01]  /*2b60*/  FMUL.FTZ R64, R64, R115.reuse ;  /* 0x0000007340407220 */ /* 0x080fe20000410000 */
[----:B------:R-:W-:Y:S01]  /*2b70*/  FMUL.FTZ R61, R60, R115 ;  /* 0x000000733c3d7220 */ /* 0x000fe20000410000 */
[C-C-:B------:R-:W-:Y:S01]  /*2b80*/  FFMA.FTZ R54, R113.reuse, R53, R116.reuse ;  /* 0x0000003571367223 */ /* 0x140fe20000010074 */
[----:B------:R-:W-:Y:S01]  /*2b90*/  FMUL.FTZ R52, R52, R115 ;  /* 0x0000007334347220 */ /* 0x000fe20000410000 */
[----:B------:R-:W-:Y:S01]  /*2ba0*/  FFMA.FTZ R58, R113, R64, R116 ;  /* 0x00000040713a7223 */ /* 0x000fe20000010074 */
[C-C-:B------:R-:W-:Y:S01]  /*2bb0*/  FFMA.FTZ R57, R83.reuse, R61, R114.reuse ;  /* 0x0000003d53397223 */ /* 0x140fe20000010072 */
[----:B------:R-:W-:Y:S01]  /*2bc0*/  FMUL.FTZ R56, R54, -1.4426950216293334961 ;  /* 0xbfb8aa3b36387820 */ /* 0x000fe20000410000 */
[----:B------:R-:W-:Y:S01]  /*2bd0*/  FFMA.FTZ R55, R83, R52, R114 ;  /* 0x0000003453377223 */ /* 0x000fe20000010072 */
[----:B------:R-:W-:Y:S01]  /*2be0*/  FMUL.FTZ R65, R58, -1.4426950216293334961 ;  /* 0xbfb8aa3b3a417820 */ /* 0x000fe20000410000 */
[----:B------:R-:W-:-:S02]  /*2bf0*/  FMUL.FTZ R66, R57, -1.4426950216293334961 ;  /* 0xbfb8aa3b39427820 */ /* 0x000fc40000410000 */
[----:B------:R-:W-:Y:S01]  /*2c00*/  FMUL.FTZ R59, R55, -1.4426950216293334961 ;  /* 0xbfb8aa3b373b7820 */ /* 0x000fe20000410000 */
[----:B------:R-:W0:Y:S08]  /*2c10*/  MUFU.EX2 R56, R56 ;  /* 0x0000003800387308 */ /* 0x000e300000000800 */
[----:B------:R-:W1:Y:S08]  /*2c20*/  MUFU.EX2 R59, R59 ;  /* 0x0000003b003b7308 */ /* 0x000e700000000800 */
[----:B------:R-:W2:Y:S01]  /*2c30*/  MUFU.EX2 R65, R65 ;  /* 0x0000004100417308 */ /* 0x000ea20000000800 */
[----:B0-----:R-:W-:-:S07]  /*2c40*/  FADD.FTZ R62, R56, 1 ;  /* 0x3f800000383e7421 */ /* 0x001fce0000010000 */
[----:B------:R-:W0:Y:S01]  /*2c50*/  MUFU.EX2 R66, R66 ;  /* 0x0000004200427308 */ /* 0x000e220000000800 */
[----:B-1----:R-:W-:-:S07]  /*2c60*/  FADD.FTZ R60, R59, 1 ;  /* 0x3f8000003b3c7421 */ /* 0x002fce0000010000 */
[----:B------:R-:W1:Y:S01]  /*2c70*/  MUFU.RCP R63, R62 ;  /* 0x0000003e003f7308 */ /* 0x000e620000001000 */
[----:B--2---:R-:W-:-:S07]  /*2c80*/  FADD.FTZ R59, R65, 1 ;  /* 0x3f800000413b7421 */ /* 0x004fce0000010000 */
[----:B------:R-:W2:Y:S01]  /*2c90*/  MUFU.RCP R60, R60 ;  /* 0x0000003c003c7308 */ /* 0x000ea20000001000 */
[----:B0-----:R-:W-:-:S07]  /*2ca0*/  FADD.FTZ R56, R66, 1 ;  /* 0x3f80000042387421 */ /* 0x001fce0000010000 */
[----:B------:R-:W0:Y:S01]  /*2cb0*/  MUFU.RCP R59, R59 ;  /* 0x0000003b003b7308 */ /* 0x000e220000001000 */
[----:B-1----:R-:W-:-:S04]  /*2cc0*/  FADD.FTZ R65, -R63, 1 ;  /* 0x3f8000003f417421 */ /* 0x002fc80000010100 */
[----:B------:R-:W-:Y:S01]  /*2cd0*/  FFMA.FTZ R65, R54, R65, 1 ;  /* 0x3f80000036417423 */ /* 0x000fe20000010041 */
[----:B------:R-:W-:Y:S02]  /*2ce0*/  FMUL.FTZ R54, R2, R63 ;  /* 0x0000003f02367220 */ /* 0x000fe40000410000 */
[----:B------:R-:W1:Y:S01]  /*2cf0*/  MUFU.RCP R56, R56 ;  /* 0x0000003800387308 */ /* 0x000e620000001000 */
[----:B--2---:R-:W-:Y:S01]  /*2d00*/  FADD.FTZ R62, -R60, 1 ;  /* 0x3f8000003c3e7421 */ /* 0x004fe20000010100 */
[----:B------:R-:W-:Y:S01]  /*2d10*/  FMUL.FTZ R54, R54, R65 ;  /* 0x0000004136367220 */ /* 0x000fe20000410000 */
[----:B------:R-:W-:Y:S02]  /*2d20*/  FMUL.FTZ R65, R3, R60 ;  /* 0x0000003c03417220 */ /* 0x000fe40000410000 */
[----:B------:R-:W-:Y:S01]  /*2d30*/  FFMA.FTZ R62, R55, R62, 1 ;  /* 0x3f800000373e7423 */ /* 0x000fe2000001003e */
[----:B0-----:R-:W-:-:S03]  /*2d40*/  FADD.FTZ R55, -R59, 1 ;  /* 0x3f8000003b377421 */ /* 0x001fc60000010100 */
[----:B------:R-:W-:Y:S01]  /*2d50*/  FMUL.FTZ R65, R65, R62 ;  /* 0x0000003e41417220 */ /* 0x000fe20000410000 */
[----:B------:R-:W-:Y:S01]  /*2d60*/  FMUL.FTZ R59, R16, R59 ;  /* 0x0000003b103b7220 */ /* 0x000fe20000410000 */
[----:B------:R-:W-:Y:S01]  /*2d70*/  FADD.FTZ R62, -R82, R10 ;  /* 0x0000000a523e7221 */ /* 0x000fe20000010100 */
[----:B------:R-:W-:Y:S01]  /*2d80*/  FFMA.FTZ R58, R58, R55, 1 ;  /* 0x3f8000003a3a7423 */ /* 0x000fe20000010037 */
[-C--:B------:R-:W-:Y:S02]  /*2d90*/  FMUL.FTZ R55, R118, R115.reuse ;  /* 0x0000007376377220 */ /* 0x080fe40000410000 */
[----:B------:R-:W-:Y:S01]  /*2da0*/  FMUL.FTZ R62, R62, R115 ;  /* 0x000000733e3e7220 */ /* 0x000fe20000410000 */
[----:B------:R-:W-:Y:S01]  /*2db0*/  FMUL.FTZ R59, R59, R58 ;  /* 0x0000003a3b3b7220 */ /* 0x000fe20000410000 */
[----:B-1----:R-:W-:Y:S01]  /*2dc0*/  FADD.FTZ R60, -R56, 1 ;  /* 0x3f800000383c7421 */ /* 0x002fe20000010100 */
[----:B------:R-:W-:Y:S01]  /*2dd0*/  FADD.FTZ R58, -R82, R11 ;  /* 0x0000000b523a7221 */ /* 0x000fe20000010100 */
[C-C-:B------:R-:W-:Y:S01]  /*2de0*/  FFMA.FTZ R119, R113.reuse, R62, R116.reuse ;  /* 0x0000003e71777223 */ /* 0x140fe20000010074 */
[----:B------:R-:W-:Y:S01]  /*2df0*/  FFMA.FTZ R63, R113, R55, R116 ;  /* 0x00000037713f7223 */ /* 0x000fe20000010074 */
[----:B------:R-:W-:Y:S01]  /*2e00*/  FFMA.FTZ R60, R57, R60, 1 ;  /* 0x3f800000393c7423 */ /* 0x000fe2000001003c */
[----:B------:R-:W-:Y:S01]  /*2e10*/  FMUL.FTZ R57, R58, R115 ;  /* 0x000000733a397220 */ /* 0x000fe20000410000 */
[----:B------:R-:W-:Y:S01]  /*2e20*/  FMUL.FTZ R124, R119, -1.4426950216293334961 ;  /* 0xbfb8aa3b777c7820 */ /* 0x000fe20000410000 */
[----:B------:R-:W-:Y:S01]  /*2e30*/  FMUL.FTZ R118, R63, -1.4426950216293334961 ;  /* 0xbfb8aa3b3f767820 */ /* 0x000fe20000410000 */
[----:B------:R-:W-:Y:S01]  /*2e40*/  FMUL.FTZ R125, R17, R56 ;  /* 0x00000038117d7220 */ /* 0x000fe20000410000 */
[----:B------:R-:W-:Y:S01]  /*2e50*/  FFMA.FTZ R66, R83, R57, R114 ;  /* 0x0000003953427223 */ /* 0x000fe20000010072 */
[----:B------:R-:W0:Y:S02]  /*2e60*/  MUFU.EX2 R67, R124 ;  /* 0x0000007c00437308 */ /* 0x000e240000000800 */
[----:B------:R-:W-:Y:S01]  /*2e70*/  FMUL.FTZ R60, R125, R60 ;  /* 0x0000003c7d3c7220 */ /* 0x000fe20000410000 */
[----:B------:R-:W-:-:S05]  /*2e80*/  FMUL.FTZ R58, R66, -1.4426950216293334961 ;  /* 0xbfb8aa3b423a7820 */ /* 0x000fca0000410000 */
[----:B------:R-:W1:Y:S08]  /*2e90*/  MUFU.EX2 R118, R118 ;  /* 0x0000007600767308 */ /* 0x000e700000000800 */
[----:B------:R-:W2:Y:S01]  /*2ea0*/  MUFU.EX2 R58, R58 ;  /* 0x0000003a003a7308 */ /* 0x000ea20000000800 */
[----:B0-----:R-:W-:-:S07]  /*2eb0*/  FADD.FTZ R67, R67, 1 ;  /* 0x3f80000043437421 */ /* 0x001fce0000010000 */
[----:B------:R-:W0:Y:S01]  /*2ec0*/  MUFU.RCP R67, R67 ;  /* 0x0000004300437308 */ /* 0x000e220000001000 */
[----:B-1----:R-:W-:Y:S01]  /*2ed0*/  FADD.FTZ R118, R118, 1 ;  /* 0x3f80000076767421 */ /* 0x002fe20000010000 */
[----:B--2---:R-:W-:-:S06]  /*2ee0*/  FADD.FTZ R124, R58, 1 ;  /* 0x3f8000003a7c7421 */ /* 0x004fcc0000010000 */
[----:B------:R-:W1:Y:S01]  /*2ef0*/  MUFU.RCP R58, R124 ;  /* 0x0000007c003a7308 */ /* 0x000e620000001000 */
[----:B0-----:R-:W-:Y:S01]  /*2f00*/  FADD.FTZ R56, -R67, 1 ;  /* 0x3f80000043387421 */ /* 0x001fe20000010100 */
[----:B------:R-:W-:-:S03]  /*2f10*/  FMUL.FTZ R67, R12, R67 ;  /* 0x000000430c437220 */ /* 0x000fc60000410000 */
[----:B------:R-:W-:Y:S01]  /*2f20*/  FFMA.FTZ R56, R119, R56, 1 ;  /* 0x3f80000077387423 */ /* 0x000fe20000010038 */
[----:B-1----:R-:W-:Y:S01]  /*2f30*/  FADD.FTZ R119, -R58, 1 ;  /* 0x3f8000003a777421 */ /* 0x002fe20000010100 */
[----:B------:R-:W-:Y:S02]  /*2f40*/  FMUL.FTZ R125, R13, R58 ;  /* 0x0000003a0d7d7220 */ /* 0x000fe40000410000 */
[----:B------:R-:W-:Y:S01]  /*2f50*/  FMUL.FTZ R58, R67, R56 ;  /* 0x00000038433a7220 */ /* 0x000fe20000410000 */
[----:B------:R-:W-:Y:S02]  /*2f60*/  FFMA.FTZ R66, R66, R119, 1 ;  /* 0x3f80000042427423 */ /* 0x000fe40000010077 */
[----:B------:R-:W0:Y:S02]  /*2f70*/  MUFU.RCP R119, R118 ;  /* 0x0000007600777308 */ /* 0x000e240000001000 */
[----:B------:R-:W-:Y:S01]  /*2f80*/  FMUL.FTZ R56, R125, R66 ;  /* 0x000000427d387220 */ /* 0x000fe20000410000 */
[----:B------:R-:W-:Y:S01]  /*2f90*/  FMUL.FTZ R66, R113, R54 ;  /* 0x0000003671427220 */ /* 0x000fe20000410000 */
[----:B------:R-:W-:-:S03]  /*2fa0*/  FMUL.FTZ R125, R83, R65 ;  /* 0x00000041537d7220 */ /* 0x000fc60000410000 */
[C---:B------:R-:W-:Y:S01]  /*2fb0*/  FFMA.FTZ R67, R53.reuse, R66, RZ ;  /* 0x0000004235437223 */ /* 0x040fe200000100ff */
[----:B------:R-:W-:Y:S01]  /*2fc0*/  FFMA.FTZ R53, R53, R54, RZ ;  /* 0x0000003635357223 */ /* 0x000fe200000100ff */
[----:B------:R-:W-:Y:S02]  /*2fd0*/  FADD.FTZ R66, RZ, R66 ;  /* 0x00000042ff427221 */ /* 0x000fe40000010000 */
[----:B------:R-:W-:Y:S01]  /*2fe0*/  FFMA.FTZ R67, R52, R125, R67 ;  /* 0x0000007d34437223 */ /* 0x000fe20000010043 */
[----:B------:R-:W-:Y:S01]  /*2ff0*/  FFMA.FTZ R53, R64, R59, R53 ;  /* 0x0000003b40357223 */ /* 0x000fe20000010035 */
[----:B------:R-:W-:Y:S01]  /*3000*/  FADD.FTZ R66, R125, R66 ;  /* 0x000000427d427221 */ /* 0x000fe20000010000 */
[----:B0-----:R-:W-:Y:S01]  /*3010*/  FADD.FTZ R118, -R119, 1 ;  /* 0x3f80000077767421 */ /* 0x001fe20000010100 */
[----:B------:R-:W-:-:S03]  /*3020*/  FMUL.FTZ R119, R20, R119 ;  /* 0x0000007714777220 */ /* 0x000fc60000410000 */
[----:B------:R-:W-:Y:S01]  /*3030*/  FFMA.FTZ R124, R63, R118, 1 ;  /* 0x3f8000003f7c7423 */ /* 0x000fe20000010076 */
[----:B------:R-:W-:-:S03]  /*3040*/  FADD.FTZ R118, RZ, R54 ;  /* 0x00000036ff767221 */ /* 0x000fc60000010000 */
[----:B------:R-:W-:Y:S01]  /*3050*/  FMUL.FTZ R54, R119, R124 ;  /* 0x0000007c77367220 */ /* 0x000fe20000410000 */
[----:B------:R-:W-:Y:S01]  /*3060*/  FADD.FTZ R63, R118, R59 ;  /* 0x0000003b763f7221 */ /* 0x000fe20000010000 */
[----:B------:R-:W-:Y:S01]  /*3070*/  FADD.FTZ R118, -R82, R19 ;  /* 0x0000001352767221 */ /* 0x000fe20000010100 */
[----:B------:R-:W-:Y:S02]  /*3080*/  FMUL.FTZ R124, R113, R59 ;  /* 0x0000003b717c7220 */ /* 0x000fe40000410000 */
[----:B------:R-:W-:Y:S01]  /*3090*/  FADD.FTZ R63, R63, R58 ;  /* 0x0000003a3f3f7221 */ /* 0x000fe20000010000 */
[----:B------:R-:W-:Y:S01]  /*30a0*/  FMUL.FTZ R59, R118, R115 ;  /* 0x00000073763b7220 */ /* 0x000fe20000410000 */
[----:B------:R-:W-:Y:S01]  /*30b0*/  FFMA.FTZ R118, R64, R124, R67 ;  /* 0x0000007c40767223 */ /* 0x000fe20000010043 */
[----:B------:R-:W-:Y:S02]  /*30c0*/  FADD.FTZ R66, R66, R124 ;  /* 0x0000007c42427221 */ /* 0x000fe40000010000 */
        /* <DEDUP_REMOVED lines=10> */
[----:B------:R-:W-:Y:S01]  /*3170*/  FADD.FTZ R119, -R82, R23 ;  /* 0x0000001752777221 */ /* 0x000fe20000010100 */
[----:B------:R-:W-:Y:S01]  /*3180*/  FFMA.FTZ R125, R64, R125, 1 ;  /* 0x3f800000407d7423 */ /* 0x000fe2000001007d */
[----:B------:R-:W-:Y:S01]  /*3190*/  FFMA.FTZ R64, R52, R65, RZ ;  /* 0x0000004134407223 */ /* 0x000fe200000100ff */
[----:B------:R-:W-:Y:S02]  /*31a0*/  FADD.FTZ R65, RZ, R65 ;  /* 0x00000041ff417221 */ /* 0x000fe40000010000 */
[----:B------:R-:W-:Y:S01]  /*31b0*/  FMUL.FTZ R52, R124, R125 ;  /* 0x0000007d7c347220 */ /* 0x000fe20000410000 */
[----:B------:R-:W-:Y:S01]  /*31c0*/  FADD.FTZ R124, -R82, R22 ;  /* 0x00000016527c7221 */ /* 0x000fe20000010100 */
[----:B------:R-:W-:Y:S01]  /*31d0*/  FADD.FTZ R65, R65, R60 ;  /* 0x0000003c41417221 */ /* 0x000fe20000010000 */
[----:B------:R-:W-:-:S02]  /*31e0*/  FFMA.FTZ R64, R61, R60, R64 ;  /* 0x0000003c3d407223 */ /* 0x000fc40000010040 */
[----:B------:R-:W-:Y:S01]  /*31f0*/  FMUL.FTZ R60, R124, R115 ;  /* 0x000000737c3c7220 */ /* 0x000fe20000410000 */
[----:B------:R-:W-:Y:S01]  /*3200*/  FADD.FTZ R65, R65, R56 ;  /* 0x0000003841417221 */ /* 0x000fe20000010000 */
[----:B------:R-:W-:Y:S02]  /*3210*/  FFMA.FTZ R64, R57, R56, R64 ;  /* 0x0000003839407223 */ /* 0x000fe40000010040 */
        /* <DEDUP_REMOVED lines=9> */
[----:B------:R-:W-:-:S03]  /*32b0*/  FADD.FTZ R125, -R82, R6 ;  /* 0x00000006527d7221 */ /* 0x000fc60000010100 */
[----:B------:R-:W-:Y:S01]  /*32c0*/  FMUL.FTZ R61, R61, R118 ;  /* 0x000000763d3d7220 */ /* 0x000fe20000410000 */
[-C--:B------:R-:W-:Y:S01]  /*32d0*/  FFMA.FTZ R118, R62, R58.reuse, R53 ;  /* 0x0000003a3e767223 */ /* 0x080fe20000010035 */
[----:B------:R-:W-:Y:S01]  /*32e0*/  FMUL.FTZ R53, R113, R58 ;  /* 0x0000003a71357220 */ /* 0x000fe20000410000 */
[----:B------:R-:W-:-:S03]  /*32f0*/  FMUL.FTZ R58, R119, R115 ;  /* 0x00000073773a7220 */ /* 0x000fc60000410000 */
        /* <DEDUP_REMOVED lines=22> */
[----:B------:R-:W-:Y:S02]  /*3460*/  FADD.FTZ R119, -R82, R7 ;  /* 0x0000000752777221 */ /* 0x000fe40000010100 */
[----:B------:R-:W-:Y:S01]  /*3470*/  FFMA.FTZ R66, R67, R66, 1 ;  /* 0x3f80000043427423 */ /* 0x000fe20000010042 */
[----:B------:R-:W-:-:S03]  /*3480*/  FMUL.FTZ R67, R113, R54 ;  /* 0x0000003671437220 */ /* 0x000fc60000410000 */
[----:B------:R-:W-:Y:S01]  /*3490*/  FMUL.FTZ R53, R53, R66 ;  /* 0x0000004235357220 */ /* 0x000fe20000410000 */
[----:B------:R-:W-:Y:S01]  /*34a0*/  FADD.FTZ R66, R63, R54 ;  /* 0x000000363f427221 */ /* 0x000fe20000010000 */
[----:B------:R-:W-:Y:S01]  /*34b0*/  FFMA.FTZ R63, R55, R54, R118 ;  /* 0x00000036373f7223 */ /* 0x000fe20000010076 */
[----:B------:R-:W-:Y:S01]  /*34c0*/  FMUL.FTZ R54, R119, R115 ;  /* 0x0000007377367220 */ /* 0x000fe20000410000 */
[----:B------:R-:W-:Y:S01]  /*34d0*/  FFMA.FTZ R124, R55, R67, R124 ;  /* 0x00000043377c7223 */ /* 0x000fe2000001007c */
        /* <DEDUP_REMOVED lines=23> */
[----:B------:R-:W-:Y:S01]  /*3650*/  FFMA.FTZ R119, R60, R64, R119 ;  /* 0x000000403c777223 */ /* 0x000fe20000010077 */
[----:B0-----:R-:W-:-:S04]  /*3660*/  FADD.FTZ R125, -R59, 1 ;  /* 0x3f8000003b7d7421 */ /* 0x001fc80000010100 */
[----:B------:R-:W-:Y:S01]  /*3670*/  FFMA.FTZ R125, R52, R125, 1 ;  /* 0x3f800000347d7423 */ /* 0x000fe2000001007d */
[----:B------:R-:W-:Y:S01]  /*3680*/  FMUL.FTZ R52, R28, R59 ;  /* 0x0000003b1c347220 */ /* 0x000fe20000410000 */
[----:B------:R-:W-:Y:S01]  /*3690*/  FFMA.FTZ R59, R60, R61, R63 ;  /* 0x0000003d3c3b7223 */ /* 0x000fe2000001003f */
[----:B------:R-:W-:Y:S01]  /*36a0*/  FADD.FTZ R63, R118, R64 ;  /* 0x00000040763f7221 */ /* 0x000fe20000010000 */
[----:B------:R-:W-:Y:S01]  /*36b0*/  FADD.FTZ R118, R65, R62 ;  /* 0x0000003e41767221 */ /* 0x000fe20000010000 */
[----:B------:R-:W-:Y:S01]  /*36c0*/  FMUL.FTZ R52, R52, R125 ;  /* 0x0000007d34347220 */ /* 0x000fe20000410000 */
        /* <DEDUP_REMOVED lines=13> */
[----:B------:R-:W-:Y:S01]  /*37a0*/  FMUL.FTZ R64, R83, R62 ;  /* 0x0000003e53407220 */ /* 0x000fe20000410000 */
[----:B------:R-:W-:-:S03]  /*37b0*/  FMUL.FTZ R62, R124, R115 ;  /* 0x000000737c3e7220 */ /* 0x000fc60000410000 */
[----:B------:R-:W-:Y:S01]  /*37c0*/  FFMA.FTZ R119, R58, R64, R119 ;  /* 0x000000403a777223 */ /* 0x000fe20000010077 */
[----:B------:R-:W-:Y:S01]  /*37d0*/  FFMA.FTZ R67, R113, R62, R116 ;  /* 0x0000003e71437223 */ /* 0x000fe20000010074 */
[----:B------:R-:W-:Y:S01]  /*37e0*/  FADD.FTZ R58, R64, R63 ;  /* 0x0000003f403a7221 */ /* 0x000fe20000010000 */
[----:B------:R-:W-:Y:S01]  /*37f0*/  FADD.FTZ R63, R66, R53 ;  /* 0x00000035423f7221 */ /* 0x000fe20000010000 */
[----:B------:R-:W-:Y:S01]  /*3800*/  FFMA.FTZ R66, R56, R53, R59 ;  /* 0x0000003538427223 */ /* 0x000fe2000001003b */
[----:B------:R-:W-:Y:S02]  /*3810*/  FMUL.FTZ R124, R67, -1.4426950216293334961 ;  /* 0xbfb8aa3b437c7820 */ /* 0x000fe40000410000 */
[----:B------:R-:W-:-:S04]  /*3820*/  FADD.FTZ R63, R63, R52 ;  /* 0x000000343f3f7221 */ /* 0x000fc80000010000 */
[----:B------:R-:W0:Y:S02]  /*3830*/  MUFU.EX2 R124, R124 ;  /* 0x0000007c007c7308 */ /* 0x000e240000000800 */
[----:B0-----:R-:W-:Y:S01]  /*3840*/  FADD.FTZ R125, R124, 1 ;  /* 0x3f8000007c7d7421 */ /* 0x001fe20000010000 */
[----:B------:R-:W-:-:S04]  /*3850*/  FMUL.FTZ R124, R113, R53 ;  /* 0x00000035717c7220 */ /* 0x000fc80000410000 */
[----:B------:R-:W-:Y:S01]  /*3860*/  FFMA.FTZ R119, R56, R124, R119 ;  /* 0x0000007c38777223 */ /* 0x000fe20000010077 */
[----:B------:R-:W0:Y:S02]  /*3870*/  MUFU.RCP R125, R125 ;  /* 0x0000007d007d7308 */ /* 0x000e240000001000 */
[----:B0-----:R-:W-:-:S04]  /*3880*/  FADD.FTZ R64, -R125, 1 ;  /* 0x3f8000007d407421 */ /* 0x001fc80000010100 */
[----:B------:R-:W-:Y:S01]  /*3890*/  FFMA.FTZ R67, R67, R64, 1 ;  /* 0x3f80000043437423 */ /* 0x000fe20000010040 */
[----:B------:R-:W-:-:S04]  /*38a0*/  FMUL.FTZ R64, R32, R125 ;  /* 0x0000007d20407220 */ /* 0x000fc80000410000 */
[----:B------:R-:W-:Y:S01]  /*38b0*/  FMUL.FTZ R64, R64, R67 ;  /* 0x0000004340407220 */ /* 0x000fe20000410000 */
[----:B------:R-:W-:-:S03]  /*38c0*/  FADD.FTZ R67, -R82, R31 ;  /* 0x0000001f52437221 */ /* 0x000fc60000010100 */
[----:B------:R-:W-:Y:S01]  /*38d0*/  FADD.FTZ R63, R63, R64 ;  /* 0x000000403f3f7221 */ /* 0x000fe20000010000 */
[----:B------:R-:W-:Y:S01]  /*38e0*/  FMUL.FTZ R53, R67, R115 ;  /* 0x0000007343357220 */ /* 0x000fe20000410000 */
[----:B------:R-:W-:Y:S01]  /*38f0*/  FADD.FTZ R67, R58, R124 ;  /* 0x0000007c3a437221 */ /* 0x000fe20000010000 */
[C---:B------:R-:W-:Y:S02]  /*3900*/  FMUL.FTZ R124, R83.reuse, R55 ;  /* 0x00000037537c7220 */ /* 0x040fe40000410000 */
[----:B------:R-:W-:Y:S02]  /*3910*/  FFMA.FTZ R56, R83, R53, R114 ;  /* 0x0000003553387223 */ /* 0x000fe40000010072 */
[----:B------:R-:W-:Y:S02]  /*3920*/  FADD.FTZ R67, R124, R67 ;  /* 0x000000437c437221 */ /* 0x000fe40000010000 */
        /* <DEDUP_REMOVED lines=8> */
[----:B------:R-:W-:Y:S02]  /*39b0*/  FADD.FTZ R118, -R82, R74 ;  /* 0x0000004a52767221 */ /* 0x000fe40000010100 */
[----:B------:R-:W-:Y:S01]  /*39c0*/  FMUL.FTZ R56, R56, R58 ;  /* 0x0000003a38387220 */ /* 0x000fe20000410000 */
[----:B------:R-:W-:Y:S01]  /*39d0*/  FFMA.FTZ R58, R54, R55, R65 ;  /* 0x00000037363a7223 */ /* 0x000fe20000010041 */
[----:B------:R-:W-:Y:S01]  /*39e0*/  FMUL.FTZ R55, R118, R115 ;  /* 0x0000007376377220 */ /* 0x000fe20000410000 */
[----:B------:R-:W-:Y:S01]  /*39f0*/  FFMA.FTZ R118, R54, R124, R119 ;  /* 0x0000007c36767223 */ /* 0x000fe20000010077 */
[----:B------:R-:W-:Y:S01]  /*3a00*/  FADD.FTZ R59, R59, R60 ;  /* 0x0000003c3b3b7221 */ /* 0x000fe20000010000 */
[----:B------:R-:W-:Y:S01]  /*3a10*/  FFMA.FTZ R58, R61, R60, R58 ;  /* 0x0000003c3d3a7223 */ /* 0x000fe2000001003a */
[----:B------:R-:W-:-:S04]  /*3a20*/  FFMA.FTZ R54, R113, R55, R116 ;  /* 0x0000003771367223 */ /* 0x000fc80000010074 */
[----:B------:R-:W-:-:S06]  /*3a30*/  FMUL.FTZ R119, R54, -1.4426950216293334961 ;  /* 0xbfb8aa3b36777820 */ /* 0x000fcc0000410000 */
[----:B------:R-:W0:Y:S02]  /*3a40*/  MUFU.EX2 R119, R119 ;  /* 0x0000007700777308 */ /* 0x000e240000000800 */
[----:B0-----:R-:W-:Y:S01]  /*3a50*/  FADD.FTZ R125, R119, 1 ;  /* 0x3f800000777d7421 */ /* 0x001fe20000010000 */
[----:B------:R-:W-:-:S05]  /*3a60*/  FMUL.FTZ R119, R113, R52 ;  /* 0x0000003471777220 */ /* 0x000fca0000410000 */
[----:B------:R0:W1:Y:S01]  /*3a70*/  MUFU.RCP R65, R125 ;  /* 0x0000007d00417308 */ /* 0x0000620000001000 */
[----:B------:R-:W-:Y:S01]  /*3a80*/  FFMA.FTZ R118, R57, R119, R118 ;  /* 0x0000007739767223 */ /* 0x000fe20000010076 */
[----:B------:R-:W-:Y:S01]  /*3a90*/  FADD.FTZ R67, R67, R119 ;  /* 0x0000007743437221 */ /* 0x000fe20000010000 */
[----:B0-----:R-:W-:-:S04]  /*3aa0*/  FMUL.FTZ R125, R83, R60 ;  /* 0x0000003c537d7220 */ /* 0x001fc80000410000 */
[----:B------:R-:W-:Y:S01]  /*3ab0*/  FADD.FTZ R67, R125, R67 ;  /* 0x000000437d437221 */ /* 0x000fe20000010000 */
[----:B-1----:R-:W-:-:S04]  /*3ac0*/  FADD.FTZ R124, -R65, 1 ;  /* 0x3f800000417c7421 */ /* 0x002fc80000010100 */
        /* <DEDUP_REMOVED lines=15> */
[----:B------:R-:W-:-:S04]  /*3bc0*/  FADD.FTZ R119, -R82, R34 ;  /* 0x0000002252777221 */ /* 0x000fc80000010100 */
[----:B------:R-:W-:Y:S01]  /*3bd0*/  FMUL.FTZ R60, R119, R115 ;  /* 0x00000073773c7220 */ /* 0x000fe20000410000 */
[----:B------:R-:W-:-:S03]  /*3be0*/  FFMA.FTZ R119, R61, R125, R118 ;  /* 0x0000007d3d777223 */ /* 0x000fc60000010076 */
[----:B------:R-:W-:-:S04]  /*3bf0*/  FFMA.FTZ R61, R113, R60, R116 ;  /* 0x0000003c713d7223 */ /* 0x000fc80000010074 */
[----:B------:R-:W-:-:S06]  /*3c00*/  FMUL.FTZ R118, R61, -1.4426950216293334961 ;  /* 0xbfb8aa3b3d767820 */ /* 0x000fcc0000410000 */
[----:B------:R-:W0:Y:S02]  /*3c10*/  MUFU.EX2 R118, R118 ;  /* 0x0000007600767308 */ /* 0x000e240000000800 */
[----:B0-----:R-:W-:Y:S01]  /*3c20*/  FADD.FTZ R124, R118, 1 ;  /* 0x3f800000767c7421 */ /* 0x001fe20000010000 */
[----:B------:R-:W-:-:S05]  /*3c30*/  FMUL.FTZ R118, R113, R64 ;  /* 0x0000004071767220 */ /* 0x000fca0000410000 */
[----:B------:R0:W1:Y:S01]  /*3c40*/  MUFU.RCP R66, R124 ;  /* 0x0000007c00427308 */ /* 0x0000620000001000 */
[----:B------:R-:W-:Y:S01]  /*3c50*/  FADD.FTZ R67, R67, R118 ;  /* 0x0000007643437221 */ /* 0x000fe20000010000 */
[----:B0-----:R-:W-:Y:S01]  /*3c60*/  FFMA.FTZ R124, R62, R118, R119 ;  /* 0x000000763e7c7223 */ /* 0x001fe20000010077 */
        /* <DEDUP_REMOVED lines=18> */
[----:B------:R-:W-:Y:S01]  /*3d90*/  FADD.FTZ R118, R59, R56 ;  /* 0x000000383b767221 */ /* 0x000fe20000010000 */
[----:B------:R-:W-:Y:S01]  /*3da0*/  FFMA.FTZ R59, R53, R56, R58 ;  /* 0x00000038353b7223 */ /* 0x000fe2000001003a */
[----:B------:R-:W-:Y:S01]  /*3db0*/  FMUL.FTZ R56, R119, R115 ;  /* 0x0000007377387220 */ /* 0x000fe20000410000 */
[----:B------:R-:W-:Y:S01]  /*3dc0*/  FFMA.FTZ R124, R53, R65, R124 ;  /* 0x00000041357c7223 */ /* 0x000fe2000001007c */
[----:B------:R-:W-:Y:S01]  /*3dd0*/  FADD.FTZ R67, R65, R67 ;  /* 0x0000004341437221 */ /* 0x000fe20000010000 */
[C---:B------:R-:W-:Y:S01]  /*3de0*/  FMUL.FTZ R65, R113.reuse, R54 ;  /* 0x0000003671417220 */ /* 0x040fe20000410000 */
[----:B------:R-:W-:Y:S01]  /*3df0*/  FFMA.FTZ R53, R113, R56, R116 ;  /* 0x0000003871357223 */ /* 0x000fe20000010074 */
[----:B------:R-:W-:Y:S02]  /*3e00*/  FFMA.FTZ R59, R52, R57, R59 ;  /* 0x00000039343b7223 */ /* 0x000fe4000001003b */
[----:B------:R-:W-:Y:S01]  /*3e10*/  FADD.FTZ R67, R67, R65 ;  /* 0x0000004143437221 */ /* 0x000fe20000010000 */
[----:B------:R-:W-:Y:S01]  /*3e20*/  FMUL.FTZ R125, R53, -1.4426950216293334961 ;  /* 0xbfb8aa3b357d7820 */ /* 0x000fe20000410000 */
[----:B------:R-:W-:-:S05]  /*3e30*/  FFMA.FTZ R59, R64, R62, R59 ;  /* 0x0000003e403b7223 */ /* 0x000fca000001003b */
        /* <DEDUP_REMOVED lines=8> */
[----:B------:R-:W-:Y:S01]  /*3ec0*/  FADD.FTZ R58, R63, R54 ;  /* 0x000000363f3a7221 */ /* 0x000fe20000010000 */
        /* <DEDUP_REMOVED lines=62> */
[----:B------:R-:W-:Y:S01]  /*42b0*/  FMUL.FTZ R53, R124, R115 ;  /* 0x000000737c357220 */ /* 0x000fe20000410000 */
[----:B------:R-:W-:Y:S02]  /*42c0*/  FADD.FTZ R65, R65, R52 ;  /* 0x0000003441417221 */ /* 0x000fe40000010000 */
[----:B------:R-:W-:Y:S01]  /*42d0*/  FFMA.FTZ R119, R56, R118, R119 ;  /* 0x0000007638777223 */ /* 0x000fe20000010077 */
[----:B------:R-:W-:Y:S01]  /*42e0*/  FFMA.FTZ R56, R83, R53, R114 ;  /* 0x0000003553387223 */ /* 0x000fe20000010072 */
[----:B------:R-:W-:Y:S01]  /*42f0*/  FADD.FTZ R67, R67, R118 ;  /* 0x0000007643437221 */ /* 0x000fe20000010000 */
[----:B------:R-:W-:Y:S01]  /*4300*/  FADD.FTZ R118, -R82, R50 ;  /* 0x0000003252767221 */ /* 0x000fe20000010100 */
        /* <DEDUP_REMOVED lines=20> */
[----:B0-----:R-:W-:Y:S01]  /*4450*/  FADD.FTZ R125, R119, 1 ;  /* 0x3f800000777d7421 */ /* 0x001fe20000010000 */
[----:B------:R-:W-:-:S05]  /*4460*/  FMUL.FTZ R119, R113, R52 ;  /* 0x0000003471777220 */ /* 0x000fca0000410000 */
[----:B------:R-:W0:Y:S01]  /*4470*/  MUFU.RCP R59, R125 ;  /* 0x0000007d003b7308 */ /* 0x000e220000001000 */
[----:B------:R-:W-:Y:S01]  /*4480*/  FFMA.FTZ R118, R57, R119, R118 ;  /* 0x0000007739767223 */ /* 0x000fe20000010076 */
[----:B------:R-:W-:Y:S01]  /*4490*/  FADD.FTZ R67, R67, R119 ;  /* 0x0000007743437221 */ /* 0x000fe20000010000 */
[----:B0-----:R-:W-:-:S04]  /*44a0*/  FADD.FTZ R124, -R59, 1 ;  /* 0x3f8000003b7c7421 */ /* 0x001fc80000010100 */
[----:B------:R-:W-:Y:S01]  /*44b0*/  FFMA.FTZ R124, R54, R124, 1 ;  /* 0x3f800000367c7423 */ /* 0x000fe2000001007c */
[----:B------:R-:W-:Y:S01]  /*44c0*/  FMUL.FTZ R54, R68, R59 ;  /* 0x0000003b44367220 */ /* 0x000fe20000410000 */
[----:B------:R-:W-:-:S03]  /*44d0*/  FFMA.FTZ R59, R57, R52, R58 ;  /* 0x00000034393b7223 */ /* 0x000fc6000001003a */
[----:B------:R-:W-:Y:S01]  /*44e0*/  FMUL.FTZ R54, R54, R124 ;  /* 0x0000007c36367220 */ /* 0x000fe20000410000 */
[----:B------:R-:W-:-:S03]  /*44f0*/  FADD.FTZ R124, -R82, R51 ;  /* 0x00000033527c7221 */ /* 0x000fc60000010100 */
        /* <DEDUP_REMOVED lines=17> */
[-C--:B------:R-:W-:Y:S01]  /*4610*/  FFMA.FTZ R118, R62, R64.reuse, R59 ;  /* 0x000000403e767223 */ /* 0x080fe2000001003b */
[----:B------:R-:W-:Y:S01]  /*4620*/  FMUL.FTZ R124, R60, -1.4426950216293334961 ;  /* 0xbfb8aa3b3c7c7820 */ /* 0x000fe20000410000 */
[----:B------:R-:W-:-:S04]  /*4630*/  FMUL.FTZ R64, R113, R64 ;  /* 0x0000004071407220 */ /* 0x000fc80000410000 */
[----:B------:R-:W-:Y:S01]  /*4640*/  FADD.FTZ R67, R67, R64 ;  /* 0x0000004043437221 */ /* 0x000fe20000010000 */
[----:B------:R-:W0:Y:S02]  /*4650*/  MUFU.EX2 R124, R124 ;  /* 0x0000007c007c7308 */ /* 0x000e240000000800 */
[----:B0-----:R-:W-:Y:S01]  /*4660*/  FADD.FTZ R125, R124, 1 ;  /* 0x3f8000007c7d7421 */ /* 0x001fe20000010000 */
[----:B------:R-:W-:-:S05]  /*4670*/  FFMA.FTZ R124, R62, R64, R61 ;  /* 0x000000403e7c7223 */ /* 0x000fca000001003d */
[----:B------:R-:W0:Y:S02]  /*4680*/  MUFU.RCP R125, R125 ;  /* 0x0000007d007d7308 */ /* 0x000e240000001000 */
[----:B0-----:R-:W-:-:S04]  /*4690*/  FADD.FTZ R119, -R125, 1 ;  /* 0x3f8000007d777421 */ /* 0x001fc80000010100 */
[----:B------:R-:W-:Y:S01]  /*46a0*/  FFMA.FTZ R119, R60, R119, 1 ;  /* 0x3f8000003c777423 */ /* 0x000fe20000010077 */
[----:B------:R-:W-:-:S04]  /*46b0*/  FMUL.FTZ R60, R72, R125 ;  /* 0x0000007d483c7220 */ /* 0x000fc80000410000 */
        /* <DEDUP_REMOVED lines=8> */
[----:B------:R0:W1:Y:S02]  /*4740*/  MUFU.RCP R62, R125 ;  /* 0x0000007d003e7308 */ /* 0x0000640000001000 */
[----:B0-----:R-:W-:Y:S01]  /*4750*/  FMUL.FTZ R125, R113, R54 ;  /* 0x00000036717d7220 */ /* 0x001fe20000410000 */
[----:B-1----:R-:W-:Y:S01]  /*4760*/  FADD.FTZ R64, -R62, 1 ;  /* 0x3f8000003e407421 */ /* 0x002fe20000010100 */
[----:B------:R-:W-:-:S03]  /*4770*/  FMUL.FTZ R62, R73, R62 ;  /* 0x0000003e493e7220 */ /* 0x000fc60000410000 */
[----:B------:R-:W-:Y:S01]  /*4780*/  FFMA.FTZ R61, R61, R64, 1 ;  /* 0x3f8000003d3d7423 */ /* 0x000fe20000010040 */
[----:B------:R-:W-:Y:S01]  /*4790*/  FADD.FTZ R64, R63, R56 ;  /* 0x000000383f407221 */ /* 0x000fe20000010000 */
[-C--:B------:R-:W-:Y:S02]  /*47a0*/  FMUL.FTZ R63, R83, R56.reuse ;  /* 0x00000038533f7220 */ /* 0x080fe40000410000 */
[----:B------:R-:W-:Y:S01]  /*47b0*/  FMUL.FTZ R62, R62, R61 ;  /* 0x0000003d3e3e7220 */ /* 0x000fe20000410000 */
[----:B------:R-:W-:Y:S01]  /*47c0*/  FFMA.FTZ R61, R53, R56, R66 ;  /* 0x00000038353d7223 */ /* 0x000fe20000010042 */
[----:B------:R-:W-:Y:S01]  /*47d0*/  FMUL.FTZ R56, R119, R115 ;  /* 0x0000007377387220 */ /* 0x000fe20000410000 */
[----:B------:R-:W-:Y:S01]  /*47e0*/  FFMA.FTZ R124, R53, R63, R124 ;  /* 0x0000003f357c7223 */ /* 0x000fe2000001007c */
[----:B------:R-:W-:Y:S02]  /*47f0*/  FADD.FTZ R67, R63, R67 ;  /* 0x000000433f437221 */ /* 0x000fe40000010000 */
[----:B------:R-:W-:-:S02]  /*4800*/  FFMA.FTZ R53, R113, R56, R116 ;  /* 0x0000003871357223 */ /* 0x000fc40000010074 */
[----:B------:R-:W-:Y:S02]  /*4810*/  FADD.FTZ R67, R67, R125 ;  /* 0x0000007d43437221 */ /* 0x000fe40000010000 */
        /* <DEDUP_REMOVED lines=8> */
[----:B------:R-:W-:-:S03]  /*48a0*/  FFMA.FTZ R119, R55, R125, R124 ;  /* 0x0000007d37777223 */ /* 0x000fc6000001007c */
[----:B------:R-:W-:Y:S01]  /*48b0*/  FMUL.FTZ R53, R53, R63 ;  /* 0x0000003f35357220 */ /* 0x000fe20000410000 */
[----:B------:R-:W-:Y:S01]  /*48c0*/  FFMA.FTZ R63, R55, R54, R118 ;  /* 0x00000036373f7223 */ /* 0x000fe20000010076 */
[----:B------:R-:W-:-:S03]  /*48d0*/  FMUL.FTZ R54, R66, R115 ;  /* 0x0000007342367220 */ /* 0x000fc60000410000 */
[----:B------:R-:W-:Y:S01]  /*48e0*/  FFMA.FTZ R63, R58, R60, R63 ;  /* 0x0000003c3a3f7223 */ /* 0x000fe2000001003f */
        /* <DEDUP_REMOVED lines=10> */
[C---:B------:R-:W-:Y:S01]  /*4990*/  FFMA.FTZ R64, R52.reuse, R57, R61 ;  /* 0x0000003934407223 */ /* 0x040fe2000001003d */
[----:B------:R-:W-:Y:S01]  /*49a0*/  FFMA.FTZ R119, R52, R66, R119 ;  /* 0x0000004234777223 */ /* 0x000fe20000010077 */
[----:B------:R-:W-:Y:S01]  /*49b0*/  FADD.FTZ R67, R66, R67 ;  /* 0x0000004342437221 */ /* 0x000fe20000010000 */
[----:B------:R-:W-:Y:S01]  /*49c0*/  FMUL.FTZ R52, R113, R60 ;  /* 0x0000003c71347220 */ /* 0x000fe20000410000 */
[----:B------:R-:W-:Y:S01]  /*49d0*/  FMUL.FTZ R55, R118, R55 ;  /* 0x0000003776377220 */ /* 0x000fe20000410000 */
[----:B------:R-:W-:Y:S01]  /*49e0*/  FFMA.FTZ R57, R59, R62, R64 ;  /* 0x0000003e3b397223 */ /* 0x000fe20000010040 */
[----:B------:R-:W-:Y:S01]  /*49f0*/  FADD.FTZ R66, R65, R60 ;  /* 0x0000003c41427221 */ /* 0x000fe20000010000 */
[----:B------:R-:W-:Y:S01]  /*4a00*/  FFMA.FTZ R119, R58, R52, R119 ;  /* 0x000000343a777223 */ /* 0x000fe20000010077 */
[----:B------:R-:W-:Y:S01]  /*4a10*/  FADD.FTZ R67, R67, R52 ;  /* 0x0000003443437221 */ /* 0x000fe20000010000 */
[----:B------:R-:W-:Y:S01]  /*4a20*/  FMUL.FTZ R52, R83, R62 ;  /* 0x0000003e53347220 */ /* 0x000fe20000410000 */
[----:B------:R-:W-:Y:S01]  /*4a30*/  FADD.FTZ R118, R125, R62 ;  /* 0x0000003e7d767221 */ /* 0x000fe20000010000 */
[----:B------:R-:W-:Y:S01]  /*4a40*/  FADD.FTZ R58, R66, R53 ;  /* 0x00000035423a7221 */ /* 0x000fe20000010000 */
[----:B------:R-:W-:Y:S01]  /*4a50*/  FFMA.FTZ R57, R54, R55, R57 ;  /* 0x0000003736397223 */ /* 0x000fe20000010039 */
[----:B------:R-:W-:Y:S01]  /*4a60*/  FFMA.FTZ R119, R59, R52, R119 ;  /* 0x000000343b777223 */ /* 0x000fe20000010077 */
[----:B------:R-:W-:Y:S01]  /*4a70*/  FADD.FTZ R67, R52, R67 ;  /* 0x0000004334437221 */ /* 0x000fe20000010000 */
[----:B------:R-:W-:Y:S01]  /*4a80*/  FMUL.FTZ R52, R113, R53 ;  /* 0x0000003571347220 */ /* 0x000fe20000410000 */
[----:B------:R-:W-:-:S03]  /*4a90*/  FMUL.FTZ R59, R83, R55 ;  /* 0x00000037533b7220 */ /* 0x000fc60000410000 */
[C---:B------:R-:W-:Y:S01]  /*4aa0*/  FFMA.FTZ R119, R56.reuse, R52, R119 ;  /* 0x0000003438777223 */ /* 0x040fe20000010077 */
[----:B------:R-:W-:Y:S01]  /*4ab0*/  FADD.FTZ R52, R67, R52 ;  /* 0x0000003443347221 */ /* 0x000fe20000010000 */
[----:B------:R-:W-:Y:S02]  /*4ac0*/  FFMA.FTZ R56, R56, R53, R63 ;  /* 0x0000003538387223 */ /* 0x000fe4000001003f */
[----:B------:R-:W-:Y:S01]  /*4ad0*/  FFMA.FTZ R60, R54, R59, R119 ;  /* 0x0000003b363c7223 */ /* 0x000fe20000010077 */
[----:B------:R-:W-:Y:S01]  /*4ae0*/  FADD.FTZ R52, R59, R52 ;  /* 0x000000343b347221 */ /* 0x000fe20000010000 */
[----:B------:R-:W-:-:S07]  /*4af0*/  FADD.FTZ R59, R118, R55 ;  /* 0x00000037763b7221 */ /* 0x000fce0000010000 */
.L_x_1470:
        /* <DEDUP_REMOVED lines=45> */
.L_x_1472:
[----:B------:R-:W-:Y:S05]  /*4dd0*/  BSYNC.RECONVERGENT B0 ;  /* 0x0000000000007941 */ /* 0x000fea0003800200 */
.L_x_1471:
        /* <DEDUP_REMOVED lines=40> */
.L_x_1474:
[----:B------:R-:W-:Y:S05]  /*5060*/  BSYNC.RECONVERGENT B0 ;  /* 0x0000000000007941 */ /* 0x000fea0003800200 */
.L_x_1473:
        /* <DEDUP_REMOVED lines=38> */
.L_x_1476:
[----:B------:R-:W-:Y:S05]  /*52d0*/  BSYNC.RECONVERGENT B0 ;  /* 0x0000000000007941 */ /* 0x000fea0003800200 */
.L_x_1475:
[----:B------:R-:W-:Y:S04]  /*52e0*/  BSSY.RECONVERGENT B0, `(.L_x_1477) ;  /* 0x000001d000007945 */ /* 0x000fe80003800200 */
[----:B------:R-:W-:Y:S05]  /*52f0*/  @P0 BRA `(.L_x_1478) ;  /* 0x00000000006c0947 */ /* 0x000fea0003800000 */
[----:B---3--:R-:W2:Y:S01]  /*5300*/  LDC.64 R52, c[0x0][0x3f8] ;  /* 0x0000fe00ff347b82 */ /* 0x008ea20000000a00 */
[----:B------:R-:W-:-:S07]  /*5310*/  IMAD R117, R117, 0x3c, R97 ;  /* 0x0000003c75757824 */ /* 0x000fce00078e0261 */
[----:B-1----:R-:W1:Y:S01]  /*5320*/  LDC.64 R54, c[0x0][0x3d8] ;  /* 0x0000f600ff367b82 */ /* 0x002e620000000a00 */
[----:B--2---:R-:W-:Y:S01]  /*5330*/  IMAD.WIDE.U32 R60, R52, 0x3, RZ ;  /* 0x00000003343c7825 */ /* 0x004fe200078e00ff */
        /* <DEDUP_REMOVED lines=23> */
.L_x_1478:
[----:B------:R-:W-:Y:S05]  /*54b0*/  BSYNC.RECONVERGENT B0 ;  /* 0x0000000000007941 */ /* 0x000fea0003800200 */
.L_x_1477:
[----:B------:R-:W-:Y:S05]  /*54c0*/  @!P3 BRA `(.L_x_1479) ;  /* 0x000000080094b947 */ /* 0x000fea0003800000 */
[----:B------:R-:W5:Y:S01]  /*54d0*/  LDC.64 R124, c[0x0][0x3d0] ;  /* 0x0000f400ff7c7b82 */ /* 0x000f620000000a00 */
[----:B---34-:R-:W-:Y:S02]  /*54e0*/  LOP3.LUT R52, R99, 0x1, RZ, 0xc0, !PT ;  /* 0x0000000163347812 */ /* 0x018fe400078ec0ff */
[----:B------:R-:W-:-:S03]  /*54f0*/  ISETP.GE.U32.AND P3, PT, R93, 0x8, PT ;  /* 0x000000085d00780c */ /* 0x000fc60003f66070 */
[----:B------:R-:W-:-:S04]  /*5500*/  IMAD R55, R52, R95, RZ ;  /* 0x0000005f34377224 */ /* 0x000fc800078e02ff */
[----:B------:R-:W-:-:S05]  /*5510*/  IMAD R52, R55, R93, RZ ;  /* 0x0000005d37347224 */ /* 0x000fca00078e02ff */
[----:B------:R-:W-:-:S05]  /*5520*/  SHF.L.U32 R53, R52, 0x1, RZ ;  /* 0x0000000134357819 */ /* 0x000fca00000006ff */
[----:B-----5:R-:W-:Y:S01]  /*5530*/  IMAD.WIDE R124, R53, 0x4, R124 ;  /* 0x00000004357c7825 */ /* 0x020fe200078e027c */
[----:B------:R-:W-:Y:S06]  /*5540*/  @P1 BRA `(.L_x_1480) ;  /* 0x0000000000501947 */ /* 0x000fec0003800000 */
[----:B------:R-:W3:Y:S01]  /*5550*/  LDC.64 R52, c[0x0][0x3c8] ;  /* 0x0000f200ff347b82 */ /* 0x000ee20000000a00 */
[----:B------:R-:W-:Y:S01]  /*5560*/  LOP3.LUT P0, R56, R99, 0x2, RZ, 0xc0, !PT ;  /* 0x0000000263387812 */ /* 0x000fe2000780c0ff */
[----:B------:R-:W-:Y:S01]  /*5570*/  IMAD R57, R95, UR7, R96 ;  /* 0x000000075f397c24 */ /* 0x000fe2000f8e0260 */
[----:B------:R-:W-:Y:S02]  /*5580*/  IADD3 R55, PT, PT, R55, R96, RZ ;  /* 0x0000006037377210 */ /* 0x000fe40007ffe0ff */
[----:B------:R-:W-:-:S04]  /*5590*/  SEL R59, R93, RZ, !P0 ;  /* 0x000000ff5d3b7207 */ /* 0x000fc80004000000 */
[----:B------:R-:W-:Y:S01]  /*55a0*/  ISETP.NE.AND P0, PT, R59, -0x1, PT ;  /* 0xffffffff3b00780c */ /* 0x000fe20003f05270 */
[----:B---3--:R-:W-:-:S04]  /*55b0*/  IMAD.WIDE.U32 R52, R55, 0x4, R52 ;  /* 0x0000000437347825 */ /* 0x008fc800078e0034 */
[----:B-1----:R-:W-:Y:S01]  /*55c0*/  IMAD.WIDE.U32 R54, R57, 0x8, R124 ;  /* 0x0000000839367825 */ /* 0x002fe200078e007c */
[----:B------:R-:W-:-:S04]  /*55d0*/  IADD3 R57, PT, PT, -R56, 0x1, RZ ;  /* 0x0000000138397810 */ /* 0x000fc80007ffe1ff */
[----:B------:R3:W-:Y:S01]  /*55e0*/  STG.E.64 desc[UR8][R54.64], R64 ;  /* 0x0000004036007986 */ /* 0x0007e2000c101b08 */
[----:B------:R-:W-:Y:S06]  /*55f0*/  MEMBAR.ALL.GPU ;  /* 0x0000000000007992 */ /* 0x000fec000000a000 */
[----:B------:R-:W-:-:S00]  /*5600*/  ERRBAR ;  /* 0x00000000000079ab */ /* 0x000fc00000000000 */
[----:B------:R-:W-:Y:S06]  /*5610*/  CGAERRBAR ;  /* 0x00000000000075ab */ /* 0x000fec0000000000 */
[----:B------:R3:W-:Y:S01]  /*5620*/  REDG.E.ADD.S32.STRONG.GPU desc[UR8][R52.64], R57 ;  /* 0x000000393400798e */ /* 0x0007e2000c12e308 */
[----:B------:R-:W-:Y:S05]  /*5630*/  @!P0 BRA `(.L_x_1480) ;  /* 0x0000000000148947 */ /* 0x000fea0003800000 */
.L_x_1481:
[----:B---3--:R-:W3:Y:S04]  /*5640*/  LDG.E.STRONG.GPU R54, desc[UR8][R52.64] ;  /* 0x0000000834367981 */ /* 0x008ee8000c1ef900 */
[----:B---3--:R-:W-:Y:S01]  /*5650*/  CCTL.IVALL ;  /* 0x00000000ff00798f */ /* 0x008fe20002000000 */
[----:B------:R-:W-:Y:S05]  /*5660*/  YIELD ;  /* 0x0000000000007946 */ /* 0x000fea0003800000 */
[----:B------:R-:W-:-:S13]  /*5670*/  ISETP.NE.AND P0, PT, R54, R59, PT ;  /* 0x0000003b3600720c */ /* 0x000fda0003f05270 */
[----:B------:R-:W-:Y:S05]  /*5680*/  @P0 BRA `(.L_x_1481) ;  /* 0xfffffffc00ec0947 */ /* 0x000fea000383ffff */
.L_x_1480:
[----:B------:R-:W-:Y:S05]  /*5690*/  WARPSYNC.ALL ;  /* 0x0000000000007948 */ /* 0x000fea0003800000 */
[----:B------:R-:W-:Y:S01]  /*56a0*/  BAR.SYNC.DEFER_BLOCKING 0x0 ;  /* 0x0000000000007b1d */ /* 0x000fe20000010000 */
[----:B--2---:R-:W-:-:S05]  /*56b0*/  HFMA2 R60, -RZ, RZ, 0, 0 ;  /* 0x00000000ff3c7431 */ /* 0x004fca00000001ff */
        /* <DEDUP_REMOVED lines=12> */
.L_x_1483:
[----:B------:R-:W-:Y:S02]  /*5780*/  ISETP.EQ.OR P5, PT, RZ, UR5, P1 ;  /* 0x00000005ff007c0c */ /* 0x000fe40008fa2670 */
[----:B---3--:R-:W-:-:S04]  /*5790*/  IADD3 R52, PT, PT, R58, 0x1, RZ ;  /* 0x000000013a347810 */ /* 0x008fc80007ffe0ff */
[----:B------:R-:W-:-:S07]  /*57a0*/  ISETP.EQ.OR P6, PT, R52, UR7, P1 ;  /* 0x0000000734007c0c */ /* 0x000fce0008fc2670 */
[----:B------:R-:W-:-:S06]  /*57b0*/  @!P5 IMAD.WIDE.U32 R52, R59, 0x8, R124 ;  /* 0x000000083b34d825 */ /* 0x000fcc00078e007c */
[----:B------:R-:W0:Y:S01]  /*57c0*/  @!P5 LDG.E.64 R52, desc[UR8][R52.64] ;  /* 0x000000083434d981 */ /* 0x000e22000c1e1b00 */
[----:B-1----:R-:W-:Y:S01]  /*57d0*/  @!P6 IMAD.WIDE.U32 R54, R61, 0x8, R124 ;  /* 0x000000083d36e825 */ /* 0x002fe200078e007c */
        /* <DEDUP_REMOVED lines=53> */
.L_x_1482:
[----:B---3--:R-:W-:-:S04]  /*5b30*/  LOP3.LUT R52, R93, 0x7, RZ, 0xc0, !PT ;  /* 0x000000075d347812 */ /* 0x008fc800078ec0ff */
        /* <DEDUP_REMOVED lines=21> */
[----:B-1----:R-:W-:Y:S02]  /*5c90*/  @!P3 IMAD.WIDE.U32 R54, R57, 0x8, R124 ;  /* 0x000000083936b825 */ /* 0x002fe400078e007c */
        /* <DEDUP_REMOVED lines=12> */
.L_x_1484:
        /* <DEDUP_REMOVED lines=10> */
[----:B-1----:R-:W-:Y:S02]  /*5e00*/  @!P0 IMAD.WIDE.U32 R54, R55, 0x8, R124 ;  /* 0x0000000837368825 */ /* 0x002fe400078e007c */
[----:B------:R-:W0:Y:S04]  /*5e10*/  @!P3 LDG.E.64 R52, desc[UR8][R52.64] ;  /* 0x000000083434b981 */ /* 0x000e28000c1e1b00 */
[----:B------:R-:W2:Y:S01]  /*5e20*/  @!P0 LDG.E.64 R54, desc[UR8][R54.64] ;  /* 0x0000000836368981 */ /* 0x000ea2000c1e1b00 */
[----:B------:R-:W-:Y:S01]  /*5e30*/  IADD3 R60, PT, PT, R60, 0x2, RZ ;  /* 0x000000023c3c7810 */ /* 0x000fe20007ffe0ff */
[----:B0-----:R-:W-:Y:S01]  /*5e40*/  @!P3 FADD.FTZ R64, R64, R52 ;  /* 0x000000344040b221 */ /* 0x001fe20000010000 */
[----:B------:R-:W-:-:S03]  /*5e50*/  @!P3 FADD.FTZ R65, R65, R53 ;  /* 0x000000354141b221 */ /* 0x000fc60000010000 */
[----:B--2---:R-:W-:Y:S01]  /*5e60*/  @!P0 FADD.FTZ R64, R64, R54 ;  /* 0x0000003640408221 */ /* 0x004fe20000010000 */
[----:B------:R-:W-:-:S07]  /*5e70*/  @!P0 FADD.FTZ R65, R65, R55 ;  /* 0x0000003741418221 */ /* 0x000fce0000010000 */
.L_x_1485:
        /* <DEDUP_REMOVED lines=9> */
.L_x_1486:
[----:B------:R-:W-:Y:S05]  /*5f10*/  BSYNC.RECONVERGENT B0 ;  /* 0x0000000000007941 */ /* 0x000fea0003800200 */
.L_x_1479:
[----:B------:R-:W5:Y:S01]  /*5f20*/  S2UR UR6, SR_CgaCtaId ;  /* 0x00000000000679c3 */ /* 0x000f620000008800 */
[----:B------:R-:W-:Y:S01]  /*5f30*/  UMOV UR5, 0x400 ;  /* 0x0000040000057882 */ /* 0x000fe20000000000 */
[----:B------:R-:W0:Y:S01]  /*5f40*/  LDCU.64 UR14, c[0x0][0x400] ;  /* 0x00008000ff0e77ac */ /* 0x000e220008000a00 */
[----:B------:R-:W-:Y:S01]  /*5f50*/  FADD.FTZ R4, -R82, R4 ;  /* 0x0000000452047221 */ /* 0x000fe20000010100 */
[C---:B----4-:R-:W-:Y:S02]  /*5f60*/  IADD3 R57, PT, PT, R112.reuse, 0x8, RZ ;  /* 0x0000000870397810 */ /* 0x050fe40007ffe0ff */
[----:B------:R-:W-:Y:S01]  /*5f70*/  IADD3 R55, PT, PT, R112, 0x10, RZ ;  /* 0x0000001070377810 */ /* 0x000fe20007ffe0ff */
[----:B------:R-:W-:Y:S01]  /*5f80*/  FMUL.FTZ R59, R4, R115 ;  /* 0x00000073043b7220 */ /* 0x000fe20000410000 */
[----:B------:R-:W-:Y:S01]  /*5f90*/  SHF.R.S32.HI R58, RZ, 0x1f, R112 ;  /* 0x0000001fff3a7819 */ /* 0x000fe20000011470 */
[----:B------:R-:W-:Y:S01]  /*5fa0*/  FADD.FTZ R4, -R82, R5 ;  /* 0x0000000552047221 */ /* 0x000fe20000010100 */
[----:B------:R-:W-:-:S02]  /*5fb0*/  SHF.R.S32.HI R56, RZ, 0x1f, R57 ;  /* 0x0000001fff387819 */ /* 0x000fc40000011439 */
[----:B-1----:R-:W-:Y:S01]  /*5fc0*/  SHF.R.S32.HI R54, RZ, 0x1f, R55 ;  /* 0x0000001fff367819 */ /* 0x002fe20000011437 */
[----:B------:R-:W-:Y:S01]  /*5fd0*/  FMUL.FTZ R4, R4, R115 ;  /* 0x0000007304047220 */ /* 0x000fe20000410000 */
        /* <DEDUP_REMOVED lines=9> */
[----:B---3--:R-:W0:Y:S01]  /*6070*/  LDS.64 R52, [UR5+0x90] ;  /* 0x00009005ff347984 */ /* 0x008e220008000a00 */
[----:B------:R-:W0:Y:S02]  /*6080*/  LDCU UR5, c[0x0][0x42c] ;  /* 0x00008580ff0577ac */ /* 0x000e240008000800 */
[----:B0-----:R-:W-:Y:S01]  /*6090*/  FMUL.FTZ R52, R52, UR5 ;  /* 0x0000000534347c20 */ /* 0x001fe20008410000 */
[----:B------:R-:W-:-:S04]  /*60a0*/  FMUL.FTZ R53, R53, UR5 ;  /* 0x0000000535357c20 */ /* 0x000fc80008410000 */
[----:B--2---:R-:W-:Y:S01]  /*60b0*/  FFMA.FTZ R60, R52, R59, R53 ;  /* 0x0000003b343c7223 */ /* 0x004fe20000010035 */
        /* <DEDUP_REMOVED lines=19> */
.L_x_1487:
        /* <DEDUP_REMOVED lines=21> */
.L_x_1489:
[----:B------:R-:W-:Y:S05]  /*6340*/  BSYNC.RECONVERGENT B0 ;  /* 0x0000000000007941 */ /* 0x000fea0003800200 */
.L_x_1488:
        /* <DEDUP_REMOVED lines=21> */
.L_x_1490:
        /* <DEDUP_REMOVED lines=21> */
.L_x_1492:
[----:B------:R-:W-:Y:S05]  /*65f0*/  BSYNC.RECONVERGENT B0 ;  /* 0x0000000000007941 */ /* 0x000fea0003800200 */
.L_x_1491:
        /* <DEDUP_REMOVED lines=21> */
.L_x_1493:
        /* <DEDUP_REMOVED lines=20> */
.L_x_1495:
[----:B------:R-:W-:Y:S05]  /*6890*/  BSYNC.RECONVERGENT B0 ;  /* 0x0000000000007941 */ /* 0x000fea0003800200 */
.L_x_1494:
[----:B------:R-:W-:Y:S01]  /*68a0*/  IADD3 R5, PT, PT, R112, 0x18, RZ ;  /* 0x0000001870057810 */ /* 0x000fe20007ffe0ff */
[----:B0-----:R-:W-:Y:S01]  /*68b0*/  FADD.FTZ R10, -R82, R23 ;  /* 0x00000017520a7221 */ /* 0x001fe20000010100 */
[----:B------:R-:W-:Y:S01]  /*68c0*/  IADD3 R13, PT, PT, R112, 0x20, RZ ;  /* 0x00000020700d7810 */ /* 0x000fe20007ffe0ff */
[-C--:B------:R-:W-:Y:S01]  /*68d0*/  FMUL.FTZ R18, R18, R115.reuse ;  /* 0x0000007312127220 */ /* 0x080fe20000410000 */
        /* <DEDUP_REMOVED lines=31> */
[C---:B------:R-:W-:Y:S01]  /*6ad0*/  FADD.FTZ R78, -R82.reuse, R78 ;  /* 0x0000004e524e7221 */ /* 0x040fe20000010100 */
[----:B------:R-:W-:Y:S01]  /*6ae0*/  ISETP.GE.AND.EX P0, PT, R15, UR15, PT, P0 ;  /* 0x0000000f0f007c0c */ /* 0x000fe2000bf06300 */
[----:B------:R-:W-:Y:S01]  /*6af0*/  FADD.FTZ R79, -R82, R79 ;  /* 0x0000004f524f7221 */ /* 0x000fe20000010100 */
[----:B------:R-:W-:Y:S01]  /*6b00*/  ISETP.GE.AND.EX P6, PT, R11, UR15, PT, P6 ;  /* 0x0000000f0b007c0c */ /* 0x000fe2000bfc6360 */
[--C-:B------:R-:W-:Y:S01]  /*6b10*/  FFMA.FTZ R56, R52, R18, R53.reuse ;  /* 0x0000001234387223 */ /* 0x100fe20000010035 */
[----:B------:R-:W-:Y:S01]  /*6b20*/  ISETP.GE.AND.EX P3, PT, R92, UR15, PT, P3 ;  /* 0x0000000f5c007c0c */ /* 0x000fe2000bf66330 */
[----:B------:R-:W-:Y:S01]  /*6b30*/  FFMA.FTZ R58, R52, R12, R53 ;  /* 0x0000000c343a7223 */ /* 0x000fe20000010035 */
        /* <DEDUP_REMOVED lines=20> */
.L_x_1496:
        /* <DEDUP_REMOVED lines=17> */
.L_x_1498:
[----:B------:R-:W-:Y:S05]  /*6d90*/  BSYNC.RECONVERGENT B0 ;  /* 0x0000000000007941 */ /* 0x000fea0003800200 */
.L_x_1497:
        /* <DEDUP_REMOVED lines=21> */
.L_x_1499:
[--C-:B------:R-:W-:Y:S01]  /*6ef0*/  FFMA.FTZ R2, R52, R22, R53.reuse ;  /* 0x0000001634027223 */ /* 0x100fe20000010035 */
[-C--:B------:R-:W-:Y:S01]  /*6f00*/  FMUL.FTZ R12, R14, R115.reuse ;  /* 0x000000730e0c7220 */ /* 0x080fe20000410000 */
[----:B------:R-:W-:Y:S01]  /*6f10*/  FMUL.FTZ R20, R16, R115 ;  /* 0x0000007310147220 */ /* 0x000fe20000410000 */
[C-C-:B0-----:R-:W-:Y:S01]  /*6f20*/  FFMA.FTZ R4, R52.reuse, R18, R53.reuse ;  /* 0x0000001234047223 */ /* 0x141fe20000010035 */
[----:B------:R-:W-:Y:S01]  /*6f30*/  BSSY.RECONVERGENT B0, `(.L_x_1500) ;  /* 0x0000013000007945 */ /* 0x000fe20003800200 */
[----:B------:R-:W-:Y:S01]  /*6f40*/  FFMA.FTZ R6, R113, R24, -R2 ;  /* 0x0000001871067223 */ /* 0x000fe20000010802 */
        /* <DEDUP_REMOVED lines=17> */
.L_x_1501:
[----:B------:R-:W-:Y:S05]  /*7060*/  BSYNC.RECONVERGENT B0 ;  /* 0x0000000000007941 */ /* 0x000fea0003800200 */
.L_x_1500:
        /* <DEDUP_REMOVED lines=19> */
.L_x_1502:
        /* <DEDUP_REMOVED lines=17> */
.L_x_1504:
[----:B------:R-:W-:Y:S05]  /*72b0*/  BSYNC.RECONVERGENT B0 ;  /* 0x0000000000007941 */ /* 0x000fea0003800200 */
.L_x_1503:
        /* <DEDUP_REMOVED lines=21> */
.L_x_1505:
        /* <DEDUP_REMOVED lines=23> */
.L_x_1507:
[----:B------:R-:W-:Y:S05]  /*7580*/  BSYNC.RECONVERGENT B0 ;  /* 0x0000000000007941 */ /* 0x000fea0003800200 */
.L_x_1506:
        /* <DEDUP_REMOVED lines=19> */
.L_x_1508:
        /* <DEDUP_REMOVED lines=17> */
.L_x_1510:
[----:B------:R-:W-:Y:S05]  /*77d0*/  BSYNC.RECONVERGENT B0 ;  /* 0x0000000000007941 */ /* 0x000fea0003800200 */
.L_x_1509:
        /* <DEDUP_REMOVED lines=21> */
.L_x_1511:
        /* <DEDUP_REMOVED lines=19> */
.L_x_1513:
[----:B------:R-:W-:Y:S05]  /*7a60*/  BSYNC.RECONVERGENT B0 ;  /* 0x0000000000007941 */ /* 0x000fea0003800200 */
.L_x_1512:
        /* <DEDUP_REMOVED lines=61> */
.L_x_1514:
        /* <DEDUP_REMOVED lines=17> */
.L_x_1516:
[----:B------:R-:W-:Y:S05]  /*7f50*/  BSYNC.RECONVERGENT B0 ;  /* 0x0000000000007941 */ /* 0x000fea0003800200 */
.L_x_1515:
        /* <DEDUP_REMOVED lines=19> */
.L_x_1517:
        /* <DEDUP_REMOVED lines=17> */
.L_x_1519:
[----:B------:R-:W-:Y:S05]  /*81a0*/  BSYNC.RECONVERGENT B0 ;  /* 0x0000000000007941 */ /* 0x000fea0003800200 */
.L_x_1518:
        /* <DEDUP_REMOVED lines=19> */
.L_x_1520:
        /* <DEDUP_REMOVED lines=17> */
.L_x_1522:
[----:B------:R-:W-:Y:S05]  /*83f0*/  BSYNC.RECONVERGENT B0 ;  /* 0x0000000000007941 */ /* 0x000fea0003800200 */
.L_x_1521:
        /* <DEDUP_REMOVED lines=19> */
.L_x_1523:
        /* <DEDUP_REMOVED lines=17> */
.L_x_1525:
[----:B------:R-:W-:Y:S05]  /*8640*/  BSYNC.RECONVERGENT B0 ;  /* 0x0000000000007941 */ /* 0x000fea0003800200 */
.L_x_1524:
        /* <DEDUP_REMOVED lines=19> */
.L_x_1526:
        /* <DEDUP_REMOVED lines=17> */
.L_x_1528:
[----:B------:R-:W-:Y:S05]  /*8890*/  BSYNC.RECONVERGENT B0 ;  /* 0x0000000000007941 */ /* 0x000fea0003800200 */
.L_x_1527:
        /* <DEDUP_REMOVED lines=19> */
.L_x_1529:
        /* <DEDUP_REMOVED lines=17> */
.L_x_1531:
[----:B------:R-:W-:Y:S05]  /*8ae0*/  BSYNC.RECONVERGENT B0 ;  /* 0x0000000000007941 */ /* 0x000fea0003800200 */
.L_x_1530:
        /* <DEDUP_REMOVED lines=19> */
.L_x_1532:
        /* <DEDUP_REMOVED lines=17> */
.L_x_1534:
[----:B------:R-:W-:Y:S05]  /*8d30*/  BSYNC.RECONVERGENT B0 ;  /* 0x0000000000007941 */ /* 0x000fea0003800200 */
.L_x_1533:
[----:B------:R-:W-:Y:S02]  /*8d40*/  IADD3 R98, PT, PT, R95, R98, RZ ;  /* 0x000000625f627210 */ /* 0x000fe40007ffe0ff */
[----:B------:R-:W-:Y:S02]  /*8d50*/  IADD3 R99, PT, PT, R99, 0x1, RZ ;  /* 0x0000000163637810 */ /* 0x000fe40007ffe0ff */
[----:B------:R-:W-:-:S13]  /*8d60*/  ISETP.GE.AND P0, PT, R98, UR4, PT ;  /* 0x0000000462007c0c */ /* 0x000fda000bf06270 */
[----:B------:R-:W-:Y:S05]  /*8d70*/  @!P0 BRA `(.L_x_1535) ;  /* 0xffffff7400608947 */ /* 0x000fea000383ffff */
.L_x_1468:
        /* <DEDUP_REMOVED lines=19> */
.L_x_1537:
[----:B------:R-:W-:Y:S05]  /*8eb0*/  BSYNC.RECONVERGENT B0 ;  /* 0x0000000000007941 */ /* 0x000fea0003800200 */
.L_x_1536:
[----:B------:R-:W-:Y:S05]  /*8ec0*/  @P0 EXIT ;  /* 0x000000000000094d */ /* 0x000fea0003800000 */
[----:B------:R-:W-:Y:S05]  /*8ed0*/  @P2 BRA `(.L_x_1538) ;  /* 0x0000000000202947 */ /* 0x000fea0003800000 */
[----:B------:R-:W-:-:S05]  /*8ee0*/  IMAD R0, R4, R7, RZ ;  /* 0x0000000704007224 */ /* 0x000fca00078e02ff */
[----:B------:R-:W-:-:S13]  /*8ef0*/  ISETP.NE.AND P0, PT, R0, -0x1, PT ;  /* 0xffffffff0000780c */ /* 0x000fda0003f05270 */
[----:B------:R-:W-:Y:S05]  /*8f00*/  @!P0 BRA `(.L_x_1538) ;  /* 0x0000000000148947 */ /* 0x000fea0003800000 */
.L_x_1539:
[----:B0-----:R-:W2:Y:S04]  /*8f10*/  LDG.E.STRONG.GPU R5, desc[UR8][R2.64] ;  /* 0x0000000802057981 */ /* 0x001ea8000c1ef900 */
[----:B--2---:R-:W-:Y:S01]  /*8f20*/  CCTL.IVALL ;  /* 0x00000000ff00798f */ /* 0x004fe20002000000 */
[----:B------:R-:W-:Y:S05]  /*8f30*/  YIELD ;  /* 0x0000000000007946 */ /* 0x000fea0003800000 */
[----:B------:R-:W-:-:S13]  /*8f40*/  ISETP.NE.AND P0, PT, R5, R0, PT ;  /* 0x000000000500720c */ /* 0x000fda0003f05270 */
[----:B------:R-:W-:Y:S05]  /*8f50*/  @P0 BRA `(.L_x_1539) ;  /* 0xfffffffc00ec0947 */ /* 0x000fea000383ffff */
.L_x_1538:
        /* <DEDUP_REMOVED lines=74> */
.L_x_1542:
        /* <DEDUP_REMOVED lines=31> */
.L_x_1541:
[----:B------:R-:W-:Y:S05]  /*95f0*/  BSYNC.RECONVERGENT B0 ;  /* 0x0000000000007941 */ /* 0x000fea0003800200 */
.L_x_1540:
        /* <DEDUP_REMOVED lines=10> */
.L_x_1543:
[C---:B------:R-:W-:Y:S02]  /*96a0*/  SHF.L.U32 R22, R97.reuse, 0x2, RZ ;  /* 0x0000000261167819 */ /* 0x040fe400000006ff */
[----:B------:R-:W-:Y:S02]  /*96b0*/  SHF.L.U64.HI R24, R97, 0x2, R34 ;  /* 0x0000000261187819 */ /* 0x000fe40000010222 */
[----:B-1----:R-:W-:-:S04]  /*96c0*/  IADD3 R4, P0, PT, R22, UR4, RZ ;  /* 0x0000000416047c10 */ /* 0x002fc8000ff1e0ff */
[----:B----4-:R-:W-:Y:S02]  /*96d0*/  IADD3.X R5, PT, PT, R24, UR5, RZ, P0, !PT ;  /* 0x0000000518057c10 */ /* 0x010fe400087fe4ff */
[C---:B------:R-:W-:Y:S02]  /*96e0*/  IADD3 R6, P0, PT, R4.reuse, R33, RZ ;  /* 0x0000002104067210 */ /* 0x040fe40007f1e0ff */
[C---:B0-----:R-:W-:Y:S01]  /*96f0*/  IADD3 R10, P2, PT, R4.reuse, R37, RZ ;  /* 0x00000025040a7210 */ /* 0x041fe20007f5e0ff */
[----:B------:R0:W4:Y:S01]  /*9700*/  LDG.E R2, desc[UR8][R4.64] ;  /* 0x0000000804027981 */ /* 0x000122000c1e1900 */
[C---:B------:R-:W-:Y:S02]  /*9710*/  IADD3.X R7, PT, PT, R5.reuse, R31, RZ, P0, !PT ;  /* 0x0000001f05077210 */ /* 0x040fe400007fe4ff */
[----:B------:R-:W-:Y:S02]  /*9720*/  IADD3 R8, P1, PT, R4, R27, RZ ;  /* 0x0000001b04087210 */ /* 0x000fe40007f3e0ff */
        /* <DEDUP_REMOVED lines=12> */
[----:B0-----:R-:W-:Y:S02]  /*97f0*/  IADD3 R4, P0, PT, R16, R33, RZ ;  /* 0x0000002110047210 */ /* 0x001fe40007f1e0ff */
[----:B----4-:R-:W-:-:S02]  /*9800*/  F2FP.BF16.F32.PACK_AB R19, R7, R2 ;  /* 0x000000020713723e */ /* 0x010fc400000010ff */
[----:B------:R-:W-:-:S04]  /*9810*/  LOP3.LUT R2, R24, 0x3, RZ, 0xc0, !PT ;  /* 0x0000000318027812 */ /* 0x000fc800078ec0ff */
[----:B------:R-:W-:Y:S02]  /*9820*/  IADD3.X R17, PT, PT, R2, UR5, RZ, P1, !PT ;  /* 0x0000000502117c10 */ /* 0x000fe40008ffe4ff */
[----:B-----5:R-:W-:Y:S02]  /*9830*/  F2FP.BF16.F32.PACK_AB R21, R11, R8 ;  /* 0x000000080b15723e */ /* 0x020fe400000010ff */
[C---:B------:R-:W-:Y:S02]  /*9840*/  IADD3 R6, P1, PT, R16.reuse, R27, RZ ;  /* 0x0000001b10067210 */ /* 0x040fe40007f3e0ff */
[----:B------:R-:W-:Y:S02]  /*9850*/  IADD3 R8, P2, PT, R16, R37, RZ ;  /* 0x0000002510087210 */ /* 0x000fe40007f5e0ff */
[C---:B------:R-:W-:Y:S02]  /*9860*/  IADD3.X R5, PT, PT, R17.reuse, R31, RZ, P0, !PT ;  /* 0x0000001f11057210 */ /* 0x040fe400007fe4ff */
[----:B------:R-:W-:-:S02]  /*9870*/  IADD3.X R7, PT, PT, R17, R29, RZ, P1, !PT ;  /* 0x0000001d11077210 */ /* 0x000fc40000ffe4ff */
        /* <DEDUP_REMOVED lines=57> */
.L_x_1544:
        /* <DEDUP_REMOVED lines=15> */
.L_x_4909:


//--------------------- .text._Z35group_norm_nhwc_bwd_one_pass_kernelI11Fp32IOBf16WLi256ELi120ELi480EEv26Group_norm_nhwc_bwd_params --------------------------
	.section	.text._Z35group_norm_nhwc_bwd_one_pass_kernelI11Fp32IOBf16WLi256ELi120ELi480EEv26Group_norm_nhwc_bwd_params,"ax",@progbits
	.align	128
        .global         _Z35group_norm_nhwc_bwd_one_pass_kernelI11Fp32IOBf16WLi256ELi120ELi480EEv26Group_norm_nhwc_bwd_params
        .type           _Z35group_norm_nhwc_bwd_one_pass_kernelI11Fp32IOBf16WLi256ELi120ELi480EEv26Group_norm_nhwc_bwd_params,@function
        .size           _Z35group_norm_nhwc_bwd_one_pass_kernelI11Fp32IOBf16WLi256ELi120ELi480EEv26Group_norm_nhwc_bwd_params,(.L_x_4910 - _Z35group_norm_nhwc_bwd_one_pass_kernelI11Fp32IOBf16WLi256ELi120ELi480EEv26Group_norm_nhwc_bwd_params)
        .other          _Z35group_norm_nhwc_bwd_one_pass_kernelI11Fp32IOBf16WLi256ELi120ELi480EEv26Group_norm_nhwc_bwd_params,@"STO_CUDA_ENTRY STV_DEFAULT"
_Z35group_norm_nhwc_bwd_one_pass_kernelI11Fp32IOBf16WLi256ELi120ELi480EEv26Group_norm_nhwc_bwd_params:
.text._Z35group_norm_nhwc_bwd_one_pass_kernelI11Fp32IOBf16WLi256ELi120ELi480EEv26Group_norm_nhwc_bwd_params:
        /* <DEDUP_REMOVED lines=26> */
.L_x_1571:
[----:B01----:R-:W2:Y:S01]  /*01a0*/  LDL.LU R4, [R1+0x220] ;  /* 0x0002200001047983 */ /* 0x003ea20000300800 */
        /* <DEDUP_REMOVED lines=11> */
[C---:B------:R-:W-:Y:S02]  /*0260*/  IADD3 R13, PT, PT, R85.reuse, 0x18, RZ ;  /* 0x00000018550d7810 */ /* 0x040fe40007ffe0ff */
[----:B------:R-:W-:Y:S01]  /*0270*/  IADD3 R83, PT, PT, R85, 0xd0, RZ ;  /* 0x000000d055537810 */ /* 0x000fe20007ffe0ff */
[----:B-1----:R-:W-:Y:S02]  /*0280*/  ULOP3.LUT UR12, UR8, UR14, URZ, 0x3c, !UPT ;  /* 0x0000000e080c7292 */ /* 0x002fe4000f8e3cff */
[----:B0-----:R-:W-:Y:S01]  /*0290*/  MOV R0, UR14 ;  /* 0x0000000e00007c02 */ /* 0x001fe20008000f00 */
[----:B------:R-:W-:Y:S01]  /*02a0*/  UISETP.NE.AND UP0, UPT, UR14, URZ, UPT ;  /* 0x000000ff0e00728c */ /* 0x000fe2000bf05270 */
[----:B------:R-:W-:Y:S02]  /*02b0*/  SHF.R.S32.HI R17, RZ, 0x1f, R13 ;  /* 0x0000001fff117819 */ /* 0x000fe4000001140d */
[----:B------:R-:W-:-:S02]  /*02c0*/  IABS R0, R0 ;  /* 0x0000000000007213 */ /* 0x000fc40000000000 */
[----:B---3--:R-:W-:Y:S02]  /*02d0*/  ISETP.GE.U32.AND P0, PT, R85, UR16, PT ;  /* 0x0000001055007c0c */ /* 0x008fe4000bf06070 */
[----:B------:R-:W-:Y:S02]  /*02e0*/  R2UR UR13, R0 ;  /* 0x00000000000d72ca */ /* 0x000fe400000e0000 */
[----:B------:R-:W-:Y:S02]  /*02f0*/  ISETP.GE.AND.EX P3, PT, R3, UR17, PT, P0 ;  /* 0x0000001103007c0c */ /* 0x000fe4000bf66300 */
[----:B------:R-:W-:Y:S02]  /*0300*/  ISETP.GE.U32.AND P0, PT, R7, UR16, PT ;  /* 0x0000001007007c0c */ /* 0x000fe4000bf06070 */
[----:B------:R-:W-:Y:S02]  /*0310*/  MOV R11, UR18 ;  /* 0x00000012000b7c02 */ /* 0x000fe40008000f00 */
[----:B------:R-:W-:-:S02]  /*0320*/  ISETP.GE.AND.EX P4, PT, R5, UR17, PT, P0 ;  /* 0x0000001105007c0c */ /* 0x000fc4000bf86300 */
[----:B------:R-:W-:Y:S02]  /*0330*/  ISETP.GE.U32.AND P0, PT, R9, UR16, PT ;  /* 0x0000001009007c0c */ /* 0x000fe4000bf06070 */
[----:B------:R-:W-:Y:S01]  /*0340*/  IADD3 R84, PT, PT, R85, 0xf8, RZ ;  /* 0x000000f855547810 */ /* 0x000fe20007ffe0ff */
[----:B------:R-:W0:Y:S02]  /*0350*/  I2F.RP R0, UR13 ;  /* 0x0000000d00007d06 */ /* 0x000e240008209400 */
[----:B------:R-:W1:Y:S01]  /*0360*/  @!P3 LDC.64 R14, c[0x0][0x3f8] ;  /* 0x0000fe00ff0ebb82 */ /* 0x000e620000000a00 */
[----:B------:R-:W-:-:S04]  /*0370*/  @P3 LOP3.LUT R95, R95, 0x1000000, RZ, 0xfc, !PT ;  /* 0x010000005f5f3812 */ /* 0x000fc800078efcff */
[----:B------:R-:W-:-:S03]  /*0380*/  LOP3.LUT R95, R95, 0xff7fffff, RZ, 0xc0, !PT ;  /* 0xff7fffff5f5f7812 */ /* 0x000fc600078ec0ff */
[----:B------:R-:W3:Y:S01]  /*0390*/  @!P3 LDC.64 R18, c[0x0][0x398] ;  /* 0x0000e600ff12bb82 */ /* 0x000ee20000000a00 */
[----:B------:R-:W-:Y:S01]  /*03a0*/  @P4 LOP3.LUT R95, R95, 0x800000, RZ, 0xfc, !PT ;  /* 0x008000005f5f4812 */ /* 0x000fe200078efcff */
[----:B0-----:R-:W0:Y:S03]  /*03b0*/  MUFU.RCP R0, R0 ;  /* 0x0000000000007308 */ /* 0x001e260000001000 */
[----:B------:R-:W-:-:S03]  /*03c0*/  LOP3.LUT R95, R95, 0xffbfffff, RZ, 0xc0, !PT ;  /* 0xffbfffff5f5f7812 */ /* 0x000fc600078ec0ff */
[----:B------:R-:W4:Y:S08]  /*03d0*/  @!P4 LDC.64 R20, c[0x0][0x3f8] ;  /* 0x0000fe00ff14cb82 */ /* 0x000f300000000a00 */
[----:B------:R-:W3:Y:S01]  /*03e0*/  @!P3 LDC.64 R74, c[0x0][0x3a0] ;  /* 0x0000e800ff4abb82 */ /* 0x000ee20000000a00 */
[----:B0-----:R-:W-:-:S07]  /*03f0*/  IADD3 R2, PT, PT, R0, 0xffffffe, RZ ;  /* 0x0ffffffe00027810 */ /* 0x001fce0007ffe0ff */
[----:B------:R-:W0:Y:S01]  /*0400*/  @!P4 LDC.64 R58, c[0x0][0x3a0] ;  /* 0x0000e800ff3acb82 */ /* 0x000e220000000a00 */
[----:B------:R-:W1:Y:S02]  /*0410*/  F2I.FTZ.U32.TRUNC.NTZ R2, R2 ;  /* 0x0000000200027305 */ /* 0x000e64000021f000 */
[----:B-1----:R-:W-:-:S13]  /*0420*/  R2UR UR7, R2 ;  /* 0x00000000020772ca */ /* 0x002fda00000e0000 */
        /* <DEDUP_REMOVED lines=23> */
[----:B------:R-:W-:-:S03]  /*05a0*/  USHF.R.S32.HI UR5, URZ, 0x1f, UR7 ;  /* 0x0000001fff057899 */ /* 0x000fc60008011407 */
[----:B------:R-:W-:Y:S01]  /*05b0*/  LEA.HI.X.SX32 R67, R0, RZ, 0x1, P1 ;  /* 0x000000ff00437211 */ /* 0x000fe200008f0eff */
[----:B------:R-:W-:Y:S01]  /*05c0*/  UIMAD UR5, UR5, UR18, URZ ;  /* 0x00000012050572a4 */ /* 0x000fe2000f8e02ff */
[----:B------:R-:W-:-:S03]  /*05d0*/  @!P3 IMAD R0, R3, R14, RZ ;  /* 0x0000000e0300b224 */ /* 0x000fc600078e02ff */
[----:B------:R-:W-:Y:S02]  /*05e0*/  UIMAD UR5, UR7, UR19, UR5 ;  /* 0x00000013070572a4 */ /* 0x000fe4000f8e0205 */
[----:B------:R-:W-:Y:S01]  /*05f0*/  IMAD.WIDE.U32 R66, R11, UR7, R66 ;  /* 0x000000070b427c25 */ /* 0x000fe2000f8e0042 */
[----:B------:R-:W-:-:S03]  /*0600*/  SHF.R.S32.HI R11, RZ, 0x1f, R9 ;  /* 0x0000001fff0b7819 */ /* 0x000fc60000011409 */
[----:B------:R-:W-:Y:S01]  /*0610*/  HFMA2 R94, -RZ, RZ, 0, 0 ;  /* 0x00000000ff5e7431 */ /* 0x000fe200000001ff */
[----:B------:R-:W1:Y:S01]  /*0620*/  LDCU.64 UR6, c[0x0][0x3b8] ;  /* 0x00007700ff0677ac */ /* 0x000e620008000a00 */
[----:B------:R-:W-:Y:S01]  /*0630*/  @!P3 IMAD R15, R85, R15, R0 ;  /* 0x0000000f550fb224 */ /* 0x000fe200078e0200 */
[----:B------:R-:W-:Y:S01]  /*0640*/  IADD3 R65, PT, PT, R67, UR5, RZ ;  /* 0x0000000543417c10 */ /* 0x000fe2000fffe0ff */
[----:B----4-:R-:W-:Y:S01]  /*0650*/  @!P4 IMAD R0, R5, R20, RZ ;  /* 0x000000140500c224 */ /* 0x010fe200078e02ff */
[----:B------:R-:W-:Y:S02]  /*0660*/  @!P3 MOV R64, R66 ;  /* 0x000000420040b202 */ /* 0x000fe40000000f00 */
[----:B------:R-:W-:Y:S02]  /*0670*/  ISETP.GE.AND.EX P6, PT, R11, UR17, PT, P0 ;  /* 0x000000110b007c0c */ /* 0x000fe4000bfc6300 */
[----:B------:R-:W-:Y:S01]  /*0680*/  ISETP.GE.U32.AND P0, PT, R13, UR16, PT ;  /* 0x000000100d007c0c */ /* 0x000fe2000bf06070 */
[----:B------:R-:W-:-:S03]  /*0690*/  @!P3 IMAD.WIDE.U32 R2, R85, R14, R64 ;  /* 0x0000000e5502b225 */ /* 0x000fc600078e0040 */
[----:B------:R-:W-:Y:S02]  /*06a0*/  ISETP.GE.AND.EX P5, PT, R17, UR17, PT, P0 ;  /* 0x0000001111007c0c */ /* 0x000fe4000bfa6300 */
[----:B------:R-:W-:Y:S02]  /*06b0*/  @!P3 IADD3 R15, PT, PT, R3, R15, RZ ;  /* 0x0000000f030fb210 */ /* 0x000fe40007ffe0ff */
[C---:B------:R-:W-:Y:S02]  /*06c0*/  @!P3 SHF.L.U32 R3, R2.reuse, 0x2, RZ ;  /* 0x000000020203b819 */ /* 0x040fe400000006ff */
[----:B------:R-:W-:Y:S01]  /*06d0*/  @!P3 SHF.L.U64.HI R2, R2, 0x2, R15 ;  /* 0x000000020202b819 */ /* 0x000fe2000001020f */
[----:B------:R-:W2:Y:S01]  /*06e0*/  @!P6 LDC.64 R22, c[0x0][0x3f8] ;  /* 0x0000fe00ff16eb82 */ /* 0x000ea20000000a00 */
[----:B---3--:R-:W-:Y:S02]  /*06f0*/  @!P3 IADD3 R4, P2, PT, R3, R18, RZ ;  /* 0x000000120304b210 */ /* 0x008fe40007f5e0ff */
[----:B------:R-:W-:-:S02]  /*0700*/  @P6 LOP3.LUT R95, R95, 0x400000, RZ, 0xfc, !PT ;  /* 0x004000005f5f6812 */ /* 0x000fc400078efcff */
[C---:B------:R-:W-:Y:S02]  /*0710*/  @!P3 IADD3.X R5, PT, PT, R2.reuse, R19, RZ, P2, !PT ;  /* 0x000000130205b210 */ /* 0x040fe400017fe4ff */
[----:B------:R-:W-:Y:S01]  /*0720*/  LOP3.LUT P2, RZ, R95, 0x800000, RZ, 0xc0, !PT ;  /* 0x008000005fff7812 */ /* 0x000fe2000784c0ff */
[----:B------:R-:W3:Y:S01]  /*0730*/  @!P5 LDC.64 R28, c[0x0][0x3f8] ;  /* 0x0000fe00ff1cdb82 */ /* 0x000ee20000000a00 */
[----:B------:R-:W-:Y:S02]  /*0740*/  @!P3 IADD3 R74, P1, PT, R3, R74, RZ ;  /* 0x0000004a034ab210 */ /* 0x000fe40007f3e0ff */
[----:B------:R-:W-:Y:S02]  /*0750*/  IADD3 R15, PT, PT, R85, 0x20, RZ ;  /* 0x00000020550f7810 */ /* 0x000fe40007ffe0ff */
[----:B------:R-:W-:Y:S02]  /*0760*/  @!P3 IADD3.X R75, PT, PT, R2, R75, RZ, P1, !PT ;  /* 0x0000004b024bb210 */ /* 0x000fe40000ffe4ff */
[----:B------:R-:W-:Y:S01]  /*0770*/  ISETP.GE.U32.AND P0, PT, R15, UR16, PT ;  /* 0x000000100f007c0c */ /* 0x000fe2000bf06070 */
[----:B------:R-:W4:Y:S01]  /*0780*/  @!P6 LDC.64 R56, c[0x0][0x3a0] ;  /* 0x0000e800ff38eb82 */ /* 0x000f220000000a00 */
[----:B------:R-:W-:-:S02]  /*0790*/  SHF.R.S32.HI R19, RZ, 0x1f, R15 ;  /* 0x0000001fff137819 */ /* 0x000fc4000001140f */
[----:B------:R-:W-:Y:S01]  /*07a0*/  LOP3.LUT R95, R95, 0xffdfffff, RZ, 0xc0, !PT ;  /* 0xffdfffff5f5f7812 */ /* 0x000fe200078ec0ff */
[----:B------:R-:W-:Y:S01]  /*07b0*/  @!P2 IMAD R21, R7, R21, R0 ;  /* 0x000000150715a224 */ /* 0x000fe200078e0200 */
[----:B------:R-:W-:Y:S02]  /*07c0*/  @!P2 MOV R2, R66 ;  /* 0x000000420002a202 */ /* 0x000fe40000000f00 */
[----:B------:R-:W-:Y:S01]  /*07d0*/  @!P2 MOV R3, R65 ;  /* 0x000000410003a202 */ /* 0x000fe20000000f00 */
[----:B------:R-:W1:Y:S01]  /*07e0*/  @!P2 LDC.64 R24, c[0x0][0x398] ;  /* 0x0000e600ff18ab82 */ /* 0x000e620000000a00 */
[----:B--2---:R-:W-:Y:S01]  /*07f0*/  @!P6 IMAD R6, R11, R22, RZ ;  /* 0x000000160b06e224 */ /* 0x004fe200078e02ff */
[----:B------:R-:W-:Y:S01]  /*0800*/  ISETP.GE.AND.EX P4, PT, R19, UR17, PT, P0 ;  /* 0x0000001113007c0c */ /* 0x000fe2000bf86300 */
[----:B------:R-:W-:Y:S01]  /*0810*/  @!P2 IMAD.WIDE.U32 R2, R7, R20, R2 ;  /* 0x000000140702a225 */ /* 0x000fe200078e0002 */
[----:B------:R-:W-:Y:S02]  /*0820*/  IADD3 R7, PT, PT, R85, 0x28, RZ ;  /* 0x0000002855077810 */ /* 0x000fe40007ffe0ff */
[----:B------:R-:W-:-:S02]  /*0830*/  @P5 LOP3.LUT R95, R95, 0x200000, RZ, 0xfc, !PT ;  /* 0x002000005f5f5812 */ /* 0x000fc400078efcff */
[----:B------:R-:W2:Y:S01]  /*0840*/  @!P6 LDC.64 R26, c[0x0][0x398] ;  /* 0x0000e600ff1aeb82 */ /* 0x000ea20000000a00 */
[----:B------:R-:W-:Y:S01]  /*0850*/  @!P2 IADD3 R3, PT, PT, R3, R21, RZ ;  /* 0x000000150303a210 */ /* 0x000fe20007ffe0ff */
[----:B------:R-:W-:Y:S01]  /*0860*/  @!P6 IMAD R23, R9, R23, R6 ;  /* 0x000000170917e224 */ /* 0x000fe200078e0206 */
[C---:B------:R-:W-:Y:S02]  /*0870*/  @!P2 SHF.L.U32 R11, R2.reuse, 0x2, RZ ;  /* 0x00000002020ba819 */ /* 0x040fe400000006ff */
[----:B------:R-:W-:Y:S02]  /*0880*/  @!P2 SHF.L.U64.HI R0, R2, 0x2, R3 ;  /* 0x000000020200a819 */ /* 0x000fe40000010203 */
[----:B------:R-:W-:Y:S01]  /*0890*/  @!P6 MOV R2, R66 ;  /* 0x000000420002e202 */ /* 0x000fe20000000f00 */
[----:B------:R-:W2:Y:S01]  /*08a0*/  @!P4 LDC.64 R30, c[0x0][0x3f8] ;  /* 0x0000fe00ff1ecb82 */ /* 0x000ea20000000a00 */
[----:B------:R-:W-:Y:S02]  /*08b0*/  @!P6 MOV R3, R65 ;  /* 0x000000410003e202 */ /* 0x000fe40000000f00 */
[----:B0-----:R-:W-:-:S02]  /*08c0*/  @!P2 IADD3 R58, P0, PT, R11, R58, RZ ;  /* 0x0000003a0b3aa210 */ /* 0x001fc40007f1e0ff */
[----:B------:R-:W-:Y:S01]  /*08d0*/  ISETP.GE.U32.AND P1, PT, R7, UR16, PT ;  /* 0x0000001007007c0c */ /* 0x000fe2000bf26070 */
[----:B------:R-:W-:Y:S01]  /*08e0*/  @!P6 IMAD.WIDE.U32 R2, R9, R22, R2 ;  /* 0x000000160902e225 */ /* 0x000fe200078e0002 */
[C---:B------:R-:W-:Y:S01]  /*08f0*/  @!P2 IADD3.X R59, PT, PT, R0.reuse, R59, RZ, P0, !PT ;  /* 0x0000003b003ba210 */ /* 0x040fe200007fe4ff */
[----:B------:R-:W0:Y:S01]  /*0900*/  @!P5 LDC.64 R54, c[0x0][0x3a0] ;  /* 0x0000e800ff36db82 */ /* 0x000e220000000a00 */
[----:B-1----:R-:W-:Y:S02]  /*0910*/  @!P2 IADD3 R10, P0, PT, R11, R24, RZ ;  /* 0x000000180b0aa210 */ /* 0x002fe40007f1e0ff */
[----:B------:R-:W-:Y:S02]  /*0920*/  SHF.R.S32.HI R21, RZ, 0x1f, R7 ;  /* 0x0000001fff157819 */ /* 0x000fe40000011407 */
[----:B------:R-:W-:Y:S02]  /*0930*/  @!P6 IADD3 R3, PT, PT, R3, R23, RZ ;  /* 0x000000170303e210 */ /* 0x000fe40007ffe0ff */
[----:B------:R-:W-:Y:S01]  /*0940*/  @!P2 IADD3.X R11, PT, PT, R0, R25, RZ, P0, !PT ;  /* 0x00000019000ba210 */ /* 0x000fe200007fe4ff */
[----:B------:R-:W1:Y:S01]  /*0950*/  @!P5 LDC.64 R22, c[0x0][0x398] ;  /* 0x0000e600ff16db82 */ /* 0x000e620000000a00 */
[----:B------:R-:W-:-:S02]  /*0960*/  ISETP.GE.AND.EX P3, PT, R21, UR17, PT, P1 ;  /* 0x0000001115007c0c */ /* 0x000fc4000bf66310 */
[C---:B------:R-:W-:Y:S02]  /*0970*/  @!P6 SHF.L.U32 R73, R2.reuse, 0x2, RZ ;  /* 0x000000020249e819 */ /* 0x040fe400000006ff */
[----:B------:R-:W-:Y:S01]  /*0980*/  @!P6 SHF.L.U64.HI R0, R2, 0x2, R3 ;  /* 0x000000020200e819 */ /* 0x000fe20000010203 */
[----:B---3--:R-:W-:Y:S01]  /*0990*/  @!P5 IMAD R2, R17, R28, RZ ;  /* 0x0000001c1102d224 */ /* 0x008fe200078e02ff */
[----:B------:R-:W-:Y:S01]  /*09a0*/  @!P5 MOV R3, R65 ;  /* 0x000000410003d202 */ /* 0x000fe20000000f00 */
[----:B------:R-:W3:Y:S01]  /*09b0*/  @!P4 LDC.64 R52, c[0x0][0x3a0] ;  /* 0x0000e800ff34cb82 */ /* 0x000ee20000000a00 */
[----:B----4-:R-:W-:Y:S01]  /*09c0*/  @!P6 IADD3 R56, P0, PT, R73, R56, RZ ;  /* 0x000000384938e210 */ /* 0x010fe20007f1e0ff */
[----:B------:R-:W-:Y:S01]  /*09d0*/  @!P5 IMAD R9, R13, R29, R2 ;  /* 0x0000001d0d09d224 */ /* 0x000fe200078e0202 */
[----:B------:R-:W-:Y:S01]  /*09e0*/  @!P5 MOV R2, R66 ;  /* 0x000000420002d202 */ /* 0x000fe20000000f00 */
[----:B--2---:R-:W-:Y:S01]  /*09f0*/  @!P4 IMAD R6, R19, R30, RZ ;  /* 0x0000001e1306c224 */ /* 0x004fe200078e02ff */
[----:B------:R-:W-:-:S02]  /*0a00*/  @!P6 IADD3.X R57, PT, PT, R0, R57, RZ, P0, !PT ;  /* 0x000000390039e210 */ /* 0x000fc400007fe4ff */
[----:B------:R-:W-:Y:S01]  /*0a10*/  @!P6 IADD3 R72, P0, PT, R73, R26, RZ ;  /* 0x0000001a4948e210 */ /* 0x000fe20007f1e0ff */
[----:B------:R-:W-:Y:S01]  /*0a20*/  @!P5 IMAD.WIDE.U32 R2, R13, R28, R2 ;  /* 0x0000001c0d02d225 */ /* 0x000fe200078e0002 */
[----:B------:R-:W2:Y:S01]  /*0a30*/  @!P3 LDC.64 R16, c[0x0][0x3f8] ;  /* 0x0000fe00ff10bb82 */ /* 0x000ea20000000a00 */
[----:B------:R-:W-:Y:S02]  /*0a40*/  LOP3.LUT R95, R95, 0xffefffff, RZ, 0xc0, !PT ;  /* 0xffefffff5f5f7812 */ /* 0x000fe400078ec0ff */
[----:B------:R-:W-:Y:S02]  /*0a50*/  @!P6 IADD3.X R73, PT, PT, R0, R27, RZ, P0, !PT ;  /* 0x0000001b0049e210 */ /* 0x000fe400007fe4ff */
[----:B------:R-:W-:Y:S01]  /*0a60*/  @!P5 IADD3 R3, PT, PT, R3, R9, RZ ;  /* 0x000000090303d210 */ /* 0x000fe20007ffe0ff */
[----:B------:R-:W-:Y:S01]  /*0a70*/  @!P4 IMAD R9, R15, R31, R6 ;  /* 0x0000001f0f09c224 */ /* 0x000fe200078e0206 */
[C---:B------:R-:W-:Y:S01]  /*0a80*/  @!P5 SHF.L.U32 R63, R2.reuse, 0x2, RZ ;  /* 0x00000002023fd819 */ /* 0x040fe200000006ff */
[----:B------:R-:W4:Y:S01]  /*0a90*/  @!P4 LDC.64 R12, c[0x0][0x398] ;  /* 0x0000e600ff0ccb82 */ /* 0x000f220000000a00 */
[----:B------:R-:W-:-:S02]  /*0aa0*/  @!P5 SHF.L.U64.HI R0, R2, 0x2, R3 ;  /* 0x000000020200d819 */ /* 0x000fc40000010203 */
[----:B------:R-:W-:Y:S02]  /*0ab0*/  @!P4 MOV R2, R66 ;  /* 0x000000420002c202 */ /* 0x000fe40000000f00 */
[----:B------:R-:W-:Y:S02]  /*0ac0*/  @!P4 MOV R3, R65 ;  /* 0x000000410003c202 */ /* 0x000fe40000000f00 */
[----:B0-----:R-:W-:Y:S01]  /*0ad0*/  @!P5 IADD3 R54, P0, PT, R63, R54, RZ ;  /* 0x000000363f36d210 */ /* 0x001fe20007f1e0ff */
[----:B------:R-:W0:Y:S01]  /*0ae0*/  @!P3 LDC.64 R50, c[0x0][0x3a0] ;  /* 0x0000e800ff32bb82 */ /* 0x000e220000000a00 */
[----:B------:R-:W-:Y:S01]  /*0af0*/  @P4 LOP3.LUT R95, R95, 0x100000, RZ, 0xfc, !PT ;  /* 0x001000005f5f4812 */ /* 0x000fe200078efcff */
[----:B------:R-:W-:Y:S01]  /*0b00*/  @!P4 IMAD.WIDE.U32 R2, R15, R30, R2 ;  /* 0x0000001e0f02c225 */ /* 0x000fe200078e0002 */
[----:B------:R-:W-:Y:S02]  /*0b10*/  @!P5 IADD3.X R55, PT, PT, R0, R55, RZ, P0, !PT ;  /* 0x000000370037d210 */ /* 0x000fe400007fe4ff */
[----:B-1----:R-:W-:-:S02]  /*0b20*/  @!P5 IADD3 R62, P0, PT, R63, R22, RZ ;  /* 0x000000163f3ed210 */ /* 0x002fc40007f1e0ff */
[----:B------:R-:W-:Y:S01]  /*0b30*/  @!P4 IADD3 R3, PT, PT, R3, R9, RZ ;  /* 0x000000090303c210 */ /* 0x000fe20007ffe0ff */
[----:B------:R-:W1:Y:S01]  /*0b40*/  @!P3 LDC.64 R14, c[0x0][0x398] ;  /* 0x0000e600ff0ebb82 */ /* 0x000e620000000a00 */
[----:B------:R-:W-:Y:S01]  /*0b50*/  @!P5 IADD3.X R63, PT, PT, R0, R23, RZ, P0, !PT ;  /* 0x00000017003fd210 */ /* 0x000fe200007fe4ff */
[----:B--2---:R-:W-:Y:S01]  /*0b60*/  @!P3 IMAD R6, R21, R16, RZ ;  /* 0x000000101506b224 */ /* 0x004fe200078e02ff */
[C---:B------:R-:W-:Y:S02]  /*0b70*/  @!P4 SHF.L.U32 R119, R2.reuse, 0x2, RZ ;  /* 0x000000020277c819 */ /* 0x040fe400000006ff */
[----:B------:R-:W-:Y:S01]  /*0b80*/  @!P4 SHF.L.U64.HI R0, R2, 0x2, R3 ;  /* 0x000000020200c819 */ /* 0x000fe20000010203 */
[----:B------:R-:W-:Y:S01]  /*0b90*/  @!P3 IMAD R9, R7, R17, R6 ;  /* 0x000000110709b224 */ /* 0x000fe200078e0206 */
[----:B------:R-:W-:Y:S02]  /*0ba0*/  @!P3 MOV R2, R66 ;  /* 0x000000420002b202 */ /* 0x000fe40000000f00 */
[----:B------:R-:W-:-:S02]  /*0bb0*/  @!P3 MOV R3, R65 ;  /* 0x000000410003b202 */ /* 0x000fc40000000f00 */
[----:B---3--:R-:W-:Y:S02]  /*0bc0*/  @!P4 IADD3 R52, P0, PT, R119, R52, RZ ;  /* 0x000000347734c210 */ /* 0x008fe40007f1e0ff */
[----:B------:R-:W-:Y:S01]  /*0bd0*/  LOP3.LUT R95, R95, 0xfff7ffff, RZ, 0xc0, !PT ;  /* 0xfff7ffff5f5f7812 */ /* 0x000fe200078ec0ff */
[----:B------:R-:W-:Y:S01]  /*0be0*/  @!P3 IMAD.WIDE.U32 R2, R7, R16, R2 ;  /* 0x000000100702b225 */ /* 0x000fe200078e0002 */
[----:B------:R-:W-:Y:S02]  /*0bf0*/  @!P4 IADD3.X R53, PT, PT, R0, R53, RZ, P0, !PT ;  /* 0x000000350035c210 */ /* 0x000fe400007fe4ff */
[----:B----4-:R-:W-:Y:S02]  /*0c00*/  @!P4 IADD3 R118, P0, PT, R119, R12, RZ ;  /* 0x0000000c7776c210 */ /* 0x010fe40007f1e0ff */
[----:B------:R-:W-:Y:S02]  /*0c10*/  @!P3 IADD3 R3, PT, PT, R3, R9, RZ ;  /* 0x000000090303b210 */ /* 0x000fe40007ffe0ff */
[----:B------:R-:W-:-:S02]  /*0c20*/  @!P3 SHF.L.U32 R117, R2, 0x2, RZ ;  /* 0x000000020275b819 */ /* 0x000fc400000006ff */
[----:B------:R-:W-:Y:S02]  /*0c30*/  @!P4 IADD3.X R119, PT, PT, R0, R13, RZ, P0, !PT ;  /* 0x0000000d0077c210 */ /* 0x000fe400007fe4ff */
[----:B------:R-:W-:Y:S02]  /*0c40*/  @!P3 SHF.L.U64.HI R2, R2, 0x2, R3 ;  /* 0x000000020202b819 */ /* 0x000fe40000010203 */
[----:B0-----:R-:W-:Y:S02]  /*0c50*/  @!P3 IADD3 R50, P0, PT, R117, R50, RZ ;  /* 0x000000327532b210 */ /* 0x001fe40007f1e0ff */
[----:B------:R-:W-:Y:S02]  /*0c60*/  IADD3 R7, PT, PT, R85, 0x30, RZ ;  /* 0x0000003055077810 */ /* 0x000fe40007ffe0ff */
[----:B------:R-:W-:Y:S02]  /*0c70*/  @!P3 IADD3.X R51, PT, PT, R2, R51, RZ, P0, !PT ;  /* 0x000000330233b210 */ /* 0x000fe400007fe4ff */
[----:B-1----:R-:W-:-:S02]  /*0c80*/  @!P3 IADD3 R116, P0, PT, R117, R14, RZ ;  /* 0x0000000e7574b210 */ /* 0x002fc40007f1e0ff */
[----:B------:R-:W-:Y:S01]  /*0c90*/  SHF.R.S32.HI R3, RZ, 0x1f, R7 ;  /* 0x0000001fff037819 */ /* 0x000fe20000011407 */
[----:B------:R-:W-:Y:S01]  /*0ca0*/  STL.64 [R1+0x2e0], R50 ;  /* 0x0002e03201007387 */ /* 0x000fe20000100a00 */
[----:B------:R-:W-:Y:S02]  /*0cb0*/  @!P3 IADD3.X R117, PT, PT, R2, R15, RZ, P0, !PT ;  /* 0x0000000f0275b210 */ /* 0x000fe400007fe4ff */
[----:B------:R-:W-:Y:S02]  /*0cc0*/  ISETP.GE.U32.AND P0, PT, R7, UR16, PT ;  /* 0x0000001007007c0c */ /* 0x000fe4000bf06070 */
[----:B------:R-:W-:Y:S02]  /*0cd0*/  @P3 LOP3.LUT R95, R95, 0x80000, RZ, 0xfc, !PT ;  /* 0x000800005f5f3812 */ /* 0x000fe400078efcff */
[----:B------:R-:W-:Y:S02]  /*0ce0*/  ISETP.GE.AND.EX P1, PT, R3, UR17, PT, P0 ;  /* 0x0000001103007c0c */ /* 0x000fe4000bf26300 */
[----:B------:R-:W-:-:S11]  /*0cf0*/  LOP3.LUT R95, R95, 0xfffbffff, RZ, 0xc0, !PT ;  /* 0xfffbffff5f5f7812 */ /* 0x000fd600078ec0ff */
        /* <DEDUP_REMOVED lines=145> */
[----:B---3--:R-:W-:-:S04]  /*1610*/  @!P1 IADD3 R36, P0, PT, R103, R36, RZ ;  /* 0x0000002467249210 */ /* 0x008fc80007f1e0ff */
        /* <DEDUP_REMOVED lines=159> */
[----:B------:R-:W4:Y:S01]  /*2010*/  @!P1 LDC.64 R14, c[0x0][0x3a0] ;  /* 0x0000e800ff0e9b82 */ /* 0x000f220000000a00 */
        /* <DEDUP_REMOVED lines=8> */
[----:B----4-:R-:W-:-:S04]  /*20a0*/  @!P1 IADD3 R12, P0, PT, R79, R14, RZ ;  /* 0x0000000e4f0c9210 */ /* 0x010fc80007f1e0ff */
        /* <DEDUP_REMOVED lines=108> */
[----:B------:R-:W-:Y:S02]  /*2770*/  SHF.R.S32.HI R61, RZ, 0x1f, R83 ;  /* 0x0000001fff3d7819 */ /* 0x000fe40000011453 */
[----:B------:R-:W-:Y:S02]  /*2780*/  ISETP.GE.U32.AND P1, PT, R83, UR16, PT ;  /* 0x0000001053007c0c */ /* 0x000fe4000bf26070 */
[----:B------:R-:W-:Y:S02]  /*2790*/  LOP3.LUT P0, RZ, R95, 0x1000000, RZ, 0xc0, !PT ;  /* 0x010000005fff7812 */ /* 0x000fe4000780c0ff */
        /* <DEDUP_REMOVED lines=41> */
[----:B------:R-:W-:Y:S02]  /*2a30*/  ISETP.GE.U32.AND P3, PT, R0, UR16, PT ;  /* 0x0000001000007c0c */ /* 0x000fe4000bf66070 */
[----:B------:R-:W-:Y:S02]  /*2a40*/  LOP3.LUT P2, RZ, R95, 0x800000, RZ, 0xc0, !PT ;  /* 0x008000005fff7812 */ /* 0x000fe4000784c0ff */
[----:B------:R-:W-:-:S13]  /*2a50*/  ISETP.GE.AND.EX P3, PT, R83, UR17, PT, P3 ;  /* 0x0000001153007c0c */ /* 0x000fda000bf66330 */
[----:B------:R-:W0:Y:S01]  /*2a60*/  @!P3 LDC.64 R60, c[0x0][0x3f8] ;  /* 0x0000fe00ff3cbb82 */ /* 0x000e220000000a00 */
[----:B------:R-:W-:-:S07]  /*2a70*/  @!P3 MOV R82, R66 ;  /* 0x000000420052b202 */ /* 0x000fce0000000f00 */
[----:B------:R-:W1:Y:S01]  /*2a80*/  @!P3 LDC.64 R14, c[0x0][0x3a0] ;  /* 0x0000e800ff0ebb82 */ /* 0x000e620000000a00 */
[----:B0-----:R-:W-:-:S04]  /*2a90*/  @!P3 IMAD R83, R83, R60, RZ ;  /* 0x0000003c5353b224 */ /* 0x001fc800078e02ff */
[----:B------:R-:W-:Y:S01]  /*2aa0*/  @!P3 IMAD R61, R0, R61, R83 ;  /* 0x0000003d003db224 */ /* 0x000fe200078e0253 */
[----:B------:R-:W-:-:S03]  /*2ab0*/  @!P3 MOV R83, R65 ;  /* 0x000000410053b202 */ /* 0x000fc60000000f00 */
        /* <DEDUP_REMOVED lines=14> */
[----:B------:R-:W-:-:S07]  /*2ba0*/  @!P4 MOV R83, R65 ;  /* 0x000000410053c202 */ /* 0x000fce0000000f00 */
[----:B------:R-:W2:Y:S01]  /*2bb0*/  @!P4 LDC.64 R14, c[0x0][0x3a0] ;  /* 0x0000e800ff0ecb82 */ /* 0x000ea20000000a00 */
[----:B0-----:R-:W-:-:S04]  /*2bc0*/  @!P4 IMAD R82, R82, R60, RZ ;  /* 0x0000003c5252c224 */ /* 0x001fc800078e02ff */
        /* <DEDUP_REMOVED lines=17> */
[----:B------:R-:W3:Y:S01]  /*2ce0*/  @!P5 LDC.64 R14, c[0x0][0x3a0] ;  /* 0x0000e800ff0edb82 */ /* 0x000ee20000000a00 */
[----:B0-----:R-:W-:-:S04]  /*2cf0*/  @!P5 IMAD R82, R82, R60, RZ ;  /* 0x0000003c5252d224 */ /* 0x001fc800078e02ff */
[----:B------:R-:W-:Y:S01]  /*2d00*/  @!P5 IMAD R61, R0, R61, R82 ;  /* 0x0000003d003dd224 */ /* 0x000fe200078e0252 */
[----:B------:R-:W-:-:S05]  /*2d10*/  @!P5 MOV R82, R66 ;  /* 0x000000420052d202 */ /* 0x000fca0000000f00 */
[----:B------:R-:W-:-:S05]  /*2d20*/  @!P5 IMAD.WIDE.U32 R82, R0, R60, R82 ;  /* 0x0000003c0052d225 */ /* 0x000fca00078e0052 */
[----:B------:R-:W-:Y:S02]  /*2d30*/  @!P5 IADD3 R0, PT, PT, R83, R61, RZ ;  /* 0x0000003d5300d210 */ /* 0x000fe40007ffe0ff */
[C---:B------:R-:W-:Y:S02]  /*2d40*/  @!P5 SHF.L.U32 R60, R82.reuse, 0x2, RZ ;  /* 0x00000002523cd819 */ /* 0x040fe400000006ff */
[----:B------:R-:W-:Y:S02]  /*2d50*/  @!P5 SHF.L.U64.HI R0, R82, 0x2, R0 ;  /* 0x000000025200d819 */ /* 0x000fe40000010200 */
[----:B---3--:R-:W-:-:S04]  /*2d60*/  @!P5 IADD3 R8, P6, PT, R60, R14, RZ ;  /* 0x0000000e3c08d210 */ /* 0x008fc80007fde0ff */
[----:B------:R-:W-:Y:S02]  /*2d70*/  @!P5 IADD3.X R9, PT, PT, R0, R15, RZ, P6, !PT ;  /* 0x0000000f0009d210 */ /* 0x000fe400037fe4ff */
[----:B------:R-:W4:Y:S02]  /*2d80*/  @!P5 LDC.64 R14, c[0x0][0x398] ;  /* 0x0000e600ff0edb82 */ /* 0x000f240000000a00 */
[----:B----4-:R-:W-:-:S04]  /*2d90*/  @!P5 IADD3 R12, P6, PT, R60, R14, RZ ;  /* 0x0000000e3c0cd210 */ /* 0x010fc80007fde0ff */
        /* <DEDUP_REMOVED lines=17> */
[----:B0-----:R-:W-:Y:S02]  /*2eb0*/  @!P6 IADD3 R46, P1, PT, R60, R14, RZ ;  /* 0x0000000e3c2ee210 */ /* 0x001fe40007f3e0ff */
[----:B------:R-:W-:Y:S02]  /*2ec0*/  CS2R R60, SRZ ;  /* 0x00000000003c7805 */ /* 0x000fe4000001ff00 */
[----:B------:R-:W-:Y:S02]  /*2ed0*/  @!P6 IADD3.X R47, PT, PT, R0, R15, RZ, P1, !PT ;  /* 0x0000000f002fe210 */ /* 0x000fe40000ffe4ff */
[----:B------:R-:W-:-:S02]  /*2ee0*/  CS2R R14, SRZ ;  /* 0x00000000000e7805 */ /* 0x000fc4000001ff00 */
[----:B------:R0:W2:Y:S01]  /*2ef0*/  @!P0 LDG.E.64 R60, desc[UR10][R4.64] ;  /* 0x0000000a043c8981 */ /* 0x0000a2000c1e1b00 */
[----:B------:R-:W-:Y:S01]  /*2f00*/  HFMA2 R0, -RZ, RZ, 0, 0 ;  /* 0x00000000ff007431 */ /* 0x000fe200000001ff */
[----:B------:R-:W-:Y:S02]  /*2f10*/  LOP3.LUT P1, RZ, R95, 0x400000, RZ, 0xc0, !PT ;  /* 0x004000005fff7812 */ /* 0x000fe4000782c0ff */
[----:B------:R-:W3:Y:S01]  /*2f20*/  @!P0 LDG.E.64 R14, desc[UR10][R74.64] ;  /* 0x0000000a4a0e8981 */ /* 0x000ee2000c1e1b00 */
[----:B0-----:R-:W-:-:S06]  /*2f30*/  CS2R R4, SRZ ;  /* 0x0000000000047805 */ /* 0x001fcc000001ff00 */
[----:B------:R0:W4:Y:S02]  /*2f40*/  @!P2 LDG.E.64 R4, desc[UR10][R58.64] ;  /* 0x0000000a3a04a981 */ /* 0x000124000c1e1b00 */
[----:B0-----:R-:W-:-:S06]  /*2f50*/  CS2R R58, SRZ ;  /* 0x00000000003a7805 */ /* 0x001fcc000001ff00 */
[----:B------:R0:W2:Y:S01]  /*2f60*/  @!P2 LDG.E.64 R58, desc[UR10][R10.64] ;  /* 0x0000000a0a3aa981 */ /* 0x0000a2000c1e1b00 */
[----:B------:R-:W-:Y:S02]  /*2f70*/  CS2R R82, SRZ ;  /* 0x0000000000527805 */ /* 0x000fe4000001ff00 */
[----:B------:R-:W-:Y:S02]  /*2f80*/  CS2R R74, SRZ ;  /* 0x00000000004a7805 */ /* 0x000fe4000001ff00 */
[----:B0-----:R-:W-:-:S06]  /*2f90*/  CS2R R10, SRZ ;  /* 0x00000000000a7805 */ /* 0x001fcc000001ff00 */
[----:B------:R0:W2:Y:S02]  /*2fa0*/  @!P1 LDG.E.64 R10, desc[UR10][R56.64] ;  /* 0x0000000a380a9981 */ /* 0x0000a4000c1e1b00 */
[----:B0-----:R-:W-:-:S06]  /*2fb0*/  CS2R R56, SRZ ;  /* 0x0000000000387805 */ /* 0x001fcc000001ff00 */
[----:B------:R-:W2:Y:S01]  /*2fc0*/  @!P1 LDG.E.64 R56, desc[UR10][R72.64] ;  /* 0x0000000a48389981 */ /* 0x000ea2000c1e1b00 */
[----:B---3--:R-:W-:Y:S02]  /*2fd0*/  @!P0 MOV R82, R14 ;  /* 0x0000000e00528202 */ /* 0x008fe40000000f00 */
[----:B----4-:R-:W-:-:S05]  /*2fe0*/  @!P2 MOV R0, R4 ;  /* 0x000000040000a202 */ /* 0x010fca0000000f00 */
[----:B------:R0:W-:Y:S04]  /*2ff0*/  STL [R1+0x260], R0 ;  /* 0x0002600001007387 */ /* 0x0001e80000100800 */
[----:B------:R1:W-:Y:S01]  /*3000*/  STL [R1+0x258], R82 ;  /* 0x0002585201007387 */ /* 0x0003e20000100800 */
[----:B0-----:R-:W-:Y:S01]  /*3010*/  HFMA2 R0, -RZ, RZ, 0, 0 ;  /* 0x00000000ff007431 */ /* 0x001fe200000001ff */
[----:B--2---:R-:W-:Y:S02]  /*3020*/  @!P2 MOV R75, R59 ;  /* 0x0000003b004ba202 */ /* 0x004fe40000000f00 */
[----:B-1----:R-:W-:Y:S02]  /*3030*/  MOV R82, RZ ;  /* 0x000000ff00527202 */ /* 0x002fe40000000f00 */
[----:B------:R-:W-:-:S02]  /*3040*/  @!P2 MOV R0, R5 ;  /* 0x000000050000a202 */ /* 0x000fc40000000f00 */
[----:B------:R-:W-:Y:S02]  /*3050*/  @!P2 MOV R82, R58 ;  /* 0x0000003a0052a202 */ /* 0x000fe40000000f00 */
[----:B------:R-:W-:Y:S01]  /*3060*/  LOP3.LUT P2, RZ, R95, 0x100000, RZ, 0xc0, !PT ;  /* 0x001000005fff7812 */ /* 0x000fe2000784c0ff */
[----:B------:R0:W-:Y:S02]  /*3070*/  STL.64 [R1+0x18], R4 ;  /* 0x0000180401007387 */ /* 0x0001e40000100a00 */
[----:B0-----:R-:W-:-:S10]  /*3080*/  CS2R R4, SRZ ;  /* 0x0000000000047805 */ /* 0x001fd4000001ff00 */
[----:B------:R0:W2:Y:S02]  /*3090*/  @!P2 LDG.E.64 R4, desc[UR10][R52.64] ;  /* 0x0000000a3404a981 */ /* 0x0000a4000c1e1b00 */
[----:B0-----:R-:W-:-:S06]  /*30a0*/  CS2R R52, SRZ ;  /* 0x0000000000347805 */ /* 0x001fcc000001ff00 */
[----:B------:R0:W3:Y:S02]  /*30b0*/  @!P2 LDG.E.64 R52, desc[UR10][R118.64] ;  /* 0x0000000a7634a981 */ /* 0x0000e4000c1e1b00 */
[----:B0-----:R-:W-:Y:S02]  /*30c0*/  MOV R118, R50 ;  /* 0x0000003200767202 */ /* 0x001fe40000000f00 */
[----:B------:R-:W-:Y:S02]  /*30d0*/  MOV R119, R51 ;  /* 0x0000003300777202 */ /* 0x000fe40000000f00 */
[----:B------:R-:W4:Y:S01]  /*30e0*/  LDL.LU.64 R50, [R1+0x2e0] ;  /* 0x0002e00001327983 */ /* 0x000f220000300a00 */
[----:B------:R-:W-:-:S03]  /*30f0*/  MOV R84, RZ ;  /* 0x000000ff00547202 */ /* 0x000fc60000000f00 */
[----:B------:R0:W-:Y:S01]  /*3100*/  STL [R1+0x26c], R0 ;  /* 0x00026c0001007387 */ /* 0x0001e20000100800 */
[----:B------:R-:W-:Y:S02]  /*3110*/  @!P0 MOV R94, R15 ;  /* 0x0000000f005e8202 */ /* 0x000fe40000000f00 */
[----:B------:R-:W-:Y:S02]  /*3120*/  @!P0 MOV R84, R60 ;  /* 0x0000003c00548202 */ /* 0x000fe40000000f00 */
[----:B------:R-:W-:Y:S02]  /*3130*/  @!P0 MOV R83, R61 ;  /* 0x0000003d00538202 */ /* 0x000fe40000000f00 */
[----:B------:R-:W-:Y:S01]  /*3140*/  LOP3.LUT P0, RZ, R95, 0x200000, RZ, 0xc0, !PT ;  /* 0x002000005fff7812 */ /* 0x000fe2000780c0ff */
[----:B0-----:R-:W-:Y:S01]  /*3150*/  HFMA2 R0, -RZ, RZ, 0, 0 ;  /* 0x00000000ff007431 */ /* 0x001fe200000001ff */
[----:B------:R0:W-:Y:S01]  /*3160*/  STL.64 [R1+0x10], R14 ;  /* 0x0000100e01007387 */ /* 0x0001e20000100a00 */
[----:B------:R-:W-:-:S05]  /*3170*/  @!P1 MOV R0, R10 ;  /* 0x0000000a00009202 */ /* 0x000fca0000000f00 */
[----:B------:R1:W-:Y:S01]  /*3180*/  STL [R1+0x274], R0 ;  /* 0x0002740001007387 */ /* 0x0003e20000100800 */
[----:B0-----:R-:W-:Y:S02]  /*3190*/  CS2R R14, SRZ ;  /* 0x00000000000e7805 */ /* 0x001fe4000001ff00 */
[----:B------:R-:W-:Y:S02]  /*31a0*/  CS2R R72, SRZ ;  /* 0x0000000000487805 */ /* 0x000fe4000001ff00 */
[----:B------:R-:W-:Y:S02]  /*31b0*/  @!P1 MOV R74, R56 ;  /* 0x00000038004a9202 */ /* 0x000fe40000000f00 */
[----:B------:R0:W2:Y:S01]  /*31c0*/  @!P0 LDG.E.64 R14, desc[UR10][R54.64] ;  /* 0x0000000a360e8981 */ /* 0x0000a2000c1e1b00 */
[----:B-1----:R-:W-:Y:S01]  /*31d0*/  HFMA2 R0, -RZ, RZ, 0, 0 ;  /* 0x00000000ff007431 */ /* 0x002fe200000001ff */
[----:B------:R-:W-:Y:S02]  /*31e0*/  @!P1 MOV R73, R57 ;  /* 0x0000003900499202 */ /* 0x000fe40000000f00 */
[----:B------:R-:W-:-:S02]  /*31f0*/  @!P1 MOV R0, R11 ;  /* 0x0000000b00009202 */ /* 0x000fc40000000f00 */
[----:B------:R-:W-:Y:S02]  /*3200*/  LOP3.LUT P1, RZ, R95, 0x80000, RZ, 0xc0, !PT ;  /* 0x000800005fff7812 */ /* 0x000fe4000782c0ff */
[----:B0-----:R-:W-:Y:S01]  /*3210*/  CS2R R54, SRZ ;  /* 0x0000000000367805 */ /* 0x001fe2000001ff00 */
[----:B------:R0:W-:Y:S05]  /*3220*/  STL.64 [R1+0x20], R10 ;  /* 0x0000200a01007387 */ /* 0x0001ea0000100a00 */
[----:B------:R-:W3:Y:S01]  /*3230*/  @!P0 LDG.E.64 R54, desc[UR10][R62.64] ;  /* 0x0000000a3e368981 */ /* 0x000ee2000c1e1b00 */
[----:B0-----:R-:W-:-:S06]  /*3240*/  CS2R R10, SRZ ;  /* 0x00000000000a7805 */ /* 0x001fcc000001ff00 */
[----:B----4-:R0:W4:Y:S02]  /*3250*/  @!P1 LDG.E.64 R10, desc[UR10][R50.64] ;  /* 0x0000000a320a9981 */ /* 0x010124000c1e1b00 */
[----:B0-----:R-:W-:-:S06]  /*3260*/  CS2R R50, SRZ ;  /* 0x0000000000327805 */ /* 0x001fcc000001ff00 */
[----:B------:R0:W4:Y:S02]  /*3270*/  @!P1 LDG.E.64 R50, desc[UR10][R116.64] ;  /* 0x0000000a74329981 */ /* 0x000124000c1e1b00 */
[----:B0-----:R-:W-:Y:S02]  /*3280*/  MOV R116, R48 ;  /* 0x0000003000747202 */ /* 0x001fe40000000f00 */
[----:B------:R-:W-:Y:S02]  /*3290*/  MOV R117, R49 ;  /* 0x0000003100757202 */ /* 0x000fe40000000f00 */
[----:B------:R-:W4:Y:S04]  /*32a0*/  LDL.LU.64 R48, [R1+0x2d8] ;  /* 0x0002d80001307983 */ /* 0x000f280000300a00 */
[----:B------:R0:W-:Y:S02]  /*32b0*/  STL [R1+0x27c], R0 ;  /* 0x00027c0001007387 */ /* 0x0001e40000100800 */
[----:B0-----:R-:W-:Y:S01]  /*32c0*/  HFMA2 R0, -RZ, RZ, 0, 0 ;  /* 0x00000000ff007431 */ /* 0x001fe200000001ff */
[----:B--2---:R-:W-:Y:S01]  /*32d0*/  @!P0 MOV R0, R14 ;  /* 0x0000000e00008202 */ /* 0x004fe20000000f00 */
[----:B------:R-:W-:Y:S04]  /*32e0*/  STL.64 [R1+0x110], R60 ;  /* 0x0001103c01007387 */ /* 0x000fe80000100a00 */
[----:B------:R0:W-:Y:S01]  /*32f0*/  STL [R1+0x280], R0 ;  /* 0x0002800001007387 */ /* 0x0001e20000100800 */
[----:B------:R-:W-:-:S02]  /*3300*/  CS2R R62, SRZ ;  /* 0x00000000003e7805 */ /* 0x000fc4000001ff00 */
[----:B---3--:R-:W-:Y:S01]  /*3310*/  @!P0 MOV R62, R54 ;  /* 0x00000036003e8202 */ /* 0x008fe20000000f00 */
[----:B0-----:R-:W-:Y:S01]  /*3320*/  HFMA2 R0, -RZ, RZ, 0, 0 ;  /* 0x00000000ff007431 */ /* 0x001fe200000001ff */
[----:B------:R-:W-:Y:S02]  /*3330*/  CS2R R60, SRZ ;  /* 0x00000000003c7805 */ /* 0x000fe4000001ff00 */
[----:B------:R-:W-:Y:S02]  /*3340*/  @!P0 MOV R61, R55 ;  /* 0x00000037003d8202 */ /* 0x000fe40000000f00 */
[----:B------:R-:W-:Y:S02]  /*3350*/  @!P0 MOV R0, R15 ;  /* 0x0000000f00008202 */ /* 0x000fe40000000f00 */
[----:B------:R-:W-:Y:S01]  /*3360*/  LOP3.LUT P0, RZ, R95, 0x40000, RZ, 0xc0, !PT ;  /* 0x000400005fff7812 */ /* 0x000fe2000780c0ff */
[----:B------:R0:W-:Y:S02]  /*3370*/  STL.64 [R1+0x28], R14 ;  /* 0x0000280e01007387 */ /* 0x0001e40000100a00 */
[----:B0-----:R-:W-:-:S10]  /*3380*/  CS2R R14, SRZ ;  /* 0x00000000000e7805 */ /* 0x001fd4000001ff00 */
[----:B----4-:R0:W2:Y:S02]  /*3390*/  @!P0 LDG.E.64 R14, desc[UR10][R48.64] ;  /* 0x0000000a300e8981 */ /* 0x0100a4000c1e1b00 */
[----:B0-----:R-:W-:-:S06]  /*33a0*/  CS2R R48, SRZ ;  /* 0x0000000000307805 */ /* 0x001fcc000001ff00 */
[----:B------:R0:W3:Y:S02]  /*33b0*/  @!P0 LDG.E.64 R48, desc[UR10][R114.64] ;  /* 0x0000000a72308981 */ /* 0x0000e4000c1e1b00 */
[----:B0-----:R-:W-:Y:S02]  /*33c0*/  MOV R114, R46 ;  /* 0x0000002e00727202 */ /* 0x001fe40000000f00 */
[----:B------:R-:W-:Y:S02]  /*33d0*/  MOV R115, R47 ;  /* 0x0000002f00737202 */ /* 0x000fe40000000f00 */
[----:B------:R-:W4:Y:S04]  /*33e0*/  LDL.LU.64 R46, [R1+0x2d0] ;  /* 0x0002d000012e7983 */ /* 0x000f280000300a00 */
[----:B------:R0:W-:Y:S02]  /*33f0*/  STL [R1+0x288], R0 ;  /* 0x0002880001007387 */ /* 0x0001e40000100800 */
[----:B0-----:R-:W-:Y:S01]  /*3400*/  HFMA2 R0, -RZ, RZ, 0, 0 ;  /* 0x00000000ff007431 */ /* 0x001fe200000001ff */
[----:B------:R-:W-:Y:S01]  /*3410*/  @!P2 MOV R0, R4 ;  /* 0x000000040000a202 */ /* 0x000fe20000000f00 */
[----:B------:R-:W-:Y:S04]  /*3420*/  STL.64 [R1+0x118], R58 ;  /* 0x0001183a01007387 */ /* 0x000fe80000100a00 */
[----:B------:R0:W-:Y:S01]  /*3430*/  STL [R1+0x284], R0 ;  /* 0x0002840001007387 */ /* 0x0001e20000100800 */
[----:B------:R-:W-:Y:S01]  /*3440*/  @!P2 MOV R60, R52 ;  /* 0x00000034003ca202 */ /* 0x000fe20000000f00 */
[----:B0-----:R-:W-:Y:S01]  /*3450*/  HFMA2 R0, -RZ, RZ, 0, 0 ;  /* 0x00000000ff007431 */ /* 0x001fe200000001ff */
[----:B------:R-:W-:-:S02]  /*3460*/  CS2R R58, SRZ ;  /* 0x00000000003a7805 */ /* 0x000fc4000001ff00 */
[----:B------:R-:W-:Y:S02]  /*3470*/  @!P2 MOV R59, R53 ;  /* 0x00000035003ba202 */ /* 0x000fe40000000f00 */
[----:B------:R-:W-:Y:S02]  /*3480*/  @!P2 MOV R0, R5 ;  /* 0x000000050000a202 */ /* 0x000fe40000000f00 */
[----:B------:R-:W-:Y:S01]  /*3490*/  LOP3.LUT P2, RZ, R95, 0x20000, RZ, 0xc0, !PT ;  /* 0x000200005fff7812 */ /* 0x000fe2000784c0ff */
[----:B------:R0:W-:Y:S02]  /*34a0*/  STL.64 [R1+0x30], R4 ;  /* 0x0000300401007387 */ /* 0x0001e40000100a00 */
[----:B0-----:R-:W-:-:S10]  /*34b0*/  CS2R R4, SRZ ;  /* 0x0000000000047805 */ /* 0x001fd4000001ff00 */
[----:B----4-:R0:W4:Y:S02]  /*34c0*/  @!P2 LDG.E.64 R4, desc[UR10][R46.64] ;  /* 0x0000000a2e04a981 */ /* 0x010124000c1e1b00 */
        /* <DEDUP_REMOVED lines=29> */
[----:B---3--:R-:W-:Y:S01]  /*36a0*/  @!P0 MOV R56, R48 ;  /* 0x0000003000388202 */ /* 0x008fe20000000f00 */
[----:B0-----:R-:W-:Y:S01]  /*36b0*/  HFMA2 R0, -RZ, RZ, 0, 0 ;  /* 0x00000000ff007431 */ /* 0x001fe200000001ff */
[----:B------:R-:W-:-:S02]  /*36c0*/  CS2R R54, SRZ ;  /* 0x0000000000367805 */ /* 0x000fc4000001ff00 */
[----:B------:R-:W-:Y:S02]  /*36d0*/  @!P0 MOV R55, R49 ;  /* 0x0000003100378202 */ /* 0x000fe40000000f00 */
[----:B------:R-:W-:Y:S02]  /*36e0*/  @!P0 MOV R0, R15 ;  /* 0x0000000f00008202 */ /* 0x000fe40000000f00 */
[----:B------:R-:W-:Y:S01]  /*36f0*/  LOP3.LUT P0, RZ, R95, 0x8000, RZ, 0xc0, !PT ;  /* 0x000080005fff7812 */ /* 0x000fe2000780c0ff */
[----:B------:R0:W-:Y:S02]  /*3700*/  STL.64 [R1+0x40], R14 ;  /* 0x0000400e01007387 */ /* 0x0001e40000100a00 */
[----:B0-----:R-:W-:-:S10]  /*3710*/  CS2R R14, SRZ ;  /* 0x00000000000e7805 */ /* 0x001fd4000001ff00 */
[----:B----4-:R0:W3:Y:S02]  /*3720*/  @!P0 LDG.E.64 R14, desc[UR10][R42.64] ;  /* 0x0000000a2a0e8981 */ /* 0x0100e4000c1e1b00 */
[----:B0-----:R-:W-:-:S06]  /*3730*/  CS2R R42, SRZ ;  /* 0x00000000002a7805 */ /* 0x001fcc000001ff00 */
[----:B------:R0:W4:Y:S02]  /*3740*/  @!P0 LDG.E.64 R42, desc[UR10][R108.64] ;  /* 0x0000000a6c2a8981 */ /* 0x000124000c1e1b00 */
        /* <DEDUP_REMOVED lines=8> */
[----:B------:R-:W-:-:S05]  /*37d0*/  @!P2 MOV R0, R5 ;  /* 0x000000050000a202 */ /* 0x000fca0000000f00 */
[----:B------:R0:W-:Y:S02]  /*37e0*/  STL [R1+0x268], R0 ;  /* 0x0002680001007387 */ /* 0x0001e40000100800 */
[----:B0-----:R-:W-:Y:S01]  /*37f0*/  HFMA2 R0, -RZ, RZ, 0, 0 ;  /* 0x00000000ff007431 */ /* 0x001fe200000001ff */
[----:B--2---:R-:W-:-:S05]  /*3800*/  @!P1 MOV R0, R10 ;  /* 0x0000000a00009202 */ /* 0x004fca0000000f00 */
[----:B------:R0:W-:Y:S02]  /*3810*/  STL [R1+0x250], R0 ;  /* 0x0002500001007387 */ /* 0x0001e40000100800 */
[----:B0-----:R-:W-:Y:S02]  /*3820*/  HFMA2 R0, -RZ, RZ, 0, 0 ;  /* 0x00000000ff007431 */ /* 0x001fe400000001ff */
[----:B------:R0:W-:Y:S01]  /*3830*/  STL.64 [R1+0x130], R52 ;  /* 0x0001303401007387 */ /* 0x0001e20000100a00 */
[----:B------:R-:W-:Y:S02]  /*3840*/  @!P1 MOV R0, R11 ;  /* 0x0000000b00009202 */ /* 0x000fe40000000f00 */
[----:B------:R-:W-:-:S03]  /*3850*/  @!P2 MOV R54, R46 ;  /* 0x0000002e0036a202 */ /* 0x000fc60000000f00 */
[----:B------:R1:W-:Y:S01]  /*3860*/  STL [R1+0x254], R0 ;  /* 0x0002540001007387 */ /* 0x0003e20000100800 */
[----:B0-----:R-:W-:Y:S02]  /*3870*/  CS2R R52, SRZ ;  /* 0x0000000000347805 */ /* 0x001fe4000001ff00 */
[----:B------:R-:W-:Y:S02]  /*3880*/  @!P2 MOV R53, R47 ;  /* 0x0000002f0035a202 */ /* 0x000fe40000000f00 */
[----:B------:R-:W-:Y:S01]  /*3890*/  LOP3.LUT P2, RZ, R95, 0x4000, RZ, 0xc0, !PT ;  /* 0x000040005fff7812 */ /* 0x000fe2000784c0ff */
[----:B-1----:R-:W-:Y:S01]  /*38a0*/  HFMA2 R0, -RZ, RZ, 0, 0 ;  /* 0x00000000ff007431 */ /* 0x002fe200000001ff */
[----:B------:R0:W-:Y:S04]  /*38b0*/  STL.64 [R1+0x48], R4 ;  /* 0x0000480401007387 */ /* 0x0001e80000100a00 */
[----:B------:R1:W-:Y:S01]  /*38c0*/  STL.64 [R1+0x138], R50 ;  /* 0x0001383201007387 */ /* 0x0003e20000100a00 */
[----:B0-----:R-:W-:-:S03]  /*38d0*/  CS2R R4, SRZ ;  /* 0x0000000000047805 */ /* 0x001fc6000001ff00 */
[----:B------:R0:W-:Y:S01]  /*38e0*/  STL.64 [R1+0x140], R48 ;  /* 0x0001403001007387 */ /* 0x0001e20000100a00 */
[----:B-1----:R-:W-:Y:S02]  /*38f0*/  CS2R R50, SRZ ;  /* 0x0000000000327805 */ /* 0x002fe4000001ff00 */
[----:B0-----:R-:W-:Y:S02]  /*3900*/  CS2R R48, SRZ ;  /* 0x0000000000307805 */ /* 0x001fe4000001ff00 */
[----:B---3--:R-:W-:-:S05]  /*3910*/  @!P0 MOV R0, R14 ;  /* 0x0000000e00008202 */ /* 0x008fca0000000f00 */
[----:B------:R0:W-:Y:S02]  /*3920*/  STL [R1+0x248], R0 ;  /* 0x0002480001007387 */ /* 0x0001e40000100800 */
[----:B0-----:R-:W-:Y:S01]  /*3930*/  HFMA2 R0, -RZ, RZ, 0, 0 ;  /* 0x00000000ff007431 */ /* 0x001fe200000001ff */
[----:B----4-:R-:W-:Y:S02]  /*3940*/  @!P0 MOV R50, R42 ;  /* 0x0000002a00328202 */ /* 0x010fe40000000f00 */
[----:B------:R-:W-:Y:S02]  /*3950*/  @!P0 MOV R49, R43 ;  /* 0x0000002b00318202 */ /* 0x000fe40000000f00 */
[----:B------:R-:W-:Y:S02]  /*3960*/  @!P0 MOV R0, R15 ;  /* 0x0000000f00008202 */ /* 0x000fe40000000f00 */
[----:B------:R-:W-:Y:S01]  /*3970*/  LOP3.LUT P0, RZ, R95, 0x1000, RZ, 0xc0, !PT ;  /* 0x000010005fff7812 */ /* 0x000fe2000780c0ff */
[----:B------:R0:W2:Y:S02]  /*3980*/  @!P2 LDG.E.64 R4, desc[UR10][R40.64] ;  /* 0x0000000a2804a981 */ /* 0x0000a4000c1e1b00 */
[----:B0-----:R-:W-:-:S02]  /*3990*/  CS2R R40, SRZ ;  /* 0x0000000000287805 */ /* 0x001fc4000001ff00 */
[----:B------:R0:W-:Y:S04]  /*39a0*/  STL.64 [R1+0x58], R14 ;  /* 0x0000580e01007387 */ /* 0x0001e80000100a00 */
[----:B------:R1:W3:Y:S02]  /*39b0*/  @!P2 LDG.E.64 R40, desc[UR10][R106.64] ;  /* 0x0000000a6a28a981 */ /* 0x0002e4000c1e1b00 */
[----:B-1----:R-:W-:Y:S02]  /*39c0*/  MOV R106, R38 ;  /* 0x00000026006a7202 */ /* 0x002fe40000000f00 */
[----:B------:R-:W-:Y:S02]  /*39d0*/  MOV R107, R39 ;  /* 0x00000027006b7202 */ /* 0x000fe40000000f00 */
[----:B------:R-:W4:Y:S01]  /*39e0*/  LDL.LU.64 R38, [R1+0x2b0] ;  /* 0x0002b00001267983 */ /* 0x000f220000300a00 */
[----:B0-----:R-:W-:-:S06]  /*39f0*/  CS2R R14, SRZ ;  /* 0x00000000000e7805 */ /* 0x001fcc000001ff00 */
[----:B------:R0:W4:Y:S02]  /*3a00*/  @!P0 LDG.E.64 R14, desc[UR10][R36.64] ;  /* 0x0000000a240e8981 */ /* 0x000124000c1e1b00 */
[----:B0-----:R-:W-:-:S06]  /*3a10*/  CS2R R36, SRZ ;  /* 0x0000000000247805 */ /* 0x001fcc000001ff00 */
[----:B------:R-:W4:Y:S01]  /*3a20*/  @!P0 LDG.E.64 R36, desc[UR10][R102.64] ;  /* 0x0000000a66248981 */ /* 0x000f22000c1e1b00 */
[----:B------:R-:W-:Y:S02]  /*3a30*/  @!P1 MOV R52, R44 ;  /* 0x0000002c00349202 */ /* 0x000fe40000000f00 */
[----:B------:R-:W-:Y:S01]  /*3a40*/  @!P1 MOV R51, R45 ;  /* 0x0000002d00339202 */ /* 0x000fe20000000f00 */
[----:B------:R0:W-:Y:S01]  /*3a50*/  STL [R1+0x24c], R0 ;  /* 0x00024c0001007387 */ /* 0x0001e20000100800 */
[----:B------:R-:W-:Y:S01]  /*3a60*/  LOP3.LUT P1, RZ, R95, 0x2000, RZ, 0xc0, !PT ;  /* 0x000020005fff7812 */ /* 0x000fe2000782c0ff */
[----:B0-----:R-:W-:Y:S02]  /*3a70*/  HFMA2 R0, -RZ, RZ, 0, 0 ;  /* 0x00000000ff007431 */ /* 0x001fe400000001ff */
[----:B------:R0:W-:Y:S04]  /*3a80*/  STL.64 [R1+0x50], R10 ;  /* 0x0000500a01007387 */ /* 0x0001e80000100a00 */
[----:B------:R1:W-:Y:S01]  /*3a90*/  STL.64 [R1+0x148], R46 ;  /* 0x0001482e01007387 */ /* 0x0003e20000100a00 */
[----:B0-----:R-:W-:-:S02]  /*3aa0*/  CS2R R10, SRZ ;  /* 0x00000000000a7805 */ /* 0x001fc4000001ff00 */
[----:B-1----:R-:W-:Y:S01]  /*3ab0*/  CS2R R46, SRZ ;  /* 0x00000000002e7805 */ /* 0x002fe2000001ff00 */
[----:B------:R0:W-:Y:S04]  /*3ac0*/  STL.64 [R1+0x150], R44 ;  /* 0x0001502c01007387 */ /* 0x0001e80000100a00 */
[----:B------:R1:W-:Y:S01]  /*3ad0*/  STL.64 [R1+0x158], R42 ;  /* 0x0001582a01007387 */ /* 0x0003e20000100a00 */
[----:B0-----:R-:W-:Y:S02]  /*3ae0*/  CS2R R44, SRZ ;  /* 0x00000000002c7805 */ /* 0x001fe4000001ff00 */
[----:B-1----:R-:W-:Y:S02]  /*3af0*/  CS2R R42, SRZ ;  /* 0x00000000002a7805 */ /* 0x002fe4000001ff00 */
[----:B--2---:R-:W-:-:S05]  /*3b00*/  @!P2 MOV R0, R4 ;  /* 0x000000040000a202 */ /* 0x004fca0000000f00 */
[----:B------:R0:W-:Y:S02]  /*3b10*/  STL [R1+0x240], R0 ;  /* 0x0002400001007387 */ /* 0x0001e40000100800 */
[----:B0-----:R-:W-:Y:S01]  /*3b20*/  HFMA2 R0, -RZ, RZ, 0, 0 ;  /* 0x00000000ff007431 */ /* 0x001fe200000001ff */
[----:B---3--:R-:W-:Y:S02]  /*3b30*/  @!P2 MOV R48, R40 ;  /* 0x000000280030a202 */ /* 0x008fe40000000f00 */
[----:B------:R-:W-:Y:S02]  /*3b40*/  @!P2 MOV R47, R41 ;  /* 0x00000029002fa202 */ /* 0x000fe40000000f00 */
[----:B------:R-:W-:Y:S02]  /*3b50*/  @!P2 MOV R0, R5 ;  /* 0x000000050000a202 */ /* 0x000fe40000000f00 */
[----:B------:R-:W-:Y:S01]  /*3b60*/  LOP3.LUT P2, RZ, R95, 0x800, RZ, 0xc0, !PT ;  /* 0x000008005fff7812 */ /* 0x000fe2000784c0ff */
[----:B----4-:R0:W2:Y:S04]  /*3b70*/  @!P1 LDG.E.64 R10, desc[UR10][R38.64] ;  /* 0x0000000a260a9981 */ /* 0x0100a8000c1e1b00 */
[----:B------:R1:W-:Y:S01]  /*3b80*/  STL.64 [R1+0x60], R4 ;  /* 0x0000600401007387 */ /* 0x0003e20000100a00 */
[----:B0-----:R-:W-:-:S06]  /*3b90*/  CS2R R38, SRZ ;  /* 0x0000000000267805 */ /* 0x001fcc000001ff00 */
[----:B------:R0:W3:Y:S01]  /*3ba0*/  @!P1 LDG.E.64 R38, desc[UR10][R104.64] ;  /* 0x0000000a68269981 */ /* 0x0000e2000c1e1b00 */
[----:B-1----:R-:W-:Y:S02]  /*3bb0*/  CS2R R4, SRZ ;  /* 0x0000000000047805 */ /* 0x002fe4000001ff00 */
[----:B------:R-:W-:-:S04]  /*3bc0*/  @!P0 MOV R44, R36 ;  /* 0x00000024002c8202 */ /* 0x000fc80000000f00 */
[----:B------:R1:W4:Y:S01]  /*3bd0*/  @!P2 LDG.E.64 R4, desc[UR10][R34.64] ;  /* 0x0000000a2204a981 */ /* 0x000322000c1e1b00 */
[----:B0-----:R-:W-:Y:S02]  /*3be0*/  MOV R104, R116 ;  /* 0x0000007400687202 */ /* 0x001fe40000000f00 */
[----:B------:R-:W-:Y:S02]  /*3bf0*/  MOV R105, R117 ;  /* 0x0000007500697202 */ /* 0x000fe40000000f00 */
[----:B------:R-:W-:Y:S02]  /*3c00*/  CS2R R116, SRZ ;  /* 0x0000000000747805 */ /* 0x000fe4000001ff00 */
[----:B------:R-:W-:Y:S02]  /*3c10*/  @!P0 MOV R43, R37 ;  /* 0x00000025002b8202 */ /* 0x000fe40000000f00 */
[----:B------:R-:W-:Y:S02]  /*3c20*/  @!P0 MOV R116, R14 ;  /* 0x0000000e00748202 */ /* 0x000fe40000000f00 */
[----:B------:R-:W-:-:S02]  /*3c30*/  @!P0 MOV R117, R15 ;  /* 0x0000000f00758202 */ /* 0x000fc40000000f00 */
[----:B------:R-:W-:Y:S02]  /*3c40*/  LOP3.LUT P0, RZ, R95, 0x200, RZ, 0xc0, !PT ;  /* 0x000002005fff7812 */ /* 0x000fe4000780c0ff */
[----:B-1----:R-:W-:Y:S01]  /*3c50*/  CS2R R34, SRZ ;  /* 0x0000000000227805 */ /* 0x002fe2000001ff00 */
[----:B------:R0:W-:Y:S05]  /*3c60*/  STL.64 [R1+0x70], R14 ;  /* 0x0000700e01007387 */ /* 0x0001ea0000100a00 */
[----:B------:R-:W4:Y:S01]  /*3c70*/  @!P2 LDG.E.64 R34, desc[UR10][R100.64] ;  /* 0x0000000a6422a981 */ /* 0x000f22000c1e1b00 */
[----:B0-----:R-:W-:-:S06]  /*3c80*/  CS2R R14, SRZ ;  /* 0x00000000000e7805 */ /* 0x001fcc000001ff00 */
[----:B------:R0:W4:Y:S02]  /*3c90*/  @!P0 LDG.E.64 R14, desc[UR10][R30.64] ;  /* 0x0000000a1e0e8981 */ /* 0x000124000c1e1b00 */
[----:B0-----:R-:W-:-:S06]  /*3ca0*/  CS2R R30, SRZ ;  /* 0x00000000001e7805 */ /* 0x001fcc000001ff00 */
[----:B------:R0:W4:Y:S04]  /*3cb0*/  @!P0 LDG.E.64 R30, desc[UR10][R96.64] ;  /* 0x0000000a601e8981 */ /* 0x000128000c1e1b00 */
[----:B------:R1:W-:Y:S02]  /*3cc0*/  STL [R1+0x244], R0 ;  /* 0x0002440001007387 */ /* 0x0003e40000100800 */
[----:B-1----:R-:W-:Y:S01]  /*3cd0*/  HFMA2 R0, -RZ, RZ, 0, 0 ;  /* 0x00000000ff007431 */ /* 0x002fe200000001ff */
[----:B------:R-:W-:Y:S01]  /*3ce0*/  MOV R100, R106 ;  /* 0x0000006a00647202 */ /* 0x000fe20000000f00 */
[----:B------:R1:W-:Y:S01]  /*3cf0*/  STL.64 [R1+0x160], R40 ;  /* 0x0001602801007387 */ /* 0x0003e20000100a00 */
[----:B------:R-:W-:Y:S02]  /*3d00*/  MOV R101, R107 ;  /* 0x0000006b00657202 */ /* 0x000fe40000000f00 */
[----:B------:R-:W-:-:S02]  /*3d10*/  MOV R106, R118 ;  /* 0x00000076006a7202 */ /* 0x000fc40000000f00 */
[----:B------:R-:W-:Y:S02]  /*3d20*/  MOV R107, R119 ;  /* 0x00000077006b7202 */ /* 0x000fe40000000f00 */
[----:B------:R-:W-:Y:S02]  /*3d30*/  CS2R R118, SRZ ;  /* 0x0000000000767805 */ /* 0x000fe4000001ff00 */
[----:B-1----:R-:W-:Y:S02]  /*3d40*/  CS2R R40, SRZ ;  /* 0x0000000000287805 */ /* 0x002fe4000001ff00 */
[----:B0-----:R-:W-:Y:S01]  /*3d50*/  MOV R96, R106 ;  /* 0x0000006a00607202 */ /* 0x001fe20000000f00 */
[----:B------:R0:W-:Y:S01]  /*3d60*/  STL.64 [R1+0x170], R36 ;  /* 0x0001702401007387 */ /* 0x0001e20000100a00 */
[----:B------:R-:W-:Y:S02]  /*3d70*/  MOV R97, R107 ;  /* 0x0000006b00617202 */ /* 0x000fe40000000f00 */
[----:B------:R-:W-:-:S02]  /*3d80*/  CS2R R106, SRZ ;  /* 0x00000000006a7805 */ /* 0x000fc4000001ff00 */
[----:B0-----:R-:W-:Y:S02]  /*3d90*/  CS2R R36, SRZ ;  /* 0x0000000000247805 */ /* 0x001fe4000001ff00 */
[----:B--2---:R-:W-:-:S05]  /*3da0*/  @!P1 MOV R0, R10 ;  /* 0x0000000a00009202 */ /* 0x004fca0000000f00 */
[----:B------:R0:W-:Y:S02]  /*3db0*/  STL [R1+0x238], R0 ;  /* 0x0002380001007387 */ /* 0x0001e40000100800 */
[----:B0-----:R-:W-:Y:S01]  /*3dc0*/  HFMA2 R0, -RZ, RZ, 0, 0 ;  /* 0x00000000ff007431 */ /* 0x001fe200000001ff */
[----:B---3--:R-:W-:Y:S02]  /*3dd0*/  @!P1 MOV R46, R38 ;  /* 0x00000026002e9202 */ /* 0x008fe40000000f00 */
[----:B------:R-:W-:Y:S02]  /*3de0*/  @!P1 MOV R45, R39 ;  /* 0x00000027002d9202 */ /* 0x000fe40000000f00 */
[----:B------:R-:W-:Y:S02]  /*3df0*/  @!P1 MOV R0, R11 ;  /* 0x0000000b00009202 */ /* 0x000fe40000000f00 */
[----:B------:R-:W-:Y:S01]  /*3e00*/  LOP3.LUT P1, RZ, R95, 0x400, RZ, 0xc0, !PT ;  /* 0x000004005fff7812 */ /* 0x000fe2000782c0ff */
[----:B------:R0:W-:Y:S01]  /*3e10*/  STL.64 [R1+0x68], R10 ;  /* 0x0000680a01007387 */ /* 0x0001e20000100a00 */
[----:B----4-:R-:W-:-:S02]  /*3e20*/  @!P2 MOV R118, R4 ;  /* 0x000000040076a202 */ /* 0x010fc40000000f00 */
[----:B------:R-:W-:Y:S02]  /*3e30*/  @!P2 MOV R119, R5 ;  /* 0x000000050077a202 */ /* 0x000fe40000000f00 */
[----:B0-----:R-:W-:-:S07]  /*3e40*/  CS2R R10, SRZ ;  /* 0x00000000000a7805 */ /* 0x001fce000001ff00 */
[----:B------:R0:W2:Y:S01]  /*3e50*/  @!P1 LDG.E.64 R10, desc[UR10][R32.64] ;  /* 0x0000000a200a9981 */ /* 0x0000a2000c1e1b00 */
[----:B------:R-:W-:Y:S02]  /*3e60*/  @!P2 MOV R42, R34 ;  /* 0x00000022002aa202 */ /* 0x000fe40000000f00 */
[----:B------:R-:W-:Y:S02]  /*3e70*/  @!P2 MOV R41, R35 ;  /* 0x000000230029a202 */ /* 0x000fe40000000f00 */
[----:B------:R-:W-:Y:S02]  /*3e80*/  LOP3.LUT P2, RZ, R95, 0x100, RZ, 0xc0, !PT ;  /* 0x000001005fff7812 */ /* 0x000fe4000784c0ff */
[----:B0-----:R-:W-:Y:S01]  /*3e90*/  CS2R R32, SRZ ;  /* 0x0000000000207805 */ /* 0x001fe2000001ff00 */
[----:B------:R0:W-:Y:S04]  /*3ea0*/  STL.64 [R1+0x78], R4 ;  /* 0x0000780401007387 */ /* 0x0001e80000100a00 */
[----:B------:R1:W-:Y:S04]  /*3eb0*/  STL.64 [R1+0x168], R38 ;  /* 0x0001682601007387 */ /* 0x0003e80000100a00 */
[----:B------:R3:W4:Y:S01]  /*3ec0*/  @!P1 LDG.E.64 R32, desc[UR10][R98.64] ;  /* 0x0000000a62209981 */ /* 0x000722000c1e1b00 */
[----:B0-----:R-:W-:-:S02]  /*3ed0*/  CS2R R4, SRZ ;  /* 0x0000000000047805 */ /* 0x001fc4000001ff00 */
[----:B------:R-:W-:Y:S02]  /*3ee0*/  @!P0 MOV R106, R15 ;  /* 0x0000000f006a8202 */ /* 0x000fe40000000f00 */
[----:B-1----:R-:W-:Y:S02]  /*3ef0*/  CS2R R38, SRZ ;  /* 0x0000000000267805 */ /* 0x002fe4000001ff00 */
[----:B---3--:R-:W-:Y:S01]  /*3f00*/  MOV R98, R104 ;  /* 0x0000006800627202 */ /* 0x008fe20000000f00 */
[----:B------:R0:W3:Y:S01]  /*3f10*/  @!P2 LDG.E.64 R4, desc[UR10][R80.64] ;  /* 0x0000000a5004a981 */ /* 0x0000e2000c1e1b00 */
[----:B------:R-:W-:Y:S02]  /*3f20*/  MOV R99, R105 ;  /* 0x0000006900637202 */ /* 0x000fe40000000f00 */
[----:B------:R-:W-:Y:S02]  /*3f30*/  CS2R R104, SRZ ;  /* 0x0000000000687805 */ /* 0x000fe4000001ff00 */
[----:B------:R-:W-:-:S02]  /*3f40*/  @!P0 MOV R38, R30 ;  /* 0x0000001e00268202 */ /* 0x000fc40000000f00 */
[----:B------:R-:W-:Y:S02]  /*3f50*/  @!P0 MOV R105, R14 ;  /* 0x0000000e00698202 */ /* 0x000fe40000000f00 */
[----:B------:R-:W-:Y:S02]  /*3f60*/  @!P0 MOV R37, R31 ;  /* 0x0000001f00258202 */ /* 0x000fe40000000f00 */
[----:B------:R-:W-:Y:S02]  /*3f70*/  LOP3.LUT P0, RZ, R95, 0x40, RZ, 0xc0, !PT ;  /* 0x000000405fff7812 */ /* 0x000fe4000780c0ff */
[----:B0-----:R-:W-:Y:S01]  /*3f80*/  CS2R R80, SRZ ;  /* 0x0000000000507805 */ /* 0x001fe2000001ff00 */
[----:B------:R0:W-:Y:S05]  /*3f90*/  STL.64 [R1+0x88], R14 ;  /* 0x0000880e01007387 */ /* 0x0001ea0000100a00 */
[----:B------:R-:W3:Y:S01]  /*3fa0*/  @!P2 LDG.E.64 R80, desc[UR10][R92.64] ;  /* 0x0000000a5c50a981 */ /* 0x000ee2000c1e1b00 */
[----:B0-----:R-:W-:-:S06]  /*3fb0*/  CS2R R14, SRZ ;  /* 0x00000000000e7805 */ /* 0x001fcc000001ff00 */
[----:B------:R0:W3:Y:S02]  /*3fc0*/  @!P0 LDG.E.64 R14, desc[UR10][R70.64] ;  /* 0x0000000a460e8981 */ /* 0x0000e4000c1e1b00 */
[----:B0-----:R-:W-:-:S06]  /*3fd0*/  CS2R R70, SRZ ;  /* 0x0000000000467805 */ /* 0x001fcc000001ff00 */
[----:B------:R0:W3:Y:S02]  /*3fe0*/  @!P0 LDG.E.64 R70, desc[UR10][R88.64] ;  /* 0x0000000a58468981 */ /* 0x0000e4000c1e1b00 */
[----:B0-----:R-:W-:Y:S02]  /*3ff0*/  MOV R88, R8 ;  /* 0x0000000800587202 */ /* 0x001fe40000000f00 */
[----:B------:R-:W-:Y:S02]  /*4000*/  MOV R89, R9 ;  /* 0x0000000900597202 */ /* 0x000fe40000000f00 */
[----:B------:R-:W3:Y:S01]  /*4010*/  LDL.LU.64 R8, [R1+0x2a8] ;  /* 0x0002a80001087983 */ /* 0x000ee20000300a00 */
[----:B------:R-:W-:Y:S02]  /*4020*/  MOV R102, R110 ;  /* 0x0000006e00667202 */ /* 0x000fe40000000f00 */
[----:B------:R-:W-:Y:S02]  /*4030*/  MOV R103, R111 ;  /* 0x0000006f00677202 */ /* 0x000fe40000000f00 */
[----:B------:R-:W-:-:S02]  /*4040*/  CS2R R110, SRZ ;  /* 0x00000000006e7805 */ /* 0x000fc4000001ff00 */
[----:B------:R-:W-:Y:S01]  /*4050*/  MOV R92, R102 ;  /* 0x00000066005c7202 */ /* 0x000fe20000000f00 */
[----:B------:R0:W-:Y:S01]  /*4060*/  STL.64 [R1+0x178], R34 ;  /* 0x0001782201007387 */ /* 0x0001e20000100a00 */
[----:B------:R-:W-:Y:S02]  /*4070*/  MOV R93, R103 ;  /* 0x00000067005d7202 */ /* 0x000fe40000000f00 */
[----:B------:R-:W-:Y:S02]  /*4080*/  CS2R R102, SRZ ;  /* 0x0000000000667805 */ /* 0x000fe4000001ff00 */
[----:B0-----:R-:W-:Y:S02]  /*4090*/  CS2R R34, SRZ ;  /* 0x0000000000227805 */ /* 0x001fe4000001ff00 */
[----:B--2---:R-:W-:Y:S02]  /*40a0*/  @!P1 MOV R110, R10 ;  /* 0x0000000a006e9202 */ /* 0x004fe40000000f00 */
[----:B------:R-:W-:Y:S01]  /*40b0*/  @!P1 MOV R111, R11 ;  /* 0x0000000b006f9202 */ /* 0x000fe20000000f00 */
[----:B------:R0:W-:Y:S01]  /*40c0*/  STL.64 [R1+0x80], R10 ;  /* 0x0000800a01007387 */ /* 0x0001e20000100a00 */
[----:B----4-:R-:W-:-:S02]  /*40d0*/  @!P1 MOV R40, R32 ;  /* 0x0000002000289202 */ /* 0x010fc40000000f00 */
[----:B------:R-:W-:Y:S02]  /*40e0*/  @!P1 MOV R39, R33 ;  /* 0x0000002100279202 */ /* 0x000fe40000000f00 */
[----:B------:R-:W-:Y:S02]  /*40f0*/  LOP3.LUT P1, RZ, R95, 0x80, RZ, 0xc0, !PT ;  /* 0x000000805fff7812 */ /* 0x000fe4000782c0ff */
[----:B0-----:R-:W-:Y:S02]  /*4100*/  CS2R R10, SRZ ;  /* 0x00000000000a7805 */ /* 0x001fe4000001ff00 */
[----:B---3--:R-:W-:Y:S02]  /*4110*/  @!P2 MOV R103, R4 ;  /* 0x000000040067a202 */ /* 0x008fe40000000f00 */
[----:B------:R-:W-:-:S07]  /*4120*/  @!P2 MOV R104, R5 ;  /* 0x000000050068a202 */ /* 0x000fce0000000f00 */
[----:B------:R0:W2:Y:S01]  /*4130*/  @!P1 LDG.E.64 R10, desc[UR10][R68.64] ;  /* 0x0000000a440a9981 */ /* 0x0000a2000c1e1b00 */
[----:B------:R-:W-:Y:S02]  /*4140*/  @!P2 MOV R36, R80 ;  /* 0x000000500024a202 */ /* 0x000fe40000000f00 */
[----:B------:R-:W-:Y:S02]  /*4150*/  @!P2 MOV R35, R81 ;  /* 0x000000510023a202 */ /* 0x000fe40000000f00 */
[----:B------:R-:W-:Y:S02]  /*4160*/  LOP3.LUT P2, RZ, R95, 0x20, RZ, 0xc0, !PT ;  /* 0x000000205fff7812 */ /* 0x000fe4000784c0ff */
[----:B0-----:R-:W-:Y:S01]  /*4170*/  CS2R R68, SRZ ;  /* 0x0000000000447805 */ /* 0x001fe2000001ff00 */
[----:B------:R0:W-:Y:S05]  /*4180*/  STL.64 [R1+0x90], R4 ;  /* 0x0000900401007387 */ /* 0x0001ea0000100a00 */
[----:B------:R-:W3:Y:S01]  /*4190*/  @!P1 LDG.E.64 R68, desc[UR10][R90.64] ;  /* 0x0000000a5a449981 */ /* 0x000ee2000c1e1b00 */
[----:B0-----:R-:W-:-:S06]  /*41a0*/  CS2R R4, SRZ ;  /* 0x0000000000047805 */ /* 0x001fcc000001ff00 */
[----:B------:R0:W4:Y:S02]  /*41b0*/  @!P2 LDG.E.64 R4, desc[UR10][R8.64] ;  /* 0x0000000a0804a981 */ /* 0x000124000c1e1b00 */
[----:B0-----:R-:W-:-:S06]  /*41c0*/  CS2R R8, SRZ ;  /* 0x0000000000087805 */ /* 0x001fcc000001ff00 */
[----:B------:R0:W4:Y:S02]  /*41d0*/  @!P2 LDG.E.64 R8, desc[UR10][R86.64] ;  /* 0x0000000a5608a981 */ /* 0x000124000c1e1b00 */
[----:B0-----:R-:W-:Y:S02]  /*41e0*/  MOV R86, R12 ;  /* 0x0000000c00567202 */ /* 0x001fe40000000f00 */
[----:B------:R-:W-:Y:S02]  /*41f0*/  MOV R87, R13 ;  /* 0x0000000d00577202 */ /* 0x000fe40000000f00 */
[----:B------:R-:W4:Y:S01]  /*4200*/  LDL.LU.64 R12, [R1+0x2a0] ;  /* 0x0002a000010c7983 */ /* 0x000f220000300a00 */
[----:B------:R-:W-:-:S03]  /*4210*/  MOV R90, R92 ;  /* 0x0000005c005a7202 */ /* 0x000fc60000000f00 */
[----:B------:R0:W-:Y:S01]  /*4220*/  STL [R1+0x25c], R94 ;  /* 0x00025c5e01007387 */ /* 0x0001e20000100800 */
[----:B------:R-:W-:Y:S02]  /*4230*/  MOV R91, R93 ;  /* 0x0000005d005b7202 */ /* 0x000fe40000000f00 */
[----:B------:R-:W-:Y:S01]  /*4240*/  MOV R92, R96 ;  /* 0x00000060005c7202 */ /* 0x000fe20000000f00 */
[----:B------:R1:W-:Y:S01]  /*4250*/  STL.64 [R1+0x180], R32 ;  /* 0x0001802001007387 */ /* 0x0003e20000100a00 */
[----:B------:R-:W-:Y:S02]  /*4260*/  MOV R93, R97 ;  /* 0x00000061005d7202 */ /* 0x000fe40000000f00 */
[----:B------:R-:W-:Y:S01]  /*4270*/  CS2R R96, SRZ ;  /* 0x0000000000607805 */ /* 0x000fe2000001ff00 */
[----:B0-----:R-:W-:Y:S01]  /*4280*/  HFMA2 R94, -RZ, RZ, 0, 0 ;  /* 0x00000000ff5e7431 */ /* 0x001fe200000001ff */
[----:B------:R0:W-:Y:S01]  /*4290*/  STL.64 [R1+0x188], R30 ;  /* 0x0001881e01007387 */ /* 0x0001e20000100a00 */
[----:B------:R-:W-:-:S02]  /*42a0*/  @!P0 MOV R96, R15 ;  /* 0x0000000f00608202 */ /* 0x000fc40000000f00 */
[----:B-1----:R-:W-:Y:S02]  /*42b0*/  CS2R R32, SRZ ;  /* 0x0000000000207805 */ /* 0x002fe4000001ff00 */
[----:B------:R-:W-:Y:S02]  /*42c0*/  @!P0 MOV R94, R14 ;  /* 0x0000000e005e8202 */ /* 0x000fe40000000f00 */
[----:B------:R-:W-:Y:S02]  /*42d0*/  @!P0 MOV R32, R70 ;  /* 0x0000004600208202 */ /* 0x000fe40000000f00 */
[----:B0-----:R-:W-:Y:S02]  /*42e0*/  CS2R R30, SRZ ;  /* 0x00000000001e7805 */ /* 0x001fe4000001ff00 */
[----:B------:R-:W-:Y:S02]  /*42f0*/  @!P0 MOV R31, R71 ;  /* 0x00000047001f8202 */ /* 0x000fe40000000f00 */
[----:B------:R-:W-:Y:S01]  /*4300*/  LOP3.LUT P0, RZ, R95, 0x8, RZ, 0xc0, !PT ;  /* 0x000000085fff7812 */ /* 0x000fe2000780c0ff */
[----:B------:R0:W-:Y:S02]  /*4310*/  STL.64 [R1+0xa0], R14 ;  /* 0x0000a00e01007387 */ /* 0x0001e40000100a00 */
[----:B0-----:R-:W-:-:S10]  /*4320*/  CS2R R14, SRZ ;  /* 0x00000000000e7805 */ /* 0x001fd4000001ff00 */
[----:B------:R0:W4:Y:S02]  /*4330*/  @!P0 LDG.E.64 R14, desc[UR10][R2.64] ;  /* 0x0000000a020e8981 */ /* 0x000124000c1e1b00 */
[----:B0-----:R-:W-:-:S06]  /*4340*/  CS2R R2, SRZ ;  /* 0x0000000000027805 */ /* 0x001fcc000001ff00 */
[----:B------:R-:W4:Y:S01]  /*4350*/  @!P0 LDG.E.64 R2, desc[UR10][R76.64] ;  /* 0x0000000a4c028981 */ /* 0x000f22000c1e1b00 */
[----:B--2---:R-:W-:Y:S02]  /*4360*/  @!P1 MOV R97, R10 ;  /* 0x0000000a00619202 */ /* 0x004fe40000000f00 */
[----:B------:R-:W-:Y:S01]  /*4370*/  @!P1 MOV R102, R11 ;  /* 0x0000000b00669202 */ /* 0x000fe20000000f00 */
[----:B------:R0:W-:Y:S01]  /*4380*/  STL.64 [R1+0x98], R10 ;  /* 0x0000980a01007387 */ /* 0x0001e20000100a00 */
[----:B---3--:R-:W-:Y:S02]  /*4390*/  @!P1 MOV R34, R68 ;  /* 0x0000004400229202 */ /* 0x008fe40000000f00 */
[----:B------:R-:W-:Y:S02]  /*43a0*/  @!P1 MOV R33, R69 ;  /* 0x0000004500219202 */ /* 0x000fe40000000f00 */
[----:B------:R-:W-:Y:S02]  /*43b0*/  LOP3.LUT P1, RZ, R95, 0x10, RZ, 0xc0, !PT ;  /* 0x000000105fff7812 */ /* 0x000fe4000782c0ff */
[----:B0-----:R-:W-:-:S11]  /*43c0*/  CS2R R10, SRZ ;  /* 0x00000000000a7805 */ /* 0x001fd6000001ff00 */
[----:B----4-:R0:W2:Y:S02]  /*43d0*/  @!P1 LDG.E.64 R10, desc[UR10][R12.64] ;  /* 0x0000000a0c0a9981 */ /* 0x0100a4000c1e1b00 */
[----:B0-----:R-:W-:-:S06]  /*43e0*/  CS2R R12, SRZ ;  /* 0x00000000000c7805 */ /* 0x001fcc000001ff00 */
[----:B------:R-:W3:Y:S04]  /*43f0*/  @!P1 LDG.E.64 R12, desc[UR10][R78.64] ;  /* 0x0000000a4e0c9981 */ /* 0x000ee8000c1e1b00 */
[----:B------:R0:W-:Y:S04]  /*4400*/  STL.64 [R1+0x198], R68 ;  /* 0x0001984401007387 */ /* 0x0001e80000100a00 */
[----:B------:R1:W-:Y:S04]  /*4410*/  STL.64 [R1+0x1a0], R70 ;  /* 0x0001a04601007387 */ /* 0x0003e80000100a00 */
[----:B------:R4:W-:Y:S01]  /*4420*/  STL [R1+0x23c], R0 ;  /* 0x00023c0001007387 */ /* 0x0009e20000100800 */
[----:B0-----:R-:W-:-:S02]  /*4430*/  CS2R R68, SRZ ;  /* 0x0000000000447805 */ /* 0x001fc4000001ff00 */
[----:B-1----:R-:W-:Y:S01]  /*4440*/  CS2R R70, SRZ ;  /* 0x0000000000467805 */ /* 0x002fe2000001ff00 */
[----:B----4-:R-:W-:Y:S01]  /*4450*/  HFMA2 R0, -RZ, RZ, 0, 0 ;  /* 0x00000000ff007431 */ /* 0x010fe200000001ff */
[----:B------:R0:W-:Y:S01]  /*4460*/  STL.64 [R1+0x190], R80 ;  /* 0x0001905001007387 */ /* 0x0001e20000100a00 */
[----:B------:R-:W-:Y:S02]  /*4470*/  @!P2 MOV R30, R8 ;  /* 0x00000008001ea202 */ /* 0x000fe40000000f00 */
[----:B------:R-:W-:Y:S02]  /*4480*/  @!P0 MOV R69, R14 ;  /* 0x0000000e00458202 */ /* 0x000fe40000000f00 */
[----:B------:R-:W-:Y:S02]  /*4490*/  @!P0 MOV R70, R15 ;  /* 0x0000000f00468202 */ /* 0x000fe40000000f00 */
[----:B0-----:R-:W-:Y:S02]  /*44a0*/  MOV R80, R88 ;  /* 0x0000005800507202 */ /* 0x001fe40000000f00 */
[----:B------:R-:W-:-:S02]  /*44b0*/  MOV R81, R89 ;  /* 0x0000005900517202 */ /* 0x000fc40000000f00 */
[----:B------:R-:W-:Y:S02]  /*44c0*/  CS2R R88, SRZ ;  /* 0x0000000000587805 */ /* 0x000fe4000001ff00 */
[----:B------:R-:W-:Y:S01]  /*44d0*/  @!P2 MOV R0, R9 ;  /* 0x000000090000a202 */ /* 0x000fe20000000f00 */
[----:B------:R0:W-:Y:S01]  /*44e0*/  STL.64 [R1+0xb8], R14 ;  /* 0x0000b80e01007387 */ /* 0x0001e20000100a00 */
[----:B------:R-:W-:Y:S02]  /*44f0*/  @!P0 MOV R71, R2 ;  /* 0x0000000200478202 */ /* 0x000fe40000000f00 */
[----:B------:R-:W-:Y:S02]  /*4500*/  @!P0 MOV R72, R3 ;  /* 0x0000000300488202 */ /* 0x000fe40000000f00 */
[----:B------:R-:W-:Y:S02]  /*4510*/  LOP3.LUT P0, RZ, R95, 0x1, RZ, 0xc0, !PT ;  /* 0x000000015fff7812 */ /* 0x000fe4000780c0ff */
[----:B0-----:R-:W-:-:S02]  /*4520*/  CS2R R14, SRZ ;  /* 0x00000000000e7805 */ /* 0x001fc4000001ff00 */
[----:B------:R-:W-:Y:S02]  /*4530*/  @!P2 MOV R88, R4 ;  /* 0x000000040058a202 */ /* 0x000fe40000000f00 */
[----:B------:R-:W-:Y:S02]  /*4540*/  @!P2 MOV R89, R5 ;  /* 0x000000050059a202 */ /* 0x000fe40000000f00 */
[----:B------:R-:W-:Y:S01]  /*4550*/  LOP3.LUT P2, RZ, R95, 0x4, RZ, 0xc0, !PT ;  /* 0x000000045fff7812 */ /* 0x000fe2000784c0ff */
[----:B------:R0:W-:Y:S04]  /*4560*/  STL.64 [R1+0xa8], R4 ;  /* 0x0000a80401007387 */ /* 0x0001e80000100a00 */
[----:B------:R-:W4:Y:S01]  /*4570*/  @!P0 LDG.E.64 R14, desc[UR10][R22.64] ;  /* 0x0000000a160e8981 */ /* 0x000f22000c1e1b00 */
[----:B0-----:R-:W-:-:S07]  /*4580*/  CS2R R4, SRZ ;  /* 0x0000000000047805 */ /* 0x001fce000001ff00 */
[----:B------:R0:W4:Y:S01]  /*4590*/  @!P2 LDG.E.64 R4, desc[UR10][R6.64] ;  /* 0x0000000a0604a981 */ /* 0x000122000c1e1b00 */
[----:B---3--:R-:W-:-:S03]  /*45a0*/  @!P1 MOV R63, R12 ;  /* 0x0000000c003f9202 */ /* 0x008fc60000000f00 */
[----:B------:R1:W-:Y:S01]  /*45b0*/  STL.64 [R1+0x1b0], R12 ;  /* 0x0001b00c01007387 */ /* 0x0003e20000100a00 */
[----:B------:R-:W-:Y:S02]  /*45c0*/  @!P1 MOV R68, R13 ;  /* 0x0000000d00449202 */ /* 0x000fe40000000f00 */
[----:B-1----:R-:W-:-:S06]  /*45d0*/  CS2R R12, SRZ ;  /* 0x00000000000c7805 */ /* 0x002fcc000001ff00 */
[----:B------:R1:W3:Y:S01]  /*45e0*/  @!P0 LDG.E.64 R12, desc[UR10][R20.64] ;  /* 0x0000000a140c8981 */ /* 0x0002e2000c1e1b00 */
[----:B------:R-:W-:Y:S02]  /*45f0*/  MOV R78, R80 ;  /* 0x00000050004e7202 */ /* 0x000fe40000000f00 */
[----:B------:R-:W-:Y:S02]  /*4600*/  MOV R79, R81 ;  /* 0x00000051004f7202 */ /* 0x000fe40000000f00 */
[----:B------:R-:W-:Y:S02]  /*4610*/  MOV R80, R86 ;  /* 0x0000005600507202 */ /* 0x000fe40000000f00 */
[----:B------:R-:W-:Y:S02]  /*4620*/  MOV R81, R87 ;  /* 0x0000005700517202 */ /* 0x000fe40000000f00 */
[----:B------:R-:W-:Y:S02]  /*4630*/  CS2R R86, SRZ ;  /* 0x0000000000567805 */ /* 0x000fe4000001ff00 */
[----:B--2---:R-:W-:-:S02]  /*4640*/  @!P1 MOV R86, R10 ;  /* 0x0000000a00569202 */ /* 0x004fc40000000f00 */
[----:B------:R-:W-:Y:S02]  /*4650*/  @!P1 MOV R87, R11 ;  /* 0x0000000b00579202 */ /* 0x000fe40000000f00 */
[----:B------:R-:W-:Y:S01]  /*4660*/  LOP3.LUT P1, RZ, R95, 0x2, RZ, 0xc0, !PT ;  /* 0x000000025fff7812 */ /* 0x000fe2000782c0ff */
[----:B------:R2:W-:Y:S04]  /*4670*/  STL.64 [R1+0x1a8], R8 ;  /* 0x0001a80801007387 */ /* 0x0005e80000100a00 */
[----:B------:R1:W-:Y:S01]  /*4680*/  STL.64 [R1+0xb0], R10 ;  /* 0x0000b00a01007387 */ /* 0x0003e20000100a00 */
[----:B0-----:R-:W-:-:S06]  /*4690*/  CS2R R6, SRZ ;  /* 0x0000000000067805 */ /* 0x001fcc000001ff00 */
[----:B------:R0:W3:Y:S01]  /*46a0*/  @!P2 LDG.E.64 R6, desc[UR10][R28.64] ;  /* 0x0000000a1c06a981 */ /* 0x0000e2000c1e1b00 */
[----:B--2---:R-:W-:Y:S02]  /*46b0*/  CS2R R8, SRZ ;  /* 0x0000000000087805 */ /* 0x004fe4000001ff00 */
[----:B-1----:R-:W-:-:S04]  /*46c0*/  CS2R R10, SRZ ;  /* 0x00000000000a7805 */ /* 0x002fc8000001ff00 */
[----:B------:R1:W2:Y:S04]  /*46d0*/  @!P1 LDG.E.64 R8, desc[UR10][R24.64] ;  /* 0x0000000a18089981 */ /* 0x0002a8000c1e1b00 */
[----:B------:R1:W2:Y:S01]  /*46e0*/  @!P1 LDG.E.64 R10, desc[UR10][R26.64] ;  /* 0x0000000a1a0a9981 */ /* 0x0002a2000c1e1b00 */
[----:B------:R-:W-:Y:S02]  /*46f0*/  MOV R22, R108 ;  /* 0x0000006c00167202 */ /* 0x000fe40000000f00 */
[----:B------:R-:W-:Y:S02]  /*4700*/  CS2R R20, SRZ ;  /* 0x0000000000147805 */ /* 0x000fe4000001ff00 */
[----:B------:R-:W-:Y:S02]  /*4710*/  MOV R23, R109 ;  /* 0x0000006d00177202 */ /* 0x000fe40000000f00 */
[----:B------:R-:W-:-:S02]  /*4720*/  CS2R R108, SRZ ;  /* 0x00000000006c7805 */ /* 0x000fc4000001ff00 */
[----:B------:R-:W-:Y:S02]  /*4730*/  MOV R76, R90 ;  /* 0x0000005a004c7202 */ /* 0x000fe40000000f00 */
[----:B------:R-:W-:Y:S02]  /*4740*/  MOV R77, R91 ;  /* 0x0000005b004d7202 */ /* 0x000fe40000000f00 */
[----:B----4-:R-:W-:Y:S02]  /*4750*/  @!P0 MOV R107, R14 ;  /* 0x0000000e006b8202 */ /* 0x010fe40000000f00 */
[----:B------:R-:W-:Y:S02]  /*4760*/  @!P0 MOV R21, R15 ;  /* 0x0000000f00158202 */ /* 0x000fe40000000f00 */
[----:B------:R-:W-:Y:S01]  /*4770*/  CS2R R90, SRZ ;  /* 0x00000000005a7805 */ /* 0x000fe2000001ff00 */
[----:B------:R4:W-:Y:S01]  /*4780*/  STL.64 [R1+0x1b8], R2 ;  /* 0x0001b80201007387 */ /* 0x0009e20000100a00 */
[----:B------:R-:W-:-:S03]  /*4790*/  @!P2 MOV R90, R4 ;  /* 0x00000004005aa202 */ /* 0x000fc60000000f00 */
[----:B------:R0:W-:Y:S01]  /*47a0*/  STL.64 [R1+0xc0], R4 ;  /* 0x0000c00401007387 */ /* 0x0001e20000100a00 */
[----:B------:R-:W-:Y:S02]  /*47b0*/  @!P2 MOV R91, R5 ;  /* 0x00000005005ba202 */ /* 0x000fe40000000f00 */
[----:B----4-:R-:W-:Y:S02]  /*47c0*/  CS2R R2, SRZ ;  /* 0x0000000000027805 */ /* 0x010fe4000001ff00 */
[----:B0-----:R-:W-:Y:S02]  /*47d0*/  CS2R R4, SRZ ;  /* 0x0000000000047805 */ /* 0x001fe4000001ff00 */
[----:B---3--:R-:W-:Y:S02]  /*47e0*/  @!P0 MOV R108, R12 ;  /* 0x0000000c006c8202 */ /* 0x008fe40000000f00 */
[----:B------:R-:W-:Y:S02]  /*47f0*/  @!P0 MOV R109, R13 ;  /* 0x0000000d006d8202 */ /* 0x000fe40000000f00 */
[----:B------:R-:W-:-:S13]  /*4800*/  LOP3.LUT P0, RZ, R95, 0x4000000, RZ, 0xc0, !PT ;  /* 0x040000005fff7812 */ /* 0x000fda000780c0ff */
[----:B------:R0:W3:Y:S04]  /*4810*/  @!P0 LDG.E.64 R2, desc[UR10][R18.64] ;  /* 0x0000000a12028981 */ /* 0x0000e8000c1e1b00 */
[----:B------:R-:W4:Y:S01]  /*4820*/  @!P0 LDG.E.64 R4, desc[UR10][R16.64] ;  /* 0x0000000a10048981 */ /* 0x000f22000c1e1b00 */
[----:B------:R-:W-:Y:S02]  /*4830*/  MOV R28, R92 ;  /* 0x0000005c001c7202 */ /* 0x000fe40000000f00 */
[----:B------:R-:W-:Y:S01]  /*4840*/  MOV R29, R93 ;  /* 0x0000005d001d7202 */ /* 0x000fe20000000f00 */
[----:B------:R0:W-:Y:S01]  /*4850*/  STL [R1+0x298], R21 ;  /* 0x0002981501007387 */ /* 0x0001e20000100800 */
[----:B-1----:R-:W-:Y:S01]  /*4860*/  MOV R24, R28 ;  /* 0x0000001c00187202 */ /* 0x002fe20000000f00 */
[----:B------:R-:W-:Y:S01]  /*4870*/  UIMAD.WIDE UR6, UR8, 0x8, UR6 ;  /* 0x00000008080678a5 */ /* 0x000fe2000f8e0206 */
[----:B------:R-:W-:-:S02]  /*4880*/  MOV R25, R29 ;  /* 0x0000001d00197202 */ /* 0x000fc40000000f00 */
[----:B------:R-:W-:Y:S01]  /*4890*/  MOV R26, R76 ;  /* 0x0000004c001a7202 */ /* 0x000fe20000000f00 */
[----:B0-----:R-:W-:Y:S01]  /*48a0*/  HFMA2 R21, -RZ, RZ, 0, 0 ;  /* 0x00000000ff157431 */ /* 0x001fe200000001ff */
[----:B------:R-:W-:Y:S02]  /*48b0*/  MOV R27, R77 ;  /* 0x0000004d001b7202 */ /* 0x000fe40000000f00 */
[----:B------:R-:W-:Y:S02]  /*48c0*/  MOV R28, R78 ;  /* 0x0000004e001c7202 */ /* 0x000fe40000000f00 */
[----:B------:R-:W-:Y:S02]  /*48d0*/  MOV R29, R79 ;  /* 0x0000004f001d7202 */ /* 0x000fe40000000f00 */
[----:B------:R-:W-:Y:S02]  /*48e0*/  MOV R76, R98 ;  /* 0x00000062004c7202 */ /* 0x000fe40000000f00 */
[----:B------:R-:W-:-:S02]  /*48f0*/  MOV R77, R99 ;  /* 0x00000063004d7202 */ /* 0x000fc40000000f00 */
[----:B------:R-:W-:Y:S02]  /*4900*/  CS2R R98, SRZ ;  /* 0x0000000000627805 */ /* 0x000fe4000001ff00 */
[----:B------:R-:W-:Y:S02]  /*4910*/  MOV R78, R100 ;  /* 0x00000064004e7202 */ /* 0x000fe40000000f00 */
[----:B------:R-:W-:Y:S02]  /*4920*/  CS2R R18, SRZ ;  /* 0x0000000000127805 */ /* 0x000fe4000001ff00 */
[----:B------:R-:W-:Y:S02]  /*4930*/  MOV R79, R101 ;  /* 0x00000065004f7202 */ /* 0x000fe40000000f00 */
[----:B------:R-:W-:Y:S02]  /*4940*/  CS2R R100, SRZ ;  /* 0x0000000000647805 */ /* 0x000fe4000001ff00 */
[----:B--2---:R-:W-:-:S02]  /*4950*/  @!P1 MOV R98, R10 ;  /* 0x0000000a00629202 */ /* 0x004fc40000000f00 */
[----:B------:R-:W-:Y:S02]  /*4960*/  CS2R R92, SRZ ;  /* 0x00000000005c7805 */ /* 0x000fe4000001ff00 */
[----:B------:R-:W-:Y:S01]  /*4970*/  @!P1 MOV R99, R11 ;  /* 0x0000000b00639202 */ /* 0x000fe20000000f00 */
[----:B------:R0:W2:Y:S01]  /*4980*/  @!P4 LDG.E.64 R20, desc[UR10][R76.64] ;  /* 0x0000000a4c14c981 */ /* 0x0000a2000c1e1b00 */
[----:B------:R-:W-:Y:S02]  /*4990*/  @!P1 MOV R100, R8 ;  /* 0x0000000800649202 */ /* 0x000fe40000000f00 */
[----:B------:R-:W-:Y:S01]  /*49a0*/  @!P1 MOV R101, R9 ;  /* 0x0000000900659202 */ /* 0x000fe20000000f00 */
[----:B------:R1:W2:Y:S01]  /*49b0*/  @!P4 LDG.E.64 R18, desc[UR10][R78.64] ;  /* 0x0000000a4e12c981 */ /* 0x0002a2000c1e1b00 */
[----:B------:R-:W-:Y:S02]  /*49c0*/  LOP3.LUT P1, RZ, R95, 0x8000000, RZ, 0xc0, !PT ;  /* 0x080000005fff7812 */ /* 0x000fe4000782c0ff */
[----:B------:R-:W-:-:S02]  /*49d0*/  @!P2 MOV R92, R6 ;  /* 0x00000006005ca202 */ /* 0x000fc40000000f00 */
[----:B------:R-:W-:Y:S02]  /*49e0*/  @!P2 MOV R93, R7 ;  /* 0x00000007005da202 */ /* 0x000fe40000000f00 */
[----:B0-----:R-:W-:Y:S01]  /*49f0*/  MOV R76, UR6 ;  /* 0x00000006004c7c02 */ /* 0x001fe20008000f00 */
[----:B------:R0:W-:Y:S01]  /*4a00*/  STL.64 [R1+0x1c0], R6 ;  /* 0x0001c00601007387 */ /* 0x0001e20000100a00 */
[----:B------:R-:W-:Y:S01]  /*4a10*/  MOV R77, UR7 ;  /* 0x00000007004d7c02 */ /* 0x000fe20008000f00 */
[----:B------:R-:W4:Y:S01]  /*4a20*/  LDCU.U8 UR6, c[0x0][0x414] ;  /* 0x00008280ff0677ac */ /* 0x000f220008000000 */
[----:B------:R-:W-:Y:S01]  /*4a30*/  LOP3.LUT P2, RZ, R95, 0x10000000, RZ, 0xc0, !PT ;  /* 0x100000005fff7812 */ /* 0x000fe2000784c0ff */
[----:B-1----:R-:W1:Y:S03]  /*4a40*/  S2R R79, SR_TID.X ;  /* 0x00000000004f7919 */ /* 0x002e660000002100 */
[----:B------:R-:W2:Y:S01]  /*4a50*/  LDG.E.64 R76, desc[UR10][R76.64] ;  /* 0x0000000a4c4c7981 */ /* 0x000ea2000c1e1b00 */
[----:B0-----:R-:W-:-:S03]  /*4a60*/  CS2R R6, SRZ ;  /* 0x0000000000067805 */ /* 0x001fc6000001ff00 */
[----:B------:R0:W-:Y:S04]  /*4a70*/  STL.64 [R1+0xc8], R10 ;  /* 0x0000c80a01007387 */ /* 0x0001e80000100a00 */
[----:B------:R0:W-:Y:S04]  /*4a80*/  STL.64 [R1+0xd0], R14 ;  /* 0x0000d00e01007387 */ /* 0x0001e80000100a00 */
[----:B------:R-:W2:Y:S01]  /*4a90*/  @!P1 LDG.E.64 R6, desc[UR10][R120.64] ;  /* 0x0000000a78069981 */ /* 0x000ea2000c1e1b00 */
[----:B0-----:R-:W-:Y:S02]  /*4aa0*/  CS2R R10, SRZ ;  /* 0x00000000000a7805 */ /* 0x001fe4000001ff00 */
[----:B------:R-:W-:-:S04]  /*4ab0*/  CS2R R14, SRZ ;  /* 0x00000000000e7805 */ /* 0x000fc8000001ff00 */
[----:B------:R-:W2:Y:S04]  /*4ac0*/  @!P2 LDG.E.64 R10, desc[UR10][R124.64] ;  /* 0x0000000a7c0aa981 */ /* 0x000ea8000c1e1b00 */
[----:B------:R0:W-:Y:S04]  /*4ad0*/  STL.64 [R1+0x1d0], R12 ;  /* 0x0001d00c01007387 */ /* 0x0001e80000100a00 */
[----:B------:R-:W2:Y:S04]  /*4ae0*/  @!P3 LDG.E.64 R14, desc[UR10][R24.64] ;  /* 0x0000000a180eb981 */ /* 0x000ea8000c1e1b00 */
[----:B------:R1:W-:Y:S01]  /*4af0*/  STL.64 [R1+0x1c8], R8 ;  /* 0x0001c80801007387 */ /* 0x0003e20000100a00 */
[----:B0-----:R-:W-:-:S02]  /*4b00*/  CS2R R12, SRZ ;  /* 0x00000000000c7805 */ /* 0x001fc4000001ff00 */
[----:B------:R-:W-:Y:S02]  /*4b10*/  CS2R R16, SRZ ;  /* 0x0000000000107805 */ /* 0x000fe4000001ff00 */
[----:B-1----:R-:W-:Y:S01]  /*4b20*/  LOP3.LUT R78, R79, 0xffff, RZ, 0xc0, !PT ;  /* 0x0000ffff4f4e7812 */ /* 0x002fe200078ec0ff */
[----:B------:R-:W5:Y:S04]  /*4b30*/  LDL R125, [R1+0x26c] ;  /* 0x00026c00017d7983 */ /* 0x000f680000100800 */
[----:B------:R0:W2:Y:S01]  /*4b40*/  @!P2 LDG.E.64 R12, desc[UR10][R22.64] ;  /* 0x0000000a160ca981 */ /* 0x0000a2000c1e1b00 */
[----:B------:R-:W-:-:S03]  /*4b50*/  CS2R R8, SRZ ;  /* 0x0000000000087805 */ /* 0x000fc6000001ff00 */
[----:B------:R1:W2:Y:S04]  /*4b60*/  @!P3 LDG.E.64 R16, desc[UR10][R26.64] ;  /* 0x0000000a1a10b981 */ /* 0x0002a8000c1e1b00 */
[----:B------:R1:W2:Y:S01]  /*4b70*/  @!P1 LDG.E.64 R8, desc[UR10][R122.64] ;  /* 0x0000000a7a089981 */ /* 0x0002a2000c1e1b00 */
[----:B0-----:R-:W-:Y:S02]  /*4b80*/  CS2R R22, SRZ ;  /* 0x0000000000167805 */ /* 0x001fe4000001ff00 */
[----:B------:R-:W-:Y:S01]  /*4b90*/  MOV R95, RZ ;  /* 0x000000ff005f7202 */ /* 0x000fe20000000f00 */
[----:B------:R-:W5:Y:S04]  /*4ba0*/  LDL R124, [R1+0x274] ;  /* 0x00027400017c7983 */ /* 0x000f680000100800 */
[----:B------:R0:W2:Y:S01]  /*4bb0*/  @!P5 LDG.E.64 R22, desc[UR10][R28.64] ;  /* 0x0000000a1c16d981 */ /* 0x0000a2000c1e1b00 */
[----:B-1----:R-:W-:Y:S01]  /*4bc0*/  CS2R R26, SRZ ;  /* 0x00000000001a7805 */ /* 0x002fe2000001ff00 */
[----:B------:R-:W-:Y:S01]  /*4bd0*/  IMAD R78, R78, 0x445, RZ ;  /* 0x000004454e4e7824 */ /* 0x000fe200078e02ff */
[----:B------:R-:W-:Y:S01]  /*4be0*/  CS2R R24, SRZ ;  /* 0x0000000000187805 */ /* 0x000fe2000001ff00 */
[----:B------:R-:W1:Y:S03]  /*4bf0*/  LDC.64 R122, c[0x0][0x3a8] ;  /* 0x0000ea00ff7a7b82 */ /* 0x000e660000000a00 */
[----:B------:R0:W2:Y:S02]  /*4c00*/  @!P6 LDG.E.64 R26, desc[UR10][R112.64] ;  /* 0x0000000a701ae981 */ /* 0x0000a4000c1e1b00 */
[----:B0-----:R-:W-:-:S02]  /*4c10*/  CS2R R28, SRZ ;  /* 0x00000000001c7805 */ /* 0x001fc4000001ff00 */
[----:B------:R-:W-:Y:S01]  /*4c20*/  SHF.R.U32.HI R78, RZ, 0x10, R78 ;  /* 0x00000010ff4e7819 */ /* 0x000fe2000001164e */
[----:B------:R-:W2:Y:S04]  /*4c30*/  @!P5 LDG.E.64 R24, desc[UR10][R80.64] ;  /* 0x0000000a5018d981 */ /* 0x000ea8000c1e1b00 */
[----:B------:R0:W2:Y:S01]  /*4c40*/  @!P6 LDG.E.64 R28, desc[UR10][R114.64] ;  /* 0x0000000a721ce981 */ /* 0x0000a2000c1e1b00 */
[----:B------:R-:W-:Y:S01]  /*4c50*/  CS2R R112, SRZ ;  /* 0x0000000000707805 */ /* 0x000fe2000001ff00 */
[----:B0-----:R-:W-:Y:S01]  /*4c60*/  HFMA2 R114, -RZ, RZ, 0, 0 ;  /* 0x00000000ff727431 */ /* 0x001fe200000001ff */
[----:B------:R-:W-:-:S05]  /*4c70*/  PRMT R78, R78, 0x9910, RZ ;  /* 0x000099104e4e7816 */ /* 0x000fca00000000ff */
[----:B------:R-:W-:-:S05]  /*4c80*/  IMAD R78, R78, 0x3c, RZ ;  /* 0x0000003c4e4e7824 */ /* 0x000fca00078e02ff */
[----:B------:R-:W-:-:S04]  /*4c90*/  IADD3 R78, PT, PT, RZ, -R78, RZ ;  /* 0x8000004eff4e7210 */ /* 0x000fc80007ffe0ff */
[----:B------:R-:W-:-:S04]  /*4ca0*/  PRMT R78, R78, 0x7710, RZ ;  /* 0x000077104e4e7816 */ /* 0x000fc800000000ff */
[----:B------:R-:W-:-:S04]  /*4cb0*/  IADD3 R78, PT, PT, R78, R79, RZ ;  /* 0x0000004f4e4e7210 */ /* 0x000fc80007ffe0ff */
[----:B------:R-:W-:Y:S02]  /*4cc0*/  SHF.L.U32 R78, R78, 0x1, RZ ;  /* 0x000000014e4e7819 */ /* 0x000fe400000006ff */
[----:B------:R-:W-:Y:S02]  /*4cd0*/  MOV R80, UR13 ;  /* 0x0000000d00507c02 */ /* 0x000fe40008000f00 */
[----:B------:R-:W-:-:S05]  /*4ce0*/  LOP3.LUT R81, R78, 0xffff, RZ, 0xc0, !PT ;  /* 0x0000ffff4e517812 */ /* 0x000fca00078ec0ff */
[----:B------:R-:W-:Y:S01]  /*4cf0*/  IMAD R80, R80, 0x78, R81 ;  /* 0x0000007850507824 */ /* 0x000fe200078e0251 */
[----:B---3--:R-:W-:Y:S02]  /*4d00*/  @!P0 MOV R95, R2 ;  /* 0x00000002005f8202 */ /* 0x008fe40000000f00 */
[----:B------:R-:W-:Y:S02]  /*4d10*/  @!P0 MOV R112, R3 ;  /* 0x0000000300708202 */ /* 0x000fe40000000f00 */
[----:B----4-:R-:W-:Y:S02]  /*4d20*/  @!P0 MOV R113, R4 ;  /* 0x0000000400718202 */ /* 0x010fe40000000f00 */
[----:B------:R-:W-:Y:S02]  /*4d30*/  @!P0 MOV R114, R5 ;  /* 0x0000000500728202 */ /* 0x000fe40000000f00 */
[----:B------:R-:W-:-:S13]  /*4d40*/  ISETP.NE.AND P0, PT, RZ, UR6, PT ;  /* 0x00000006ff007c0c */ /* 0x000fda000bf05270 */
[----:B------:R-:W0:Y:S02]  /*4d50*/  @P0 LDC.64 R120, c[0x0][0x3b0] ;  /* 0x0000ec00ff780b82 */ /* 0x000e240000000a00 */
[----:B0-----:R-:W-:Y:S01]  /*4d60*/  @P0 IMAD.WIDE R78, R80, 0x2, R120 ;  /* 0x00000002504e0825 */ /* 0x001fe200078e0278 */
[----:B------:R0:W-:Y:S04]  /*4d70*/  STL.64 [R1+0xd8], R2 ;  /* 0x0000d80201007387 */ /* 0x0001e80000100a00 */
[----:B------:R-:W3:Y:S01]  /*4d80*/  @P0 LDG.E.U16 R115, desc[UR10][R78.64] ;  /* 0x0000000a4e730981 */ /* 0x000ee2000c1e1500 */
[----:B--2---:R-:W-:-:S03]  /*4d90*/  R2UR UR28, R76 ;  /* 0x000000004c1c72ca */ /* 0x004fc600000e0000 */
[----:B------:R2:W-:Y:S01]  /*4da0*/  STL.64 [R1+0xe0], R6 ;  /* 0x0000e00601007387 */ /* 0x0005e20000100a00 */
[----:B0-----:R-:W-:Y:S02]  /*4db0*/  CS2R R2, SRZ ;  /* 0x0000000000027805 */ /* 0x001fe4000001ff00 */
[----:B------:R-:W-:Y:S01]  /*4dc0*/  @!P1 MOV R2, R6 ;  /* 0x0000000600029202 */ /* 0x000fe20000000f00 */
[----:B------:R0:W-:Y:S01]  /*4dd0*/  STL.64 [R1+0xe8], R10 ;  /* 0x0000e80a01007387 */ /* 0x0001e20000100a00 */
[----:B------:R-:W-:Y:S02]  /*4de0*/  @!P1 MOV R3, R7 ;  /* 0x0000000700039202 */ /* 0x000fe40000000f00 */
[----:B--2---:R-:W-:Y:S02]  /*4df0*/  CS2R R6, SRZ ;  /* 0x0000000000067805 */ /* 0x004fe4000001ff00 */
[----:B------:R-:W-:Y:S01]  /*4e00*/  @!P2 MOV R6, R10 ;  /* 0x0000000a0006a202 */ /* 0x000fe20000000f00 */
[----:B------:R2:W-:Y:S01]  /*4e10*/  STL.64 [R1+0xf0], R14 ;  /* 0x0000f00e01007387 */ /* 0x0005e20000100a00 */
[----:B------:R-:W-:-:S02]  /*4e20*/  @!P2 MOV R7, R11 ;  /* 0x0000000b0007a202 */ /* 0x000fc40000000f00 */
[----:B0-----:R-:W-:Y:S01]  /*4e30*/  CS2R R10, SRZ ;  /* 0x00000000000a7805 */ /* 0x001fe2000001ff00 */
[----:B------:R0:W-:Y:S01]  /*4e40*/  STL.64 [R1+0x1d8], R4 ;  /* 0x0001d80401007387 */ /* 0x0001e20000100a00 */
[----:B------:R-:W-:-:S03]  /*4e50*/  @!P3 MOV R11, R15 ;  /* 0x0000000f000bb202 */ /* 0x000fc60000000f00 */
[----:B------:R4:W-:Y:S01]  /*4e60*/  STL.64 [R1+0xf8], R18 ;  /* 0x0000f81201007387 */ /* 0x0009e20000100a00 */
[----:B--2---:R-:W-:-:S03]  /*4e70*/  MOV R15, UR28 ;  /* 0x0000001c000f7c02 */ /* 0x004fc60008000f00 */
[----:B------:R-:W-:Y:S02]  /*4e80*/  STL [R1+0x220], R81 ;  /* 0x0002205101007387 */ /* 0x000fe40000100800 */
[----:B------:R-:W-:Y:S01]  /*4e90*/  FFMA.FTZ R77, -R15, UR28, R77 ;  /* 0x0000001c0f4d7c23 */ /* 0x000fe2000801014d */
[----:B0-----:R-:W-:Y:S01]  /*4ea0*/  CS2R R4, SRZ ;  /* 0x0000000000047805 */ /* 0x001fe2000001ff00 */
[----:B------:R-:W2:Y:S01]  /*4eb0*/  @P0 LDG.E.U16 R78, desc[UR10][R78.64+0x2] ;  /* 0x0000020a4e4e0981 */ /* 0x000ea2000c1e1500 */
[----:B------:R-:W-:-:S03]  /*4ec0*/  @!P1 MOV R4, R8 ;  /* 0x0000000800049202 */ /* 0x000fc60000000f00 */
[----:B------:R0:W5:Y:S01]  /*4ed0*/  LDL R120, [R1+0x238] ;  /* 0x0002380001787983 */ /* 0x0001620000100800 */
[----:B------:R-:W-:Y:S02]  /*4ee0*/  @!P1 MOV R5, R9 ;  /* 0x0000000900059202 */ /* 0x000fe40000000f00 */
[----:B------:R-:W-:Y:S01]  /*4ef0*/  FSETP.GTU.FTZ.AND P1, PT, R77, RZ, PT ;  /* 0x000000ff4d00720b */ /* 0x000fe20003f3c000 */
[----:B------:R0:W5:-:S12]  /*4f00*/  LDL R121, [R1+0x23c] ;  /* 0x00023c0001797983 */ /* 0x0001580000100800 */
[----:B------:R-:W-:-:S05]  /*4f10*/  VOTEU.ANY UP0, P1 ;  /* 0x0000000000ff7886 */ /* 0x000fca0000800100 */
[----:B------:R-:W1:Y:S01]  /*4f20*/  @UP0 LDCU UR5, c[0x0][0x3c0] ;  /* 0x00007800ff0507ac */ /* 0x000e620008000800 */
[----:B------:R-:W-:Y:S01]  /*4f30*/  PLOP3.LUT P1, PT, PT, PT, UP0, 0x80, 0x8 ;  /* 0x000000000008781c */ /* 0x000fe20003f2f008 */
[----:B------:R-:W-:Y:S01]  /*4f40*/  HFMA2 R15, -RZ, RZ, 0, 0 ;  /* 0x00000000ff0f7431 */ /* 0x000fe200000001ff */
[----:B------:R-:W-:Y:S01]  /*4f50*/  @!P3 MOV R10, R14 ;  /* 0x0000000e000ab202 */ /* 0x000fe20000000f00 */
[----:B------:R-:W-:Y:S01]  /*4f60*/  HFMA2 R14, -RZ, RZ, 0, 0 ;  /* 0x00000000ff0e7431 */ /* 0x000fe200000001ff */
[----:B------:R0:W-:Y:S01]  /*4f70*/  STL.64 [R1+0x100], R22 ;  /* 0x0001001601007387 */ /* 0x0001e20000100a00 */
[----:B------:R-:W-:Y:S02]  /*4f80*/  @!P4 MOV R15, R19 ;  /* 0x00000013000fc202 */ /* 0x000fe40000000f00 */
[----:B------:R-:W-:Y:S02]  /*4f90*/  @!P4 MOV R14, R18 ;  /* 0x00000012000ec202 */ /* 0x000fe40000000f00 */
[----:B----4-:R-:W-:-:S02]  /*4fa0*/  CS2R R18, SRZ ;  /* 0x0000000000127805 */ /* 0x010fc4000001ff00 */
[----:B------:R-:W-:Y:S02]  /*4fb0*/  @!P5 MOV R18, R22 ;  /* 0x000000160012d202 */ /* 0x000fe40000000f00 */
[----:B------:R-:W-:Y:S02]  /*4fc0*/  @!P5 MOV R19, R23 ;  /* 0x000000170013d202 */ /* 0x000fe40000000f00 */
[----:B0-----:R-:W-:Y:S01]  /*4fd0*/  CS2R R22, SRZ ;  /* 0x0000000000167805 */ /* 0x001fe2000001ff00 */
[----:B-1----:R-:W-:Y:S01]  /*4fe0*/  @P1 FADD.FTZ R77, R77, UR5 ;  /* 0x000000054d4d1e21 */ /* 0x002fe20008010000 */
[----:B------:R-:W-:Y:S01]  /*4ff0*/  @!P6 MOV R22, R26 ;  /* 0x0000001a0016e202 */ /* 0x000fe20000000f00 */
[----:B------:R0:W-:Y:S01]  /*5000*/  STL.64 [R1+0x108], R26 ;  /* 0x0001081a01007387 */ /* 0x0001e20000100a00 */
[----:B------:R-:W-:Y:S01]  /*5010*/  IMAD.WIDE R80, R80, 0x2, R122 ;  /* 0x0000000250507825 */ /* 0x000fe200078e027a */
[----:B------:R-:W-:Y:S02]  /*5020*/  @!P6 MOV R23, R27 ;  /* 0x0000001b0017e202 */ /* 0x000fe40000000f00 */
[----:B------:R1:W5:Y:S04]  /*5030*/  LDL R122, [R1+0x244] ;  /* 0x00024400017a7983 */ /* 0x0003680000100800 */
[----:B------:R-:W4:Y:S01]  /*5040*/  LDG.E.U16 R79, desc[UR10][R80.64] ;  /* 0x0000000a504f7981 */ /* 0x000f22000c1e1500 */
[----:B0-----:R-:W0:Y:S03]  /*5050*/  @P1 MUFU.RSQ R26, R77 ;  /* 0x0000004d001a1308 */ /* 0x001e260000001400 */
[----:B------:R1:W5:Y:S04]  /*5060*/  LDL R123, [R1+0x298] ;  /* 0x00029800017b7983 */ /* 0x0003680000100800 */
[----:B------:R-:W4:Y:S04]  /*5070*/  LDG.E.U16 R80, desc[UR10][R80.64+0x2] ;  /* 0x0000020a50507981 */ /* 0x000f28000c1e1500 */
[----:B------:R1:W5:Y:S01]  /*5080*/  LDL R81, [R1+0x25c] ;  /* 0x00025c0001517983 */ /* 0x0003620000100800 */
[----:B0-----:R-:W-:-:S02]  /*5090*/  @P1 R2UR UR5, R26 ;  /* 0x000000001a0512ca */ /* 0x001fc400000e0000 */
[----:B------:R-:W-:Y:S02]  /*50a0*/  CS2R R26, SRZ ;  /* 0x00000000001a7805 */ /* 0x000fe4000001ff00 */
[----:B---3--:R-:W-:Y:S02]  /*50b0*/  @P0 SHF.L.U32 R26, R115, 0x10, RZ ;  /* 0x00000010731a0819 */ /* 0x008fe400000006ff */
[----:B------:R1:W5:Y:S04]  /*50c0*/  LDL R115, [R1+0x260] ;  /* 0x0002600001737983 */ /* 0x0003680000100800 */
[----:B------:R-:W-:Y:S04]  /*50d0*/  STL.64 [R1+0x208], R28 ;  /* 0x0002081c01007387 */ /* 0x000fe80000100a00 */
[----:B------:R0:W-:Y:S04]  /*50e0*/  STL.64 [R1+0x1e0], R8 ;  /* 0x0001e00801007387 */ /* 0x0001e80000100a00 */
[----:B------:R3:W-:Y:S01]  /*50f0*/  STL.64 [R1+0x1e8], R12 ;  /* 0x0001e80c01007387 */ /* 0x0007e20000100a00 */
[----:B------:R-:W-:Y:S01]  /*5100*/  UISETP.NE.AND UP1, UPT, UR6, URZ, UPT ;  /* 0x000000ff0600728c */ /* 0x000fe2000bf25270 */
[----:B0-----:R-:W-:-:S02]  /*5110*/  CS2R R8, SRZ ;  /* 0x0000000000087805 */ /* 0x001fc4000001ff00 */
[----:B------:R-:W-:Y:S02]  /*5120*/  @!P2 MOV R8, R12 ;  /* 0x0000000c0008a202 */ /* 0x000fe40000000f00 */
[----:B------:R-:W-:Y:S02]  /*5130*/  @!P2 MOV R9, R13 ;  /* 0x0000000d0009a202 */ /* 0x000fe40000000f00 */
[----:B---3--:R-:W-:Y:S01]  /*5140*/  CS2R R12, SRZ ;  /* 0x00000000000c7805 */ /* 0x008fe2000001ff00 */
[----:B------:R0:W-:Y:S01]  /*5150*/  STL.64 [R1+0x1f0], R16 ;  /* 0x0001f01001007387 */ /* 0x0001e20000100a00 */
[----:B------:R-:W-:Y:S02]  /*5160*/  @!P3 MOV R12, R16 ;  /* 0x00000010000cb202 */ /* 0x000fe40000000f00 */
[----:B------:R-:W-:Y:S01]  /*5170*/  @!P3 MOV R13, R17 ;  /* 0x00000011000db202 */ /* 0x000fe20000000f00 */
[----:B------:R3:W-:Y:S01]  /*5180*/  STL.64 [R1+0x1f8], R20 ;  /* 0x0001f81401007387 */ /* 0x0007e20000100a00 */
[----:B0-----:R-:W-:-:S02]  /*5190*/  CS2R R16, SRZ ;  /* 0x0000000000107805 */ /* 0x001fc4000001ff00 */
[----:B------:R-:W-:Y:S02]  /*51a0*/  @!P4 MOV R16, R20 ;  /* 0x000000140010c202 */ /* 0x000fe40000000f00 */
[----:B------:R-:W-:Y:S01]  /*51b0*/  @!P4 MOV R17, R21 ;  /* 0x000000150011c202 */ /* 0x000fe20000000f00 */
[----:B---3--:R-:W-:Y:S02]  /*51c0*/  HFMA2 R20, -RZ, RZ, 0, 0 ;  /* 0x00000000ff147431 */ /* 0x008fe400000001ff */
[----:B------:R-:W-:Y:S01]  /*51d0*/  HFMA2 R21, -RZ, RZ, 0, 0 ;  /* 0x00000000ff157431 */ /* 0x000fe200000001ff */
[----:B------:R0:W-:Y:S01]  /*51e0*/  STL.64 [R1+0x200], R24 ;  /* 0x0002001801007387 */ /* 0x0001e20000100a00 */
[----:B------:R-:W-:Y:S02]  /*51f0*/  @!P5 MOV R20, R24 ;  /* 0x000000180014d202 */ /* 0x000fe40000000f00 */
[----:B------:R-:W-:Y:S01]  /*5200*/  @!P5 MOV R21, R25 ;  /* 0x000000190015d202 */ /* 0x000fe20000000f00 */
[----:B------:R-:W-:Y:S01]  /*5210*/  UMOV UR16, 0x3f800000 ;  /* 0x3f80000000107882 */ /* 0x000fe20000000000 */
[----:B--2---:R-:W-:-:S02]  /*5220*/  @P0 SHF.L.U32 R27, R78, 0x10, RZ ;  /* 0x000000104e1b0819 */ /* 0x004fc400000006ff */
[----:B0-----:R-:W-:Y:S02]  /*5230*/  CS2R R24, SRZ ;  /* 0x0000000000187805 */ /* 0x001fe4000001ff00 */
[----:B------:R-:W-:Y:S02]  /*5240*/  @!P6 MOV R24, R28 ;  /* 0x0000001c0018e202 */ /* 0x000fe40000000f00 */
[----:B------:R-:W-:Y:S01]  /*5250*/  @!P6 MOV R25, R29 ;  /* 0x0000001d0019e202 */ /* 0x000fe20000000f00 */
[----:B------:R-:W-:Y:S01]  /*5260*/  @UP0 UMOV UR16, UR5 ;  /* 0x0000000500100c82 */ /* 0x000fe20008000000 */
[----:B----4-:R-:W-:Y:S02]  /*5270*/  SHF.L.U32 R79, R79, 0x10, RZ ;  /* 0x000000104f4f7819 */ /* 0x010fe400000006ff */
[----:B------:R-:W-:Y:S01]  /*5280*/  SHF.L.U32 R80, R80, 0x10, RZ ;  /* 0x0000001050507819 */ /* 0x000fe200000006ff */
[----:B-1----:R-:W-:Y:S06]  /*5290*/  BRA.U UP1, `(.L_x_1546) ;  /* 0x0000001d01487547 */ /* 0x002fec000b800000 */
[----:B------:R-:W2:Y:S01]  /*52a0*/  LDL.LU R76, [R1+0x258] ;  /* 0x00025800014c7983 */ /* 0x000ea20000300800 */
[----:B------:R-:W-:Y:S01]  /*52b0*/  FMUL.FTZ R78, R79, R84 ;  /* 0x000000544f4e7220 */ /* 0x000fe20000410000 */
[----:B-----5:R-:W-:Y:S02]  /*52c0*/  FADD.FTZ R28, R81, -UR28 ;  /* 0x8000001c511c7e21 */ /* 0x020fe40008010000 */
[----:B------:R-:W3:Y:S01]  /*52d0*/  LDL.LU R81, [R1+0x280] ;  /* 0x0002800001517983 */ /* 0x000ee20000300800 */
[----:B------:R-:W-:Y:S01]  /*52e0*/  FADD.FTZ R77, RZ, R78 ;  /* 0x0000004eff4d7221 */ /* 0x000fe20000010000 */
[----:B------:R-:W-:Y:S01]  /*52f0*/  FMUL.FTZ R28, R28, UR16 ;  /* 0x000000101c1c7c20 */ /* 0x000fe20008410000 */
[----:B--2---:R-:W-:-:S04]  /*5300*/  FADD.FTZ R29, R76, -UR28 ;  /* 0x8000001c4c1d7e21 */ /* 0x004fc80008010000 */
[----:B------:R-:W-:Y:S01]  /*5310*/  FMUL.FTZ R29, R29, UR16 ;  /* 0x000000101d1d7c20 */ /* 0x000fe20008410000 */
[----:B------:R-:W-:-:S03]  /*5320*/  FMUL.FTZ R76, R80, R83 ;  /* 0x00000053504c7220 */ /* 0x000fc60000410000 */
[----:B------:R-:W-:Y:S01]  /*5330*/  FFMA.FTZ R78, R29, R78, RZ ;  /* 0x0000004e1d4e7223 */ /* 0x000fe200000100ff */
[----:B------:R-:W-:-:S03]  /*5340*/  FADD.FTZ R77, R76, R77 ;  /* 0x0000004d4c4d7221 */ /* 0x000fc60000010000 */
[----:B------:R-:W-:Y:S01]  /*5350*/  FFMA.FTZ R78, R28, R76, R78 ;  /* 0x0000004c1c4e7223 */ /* 0x000fe2000001004e */
[----:B------:R-:W-:Y:S02]  /*5360*/  FADD.FTZ R76, R115, -UR28 ;  /* 0x8000001c734c7e21 */ /* 0x000fe40008010000 */
[----:B------:R-:W2:Y:S01]  /*5370*/  LDL.LU R115, [R1+0x27c] ;  /* 0x00027c0001737983 */ /* 0x000ea20000300800 */
        /* <DEDUP_REMOVED lines=12> */
[----:B------:R-:W4:Y:S01]  /*5440*/  LDL.LU R82, [R1+0x288] ;  /* 0x0002880001527983 */ /* 0x000f220000300800 */
[----:B------:R-:W-:Y:S02]  /*5450*/  FADD.FTZ R83, R83, R75 ;  /* 0x0000004b53537221 */ /* 0x000fe40000010000 */
[-C--:B------:R-:W-:Y:S01]  /*5460*/  FFMA.FTZ R28, R76, R75.reuse, R28 ;  /* 0x0000004b4c1c7223 */ /* 0x080fe2000001001c */
[----:B------:R-:W-:Y:S01]  /*5470*/  FMUL.FTZ R75, R80, R75 ;  /* 0x0000004b504b7220 */ /* 0x000fe20000410000 */
[----:B------:R-:W4:Y:S03]  /*5480*/  LDL.LU R125, [R1+0x284] ;  /* 0x00028400017d7983 */ /* 0x000f260000300800 */
[----:B------:R-:W-:Y:S01]  /*5490*/  FFMA.FTZ R78, R76, R75, R78 ;  /* 0x0000004b4c4e7223 */ /* 0x000fe2000001004e */
[----:B------:R-:W-:Y:S01]  /*54a0*/  FADD.FTZ R76, R124, -UR28 ;  /* 0x8000001c7c4c7e21 */ /* 0x000fe20008010000 */
[----:B------:R-:W-:Y:S01]  /*54b0*/  FADD.FTZ R77, R75, R77 ;  /* 0x0000004d4b4d7221 */ /* 0x000fe20000010000 */
[----:B------:R-:W-:Y:S01]  /*54c0*/  FADD.FTZ R84, R84, R74 ;  /* 0x0000004a54547221 */ /* 0x000fe20000010000 */
[----:B------:R-:W4:Y:S01]  /*54d0*/  LDL.LU R124, [R1+0x28c] ;  /* 0x00028c00017c7983 */ /* 0x000f220000300800 */
[----:B------:R-:W-:-:S04]  /*54e0*/  FMUL.FTZ R76, R76, UR16 ;  /* 0x000000104c4c7c20 */ /* 0x000fc80008410000 */
[-C--:B------:R-:W-:Y:S01]  /*54f0*/  FFMA.FTZ R29, R76, R74.reuse, R29 ;  /* 0x0000004a4c1d7223 */ /* 0x080fe2000001001d */
[----:B------:R-:W-:-:S04]  /*5500*/  FMUL.FTZ R74, R79, R74 ;  /* 0x0000004a4f4a7220 */ /* 0x000fc80000410000 */
[----:B------:R-:W-:Y:S01]  /*5510*/  FFMA.FTZ R78, R76, R74, R78 ;  /* 0x0000004a4c4e7223 */ /* 0x000fe2000001004e */
[----:B------:R-:W-:Y:S01]  /*5520*/  FADD.FTZ R77, R77, R74 ;  /* 0x0000004a4d4d7221 */ /* 0x000fe20000010000 */
[----:B---3--:R-:W-:Y:S02]  /*5530*/  FADD.FTZ R74, R81, -UR28 ;  /* 0x8000001c514a7e21 */ /* 0x008fe40008010000 */
[----:B------:R-:W3:Y:S01]  /*5540*/  LDL.LU R81, [R1+0x294] ;  /* 0x0002940001517983 */ /* 0x000ee20000300800 */
[----:B--2---:R-:W-:-:S03]  /*5550*/  FADD.FTZ R75, R115, -UR28 ;  /* 0x8000001c734b7e21 */ /* 0x004fc60008010000 */
[----:B------:R-:W2:Y:S01]  /*5560*/  LDL.LU R115, [R1+0x278] ;  /* 0x0002780001737983 */ /* 0x000ea20000300800 */
[----:B------:R-:W-:Y:S01]  /*5570*/  FMUL.FTZ R75, R75, UR16 ;  /* 0x000000104b4b7c20 */ /* 0x000fe20008410000 */
[----:B------:R-:W-:Y:S01]  /*5580*/  FADD.FTZ R83, R83, R73 ;  /* 0x0000004953537221 */ /* 0x000fe20000010000 */
[----:B------:R-:W-:Y:S02]  /*5590*/  FMUL.FTZ R74, R74, UR16 ;  /* 0x000000104a4a7c20 */ /* 0x000fe40008410000 */
[-C--:B------:R-:W-:Y:S01]  /*55a0*/  FFMA.FTZ R28, R75, R73.reuse, R28 ;  /* 0x000000494b1c7223 */ /* 0x080fe2000001001c */
[----:B------:R-:W-:Y:S01]  /*55b0*/  FMUL.FTZ R73, R80, R73 ;  /* 0x0000004950497220 */ /* 0x000fe20000410000 */
[----:B------:R-:W-:Y:S01]  /*55c0*/  FADD.FTZ R84, R84, R62 ;  /* 0x0000003e54547221 */ /* 0x000fe20000010000 */
[-C--:B------:R-:W-:Y:S01]  /*55d0*/  FFMA.FTZ R29, R74, R62.reuse, R29 ;  /* 0x0000003e4a1d7223 */ /* 0x080fe2000001001d */
[----:B------:R-:W-:Y:S01]  /*55e0*/  FMUL.FTZ R62, R79, R62 ;  /* 0x0000003e4f3e7220 */ /* 0x000fe20000410000 */
[----:B------:R-:W-:Y:S01]  /*55f0*/  FFMA.FTZ R78, R75, R73, R78 ;  /* 0x000000494b4e7223 */ /* 0x000fe2000001004e */
[----:B------:R-:W-:Y:S01]  /*5600*/  FADD.FTZ R77, R73, R77 ;  /* 0x0000004d494d7221 */ /* 0x000fe20000010000 */
[----:B----4-:R-:W-:-:S02]  /*5610*/  FADD.FTZ R73, R82, -UR28 ;  /* 0x8000001c52497e21 */ /* 0x010fc40008010000 */
[----:B------:R-:W4:Y:S01]  /*5620*/  LDL.LU R82, [R1+0x270] ;  /* 0x0002700001527983 */ /* 0x000f220000300800 */
[----:B------:R-:W-:Y:S01]  /*5630*/  FFMA.FTZ R78, R74, R62, R78 ;  /* 0x0000003e4a4e7223 */ /* 0x000fe2000001004e */
[----:B------:R-:W-:Y:S01]  /*5640*/  FADD.FTZ R77, R77, R62 ;  /* 0x0000003e4d4d7221 */ /* 0x000fe20000010000 */
[----:B------:R-:W-:Y:S01]  /*5650*/  FMUL.FTZ R73, R73, UR16 ;  /* 0x0000001049497c20 */ /* 0x000fe20008410000 */
[----:B------:R-:W-:Y:S02]  /*5660*/  FADD.FTZ R62, R125, -UR28 ;  /* 0x8000001c7d3e7e21 */ /* 0x000fe40008010000 */
[----:B------:R-:W4:Y:S01]  /*5670*/  LDL.LU R125, [R1+0x290] ;  /* 0x00029000017d7983 */ /* 0x000f220000300800 */
[----:B------:R-:W-:Y:S01]  /*5680*/  FADD.FTZ R83, R83, R61 ;  /* 0x0000003d53537221 */ /* 0x000fe20000010000 */
[-C--:B------:R-:W-:Y:S01]  /*5690*/  FFMA.FTZ R28, R73, R61.reuse, R28 ;  /* 0x0000003d491c7223 */ /* 0x080fe2000001001c */
[----:B------:R-:W-:Y:S01]  /*56a0*/  FMUL.FTZ R61, R80, R61 ;  /* 0x0000003d503d7220 */ /* 0x000fe20000410000 */
[----:B------:R-:W-:Y:S01]  /*56b0*/  FMUL.FTZ R62, R62, UR16 ;  /* 0x000000103e3e7c20 */ /* 0x000fe20008410000 */
[----:B------:R-:W-:-:S02]  /*56c0*/  FADD.FTZ R84, R84, R60 ;  /* 0x0000003c54547221 */ /* 0x000fc40000010000 */
[----:B------:R-:W-:Y:S01]  /*56d0*/  FFMA.FTZ R78, R73, R61, R78 ;  /* 0x0000003d494e7223 */ /* 0x000fe2000001004e */
[----:B------:R-:W-:Y:S01]  /*56e0*/  FADD.FTZ R77, R61, R77 ;  /* 0x0000004d3d4d7221 */ /* 0x000fe20000010000 */
[-C--:B------:R-:W-:Y:S01]  /*56f0*/  FMUL.FTZ R61, R79, R60.reuse ;  /* 0x0000003c4f3d7220 */ /* 0x080fe20000410000 */
[----:B------:R-:W-:Y:S01]  /*5700*/  FFMA.FTZ R29, R62, R60, R29 ;  /* 0x0000003c3e1d7223 */ /* 0x000fe2000001001d */
[----:B---3--:R-:W-:Y:S02]  /*5710*/  FADD.FTZ R60, R81, -UR28 ;  /* 0x8000001c513c7e21 */ /* 0x008fe40008010000 */
[----:B------:R-:W3:Y:S01]  /*5720*/  LDL.LU R81, [R1+0x268] ;  /* 0x0002680001517983 */ /* 0x000ee20000300800 */
[----:B--2---:R-:W-:-:S03]  /*5730*/  FADD.FTZ R74, R115, -UR28 ;  /* 0x8000001c734a7e21 */ /* 0x004fc60008010000 */
[----:B------:R-:W2:Y:S01]  /*5740*/  LDL.LU R115, [R1+0x264] ;  /* 0x0002640001737983 */ /* 0x000ea20000300800 */
[----:B------:R-:W-:Y:S01]  /*5750*/  FADD.FTZ R73, R124, -UR28 ;  /* 0x8000001c7c497e21 */ /* 0x000fe20008010000 */
[----:B------:R-:W-:Y:S01]  /*5760*/  FADD.FTZ R77, R77, R61 ;  /* 0x0000003d4d4d7221 */ /* 0x000fe20000010000 */
[----:B------:R-:W-:Y:S01]  /*5770*/  FFMA.FTZ R78, R62, R61, R78 ;  /* 0x0000003d3e4e7223 */ /* 0x000fe2000001004e */
[----:B------:R-:W-:Y:S01]  /*5780*/  FMUL.FTZ R61, R80, R59 ;  /* 0x0000003b503d7220 */ /* 0x000fe20000410000 */
[----:B------:R-:W-:Y:S01]  /*5790*/  FMUL.FTZ R73, R73, UR16 ;  /* 0x0000001049497c20 */ /* 0x000fe20008410000 */
[----:B------:R-:W-:Y:S01]  /*57a0*/  FMUL.FTZ R74, R74, UR16 ;  /* 0x000000104a4a7c20 */ /* 0x000fe20008410000 */
[----:B------:R-:W-:Y:S01]  /*57b0*/  FADD.FTZ R83, R83, R59 ;  /* 0x0000003b53537221 */ /* 0x000fe20000010000 */
[----:B------:R-:W-:Y:S01]  /*57c0*/  FADD.FTZ R77, R61, R77 ;  /* 0x0000004d3d4d7221 */ /* 0x000fe20000010000 */
[----:B------:R-:W-:Y:S01]  /*57d0*/  FFMA.FTZ R78, R73, R61, R78 ;  /* 0x0000003d494e7223 */ /* 0x000fe2000001004e */
[----:B------:R-:W-:Y:S01]  /*57e0*/  FMUL.FTZ R61, R79, R58 ;  /* 0x0000003a4f3d7220 */ /* 0x000fe20000410000 */
[----:B------:R-:W2:Y:S01]  /*57f0*/  LDL.LU R124, [R1+0x250] ;  /* 0x00025000017c7983 */ /* 0x000ea20000300800 */
[----:B------:R-:W-:Y:S01]  /*5800*/  FMUL.FTZ R60, R60, UR16 ;  /* 0x000000103c3c7c20 */ /* 0x000fe20008410000 */
[----:B------:R-:W-:Y:S01]  /*5810*/  FFMA.FTZ R59, R73, R59, R28 ;  /* 0x0000003b493b7223 */ /* 0x000fe2000001001c */
[----:B------:R-:W-:Y:S01]  /*5820*/  FADD.FTZ R77, R77, R61 ;  /* 0x0000003d4d4d7221 */ /* 0x000fe20000010000 */
[----:B------:R-:W-:Y:S01]  /*5830*/  FFMA.FTZ R78, R74, R61, R78 ;  /* 0x0000003d4a4e7223 */ /* 0x000fe2000001004e */
[----:B------:R-:W-:Y:S01]  /*5840*/  FMUL.FTZ R61, R80, R57 ;  /* 0x00000039503d7220 */ /* 0x000fe20000410000 */
[----:B----4-:R-:W-:-:S02]  /*5850*/  FADD.FTZ R28, R82, -UR28 ;  /* 0x8000001c521c7e21 */ /* 0x010fc40008010000 */
[----:B------:R-:W4:Y:S01]  /*5860*/  LDL.LU R82, [R1+0x254] ;  /* 0x0002540001527983 */ /* 0x000f220000300800 */
[----:B------:R-:W-:Y:S01]  /*5870*/  FADD.FTZ R77, R61, R77 ;  /* 0x0000004d3d4d7221 */ /* 0x000fe20000010000 */
[----:B------:R-:W-:Y:S01]  /*5880*/  FFMA.FTZ R78, R60, R61, R78 ;  /* 0x0000003d3c4e7223 */ /* 0x000fe2000001004e */
[----:B------:R-:W-:Y:S01]  /*5890*/  FMUL.FTZ R61, R79, R56 ;  /* 0x000000384f3d7220 */ /* 0x000fe20000410000 */
[----:B------:R-:W-:Y:S01]  /*58a0*/  FMUL.FTZ R73, R28, UR16 ;  /* 0x000000101c497c20 */ /* 0x000fe20008410000 */
[----:B------:R-:W-:Y:S02]  /*58b0*/  FADD.FTZ R28, R125, -UR28 ;  /* 0x8000001c7d1c7e21 */ /* 0x000fe40008010000 */
[----:B------:R-:W4:Y:S01]  /*58c0*/  LDL.LU R125, [R1+0x248] ;  /* 0x00024800017d7983 */ /* 0x000f220000300800 */
[----:B------:R-:W-:Y:S01]  /*58d0*/  FADD.FTZ R77, R77, R61 ;  /* 0x0000003d4d4d7221 */ /* 0x000fe20000010000 */
[----:B------:R-:W-:Y:S01]  /*58e0*/  FFMA.FTZ R78, R73, R61, R78 ;  /* 0x0000003d494e7223 */ /* 0x000fe2000001004e */
[----:B------:R-:W-:Y:S01]  /*58f0*/  FMUL.FTZ R61, R28, UR16 ;  /* 0x000000101c3d7c20 */ /* 0x000fe20008410000 */
[----:B------:R-:W-:Y:S01]  /*5900*/  FADD.FTZ R75, R84, R58 ;  /* 0x0000003a544b7221 */ /* 0x000fe20000010000 */
[----:B------:R-:W-:Y:S01]  /*5910*/  FADD.FTZ R28, R83, R57 ;  /* 0x00000039531c7221 */ /* 0x000fe20000010000 */
[----:B------:R-:W-:Y:S01]  /*5920*/  FFMA.FTZ R60, R60, R57, R59 ;  /* 0x000000393c3c7223 */ /* 0x000fe2000001003b */
[----:B------:R-:W-:Y:S01]  /*5930*/  FFMA.FTZ R58, R74, R58, R29 ;  /* 0x0000003a4a3a7223 */ /* 0x000fe2000001001d */
[----:B------:R-:W-:-:S03]  /*5940*/  FADD.FTZ R75, R75, R56 ;  /* 0x000000384b4b7221 */ /* 0x000fc60000010000 */
[----:B------:R-:W-:Y:S01]  /*5950*/  FFMA.FTZ R58, R73, R56, R58 ;  /* 0x00000038493a7223 */ /* 0x000fe2000001003a */
[----:B---3--:R-:W-:Y:S02]  /*5960*/  FADD.FTZ R56, R81, -UR28 ;  /* 0x8000001c51387e21 */ /* 0x008fe40008010000 */
[----:B------:R-:W3:Y:S01]  /*5970*/  LDL.LU R81, [R1+0x240] ;  /* 0x0002400001517983 */ /* 0x000ee20000300800 */
[----:B--2---:R-:W-:-:S03]  /*5980*/  FADD.FTZ R57, R115, -UR28 ;  /* 0x8000001c73397e21 */ /* 0x004fc60008010000 */
[----:B------:R-:W2:Y:S01]  /*5990*/  LDL.LU R115, [R1+0x24c] ;  /* 0x00024c0001737983 */ /* 0x000ea20000300800 */
[----:B------:R-:W-:Y:S01]  /*59a0*/  FMUL.FTZ R29, R80, R55 ;  /* 0x00000037501d7220 */ /* 0x000fe20000410000 */
[----:B------:R-:W-:-:S03]  /*59b0*/  FMUL.FTZ R62, R79, R54 ;  /* 0x000000364f3e7220 */ /* 0x000fc60000410000 */
[----:B------:R-:W-:Y:S01]  /*59c0*/  FADD.FTZ R77, R29, R77 ;  /* 0x0000004d1d4d7221 */ /* 0x000fe20000010000 */
[----:B------:R-:W-:Y:S01]  /*59d0*/  FFMA.FTZ R78, R61, R29, R78 ;  /* 0x0000001d3d4e7223 */ /* 0x000fe2000001004e */
[----:B------:R-:W-:Y:S01]  /*59e0*/  FMUL.FTZ R29, R57, UR16 ;  /* 0x00000010391d7c20 */ /* 0x000fe20008410000 */
[----:B------:R-:W-:Y:S01]  /*59f0*/  FMUL.FTZ R57, R80, R53 ;  /* 0x0000003550397220 */ /* 0x000fe20000410000 */
[----:B------:R-:W-:Y:S01]  /*5a00*/  FMUL.FTZ R56, R56, UR16 ;  /* 0x0000001038387c20 */ /* 0x000fe20008410000 */
[----:B------:R-:W-:Y:S01]  /*5a10*/  FADD.FTZ R28, R28, R55 ;  /* 0x000000371c1c7221 */ /* 0x000fe20000010000 */
[----:B------:R-:W-:Y:S01]  /*5a20*/  FFMA.FTZ R59, R29, R62, R78 ;  /* 0x0000003e1d3b7223 */ /* 0x000fe2000001004e */
[----:B------:R-:W-:Y:S01]  /*5a30*/  FADD.FTZ R74, R77, R62 ;  /* 0x0000003e4d4a7221 */ /* 0x000fe20000010000 */
[----:B------:R-:W-:Y:S01]  /*5a40*/  FFMA.FTZ R55, R61, R55, R60 ;  /* 0x000000373d377223 */ /* 0x000fe2000001003c */
[----:B------:R-:W-:Y:S01]  /*5a50*/  FADD.FTZ R61, R124, -UR28 ;  /* 0x8000001c7c3d7e21 */ /* 0x000fe20008010000 */
[----:B------:R-:W-:Y:S01]  /*5a60*/  FFMA.FTZ R60, R56, R57, R59 ;  /* 0x00000039383c7223 */ /* 0x000fe2000001003b */
[----:B------:R-:W-:Y:S01]  /*5a70*/  FADD.FTZ R74, R57, R74 ;  /* 0x0000004a394a7221 */ /* 0x000fe20000010000 */
[----:B------:R-:W-:Y:S01]  /*5a80*/  FMUL.FTZ R59, R79, R52 ;  /* 0x000000344f3b7220 */ /* 0x000fe20000410000 */
[----:B------:R-:W-:Y:S01]  /*5a90*/  FADD.FTZ R75, R75, R54 ;  /* 0x000000364b4b7221 */ /* 0x000fe20000010000 */
[----:B------:R-:W-:Y:S01]  /*5aa0*/  FFMA.FTZ R58, R29, R54, R58 ;  /* 0x000000361d3a7223 */ /* 0x000fe2000001003a */
[----:B------:R-:W-:Y:S01]  /*5ab0*/  FMUL.FTZ R57, R61, UR16 ;  /* 0x000000103d397c20 */ /* 0x000fe20008410000 */
[----:B----4-:R-:W-:Y:S01]  /*5ac0*/  FADD.FTZ R54, R82, -UR28 ;  /* 0x8000001c52367e21 */ /* 0x010fe20008010000 */
[----:B------:R-:W-:Y:S01]  /*5ad0*/  FADD.FTZ R74, R74, R59 ;  /* 0x0000003b4a4a7221 */ /* 0x000fe20000010000 */
[----:B------:R-:W-:Y:S01]  /*5ae0*/  FMUL.FTZ R29, R80, R51 ;  /* 0x00000033501d7220 */ /* 0x000fe20000410000 */
[----:B------:R-:W-:Y:S01]  /*5af0*/  FFMA.FTZ R59, R57, R59, R60 ;  /* 0x0000003b393b7223 */ /* 0x000fe2000001003c */
[----:B------:R-:W-:Y:S01]  /*5b00*/  FMUL.FTZ R54, R54, UR16 ;  /* 0x0000001036367c20 */ /* 0x000fe20008410000 */
        /* <DEDUP_REMOVED lines=9> */
[----:B------:R-:W-:Y:S01]  /*5ba0*/  FADD.FTZ R74, R74, R59 ;  /* 0x0000003b4a4a7221 */ /* 0x000fe20000010000 */
[----:B------:R-:W-:Y:S01]  /*5bb0*/  FMUL.FTZ R53, R80, R49 ;  /* 0x0000003150357220 */ /* 0x000fe20000410000 */
[----:B------:R-:W-:Y:S01]  /*5bc0*/  FADD.FTZ R28, R28, R51 ;  /* 0x000000331c1c7221 */ /* 0x000fe20000010000 */
[----:B------:R-:W-:Y:S01]  /*5bd0*/  FFMA.FTZ R59, R29, R59, R56 ;  /* 0x0000003b1d3b7223 */ /* 0x000fe20000010038 */
[----:B------:R-:W-:Y:S01]  /*5be0*/  FFMA.FTZ R55, R54, R51, R55 ;  /* 0x0000003336377223 */ /* 0x000fe20000010037 */
[----:B---3--:R-:W-:Y:S01]  /*5bf0*/  FADD.FTZ R51, R81, -UR28 ;  /* 0x8000001c51337e21 */ /* 0x008fe20008010000 */
[----:B------:R-:W-:Y:S01]  /*5c00*/  FADD.FTZ R74, R53, R74 ;  /* 0x0000004a354a7221 */ /* 0x000fe20000010000 */
[----:B------:R-:W-:Y:S01]  /*5c10*/  FADD.FTZ R75, R75, R50 ;  /* 0x000000324b4b7221 */ /* 0x000fe20000010000 */
[----:B------:R-:W-:Y:S01]  /*5c20*/  FFMA.FTZ R29, R29, R50, R58 ;  /* 0x000000321d1d7223 */ /* 0x000fe2000001003a */
[----:B------:R-:W-:Y:S01]  /*5c30*/  FMUL.FTZ R54, R51, UR16 ;  /* 0x0000001033367c20 */ /* 0x000fe20008410000 */
[----:B------:R-:W-:Y:S01]  /*5c40*/  FADD.FTZ R50, R122, -UR28 ;  /* 0x8000001c7a327e21 */ /* 0x000fe20008010000 */
[----:B------:R-:W-:Y:S01]  /*5c50*/  FADD.FTZ R28, R28, R49 ;  /* 0x000000311c1c7221 */ /* 0x000fe20000010000 */
[----:B------:R-:W-:-:S02]  /*5c60*/  FMUL.FTZ R56, R80, R47 ;  /* 0x0000002f50387220 */ /* 0x000fc40000410000 */
[----:B------:R-:W-:Y:S01]  /*5c70*/  FMUL.FTZ R51, R50, UR16 ;  /* 0x0000001032337c20 */ /* 0x000fe20008410000 */
[----:B------:R-:W-:Y:S01]  /*5c80*/  FMUL.FTZ R50, R79, R46 ;  /* 0x0000002e4f327220 */ /* 0x000fe20000410000 */
[----:B------:R-:W-:Y:S01]  /*5c90*/  FADD.FTZ R75, R75, R48 ;  /* 0x000000304b4b7221 */ /* 0x000fe20000010000 */
[----:B------:R-:W-:Y:S01]  /*5ca0*/  FFMA.FTZ R29, R54, R48, R29 ;  /* 0x00000030361d7223 */ /* 0x000fe2000001001d */
[----:B------:R-:W-:Y:S01]  /*5cb0*/  FADD.FTZ R116, R116, -UR28 ;  /* 0x8000001c74747e21 */ /* 0x000fe20008010000 */
[----:B------:R-:W-:Y:S01]  /*5cc0*/  FADD.FTZ R28, R28, R47 ;  /* 0x0000002f1c1c7221 */ /* 0x000fe20000010000 */
[----:B------:R-:W-:Y:S01]  /*5cd0*/  FADD.FTZ R117, R117, -UR28 ;  /* 0x8000001c75757e21 */ /* 0x000fe20008010000 */
[----:B------:R-:W-:Y:S01]  /*5ce0*/  FADD.FTZ R75, R75, R46 ;  /* 0x0000002e4b4b7221 */ /* 0x000fe20000010000 */
[----:B------:R-:W-:Y:S02]  /*5cf0*/  FADD.FTZ R118, R118, -UR28 ;  /* 0x8000001c76767e21 */ /* 0x000fe40008010000 */
[----:B------:R-:W-:Y:S01]  /*5d00*/  FMUL.FTZ R117, R117, UR16 ;  /* 0x0000001075757c20 */ /* 0x000fe20008410000 */
[----:B------:R-:W-:Y:S01]  /*5d10*/  FADD.FTZ R28, R28, R45 ;  /* 0x0000002d1c1c7221 */ /* 0x000fe20000010000 */
[----:B------:R-:W-:Y:S01]  /*5d20*/  FADD.FTZ R119, R119, -UR28 ;  /* 0x8000001c77777e21 */ /* 0x000fe20008010000 */
[----:B------:R-:W-:Y:S01]  /*5d30*/  FADD.FTZ R75, R75, R44 ;  /* 0x0000002c4b4b7221 */ /* 0x000fe20000010000 */
[----:B------:R-:W-:-:S02]  /*5d40*/  FADD.FTZ R110, R110, -UR28 ;  /* 0x8000001c6e6e7e21 */ /* 0x000fc40008010000 */
[----:B------:R-:W-:Y:S01]  /*5d50*/  FMUL.FTZ R119, R119, UR16 ;  /* 0x0000001077777c20 */ /* 0x000fe20008410000 */
[----:B------:R-:W-:Y:S01]  /*5d60*/  FADD.FTZ R28, R28, R43 ;  /* 0x0000002b1c1c7221 */ /* 0x000fe20000010000 */
[----:B------:R-:W-:Y:S01]  /*5d70*/  FADD.FTZ R111, R111, -UR28 ;  /* 0x8000001c6f6f7e21 */ /* 0x000fe20008010000 */
[----:B------:R-:W-:Y:S01]  /*5d80*/  FADD.FTZ R75, R75, R42 ;  /* 0x0000002a4b4b7221 */ /* 0x000fe20000010000 */
[----:B------:R-:W-:Y:S02]  /*5d90*/  FADD.FTZ R105, R105, -UR28 ;  /* 0x8000001c69697e21 */ /* 0x000fe40008010000 */
[----:B------:R-:W-:Y:S01]  /*5da0*/  FMUL.FTZ R111, R111, UR16 ;  /* 0x000000106f6f7c20 */ /* 0x000fe20008410000 */
[----:B------:R-:W-:Y:S01]  /*5db0*/  FADD.FTZ R106, R106, -UR28 ;  /* 0x8000001c6a6a7e21 */ /* 0x000fe20008010000 */
[----:B------:R-:W-:Y:S01]  /*5dc0*/  FMUL.FTZ R105, R105, UR16 ;  /* 0x0000001069697c20 */ /* 0x000fe20008410000 */
[----:B------:R-:W-:Y:S01]  /*5dd0*/  FADD.FTZ R28, R28, R41 ;  /* 0x000000291c1c7221 */ /* 0x000fe20000010000 */
[----:B------:R-:W-:Y:S01]  /*5de0*/  FADD.FTZ R75, R75, R40 ;  /* 0x000000284b4b7221 */ /* 0x000fe20000010000 */
[----:B------:R-:W-:Y:S01]  /*5df0*/  FADD.FTZ R103, R103, -UR28 ;  /* 0x8000001c67677e21 */ /* 0x000fe20008010000 */
[----:B------:R-:W-:-:S03]  /*5e00*/  FADD.FTZ R104, R104, -UR28 ;  /* 0x8000001c68687e21 */ /* 0x000fc60008010000 */
        /* <DEDUP_REMOVED lines=9> */
[----:B------:R-:W-:Y:S01]  /*5ea0*/  FADD.FTZ R96, R96, -UR28 ;  /* 0x8000001c60607e21 */ /* 0x000fe20008010000 */
[----:B------:R-:W-:Y:S01]  /*5eb0*/  FADD.FTZ R28, R28, R35 ;  /* 0x000000231c1c7221 */ /* 0x000fe20000010000 */
[----:B------:R-:W-:Y:S01]  /*5ec0*/  FADD.FTZ R75, R75, R34 ;  /* 0x000000224b4b7221 */ /* 0x000fe20000010000 */
[----:B------:R-:W-:Y:S01]  /*5ed0*/  FADD.FTZ R88, R88, -UR28 ;  /* 0x8000001c58587e21 */ /* 0x000fe20008010000 */
[----:B------:R-:W-:Y:S01]  /*5ee0*/  FADD.FTZ R89, R89, -UR28 ;  /* 0x8000001c59597e21 */ /* 0x000fe20008010000 */
[----:B------:R-:W-:Y:S01]  /*5ef0*/  FADD.FTZ R28, R28, R33 ;  /* 0x000000211c1c7221 */ /* 0x000fe20000010000 */
[----:B------:R-:W-:Y:S01]  /*5f00*/  FADD.FTZ R75, R75, R32 ;  /* 0x000000204b4b7221 */ /* 0x000fe20000010000 */
[----:B------:R-:W-:Y:S01]  /*5f10*/  FADD.FTZ R86, R86, -UR28 ;  /* 0x8000001c56567e21 */ /* 0x000fe20008010000 */
[----:B------:R-:W-:-:S03]  /*5f20*/  FADD.FTZ R87, R87, -UR28 ;  /* 0x8000001c57577e21 */ /* 0x000fc60008010000 */
[----:B------:R-:W-:Y:S01]  /*5f30*/  FMUL.FTZ R86, R86, UR16 ;  /* 0x0000001056567c20 */ /* 0x000fe20008410000 */
[----:B------:R-:W-:Y:S01]  /*5f40*/  FADD.FTZ R69, R69, -UR28 ;  /* 0x8000001c45457e21 */ /* 0x000fe20008010000 */
[----:B------:R-:W-:Y:S01]  /*5f50*/  FADD.FTZ R70, R70, -UR28 ;  /* 0x8000001c46467e21 */ /* 0x000fe20008010000 */
[----:B------:R-:W-:-:S03]  /*5f60*/  FADD.FTZ R90, R90, -UR28 ;  /* 0x8000001c5a5a7e21 */ /* 0x000fc60008010000 */
[----:B------:R-:W-:Y:S01]  /*5f70*/  FMUL.FTZ R70, R70, UR16 ;  /* 0x0000001046467c20 */ /* 0x000fe20008410000 */
[----:B------:R-:W-:Y:S01]  /*5f80*/  FMUL.FTZ R90, R90, UR16 ;  /* 0x000000105a5a7c20 */ /* 0x000fe20008410000 */
[----:B------:R-:W-:Y:S01]  /*5f90*/  FADD.FTZ R91, R91, -UR28 ;  /* 0x8000001c5b5b7e21 */ /* 0x000fe20008010000 */
[----:B------:R-:W-:-:S03]  /*5fa0*/  FADD.FTZ R98, R98, -UR28 ;  /* 0x8000001c62627e21 */ /* 0x000fc60008010000 */
[----:B------:R-:W-:Y:S01]  /*5fb0*/  FMUL.FTZ R91, R91, UR16 ;  /* 0x000000105b5b7c20 */ /* 0x000fe20008410000 */
        /* <DEDUP_REMOVED lines=13> */
[----:B------:R-:W-:Y:S01]  /*6090*/  FADD.FTZ R7, R7, -UR28 ;  /* 0x8000001c07077e21 */ /* 0x000fe20008010000 */
[----:B--2---:R-:W-:-:S04]  /*60a0*/  FADD.FTZ R52, R115, -UR28 ;  /* 0x8000001c73347e21 */ /* 0x004fc80008010000 */
[----:B------:R-:W-:-:S04]  /*60b0*/  FMUL.FTZ R52, R52, UR16 ;  /* 0x0000001034347c20 */ /* 0x000fc80008410000 */
[C---:B------:R-:W-:Y:S01]  /*60c0*/  FFMA.FTZ R59, R52.reuse, R53, R59 ;  /* 0x00000035343b7223 */ /* 0x040fe2000001003b */
[----:B------:R-:W-:Y:S01]  /*60d0*/  FMUL.FTZ R53, R79, R48 ;  /* 0x000000304f357220 */ /* 0x000fe20000410000 */
[----:B------:R-:W-:Y:S01]  /*60e0*/  FFMA.FTZ R52, R52, R49, R55 ;  /* 0x0000003134347223 */ /* 0x000fe20000010037 */
[----:B------:R-:W-:Y:S02]  /*60f0*/  FADD.FTZ R49, R120, -UR28 ;  /* 0x8000001c78317e21 */ /* 0x000fe40008010000 */
[----:B------:R-:W-:Y:S01]  /*6100*/  FADD.FTZ R57, R74, R53 ;  /* 0x000000354a397221 */ /* 0x000fe20000010000 */
[----:B------:R-:W-:Y:S01]  /*6110*/  FFMA.FTZ R58, R54, R53, R59 ;  /* 0x00000035363a7223 */ /* 0x000fe2000001003b */
[----:B------:R-:W-:Y:S01]  /*6120*/  FMUL.FTZ R49, R49, UR16 ;  /* 0x0000001031317c20 */ /* 0x000fe20008410000 */
[----:B------:R-:W-:Y:S01]  /*6130*/  FADD.FTZ R48, R121, -UR28 ;  /* 0x8000001c79307e21 */ /* 0x000fe20008010000 */
[----:B------:R-:W-:Y:S01]  /*6140*/  FADD.FTZ R57, R56, R57 ;  /* 0x0000003938397221 */ /* 0x000fe20000010000 */
[----:B------:R-:W-:-:S02]  /*6150*/  FFMA.FTZ R58, R51, R56, R58 ;  /* 0x00000038333a7223 */ /* 0x000fc4000001003a */
[----:B------:R-:W-:Y:S01]  /*6160*/  FMUL.FTZ R53, R48, UR16 ;  /* 0x0000001030357c20 */ /* 0x000fe20008410000 */
[----:B------:R-:W-:Y:S01]  /*6170*/  FADD.FTZ R57, R57, R50 ;  /* 0x0000003239397221 */ /* 0x000fe20000010000 */
[----:B------:R-:W-:Y:S01]  /*6180*/  FFMA.FTZ R58, R49, R50, R58 ;  /* 0x00000032313a7223 */ /* 0x000fe2000001003a */
[----:B------:R-:W-:Y:S01]  /*6190*/  FMUL.FTZ R50, R80, R45 ;  /* 0x0000002d50327220 */ /* 0x000fe20000410000 */
[----:B------:R-:W-:Y:S01]  /*61a0*/  FFMA.FTZ R52, R51, R47, R52 ;  /* 0x0000002f33347223 */ /* 0x000fe20000010034 */
[----:B------:R-:W-:Y:S01]  /*61b0*/  FMUL.FTZ R48, R79, R44 ;  /* 0x0000002c4f307220 */ /* 0x000fe20000410000 */
[----:B------:R-:W-:Y:S01]  /*61c0*/  FMUL.FTZ R47, R116, UR16 ;  /* 0x00000010742f7c20 */ /* 0x000fe20008410000 */
[----:B------:R-:W-:Y:S01]  /*61d0*/  FADD.FTZ R57, R50, R57 ;  /* 0x0000003932397221 */ /* 0x000fe20000010000 */
[----:B------:R-:W-:Y:S01]  /*61e0*/  FFMA.FTZ R58, R53, R50, R58 ;  /* 0x00000032353a7223 */ /* 0x000fe2000001003a */
[----:B------:R-:W-:Y:S01]  /*61f0*/  FFMA.FTZ R29, R49, R46, R29 ;  /* 0x0000002e311d7223 */ /* 0x000fe2000001001d */
[----:B------:R-:W-:Y:S01]  /*6200*/  FMUL.FTZ R46, R80, R43 ;  /* 0x0000002b502e7220 */ /* 0x000fe20000410000 */
        /* <DEDUP_REMOVED lines=8> */
[----:B------:R-:W-:-:S02]  /*6290*/  FMUL.FTZ R44, R80, R41 ;  /* 0x00000029502c7220 */ /* 0x000fc40000410000 */
        /* <DEDUP_REMOVED lines=8> */
[----:B------:R-:W-:Y:S02]  /*6320*/  FMUL.FTZ R42, R80, R39 ;  /* 0x00000027502a7220 */ /* 0x000fe40000410000 */
[----:B------:R-:W-:Y:S01]  /*6330*/  FADD.FTZ R57, R57, R44 ;  /* 0x0000002c39397221 */ /* 0x000fe20000010000 */
[----:B------:R-:W-:-:S03]  /*6340*/  FFMA.FTZ R58, R43, R44, R58 ;  /* 0x0000002c2b3a7223 */ /* 0x000fc6000001003a */
[----:B------:R-:W-:Y:S01]  /*6350*/  FADD.FTZ R57, R42, R57 ;  /* 0x000000392a397221 */ /* 0x000fe20000010000 */
[----:B------:R-:W-:Y:S01]  /*6360*/  FFMA.FTZ R58, R111, R42, R58 ;  /* 0x0000002a6f3a7223 */ /* 0x000fe2000001003a */
[----:B------:R-:W-:Y:S01]  /*6370*/  FMUL.FTZ R42, R79, R38 ;  /* 0x000000264f2a7220 */ /* 0x000fe20000410000 */
[----:B------:R-:W-:Y:S01]  /*6380*/  FFMA.FTZ R52, R119, R41, R52 ;  /* 0x0000002977347223 */ /* 0x000fe20000010034 */
        /* <DEDUP_REMOVED lines=14> */
[----:B------:R-:W-:Y:S02]  /*6470*/  FADD.FTZ R57, R38, R57 ;  /* 0x0000003926397221 */ /* 0x000fe40000010000 */
[----:B------:R-:W-:Y:S01]  /*6480*/  FFMA.FTZ R58, R39, R38, R58 ;  /* 0x00000026273a7223 */ /* 0x000fe2000001003a */
[----:B------:R-:W-:Y:S01]  /*6490*/  FMUL.FTZ R38, R79, R34 ;  /* 0x000000224f267220 */ /* 0x000fe20000410000 */
[----:B------:R-:W-:Y:S01]  /*64a0*/  FFMA.FTZ R52, R41, R37, R52 ;  /* 0x0000002529347223 */ /* 0x000fe20000010034 */
[----:B------:R-:W-:Y:S01]  /*64b0*/  FFMA.FTZ R29, R103, R36, R29 ;  /* 0x00000024671d7223 */ /* 0x000fe2000001001d */
[----:B------:R-:W-:Y:S01]  /*64c0*/  FMUL.FTZ R36, R80, R33 ;  /* 0x0000002150247220 */ /* 0x000fe20000410000 */
[----:B------:R-:W-:Y:S01]  /*64d0*/  FADD.FTZ R57, R57, R38 ;  /* 0x0000002639397221 */ /* 0x000fe20000010000 */
[----:B------:R-:W-:Y:S01]  /*64e0*/  FFMA.FTZ R58, R97, R38, R58 ;  /* 0x00000026613a7223 */ /* 0x000fe2000001003a */
[----:B------:R-:W-:Y:S01]  /*64f0*/  FMUL.FTZ R37, R102, UR16 ;  /* 0x0000001066257c20 */ /* 0x000fe20008410000 */
[----:B------:R-:W-:Y:S01]  /*6500*/  FFMA.FTZ R52, R39, R35, R52 ;  /* 0x0000002327347223 */ /* 0x000fe20000010034 */
[----:B------:R-:W-:Y:S01]  /*6510*/  FADD.FTZ R57, R36, R57 ;  /* 0x0000003924397221 */ /* 0x000fe20000010000 */
[----:B------:R-:W-:Y:S01]  /*6520*/  FMUL.FTZ R35, R94, UR16 ;  /* 0x000000105e237c20 */ /* 0x000fe20008410000 */
        /* <DEDUP_REMOVED lines=17> */
[----:B------:R-:W-:-:S02]  /*6640*/  FADD.FTZ R29, R28, R31 ;  /* 0x0000001f1c1d7221 */ /* 0x000fc40000010000 */
[----:B------:R-:W-:Y:S01]  /*6650*/  FADD.FTZ R36, R37, R36 ;  /* 0x0000002425247221 */ /* 0x000fe20000010000 */
        /* <DEDUP_REMOVED lines=33> */
[----:B------:R-:W-:-:S04]  /*6870*/  FMUL.FTZ R28, R79, R100 ;  /* 0x000000644f1c7220 */ /* 0x000fc80000410000 */
[----:B------:R-:W-:Y:S01]  /*6880*/  FADD.FTZ R37, R37, R28 ;  /* 0x0000001c25257221 */ /* 0x000fe20000010000 */
[----:B------:R-:W-:Y:S01]  /*6890*/  FFMA.FTZ R30, R29, R28, R30 ;  /* 0x0000001c1d1e7223 */ /* 0x000fe2000001001e */
[----:B------:R-:W-:Y:S01]  /*68a0*/  FMUL.FTZ R28, R80, R101 ;  /* 0x00000065501c7220 */ /* 0x000fe20000410000 */
[----:B------:R-:W-:Y:S01]  /*68b0*/  FMUL.FTZ R32, R79, R108 ;  /* 0x0000006c4f207220 */ /* 0x000fe20000410000 */
[----:B------:R-:W-:Y:S02]  /*68c0*/  FFMA.FTZ R71, R90, R92, R71 ;  /* 0x0000005c5a477223 */ /* 0x000fe40000010047 */
[----:B------:R-:W-:Y:S01]  /*68d0*/  FADD.FTZ R37, R28, R37 ;  /* 0x000000251c257221 */ /* 0x000fe20000010000 */
[----:B------:R-:W-:Y:S01]  /*68e0*/  FFMA.FTZ R30, R99, R28, R30 ;  /* 0x0000001c631e7223 */ /* 0x000fe2000001001e */
[----:B------:R-:W-:Y:S01]  /*68f0*/  FADD.FTZ R28, R123, -UR28 ;  /* 0x8000001c7b1c7e21 */ /* 0x000fe20008010000 */
[----:B------:R-:W-:Y:S01]  /*6900*/  FFMA.FTZ R71, R29, R100, R71 ;  /* 0x000000641d477223 */ /* 0x000fe20000010047 */
[----:B------:R-:W-:Y:S01]  /*6910*/  FADD.FTZ R37, R37, R32 ;  /* 0x0000002025257221 */ /* 0x000fe20000010000 */
[----:B------:R-:W-:Y:S01]  /*6920*/  FFMA.FTZ R32, R107, R32, R30 ;  /* 0x000000206b207223 */ /* 0x000fe2000001001e */
[----:B------:R-:W-:Y:S01]  /*6930*/  FADD.FTZ R33, R33, R92 ;  /* 0x0000005c21217221 */ /* 0x000fe20000010000 */
[----:B------:R-:W-:Y:S01]  /*6940*/  FMUL.FTZ R30, R80, R109 ;  /* 0x0000006d501e7220 */ /* 0x000fe20000410000 */
[----:B------:R-:W-:Y:S01]  /*6950*/  FMUL.FTZ R29, R28, UR16 ;  /* 0x000000101c1d7c20 */ /* 0x000fe20008410000 */
[----:B------:R-:W-:Y:S01]  /*6960*/  FFMA.FTZ R31, R34, R68, R31 ;  /* 0x00000044221f7223 */ /* 0x000fe2000001001f */
[----:B------:R-:W-:Y:S01]  /*6970*/  FADD.FTZ R33, R33, R100 ;  /* 0x0000006421217221 */ /* 0x000fe20000010000 */
[----:B------:R-:W-:Y:S01]  /*6980*/  FADD.FTZ R37, R30, R37 ;  /* 0x000000251e257221 */ /* 0x000fe20000010000 */
[----:B------:R-:W-:Y:S01]  /*6990*/  FFMA.FTZ R32, R29, R30, R32 ;  /* 0x0000001e1d207223 */ /* 0x000fe20000010020 */
[----:B------:R-:W-:Y:S01]  /*69a0*/  FFMA.FTZ R70, R70, R72, R31 ;  /* 0x0000004846467223 */ /* 0x000fe2000001001f */
[----:B------:R-:W-:Y:S01]  /*69b0*/  FMUL.FTZ R30, R79, R113 ;  /* 0x000000714f1e7220 */ /* 0x000fe20000410000 */
        /* <DEDUP_REMOVED lines=11> */
[----:B------:R-:W-:Y:S01]  /*6a70*/  FFMA.FTZ R29, R29, R109, R70 ;  /* 0x0000006d1d1d7223 */ /* 0x000fe20000010046 */
        /* <DEDUP_REMOVED lines=15> */
[----:B------:R-:W-:Y:S01]  /*6b70*/  FADD.FTZ R10, R10, -UR28 ;  /* 0x8000001c0a0a7e21 */ /* 0x000fe20008010000 */
[----:B------:R-:W-:Y:S01]  /*6b80*/  FADD.FTZ R0, R0, R101 ;  /* 0x0000006500007221 */ /* 0x000fe20000010000 */
[----:B------:R-:W-:Y:S01]  /*6b90*/  FFMA.FTZ R112, R3, R5, R112 ;  /* 0x0000000503707223 */ /* 0x000fe20000010070 */
[----:B------:R-:W-:Y:S01]  /*6ba0*/  FADD.FTZ R39, R2, R39 ;  /* 0x0000002702277221 */ /* 0x000fe20000010000 */
[----:B------:R-:W-:Y:S01]  /*6bb0*/  FFMA.FTZ R30, R7, R2, R30 ;  /* 0x00000002071e7223 */ /* 0x000fe2000001001e */
[----:B------:R-:W-:Y:S01]  /*6bc0*/  FMUL.FTZ R2, R79, R12 ;  /* 0x0000000c4f027220 */ /* 0x000fe20000410000 */
[----:B------:R-:W-:Y:S01]  /*6bd0*/  FMUL.FTZ R3, R10, UR16 ;  /* 0x000000100a037c20 */ /* 0x000fe20008410000 */
[----:B------:R-:W-:Y:S01]  /*6be0*/  FADD.FTZ R31, R0, R109 ;  /* 0x0000006d001f7221 */ /* 0x000fe20000010000 */
[----:B------:R-:W-:Y:S01]  /*6bf0*/  FADD.FTZ R11, R11, -UR28 ;  /* 0x8000001c0b0b7e21 */ /* 0x000fe20008010000 */
        /* <DEDUP_REMOVED lines=60> */
.L_x_1546:
[----:B------:R-:W2:Y:S01]  /*6fc0*/  LDL.LU R28, [R1+0x258] ;  /* 0x00025800011c7983 */ /* 0x000ea20000300800 */
[----:B-----5:R-:W-:-:S03]  /*6fd0*/  FADD.FTZ R77, R81, -UR28 ;  /* 0x8000001c514d7e21 */ /* 0x020fc60008010000 */
[----:B------:R0:W-:Y:S04]  /*6fe0*/  STL [R1+0x2a4], R66 ;  /* 0x0002a44201007387 */ /* 0x0001e80000100800 */
[----:B------:R-:W-:Y:S04]  /*6ff0*/  STL [R1+0x29c], R64 ;  /* 0x00029c4001007387 */ /* 0x000fe80000100800 */
[----:B------:R1:W-:Y:S04]  /*7000*/  STL [R1+0x2ac], R85 ;  /* 0x0002ac5501007387 */ /* 0x0003e80000100800 */
[----:B0-----:R-:W3:Y:S04]  /*7010*/  LDL.LU R66, [R1+0x27c] ;  /* 0x00027c0001427983 */ /* 0x001ee80000300800 */
[----:B------:R0:W-:Y:S04]  /*7020*/  STL [R1+0x2a8], R67 ;  /* 0x0002a84301007387 */ /* 0x0001e80000100800 */
[----:B-1----:R-:W4:Y:S04]  /*7030*/  LDL.LU R85, [R1+0x280] ;  /* 0x0002800001557983 */ /* 0x002f280000300800 */
[----:B------:R1:W-:Y:S04]  /*7040*/  STL [R1+0x2a0], R65 ;  /* 0x0002a04101007387 */ /* 0x0003e80000100800 */
[----:B0-----:R-:W4:Y:S04]  /*7050*/  LDL.LU R67, [R1+0x288] ;  /* 0x0002880001437983 */ /* 0x001f280000300800 */
[----:B-1----:R-:W4:Y:S01]  /*7060*/  LDL.LU R65, [R1+0x270] ;  /* 0x0002700001417983 */ /* 0x002f220000300800 */
        /* <DEDUP_REMOVED lines=25> */
[----:B------:R-:W-:Y:S01]  /*7200*/  FADD.FTZ R83, R115, -UR28 ;  /* 0x8000001c73537e21 */ /* 0x000fe20008010000 */
[----:B------:R-:W-:Y:S02]  /*7210*/  FADD.FTZ R76, RZ, R76 ;  /* 0x0000004cff4c7221 */ /* 0x000fe40000010000 */
[----:B------:R-:W-:Y:S01]  /*7220*/  FMUL.FTZ R84, R80, R77 ;  /* 0x0000004d50547220 */ /* 0x000fe20000410000 */
[----:B------:R-:W-:-:S03]  /*7230*/  FMUL.FTZ R83, R83, UR16 ;  /* 0x0000001053537c20 */ /* 0x000fc60008410000 */
        /* <DEDUP_REMOVED lines=14> */
[----:B------:R-:W2:Y:S01]  /*7320*/  LDL.LU R115, [R1+0x264] ;  /* 0x0002640001737983 */ /* 0x000ea20000300800 */
[----:B------:R-:W-:Y:S01]  /*7330*/  FFMA.FTZ R28, R83, R82, R28 ;  /* 0x00000052531c7223 */ /* 0x000fe2000001001c */
[----:B------:R-:W-:-:S04]  /*7340*/  FADD.FTZ R64, R76, R82 ;  /* 0x000000524c407221 */ /* 0x000fc80000010000 */
[----:B------:R0:W-:Y:S02]  /*7350*/  STL [R1+0x230], R28 ;  /* 0x0002301c01007387 */ /* 0x0001e40000100800 */
[----:B0-----:R-:W-:-:S04]  /*7360*/  FFMA.FTZ R28, R80, R84, R27 ;  /* 0x00000054501c7223 */ /* 0x001fc8000001001b */
        /* <DEDUP_REMOVED lines=8> */
[----:B------:R-:W-:-:S04]  /*73f0*/  FADD.FTZ R76, R124, -UR28 ;  /* 0x8000001c7c4c7e21 */ /* 0x000fc80008010000 */
[----:B------:R-:W-:Y:S01]  /*7400*/  FMUL.FTZ R124, R76, UR16 ;  /* 0x000000104c7c7c20 */ /* 0x000fe20008410000 */
[----:B---3--:R-:W-:Y:S02]  /*7410*/  FADD.FTZ R76, R66, -UR28 ;  /* 0x8000001c424c7e21 */ /* 0x008fe40008010000 */
[----:B------:R-:W3:Y:S01]  /*7420*/  LDL.LU R66, [R1+0x284] ;  /* 0x0002840001427983 */ /* 0x000ee20000300800 */
[----:B------:R-:W-:Y:S01]  /*7430*/  FFMA.FTZ R29, R84, R75, R29 ;  /* 0x0000004b541d7223 */ /* 0x000fe2000001001d */
[----:B------:R-:W-:-:S04]  /*7440*/  FADD.FTZ R77, RZ, R77 ;  /* 0x0000004dff4d7221 */ /* 0x000fc80000010000 */
[----:B------:R0:W-:Y:S01]  /*7450*/  STL [R1+0x228], R29 ;  /* 0x0002281d01007387 */ /* 0x0001e20000100800 */
[----:B------:R-:W-:-:S03]  /*7460*/  FMUL.FTZ R28, R80, R75 ;  /* 0x0000004b501c7220 */ /* 0x000fc60000410000 */
[----:B------:R1:W-:Y:S01]  /*7470*/  STL [R1+0x234], R64 ;  /* 0x0002344001007387 */ /* 0x0003e20000100800 */
[----:B0-----:R-:W-:Y:S01]  /*7480*/  FFMA.FTZ R29, R79, R124, R26 ;  /* 0x0000007c4f1d7223 */ /* 0x001fe2000001001a */
[----:B-1----:R-:W-:-:S03]  /*7490*/  FADD.FTZ R64, R77, R75 ;  /* 0x0000004b4d407221 */ /* 0x002fc60000010000 */
[----:B------:R-:W-:-:S06]  /*74a0*/  FMUL.FTZ R75, R29, -1.4426950216293334961 ;  /* 0xbfb8aa3b1d4b7820 */ /* 0x000fcc0000410000 */
[----:B------:R-:W0:Y:S01]  /*74b0*/  MUFU.EX2 R75, R75 ;  /* 0x0000004b004b7308 */ /* 0x000e220000000800 */
[----:B------:R-:W-:Y:S01]  /*74c0*/  FMUL.FTZ R82, R79, R82 ;  /* 0x000000524f527220 */ /* 0x000fe20000410000 */
[----:B0-----:R-:W-:-:S06]  /*74d0*/  FADD.FTZ R75, R75, 1 ;  /* 0x3f8000004b4b7421 */ /* 0x001fcc0000010000 */
[----:B------:R-:W0:Y:S01]  /*74e0*/  MUFU.RCP R75, R75 ;  /* 0x0000004b004b7308 */ /* 0x000e220000001000 */
[----:B------:R-:W-:Y:S01]  /*74f0*/  FFMA.FTZ R78, R83, R82, R78 ;  /* 0x00000052534e7223 */ /* 0x000fe2000001004e */
[----:B------:R1:W-:Y:S01]  /*7500*/  STL [R1+0x22c], R64 ;  /* 0x00022c4001007387 */ /* 0x0003e20000100800 */
[----:B------:R-:W-:-:S03]  /*7510*/  FADD.FTZ R125, R81, R82 ;  /* 0x00000052517d7221 */ /* 0x000fc60000010000 */
[----:B------:R-:W2:Y:S04]  /*7520*/  LDL.LU R82, [R1+0x268] ;  /* 0x0002680001527983 */ /* 0x000ea80000300800 */
[----:B------:R-:W2:Y:S01]  /*7530*/  LDL.LU R83, [R1+0x250] ;  /* 0x0002500001537983 */ /* 0x000ea20000300800 */
[----:B-1----:R-:W-:Y:S01]  /*7540*/  FFMA.FTZ R64, R84, R28, R78 ;  /* 0x0000001c54407223 */ /* 0x002fe2000001004e */
[C---:B0-----:R-:W-:Y:S01]  /*7550*/  FMUL.FTZ R74, R75.reuse, R74 ;  /* 0x0000004a4b4a7220 */ /* 0x041fe20000410000 */
[----:B------:R-:W-:-:S03]  /*7560*/  FADD.FTZ R75, -R75, 1 ;  /* 0x3f8000004b4b7421 */ /* 0x000fc60000010100 */
[----:B------:R0:W-:Y:S01]  /*7570*/  STL [R1+0x224], R64 ;  /* 0x0002244001007387 */ /* 0x0001e20000100800 */
[----:B------:R-:W-:-:S04]  /*7580*/  FFMA.FTZ R29, R29, R75, 1 ;  /* 0x3f8000001d1d7423 */ /* 0x000fc8000001004b */
[----:B------:R-:W-:Y:S01]  /*7590*/  FMUL.FTZ R29, R74, R29 ;  /* 0x0000001d4a1d7220 */ /* 0x000fe20000410000 */
[----:B0-----:R-:W-:-:S04]  /*75a0*/  FMUL.FTZ R64, R76, UR16 ;  /* 0x000000104c407c20 */ /* 0x001fc80008410000 */
[----:B------:R-:W-:-:S04]  /*75b0*/  FFMA.FTZ R74, R80, R64, R27 ;  /* 0x00000040504a7223 */ /* 0x000fc8000001001b */
[----:B------:R-:W-:-:S06]  /*75c0*/  FMUL.FTZ R75, R74, -1.4426950216293334961 ;  /* 0xbfb8aa3b4a4b7820 */ /* 0x000fcc0000410000 */
[----:B------:R-:W0:Y:S02]  /*75d0*/  MUFU.EX2 R75, R75 ;  /* 0x0000004b004b7308 */ /* 0x000e240000000800 */
[----:B0-----:R-:W-:-:S06]  /*75e0*/  FADD.FTZ R75, R75, 1 ;  /* 0x3f8000004b4b7421 */ /* 0x001fcc0000010000 */
[----:B------:R-:W0:Y:S01]  /*75f0*/  MUFU.RCP R75, R75 ;  /* 0x0000004b004b7308 */ /* 0x000e220000001000 */
[----:B----4-:R-:W-:Y:S01]  /*7600*/  FADD.FTZ R76, R85, -UR28 ;  /* 0x8000001c554c7e21 */ /* 0x010fe20008010000 */
[----:B------:R1:W-:Y:S04]  /*7610*/  STL [R1+0x21c], R64 ;  /* 0x00021c4001007387 */ /* 0x0003e80000100800 */
[----:B------:R-:W4:Y:S01]  /*7620*/  LDL.LU R85, [R1+0x28c] ;  /* 0x00028c0001557983 */ /* 0x000f220000300800 */
[----:B-1----:R-:W-:Y:S01]  /*7630*/  FMUL.FTZ R64, R76, UR16 ;  /* 0x000000104c407c20 */ /* 0x002fe20008410000 */
[C---:B0-----:R-:W-:Y:S01]  /*7640*/  FMUL.FTZ R73, R75.reuse, R73 ;  /* 0x000000494b497220 */ /* 0x041fe20000410000 */
[----:B------:R-:W-:-:S04]  /*7650*/  FADD.FTZ R75, -R75, 1 ;  /* 0x3f8000004b4b7421 */ /* 0x000fc80000010100 */
[----:B------:R-:W-:Y:S01]  /*7660*/  FFMA.FTZ R75, R74, R75, 1 ;  /* 0x3f8000004a4b7423 */ /* 0x000fe2000001004b */
[----:B------:R-:W-:-:S03]  /*7670*/  FFMA.FTZ R74, R79, R64, R26 ;  /* 0x000000404f4a7223 */ /* 0x000fc6000001001a */
[----:B------:R-:W-:Y:S01]  /*7680*/  FMUL.FTZ R73, R73, R75 ;  /* 0x0000004b49497220 */ /* 0x000fe20000410000 */
[----:B------:R-:W-:-:S06]  /*7690*/  FMUL.FTZ R75, R74, -1.4426950216293334961 ;  /* 0xbfb8aa3b4a4b7820 */ /* 0x000fcc0000410000 */
[----:B------:R-:W0:Y:S01]  /*76a0*/  MUFU.EX2 R75, R75 ;  /* 0x0000004b004b7308 */ /* 0x000e220000000800 */
[----:B------:R-:W-:Y:S02]  /*76b0*/  FADD.FTZ R76, R67, -UR28 ;  /* 0x8000001c434c7e21 */ /* 0x000fe40008010000 */
[----:B------:R-:W2:Y:S01]  /*76c0*/  LDL.LU R67, [R1+0x278] ;  /* 0x0002780001437983 */ /* 0x000ea20000300800 */
        /* <DEDUP_REMOVED lines=9> */
[----:B0-----:R-:W2:Y:S01]  /*7760*/  LDL.LU R64, [R1+0x290] ;  /* 0x0002900001407983 */ /* 0x001ea20000300800 */
[----:B---3--:R-:W-:-:S03]  /*7770*/  FADD.FTZ R76, R66, -UR28 ;  /* 0x8000001c424c7e21 */ /* 0x008fc60008010000 */
[----:B------:R-:W3:Y:S01]  /*7780*/  LDL.LU R66, [R1+0x294] ;  /* 0x0002940001427983 */ /* 0x000ee20000300800 */
        /* <DEDUP_REMOVED lines=19> */
[----:B----4-:R-:W-:-:S04]  /*78c0*/  FADD.FTZ R76, R85, -UR28 ;  /* 0x8000001c554c7e21 */ /* 0x010fc80008010000 */
[----:B------:R-:W-:Y:S01]  /*78d0*/  FMUL.FTZ R85, R76, UR16 ;  /* 0x000000104c557c20 */ /* 0x000fe20008410000 */
[----:B------:R-:W-:-:S03]  /*78e0*/  FMUL.FTZ R60, R60, R75 ;  /* 0x0000004b3c3c7220 */ /* 0x000fc60000410000 */
[----:B------:R-:W-:-:S04]  /*78f0*/  FFMA.FTZ R74, R80, R85, R27 ;  /* 0x00000055504a7223 */ /* 0x000fc8000001001b */
[----:B------:R-:W-:-:S06]  /*7900*/  FMUL.FTZ R75, R74, -1.4426950216293334961 ;  /* 0xbfb8aa3b4a4b7820 */ /* 0x000fcc0000410000 */
[----:B------:R-:W0:Y:S01]  /*7910*/  MUFU.EX2 R75, R75 ;  /* 0x0000004b004b7308 */ /* 0x000e220000000800 */
[----:B--2---:R-:W-:-:S04]  /*7920*/  FADD.FTZ R76, R67, -UR28 ;  /* 0x8000001c434c7e21 */ /* 0x004fc80008010000 */
[----:B------:R-:W-:Y:S01]  /*7930*/  FMUL.FTZ R67, R76, UR16 ;  /* 0x000000104c437c20 */ /* 0x000fe20008410000 */
        /* <DEDUP_REMOVED lines=11> */
[----:B---3--:R-:W-:-:S04]  /*79f0*/  FADD.FTZ R76, R66, -UR28 ;  /* 0x8000001c424c7e21 */ /* 0x008fc80008010000 */
[----:B------:R-:W-:Y:S01]  /*7a00*/  FMUL.FTZ R66, R76, UR16 ;  /* 0x000000104c427c20 */ /* 0x000fe20008410000 */
[----:B------:R-:W-:-:S04]  /*7a10*/  FADD.FTZ R76, R65, -UR28 ;  /* 0x8000001c414c7e21 */ /* 0x000fc80008010000 */
[----:B------:R-:W-:Y:S01]  /*7a20*/  FMUL.FTZ R65, R76, UR16 ;  /* 0x000000104c417c20 */ /* 0x000fe20008410000 */
[----:B------:R-:W-:-:S04]  /*7a30*/  FADD.FTZ R76, R64, -UR28 ;  /* 0x8000001c404c7e21 */ /* 0x000fc80008010000 */
[----:B------:R-:W-:Y:S01]  /*7a40*/  FMUL.FTZ R64, R76, UR16 ;  /* 0x000000104c407c20 */ /* 0x000fe20008410000 */
[----:B------:R-:W-:Y:S02]  /*7a50*/  FADD.FTZ R76, R115, -UR28 ;  /* 0x8000001c734c7e21 */ /* 0x000fe40008010000 */
[----:B------:R-:W2:Y:S01]  /*7a60*/  LDL.LU R115, [R1+0x254] ;  /* 0x0002540001737983 */ /* 0x000ea20000300800 */
        /* <DEDUP_REMOVED lines=18> */
[----:B------:R-:W-:Y:S02]  /*7b90*/  FADD.FTZ R77, R82, -UR28 ;  /* 0x8000001c524d7e21 */ /* 0x000fe40008010000 */
[----:B------:R-:W3:Y:S01]  /*7ba0*/  LDL.LU R82, [R1+0x248] ;  /* 0x0002480001527983 */ /* 0x000ee20000300800 */
        /* <DEDUP_REMOVED lines=10> */
[----:B------:R-:W4:Y:S01]  /*7c50*/  LDL.LU R83, [R1+0x24c] ;  /* 0x00024c0001537983 */ /* 0x000f220000300800 */
        /* <DEDUP_REMOVED lines=17> */
[----:B------:R-:W0:Y:S01]  /*7d70*/  MUFU.EX2 R77, R77 ;  /* 0x0000004d004d7308 */ /* 0x000e220000000800 */
[----:B--2---:R-:W-:Y:S02]  /*7d80*/  FADD.FTZ R81, R115, -UR28 ;  /* 0x8000001c73517e21 */ /* 0x004fe40008010000 */
[----:B------:R-:W2:Y:S01]  /*7d90*/  LDL.LU R115, [R1+0x240] ;  /* 0x0002400001737983 */ /* 0x000ea20000300800 */
        /* <DEDUP_REMOVED lines=22> */
[----:B---3--:R-:W-:Y:S01]  /*7f00*/  FADD.FTZ R82, R82, -UR28 ;  /* 0x8000001c52527e21 */ /* 0x008fe20008010000 */
        /* <DEDUP_REMOVED lines=541> */
[----:B------:R-:W-:-:S03]  /*a0e0*/  FADD.FTZ R122, R122, R60 ;  /* 0x0000003c7a7a7221 */ /* 0x000fc60000010000 */
[----:B------:R-:W-:-:S04]  /*a0f0*/  FFMA.FTZ R121, R67, R58, R121 ;  /* 0x0000003a43797223 */ /* 0x000fc80000010079 */
[----:B------:R-:W-:Y:S01]  /*a100*/  FFMA.FTZ R121, R65, R56, R121 ;  /* 0x0000003841797223 */ /* 0x000fe20000010079 */
[----:B------:R-:W-:-:S03]  /*a110*/  FMUL.FTZ R62, R80, R53 ;  /* 0x00000035503e7220 */ /* 0x000fc60000410000 */
[----:B------:R-:W-:-:S04]  /*a120*/  FFMA.FTZ R121, R74, R54, R121 ;  /* 0x000000364a797223 */ /* 0x000fc80000010079 */
[----:B------:R-:W-:-:S04]  /*a130*/  FFMA.FTZ R121, R76, R52, R121 ;  /* 0x000000344c797223 */ /* 0x000fc80000010079 */
[----:B------:R-:W-:-:S04]  /*a140*/  FFMA.FTZ R121, R78, R50, R121 ;  /* 0x000000324e797223 */ /* 0x000fc80000010079 */
[----:B------:R-:W-:-:S04]  /*a150*/  FFMA.FTZ R121, R82, R48, R121 ;  /* 0x0000003052797223 */ /* 0x000fc80000010079 */
[----:B------:R-:W-:-:S04]  /*a160*/  FFMA.FTZ R121, R84, R46, R121 ;  /* 0x0000002e54797223 */ /* 0x000fc80000010079 */
[----:B------:R-:W-:-:S04]  /*a170*/  FFMA.FTZ R121, R116, R44, R121 ;  /* 0x0000002c74797223 */ /* 0x000fc80000010079 */
        /* <DEDUP_REMOVED lines=24> */
[----:B------:R-:W-:Y:S01]  /*a300*/  FFMA.FTZ R124, R65, R29, R124 ;  /* 0x0000001d417c7223 */ /* 0x000fe2000001007c */
[-C--:B------:R-:W-:Y:S01]  /*a310*/  FMUL.FTZ R57, R80, R55.reuse ;  /* 0x0000003750397220 */ /* 0x080fe20000410000 */
[----:B------:R-:W-:Y:S01]  /*a320*/  FFMA.FTZ R58, R64, R55, R58 ;  /* 0x00000037403a7223 */ /* 0x000fe2000001003a */
[----:B------:R-:W-:Y:S01]  /*a330*/  FADD.FTZ R60, R60, R29 ;  /* 0x0000001d3c3c7221 */ /* 0x000fe20000010000 */
[----:B------:R0:W5:Y:S01]  /*a340*/  LDL.LU R85, [R1+0x2ac] ;  /* 0x0002ac0001557983 */ /* 0x0001620000300800 */
[----:B------:R-:W-:-:S03]  /*a350*/  FFMA.FTZ R29, R64, R57, R124 ;  /* 0x00000039401d7223 */ /* 0x000fc6000001007c */
[----:B------:R0:W5:Y:S04]  /*a360*/  LDL.LU R67, [R1+0x2a8] ;  /* 0x0002a80001437983 */ /* 0x0001680000300800 */
[----:B------:R0:W5:Y:S04]  /*a370*/  LDL.LU R66, [R1+0x2a4] ;  /* 0x0002a40001427983 */ /* 0x0001680000300800 */
[----:B------:R0:W5:Y:S04]  /*a380*/  LDL.LU R65, [R1+0x2a0] ;  /* 0x0002a00001417983 */ /* 0x0001680000300800 */
[----:B------:R0:W5:Y:S01]  /*a390*/  LDL.LU R64, [R1+0x29c] ;  /* 0x00029c0001407983 */ /* 0x0001620000300800 */
[----:B------:R-:W-:Y:S01]  /*a3a0*/  FADD.FTZ R61, R61, R56 ;  /* 0x000000383d3d7221 */ /* 0x000fe20000010000 */
[----:B------:R-:W-:Y:S01]  /*a3b0*/  FMUL.FTZ R56, R79, R54 ;  /* 0x000000364f387220 */ /* 0x000fe20000410000 */
[----:B------:R-:W-:Y:S01]  /*a3c0*/  FADD.FTZ R60, R57, R60 ;  /* 0x0000003c393c7221 */ /* 0x000fe20000010000 */
[----:B------:R-:W-:-:S02]  /*a3d0*/  FADD.FTZ R28, R28, R55 ;  /* 0x000000371c1c7221 */ /* 0x000fc40000010000 */
[----:B------:R-:W-:Y:S01]  /*a3e0*/  FFMA.FTZ R29, R74, R56, R29 ;  /* 0x000000384a1d7223 */ /* 0x000fe2000001001d */
[----:B------:R-:W-:Y:S01]  /*a3f0*/  FADD.FTZ R61, R61, R54 ;  /* 0x000000363d3d7221 */ /* 0x000fe20000010000 */
[----:B------:R-:W-:Y:S01]  /*a400*/  FADD.FTZ R55, R60, R56 ;  /* 0x000000383c377221 */ /* 0x000fe20000010000 */
[----:B------:R-:W-:Y:S01]  /*a410*/  FMUL.FTZ R54, R79, R52 ;  /* 0x000000344f367220 */ /* 0x000fe20000410000 */
[----:B------:R-:W-:Y:S01]  /*a420*/  FFMA.FTZ R29, R75, R62, R29 ;  /* 0x0000003e4b1d7223 */ /* 0x000fe2000001001d */
[----:B------:R-:W-:Y:S01]  /*a430*/  FMUL.FTZ R56, R80, R51 ;  /* 0x0000003350387220 */ /* 0x000fe20000410000 */
[----:B------:R-:W-:Y:S02]  /*a440*/  FADD.FTZ R55, R62, R55 ;  /* 0x000000373e377221 */ /* 0x000fe40000010000 */
[----:B------:R-:W-:Y:S01]  /*a450*/  FFMA.FTZ R29, R76, R54, R29 ;  /* 0x000000364c1d7223 */ /* 0x000fe2000001001d */
[----:B------:R-:W-:Y:S01]  /*a460*/  FADD.FTZ R61, R61, R52 ;  /* 0x000000343d3d7221 */ /* 0x000fe20000010000 */
[----:B------:R-:W-:Y:S01]  /*a470*/  FADD.FTZ R55, R55, R54 ;  /* 0x0000003637377221 */ /* 0x000fe20000010000 */
[----:B------:R-:W-:Y:S01]  /*a480*/  FMUL.FTZ R52, R79, R50 ;  /* 0x000000324f347220 */ /* 0x000fe20000410000 */
[----:B------:R-:W-:Y:S01]  /*a490*/  FFMA.FTZ R29, R77, R56, R29 ;  /* 0x000000384d1d7223 */ /* 0x000fe2000001001d */
[----:B------:R-:W-:Y:S01]  /*a4a0*/  FMUL.FTZ R54, R80, R49 ;  /* 0x0000003150367220 */ /* 0x000fe20000410000 */
        /* <DEDUP_REMOVED lines=59> */
[C---:B------:R-:W-:Y:S01]  /*a860*/  FFMA.FTZ R40, R105.reuse, R41, R40 ;  /* 0x0000002969287223 */ /* 0x040fe20000010028 */
[----:B------:R-:W-:Y:S01]  /*a870*/  FMUL.FTZ R39, R80, R37 ;  /* 0x0000002550277220 */ /* 0x000fe20000410000 */
        /* <DEDUP_REMOVED lines=20> */
[----:B------:R-:W-:Y:S01]  /*a9c0*/  FADD.FTZ R38, R38, R39 ;  /* 0x0000002726267221 */ /* 0x000fe20000010000 */
[----:B------:R-:W-:Y:S01]  /*a9d0*/  FFMA.FTZ R35, R97, R34, R42 ;  /* 0x0000002261237223 */ /* 0x000fe2000001002a */
[----:B------:R-:W-:Y:S01]  /*a9e0*/  FADD.FTZ R61, R61, R34 ;  /* 0x000000223d3d7221 */ /* 0x000fe20000010000 */
[C---:B------:R-:W-:Y:S01]  /*a9f0*/  FFMA.FTZ R39, R102.reuse, R37, R40 ;  /* 0x0000002566277223 */ /* 0x040fe20000010028 */
        /* <DEDUP_REMOVED lines=31> */
[----:B------:R-:W-:Y:S01]  /*abf0*/  FADD.FTZ R33, R28, R33 ;  /* 0x000000211c217221 */ /* 0x000fe20000010000 */
[C---:B------:R-:W-:Y:S01]  /*ac00*/  FFMA.FTZ R29, R69.reuse, R70, R0 ;  /* 0x00000046451d7223 */ /* 0x040fe20000010000 */
[----:B------:R-:W-:Y:S01]  /*ac10*/  FMUL.FTZ R0, R80, R72 ;  /* 0x0000004850007220 */ /* 0x000fe20000410000 */
[----:B------:R-:W-:Y:S01]  /*ac20*/  FFMA.FTZ R69, R69, R35, R30 ;  /* 0x0000002345457223 */ /* 0x000fe2000001001e */
        /* <DEDUP_REMOVED lines=19> */
[-C--:B------:R-:W-:Y:S02]  /*ad60*/  FMUL.FTZ R31, R79, R108.reuse ;  /* 0x0000006c4f1f7220 */ /* 0x080fe40000410000 */
[----:B------:R-:W-:Y:S01]  /*ad70*/  FFMA.FTZ R98, R100, R29, R98 ;  /* 0x0000001d64627223 */ /* 0x000fe20000010062 */
[----:B------:R-:W-:Y:S01]  /*ad80*/  FADD.FTZ R28, R29, R28 ;  /* 0x0000001c1d1c7221 */ /* 0x000fe20000010000 */
[----:B------:R-:W-:Y:S01]  /*ad90*/  FADD.FTZ R70, R63, R70 ;  /* 0x000000463f467221 */ /* 0x000fe20000010000 */
[----:B------:R-:W-:Y:S01]  /*ada0*/  FFMA.FTZ R33, R92, R93, R33 ;  /* 0x0000005d5c217223 */ /* 0x000fe20000010021 */
[C---:B------:R-:W-:Y:S01]  /*adb0*/  FFMA.FTZ R98, R107.reuse, R31, R98 ;  /* 0x0000001f6b627223 */ /* 0x040fe20000010062 */
        /* <DEDUP_REMOVED lines=83> */
.L_x_1547:
        /* <DEDUP_REMOVED lines=48> */
.L_x_1549:
[----:B------:R-:W-:Y:S05]  /*b5f0*/  BSYNC.RECONVERGENT B0 ;  /* 0x0000000000007941 */ /* 0x000fea0003800200 */
.L_x_1548:
        /* <DEDUP_REMOVED lines=9> */
[----:B---3--:R-:W3:Y:S01]  /*b690*/  LDS.128 R12, [UR5+0x60] ;  /* 0x00006005ff0c7984 */ /* 0x008ee20008000c00 */
[----:B--2---:R-:W-:Y:S01]  /*b6a0*/  FADD.FTZ R3, R8, R10 ;  /* 0x0000000a08037221 */ /* 0x004fe20000010000 */
[----:B------:R-:W-:-:S02]  /*b6b0*/  FADD.FTZ R24, R9, R11 ;  /* 0x0000000b09187221 */ /* 0x000fc40000010000 */
[----:B0-----:R-:W0:Y:S01]  /*b6c0*/  LDS.128 R8, [UR5+0x70] ;  /* 0x00007005ff087984 */ /* 0x001e220008000c00 */
[----:B-1----:R-:W-:Y:S01]  /*b6d0*/  FADD.FTZ R3, R3, R28 ;  /* 0x0000001c03037221 */ /* 0x002fe20000010000 */
[----:B------:R-:W-:Y:S02]  /*b6e0*/  FADD.FTZ R24, R24, R29 ;  /* 0x0000001d18187221 */ /* 0x000fe40000010000 */
[----:B------:R-:W1:Y:S01]  /*b6f0*/  LDS.64 R28, [UR5+0x80] ;  /* 0x00008005ff1c7984 */ /* 0x000e620008000a00 */
        /* <DEDUP_REMOVED lines=24> */
.L_x_1551:
[----:B------:R-:W-:Y:S05]  /*b880*/  BSYNC.RECONVERGENT B0 ;  /* 0x0000000000007941 */ /* 0x000fea0003800200 */
.L_x_1550:
[----:B------:R-:W-:Y:S06]  /*b890*/  BAR.SYNC.DEFER_BLOCKING 0x0 ;  /* 0x0000000000007b1d */ /* 0x000fec0000010000 */
[----:B------:R-:W-:Y:S04]  /*b8a0*/  BSSY.RECONVERGENT B0, `(.L_x_1552) ;  /* 0x0000025000007945 */ /* 0x000fe80003800200 */
[----:B------:R-:W-:Y:S05]  /*b8b0*/  @P3 BRA `(.L_x_1553) ;  /* 0x00000000008c3947 */ /* 0x000fea0003800000 */
[----:B------:R-:W2:Y:S04]  /*b8c0*/  LDS.128 R32, [R0+0x3c0] ;  /* 0x0003c00000207984 */ /* 0x000ea80000000c00 */
[----:B------:R-:W4:Y:S04]  /*b8d0*/  LDS.128 R36, [R0+0x780] ;  /* 0x0007800000247984 */ /* 0x000f280000000c00 */
[----:B------:R-:W1:Y:S04]  /*b8e0*/  LDS.128 R40, [R0+0xb40] ;  /* 0x000b400000287984 */ /* 0x000e680000000c00 */
[----:B------:R-:W1:Y:S04]  /*b8f0*/  LDS.128 R20, [R0+0xf00] ;  /* 0x000f000000147984 */ /* 0x000e680000000c00 */
[----:B------:R-:W1:Y:S04]  /*b900*/  LDS.128 R16, [R0+0x12c0] ;  /* 0x0012c00000107984 */ /* 0x000e680000000c00 */
[----:B---3--:R-:W3:Y:S04]  /*b910*/  LDS.128 R12, [R0+0x1680] ;  /* 0x00168000000c7984 */ /* 0x008ee80000000c00 */
        /* <DEDUP_REMOVED lines=29> */
.L_x_1553:
[----:B------:R-:W-:Y:S05]  /*baf0*/  BSYNC.RECONVERGENT B0 ;  /* 0x0000000000007941 */ /* 0x000fea0003800200 */
.L_x_1552:
        /* <DEDUP_REMOVED lines=30> */
.L_x_1555:
[----:B------:R-:W-:Y:S05]  /*bce0*/  BSYNC.RECONVERGENT B0 ;  /* 0x0000000000007941 */ /* 0x000fea0003800200 */
.L_x_1554:
        /* <DEDUP_REMOVED lines=34> */
.L_x_1559:
[----:B------:R-:W2:Y:S04]  /*bf10*/  LDG.E.STRONG.GPU R0, desc[UR10][R10.64] ;  /* 0x0000000a0a007981 */ /* 0x000ea8000c1ef900 */
[----:B--2---:R-:W-:Y:S04]  /*bf20*/  CCTL.IVALL ;  /* 0x00000000ff00798f */ /* 0x004fe80002000000 */
[----:B------:R0:W-:Y:S01]  /*bf30*/  STL [R1], R0 ;  /* 0x0000000001007387 */ /* 0x0001e20000100800 */
[----:B------:R-:W-:-:S13]  /*bf40*/  ISETP.NE.AND P0, PT, R0, UR5, PT ;  /* 0x0000000500007c0c */ /* 0x000fda000bf05270 */
[----:B0-----:R-:W-:Y:S05]  /*bf50*/  @P0 BRA `(.L_x_1559) ;  /* 0xfffffffc00ec0947 */ /* 0x001fea000383ffff */
.L_x_1558:
[----:B------:R-:W-:Y:S05]  /*bf60*/  BSYNC.RECONVERGENT B0 ;  /* 0x0000000000007941 */ /* 0x000fea0003800200 */
.L_x_1557:
        /* <DEDUP_REMOVED lines=15> */
.L_x_1561:
        /* <DEDUP_REMOVED lines=77> */
.L_x_1560:
        /* <DEDUP_REMOVED lines=52> */
.L_x_1562:
        /* <DEDUP_REMOVED lines=27> */
.L_x_1563:
        /* <DEDUP_REMOVED lines=12> */
.L_x_1564:
[----:B------:R-:W-:Y:S05]  /*cae0*/  BSYNC.RECONVERGENT B0 ;  /* 0x0000000000007941 */ /* 0x000fea0003800200 */
.L_x_1556:
        /* <DEDUP_REMOVED lines=17> */
.L_x_1570:
[----:B------:R-:W-:-:S05]  /*cc00*/  LEA R15, R12, UR15, 0x3 ;  /* 0x0000000f0c0f7c11 */ /* 0x000fca000f8e18ff */
[----:B0-----:R-:W2:Y:S04]  /*cc10*/  LDL.128 R8, [R15+0x10] ;  /* 0x000010000f087983 */ /* 0x001ea80000100c00 */
[----:B-1----:R0:W3:Y:S01]  /*cc20*/  LDL.128 R4, [R15+0x110] ;  /* 0x000110000f047983 */ /* 0x0020e20000100c00 */
[----:B------:R-:W-:Y:S01]  /*cc30*/  BSSY.RECONVERGENT B0, `(.L_x_1565) ;  /* 0x0000036000007945 */ /* 0x000fe20003800200 */
[----:B--2---:R-:W-:Y:S01]  /*cc40*/  FADD.FTZ R8, R8, -UR28 ;  /* 0x8000001c08087e21 */ /* 0x004fe20008010000 */
[----:B------:R-:W-:Y:S01]  /*cc50*/  FADD.FTZ R9, R9, -UR28 ;  /* 0x8000001c09097e21 */ /* 0x000fe20008010000 */
[----:B------:R-:W-:Y:S01]  /*cc60*/  FADD.FTZ R10, R10, -UR28 ;  /* 0x8000001c0a0a7e21 */ /* 0x000fe20008010000 */
[----:B------:R-:W-:Y:S01]  /*cc70*/  FADD.FTZ R11, R11, -UR28 ;  /* 0x8000001c0b0b7e21 */ /* 0x000fe20008010000 */
[----:B------:R-:W-:Y:S01]  /*cc80*/  FMUL.FTZ R18, R8, UR16 ;  /* 0x0000001008127c20 */ /* 0x000fe20008410000 */
[----:B------:R-:W-:Y:S01]  /*cc90*/  FMUL.FTZ R20, R9, UR16 ;  /* 0x0000001009147c20 */ /* 0x000fe20008410000 */
[----:B------:R-:W-:-:S02]  /*cca0*/  FMUL.FTZ R10, R10, UR16 ;  /* 0x000000100a0a7c20 */ /* 0x000fc40008410000 */
        /* <DEDUP_REMOVED lines=10> */
[----:B------:R0:W2:Y:S01]  /*cd50*/  @P2 MUFU.RCP R16, R15 ;  /* 0x0000000f00102308 */ /* 0x0000a20000001000 */
[----:B-1----:R-:W-:Y:S01]  /*cd60*/  @P2 FADD.FTZ R19, -R9, 1 ;  /* 0x3f80000009132421 */ /* 0x002fe20000010100 */
[----:B---3--:R-:W-:Y:S01]  /*cd70*/  @P2 FMUL.FTZ R17, R4, R9 ;  /* 0x0000000904112220 */ /* 0x008fe20000410000 */
[--C-:B0-----:R-:W-:Y:S02]  /*cd80*/  FFMA.FTZ R15, R0, R14, R13.reuse ;  /* 0x0000000e000f7223 */ /* 0x101fe4000001000d */
[----:B------:R-:W-:Y:S01]  /*cd90*/  @P2 FFMA.FTZ R2, R2, R19, 1 ;  /* 0x3f80000002022423 */ /* 0x000fe20000010013 */
[----:B-----5:R-:W-:Y:S01]  /*cda0*/  LEA R19, R12, R85, 0x3 ;  /* 0x000000550c137211 */ /* 0x020fe200078e18ff */
[----:B--2---:R-:W-:Y:S02]  /*cdb0*/  @P2 FADD.FTZ R8, -R16, 1 ;  /* 0x3f80000010082421 */ /* 0x004fe40000010100 */
[----:B------:R-:W-:Y:S01]  /*cdc0*/  @P2 FMUL.FTZ R4, R17, R2 ;  /* 0x0000000211042220 */ /* 0x000fe20000410000 */
[----:B------:R-:W-:Y:S01]  /*cdd0*/  FFMA.FTZ R2, R0, R18, R13 ;  /* 0x0000001200027223 */ /* 0x000fe2000001000d */
[----:B------:R-:W-:Y:S01]  /*cde0*/  ISETP.GE.U32.AND P0, PT, R19, UR18, PT ;  /* 0x0000001213007c0c */ /* 0x000fe2000bf06070 */
[----:B------:R-:W-:Y:S01]  /*cdf0*/  @P2 FFMA.FTZ R3, R3, R8, 1 ;  /* 0x3f80000003032423 */ /* 0x000fe20000010008 */
[----:B------:R-:W-:Y:S01]  /*ce00*/  @P2 FMUL.FTZ R16, R5, R16 ;  /* 0x0000001005102220 */ /* 0x000fe20000410000 */
[----:B------:R-:W-:Y:S01]  /*ce10*/  FFMA.FTZ R8, R79, R4, -R2 ;  /* 0x000000044f087223 */ /* 0x000fe20000010802 */
[----:B------:R-:W-:-:S02]  /*ce20*/  SHF.R.S32.HI R4, RZ, 0x1f, R19 ;  /* 0x0000001fff047819 */ /* 0x000fc40000011413 */
[----:B------:R-:W-:Y:S01]  /*ce30*/  IADD3 R17, PT, PT, R19, 0x8, RZ ;  /* 0x0000000813117810 */ /* 0x000fe20007ffe0ff */
[----:B------:R-:W-:Y:S01]  /*ce40*/  @P2 FMUL.FTZ R5, R16, R3 ;  /* 0x0000000310052220 */ /* 0x000fe20000410000 */
[----:B------:R-:W-:Y:S01]  /*ce50*/  ISETP.GE.AND.EX P0, PT, R4, UR19, PT, P0 ;  /* 0x0000001304007c0c */ /* 0x000fe2000bf06300 */
[C-C-:B------:R-:W-:Y:S01]  /*ce60*/  FFMA.FTZ R3, R0.reuse, R20, R13.reuse ;  /* 0x0000001400037223 */ /* 0x140fe2000001000d */
[----:B------:R-:W-:Y:S01]  /*ce70*/  ISETP.GE.U32.AND P1, PT, R17, UR18, PT ;  /* 0x0000001211007c0c */ /* 0x000fe2000bf26070 */
[----:B------:R-:W-:Y:S01]  /*ce80*/  FFMA.FTZ R16, R0, R10, R13 ;  /* 0x0000000a00107223 */ /* 0x000fe2000001000d */
[----:B------:R-:W-:Y:S01]  /*ce90*/  SHF.R.S32.HI R18, RZ, 0x1f, R17 ;  /* 0x0000001fff127819 */ /* 0x000fe20000011411 */
[----:B------:R-:W-:Y:S01]  /*cea0*/  FFMA.FTZ R9, R80, R5, -R3 ;  /* 0x0000000550097223 */ /* 0x000fe20000010803 */
[----:B------:R-:W-:Y:S02]  /*ceb0*/  ISETP.NE.AND P2, PT, RZ, UR12, PT ;  /* 0x0000000cff007c0c */ /* 0x000fe4000bf45270 */
[----:B------:R-:W-:-:S05]  /*cec0*/  ISETP.GE.AND.EX P1, PT, R18, UR19, PT, P1 ;  /* 0x0000001312007c0c */ /* 0x000fca000bf26310 */
[----:B------:R-:W-:Y:S08]  /*ced0*/  @P0 BRA `(.L_x_1566) ;  /* 0x00000000002c0947 */ /* 0x000ff00003800000 */
        /* <DEDUP_REMOVED lines=11> */
.L_x_1566:
[----:B------:R-:W-:Y:S05]  /*cf90*/  BSYNC.RECONVERGENT B0 ;  /* 0x0000000000007941 */ /* 0x000fea0003800200 */
.L_x_1565:
        /* <DEDUP_REMOVED lines=19> */
.L_x_1567:
[----:B------:R-:W-:Y:S01]  /*d0d0*/  BSSY.RECONVERGENT B0, `(.L_x_1568) ;  /* 0x000000f000007945 */ /* 0x000fe20003800200 */
[----:B------:R-:W-:Y:S01]  /*d0e0*/  FFMA.FTZ R16, R79, R6, -R16 ;  /* 0x000000064f107223 */ /* 0x000fe20000010810 */
[----:B------:R-:W-:Y:S02]  /*d0f0*/  FFMA.FTZ R15, R80, R7, -R15 ;  /* 0x00000007500f7223 */ /* 0x000fe4000001080f */
[----:B------:R-:W-:Y:S05]  /*d100*/  @P1 BRA `(.L_x_1569) ;  /* 0x00000000002c1947 */ /* 0x000fea0003800000 */
[----:B------:R-:W-:Y:S01]  /*d110*/  MOV R2, R66 ;  /* 0x0000004200027202 */ /* 0x000fe20000000f00 */
[----:B0-----:R-:W-:Y:S01]  /*d120*/  IMAD R4, R18, UR20, RZ ;  /* 0x0000001412047c24 */ /* 0x001fe2000f8e02ff */
[----:B------:R-:W-:Y:S01]  /*d130*/  MOV R3, R65 ;  /* 0x0000004100037202 */ /* 0x000fe20000000f00 */
[----:B------:R-:W-:Y:S02]  /*d140*/  FMUL.FTZ R16, R16, UR16 ;  /* 0x0000001010107c20 */ /* 0x000fe40008410000 */
[C---:B------:R-:W-:Y:S02]  /*d150*/  IMAD R5, R17.reuse, UR21, R4 ;  /* 0x0000001511057c24 */ /* 0x040fe4000f8e0204 */
[----:B------:R-:W-:-:S04]  /*d160*/  IMAD.WIDE.U32 R2, R17, UR20, R2 ;  /* 0x0000001411027c25 */ /* 0x000fc8000f8e0002 */
[----:B------:R-:W-:Y:S01]  /*d170*/  FMUL.FTZ R17, R15, UR16 ;  /* 0x000000100f117c20 */ /* 0x000fe20008410000 */
[----:B------:R-:W-:Y:S02]  /*d180*/  IADD3 R3, PT, PT, R3, R5, RZ ;  /* 0x0000000503037210 */ /* 0x000fe40007ffe0ff */
[----:B------:R-:W-:-:S04]  /*d190*/  LEA R4, P0, R2, UR6, 0x2 ;  /* 0x0000000602047c11 */ /* 0x000fc8000f8010ff */
[----:B------:R-:W-:-:S05]  /*d1a0*/  LEA.HI.X R5, R2, UR7, R3, 0x2, P0 ;  /* 0x0000000702057c11 */ /* 0x000fca00080f1403 */
[----:B------:R1:W-:Y:S04]  /*d1b0*/  STG.E.64 desc[UR10][R4.64], R16 ;  /* 0x0000001004007986 */ /* 0x0003e8000c101b0a */
.L_x_1569:
[----:B------:R-:W-:Y:S05]  /*d1c0*/  BSYNC.RECONVERGENT B0 ;  /* 0x0000000000007941 */ /* 0x000fea0003800200 */
.L_x_1568:
        /* <DEDUP_REMOVED lines=10> */
.L_x_1545:
[----:B------:R-:W2:Y:S01]  /*d270*/  S2R R6, SR_TID.X ;  /* 0x0000000000067919 */ /* 0x000ea20000002100 */
[----:B01----:R-:W0:Y:S01]  /*d280*/  LDC R4, c[0x0][0x370] ;  /* 0x0000dc00ff047b82 */ /* 0x003e220000000800 */
[----:B------:R-:W-:Y:S07]  /*d290*/  BSSY.RECONVERGENT B0, `(.L_x_1572) ;  /* 0x000000e000007945 */ /* 0x000fee0003800200 */
[----:B------:R-:W1:Y:S08]  /*d2a0*/  LDC R7, c[0x0][0x374] ;  /* 0x0000dd00ff077b82 */ /* 0x000e700000000800 */
[----:B------:R-:W3:Y:S01]  /*d2b0*/  LDC.64 R2, c[0x0][0x3c8] ;  /* 0x0000f200ff027b82 */ /* 0x000ee20000000a00 */
[----:B0-----:R-:W-:-:S02]  /*d2c0*/  ISETP.NE.AND P0, PT, R4, 0x1, PT ;  /* 0x000000010400780c */ /* 0x001fc40003f05270 */
[----:B--2---:R-:W-:Y:S02]  /*d2d0*/  ISETP.NE.AND P1, PT, R6, RZ, PT ;  /* 0x000000ff0600720c */ /* 0x004fe40003f25270 */
[----:B-1----:R-:W-:-:S04]  /*d2e0*/  SHF.L.U32 R0, R7, 0x1, RZ ;  /* 0x0000000107007819 */ /* 0x002fc800000006ff */
        /* <DEDUP_REMOVED lines=8> */
.L_x_1573:
[----:B------:R-:W-:Y:S05]  /*d370*/  BSYNC.RECONVERGENT B0 ;  /* 0x0000000000007941 */ /* 0x000fea0003800200 */
.L_x_1572:
        /* <DEDUP_REMOVED lines=11> */
.L_x_1575:
[----:B------:R-:W2:Y:S04]  /*d430*/  LDG.E.STRONG.GPU R5, desc[UR10][R2.64] ;  /* 0x0000000a02057981 */ /* 0x000ea8000c1ef900 */
[----:B--2---:R-:W-:Y:S01]  /*d440*/  CCTL.IVALL ;  /* 0x00000000ff00798f */ /* 0x004fe20002000000 */
[----:B------:R-:W-:Y:S05]  /*d450*/  YIELD ;  /* 0x0000000000007946 */ /* 0x000fea0003800000 */
[----:B------:R-:W-:-:S13]  /*d460*/  ISETP.NE.AND P0, PT, R5, R0, PT ;  /* 0x000000000500720c */ /* 0x000fda0003f05270 */
[----:B------:R-:W-:Y:S05]  /*d470*/  @P0 BRA `(.L_x_1575) ;  /* 0xfffffffc00ec0947 */ /* 0x000fea000383ffff */
.L_x_1574:
        /* <DEDUP_REMOVED lines=75> */
.L_x_1578:
        /* <DEDUP_REMOVED lines=31> */
.L_x_1577:
[----:B------:R-:W-:Y:S05]  /*db20*/  BSYNC.RECONVERGENT B0 ;  /* 0x0000000000007941 */ /* 0x000fea0003800200 */
.L_x_1576:
        /* <DEDUP_REMOVED lines=10> */
.L_x_1579:
        /* <DEDUP_REMOVED lines=87> */
.L_x_1580:
        /* <DEDUP_REMOVED lines=12> */
.L_x_4910:


//--------------------- .text._Z35group_norm_nhwc_bwd_one_pass_kernelI11Fp32IOBf16WLi512ELi120ELi480EEv26Group_norm_nhwc_bwd_params --------------------------
	.section	.text._Z35group_norm_nhwc_bwd_one_pass_kernelI11Fp32IOBf16WLi512ELi120ELi480EEv26Group_norm_nhwc_bwd_params,"ax",@progbits
	.align	128
        .global         _Z35group_norm_nhwc_bwd_one_pass_kernelI11Fp32IOBf16WLi512ELi120ELi480EEv26Group_norm_nhwc_bwd_params
        .type           _Z35group_norm_nhwc_bwd_one_pass_kernelI11Fp32IOBf16WLi512ELi120ELi480EEv26Group_norm_nhwc_bwd_params,@function
        .size           _Z35group_norm_nhwc_bwd_one_pass_kernelI11Fp32IOBf16WLi512ELi120ELi480EEv26Group_norm_nhwc_bwd_params,(.L_x_4911 - _Z35group_norm_nhwc_bwd_one_pass_kernelI11Fp32IOBf16WLi512ELi120ELi480EEv26Group_norm_nhwc_bwd_params)
        .other          _Z35group_norm_nhwc_bwd_one_pass_kernelI11Fp32IOBf16WLi512ELi120ELi480EEv26Group_norm_nhwc_bwd_params,@"STO_CUDA_ENTRY STV_DEFAULT"
_Z35group_norm_nhwc_bwd_one_pass_kernelI11Fp32IOBf16WLi512ELi120ELi480EEv26Group_norm_nhwc_bwd_params:
.text._Z35group_norm_nhwc_bwd_one_pass_kernelI11Fp32IOBf16WLi512ELi120ELi480EEv26Group_norm_nhwc_bwd_params:
        /* <DEDUP_REMOVED lines=28> */
.L_x_1607:
        /* <DEDUP_REMOVED lines=48> */
[----:B------:R-:W-:-:S03]  /*04c0*/  SHF.R.S32.HI R23, RZ, 0x1f, R22 ;  /* 0x0000001fff177819 */ /* 0x000fc60000011416 */
[----:B------:R-:W0:Y:S01]  /*04d0*/  @!P4 LDC.64 R14, c[0x0][0x3f8] ;  /* 0x0000fe00ff0ecb82 */ /* 0x000e220000000a00 */
[----:B------:R-:W-:Y:S02]  /*04e0*/  ISETP.GE.AND.EX P3, PT, R23, UR17, PT, P1 ;  /* 0x0000001117007c0c */ /* 0x000fe4000bf66310 */
[----:B------:R-:W-:-:S04]  /*04f0*/  LOP3.LUT R0, R0, 0xfeffffff, RZ, 0xc0, !PT ;  /* 0xfeffffff00007812 */ /* 0x000fc800078ec0ff */
[----:B------:R-:W-:Y:S02]  /*0500*/  @P4 LOP3.LUT R0, R0, 0x1000000, RZ, 0xfc, !PT ;  /* 0x0100000000004812 */ /* 0x000fe400078efcff */
[----:B------:R-:W-:Y:S02]  /*0510*/  IADD3 R24, PT, PT, R4, 0x18, RZ ;  /* 0x0000001804187810 */ /* 0x000fe40007ffe0ff */
[----:B------:R-:W-:-:S03]  /*0520*/  LOP3.LUT R0, R0, 0xff7fffff, RZ, 0xc0, !PT ;  /* 0xff7fffff00007812 */ /* 0x000fc600078ec0ff */
[----:B------:R-:W1:Y:S01]  /*0530*/  @!P3 LDC.64 R16, c[0x0][0x3f8] ;  /* 0x0000fe00ff10bb82 */ /* 0x000e620000000a00 */
[----:B------:R-:W-:Y:S02]  /*0540*/  ISETP.GE.U32.AND P1, PT, R24, UR16, PT ;  /* 0x0000001018007c0c */ /* 0x000fe4000bf26070 */
[----:B------:R-:W-:Y:S02]  /*0550*/  SHF.R.S32.HI R27, RZ, 0x1f, R24 ;  /* 0x0000001fff1b7819 */ /* 0x000fe40000011418 */
[----:B------:R-:W-:Y:S02]  /*0560*/  @P3 LOP3.LUT R0, R0, 0x800000, RZ, 0xfc, !PT ;  /* 0x0080000000003812 */ /* 0x000fe400078efcff */
[----:B------:R-:W-:Y:S01]  /*0570*/  ISETP.GE.AND.EX P6, PT, R27, UR17, PT, P1 ;  /* 0x000000111b007c0c */ /* 0x000fe2000bfc6310 */
[----:B0-----:R-:W-:-:S04]  /*0580*/  @!P4 IMAD R18, R9, R14, RZ ;  /* 0x0000000e0912c224 */ /* 0x001fc800078e02ff */
[----:B------:R-:W-:-:S08]  /*0590*/  @!P4 IMAD R25, R19, R15, R18 ;  /* 0x0000000f1319c224 */ /* 0x000fd000078e0212 */
[----:B------:R-:W0:Y:S01]  /*05a0*/  @!P6 LDC.64 R42, c[0x0][0x398] ;  /* 0x0000e600ff2aeb82 */ /* 0x000e220000000a00 */
        /* <DEDUP_REMOVED lines=12> */
[----:B------:R-:W4:Y:S01]  /*0670*/  @!P0 LDC.64 R28, c[0x0][0x398] ;  /* 0x0000e600ff1c8b82 */ /* 0x000f220000000a00 */
[----:B------:R-:W-:-:S02]  /*0680*/  IADD3 R41, PT, PT, R7, UR5, RZ ;  /* 0x0000000507297c10 */ /* 0x000fc4000fffe0ff */
[C---:B------:R-:W-:Y:S02]  /*0690*/  IADD3 R59, PT, PT, R4.reuse, 0x58, RZ ;  /* 0x00000058043b7810 */ /* 0x040fe40007ffe0ff */
[----:B------:R-:W-:Y:S02]  /*06a0*/  IADD3 R58, PT, PT, R4, 0x60, RZ ;  /* 0x00000060043a7810 */ /* 0x000fe40007ffe0ff */
[----:B------:R-:W-:Y:S01]  /*06b0*/  LOP3.LUT R5, R5, 0x7fffffff, RZ, 0xc0, !PT ;  /* 0x7fffffff05057812 */ /* 0x000fe200078ec0ff */
[----:B--2---:R-:W-:Y:S01]  /*06c0*/  @!P0 IMAD R2, R8, R10, RZ ;  /* 0x0000000a08028224 */ /* 0x004fe200078e02ff */
[----:B------:R-:W-:Y:S01]  /*06d0*/  @!P0 MOV R40, R6 ;  /* 0x0000000600288202 */ /* 0x000fe20000000f00 */
[----:B------:R-:W-:Y:S01]  /*06e0*/  STL [R1+0x980], R4 ;  /* 0x0009800401007387 */ /* 0x000fe20000100800 */
[----:B------:R-:W2:Y:S01]  /*06f0*/  LDCU.64 UR6, c[0x0][0x3b8] ;  /* 0x00007700ff0677ac */ /* 0x000ea20008000a00 */
[C---:B------:R-:W-:Y:S02]  /*0700*/  @!P0 IMAD R11, R4.reuse, R11, R2 ;  /* 0x0000000b040b8224 */ /* 0x040fe400078e0202 */
[----:B------:R-:W-:-:S05]  /*0710*/  @!P0 IMAD.WIDE.U32 R2, R4, R10, R40 ;  /* 0x0000000a04028225 */ /* 0x000fca00078e0028 */
[----:B------:R-:W-:Y:S02]  /*0720*/  @!P0 IADD3 R11, PT, PT, R3, R11, RZ ;  /* 0x0000000b030b8210 */ /* 0x000fe40007ffe0ff */
[C---:B------:R-:W-:Y:S02]  /*0730*/  @!P0 SHF.L.U32 R3, R2.reuse, 0x2, RZ ;  /* 0x0000000202038819 */ /* 0x040fe400000006ff */
[----:B------:R-:W-:Y:S02]  /*0740*/  @!P0 SHF.L.U64.HI R12, R2, 0x2, R11 ;  /* 0x00000002020c8819 */ /* 0x000fe4000001020b */
[C---:B---3--:R-:W-:Y:S01]  /*0750*/  @!P0 IADD3 R2, P2, PT, R3.reuse, R20, RZ ;  /* 0x0000001403028210 */ /* 0x048fe20007f5e0ff */
[----:B------:R4:W-:Y:S01]  /*0760*/  @!P0 STL [R1+0x964], R8 ;  /* 0x0009640801008387 */ /* 0x0009e20000100800 */
[----:B------:R-:W3:Y:S01]  /*0770*/  @!P4 LDC.64 R10, c[0x0][0x3a0] ;  /* 0x0000e800ff0acb82 */ /* 0x000ee20000000a00 */
[----:B------:R-:W-:Y:S02]  /*0780*/  @!P4 MOV R30, R6 ;  /* 0x00000006001ec202 */ /* 0x000fe40000000f00 */
[----:B----4-:R-:W-:-:S02]  /*0790*/  @!P0 IADD3 R8, P3, PT, R3, R28, RZ ;  /* 0x0000001c03088210 */ /* 0x010fc40007f7e0ff */
[----:B------:R-:W-:Y:S02]  /*07a0*/  @!P0 IADD3.X R3, PT, PT, R12, R21, RZ, P2, !PT ;  /* 0x000000150c038210 */ /* 0x000fe400017fe4ff */
[----:B------:R-:W-:Y:S02]  /*07b0*/  IADD3 R21, PT, PT, R4, 0x20, RZ ;  /* 0x0000002004157810 */ /* 0x000fe40007ffe0ff */
[----:B------:R-:W-:Y:S02]  /*07c0*/  @!P0 IADD3.X R9, PT, PT, R12, R29, RZ, P3, !PT ;  /* 0x0000001d0c098210 */ /* 0x000fe40001ffe4ff */
[----:B------:R-:W-:Y:S01]  /*07d0*/  ISETP.GE.U32.AND P1, PT, R21, UR16, PT ;  /* 0x0000001015007c0c */ /* 0x000fe2000bf26070 */
[----:B------:R-:W4:Y:S01]  /*07e0*/  @!P4 LDC.64 R12, c[0x0][0x398] ;  /* 0x0000e600ff0ccb82 */ /* 0x000f220000000a00 */
[----:B------:R-:W-:Y:S02]  /*07f0*/  SHF.R.S32.HI R29, RZ, 0x1f, R21 ;  /* 0x0000001fff1d7819 */ /* 0x000fe40000011415 */
[----:B------:R-:W-:-:S02]  /*0800*/  LOP3.LUT P3, RZ, R0, 0x800000, RZ, 0xc0, !PT ;  /* 0x0080000000ff7812 */ /* 0x000fc4000786c0ff */
[----:B------:R-:W-:Y:S02]  /*0810*/  @!P4 MOV R31, R41 ;  /* 0x00000029001fc202 */ /* 0x000fe40000000f00 */
[----:B------:R-:W-:Y:S02]  /*0820*/  ISETP.GE.AND.EX P5, PT, R29, UR17, PT, P1 ;  /* 0x000000111d007c0c */ /* 0x000fe4000bfa6310 */
[----:B------:R-:W-:Y:S01]  /*0830*/  LOP3.LUT R0, R0, 0xffbfffff, RZ, 0xc0, !PT ;  /* 0xffbfffff00007812 */ /* 0x000fe200078ec0ff */
[----:B------:R-:W-:Y:S01]  /*0840*/  @!P4 IMAD.WIDE.U32 R30, R19, R14, R30 ;  /* 0x0000000e131ec225 */ /* 0x000fe200078e001e */
[----:B------:R-:W-:Y:S01]  /*0850*/  IADD3 R20, PT, PT, R4, 0x28, RZ ;  /* 0x0000002804147810 */ /* 0x000fe20007ffe0ff */
[----:B------:R-:W0:Y:S01]  /*0860*/  @!P6 LDC.64 R18, c[0x0][0x3f8] ;  /* 0x0000fe00ff12eb82 */ /* 0x000e220000000a00 */
[----:B------:R-:W-:Y:S02]  /*0870*/  @P6 LOP3.LUT R0, R0, 0x400000, RZ, 0xfc, !PT ;  /* 0x0040000000006812 */ /* 0x000fe400078efcff */
[----:B------:R-:W-:Y:S01]  /*0880*/  @!P4 IADD3 R25, PT, PT, R31, R25, RZ ;  /* 0x000000191f19c210 */ /* 0x000fe20007ffe0ff */
[----:B-1----:R-:W-:Y:S01]  /*0890*/  @!P3 IMAD R28, R23, R16, RZ ;  /* 0x00000010171cb224 */ /* 0x002fe200078e02ff */
[----:B------:R-:W-:-:S02]  /*08a0*/  LOP3.LUT R0, R0, 0xffdfffff, RZ, 0xc0, !PT ;  /* 0xffdfffff00007812 */ /* 0x000fc400078ec0ff */
[C---:B------:R-:W-:Y:S01]  /*08b0*/  @!P4 SHF.L.U32 R23, R30.reuse, 0x2, RZ ;  /* 0x000000021e17c819 */ /* 0x040fe200000006ff */
[----:B------:R-:W1:Y:S01]  /*08c0*/  @!P3 LDC.64 R14, c[0x0][0x3a0] ;  /* 0x0000e800ff0ebb82 */ /* 0x000e620000000a00 */
[----:B------:R-:W-:Y:S02]  /*08d0*/  @!P4 SHF.L.U64.HI R26, R30, 0x2, R25 ;  /* 0x000000021e1ac819 */ /* 0x000fe40000010219 */
[----:B------:R-:W-:Y:S02]  /*08e0*/  ISETP.GE.U32.AND P2, PT, R20, UR16, PT ;  /* 0x0000001014007c0c */ /* 0x000fe4000bf46070 */
[----:B------:R-:W-:Y:S02]  /*08f0*/  SHF.R.S32.HI R25, RZ, 0x1f, R20 ;  /* 0x0000001fff197819 */ /* 0x000fe40000011414 */
[----:B------:R-:W-:Y:S01]  /*0900*/  @P5 LOP3.LUT R0, R0, 0x200000, RZ, 0xfc, !PT ;  /* 0x0020000000005812 */ /* 0x000fe200078efcff */
[----:B------:R-:W2:Y:S01]  /*0910*/  @!P3 LDC.64 R52, c[0x0][0x398] ;  /* 0x0000e600ff34bb82 */ /* 0x000ea20000000a00 */
[----:B---3--:R-:W-:-:S02]  /*0920*/  @!P4 IADD3 R10, P1, PT, R23, R10, RZ ;  /* 0x0000000a170ac210 */ /* 0x008fc40007f3e0ff */
[----:B------:R-:W-:Y:S02]  /*0930*/  ISETP.GE.AND.EX P4, PT, R25, UR17, PT, P2 ;  /* 0x0000001119007c0c */ /* 0x000fe4000bf86320 */
[----:B------:R-:W-:Y:S02]  /*0940*/  LOP3.LUT P2, RZ, R0, 0x1000000, RZ, 0xc0, !PT ;  /* 0x0100000000ff7812 */ /* 0x000fe4000784c0ff */
[----:B------:R-:W-:Y:S01]  /*0950*/  @!P3 MOV R30, R6 ;  /* 0x00000006001eb202 */ /* 0x000fe20000000f00 */
[----:B------:R-:W3:Y:S01]  /*0960*/  @!P5 LDC.64 R44, c[0x0][0x3a0] ;  /* 0x0000e800ff2cdb82 */ /* 0x000ee20000000a00 */
[----:B------:R-:W-:Y:S01]  /*0970*/  @!P3 MOV R31, R41 ;  /* 0x00000029001fb202 */ /* 0x000fe20000000f00 */
[C---:B------:R-:W-:Y:S02]  /*0980*/  @!P3 IMAD R33, R22.reuse, R17, R28 ;  /* 0x000000111621b224 */ /* 0x040fe400078e021c */
[----:B------:R-:W-:-:S04]  /*0990*/  @!P3 IMAD.WIDE.U32 R30, R22, R16, R30 ;  /* 0x00000010161eb225 */ /* 0x000fc800078e001e */
[----:B------:R-:W3:Y:S02]  /*09a0*/  @!P5 LDC.64 R16, c[0x0][0x3f8] ;  /* 0x0000fe00ff10db82 */ /* 0x000ee40000000a00 */
[----:B------:R-:W-:Y:S02]  /*09b0*/  @!P2 IADD3.X R11, PT, PT, R26, R11, RZ, P1, !PT ;  /* 0x0000000b1a0ba210 */ /* 0x000fe40000ffe4ff */
[----:B----4-:R-:W-:Y:S02]  /*09c0*/  @!P2 IADD3 R12, P1, PT, R23, R12, RZ ;  /* 0x0000000c170ca210 */ /* 0x010fe40007f3e0ff */
[----:B------:R-:W-:Y:S02]  /*09d0*/  @!P3 IADD3 R33, PT, PT, R31, R33, RZ ;  /* 0x000000211f21b210 */ /* 0x000fe40007ffe0ff */
[----:B------:R-:W-:Y:S01]  /*09e0*/  @!P3 SHF.L.U32 R31, R30, 0x2, RZ ;  /* 0x000000021e1fb819 */ /* 0x000fe200000006ff */
[----:B------:R-:W4:Y:S01]  /*09f0*/  @!P6 LDC.64 R22, c[0x0][0x3a0] ;  /* 0x0000e800ff16eb82 */ /* 0x000f220000000a00 */
[----:B------:R-:W-:-:S02]  /*0a00*/  @!P2 IADD3.X R13, PT, PT, R26, R13, RZ, P1, !PT ;  /* 0x0000000d1a0da210 */ /* 0x000fc40000ffe4ff */
[----:B------:R-:W-:Y:S01]  /*0a10*/  @!P3 SHF.L.U64.HI R28, R30, 0x2, R33 ;  /* 0x000000021e1cb819 */ /* 0x000fe20000010221 */
[----:B0-----:R-:W-:Y:S01]  /*0a20*/  @!P6 IMAD R30, R27, R18, RZ ;  /* 0x000000121b1ee224 */ /* 0x001fe200078e02ff */
[----:B-1----:R-:W-:-:S03]  /*0a30*/  @!P3 IADD3 R14, P1, PT, R31, R14, RZ ;  /* 0x0000000e1f0eb210 */ /* 0x002fc60007f3e0ff */
[----:B------:R-:W-:Y:S01]  /*0a40*/  @!P6 IMAD R33, R24, R19, R30 ;  /* 0x000000131821e224 */ /* 0x000fe200078e021e */
[C---:B------:R-:W-:Y:S01]  /*0a50*/  @!P3 IADD3.X R15, PT, PT, R28.reuse, R15, RZ, P1, !PT ;  /* 0x0000000f1c0fb210 */ /* 0x040fe20000ffe4ff */
[----:B------:R-:W0:Y:S01]  /*0a60*/  @!P4 LDC.64 R26, c[0x0][0x3f8] ;  /* 0x0000fe00ff1acb82 */ /* 0x000e220000000a00 */
[----:B--2---:R-:W-:Y:S02]  /*0a70*/  @!P3 IADD3 R52, P1, PT, R31, R52, RZ ;  /* 0x000000341f34b210 */ /* 0x004fe40007f3e0ff */
[----:B------:R-:W-:Y:S02]  /*0a80*/  @!P6 MOV R30, R6 ;  /* 0x00000006001ee202 */ /* 0x000fe40000000f00 */
[----:B------:R-:W-:Y:S02]  /*0a90*/  @!P6 MOV R31, R41 ;  /* 0x00000029001fe202 */ /* 0x000fe40000000f00 */
[----:B------:R-:W-:Y:S01]  /*0aa0*/  @!P3 IADD3.X R53, PT, PT, R28, R53, RZ, P1, !PT ;  /* 0x000000351c35b210 */ /* 0x000fe20000ffe4ff */
[----:B---3--:R-:W-:Y:S01]  /*0ab0*/  @!P5 IMAD R28, R29, R16, RZ ;  /* 0x000000101d1cd224 */ /* 0x008fe200078e02ff */
[----:B------:R-:W1:Y:S01]  /*0ac0*/  @!P5 LDC.64 R46, c[0x0][0x398] ;  /* 0x0000e600ff2edb82 */ /* 0x000e620000000a00 */
[----:B------:R-:W-:Y:S01]  /*0ad0*/  @!P6 IMAD.WIDE.U32 R18, R24, R18, R30 ;  /* 0x000000121812e225 */ /* 0x000fe200078e001e */
[----:B------:R-:W-:-:S04]  /*0ae0*/  @!P5 MOV R29, R41 ;  /* 0x00000029001dd202 */ /* 0x000fc80000000f00 */
[----:B------:R-:W-:Y:S01]  /*0af0*/  @!P6 IADD3 R19, PT, PT, R19, R33, RZ ;  /* 0x000000211313e210 */ /* 0x000fe20007ffe0ff */
[----:B------:R-:W-:Y:S01]  /*0b00*/  @!P5 IMAD R33, R21, R17, R28 ;  /* 0x000000111521d224 */ /* 0x000fe200078e021c */
[----:B------:R-:W-:Y:S01]  /*0b10*/  @!P5 MOV R28, R6 ;  /* 0x00000006001cd202 */ /* 0x000fe20000000f00 */
[----:B------:R-:W2:Y:S01]  /*0b20*/  @!P4 LDC.64 R48, c[0x0][0x3a0] ;  /* 0x0000e800ff30cb82 */ /* 0x000ea20000000a00 */
[----:B------:R-:W-:-:S03]  /*0b30*/  @!P6 SHF.L.U32 R31, R18, 0x2, RZ ;  /* 0x00000002121fe819 */ /* 0x000fc600000006ff */
[----:B------:R-:W-:Y:S01]  /*0b40*/  @!P5 IMAD.WIDE.U32 R16, R21, R16, R28 ;  /* 0x000000101510d225 */ /* 0x000fe200078e001c */
[----:B------:R-:W-:Y:S02]  /*0b50*/  @!P6 SHF.L.U64.HI R24, R18, 0x2, R19 ;  /* 0x000000021218e819 */ /* 0x000fe40000010213 */
[----:B----4-:R-:W-:Y:S01]  /*0b60*/  @!P6 IADD3 R18, P1, PT, R31, R22, RZ ;  /* 0x000000161f12e210 */ /* 0x010fe20007f3e0ff */
[----:B------:R-:W3:Y:S01]  /*0b70*/  @!P4 LDC.64 R50, c[0x0][0x398] ;  /* 0x0000e600ff32cb82 */ /* 0x000ee20000000a00 */
[----:B------:R-:W-:Y:S02]  /*0b80*/  @!P5 IADD3 R17, PT, PT, R17, R33, RZ ;  /* 0x000000211111d210 */ /* 0x000fe40007ffe0ff */
[----:B------:R-:W-:Y:S01]  /*0b90*/  @!P6 IADD3.X R19, PT, PT, R24, R23, RZ, P1, !PT ;  /* 0x000000171813e210 */ /* 0x000fe20000ffe4ff */
[----:B0-----:R-:W-:Y:S01]  /*0ba0*/  @!P4 IMAD R25, R25, R26, RZ ;  /* 0x0000001a1919c224 */ /* 0x001fe200078e02ff */
[----:B------:R-:W-:Y:S02]  /*0bb0*/  @!P6 IADD3 R42, P1, PT, R31, R42, RZ ;  /* 0x0000002a1f2ae210 */ /* 0x000fe40007f3e0ff */
[----:B------:R-:W-:-:S02]  /*0bc0*/  @!P5 SHF.L.U32 R23, R16, 0x2, RZ ;  /* 0x000000021017d819 */ /* 0x000fc400000006ff */
[----:B------:R-:W-:Y:S02]  /*0bd0*/  @!P5 SHF.L.U64.HI R22, R16, 0x2, R17 ;  /* 0x000000021016d819 */ /* 0x000fe40000010211 */
[----:B------:R-:W-:Y:S02]  /*0be0*/  @!P4 MOV R16, R6 ;  /* 0x000000060010c202 */ /* 0x000fe40000000f00 */
        /* <DEDUP_REMOVED lines=11> */
[C---:B--2---:R-:W-:Y:S02]  /*0ca0*/  @!P4 IADD3 R48, P1, PT, R17.reuse, R48, RZ ;  /* 0x000000301130c210 */ /* 0x044fe40007f3e0ff */
        /* <DEDUP_REMOVED lines=124> */
[----:B------:R-:W0:Y:S03]  /*1470*/  @!P2 LDC.64 R16, c[0x0][0x398] ;  /* 0x0000e600ff10ab82 */ /* 0x000e260000000a00 */
[----:B------:R0:W-:Y:S01]  /*1480*/  @!P2 STL.64 [R1+0x410], R2 ;  /* 0x000410020100a387 */ /* 0x0001e20000100a00 */
[----:B------:R-:W-:Y:S02]  /*1490*/  LOP3.LUT R0, R0, 0xffffbfff, RZ, 0xc0, !PT ;  /* 0xffffbfff00007812 */ /* 0x000fe400078ec0ff */
[----:B------:R-:W-:Y:S02]  /*14a0*/  SHF.R.S32.HI R56, RZ, 0x1f, R58 ;  /* 0x0000001fff387819 */ /* 0x000fe4000001143a */
[----:B------:R-:W-:-:S02]  /*14b0*/  @P2 LOP3.LUT R0, R0, 0x4000, RZ, 0xfc, !PT ;  /* 0x0000400000002812 */ /* 0x000fc400078efcff */
[----:B0-----:R-:W-:-:S04]  /*14c0*/  @!P2 IADD3 R2, P1, PT, R55, R16, RZ ;  /* 0x000000103702a210 */ /* 0x001fc80007f3e0ff */
[----:B------:R-:W-:Y:S02]  /*14d0*/  @!P2 IADD3.X R3, PT, PT, R54, R17, RZ, P1, !PT ;  /* 0x000000113603a210 */ /* 0x000fe40000ffe4ff */
[----:B------:R-:W-:-:S03]  /*14e0*/  ISETP.GE.U32.AND P1, PT, R58, UR16, PT ;  /* 0x000000103a007c0c */ /* 0x000fc6000bf26070 */
[----:B------:R0:W-:Y:S01]  /*14f0*/  @!P2 STL.64 [R1+0x788], R2 ;  /* 0x000788020100a387 */ /* 0x0001e20000100a00 */
[----:B------:R-:W-:-:S13]  /*1500*/  ISETP.GE.AND.EX P2, PT, R56, UR17, PT, P1 ;  /* 0x0000001138007c0c */ /* 0x000fda000bf46310 */
[----:B------:R-:W1:Y:S01]  /*1510*/  @!P2 LDC.64 R16, c[0x0][0x3f8] ;  /* 0x0000fe00ff10ab82 */ /* 0x000e620000000a00 */
[----:B------:R-:W-:-:S07]  /*1520*/  @!P2 MOV R57, R41 ;  /* 0x000000290039a202 */ /* 0x000fce0000000f00 */
[----:B------:R-:W0:Y:S01]  /*1530*/  @!P2 LDC.64 R54, c[0x0][0x3a0] ;  /* 0x0000e800ff36ab82 */ /* 0x000e220000000a00 */
[----:B-1----:R-:W-:-:S04]  /*1540*/  @!P2 IMAD R56, R56, R16, RZ ;  /* 0x000000103838a224 */ /* 0x002fc800078e02ff */
[----:B------:R-:W-:Y:S01]  /*1550*/  @!P2 IMAD R17, R58, R17, R56 ;  /* 0x000000113a11a224 */ /* 0x000fe200078e0238 */
[----:B------:R-:W-:-:S05]  /*1560*/  @!P2 MOV R56, R6 ;  /* 0x000000060038a202 */ /* 0x000fca0000000f00 */
[----:B------:R-:W-:-:S05]  /*1570*/  @!P2 IMAD.WIDE.U32 R56, R58, R16, R56 ;  /* 0x000000103a38a225 */ /* 0x000fca00078e0038 */
[----:B------:R-:W-:Y:S02]  /*1580*/  @!P2 IADD3 R17, PT, PT, R57, R17, RZ ;  /* 0x000000113911a210 */ /* 0x000fe40007ffe0ff */
[C---:B------:R-:W-:Y:S02]  /*1590*/  @!P2 SHF.L.U32 R57, R56.reuse, 0x2, RZ ;  /* 0x000000023839a819 */ /* 0x040fe400000006ff */
[----:B------:R-:W-:Y:S02]  /*15a0*/  @!P2 SHF.L.U64.HI R56, R56, 0x2, R17 ;  /* 0x000000023838a819 */ /* 0x000fe40000010211 */
[----:B------:R-:W1:Y:S01]  /*15b0*/  @!P2 LDC.64 R16, c[0x0][0x398] ;  /* 0x0000e600ff10ab82 */ /* 0x000e620000000a00 */
[----:B0-----:R-:W-:-:S04]  /*15c0*/  @!P2 IADD3 R2, P1, PT, R57, R54, RZ ;  /* 0x000000363902a210 */ /* 0x001fc80007f3e0ff */
[----:B------:R-:W-:Y:S02]  /*15d0*/  @!P2 IADD3.X R3, PT, PT, R56, R55, RZ, P1, !PT ;  /* 0x000000373803a210 */ /* 0x000fe40000ffe4ff */
[----:B------:R-:W-:-:S03]  /*15e0*/  IADD3 R58, PT, PT, R4, 0x68, RZ ;  /* 0x00000068043a7810 */ /* 0x000fc60007ffe0ff */
[----:B------:R1:W-:Y:S01]  /*15f0*/  @!P2 STL.64 [R1+0x7b0], R2 ;  /* 0x0007b0020100a387 */ /* 0x0003e20000100a00 */
[----:B------:R-:W-:-:S04]  /*1600*/  LOP3.LUT R0, R0, 0xffffdfff, RZ, 0xc0, !PT ;  /* 0xffffdfff00007812 */ /* 0x000fc800078ec0ff */
[----:B------:R-:W-:Y:S02]  /*1610*/  @P2 LOP3.LUT R0, R0, 0x2000, RZ, 0xfc, !PT ;  /* 0x0000200000002812 */ /* 0x000fe400078efcff */
[----:B-1----:R-:W-:-:S04]  /*1620*/  @!P2 IADD3 R2, P1, PT, R57, R16, RZ ;  /* 0x000000103902a210 */ /* 0x002fc80007f3e0ff */
[----:B------:R-:W-:Y:S02]  /*1630*/  @!P2 IADD3.X R3, PT, PT, R56, R17, RZ, P1, !PT ;  /* 0x000000113803a210 */ /* 0x000fe40000ffe4ff */
[----:B------:R-:W-:Y:S02]  /*1640*/  SHF.R.S32.HI R56, RZ, 0x1f, R58 ;  /* 0x0000001fff387819 */ /* 0x000fe4000001143a */
[----:B------:R-:W-:Y:S01]  /*1650*/  ISETP.GE.U32.AND P1, PT, R58, UR16, PT ;  /* 0x000000103a007c0c */ /* 0x000fe2000bf26070 */
[----:B------:R0:W-:Y:S03]  /*1660*/  @!P2 STL.64 [R1+0x590], R2 ;  /* 0x000590020100a387 */ /* 0x0001e60000100a00 */
        /* <DEDUP_REMOVED lines=196> */
[----:B------:R1:W-:Y:S04]  /*22b0*/  STL [R1+0xa6c], R20 ;  /* 0x000a6c1401007387 */ /* 0x0003e80000100800 */
[----:B------:R2:W-:Y:S01]  /*22c0*/  STL [R1+0xa68], R21 ;  /* 0x000a681501007387 */ /* 0x0005e20000100800 */
[----:B-1----:R-:W-:-:S04]  /*22d0*/  @!P2 IADD3 R20, P1, PT, R57, R54, RZ ;  /* 0x000000363914a210 */ /* 0x002fc80007f3e0ff */
[----:B--2---:R-:W-:Y:S02]  /*22e0*/  @!P2 IADD3.X R21, PT, PT, R56, R55, RZ, P1, !PT ;  /* 0x000000373815a210 */ /* 0x004fe40000ffe4ff */
[----:B------:R-:W-:Y:S02]  /*22f0*/  IADD3 R58, PT, PT, R4, 0xb0, RZ ;  /* 0x000000b0043a7810 */ /* 0x000fe40007ffe0ff */
[----:B------:R-:W-:Y:S02]  /*2300*/  LOP3.LUT R0, R0, 0xffffffef, RZ, 0xc0, !PT ;  /* 0xffffffef00007812 */ /* 0x000fe400078ec0ff */
[----:B0-----:R-:W-:-:S04]  /*2310*/  @!P2 IADD3 R2, P1, PT, R57, R16, RZ ;  /* 0x000000103902a210 */ /* 0x001fc80007f3e0ff */
[----:B------:R-:W-:Y:S02]  /*2320*/  @!P2 IADD3.X R3, PT, PT, R56, R17, RZ, P1, !PT ;  /* 0x000000113803a210 */ /* 0x000fe40000ffe4ff */
[----:B------:R-:W-:Y:S02]  /*2330*/  SHF.R.S32.HI R56, RZ, 0x1f, R58 ;  /* 0x0000001fff387819 */ /* 0x000fe4000001143a */
[----:B------:R-:W-:Y:S01]  /*2340*/  ISETP.GE.U32.AND P1, PT, R58, UR16, PT ;  /* 0x000000103a007c0c */ /* 0x000fe2000bf26070 */
[----:B------:R0:W-:Y:S01]  /*2350*/  @!P2 STL.64 [R1+0x7f0], R2 ;  /* 0x0007f0020100a387 */ /* 0x0001e20000100a00 */
[----:B------:R-:W-:Y:S02]  /*2360*/  @P2 LOP3.LUT R0, R0, 0x10, RZ, 0xfc, !PT ;  /* 0x0000001000002812 */ /* 0x000fe400078efcff */
        /* <DEDUP_REMOVED lines=370> */
[----:B------:R-:W2:Y:S01]  /*3a90*/  @!P2 LDC.64 R54, c[0x0][0x3a0] ;  /* 0x0000e800ff36ab82 */ /* 0x000ea20000000a00 */
[----:B-1----:R-:W-:-:S04]  /*3aa0*/  @!P2 IMAD R56, R56, R16, RZ ;  /* 0x000000103838a224 */ /* 0x002fc800078e02ff */
        /* <DEDUP_REMOVED lines=9> */
[----:B------:R-:W-:Y:S02]  /*3b40*/  IADD3 R58, PT, PT, R4, 0x138, RZ ;  /* 0x00000138043a7810 */ /* 0x000fe40007ffe0ff */
[----:B------:R-:W-:-:S04]  /*3b50*/  LOP3.LUT R5, R5, 0xfff7ffff, RZ, 0xc0, !PT ;  /* 0xfff7ffff05057812 */ /* 0x000fc800078ec0ff */
[----:B------:R-:W-:Y:S02]  /*3b60*/  @P2 LOP3.LUT R5, R5, 0x80000, RZ, 0xfc, !PT ;  /* 0x0008000005052812 */ /* 0x000fe400078efcff */
[----:B0-----:R-:W-:-:S04]  /*3b70*/  @!P2 IADD3 R2, P1, PT, R57, R16, RZ ;  /* 0x000000103902a210 */ /* 0x001fc80007f3e0ff */
        /* <DEDUP_REMOVED lines=39> */
[----:B------:R1:W-:Y:S01]  /*3df0*/  STL.64 [R1+0xa20], R38 ;  /* 0x000a202601007387 */ /* 0x0003e20000100a00 */
[----:B------:R-:W-:-:S03]  /*3e00*/  IADD3 R58, PT, PT, R4, 0x148, RZ ;  /* 0x00000148043a7810 */ /* 0x000fc60007ffe0ff */
[----:B------:R0:W-:Y:S01]  /*3e10*/  STL.64 [R1+0xac8], R52 ;  /* 0x000ac83401007387 */ /* 0x0001e20000100a00 */
[----:B-1----:R-:W-:-:S04]  /*3e20*/  @!P2 IADD3 R38, P1, PT, R57, R54, RZ ;  /* 0x000000363926a210 */ /* 0x002fc80007f3e0ff */
[----:B------:R-:W-:Y:S02]  /*3e30*/  @!P2 IADD3.X R39, PT, PT, R56, R55, RZ, P1, !PT ;  /* 0x000000373827a210 */ /* 0x000fe40000ffe4ff */
[----:B------:R-:W-:Y:S02]  /*3e40*/  LOP3.LUT R5, R5, 0xfffdffff, RZ, 0xc0, !PT ;  /* 0xfffdffff05057812 */ /* 0x000fe400078ec0ff */
        /* <DEDUP_REMOVED lines=19> */
[----:B------:R0:W-:Y:S01]  /*3f80*/  STL [R1+0xa34], R32 ;  /* 0x000a342001007387 */ /* 0x0001e20000100800 */
[----:B-1----:R-:W-:-:S04]  /*3f90*/  @!P2 IADD3 R38, P1, PT, R57, R54, RZ ;  /* 0x000000363926a210 */ /* 0x002fc80007f3e0ff */
[----:B------:R-:W-:Y:S01]  /*3fa0*/  @!P2 IADD3.X R39, PT, PT, R56, R55, RZ, P1, !PT ;  /* 0x000000373827a210 */ /* 0x000fe20000ffe4ff */
[----:B------:R1:W-:Y:S01]  /*3fb0*/  STL [R1+0xa30], R33 ;  /* 0x000a302101007387 */ /* 0x0003e20000100800 */
[----:B------:R-:W-:Y:S02]  /*3fc0*/  LOP3.LUT R5, R5, 0xfffeffff, RZ, 0xc0, !PT ;  /* 0xfffeffff05057812 */ /* 0x000fe400078ec0ff */
[----:B0-----:R-:W-:-:S04]  /*3fd0*/  @!P2 IADD3 R32, P1, PT, R57, R16, RZ ;  /* 0x000000103920a210 */ /* 0x001fc80007f3e0ff */
[----:B-1----:R-:W-:Y:S02]  /*3fe0*/  @!P2 IADD3.X R33, PT, PT, R56, R17, RZ, P1, !PT ;  /* 0x000000113821a210 */ /* 0x002fe40000ffe4ff */
        /* <DEDUP_REMOVED lines=48> */
[----:B------:R-:W-:Y:S01]  /*42f0*/  @!P2 STL.64 [R1+0x658], R2 ;  /* 0x000658020100a387 */ /* 0x000fe20000100a00 */
        /* <DEDUP_REMOVED lines=14> */
[----:B------:R-:W-:Y:S02]  /*43e0*/  IADD3 R58, PT, PT, R4, 0x168, RZ ;  /* 0x00000168043a7810 */ /* 0x000fe40007ffe0ff */
[----:B-1----:R-:W-:-:S04]  /*43f0*/  @!P2 IADD3 R50, P1, PT, R57, R54, RZ ;  /* 0x000000363932a210 */ /* 0x002fc80007f3e0ff */
[----:B------:R-:W-:Y:S02]  /*4400*/  @!P2 IADD3.X R51, PT, PT, R56, R55, RZ, P1, !PT ;  /* 0x000000373833a210 */ /* 0x000fe40000ffe4ff */
        /* <DEDUP_REMOVED lines=216> */
[----:B------:R-:W1:Y:S08]  /*5190*/  @!P2 LDC.64 R54, c[0x0][0x3f8] ;  /* 0x0000fe00ff36ab82 */ /* 0x000e700000000a00 */
[----:B------:R-:W0:Y:S01]  /*51a0*/  @!P2 LDC.64 R16, c[0x0][0x3a0] ;  /* 0x0000e800ff10ab82 */ /* 0x000e220000000a00 */
[----:B------:R-:W-:Y:S01]  /*51b0*/  @!P2 MOV R57, R41 ;  /* 0x000000290039a202 */ /* 0x000fe20000000f00 */
[----:B-1----:R-:W-:Y:S01]  /*51c0*/  @!P2 IMAD R58, R56, R54, RZ ;  /* 0x00000036383aa224 */ /* 0x002fe200078e02ff */
[----:B------:R-:W-:-:S03]  /*51d0*/  @!P2 MOV R56, R6 ;  /* 0x000000060038a202 */ /* 0x000fc60000000f00 */
[C---:B------:R-:W-:Y:S02]  /*51e0*/  @!P2 IMAD R58, R59.reuse, R55, R58 ;  /* 0x000000373b3aa224 */ /* 0x040fe400078e023a */
[----:B------:R-:W-:-:S05]  /*51f0*/  @!P2 IMAD.WIDE.U32 R54, R59, R54, R56 ;  /* 0x000000363b36a225 */ /* 0x000fca00078e0038 */
[----:B------:R-:W-:Y:S02]  /*5200*/  @!P2 IADD3 R58, PT, PT, R55, R58, RZ ;  /* 0x0000003a373aa210 */ /* 0x000fe40007ffe0ff */
[C---:B------:R-:W-:Y:S02]  /*5210*/  @!P2 SHF.L.U32 R55, R54.reuse, 0x2, RZ ;  /* 0x000000023637a819 */ /* 0x040fe400000006ff */
[----:B------:R-:W-:Y:S02]  /*5220*/  @!P2 SHF.L.U64.HI R54, R54, 0x2, R58 ;  /* 0x000000023636a819 */ /* 0x000fe4000001023a */
[----:B0-----:R-:W-:-:S04]  /*5230*/  @!P2 IADD3 R2, P1, PT, R55, R16, RZ ;  /* 0x000000103702a210 */ /* 0x001fc80007f3e0ff */
[----:B------:R-:W-:Y:S02]  /*5240*/  @!P2 IADD3.X R3, PT, PT, R54, R17, RZ, P1, !PT ;  /* 0x000000113603a210 */ /* 0x000fe40000ffe4ff */
[----:B------:R-:W0:Y:S01]  /*5250*/  @!P2 LDC.64 R16, c[0x0][0x398] ;  /* 0x0000e600ff10ab82 */ /* 0x000e220000000a00 */
[----:B------:R0:W-:Y:S01]  /*5260*/  STL [R1+0xa9c], R18 ;  /* 0x000a9c1201007387 */ /* 0x0001e20000100800 */
[----:B------:R-:W-:Y:S02]  /*5270*/  IADD3 R59, PT, PT, R4, 0x1b8, RZ ;  /* 0x000001b8043b7810 */ /* 0x000fe40007ffe0ff */
[----:B------:R-:W-:Y:S01]  /*5280*/  LOP3.LUT R5, R5, 0xfffffff7, RZ, 0xc0, !PT ;  /* 0xfffffff705057812 */ /* 0x000fe200078ec0ff */
[----:B------:R1:W-:Y:S01]  /*5290*/  STL [R1+0xa98], R19 ;  /* 0x000a981301007387 */ /* 0x0003e20000100800 */
[----:B------:R-:W-:Y:S02]  /*52a0*/  SHF.R.S32.HI R56, RZ, 0x1f, R59 ;  /* 0x0000001fff387819 */ /* 0x000fe4000001143b */
[----:B------:R-:W-:Y:S01]  /*52b0*/  @P2 LOP3.LUT R5, R5, 0x8, RZ, 0xfc, !PT ;  /* 0x0000000805052812 */ /* 0x000fe200078efcff */
[----:B------:R2:W-:Y:S01]  /*52c0*/  @!P2 STL.64 [R1+0x540], R2 ;  /* 0x000540020100a387 */ /* 0x0005e20000100a00 */
[----:B0-----:R-:W-:-:S04]  /*52d0*/  @!P2 IADD3 R18, P1, PT, R55, R16, RZ ;  /* 0x000000103712a210 */ /* 0x001fc80007f3e0ff */
[----:B-1----:R-:W-:Y:S02]  /*52e0*/  @!P2 IADD3.X R19, PT, PT, R54, R17, RZ, P1, !PT ;  /* 0x000000113613a210 */ /* 0x002fe40000ffe4ff */
[----:B------:R-:W-:-:S04]  /*52f0*/  ISETP.GE.U32.AND P1, PT, R59, UR16, PT ;  /* 0x000000103b007c0c */ /* 0x000fc8000bf26070 */
[----:B------:R-:W-:-:S13]  /*5300*/  ISETP.GE.AND.EX P2, PT, R56, UR17, PT, P1 ;  /* 0x0000001138007c0c */ /* 0x000fda000bf46310 */
[----:B------:R-:W0:Y:S08]  /*5310*/  @!P2 LDC.64 R54, c[0x0][0x3f8] ;  /* 0x0000fe00ff36ab82 */ /* 0x000e300000000a00 */
[----:B------:R-:W2:Y:S01]  /*5320*/  @!P2 LDC.64 R16, c[0x0][0x3a0] ;  /* 0x0000e800ff10ab82 */ /* 0x000ea20000000a00 */
        /* <DEDUP_REMOVED lines=8> */
[----:B--2---:R-:W-:-:S04]  /*53b0*/  @!P2 IADD3 R2, P1, PT, R55, R16, RZ ;  /* 0x000000103702a210 */ /* 0x004fc80007f3e0ff */
[----:B------:R-:W-:Y:S02]  /*53c0*/  @!P2 IADD3.X R3, PT, PT, R54, R17, RZ, P1, !PT ;  /* 0x000000113603a210 */ /* 0x000fe40000ffe4ff */
[----:B------:R-:W0:Y:S01]  /*53d0*/  @!P2 LDC.64 R16, c[0x0][0x398] ;  /* 0x0000e600ff10ab82 */ /* 0x000e220000000a00 */
[----:B------:R0:W-:Y:S01]  /*53e0*/  STL.64 [R1+0xab8], R8 ;  /* 0x000ab80801007387 */ /* 0x0001e20000100a00 */
[----:B------:R-:W-:Y:S02]  /*53f0*/  IADD3 R59, PT, PT, R4, 0x1c0, RZ ;  /* 0x000001c0043b7810 */ /* 0x000fe40007ffe0ff */
[----:B------:R-:W-:Y:S02]  /*5400*/  LOP3.LUT R5, R5, 0xfffffffb, RZ, 0xc0, !PT ;  /* 0xfffffffb05057812 */ /* 0x000fe400078ec0ff */
[----:B------:R-:W-:Y:S01]  /*5410*/  SHF.R.S32.HI R56, RZ, 0x1f, R59 ;  /* 0x0000001fff387819 */ /* 0x000fe2000001143b */
[----:B------:R1:W-:Y:S01]  /*5420*/  @!P2 STL.64 [R1+0x530], R2 ;  /* 0x000530020100a387 */ /* 0x0003e20000100a00 */
[----:B------:R-:W-:-:S02]  /*5430*/  @P2 LOP3.LUT R5, R5, 0x4, RZ, 0xfc, !PT ;  /* 0x0000000405052812 */ /* 0x000fc400078efcff */
[----:B0-----:R-:W-:-:S04]  /*5440*/  @!P2 IADD3 R8, P1, PT, R55, R16, RZ ;  /* 0x000000103708a210 */ /* 0x001fc80007f3e0ff */
[----:B------:R-:W-:Y:S02]  /*5450*/  @!P2 IADD3.X R9, PT, PT, R54, R17, RZ, P1, !PT ;  /* 0x000000113609a210 */ /* 0x000fe40000ffe4ff */
        /* <DEDUP_REMOVED lines=45> */
[----:B------:R-:W0:Y:S08]  /*5730*/  @!P1 LDC.64 R54, c[0x0][0x3f8] ;  /* 0x0000fe00ff369b82 */ /* 0x000e300000000a00 */
[----:B------:R-:W1:Y:S01]  /*5740*/  @!P1 LDC.64 R16, c[0x0][0x3a0] ;  /* 0x0000e800ff109b82 */ /* 0x000e620000000a00 */
[----:B------:R-:W-:Y:S02]  /*5750*/  @!P1 MOV R57, R41 ;  /* 0x0000002900399202 */ /* 0x000fe40000000f00 */
[----:B------:R-:W-:Y:S01]  /*5760*/  LOP3.LUT R5, R5, 0xfffffffe, RZ, 0xc0, !PT ;  /* 0xfffffffe05057812 */ /* 0x000fe200078ec0ff */
[----:B0-----:R-:W-:Y:S01]  /*5770*/  @!P1 IMAD R58, R56, R54, RZ ;  /* 0x00000036383a9224 */ /* 0x001fe200078e02ff */
[----:B------:R-:W-:-:S03]  /*5780*/  @!P1 MOV R56, R6 ;  /* 0x0000000600389202 */ /* 0x000fc60000000f00 */
[C---:B------:R-:W-:Y:S02]  /*5790*/  @!P1 IMAD R58, R59.reuse, R55, R58 ;  /* 0x000000373b3a9224 */ /* 0x040fe400078e023a */
[----:B------:R-:W-:Y:S01]  /*57a0*/  @!P1 IMAD.WIDE.U32 R54, R59, R54, R56 ;  /* 0x000000363b369225 */ /* 0x000fe200078e0038 */
[----:B------:R-:W-:-:S04]  /*57b0*/  @P2 LOP3.LUT R5, R5, 0x1, RZ, 0xfc, !PT ;  /* 0x0000000105052812 */ /* 0x000fc800078efcff */
[----:B------:R-:W-:Y:S02]  /*57c0*/  @!P1 IADD3 R58, PT, PT, R55, R58, RZ ;  /* 0x0000003a373a9210 */ /* 0x000fe40007ffe0ff */
[C---:B------:R-:W-:Y:S01]  /*57d0*/  @!P1 SHF.L.U32 R55, R54.reuse, 0x2, RZ ;  /* 0x0000000236379819 */ /* 0x040fe200000006ff */
[----:B------:R1:W-:Y:S01]  /*57e0*/  @!P2 STL.64 [R1+0x500], R2 ;  /* 0x000500020100a387 */ /* 0x0003e20000100a00 */
        /* <DEDUP_REMOVED lines=25> */
[----:B------:R0:W-:Y:S01]  /*5980*/  STL [R1+0xa4c], R28 ;  /* 0x000a4c1c01007387 */ /* 0x0001e20000100800 */
[----:B------:R-:W-:-:S03]  /*5990*/  IADD3 R59, PT, PT, R4, 0x1e0, RZ ;  /* 0x000001e0043b7810 */ /* 0x000fc60007ffe0ff */
[----:B------:R1:W-:Y:S01]  /*59a0*/  STL [R1+0xa48], R29 ;  /* 0x000a481d01007387 */ /* 0x0003e20000100800 */
[----:B------:R-:W-:Y:S02]  /*59b0*/  SHF.R.S32.HI R56, RZ, 0x1f, R59 ;  /* 0x0000001fff387819 */ /* 0x000fe4000001143b */
[----:B0-----:R-:W-:-:S04]  /*59c0*/  @!P2 IADD3 R28, P3, PT, R55, R16, RZ ;  /* 0x00000010371ca210 */ /* 0x001fc80007f7e0ff */
[----:B-1----:R-:W-:Y:S02]  /*59d0*/  @!P2 IADD3.X R29, PT, PT, R54, R17, RZ, P3, !PT ;  /* 0x00000011361da210 */ /* 0x002fe40001ffe4ff */
        /* <DEDUP_REMOVED lines=30> */
[----:B------:R1:W-:Y:S04]  /*5bc0*/  STL [R1+0xa5c], R24 ;  /* 0x000a5c1801007387 */ /* 0x0003e80000100800 */
[----:B------:R-:W-:Y:S02]  /*5bd0*/  @!P4 IADD3 R58, PT, PT, R55, R58, RZ ;  /* 0x0000003a373ac210 */ /* 0x000fe40007ffe0ff */
[C---:B------:R-:W-:Y:S02]  /*5be0*/  @!P4 SHF.L.U32 R55, R54.reuse, 0x2, RZ ;  /* 0x000000023637c819 */ /* 0x040fe400000006ff */
[----:B------:R-:W-:-:S02]  /*5bf0*/  @!P4 SHF.L.U64.HI R54, R54, 0x2, R58 ;  /* 0x000000023636c819 */ /* 0x000fc4000001023a */
[----:B-1----:R-:W-:Y:S01]  /*5c00*/  @!P4 IADD3 R24, P5, PT, R55, R16, RZ ;  /* 0x000000103718c210 */ /* 0x002fe20007fbe0ff */
[----:B------:R0:W-:Y:S03]  /*5c10*/  STL [R1+0xa58], R25 ;  /* 0x000a581901007387 */ /* 0x0001e60000100800 */
[----:B0-----:R-:W-:Y:S02]  /*5c20*/  @!P4 IADD3.X R25, PT, PT, R54, R17, RZ, P5, !PT ;  /* 0x000000113619c210 */ /* 0x001fe40002ffe4ff */
        /* <DEDUP_REMOVED lines=16> */
[----:B------:R-:W-:-:S04]  /*5d30*/  MOV R56, R52 ;  /* 0x0000003400387202 */ /* 0x000fc80000000f00 */
[----:B------:R-:W-:Y:S02]  /*5d40*/  @!P5 IADD3 R58, PT, PT, R55, R58, RZ ;  /* 0x0000003a373ad210 */ /* 0x000fe40007ffe0ff */
[C---:B------:R-:W-:Y:S02]  /*5d50*/  @!P5 SHF.L.U32 R55, R54.reuse, 0x2, RZ ;  /* 0x000000023637d819 */ /* 0x040fe400000006ff */
[----:B------:R-:W-:Y:S02]  /*5d60*/  @!P5 SHF.L.U64.HI R54, R54, 0x2, R58 ;  /* 0x000000023636d819 */ /* 0x000fe4000001023a */
[----:B------:R-:W-:Y:S02]  /*5d70*/  MOV R57, R53 ;  /* 0x0000003500397202 */ /* 0x000fe40000000f00 */
[----:B------:R-:W-:Y:S01]  /*5d80*/  MOV R58, R56 ;  /* 0x00000038003a7202 */ /* 0x000fe20000000f00 */
[----:B------:R-:W-:Y:S01]  /*5d90*/  STL.64 [R1+0x968], R40 ;  /* 0x0009682801007387 */ /* 0x000fe20000100a00 */
[----:B-1----:R-:W-:-:S02]  /*5da0*/  @!P5 IADD3 R56, P6, PT, R55, R16, RZ ;  /* 0x000000103738d210 */ /* 0x002fc40007fde0ff */
[----:B------:R-:W-:Y:S01]  /*5db0*/  MOV R59, R57 ;  /* 0x00000039003b7202 */ /* 0x000fe20000000f00 */
[----:B------:R-:W-:Y:S01]  /*5dc0*/  STL [R1+0x9d8], R5 ;  /* 0x0009d80501007387 */ /* 0x000fe20000100800 */
[----:B------:R-:W-:Y:S02]  /*5dd0*/  @!P5 IADD3.X R57, PT, PT, R54, R17, RZ, P6, !PT ;  /* 0x000000113639d210 */ /* 0x000fe400037fe4ff */
[----:B------:R-:W0:Y:S01]  /*5de0*/  @!P5 LDC.64 R16, c[0x0][0x398] ;  /* 0x0000e600ff10db82 */ /* 0x000e220000000a00 */
[----:B------:R-:W-:Y:S01]  /*5df0*/  LOP3.LUT R0, R0, 0xfbffffff, RZ, 0xc0, !PT ;  /* 0xfbffffff00007812 */ /* 0x000fe200078ec0ff */
[----:B------:R-:W-:Y:S04]  /*5e00*/  STL.64 [R1+0x970], R6 ;  /* 0x0009700601007387 */ /* 0x000fe80000100a00 */
[----:B------:R0:W-:Y:S04]  /*5e10*/  @!P5 STL.64 [R1+0x488], R56 ;  /* 0x000488380100d387 */ /* 0x0001e80000100a00 */
[----:B------:R-:W2:Y:S01]  /*5e20*/  LDL.LU.64 R52, [R1+0xac8] ;  /* 0x000ac80001347983 */ /* 0x000ea20000300a00 */
[----:B0-----:R-:W-:-:S04]  /*5e30*/  @!P5 IADD3 R56, P6, PT, R55, R16, RZ ;  /* 0x000000103738d210 */ /* 0x001fc80007fde0ff */
[----:B------:R-:W-:-:S05]  /*5e40*/  @!P5 IADD3.X R57, PT, PT, R54, R17, RZ, P6, !PT ;  /* 0x000000113639d210 */ /* 0x000fca00037fe4ff */
[----:B------:R0:W-:Y:S02]  /*5e50*/  @!P5 STL.64 [R1+0x490], R56 ;  /* 0x000490380100d387 */ /* 0x0001e40000100a00 */
[----:B0-----:R-:W-:-:S04]  /*5e60*/  IADD3 R56, PT, PT, R4, 0x1f8, RZ ;  /* 0x000001f804387810 */ /* 0x001fc80007ffe0ff */
[----:B------:R-:W-:Y:S02]  /*5e70*/  SHF.R.S32.HI R54, RZ, 0x1f, R56 ;  /* 0x0000001fff367819 */ /* 0x000fe40000011438 */
[----:B------:R-:W-:-:S04]  /*5e80*/  ISETP.GE.U32.AND P6, PT, R56, UR16, PT ;  /* 0x0000001038007c0c */ /* 0x000fc8000bfc6070 */
[----:B------:R-:W-:-:S13]  /*5e90*/  ISETP.GE.AND.EX P6, PT, R54, UR17, PT, P6 ;  /* 0x0000001136007c0c */ /* 0x000fda000bfc6360 */
[----:B------:R-:W0:Y:S01]  /*5ea0*/  @!P6 LDC.64 R16, c[0x0][0x3f8] ;  /* 0x0000fe00ff10eb82 */ /* 0x000e220000000a00 */
[----:B------:R-:W-:Y:S02]  /*5eb0*/  @!P6 MOV R55, R41 ;  /* 0x000000290037e202 */ /* 0x000fe40000000f00 */
[----:B------:R-:W-:Y:S02]  /*5ec0*/  MOV R57, R3 ;  /* 0x0000000300397202 */ /* 0x000fe40000000f00 */
[----:B------:R-:W-:Y:S01]  /*5ed0*/  MOV R40, R8 ;  /* 0x0000000800287202 */ /* 0x000fe20000000f00 */
[----:B0-----:R-:W-:-:S04]  /*5ee0*/  @!P6 IMAD R54, R54, R16, RZ ;  /* 0x000000103636e224 */ /* 0x001fc800078e02ff */
[----:B------:R-:W-:Y:S01]  /*5ef0*/  @!P6 IMAD R17, R56, R17, R54 ;  /* 0x000000113811e224 */ /* 0x000fe200078e0236 */
[----:B------:R-:W-:-:S05]  /*5f00*/  @!P6 MOV R54, R6 ;  /* 0x000000060036e202 */ /* 0x000fca0000000f00 */
[----:B------:R-:W-:Y:S01]  /*5f10*/  @!P6 IMAD.WIDE.U32 R54, R56, R16, R54 ;  /* 0x000000103836e225 */ /* 0x000fe200078e0036 */
[----:B------:R-:W-:Y:S02]  /*5f20*/  MOV R56, R2 ;  /* 0x0000000200387202 */ /* 0x000fe40000000f00 */
[----:B------:R-:W3:Y:S01]  /*5f30*/  LDL.LU.64 R2, [R1+0xab0] ;  /* 0x000ab00001027983 */ /* 0x000ee20000300a00 */
[----:B------:R-:W-:-:S03]  /*5f40*/  MOV R41, R9 ;  /* 0x0000000900297202 */ /* 0x000fc60000000f00 */
[----:B------:R-:W4:Y:S01]  /*5f50*/  LDL.LU.64 R8, [R1+0xab8] ;  /* 0x000ab80001087983 */ /* 0x000f220000300a00 */
[----:B------:R-:W-:Y:S02]  /*5f60*/  MOV R4, R60 ;  /* 0x0000003c00047202 */ /* 0x000fe40000000f00 */
[----:B------:R-:W-:Y:S02]  /*5f70*/  MOV R5, R61 ;  /* 0x0000003d00057202 */ /* 0x000fe40000000f00 */
[----:B------:R-:W0:Y:S01]  /*5f80*/  @!P6 LDC.64 R60, c[0x0][0x3a0] ;  /* 0x0000e800ff3ceb82 */ /* 0x000e220000000a00 */
[----:B------:R-:W-:Y:S02]  /*5f90*/  @!P6 IADD3 R17, PT, PT, R55, R17, RZ ;  /* 0x000000113711e210 */ /* 0x000fe40007ffe0ff */
[C---:B------:R-:W-:Y:S02]  /*5fa0*/  @!P6 SHF.L.U32 R55, R54.reuse, 0x2, RZ ;  /* 0x000000023637e819 */ /* 0x040fe400000006ff */
[----:B------:R-:W-:-:S03]  /*5fb0*/  @!P6 SHF.L.U64.HI R54, R54, 0x2, R17 ;  /* 0x000000023636e819 */ /* 0x000fc60000010211 */
[----:B------:R-:W1:Y:S01]  /*5fc0*/  @!P6 LDC.64 R16, c[0x0][0x398] ;  /* 0x0000e600ff10eb82 */ /* 0x000e620000000a00 */
[----:B------:R-:W-:Y:S02]  /*5fd0*/  @P1 LOP3.LUT R0, R0, 0x4000000, RZ, 0xfc, !PT ;  /* 0x0400000000001812 */ /* 0x000fe400078efcff */
[----:B0-----:R-:W-:-:S04]  /*5fe0*/  @!P6 IADD3 R60, P1, PT, R55, R60, RZ ;  /* 0x0000003c373ce210 */ /* 0x001fc80007f3e0ff */
[----:B------:R-:W-:-:S05]  /*5ff0*/  @!P6 IADD3.X R61, PT, PT, R54, R61, RZ, P1, !PT ;  /* 0x0000003d363de210 */ /* 0x000fca0000ffe4ff */
[----:B------:R0:W-:Y:S02]  /*6000*/  STL.64 [R1+0x978], R60 ;  /* 0x0009783c01007387 */ /* 0x0001e40000100a00 */
[----:B0-----:R-:W-:Y:S02]  /*6010*/  MOV R60, R40 ;  /* 0x00000028003c7202 */ /* 0x001fe40000000f00 */
[----:B-1----:R-:W-:Y:S02]  /*6020*/  @!P6 IADD3 R40, P1, PT, R55, R16, RZ ;  /* 0x000000103728e210 */ /* 0x002fe40007f3e0ff */
[----:B------:R-:W-:Y:S02]  /*6030*/  MOV R61, R41 ;  /* 0x00000029003d7202 */ /* 0x000fe40000000f00 */
[----:B------:R-:W-:Y:S02]  /*6040*/  @!P6 IADD3.X R41, PT, PT, R54, R17, RZ, P1, !PT ;  /* 0x000000113629e210 */ /* 0x000fe40000ffe4ff */
[----:B------:R-:W-:-:S03]  /*6050*/  CS2R R16, SRZ ;  /* 0x0000000000107805 */ /* 0x000fc6000001ff00 */
[----:B------:R0:W-:Y:S01]  /*6060*/  STL.64 [R1+0x988], R40 ;  /* 0x0009882801007387 */ /* 0x0001e20000100a00 */
[----:B------:R-:W-:Y:S02]  /*6070*/  MOV R54, R12 ;  /* 0x0000000c00367202 */ /* 0x000fe40000000f00 */
[----:B------:R-:W-:Y:S02]  /*6080*/  MOV R55, R13 ;  /* 0x0000000d00377202 */ /* 0x000fe40000000f00 */
[----:B------:R-:W2:Y:S01]  /*6090*/  LDL.LU.64 R12, [R1+0xaa8] ;  /* 0x000aa800010c7983 */ /* 0x000ea20000300a00 */
[----:B0-----:R-:W-:Y:S02]  /*60a0*/  MOV R40, R10 ;  /* 0x0000000a00287202 */ /* 0x001fe40000000f00 */
[----:B------:R-:W-:Y:S02]  /*60b0*/  MOV R41, R11 ;  /* 0x0000000b00297202 */ /* 0x000fe40000000f00 */
[----:B------:R-:W2:Y:S04]  /*60c0*/  LDL.LU.64 R10, [R1+0xaa0] ;  /* 0x000aa000010a7983 */ /* 0x000ea80000300a00 */
[----:B---3--:R0:W3:Y:S02]  /*60d0*/  @!P0 LDG.E.64 R16, desc[UR10][R2.64] ;  /* 0x0000000a02108981 */ /* 0x0080e4000c1e1b00 */
[----:B0-----:R-:W-:-:S06]  /*60e0*/  CS2R R2, SRZ ;  /* 0x0000000000027805 */ /* 0x001fcc000001ff00 */
[----:B----4-:R0:W4:Y:S01]  /*60f0*/  @!P0 LDG.E.64 R2, desc[UR10][R8.64] ;  /* 0x0000000a08028981 */ /* 0x010122000c1e1b00 */
[----:B------:R-:W-:-:S04]  /*6100*/  LOP3.LUT R0, R0, 0xf7ffffff, RZ, 0xc0, !PT ;  /* 0xf7ffffff00007812 */ /* 0x000fc800078ec0ff */
[----:B------:R-:W-:-:S04]  /*6110*/  @P2 LOP3.LUT R0, R0, 0x8000000, RZ, 0xfc, !PT ;  /* 0x0800000000002812 */ /* 0x000fc800078efcff */
[----:B------:R-:W-:Y:S02]  /*6120*/  LOP3.LUT P2, RZ, R0, 0x1000000, RZ, 0xc0, !PT ;  /* 0x0100000000ff7812 */ /* 0x000fe4000784c0ff */
[----:B0-----:R-:W-:Y:S02]  /*6130*/  CS2R R8, SRZ ;  /* 0x0000000000087805 */ /* 0x001fe4000001ff00 */
[----:B------:R-:W-:Y:S02]  /*6140*/  MOV R6, R14 ;  /* 0x0000000e00067202 */ /* 0x000fe40000000f00 */
[----:B------:R-:W-:Y:S02]  /*6150*/  MOV R7, R15 ;  /* 0x0000000f00077202 */ /* 0x000fe40000000f00 */
[----:B------:R-:W3:Y:S01]  /*6160*/  LDL.LU.64 R14, [R1+0xac0] ;  /* 0x000ac000010e7983 */ /* 0x000ee20000300a00 */
[----:B----4-:R-:W-:Y:S02]  /*6170*/  @!P0 MOV R9, R2 ;  /* 0x0000000200098202 */ /* 0x010fe40000000f00 */
[----:B------:R-:W-:-:S03]  /*6180*/  @!P0 MOV R8, R3 ;  /* 0x0000000300088202 */ /* 0x000fc60000000f00 */
[----:B------:R-:W-:Y:S04]  /*6190*/  STL [R1+0x46c], R9 ;  /* 0x00046c0901007387 */ /* 0x000fe80000100800 */
[----:B------:R0:W-:Y:S02]  /*61a0*/  STL [R1+0x468], R8 ;  /* 0x0004680801007387 */ /* 0x0001e40000100800 */
[----:B0-----:R-:W-:-:S06]  /*61b0*/  CS2R R8, SRZ ;  /* 0x0000000000087805 */ /* 0x001fcc000001ff00 */
[----:B--2---:R0:W2:Y:S02]  /*61c0*/  @!P2 LDG.E.64 R8, desc[UR10][R10.64] ;  /* 0x0000000a0a08a981 */ /* 0x0040a4000c1e1b00 */
[----:B0-----:R-:W-:-:S06]  /*61d0*/  CS2R R10, SRZ ;  /* 0x00000000000a7805 */ /* 0x001fcc000001ff00 */
[----:B------:R0:W4:Y:S01]  /*61e0*/  @!P2 LDG.E.64 R10, desc[UR10][R12.64] ;  /* 0x0000000a0c0aa981 */ /* 0x000122000c1e1b00 */
[----:B------:R-:W-:Y:S02]  /*61f0*/  LOP3.LUT P1, RZ, R0, 0x800000, RZ, 0xc0, !PT ;  /* 0x0080000000ff7812 */ /* 0x000fe4000782c0ff */
[----:B0-----:R-:W-:Y:S02]  /*6200*/  CS2R R12, SRZ ;  /* 0x00000000000c7805 */ /* 0x001fe4000001ff00 */
[----:B----4-:R-:W-:Y:S02]  /*6210*/  @!P2 MOV R13, R10 ;  /* 0x0000000a000da202 */ /* 0x010fe40000000f00 */
[----:B------:R-:W-:-:S03]  /*6220*/  @!P2 MOV R12, R11 ;  /* 0x0000000b000ca202 */ /* 0x000fc60000000f00 */
[----:B------:R-:W-:Y:S04]  /*6230*/  STL [R1+0x474], R13 ;  /* 0x0004740d01007387 */ /* 0x000fe80000100800 */
[----:B------:R0:W-:Y:S02]  /*6240*/  STL [R1+0x47c], R12 ;  /* 0x00047c0c01007387 */ /* 0x0001e40000100800 */
[----:B0-----:R-:W-:-:S06]  /*6250*/  CS2R R12, SRZ ;  /* 0x00000000000c7805 */ /* 0x001fcc000001ff00 */
[----:B---3--:R0:W3:Y:S02]  /*6260*/  @!P1 LDG.E.64 R12, desc[UR10][R14.64] ;  /* 0x0000000a0e0c9981 */ /* 0x0080e4000c1e1b00 */
[----:B0-----:R-:W-:-:S06]  /*6270*/  CS2R R14, SRZ ;  /* 0x00000000000e7805 */ /* 0x001fcc000001ff00 */
[----:B------:R0:W4:Y:S02]  /*6280*/  @!P1 LDG.E.64 R14, desc[UR10][R52.64] ;  /* 0x0000000a340e9981 */ /* 0x000124000c1e1b00 */
[----:B0-----:R-:W-:Y:S02]  /*6290*/  MOV R52, R40 ;  /* 0x0000002800347202 */ /* 0x001fe40000000f00 */
[----:B------:R-:W-:Y:S02]  /*62a0*/  MOV R53, R41 ;  /* 0x0000002900357202 */ /* 0x000fe40000000f00 */
[----:B------:R-:W-:Y:S02]  /*62b0*/  MOV R40, R54 ;  /* 0x0000003600287202 */ /* 0x000fe40000000f00 */
[----:B------:R-:W-:Y:S02]  /*62c0*/  MOV R41, R55 ;  /* 0x0000003700297202 */ /* 0x000fe40000000f00 */
[----:B------:R-:W-:-:S02]  /*62d0*/  MOV R54, R18 ;  /* 0x0000001200367202 */ /* 0x000fc40000000f00 */
[----:B------:R-:W-:Y:S02]  /*62e0*/  MOV R55, R19 ;  /* 0x0000001300377202 */ /* 0x000fe40000000f00 */
[----:B------:R-:W-:Y:S02]  /*62f0*/  CS2R R18, SRZ ;  /* 0x0000000000127805 */ /* 0x000fe4000001ff00 */
[----:B---3--:R-:W-:-:S05]  /*6300*/  @!P1 MOV R18, R13 ;  /* 0x0000000d00129202 */ /* 0x008fca0000000f00 */
[----:B------:R0:W-:Y:S04]  /*6310*/  STL [R1+0x5f4], R18 ;  /* 0x0005f41201007387 */ /* 0x0001e80000100800 */
[----:B0-----:R-:W3:Y:S01]  /*6320*/  LDL.LU R18, [R1+0xa9c] ;  /* 0x000a9c0001127983 */ /* 0x001ee20000300800 */
[----:B----4-:R-:W-:-:S05]  /*6330*/  @!P1 MOV R19, R14 ;  /* 0x0000000e00139202 */ /* 0x010fca0000000f00 */
[----:B------:R0:W-:Y:S04]  /*6340*/  STL [R1+0x478], R19 ;  /* 0x0004781301007387 */ /* 0x0001e80000100800 */
[----:B0-----:R-:W3:Y:S04]  /*6350*/  LDL.LU R19, [R1+0xa98] ;  /* 0x000a980001137983 */ /* 0x001ee80000300800 */
[----:B------:R0:W-:Y:S02]  /*6360*/  STL [R1+0xa38], R35 ;  /* 0x000a382301007387 */ /* 0x0001e40000100800 */
[----:B0-----:R-:W-:Y:S01]  /*6370*/  HFMA2 R35, -RZ, RZ, 0, 0 ;  /* 0x00000000ff237431 */ /* 0x001fe200000001ff */
[----:B------:R-:W-:-:S05]  /*6380*/  @!P0 MOV R35, R16 ;  /* 0x0000001000238202 */ /* 0x000fca0000000f00 */
[----:B------:R0:W-:Y:S02]  /*6390*/  STL [R1+0x54c], R35 ;  /* 0x00054c2301007387 */ /* 0x0001e40000100800 */
[----:B0-----:R-:W-:Y:S01]  /*63a0*/  HFMA2 R35, -RZ, RZ, 0, 0 ;  /* 0x00000000ff237431 */ /* 0x001fe200000001ff */
[----:B------:R-:W-:Y:S02]  /*63b0*/  @!P0 MOV R35, R17 ;  /* 0x0000001100238202 */ /* 0x000fe40000000f00 */
[----:B------:R-:W-:Y:S01]  /*63c0*/  LOP3.LUT P0, RZ, R0, 0x400000, RZ, 0xc0, !PT ;  /* 0x0040000000ff7812 */ /* 0x000fe2000780c0ff */
[----:B------:R0:W-:Y:S02]  /*63d0*/  STL.64 [R1+0x10], R16 ;  /* 0x0000101001007387 */ /* 0x0001e40000100a00 */
[----:B0-----:R-:W-:-:S10]  /*63e0*/  CS2R R16, SRZ ;  /* 0x0000000000107805 */ /* 0x001fd4000001ff00 */
[----:B---3--:R0:W3:Y:S02]  /*63f0*/  @!P0 LDG.E.64 R16, desc[UR10][R18.64] ;  /* 0x0000000a12108981 */ /* 0x0080e4000c1e1b00 */
[----:B0-----:R-:W-:-:S06]  /*6400*/  CS2R R18, SRZ ;  /* 0x0000000000127805 */ /* 0x001fcc000001ff00 */
[----:B------:R0:W4:Y:S04]  /*6410*/  @!P0 LDG.E.64 R18, desc[UR10][R42.64] ;  /* 0x0000000a2a128981 */ /* 0x000128000c1e1b00 */
[----:B------:R1:W-:Y:S02]  /*6420*/  STL.64 [R1+0x210], R2 ;  /* 0x0002100201007387 */ /* 0x0003e40000100a00 */
[----:B-1----:R-:W-:Y:S02]  /*6430*/  MOV R2, R44 ;  /* 0x0000002c00027202 */ /* 0x002fe40000000f00 */
[----:B------:R-:W-:Y:S02]  /*6440*/  MOV R3, R45 ;  /* 0x0000002d00037202 */ /* 0x000fe40000000f00 */
[----:B------:R-:W-:-:S02]  /*6450*/  CS2R R44, SRZ ;  /* 0x00000000002c7805 */ /* 0x000fc4000001ff00 */
[----:B0-----:R-:W-:Y:S02]  /*6460*/  MOV R42, R46 ;  /* 0x0000002e002a7202 */ /* 0x001fe40000000f00 */
[----:B------:R-:W-:Y:S02]  /*6470*/  MOV R43, R47 ;  /* 0x0000002f002b7202 */ /* 0x000fe40000000f00 */
[----:B------:R-:W2:Y:S01]  /*6480*/  LDL.LU.64 R46, [R1+0xa90] ;  /* 0x000a9000012e7983 */ /* 0x000ea20000300a00 */
        /* <DEDUP_REMOVED lines=8> */
[----:B--2---:R-:W-:-:S05]  /*6510*/  @!P2 MOV R35, R8 ;  /* 0x000000080023a202 */ /* 0x004fca0000000f00 */
[----:B------:R0:W-:Y:S02]  /*6520*/  STL [R1+0x584], R35 ;  /* 0x0005842301007387 */ /* 0x0001e40000100800 */
[----:B0-----:R-:W-:Y:S01]  /*6530*/  HFMA2 R35, -RZ, RZ, 0, 0 ;  /* 0x00000000ff237431 */ /* 0x001fe200000001ff */
[----:B------:R-:W-:Y:S02]  /*6540*/  @!P2 MOV R35, R9 ;  /* 0x000000090023a202 */ /* 0x000fe40000000f00 */
[----:B------:R-:W-:Y:S01]  /*6550*/  LOP3.LUT P2, RZ, R0, 0x200000, RZ, 0xc0, !PT ;  /* 0x0020000000ff7812 */ /* 0x000fe2000784c0ff */
[----:B------:R0:W-:Y:S02]  /*6560*/  STL.64 [R1+0x18], R8 ;  /* 0x0000180801007387 */ /* 0x0001e40000100a00 */
[----:B0-----:R-:W-:Y:S02]  /*6570*/  MOV R8, R2 ;  /* 0x0000000200087202 */ /* 0x001fe40000000f00 */
[----:B------:R-:W-:-:S02]  /*6580*/  MOV R9, R3 ;  /* 0x0000000300097202 */ /* 0x000fc40000000f00 */
[----:B------:R-:W-:-:S06]  /*6590*/  CS2R R2, SRZ ;  /* 0x0000000000027805 */ /* 0x000fcc000001ff00 */
[----:B---3--:R0:W2:Y:S02]  /*65a0*/  @!P2 LDG.E.64 R2, desc[UR10][R44.64] ;  /* 0x0000000a2c02a981 */ /* 0x0080a4000c1e1b00 */
[----:B0-----:R-:W-:Y:S02]  /*65b0*/  MOV R44, R8 ;  /* 0x00000008002c7202 */ /* 0x001fe40000000f00 */
[----:B------:R-:W-:Y:S02]  /*65c0*/  MOV R45, R9 ;  /* 0x00000009002d7202 */ /* 0x000fe40000000f00 */
[----:B------:R-:W-:-:S06]  /*65d0*/  CS2R R8, SRZ ;  /* 0x0000000000087805 */ /* 0x000fcc000001ff00 */
[----:B------:R0:W3:Y:S04]  /*65e0*/  @!P2 LDG.E.64 R8, desc[UR10][R46.64] ;  /* 0x0000000a2e08a981 */ /* 0x0000e8000c1e1b00 */
[----:B------:R1:W-:Y:S02]  /*65f0*/  STL.64 [R1+0x218], R10 ;  /* 0x0002180a01007387 */ /* 0x0003e40000100a00 */
[----:B-1----:R-:W-:Y:S02]  /*6600*/  MOV R10, R48 ;  /* 0x00000030000a7202 */ /* 0x002fe40000000f00 */
[----:B------:R-:W-:Y:S02]  /*6610*/  MOV R11, R49 ;  /* 0x00000031000b7202 */ /* 0x000fe40000000f00 */
[----:B------:R-:W-:-:S02]  /*6620*/  CS2R R48, SRZ ;  /* 0x0000000000307805 */ /* 0x000fc4000001ff00 */
[----:B0-----:R-:W-:Y:S02]  /*6630*/  MOV R46, R50 ;  /* 0x00000032002e7202 */ /* 0x001fe40000000f00 */
[----:B------:R-:W-:Y:S02]  /*6640*/  MOV R47, R51 ;  /* 0x00000033002f7202 */ /* 0x000fe40000000f00 */
[----:B------:R-:W4:Y:S01]  /*6650*/  LDL.LU.64 R50, [R1+0xa80] ;  /* 0x000a800001327983 */ /* 0x000f220000300a00 */
[----:B--2---:R-:W-:-:S05]  /*6660*/  @!P2 MOV R48, R3 ;  /* 0x000000030030a202 */ /* 0x004fca0000000f00 */
[----:B------:R0:W-:Y:S04]  /*6670*/  STL [R1+0x664], R48 ;  /* 0x0006643001007387 */ /* 0x0001e80000100800 */
[----:B0-----:R-:W2:Y:S01]  /*6680*/  LDL.LU R48, [R1+0xa7c] ;  /* 0x000a7c0001307983 */ /* 0x001ea20000300800 */
[----:B---3--:R-:W-:-:S05]  /*6690*/  @!P2 MOV R49, R8 ;  /* 0x000000080031a202 */ /* 0x008fca0000000f00 */
[----:B------:R0:W-:Y:S04]  /*66a0*/  STL [R1+0x49c], R49 ;  /* 0x00049c3101007387 */ /* 0x0001e80000100800 */
[----:B0-----:R-:W2:Y:S04]  /*66b0*/  LDL.LU R49, [R1+0xa78] ;  /* 0x000a780001317983 */ /* 0x001ea80000300800 */
        /* <DEDUP_REMOVED lines=11> */
[----:B--2---:R0:W2:Y:S02]  /*6770*/  @!P1 LDG.E.64 R10, desc[UR10][R48.64] ;  /* 0x0000000a300a9981 */ /* 0x0040a4000c1e1b00 */
[----:B0-----:R-:W-:Y:S02]  /*6780*/  MOV R48, R12 ;  /* 0x0000000c00307202 */ /* 0x001fe40000000f00 */
[----:B------:R-:W-:Y:S02]  /*6790*/  MOV R49, R13 ;  /* 0x0000000d00317202 */ /* 0x000fe40000000f00 */
[----:B------:R-:W-:-:S06]  /*67a0*/  CS2R R12, SRZ ;  /* 0x00000000000c7805 */ /* 0x000fcc000001ff00 */
[----:B----4-:R0:W3:Y:S04]  /*67b0*/  @!P1 LDG.E.64 R12, desc[UR10][R50.64] ;  /* 0x0000000a320c9981 */ /* 0x0100e8000c1e1b00 */
[----:B------:R1:W-:Y:S02]  /*67c0*/  STL.64 [R1+0x220], R14 ;  /* 0x0002200e01007387 */ /* 0x0003e40000100a00 */
[----:B-1----:R-:W-:Y:S01]  /*67d0*/  MOV R14, R20 ;  /* 0x00000014000e7202 */ /* 0x002fe20000000f00 */
[----:B------:R-:W-:Y:S01]  /*67e0*/  HFMA2 R20, -RZ, RZ, 0, 0 ;  /* 0x00000000ff147431 */ /* 0x000fe200000001ff */
[----:B------:R-:W-:Y:S02]  /*67f0*/  MOV R15, R21 ;  /* 0x00000015000f7202 */ /* 0x000fe40000000f00 */
[----:B0-----:R-:W-:-:S02]  /*6800*/  MOV R50, R22 ;  /* 0x0000001600327202 */ /* 0x001fc40000000f00 */
[----:B------:R-:W-:Y:S02]  /*6810*/  MOV R51, R23 ;  /* 0x0000001700337202 */ /* 0x000fe40000000f00 */
[----:B------:R-:W4:Y:S01]  /*6820*/  LDL.LU.64 R22, [R1+0xa70] ;  /* 0x000a700001167983 */ /* 0x000f220000300a00 */
[----:B--2---:R-:W-:-:S05]  /*6830*/  @!P1 MOV R20, R10 ;  /* 0x0000000a00149202 */ /* 0x004fca0000000f00 */
[----:B------:R0:W-:Y:S02]  /*6840*/  STL [R1+0x674], R20 ;  /* 0x0006741401007387 */ /* 0x0001e40000100800 */
[----:B0-----:R-:W-:Y:S02]  /*6850*/  CS2R R20, SRZ ;  /* 0x0000000000147805 */ /* 0x001fe4000001ff00 */
[----:B------:R-:W-:Y:S02]  /*6860*/  @!P1 MOV R20, R11 ;  /* 0x0000000b00149202 */ /* 0x000fe40000000f00 */
[----:B---3--:R-:W-:-:S03]  /*6870*/  @!P1 MOV R21, R12 ;  /* 0x0000000c00159202 */ /* 0x008fc60000000f00 */
[----:B------:R0:W-:Y:S04]  /*6880*/  STL [R1+0x6ac], R20 ;  /* 0x0006ac1401007387 */ /* 0x0001e80000100800 */
[----:B------:R1:W-:Y:S04]  /*6890*/  STL [R1+0x470], R21 ;  /* 0x0004701501007387 */ /* 0x0003e80000100800 */
[----:B0-----:R-:W2:Y:S04]  /*68a0*/  LDL.LU R20, [R1+0xa6c] ;  /* 0x000a6c0001147983 */ /* 0x001ea80000300800 */
[----:B-1----:R-:W2:Y:S04]  /*68b0*/  LDL.LU R21, [R1+0xa68] ;  /* 0x000a680001157983 */ /* 0x002ea80000300800 */
        /* <DEDUP_REMOVED lines=64> */
[----:B------:R-:W-:-:S02]  /*6cc0*/  @!P1 MOV R35, R13 ;  /* 0x0000000d00239202 */ /* 0x000fc40000000f00 */
[----:B------:R-:W-:Y:S01]  /*6cd0*/  LOP3.LUT P1, RZ, R0, 0x20000, RZ, 0xc0, !PT ;  /* 0x0002000000ff7812 */ /* 0x000fe2000782c0ff */
[----:B------:R0:W-:Y:S02]  /*6ce0*/  STL.64 [R1+0x38], R10 ;  /* 0x0000380a01007387 */ /* 0x0001e40000100a00 */
[----:B0-----:R-:W-:Y:S02]  /*6cf0*/  MOV R10, R8 ;  /* 0x00000008000a7202 */ /* 0x001fe40000000f00 */
[----:B------:R-:W-:Y:S02]  /*6d00*/  MOV R11, R9 ;  /* 0x00000009000b7202 */ /* 0x000fe40000000f00 */
[----:B------:R-:W-:-:S06]  /*6d10*/  CS2R R8, SRZ ;  /* 0x0000000000087805 */ /* 0x000fcc000001ff00 */
[----:B--2---:R0:W2:Y:S02]  /*6d20*/  @!P1 LDG.E.64 R8, desc[UR10][R28.64] ;  /* 0x0000000a1c089981 */ /* 0x0040a4000c1e1b00 */
[----:B0-----:R-:W-:Y:S02]  /*6d30*/  MOV R28, R10 ;  /* 0x0000000a001c7202 */ /* 0x001fe40000000f00 */
[----:B------:R-:W-:Y:S02]  /*6d40*/  MOV R29, R11 ;  /* 0x0000000b001d7202 */ /* 0x000fe40000000f00 */
[----:B------:R-:W-:-:S06]  /*6d50*/  CS2R R10, SRZ ;  /* 0x00000000000a7805 */ /* 0x000fcc000001ff00 */
[----:B----4-:R0:W3:Y:S04]  /*6d60*/  @!P1 LDG.E.64 R10, desc[UR10][R30.64] ;  /* 0x0000000a1e0a9981 */ /* 0x0100e8000c1e1b00 */
[----:B------:R1:W-:Y:S04]  /*6d70*/  STL [R1+0x4e0], R35 ;  /* 0x0004e02301007387 */ /* 0x0003e80000100800 */
[----:B------:R4:W-:Y:S01]  /*6d80*/  STL.64 [R1+0x238], R12 ;  /* 0x0002380c01007387 */ /* 0x0009e20000100a00 */
[----:B-1----:R-:W-:Y:S01]  /*6d90*/  HFMA2 R35, -RZ, RZ, 0, 0 ;  /* 0x00000000ff237431 */ /* 0x002fe200000001ff */
[----:B----4-:R-:W-:Y:S01]  /*6da0*/  MOV R12, R32 ;  /* 0x00000020000c7202 */ /* 0x010fe20000000f00 */
[----:B------:R-:W-:Y:S01]  /*6db0*/  HFMA2 R32, -RZ, RZ, 0, 0 ;  /* 0x00000000ff207431 */ /* 0x000fe200000001ff */
[----:B------:R-:W-:-:S02]  /*6dc0*/  @!P0 MOV R35, R17 ;  /* 0x0000001100238202 */ /* 0x000fc40000000f00 */
[----:B------:R-:W-:-:S03]  /*6dd0*/  MOV R13, R33 ;  /* 0x00000021000d7202 */ /* 0x000fc60000000f00 */
[----:B------:R1:W-:Y:S02]  /*6de0*/  STL [R1+0x4f8], R35 ;  /* 0x0004f82301007387 */ /* 0x0003e40000100800 */
[----:B-1----:R-:W-:Y:S01]  /*6df0*/  HFMA2 R35, -RZ, RZ, 0, 0 ;  /* 0x00000000ff237431 */ /* 0x002fe200000001ff */
[----:B------:R-:W-:-:S05]  /*6e00*/  @!P2 MOV R35, R19 ;  /* 0x000000130023a202 */ /* 0x000fca0000000f00 */
[----:B------:R1:W-:Y:S02]  /*6e10*/  STL [R1+0x510], R35 ;  /* 0x0005102301007387 */ /* 0x0003e40000100800 */
[----:B-1----:R-:W-:Y:S01]  /*6e20*/  HFMA2 R35, -RZ, RZ, 0, 0 ;  /* 0x00000000ff237431 */ /* 0x002fe200000001ff */
[----:B0-----:R-:W-:Y:S02]  /*6e30*/  MOV R30, R38 ;  /* 0x00000026001e7202 */ /* 0x001fe40000000f00 */
[----:B------:R-:W-:Y:S02]  /*6e40*/  MOV R31, R39 ;  /* 0x00000027001f7202 */ /* 0x000fe40000000f00 */
[----:B------:R-:W4:Y:S01]  /*6e50*/  LDL.LU.64 R38, [R1+0xa40] ;  /* 0x000a400001267983 */ /* 0x000f220000300a00 */
[----:B--2---:R-:W-:-:S05]  /*6e60*/  @!P1 MOV R32, R8 ;  /* 0x0000000800209202 */ /* 0x004fca0000000f00 */
[----:B------:R0:W-:Y:S02]  /*6e70*/  STL [R1+0x710], R32 ;  /* 0x0007102001007387 */ /* 0x0001e40000100800 */
[----:B0-----:R-:W-:Y:S02]  /*6e80*/  CS2R R32, SRZ ;  /* 0x0000000000207805 */ /* 0x001fe4000001ff00 */
[----:B---3--:R-:W-:Y:S02]  /*6e90*/  @!P1 MOV R32, R10 ;  /* 0x0000000a00209202 */ /* 0x008fe40000000f00 */
[----:B------:R-:W-:-:S03]  /*6ea0*/  @!P1 MOV R33, R11 ;  /* 0x0000000b00219202 */ /* 0x000fc60000000f00 */
[----:B------:R0:W-:Y:S04]  /*6eb0*/  STL [R1+0x4fc], R32 ;  /* 0x0004fc2001007387 */ /* 0x0001e80000100800 */
[----:B------:R1:W-:Y:S04]  /*6ec0*/  STL [R1+0x528], R33 ;  /* 0x0005282101007387 */ /* 0x0003e80000100800 */
[----:B0-----:R-:W2:Y:S04]  /*6ed0*/  LDL.LU R32, [R1+0xa34] ;  /* 0x000a340001207983 */ /* 0x001ea80000300800 */
[----:B-1----:R-:W2:Y:S01]  /*6ee0*/  LDL.LU R33, [R1+0xa30] ;  /* 0x000a300001217983 */ /* 0x002ea20000300800 */
[----:B------:R-:W-:-:S05]  /*6ef0*/  @!P1 MOV R35, R9 ;  /* 0x0000000900239202 */ /* 0x000fca0000000f00 */
[----:B------:R0:W-:Y:S04]  /*6f00*/  STL [R1+0x724], R35 ;  /* 0x0007242301007387 */ /* 0x0001e80000100800 */
[----:B0-----:R-:W3:Y:S01]  /*6f10*/  LDL.LU R35, [R1+0xa38] ;  /* 0x000a380001237983 */ /* 0x001ee20000300800 */
[----:B------:R-:W-:-:S03]  /*6f20*/  LOP3.LUT P0, RZ, R0, 0x10000, RZ, 0xc0, !PT ;  /* 0x0001000000ff7812 */ /* 0x000fc6000780c0ff */
[----:B------:R0:W-:Y:S02]  /*6f30*/  STL.64 [R1+0x40], R14 ;  /* 0x0000400e01007387 */ /* 0x0001e40000100a00 */
[----:B0-----:R-:W-:Y:S02]  /*6f40*/  MOV R14, R12 ;  /* 0x0000000c000e7202 */ /* 0x001fe40000000f00 */
[----:B------:R-:W-:Y:S02]  /*6f50*/  MOV R15, R13 ;  /* 0x0000000d000f7202 */ /* 0x000fe40000000f00 */
[----:B------:R-:W-:Y:S01]  /*6f60*/  CS2R R12, SRZ ;  /* 0x00000000000c7805 */ /* 0x000fe2000001ff00 */
[----:B------:R4:W-:Y:S02]  /*6f70*/  STL.64 [R1+0xa10], R10 ;  /* 0x000a100a01007387 */ /* 0x0009e40000100a00 */
[----:B----4-:R-:W-:Y:S02]  /*6f80*/  MOV R10, R38 ;  /* 0x00000026000a7202 */ /* 0x010fe40000000f00 */
[----:B------:R-:W-:-:S02]  /*6f90*/  MOV R11, R39 ;  /* 0x00000027000b7202 */ /* 0x000fc40000000f00 */
[----:B------:R-:W4:Y:S04]  /*6fa0*/  LDL.LU.64 R38, [R1+0xa28] ;  /* 0x000a280001267983 */ /* 0x000f280000300a00 */
[----:B--2---:R0:W2:Y:S02]  /*6fb0*/  @!P0 LDG.E.64 R12, desc[UR10][R32.64] ;  /* 0x0000000a200c8981 */ /* 0x0040a4000c1e1b00 */
[----:B0-----:R-:W-:Y:S02]  /*6fc0*/  MOV R32, R14 ;  /* 0x0000000e00207202 */ /* 0x001fe40000000f00 */
[----:B------:R-:W-:Y:S02]  /*6fd0*/  MOV R33, R15 ;  /* 0x0000000f00217202 */ /* 0x000fe40000000f00 */
[----:B------:R-:W-:-:S06]  /*6fe0*/  CS2R R14, SRZ ;  /* 0x00000000000e7805 */ /* 0x000fcc000001ff00 */
[----:B---3--:R4:W3:Y:S04]  /*6ff0*/  @!P0 LDG.E.64 R14, desc[UR10][R34.64] ;  /* 0x0000000a220e8981 */ /* 0x0088e8000c1e1b00 */
[----:B------:R0:W-:Y:S02]  /*7000*/  STL.64 [R1+0x240], R16 ;  /* 0x0002401001007387 */ /* 0x0001e40000100a00 */
[----:B0-----:R-:W-:Y:S01]  /*7010*/  HFMA2 R17, -RZ, RZ, 0, 0 ;  /* 0x00000000ff117431 */ /* 0x001fe200000001ff */
[----:B------:R-:W-:Y:S02]  /*7020*/  MOV R16, R32 ;  /* 0x0000002000107202 */ /* 0x000fe40000000f00 */
[----:B------:R-:W-:Y:S02]  /*7030*/  MOV R32, R30 ;  /* 0x0000001e00207202 */ /* 0x000fe40000000f00 */
[----:B------:R-:W-:-:S02]  /*7040*/  MOV R30, R40 ;  /* 0x00000028001e7202 */ /* 0x000fc40000000f00 */
[----:B------:R-:W-:Y:S02]  /*7050*/  MOV R40, R54 ;  /* 0x0000003600287202 */ /* 0x000fe40000000f00 */
[----:B------:R-:W-:Y:S02]  /*7060*/  MOV R54, R36 ;  /* 0x0000002400367202 */ /* 0x000fe40000000f00 */
[----:B----4-:R-:W-:Y:S02]  /*7070*/  MOV R34, R38 ;  /* 0x0000002600227202 */ /* 0x010fe40000000f00 */
[----:B------:R-:W-:Y:S02]  /*7080*/  MOV R35, R39 ;  /* 0x0000002700237202 */ /* 0x000fe40000000f00 */
[----:B------:R-:W4:Y:S01]  /*7090*/  LDL.LU.64 R38, [R1+0xa20] ;  /* 0x000a200001267983 */ /* 0x000f220000300a00 */
[----:B--2---:R-:W-:-:S05]  /*70a0*/  @!P0 MOV R17, R12 ;  /* 0x0000000c00118202 */ /* 0x004fca0000000f00 */
[----:B------:R0:W-:Y:S02]  /*70b0*/  STL [R1+0x734], R17 ;  /* 0x0007341101007387 */ /* 0x0001e40000100800 */
[----:B0-----:R-:W-:Y:S02]  /*70c0*/  MOV R17, R33 ;  /* 0x0000002100117202 */ /* 0x001fe40000000f00 */
[----:B------:R-:W-:Y:S02]  /*70d0*/  MOV R33, R31 ;  /* 0x0000001f00217202 */ /* 0x000fe40000000f00 */
[----:B------:R-:W-:Y:S02]  /*70e0*/  MOV R31, R41 ;  /* 0x00000029001f7202 */ /* 0x000fe40000000f00 */
[----:B------:R-:W-:Y:S02]  /*70f0*/  MOV R41, R55 ;  /* 0x0000003700297202 */ /* 0x000fe40000000f00 */
[----:B------:R-:W-:-:S02]  /*7100*/  MOV R55, R37 ;  /* 0x0000002500377202 */ /* 0x000fc40000000f00 */
[----:B------:R-:W-:Y:S02]  /*7110*/  CS2R R36, SRZ ;  /* 0x0000000000247805 */ /* 0x000fe4000001ff00 */
[----:B------:R-:W-:Y:S02]  /*7120*/  @!P0 MOV R36, R13 ;  /* 0x0000000d00248202 */ /* 0x000fe40000000f00 */
[----:B---3--:R-:W-:-:S03]  /*7130*/  @!P0 MOV R37, R14 ;  /* 0x0000000e00258202 */ /* 0x008fc60000000f00 */
[----:B------:R0:W-:Y:S04]  /*7140*/  STL [R1+0x750], R36 ;  /* 0x0007502401007387 */ /* 0x0001e80000100800 */
[----:B------:R1:W-:Y:S04]  /*7150*/  STL [R1+0x514], R37 ;  /* 0x0005142501007387 */ /* 0x0003e80000100800 */
[----:B0-----:R-:W2:Y:S04]  /*7160*/  LDL.LU R36, [R1+0xa1c] ;  /* 0x000a1c0001247983 */ /* 0x001ea80000300800 */
[----:B-1----:R-:W2:Y:S01]  /*7170*/  LDL.LU R37, [R1+0xa18] ;  /* 0x000a180001257983 */ /* 0x002ea20000300800 */
[----:B------:R-:W-:-:S03]  /*7180*/  LOP3.LUT P2, RZ, R0, 0x8000, RZ, 0xc0, !PT ;  /* 0x0000800000ff7812 */ /* 0x000fc6000784c0ff */
[----:B------:R0:W-:Y:S02]  /*7190*/  STL.64 [R1+0x48], R2 ;  /* 0x0000480201007387 */ /* 0x0001e40000100a00 */
[----:B0-----:R-:W-:-:S08]  /*71a0*/  CS2R R2, SRZ ;  /* 0x0000000000027805 */ /* 0x001fd0000001ff00 */
[----:B--2---:R0:W2:Y:S02]  /*71b0*/  @!P2 LDG.E.64 R2, desc[UR10][R36.64] ;  /* 0x0000000a2402a981 */ /* 0x0040a4000c1e1b00 */
[----:B0-----:R-:W-:Y:S01]  /*71c0*/  MOV R36, R16 ;  /* 0x0000001000247202 */ /* 0x001fe20000000f00 */
[----:B------:R-:W-:Y:S01]  /*71d0*/  HFMA2 R16, -RZ, RZ, 0, 0 ;  /* 0x00000000ff107431 */ /* 0x000fe200000001ff */
[----:B------:R-:W-:Y:S02]  /*71e0*/  MOV R37, R17 ;  /* 0x0000001100257202 */ /* 0x000fe40000000f00 */
[----:B------:R-:W-:-:S06]  /*71f0*/  MOV R17, RZ ;  /* 0x000000ff00117202 */ /* 0x000fcc0000000f00 */
[----:B----4-:R0:W3:Y:S04]  /*7200*/  @!P2 LDG.E.64 R16, desc[UR10][R38.64] ;  /* 0x0000000a2610a981 */ /* 0x0100e8000c1e1b00 */
[----:B------:R1:W-:Y:S01]  /*7210*/  STL.64 [R1+0x50], R8 ;  /* 0x0000500801007387 */ /* 0x0003e20000100a00 */
[----:B0-----:R-:W-:Y:S02]  /*7220*/  MOV R38, R10 ;  /* 0x0000000a00267202 */ /* 0x001fe40000000f00 */
[----:B------:R-:W-:Y:S02]  /*7230*/  MOV R39, R11 ;  /* 0x0000000b00277202 */ /* 0x000fe40000000f00 */
[----:B------:R-:W-:Y:S01]  /*7240*/  CS2R R10, SRZ ;  /* 0x00000000000a7805 */ /* 0x000fe2000001ff00 */
[----:B-1----:R-:W4:Y:S01]  /*7250*/  LDL.LU.64 R8, [R1+0x410] ;  /* 0x0004100001087983 */ /* 0x002f220000300a00 */
[----:B--2---:R-:W-:-:S05]  /*7260*/  @!P2 MOV R10, R2 ;  /* 0x00000002000aa202 */ /* 0x004fca0000000f00 */
[----:B------:R0:W-:Y:S02]  /*7270*/  STL [R1+0x760], R10 ;  /* 0x0007600a01007387 */ /* 0x0001e40000100800 */
[----:B0-----:R-:W-:Y:S02]  /*7280*/  MOV R10, RZ ;  /* 0x000000ff000a7202 */ /* 0x001fe40000000f00 */
[----:B---3--:R-:W-:Y:S02]  /*7290*/  @!P2 MOV R11, R16 ;  /* 0x00000010000ba202 */ /* 0x008fe40000000f00 */
[----:B------:R-:W-:-:S03]  /*72a0*/  @!P2 MOV R10, R17 ;  /* 0x00000011000aa202 */ /* 0x000fc60000000f00 */
[----:B------:R-:W-:Y:S04]  /*72b0*/  STL [R1+0x52c], R11 ;  /* 0x00052c0b01007387 */ /* 0x000fe80000100800 */
[----:B------:R0:W-:Y:S04]  /*72c0*/  STL [R1+0x558], R10 ;  /* 0x0005580a01007387 */ /* 0x0001e80000100800 */
[----:B0-----:R-:W2:Y:S01]  /*72d0*/  LDL.LU.64 R10, [R1+0x788] ;  /* 0x00078800010a7983 */ /* 0x001ea20000300a00 */
[----:B------:R-:W-:-:S03]  /*72e0*/  LOP3.LUT P1, RZ, R0, 0x4000, RZ, 0xc0, !PT ;  /* 0x0000400000ff7812 */ /* 0x000fc6000782c0ff */
[----:B------:R0:W-:Y:S02]  /*72f0*/  STL.64 [R1+0x248], R18 ;  /* 0x0002481201007387 */ /* 0x0001e40000100a00 */
[----:B0-----:R-:W-:-:S08]  /*7300*/  CS2R R18, SRZ ;  /* 0x0000000000127805 */ /* 0x001fd0000001ff00 */
[----:B----4-:R0:W3:Y:S02]  /*7310*/  @!P1 LDG.E.64 R18, desc[UR10][R8.64] ;  /* 0x0000000a08129981 */ /* 0x0100e4000c1e1b00 */
[----:B0-----:R-:W-:Y:S02]  /*7320*/  CS2R R8, SRZ ;  /* 0x0000000000087805 */ /* 0x001fe4000001ff00 */
[----:B------:R0:W-:Y:S04]  /*7330*/  STL [R1+0xa08], R12 ;  /* 0x000a080c01007387 */ /* 0x0001e80000100800 */
[----:B--2---:R-:W2:Y:S01]  /*7340*/  @!P1 LDG.E.64 R8, desc[UR10][R10.64] ;  /* 0x0000000a0a089981 */ /* 0x004ea2000c1e1b00 */
[----:B0-----:R-:W-:Y:S01]  /*7350*/  HFMA2 R12, -RZ, RZ, 0, 0 ;  /* 0x00000000ff0c7431 */ /* 0x001fe200000001ff */
[----:B------:R-:W-:-:S02]  /*7360*/  @!P0 MOV R12, R15 ;  /* 0x0000000f000c8202 */ /* 0x000fc40000000f00 */
[----:B------:R-:W4:Y:S04]  /*7370*/  LDL.LU.64 R10, [R1+0xa10] ;  /* 0x000a1000010a7983 */ /* 0x000f280000300a00 */
[----:B------:R0:W-:Y:S02]  /*7380*/  STL [R1+0x548], R12 ;  /* 0x0005480c01007387 */ /* 0x0001e40000100800 */
[----:B0-----:R-:W-:Y:S01]  /*7390*/  HFMA2 R12, -RZ, RZ, 0, 0 ;  /* 0x00000000ff0c7431 */ /* 0x001fe200000001ff */
[----:B------:R-:W-:-:S05]  /*73a0*/  @!P2 MOV R12, R3 ;  /* 0x00000003000ca202 */ /* 0x000fca0000000f00 */
[----:B------:R0:W-:Y:S02]  /*73b0*/  STL [R1+0x774], R12 ;  /* 0x0007740c01007387 */ /* 0x0001e40000100800 */
[----:B0-----:R-:W-:Y:S01]  /*73c0*/  HFMA2 R12, -RZ, RZ, 0, 0 ;  /* 0x00000000ff0c7431 */ /* 0x001fe200000001ff */
[----:B---3--:R-:W-:-:S05]  /*73d0*/  @!P1 MOV R12, R18 ;  /* 0x00000012000c9202 */ /* 0x008fca0000000f00 */
[----:B------:R0:W-:Y:S02]  /*73e0*/  STL [R1+0x788], R12 ;  /* 0x0007880c01007387 */ /* 0x0001e40000100800 */
[----:B0-----:R-:W-:Y:S01]  /*73f0*/  HFMA2 R12, -RZ, RZ, 0, 0 ;  /* 0x00000000ff0c7431 */ /* 0x001fe200000001ff */
[----:B--2---:R-:W-:-:S05]  /*7400*/  @!P1 MOV R12, R9 ;  /* 0x00000009000c9202 */ /* 0x004fca0000000f00 */
[----:B------:R0:W-:Y:S04]  /*7410*/  STL [R1+0x564], R12 ;  /* 0x0005640c01007387 */ /* 0x0001e80000100800 */
[----:B0-----:R-:W2:Y:S04]  /*7420*/  LDL.LU R12, [R1+0xa08] ;  /* 0x000a0800010c7983 */ /* 0x001ea80000300800 */
[----:B----4-:R0:W-:Y:S02]  /*7430*/  STL.64 [R1+0x250], R10 ;  /* 0x0002500a01007387 */ /* 0x0101e40000100a00 */
[----:B0-----:R-:W-:Y:S01]  /*7440*/  HFMA2 R11, -RZ, RZ, 0, 0 ;  /* 0x00000000ff0b7431 */ /* 0x001fe200000001ff */
[----:B------:R-:W-:-:S02]  /*7450*/  MOV R10, RZ ;  /* 0x000000ff000a7202 */ /* 0x000fc40000000f00 */
[----:B------:R-:W-:Y:S02]  /*7460*/  @!P1 MOV R10, R8 ;  /* 0x00000008000a9202 */ /* 0x000fe40000000f00 */
[----:B------:R-:W-:-:S03]  /*7470*/  @!P1 MOV R11, R19 ;  /* 0x00000013000b9202 */ /* 0x000fc60000000f00 */
[----:B------:R-:W-:Y:S04]  /*7480*/  STL [R1+0x55c], R10 ;  /* 0x00055c0a01007387 */ /* 0x000fe80000100800 */
[----:B------:R0:W-:Y:S04]  /*7490*/  STL [R1+0x78c], R11 ;  /* 0x00078c0b01007387 */ /* 0x0001e80000100800 */
[----:B0-----:R-:W3:Y:S04]  /*74a0*/  LDL.LU.64 R10, [R1+0x7b0] ;  /* 0x0007b000010a7983 */ /* 0x001ee80000300a00 */
[----:B--2---:R0:W-:Y:S04]  /*74b0*/  STL.64 [R1+0x58], R12 ;  /* 0x0000580c01007387 */ /* 0x0041e80000100a00 */
[----:B0-----:R-:W2:Y:S01]  /*74c0*/  LDL.LU.64 R12, [R1+0x590] ;  /* 0x00059000010c7983 */ /* 0x001ea20000300a00 */
[----:B------:R-:W-:-:S03]  /*74d0*/  LOP3.LUT P0, RZ, R0, 0x2000, RZ, 0xc0, !PT ;  /* 0x0000200000ff7812 */ /* 0x000fc6000780c0ff */
[----:B------:R0:W-:Y:S02]  /*74e0*/  STL.64 [R1+0xa00], R8 ;  /* 0x000a000801007387 */ /* 0x0001e40000100a00 */
[----:B0-----:R-:W-:Y:S02]  /*74f0*/  MOV R8, R20 ;  /* 0x0000001400087202 */ /* 0x001fe40000000f00 */
[----:B------:R-:W-:Y:S02]  /*7500*/  MOV R9, R21 ;  /* 0x0000001500097202 */ /* 0x000fe40000000f00 */
[----:B------:R-:W-:-:S06]  /*7510*/  CS2R R20, SRZ ;  /* 0x0000000000147805 */ /* 0x000fcc000001ff00 */
[----:B---3--:R0:W3:Y:S02]  /*7520*/  @!P0 LDG.E.64 R20, desc[UR10][R10.64] ;  /* 0x0000000a0a148981 */ /* 0x0080e4000c1e1b00 */
[----:B0-----:R-:W-:-:S06]  /*7530*/  CS2R R10, SRZ ;  /* 0x00000000000a7805 */ /* 0x001fcc000001ff00 */
[----:B--2---:R0:W2:Y:S04]  /*7540*/  @!P0 LDG.E.64 R10, desc[UR10][R12.64] ;  /* 0x0000000a0c0a8981 */ /* 0x0040a8000c1e1b00 */
[----:B------:R1:W-:Y:S04]  /*7550*/  STL.64 [R1+0x60], R2 ;  /* 0x0000600201007387 */ /* 0x0003e80000100a00 */
[----:B-1----:R-:W4:Y:S01]  /*7560*/  LDL.LU.64 R2, [R1+0x858] ;  /* 0x0008580001027983 */ /* 0x002f220000300a00 */
[----:B0-----:R-:W-:Y:S02]  /*7570*/  CS2R R12, SRZ ;  /* 0x00000000000c7805 */ /* 0x001fe4000001ff00 */
[----:B---3--:R-:W-:-:S05]  /*7580*/  @!P0 MOV R12, R20 ;  /* 0x00000014000c8202 */ /* 0x008fca0000000f00 */
[----:B------:R0:W-:Y:S02]  /*7590*/  STL [R1+0x7b0], R12 ;  /* 0x0007b00c01007387 */ /* 0x0001e40000100800 */
[----:B0-----:R-:W-:Y:S02]  /*75a0*/  MOV R12, RZ ;  /* 0x000000ff000c7202 */ /* 0x001fe40000000f00 */
[----:B--2---:R-:W-:Y:S02]  /*75b0*/  @!P0 MOV R13, R10 ;  /* 0x0000000a000d8202 */ /* 0x004fe40000000f00 */
[----:B------:R-:W-:-:S03]  /*75c0*/  @!P0 MOV R12, R11 ;  /* 0x0000000b000c8202 */ /* 0x000fc60000000f00 */
[----:B------:R-:W-:Y:S04]  /*75d0*/  STL [R1+0x580], R13 ;  /* 0x0005800d01007387 */ /* 0x000fe80000100800 */
[----:B------:R0:W-:Y:S04]  /*75e0*/  STL [R1+0x590], R12 ;  /* 0x0005900c01007387 */ /* 0x0001e80000100800 */
[----:B0-----:R-:W2:Y:S04]  /*75f0*/  LDL.LU.64 R12, [R1+0x7e0] ;  /* 0x0007e000010c7983 */ /* 0x001ea80000300a00 */
[----:B------:R0:W-:Y:S01]  /*7600*/  STL.64 [R1+0x258], R14 ;  /* 0x0002580e01007387 */ /* 0x0001e20000100a00 */
[----:B------:R-:W-:Y:S01]  /*7610*/  LOP3.LUT P2, RZ, R0, 0x1000, RZ, 0xc0, !PT ;  /* 0x0000100000ff7812 */ /* 0x000fe2000784c0ff */
[----:B0-----:R-:W-:Y:S01]  /*7620*/  HFMA2 R14, -RZ, RZ, 0, 0 ;  /* 0x00000000ff0e7431 */ /* 0x001fe200000001ff */
[----:B------:R-:W-:-:S05]  /*7630*/  @!P0 MOV R14, R21 ;  /* 0x00000015000e8202 */ /* 0x000fca0000000f00 */
[----:B------:R0:W-:Y:S02]  /*7640*/  STL [R1+0x7b4], R14 ;  /* 0x0007b40e01007387 */ /* 0x0001e40000100800 */
[----:B0-----:R-:W-:-:S06]  /*7650*/  CS2R R14, SRZ ;  /* 0x00000000000e7805 */ /* 0x001fcc000001ff00 */
[----:B----4-:R0:W3:Y:S02]  /*7660*/  @!P2 LDG.E.64 R14, desc[UR10][R2.64] ;  /* 0x0000000a020ea981 */ /* 0x0100e4000c1e1b00 */
[----:B0-----:R-:W-:-:S06]  /*7670*/  CS2R R2, SRZ ;  /* 0x0000000000027805 */ /* 0x001fcc000001ff00 */
[----:B--2---:R0:W2:Y:S02]  /*7680*/  @!P2 LDG.E.64 R2, desc[UR10][R12.64] ;  /* 0x0000000a0c02a981 */ /* 0x0040a4000c1e1b00 */
[----:B0-----:R-:W-:Y:S02]  /*7690*/  HFMA2 R12, -RZ, RZ, 0, 0 ;  /* 0x00000000ff0c7431 */ /* 0x001fe400000001ff */
[----:B------:R-:W-:Y:S01]  /*76a0*/  STL.64 [R1+0x260], R16 ;  /* 0x0002601001007387 */ /* 0x000fe20000100a00 */
[----:B---3--:R-:W-:-:S05]  /*76b0*/  @!P2 MOV R12, R14 ;  /* 0x0000000e000ca202 */ /* 0x008fca0000000f00 */
[----:B------:R0:W-:Y:S02]  /*76c0*/  STL [R1+0x7e0], R12 ;  /* 0x0007e00c01007387 */ /* 0x0001e40000100800 */
[----:B0-----:R-:W-:Y:S01]  /*76d0*/  HFMA2 R12, -RZ, RZ, 0, 0 ;  /* 0x00000000ff0c7431 */ /* 0x001fe200000001ff */
[----:B------:R-:W-:-:S05]  /*76e0*/  @!P2 MOV R12, R15 ;  /* 0x0000000f000ca202 */ /* 0x000fca0000000f00 */
[----:B------:R0:W-:Y:S01]  /*76f0*/  STL [R1+0x7e4], R12 ;  /* 0x0007e40c01007387 */ /* 0x0001e20000100800 */
[----:B------:R-:W-:Y:S02]  /*7700*/  MOV R16, R8 ;  /* 0x0000000800107202 */ /* 0x000fe40000000f00 */
[----:B------:R-:W-:Y:S02]  /*7710*/  MOV R17, R9 ;  /* 0x0000000900117202 */ /* 0x000fe40000000f00 */
[----:B------:R-:W-:Y:S01]  /*7720*/  CS2R R8, SRZ ;  /* 0x0000000000087805 */ /* 0x000fe2000001ff00 */
[----:B0-----:R-:W3:Y:S01]  /*7730*/  LDL.LU.64 R12, [R1+0x810] ;  /* 0x00081000010c7983 */ /* 0x001ee20000300a00 */
[----:B--2---:R-:W-:Y:S02]  /*7740*/  @!P2 MOV R9, R2 ;  /* 0x000000020009a202 */ /* 0x004fe40000000f00 */
[----:B------:R-:W-:-:S03]  /*7750*/  @!P2 MOV R8, R3 ;  /* 0x000000030008a202 */ /* 0x000fc60000000f00 */
[----:B------:R-:W-:Y:S04]  /*7760*/  STL [R1+0x594], R9 ;  /* 0x0005940901007387 */ /* 0x000fe80000100800 */
[----:B------:R0:W-:Y:S04]  /*7770*/  STL [R1+0x5a8], R8 ;  /* 0x0005a80801007387 */ /* 0x0001e80000100800 */
[----:B0-----:R-:W2:Y:S01]  /*7780*/  LDL.LU.64 R8, [R1+0x5b8] ;  /* 0x0005b80001087983 */ /* 0x001ea20000300a00 */
[----:B------:R-:W-:-:S03]  /*7790*/  LOP3.LUT P1, RZ, R0, 0x800, RZ, 0xc0, !PT ;  /* 0x0000080000ff7812 */ /* 0x000fc6000782c0ff */
[----:B------:R0:W-:Y:S02]  /*77a0*/  STL.64 [R1+0x68], R18 ;  /* 0x0000681201007387 */ /* 0x0001e40000100a00 */
[----:B0-----:R-:W-:Y:S01]  /*77b0*/  MOV R18, R16 ;  /* 0x0000001000127202 */ /* 0x001fe20000000f00 */
[----:B------:R-:W-:Y:S01]  /*77c0*/  HFMA2 R16, -RZ, RZ, 0, 0 ;  /* 0x00000000ff107431 */ /* 0x000fe200000001ff */
[----:B------:R-:W-:Y:S02]  /*77d0*/  MOV R19, R17 ;  /* 0x0000001100137202 */ /* 0x000fe40000000f00 */
[----:B------:R-:W-:-:S06]  /*77e0*/  MOV R17, RZ ;  /* 0x000000ff00117202 */ /* 0x000fcc0000000f00 */
[----:B---3--:R0:W3:Y:S02]  /*77f0*/  @!P1 LDG.E.64 R16, desc[UR10][R12.64] ;  /* 0x0000000a0c109981 */ /* 0x0080e4000c1e1b00 */
[----:B0-----:R-:W-:-:S06]  /*7800*/  CS2R R12, SRZ ;  /* 0x00000000000c7805 */ /* 0x001fcc000001ff00 */
[----:B--2---:R-:W2:Y:S04]  /*7810*/  @!P1 LDG.E.64 R12, desc[UR10][R8.64] ;  /* 0x0000000a080c9981 */ /* 0x004ea8000c1e1b00 */
[----:B------:R0:W-:Y:S04]  /*7820*/  STL [R1+0x9f8], R20 ;  /* 0x0009f81401007387 */ /* 0x0001e80000100800 */
[----:B------:R-:W4:Y:S01]  /*7830*/  LDL.LU.64 R8, [R1+0xa00] ;  /* 0x000a000001087983 */ /* 0x000f220000300a00 */
        /* <DEDUP_REMOVED lines=8> */
[----:B0-----:R-:W-:-:S02]  /*78c0*/  CS2R R8, SRZ ;  /* 0x0000000000087805 */ /* 0x001fc4000001ff00 */
        /* <DEDUP_REMOVED lines=15> */
[----:B------:R1:W-:Y:S02]  /*79c0*/  STL.64 [R1+0x270], R10 ;  /* 0x0002700a01007387 */ /* 0x0003e40000100a00 */
[----:B-1----:R-:W-:Y:S01]  /*79d0*/  HFMA2 R10, -RZ, RZ, 0, 0 ;  /* 0x00000000ff0a7431 */ /* 0x002fe200000001ff */
[----:B0-----:R-:W-:Y:S02]  /*79e0*/  CS2R R20, SRZ ;  /* 0x0000000000147805 */ /* 0x001fe4000001ff00 */
[----:B---3--:R-:W-:Y:S02]  /*79f0*/  @!P0 MOV R10, R19 ;  /* 0x00000013000a8202 */ /* 0x008fe40000000f00 */
[----:B------:R-:W-:-:S03]  /*7a00*/  @!P0 MOV R20, R18 ;  /* 0x0000001200148202 */ /* 0x000fc60000000f00 */
[----:B------:R0:W-:Y:S04]  /*7a10*/  STL [R1+0x844], R10 ;  /* 0x0008440a01007387 */ /* 0x0001e80000100800 */
[----:B------:R1:W-:Y:S04]  /*7a20*/  STL [R1+0x840], R20 ;  /* 0x0008401401007387 */ /* 0x0003e80000100800 */
[----:B0-----:R-:W3:Y:S01]  /*7a30*/  LDL.LU.64 R10, [R1+0x848] ;  /* 0x00084800010a7983 */ /* 0x001ee20000300a00 */
[----:B-1----:R-:W-:Y:S02]  /*7a40*/  MOV R20, RZ ;  /* 0x000000ff00147202 */ /* 0x002fe40000000f00 */
[----:B--2---:R-:W-:-:S02]  /*7a50*/  @!P0 MOV R21, R8 ;  /* 0x0000000800158202 */ /* 0x004fc40000000f00 */
[----:B------:R-:W-:-:S03]  /*7a60*/  @!P0 MOV R20, R9 ;  /* 0x0000000900148202 */ /* 0x000fc60000000f00 */
[----:B------:R-:W-:Y:S04]  /*7a70*/  STL [R1+0x5d4], R21 ;  /* 0x0005d41501007387 */ /* 0x000fe80000100800 */
[----:B------:R0:W-:Y:S04]  /*7a80*/  STL [R1+0x5f0], R20 ;  /* 0x0005f01401007387 */ /* 0x0001e80000100800 */
[----:B0-----:R-:W2:Y:S01]  /*7a90*/  LDL.LU.64 R20, [R1+0x618] ;  /* 0x0006180001147983 */ /* 0x001ea20000300a00 */
[----:B------:R-:W-:-:S03]  /*7aa0*/  LOP3.LUT P2, RZ, R0, 0x200, RZ, 0xc0, !PT ;  /* 0x0000020000ff7812 */ /* 0x000fc6000784c0ff */
[----:B------:R0:W-:Y:S02]  /*7ab0*/  STL.64 [R1+0x78], R14 ;  /* 0x0000780e01007387 */ /* 0x0001e40000100a00 */
[----:B0-----:R-:W-:-:S08]  /*7ac0*/  CS2R R14, SRZ ;  /* 0x00000000000e7805 */ /* 0x001fd0000001ff00 */
[----:B---3--:R0:W3:Y:S02]  /*7ad0*/  @!P2 LDG.E.64 R14, desc[UR10][R10.64] ;  /* 0x0000000a0a0ea981 */ /* 0x0080e4000c1e1b00 */
[----:B0-----:R-:W-:-:S06]  /*7ae0*/  CS2R R10, SRZ ;  /* 0x00000000000a7805 */ /* 0x001fcc000001ff00 */
[----:B--2---:R0:W2:Y:S04]  /*7af0*/  @!P2 LDG.E.64 R10, desc[UR10][R20.64] ;  /* 0x0000000a140aa981 */ /* 0x0040a8000c1e1b00 */
[----:B------:R1:W-:Y:S02]  /*7b00*/  STL.64 [R1+0x278], R2 ;  /* 0x0002780201007387 */ /* 0x0003e40000100a00 */
[----:B-1----:R-:W-:Y:S01]  /*7b10*/  HFMA2 R2, -RZ, RZ, 0, 0 ;  /* 0x00000000ff027431 */ /* 0x002fe200000001ff */
[----:B---3--:R-:W-:-:S05]  /*7b20*/  @!P2 MOV R2, R15 ;  /* 0x0000000f0002a202 */ /* 0x008fca0000000f00 */
[----:B------:R1:W-:Y:S01]  /*7b30*/  STL [R1+0x84c], R2 ;  /* 0x00084c0201007387 */ /* 0x0003e20000100800 */
[----:B0-----:R-:W-:Y:S02]  /*7b40*/  MOV R20, R12 ;  /* 0x0000000c00147202 */ /* 0x001fe40000000f00 */
[----:B------:R-:W-:Y:S02]  /*7b50*/  MOV R21, R13 ;  /* 0x0000000d00157202 */ /* 0x000fe40000000f00 */
[----:B------:R-:W-:Y:S01]  /*7b60*/  CS2R R12, SRZ ;  /* 0x00000000000c7805 */ /* 0x000fe2000001ff00 */
[----:B-1----:R-:W3:Y:S01]  /*7b70*/  LDL.LU.64 R2, [R1+0x838] ;  /* 0x0008380001027983 */ /* 0x002ee20000300a00 */
[----:B--2---:R-:W-:Y:S02]  /*7b80*/  @!P2 MOV R13, R10 ;  /* 0x0000000a000da202 */ /* 0x004fe40000000f00 */
[----:B------:R-:W-:-:S03]  /*7b90*/  @!P2 MOV R12, R11 ;  /* 0x0000000b000ca202 */ /* 0x000fc60000000f00 */
[----:B------:R-:W-:Y:S04]  /*7ba0*/  STL [R1+0x600], R13 ;  /* 0x0006000d01007387 */ /* 0x000fe80000100800 */
[----:B------:R0:W-:Y:S04]  /*7bb0*/  STL [R1+0x618], R12 ;  /* 0x0006180c01007387 */ /* 0x0001e80000100800 */
[----:B0-----:R-:W2:Y:S01]  /*7bc0*/  LDL.LU.64 R12, [R1+0x830] ;  /* 0x00083000010c7983 */ /* 0x001ea20000300a00 */
[----:B------:R-:W-:-:S03]  /*7bd0*/  LOP3.LUT P1, RZ, R0, 0x100, RZ, 0xc0, !PT ;  /* 0x0000010000ff7812 */ /* 0x000fc6000782c0ff */
[----:B------:R0:W-:Y:S02]  /*7be0*/  STL.64 [R1+0x80], R16 ;  /* 0x0000801001007387 */ /* 0x0001e40000100a00 */
[----:B0-----:R-:W-:Y:S01]  /*7bf0*/  HFMA2 R16, -RZ, RZ, 0, 0 ;  /* 0x00000000ff107431 */ /* 0x001fe200000001ff */
[----:B------:R-:W-:-:S07]  /*7c00*/  MOV R17, RZ ;  /* 0x000000ff00117202 */ /* 0x000fce0000000f00 */
[----:B---3--:R0:W3:Y:S02]  /*7c10*/  @!P1 LDG.E.64 R16, desc[UR10][R2.64] ;  /* 0x0000000a02109981 */ /* 0x0080e4000c1e1b00 */
[----:B0-----:R-:W-:-:S06]  /*7c20*/  CS2R R2, SRZ ;  /* 0x0000000000027805 */ /* 0x001fcc000001ff00 */
[----:B--2---:R-:W2:Y:S04]  /*7c30*/  @!P1 LDG.E.64 R2, desc[UR10][R12.64] ;  /* 0x0000000a0c029981 */ /* 0x004ea8000c1e1b00 */
        /* <DEDUP_REMOVED lines=11> */
[----:B----4-:R1:W-:Y:S04]  /*7cf0*/  STL.64 [R1+0x280], R12 ;  /* 0x0002800c01007387 */ /* 0x0103e80000100a00 */
[----:B0-----:R-:W2:Y:S01]  /*7d00*/  LDL.LU R18, [R1+0x9e8] ;  /* 0x0009e80001127983 */ /* 0x001ea20000300800 */
[----:B-1----:R-:W-:Y:S02]  /*7d10*/  CS2R R12, SRZ ;  /* 0x00000000000c7805 */ /* 0x002fe4000001ff00 */
[----:B------:R-:W-:-:S02]  /*7d20*/  @!P1 MOV R13, R17 ;  /* 0x00000011000d9202 */ /* 0x000fc40000000f00 */
[----:B------:R-:W-:-:S03]  /*7d30*/  @!P1 MOV R12, R2 ;  /* 0x00000002000c9202 */ /* 0x000fc60000000f00 */
[----:B------:R-:W-:Y:S04]  /*7d40*/  STL [R1+0x834], R13 ;  /* 0x0008340d01007387 */ /* 0x000fe80000100800 */
[----:B------:R0:W-:Y:S04]  /*7d50*/  STL [R1+0x61c], R12 ;  /* 0x00061c0c01007387 */ /* 0x0001e80000100800 */
[----:B0-----:R-:W3:Y:S04]  /*7d60*/  LDL.LU.64 R12, [R1+0x828] ;  /* 0x00082800010c7983 */ /* 0x001ee80000300a00 */
[----:B------:R0:W-:Y:S04]  /*7d70*/  STL.64 [R1+0x9e0], R2 ;  /* 0x0009e00201007387 */ /* 0x0001e80000100a00 */
[----:B0-----:R-:W4:Y:S01]  /*7d80*/  LDL.LU.64 R2, [R1+0x820] ;  /* 0x0008200001027983 */ /* 0x001f220000300a00 */
[----:B------:R-:W-:-:S03]  /*7d90*/  LOP3.LUT P0, RZ, R0, 0x80, RZ, 0xc0, !PT ;  /* 0x0000008000ff7812 */ /* 0x000fc6000780c0ff */
[----:B--2---:R0:W-:Y:S02]  /*7da0*/  STL.64 [R1+0x88], R18 ;  /* 0x0000881201007387 */ /* 0x0041e40000100a00 */
[----:B0-----:R-:W-:-:S08]  /*7db0*/  CS2R R18, SRZ ;  /* 0x0000000000127805 */ /* 0x001fd0000001ff00 */
[----:B---3--:R0:W2:Y:S02]  /*7dc0*/  @!P0 LDG.E.64 R18, desc[UR10][R12.64] ;  /* 0x0000000a0c128981 */ /* 0x0080a4000c1e1b00 */
[----:B0-----:R-:W-:-:S06]  /*7dd0*/  CS2R R12, SRZ ;  /* 0x00000000000c7805 */ /* 0x001fcc000001ff00 */
[----:B----4-:R0:W3:Y:S04]  /*7de0*/  @!P0 LDG.E.64 R12, desc[UR10][R2.64] ;  /* 0x0000000a020c8981 */ /* 0x0100e8000c1e1b00 */
[----:B------:R1:W-:Y:S01]  /*7df0*/  STL.64 [R1+0x288], R8 ;  /* 0x0002880801007387 */ /* 0x0003e20000100a00 */
[----:B0-----:R-:W-:Y:S01]  /*7e00*/  CS2R R2, SRZ ;  /* 0x0000000000027805 */ /* 0x001fe2000001ff00 */
[----:B-1----:R-:W-:Y:S01]  /*7e10*/  HFMA2 R8, -RZ, RZ, 0, 0 ;  /* 0x00000000ff087431 */ /* 0x002fe200000001ff */
[----:B--2---:R-:W-:Y:S02]  /*7e20*/  @!P0 MOV R2, R18 ;  /* 0x0000001200028202 */ /* 0x004fe40000000f00 */
[----:B------:R-:W-:-:S03]  /*7e30*/  @!P0 MOV R8, R19 ;  /* 0x0000001300088202 */ /* 0x000fc60000000f00 */
[----:B------:R0:W-:Y:S04]  /*7e40*/  STL [R1+0x820], R2 ;  /* 0x0008200201007387 */ /* 0x0001e80000100800 */
[----:B------:R1:W-:Y:S01]  /*7e50*/  STL [R1+0x824], R8 ;  /* 0x0008240801007387 */ /* 0x0003e20000100800 */
[----:B0-----:R-:W-:Y:S02]  /*7e60*/  MOV R2, RZ ;  /* 0x000000ff00027202 */ /* 0x001fe40000000f00 */
[----:B---3--:R-:W-:Y:S01]  /*7e70*/  @!P0 MOV R3, R12 ;  /* 0x0000000c00038202 */ /* 0x008fe20000000f00 */
[----:B-1----:R-:W2:Y:S01]  /*7e80*/  LDL.LU.64 R8, [R1+0x818] ;  /* 0x0008180001087983 */ /* 0x002ea20000300a00 */
[----:B------:R-:W-:-:S03]  /*7e90*/  @!P0 MOV R2, R13 ;  /* 0x0000000d00028202 */ /* 0x000fc60000000f00 */
[----:B------:R-:W-:Y:S04]  /*7ea0*/  STL [R1+0x64c], R3 ;  /* 0x00064c0301007387 */ /* 0x000fe80000100800 */
[----:B------:R0:W-:Y:S04]  /*7eb0*/  STL [R1+0x660], R2 ;  /* 0x0006600201007387 */ /* 0x0001e80000100800 */
[----:B0-----:R-:W3:Y:S01]  /*7ec0*/  LDL.LU.64 R2, [R1+0x680] ;  /* 0x0006800001027983 */ /* 0x001ee20000300a00 */
[----:B------:R-:W-:-:S03]  /*7ed0*/  LOP3.LUT P2, RZ, R0, 0x40, RZ, 0xc0, !PT ;  /* 0x0000004000ff7812 */ /* 0x000fc6000784c0ff */
[----:B------:R0:W-:Y:S02]  /*7ee0*/  STL.64 [R1+0x90], R14 ;  /* 0x0000900e01007387 */ /* 0x0001e40000100a00 */
[----:B0-----:R-:W-:-:S08]  /*7ef0*/  CS2R R14, SRZ ;  /* 0x00000000000e7805 */ /* 0x001fd0000001ff00 */
[----:B--2---:R0:W2:Y:S02]  /*7f00*/  @!P2 LDG.E.64 R14, desc[UR10][R8.64] ;  /* 0x0000000a080ea981 */ /* 0x0040a4000c1e1b00 */
[----:B0-----:R-:W-:-:S06]  /*7f10*/  CS2R R8, SRZ ;  /* 0x0000000000087805 */ /* 0x001fcc000001ff00 */
[----:B---3--:R0:W3:Y:S04]  /*7f20*/  @!P2 LDG.E.64 R8, desc[UR10][R2.64] ;  /* 0x0000000a0208a981 */ /* 0x0080e8000c1e1b00 */
        /* <DEDUP_REMOVED lines=16> */
[----:B0-----:R-:W-:Y:S01]  /*8030*/  HFMA2 R16, -RZ, RZ, 0, 0 ;  /* 0x00000000ff107431 */ /* 0x001fe200000001ff */
[----:B------:R-:W-:-:S07]  /*8040*/  MOV R17, RZ ;  /* 0x000000ff00117202 */ /* 0x000fce0000000f00 */
[----:B--2---:R0:W2:Y:S02]  /*8050*/  @!P1 LDG.E.64 R16, desc[UR10][R10.64] ;  /* 0x0000000a0a109981 */ /* 0x0040a4000c1e1b00 */
[----:B0-----:R-:W-:-:S06]  /*8060*/  CS2R R10, SRZ ;  /* 0x00000000000a7805 */ /* 0x001fcc000001ff00 */
[----:B---3--:R0:W3:Y:S04]  /*8070*/  @!P1 LDG.E.64 R10, desc[UR10][R2.64] ;  /* 0x0000000a020a9981 */ /* 0x0080e8000c1e1b00 */
[----:B------:R-:W4:Y:S01]  /*8080*/  LDL.LU.64 R2, [R1+0x9e0] ;  /* 0x0009e00001027983 */ /* 0x000f220000300a00 */
[----:B------:R-:W-:-:S03]  /*8090*/  LOP3.LUT P0, RZ, R0, 0x10, RZ, 0xc0, !PT ;  /* 0x0000001000ff7812 */ /* 0x000fc6000780c0ff */
[----:B------:R-:W-:Y:S04]  /*80a0*/  STL.64 [R1+0xa0], R18 ;  /* 0x0000a01201007387 */ /* 0x000fe80000100a00 */
[----:B----4-:R0:W-:Y:S02]  /*80b0*/  STL.64 [R1+0x298], R2 ;  /* 0x0002980201007387 */ /* 0x0101e40000100a00 */
[----:B0-----:R-:W-:Y:S01]  /*80c0*/  MOV R3, R21 ;  /* 0x0000001500037202 */ /* 0x001fe20000000f00 */
[----:B------:R-:W-:Y:S01]  /*80d0*/  HFMA2 R21, -RZ, RZ, 0, 0 ;  /* 0x00000000ff157431 */ /* 0x000fe200000001ff */
[----:B------:R-:W-:Y:S02]  /*80e0*/  MOV R2, R20 ;  /* 0x0000001400027202 */ /* 0x000fe40000000f00 */
[----:B------:R-:W-:-:S02]  /*80f0*/  MOV R20, RZ ;  /* 0x000000ff00147202 */ /* 0x000fc40000000f00 */
[----:B---3--:R-:W-:Y:S02]  /*8100*/  @!P1 MOV R20, R10 ;  /* 0x0000000a00149202 */ /* 0x008fe40000000f00 */
[----:B--2---:R-:W-:-:S03]  /*8110*/  @!P1 MOV R21, R17 ;  /* 0x0000001100159202 */ /* 0x004fc60000000f00 */
[----:B------:R-:W-:Y:S04]  /*8120*/  STL [R1+0x684], R20 ;  /* 0x0006841401007387 */ /* 0x000fe80000100800 */
[----:B------:R0:W-:Y:S04]  /*8130*/  STL [R1+0x804], R21 ;  /* 0x0008041501007387 */ /* 0x0001e80000100800 */
[----:B0-----:R-:W2:Y:S01]  /*8140*/  LDL.LU.64 R20, [R1+0x7f0] ;  /* 0x0007f00001147983 */ /* 0x001ea20000300a00 */
[----:B------:R-:W-:-:S06]  /*8150*/  CS2R R18, SRZ ;  /* 0x0000000000127805 */ /* 0x000fcc000001ff00 */
[----:B------:R0:W3:Y:S02]  /*8160*/  @!P0 LDG.E.64 R18, desc[UR10][R2.64] ;  /* 0x0000000a02128981 */ /* 0x0000e4000c1e1b00 */
[----:B0-----:R-:W-:Y:S02]  /*8170*/  CS2R R2, SRZ ;  /* 0x0000000000027805 */ /* 0x001fe4000001ff00 */
[----:B------:R0:W-:Y:S02]  /*8180*/  STL [R1+0x9dc], R14 ;  /* 0x0009dc0e01007387 */ /* 0x0001e40000100800 */
[----:B0-----:R-:W-:Y:S01]  /*8190*/  HFMA2 R14, -RZ, RZ, 0, 0 ;  /* 0x00000000ff0e7431 */ /* 0x001fe200000001ff */
[----:B------:R-:W-:Y:S01]  /*81a0*/  @!P1 MOV R14, R16 ;  /* 0x00000010000e9202 */ /* 0x000fe20000000f00 */
[----:B--2---:R0:W2:Y:S04]  /*81b0*/  @!P0 LDG.E.64 R2, desc[UR10][R20.64] ;  /* 0x0000000a14028981 */ /* 0x0040a8000c1e1b00 */
        /* <DEDUP_REMOVED lines=8> */
[----:B0-----:R-:W-:Y:S01]  /*8240*/  MOV R20, R4 ;  /* 0x0000000400147202 */ /* 0x001fe20000000f00 */
[----:B------:R0:W-:Y:S01]  /*8250*/  STL.64 [R1+0x2a0], R12 ;  /* 0x0002a00c01007387 */ /* 0x0001e20000100a00 */
[----:B------:R-:W-:Y:S02]  /*8260*/  MOV R21, R5 ;  /* 0x0000000500157202 */ /* 0x000fe40000000f00 */
[----:B------:R-:W-:Y:S02]  /*8270*/  CS2R R4, SRZ ;  /* 0x0000000000047805 */ /* 0x000fe4000001ff00 */
[----:B------:R-:W-:Y:S01]  /*8280*/  @!P0 MOV R5, R19 ;  /* 0x0000001300058202 */ /* 0x000fe20000000f00 */
[----:B0-----:R-:W3:Y:S04]  /*8290*/  LDL.LU.64 R12, [R1+0x7e8] ;  /* 0x0007e800010c7983 */ /* 0x001ee80000300a00 */
[----:B------:R-:W-:Y:S01]  /*82a0*/  STL [R1+0x7f4], R5 ;  /* 0x0007f40501007387 */ /* 0x000fe20000100800 */
[----:B--2---:R-:W-:-:S05]  /*82b0*/  @!P0 MOV R14, R3 ;  /* 0x00000003000e8202 */ /* 0x004fca0000000f00 */
[----:B------:R0:W-:Y:S01]  /*82c0*/  STL [R1+0x6d0], R14 ;  /* 0x0006d00e01007387 */ /* 0x0001e20000100800 */
[----:B------:R-:W-:-:S03]  /*82d0*/  @!P0 MOV R4, R2 ;  /* 0x0000000200048202 */ /* 0x000fc60000000f00 */
[----:B0-----:R-:W2:Y:S04]  /*82e0*/  LDL.LU R14, [R1+0x9dc] ;  /* 0x0009dc00010e7983 */ /* 0x001ea80000300800 */
[----:B------:R0:W-:Y:S04]  /*82f0*/  STL [R1+0x6bc], R4 ;  /* 0x0006bc0401007387 */ /* 0x0001e80000100800 */
[----:B0-----:R-:W4:Y:S01]  /*8300*/  LDL.LU.64 R4, [R1+0x6f0] ;  /* 0x0006f00001047983 */ /* 0x001f220000300a00 */
[----:B------:R-:W-:-:S03]  /*8310*/  LOP3.LUT P2, RZ, R0, 0x8, RZ, 0xc0, !PT ;  /* 0x0000000800ff7812 */ /* 0x000fc6000784c0ff */
[----:B--2---:R0:W-:Y:S02]  /*8320*/  STL.64 [R1+0xa8], R14 ;  /* 0x0000a80e01007387 */ /* 0x0041e40000100a00 */
[----:B0-----:R-:W-:Y:S02]  /*8330*/  MOV R14, R20 ;  /* 0x00000014000e7202 */ /* 0x001fe40000000f00 */
[----:B------:R-:W-:Y:S02]  /*8340*/  MOV R15, R21 ;  /* 0x00000015000f7202 */ /* 0x000fe40000000f00 */
[----:B------:R-:W-:-:S06]  /*8350*/  CS2R R20, SRZ ;  /* 0x0000000000147805 */ /* 0x000fcc000001ff00 */
[----:B---3--:R0:W2:Y:S02]  /*8360*/  @!P2 LDG.E.64 R20, desc[UR10][R12.64] ;  /* 0x0000000a0c14a981 */ /* 0x0080a4000c1e1b00 */
[----:B0-----:R-:W-:-:S06]  /*8370*/  CS2R R12, SRZ ;  /* 0x00000000000c7805 */ /* 0x001fcc000001ff00 */
[----:B----4-:R0:W3:Y:S04]  /*8380*/  @!P2 LDG.E.64 R12, desc[UR10][R4.64] ;  /* 0x0000000a040ca981 */ /* 0x0100e8000c1e1b00 */
[----:B------:R1:W-:Y:S04]  /*8390*/  STL.64 [R1+0x2a8], R8 ;  /* 0x0002a80801007387 */ /* 0x0003e80000100a00 */
[----:B------:R4:W-:Y:S01]  /*83a0*/  STL.64 [R1+0xb0], R16 ;  /* 0x0000b01001007387 */ /* 0x0009e20000100a00 */
[----:B------:R-:W-:-:S03]  /*83b0*/  LOP3.LUT P1, RZ, R0, 0x4, RZ, 0xc0, !PT ;  /* 0x0000000400ff7812 */ /* 0x000fc6000782c0ff */
[----:B------:R2:W-:Y:S01]  /*83c0*/  STL.64 [R1+0x2b0], R10 ;  /* 0x0002b00a01007387 */ /* 0x0005e20000100a00 */
[----:B-1----:R-:W-:Y:S02]  /*83d0*/  CS2R R8, SRZ ;  /* 0x0000000000087805 */ /* 0x002fe4000001ff00 */
[----:B------:R-:W-:Y:S01]  /*83e0*/  LOP3.LUT P0, RZ, R0, 0x2, RZ, 0xc0, !PT ;  /* 0x0000000200ff7812 */ /* 0x000fe2000780c0ff */
[----:B------:R1:W-:Y:S04]  /*83f0*/  STL.64 [R1+0xb8], R18 ;  /* 0x0000b81201007387 */ /* 0x0003e80000100a00 */
[----:B----4-:R-:W4:Y:S01]  /*8400*/  LDL.LU.64 R16, [R1+0x7d0] ;  /* 0x0007d00001107983 */ /* 0x010f220000300a00 */
[----:B0-----:R-:W-:-:S03]  /*8410*/  HFMA2 R4, -RZ, RZ, 0, 0 ;  /* 0x00000000ff047431 */ /* 0x001fc600000001ff */
[----:B------:R-:W-:Y:S04]  /*8420*/  STL.64 [R1+0x2b8], R2 ;  /* 0x0002b80201007387 */ /* 0x000fe80000100a00 */
[----:B------:R-:W4:Y:S04]  /*8430*/  LDL.LU R5, [R1+0x9d8] ;  /* 0x0009d80001057983 */ /* 0x000f280000300800 */
[----:B---3--:R-:W-:Y:S01]  /*8440*/  STL.64 [R1+0x9d0], R12 ;  /* 0x0009d00c01007387 */ /* 0x008fe20000100a00 */
[----:B--2---:R-:W-:Y:S02]  /*8450*/  @!P2 MOV R9, R21 ;  /* 0x000000150009a202 */ /* 0x004fe40000000f00 */
[----:B------:R-:W-:Y:S01]  /*8460*/  @!P2 MOV R8, R12 ;  /* 0x0000000c0008a202 */ /* 0x000fe20000000f00 */
[----:B------:R-:W-:Y:S01]  /*8470*/  HFMA2 R10, -RZ, RZ, 0, 0 ;  /* 0x00000000ff0a7431 */ /* 0x000fe200000001ff */
[----:B-1----:R-:W2:Y:S04]  /*8480*/  LDL.LU.64 R18, [R1+0x7c0] ;  /* 0x0007c00001127983 */ /* 0x002ea80000300a00 */
[----:B------:R-:W-:Y:S04]  /*8490*/  STL [R1+0x6e0], R8 ;  /* 0x0006e00801007387 */ /* 0x000fe80000100800 */
[----:B------:R0:W-:Y:S04]  /*84a0*/  STL [R1+0x7ec], R9 ;  /* 0x0007ec0901007387 */ /* 0x0001e80000100800 */
[----:B0-----:R-:W3:Y:S01]  /*84b0*/  LDL.LU.64 R8, [R1+0x7d8] ;  /* 0x0007d80001087983 */ /* 0x001ee20000300a00 */
[----:B------:R-:W-:-:S05]  /*84c0*/  @!P2 MOV R4, R20 ;  /* 0x000000140004a202 */ /* 0x000fca0000000f00 */
[----:B------:R0:W-:Y:S01]  /*84d0*/  STL [R1+0x7e8], R4 ;  /* 0x0007e80401007387 */ /* 0x0001e20000100800 */
[----:B------:R-:W-:Y:S01]  /*84e0*/  MOV R12, R22 ;  /* 0x00000016000c7202 */ /* 0x000fe20000000f00 */
[----:B0-----:R-:W-:Y:S01]  /*84f0*/  HFMA2 R4, -RZ, RZ, 0, 0 ;  /* 0x00000000ff047431 */ /* 0x001fe200000001ff */
[----:B------:R-:W-:Y:S02]  /*8500*/  @!P2 MOV R4, R13 ;  /* 0x0000000d0004a202 */ /* 0x000fe40000000f00 */
[----:B------:R-:W-:Y:S02]  /*8510*/  MOV R13, R23 ;  /* 0x00000017000d7202 */ /* 0x000fe40000000f00 */
[----:B------:R-:W-:-:S06]  /*8520*/  CS2R R22, SRZ ;  /* 0x0000000000167805 */ /* 0x000fcc000001ff00 */
[----:B---3--:R0:W3:Y:S02]  /*8530*/  @!P1 LDG.E.64 R22, desc[UR10][R8.64] ;  /* 0x0000000a08169981 */ /* 0x0080e4000c1e1b00 */
[----:B0-----:R-:W-:-:S06]  /*8540*/  CS2R R8, SRZ ;  /* 0x0000000000087805 */ /* 0x001fcc000001ff00 */
[----:B----4-:R0:W4:Y:S02]  /*8550*/  @!P1 LDG.E.64 R8, desc[UR10][R16.64] ;  /* 0x0000000a10089981 */ /* 0x010124000c1e1b00 */
[----:B0-----:R-:W-:Y:S02]  /*8560*/  MOV R16, R12 ;  /* 0x0000000c00107202 */ /* 0x001fe40000000f00 */
[----:B------:R-:W-:Y:S02]  /*8570*/  MOV R17, R13 ;  /* 0x0000000d00117202 */ /* 0x000fe40000000f00 */
[----:B------:R-:W-:Y:S02]  /*8580*/  MOV R12, R14 ;  /* 0x0000000e000c7202 */ /* 0x000fe40000000f00 */
[----:B------:R-:W-:Y:S02]  /*8590*/  MOV R13, R15 ;  /* 0x0000000f000d7202 */ /* 0x000fe40000000f00 */
[----:B------:R-:W2:Y:S01]  /*85a0*/  LDL.LU.64 R14, [R1+0x7c8] ;  /* 0x0007c800010e7983 */ /* 0x000ea20000300a00 */
[----:B---3--:R-:W-:-:S05]  /*85b0*/  @!P1 MOV R10, R23 ;  /* 0x00000017000a9202 */ /* 0x008fca0000000f00 */
[----:B------:R0:W-:Y:S02]  /*85c0*/  STL [R1+0x7d4], R10 ;  /* 0x0007d40a01007387 */ /* 0x0001e40000100800 */
[----:B0-----:R-:W-:-:S06]  /*85d0*/  CS2R R10, SRZ ;  /* 0x00000000000a7805 */ /* 0x001fcc000001ff00 */
[----:B--2---:R0:W2:Y:S01]  /*85e0*/  @!P0 LDG.E.64 R10, desc[UR10][R14.64] ;  /* 0x0000000a0e0a8981 */ /* 0x0040a2000c1e1b00 */
[----:B------:R-:W-:Y:S01]  /*85f0*/  MOV R2, R12 ;  /* 0x0000000c00027202 */ /* 0x000fe20000000f00 */
[----:B------:R-:W-:Y:S01]  /*8600*/  HFMA2 R12, -RZ, RZ, 0, 0 ;  /* 0x00000000ff0c7431 */ /* 0x000fe200000001ff */
[----:B0-----:R-:W-:-:S06]  /*8610*/  CS2R R14, SRZ ;  /* 0x00000000000e7805 */ /* 0x001fcc000001ff00 */
[----:B------:R0:W3:Y:S02]  /*8620*/  @!P0 LDG.E.64 R14, desc[UR10][R18.64] ;  /* 0x0000000a120e8981 */ /* 0x0000e4000c1e1b00 */
[----:B0-----:R-:W-:Y:S02]  /*8630*/  MOV R18, R16 ;  /* 0x0000001000127202 */ /* 0x001fe40000000f00 */
[----:B------:R-:W-:Y:S02]  /*8640*/  MOV R19, R17 ;  /* 0x0000001100137202 */ /* 0x000fe40000000f00 */
[----:B------:R-:W4:Y:S01]  /*8650*/  LDL.LU.64 R16, [R1+0x7b8] ;  /* 0x0007b80001107983 */ /* 0x000f220000300a00 */
[----:B------:R-:W-:Y:S02]  /*8660*/  MOV R3, R13 ;  /* 0x0000000d00037202 */ /* 0x000fe40000000f00 */
[----:B--2---:R-:W-:-:S05]  /*8670*/  @!P0 MOV R12, R11 ;  /* 0x0000000b000c8202 */ /* 0x004fca0000000f00 */
[----:B------:R0:W-:Y:S04]  /*8680*/  STL [R1+0x7c4], R12 ;  /* 0x0007c40c01007387 */ /* 0x0001e80000100800 */
[----:B0-----:R-:W2:Y:S01]  /*8690*/  LDL.LU.64 R12, [R1+0x740] ;  /* 0x00074000010c7983 */ /* 0x001ea20000300a00 */
[----:B------:R-:W-:-:S03]  /*86a0*/  LOP3.LUT P2, RZ, R0, 0x1, RZ, 0xc0, !PT ;  /* 0x0000000100ff7812 */ /* 0x000fc6000784c0ff */
[----:B------:R0:W-:Y:S02]  /*86b0*/  STL.64 [R1+0xc0], R20 ;  /* 0x0000c01401007387 */ /* 0x0001e40000100a00 */
[----:B0-----:R-:W-:Y:S02]  /*86c0*/  MOV R20, R2 ;  /* 0x0000000200147202 */ /* 0x001fe40000000f00 */
[----:B------:R-:W-:Y:S02]  /*86d0*/  MOV R21, R3 ;  /* 0x0000000300157202 */ /* 0x000fe40000000f00 */
[----:B------:R-:W-:-:S06]  /*86e0*/  CS2R R2, SRZ ;  /* 0x0000000000027805 */ /* 0x000fcc000001ff00 */
[----:B----4-:R0:W4:Y:S02]  /*86f0*/  @!P2 LDG.E.64 R2, desc[UR10][R16.64] ;  /* 0x0000000a1002a981 */ /* 0x010124000c1e1b00 */
[----:B0-----:R-:W-:Y:S01]  /*8700*/  HFMA2 R16, -RZ, RZ, 0, 0 ;  /* 0x00000000ff107431 */ /* 0x001fe200000001ff */
[----:B------:R-:W-:-:S06]  /*8710*/  MOV R17, RZ ;  /* 0x000000ff00117202 */ /* 0x000fcc0000000f00 */
[----:B--2---:R0:W2:Y:S04]  /*8720*/  @!P2 LDG.E.64 R16, desc[UR10][R12.64] ;  /* 0x0000000a0c10a981 */ /* 0x0040a8000c1e1b00 */
[----:B------:R-:W3:Y:S04]  /*8730*/  LDL.LU.64 R12, [R1+0x9d0] ;  /* 0x0009d000010c7983 */ /* 0x000ee80000300a00 */
[----:B------:R1:W-:Y:S04]  /*8740*/  STL [R1+0x998], R0 ;  /* 0x0009980001007387 */ /* 0x0003e80000100800 */
[----:B------:R0:W-:Y:S01]  /*8750*/  STL.64 [R1+0xc8], R22 ;  /* 0x0000c81601007387 */ /* 0x0001e20000100a00 */
[----:B-1----:R-:W-:Y:S01]  /*8760*/  HFMA2 R0, -RZ, RZ, 0, 0 ;  /* 0x00000000ff007431 */ /* 0x002fe200000001ff */
[----:B------:R-:W-:-:S02]  /*8770*/  @!P1 MOV R0, R22 ;  /* 0x0000001600009202 */ /* 0x000fc40000000f00 */
[----:B0-----:R-:W2:Y:S04]  /*8780*/  LDL.LU.64 R22, [R1+0x7a0] ;  /* 0x0007a00001167983 */ /* 0x001ea80000300a00 */
[----:B------:R0:W-:Y:S02]  /*8790*/  STL [R1+0x7d0], R0 ;  /* 0x0007d00001007387 */ /* 0x0001e40000100800 */
[----:B0-----:R-:W-:Y:S01]  /*87a0*/  HFMA2 R0, -RZ, RZ, 0, 0 ;  /* 0x00000000ff007431 */ /* 0x001fe200000001ff */
[----:B------:R-:W-:Y:S01]  /*87b0*/  @!P1 MOV R0, R9 ;  /* 0x0000000900009202 */ /* 0x000fe20000000f00 */
[----:B---3--:R0:W-:Y:S02]  /*87c0*/  STL.64 [R1+0x2c0], R12 ;  /* 0x0002c00c01007387 */ /* 0x0081e40000100a00 */
[----:B0-----:R-:W-:Y:S01]  /*87d0*/  MOV R12, R18 ;  /* 0x00000012000c7202 */ /* 0x001fe20000000f00 */
[----:B------:R-:W-:Y:S01]  /*87e0*/  HFMA2 R18, -RZ, RZ, 0, 0 ;  /* 0x00000000ff127431 */ /* 0x000fe200000001ff */
[----:B------:R-:W-:-:S02]  /*87f0*/  MOV R13, R19 ;  /* 0x00000013000d7202 */ /* 0x000fc40000000f00 */
[----:B----4-:R-:W-:-:S05]  /*8800*/  @!P2 MOV R18, R3 ;  /* 0x000000030012a202 */ /* 0x010fca0000000f00 */
[----:B------:R0:W-:Y:S04]  /*8810*/  STL [R1+0x7bc], R18 ;  /* 0x0007bc1201007387 */ /* 0x0001e80000100800 */
[----:B0-----:R-:W3:Y:S04]  /*8820*/  LDL.LU.64 R18, [R1+0x7a8] ;  /* 0x0007a80001127983 */ /* 0x001ee80000300a00 */
[----:B------:R0:W-:Y:S02]  /*8830*/  STL [R1+0x704], R0 ;  /* 0x0007040001007387 */ /* 0x0001e40000100800 */
[----:B0-----:R-:W-:Y:S01]  /*8840*/  HFMA2 R0, -RZ, RZ, 0, 0 ;  /* 0x00000000ff007431 */ /* 0x001fe200000001ff */
[----:B------:R-:W-:-:S05]  /*8850*/  @!P0 MOV R0, R10 ;  /* 0x0000000a00008202 */ /* 0x000fca0000000f00 */
[----:B------:R0:W-:Y:S02]  /*8860*/  STL [R1+0x7c0], R0 ;  /* 0x0007c00001007387 */ /* 0x0001e40000100800 */
[----:B0-----:R-:W-:Y:S01]  /*8870*/  HFMA2 R0, -RZ, RZ, 0, 0 ;  /* 0x00000000ff007431 */ /* 0x001fe200000001ff */
[----:B------:R-:W-:Y:S01]  /*8880*/  @!P0 MOV R0, R15 ;  /* 0x0000000f00008202 */ /* 0x000fe20000000f00 */
[----:B------:R0:W-:Y:S04]  /*8890*/  STL [R1+0x6f0], R4 ;  /* 0x0006f00401007387 */ /* 0x0001e80000100800 */
[----:B------:R1:W-:Y:S01]  /*88a0*/  STL [R1+0x720], R0 ;  /* 0x0007200001007387 */ /* 0x0003e20000100800 */
[----:B0-----:R-:W-:Y:S01]  /*88b0*/  MOV R4, RZ ;  /* 0x000000ff00047202 */ /* 0x001fe20000000f00 */
[----:B-1----:R-:W-:Y:S01]  /*88c0*/  HFMA2 R0, -RZ, RZ, 0, 0 ;  /* 0x00000000ff007431 */ /* 0x002fe200000001ff */
[----:B------:R-:W-:-:S02]  /*88d0*/  @!P1 MOV R4, R8 ;  /* 0x0000000800049202 */ /* 0x000fc40000000f00 */
[----:B------:R-:W-:-:S03]  /*88e0*/  @!P2 MOV R0, R2 ;  /* 0x000000020000a202 */ /* 0x000fc60000000f00 */
[----:B------:R0:W-:Y:S01]  /*88f0*/  STL [R1+0x6f4], R4 ;  /* 0x0006f40401007387 */ /* 0x0001e20000100800 */
[----:B------:R-:W-:-:S03]  /*8900*/  LOP3.LUT P1, RZ, R5, 0x80000000, RZ, 0xc0, !PT ;  /* 0x8000000005ff7812 */ /* 0x000fc6000782c0ff */
[----:B------:R1:W-:Y:S01]  /*8910*/  STL [R1+0x7b8], R0 ;  /* 0x0007b80001007387 */ /* 0x0003e20000100800 */
[----:B0-----:R-:W-:Y:S02]  /*8920*/  MOV R4, RZ ;  /* 0x000000ff00047202 */ /* 0x001fe40000000f00 */
[----:B------:R-:W-:Y:S01]  /*8930*/  @!P0 MOV R4, R14 ;  /* 0x0000000e00048202 */ /* 0x000fe20000000f00 */
[----:B-1----:R-:W-:Y:S01]  /*8940*/  HFMA2 R0, -RZ, RZ, 0, 0 ;  /* 0x00000000ff007431 */ /* 0x002fe200000001ff */
[----:B--2---:R0:W-:Y:S04]  /*8950*/  STL.64 [R1+0x9c8], R16 ;  /* 0x0009c81001007387 */ /* 0x0041e80000100a00 */
[----:B------:R1:W-:Y:S01]  /*8960*/  STL [R1+0x714], R4 ;  /* 0x0007140401007387 */ /* 0x0003e20000100800 */
[----:B------:R-:W-:-:S02]  /*8970*/  @!P2 MOV R0, R17 ;  /* 0x000000110000a202 */ /* 0x000fc40000000f00 */
[----:B0-----:R-:W-:Y:S02]  /*8980*/  MOV R17, R21 ;  /* 0x0000001500117202 */ /* 0x001fe40000000f00 */
[----:B-1----:R-:W-:Y:S02]  /*8990*/  MOV R4, RZ ;  /* 0x000000ff00047202 */ /* 0x002fe40000000f00 */
[----:B------:R-:W-:Y:S02]  /*89a0*/  @!P2 MOV R4, R16 ;  /* 0x000000100004a202 */ /* 0x000fe40000000f00 */
[----:B------:R-:W-:Y:S02]  /*89b0*/  MOV R16, R20 ;  /* 0x0000001400107202 */ /* 0x000fe40000000f00 */
[----:B------:R-:W-:-:S06]  /*89c0*/  CS2R R20, SRZ ;  /* 0x0000000000147805 */ /* 0x000fcc000001ff00 */
[----:B---3--:R0:W2:Y:S02]  /*89d0*/  @!P1 LDG.E.64 R20, desc[UR10][R18.64] ;  /* 0x0000000a12149981 */ /* 0x0080a4000c1e1b00 */
[----:B0-----:R-:W-:-:S06]  /*89e0*/  CS2R R18, SRZ ;  /* 0x0000000000127805 */ /* 0x001fcc000001ff00 */
[----:B------:R0:W3:Y:S02]  /*89f0*/  @!P1 LDG.E.64 R18, desc[UR10][R22.64] ;  /* 0x0000000a16129981 */ /* 0x0000e4000c1e1b00 */
        /* <DEDUP_REMOVED lines=8> */
[----:B------:R0:W-:Y:S02]  /*8a80*/  STL.64 [R1+0xd0], R10 ;  /* 0x0000d00a01007387 */ /* 0x0001e40000100a00 */
[----:B0-----:R-:W-:Y:S02]  /*8a90*/  CS2R R10, SRZ ;  /* 0x00000000000a7805 */ /* 0x001fe4000001ff00 */
[----:B--2---:R-:W-:-:S05]  /*8aa0*/  @!P1 MOV R8, R21 ;  /* 0x0000001500089202 */ /* 0x004fca0000000f00 */
[----:B------:R0:W-:Y:S04]  /*8ab0*/  STL [R1+0x7a4], R8 ;  /* 0x0007a40801007387 */ /* 0x0001e80000100800 */
[----:B0-----:R-:W2:Y:S04]  /*8ac0*/  LDL.LU.64 R8, [R1+0x790] ;  /* 0x0007900001087983 */ /* 0x001ea80000300a00 */
[----:B----4-:R0:W4:Y:S02]  /*8ad0*/  @!P0 LDG.E.64 R10, desc[UR10][R12.64] ;  /* 0x0000000a0c0a8981 */ /* 0x010124000c1e1b00 */
[----:B0-----:R-:W-:-:S02]  /*8ae0*/  CS2R R12, SRZ ;  /* 0x00000000000c7805 */ /* 0x001fc4000001ff00 */
[----:B------:R0:W-:Y:S04]  /*8af0*/  STL.64 [R1+0x2d0], R14 ;  /* 0x0002d00e01007387 */ /* 0x0001e80000100a00 */
[----:B0-----:R-:W3:Y:S04]  /*8b00*/  LDL.LU.64 R14, [R1+0x780] ;  /* 0x00078000010e7983 */ /* 0x001ee80000300a00 */
[----:B--2---:R0:W2:Y:S02]  /*8b10*/  @!P0 LDG.E.64 R12, desc[UR10][R8.64] ;  /* 0x0000000a080c8981 */ /* 0x0040a4000c1e1b00 */
[----:B0-----:R-:W-:-:S02]  /*8b20*/  MOV R8, R22 ;  /* 0x0000001600087202 */ /* 0x001fc40000000f00 */
[----:B------:R-:W-:Y:S01]  /*8b30*/  MOV R22, R16 ;  /* 0x0000001000167202 */ /* 0x000fe20000000f00 */
[----:B------:R-:W-:Y:S01]  /*8b40*/  HFMA2 R16, -RZ, RZ, 0, 0 ;  /* 0x00000000ff107431 */ /* 0x000fe200000001ff */
[----:B------:R-:W-:Y:S02]  /*8b50*/  MOV R9, R23 ;  /* 0x0000001700097202 */ /* 0x000fe40000000f00 */
[----:B----4-:R-:W-:Y:S02]  /*8b60*/  @!P0 MOV R16, R11 ;  /* 0x0000000b00108202 */ /* 0x010fe40000000f00 */
[----:B------:R-:W-:-:S03]  /*8b70*/  MOV R23, R17 ;  /* 0x0000001100177202 */ /* 0x000fc60000000f00 */
[----:B------:R0:W-:Y:S04]  /*8b80*/  STL [R1+0x794], R16 ;  /* 0x0007941001007387 */ /* 0x0001e80000100800 */
[----:B0-----:R-:W4:Y:S01]  /*8b90*/  LDL.LU.64 R16, [R1+0x460] ;  /* 0x0004600001107983 */ /* 0x001f220000300a00 */
[----:B------:R-:W-:-:S03]  /*8ba0*/  LOP3.LUT P2, RZ, R5, 0x20000000, RZ, 0xc0, !PT ;  /* 0x2000000005ff7812 */ /* 0x000fc6000784c0ff */
[----:B------:R0:W-:Y:S02]  /*8bb0*/  STL.64 [R1+0xd8], R2 ;  /* 0x0000d80201007387 */ /* 0x0001e40000100a00 */
[----:B0-----:R-:W-:-:S08]  /*8bc0*/  CS2R R2, SRZ ;  /* 0x0000000000027805 */ /* 0x001fd0000001ff00 */
[----:B---3--:R0:W3:Y:S02]  /*8bd0*/  @!P2 LDG.E.64 R2, desc[UR10][R14.64] ;  /* 0x0000000a0e02a981 */ /* 0x0080e4000c1e1b00 */
[----:B0-----:R-:W-:-:S06]  /*8be0*/  CS2R R14, SRZ ;  /* 0x00000000000e7805 */ /* 0x001fcc000001ff00 */
[----:B----4-:R0:W4:Y:S04]  /*8bf0*/  @!P2 LDG.E.64 R14, desc[UR10][R16.64] ;  /* 0x0000000a100ea981 */ /* 0x010128000c1e1b00 */
[----:B------:R-:W2:Y:S04]  /*8c00*/  LDL.LU.64 R16, [R1+0x9c8] ;  /* 0x0009c80001107983 */ /* 0x000ea80000300a00 */
[----:B------:R1:W-:Y:S02]  /*8c10*/  STL [R1+0x740], R0 ;  /* 0x0007400001007387 */ /* 0x0003e40000100800 */
[----:B-1----:R-:W-:Y:S01]  /*8c20*/  HFMA2 R0, -RZ, RZ, 0, 0 ;  /* 0x00000000ff007431 */ /* 0x002fe200000001ff */
[----:B------:R-:W-:-:S05]  /*8c30*/  @!P1 MOV R0, R20 ;  /* 0x0000001400009202 */ /* 0x000fca0000000f00 */
[----:B------:R1:W-:Y:S02]  /*8c40*/  STL [R1+0x7a0], R0 ;  /* 0x0007a00001007387 */ /* 0x0003e40000100800 */
[----:B-1----:R-:W-:Y:S01]  /*8c50*/  HFMA2 R0, -RZ, RZ, 0, 0 ;  /* 0x00000000ff007431 */ /* 0x002fe200000001ff */
[----:B------:R-:W-:Y:S01]  /*8c60*/  @!P1 MOV R0, R19 ;  /* 0x0000001300009202 */ /* 0x000fe20000000f00 */
[----:B--2---:R0:W-:Y:S02]  /*8c70*/  STL.64 [R1+0x2d8], R16 ;  /* 0x0002d81001007387 */ /* 0x0041e40000100a00 */
[----:B0-----:R-:W-:Y:S01]  /*8c80*/  HFMA2 R16, -RZ, RZ, 0, 0 ;  /* 0x00000000ff107431 */ /* 0x001fe200000001ff */
[----:B---3--:R-:W-:-:S05]  /*8c90*/  @!P2 MOV R16, R3 ;  /* 0x000000030010a202 */ /* 0x008fca0000000f00 */
[----:B------:R0:W-:Y:S04]  /*8ca0*/  STL [R1+0x784], R16 ;  /* 0x0007841001007387 */ /* 0x0001e80000100800 */
[----:B0-----:R-:W2:Y:S04]  /*8cb0*/  LDL.LU.64 R16, [R1+0x778] ;  /* 0x0007780001107983 */ /* 0x001ea80000300a00 */
        /* <DEDUP_REMOVED lines=18> */
[----:B----4-:R0:W-:Y:S04]  /*8de0*/  STL.64 [R1+0x9c0], R14 ;  /* 0x0009c00e01007387 */ /* 0x0101e80000100a00 */
[----:B------:R1:W-:Y:S01]  /*8df0*/  STL [R1+0x764], R4 ;  /* 0x0007640401007387 */ /* 0x0003e20000100800 */
[----:B------:R-:W-:-:S03]  /*8e00*/  @!P2 MOV R0, R15 ;  /* 0x0000000f0000a202 */ /* 0x000fc60000000f00 */
[----:B------:R3:W-:Y:S01]  /*8e10*/  STL.64 [R1+0xe0], R20 ;  /* 0x0000e01401007387 */ /* 0x0007e20000100a00 */
[----:B0-----:R-:W-:Y:S02]  /*8e20*/  MOV R15, R9 ;  /* 0x00000009000f7202 */ /* 0x001fe40000000f00 */
[----:B-1----:R-:W-:Y:S02]  /*8e30*/  MOV R4, RZ ;  /* 0x000000ff00047202 */ /* 0x002fe40000000f00 */
[----:B------:R-:W-:Y:S02]  /*8e40*/  @!P2 MOV R4, R14 ;  /* 0x0000000e0004a202 */ /* 0x000fe40000000f00 */
[----:B------:R-:W-:Y:S02]  /*8e50*/  MOV R14, R8 ;  /* 0x00000008000e7202 */ /* 0x000fe40000000f00 */
[----:B------:R-:W-:Y:S01]  /*8e60*/  CS2R R8, SRZ ;  /* 0x0000000000087805 */ /* 0x000fe2000001ff00 */
[----:B---3--:R-:W3:Y:S04]  /*8e70*/  LDL.LU.64 R20, [R1+0x458] ;  /* 0x0004580001147983 */ /* 0x008ee80000300a00 */
[----:B------:R0:W-:Y:S04]  /*8e80*/  STL.64 [R1+0x2e0], R18 ;  /* 0x0002e01201007387 */ /* 0x0001e80000100a00 */
[----:B0-----:R-:W4:Y:S04]  /*8e90*/  LDL.LU.64 R18, [R1+0x768] ;  /* 0x0007680001127983 */ /* 0x001f280000300a00 */
[----:B--2---:R0:W2:Y:S02]  /*8ea0*/  @!P1 LDG.E.64 R8, desc[UR10][R16.64] ;  /* 0x0000000a10089981 */ /* 0x0040a4000c1e1b00 */
[----:B0-----:R-:W-:-:S02]  /*8eb0*/  CS2R R16, SRZ ;  /* 0x0000000000107805 */ /* 0x001fc4000001ff00 */
[----:B------:R-:W-:Y:S01]  /*8ec0*/  LOP3.LUT P0, RZ, R5, 0x8000000, RZ, 0xc0, !PT ;  /* 0x0800000005ff7812 */ /* 0x000fe2000780c0ff */
[----:B------:R0:W-:Y:S02]  /*8ed0*/  STL.64 [R1+0xe8], R10 ;  /* 0x0000e80a01007387 */ /* 0x0001e40000100a00 */
[----:B0-----:R-:W-:Y:S02]  /*8ee0*/  CS2R R10, SRZ ;  /* 0x00000000000a7805 */ /* 0x001fe4000001ff00 */
[----:B---3--:R0:W3:Y:S02]  /*8ef0*/  @!P1 LDG.E.64 R16, desc[UR10][R20.64] ;  /* 0x0000000a14109981 */ /* 0x0080e4000c1e1b00 */
[----:B0-----:R-:W-:-:S06]  /*8f00*/  HFMA2 R20, -RZ, RZ, 0, 0 ;  /* 0x00000000ff147431 */ /* 0x001fcc00000001ff */
[----:B----4-:R0:W4:Y:S01]  /*8f10*/  @!P0 LDG.E.64 R10, desc[UR10][R18.64] ;  /* 0x0000000a120a8981 */ /* 0x010122000c1e1b00 */
[----:B--2---:R-:W-:-:S05]  /*8f20*/  @!P1 MOV R20, R9 ;  /* 0x0000000900149202 */ /* 0x004fca0000000f00 */
[----:B------:R1:W-:Y:S04]  /*8f30*/  STL [R1+0x77c], R20 ;  /* 0x00077c1401007387 */ /* 0x0003e80000100800 */
[----:B-1----:R-:W2:Y:S01]  /*8f40*/  LDL.LU.64 R20, [R1+0x450] ;  /* 0x0004500001147983 */ /* 0x002ea20000300a00 */
[----:B0-----:R-:W-:-:S03]  /*8f50*/  CS2R R18, SRZ ;  /* 0x0000000000127805 */ /* 0x001fc6000001ff00 */
[----:B------:R0:W-:Y:S04]  /*8f60*/  STL.64 [R1+0x2e8], R12 ;  /* 0x0002e80c01007387 */ /* 0x0001e80000100a00 */
[----:B0-----:R-:W3:Y:S04]  /*8f70*/  LDL.LU.64 R12, [R1+0x758] ;  /* 0x00075800010c7983 */ /* 0x001ee80000300a00 */
[----:B--2---:R0:W2:Y:S02]  /*8f80*/  @!P0 LDG.E.64 R18, desc[UR10][R20.64] ;  /* 0x0000000a14128981 */ /* 0x0040a4000c1e1b00 */
[----:B0-----:R-:W-:Y:S01]  /*8f90*/  MOV R20, R14 ;  /* 0x0000000e00147202 */ /* 0x001fe20000000f00 */
[----:B------:R-:W-:Y:S01]  /*8fa0*/  HFMA2 R14, -RZ, RZ, 0, 0 ;  /* 0x00000000ff0e7431 */ /* 0x000fe200000001ff */
[----:B------:R-:W-:-:S02]  /*8fb0*/  MOV R21, R15 ;  /* 0x0000000f00157202 */ /* 0x000fc40000000f00 */
[----:B----4-:R-:W-:-:S05]  /*8fc0*/  @!P0 MOV R14, R11 ;  /* 0x0000000b000e8202 */ /* 0x010fca0000000f00 */
        /* <DEDUP_REMOVED lines=38> */
[----:B----4-:R-:W-:Y:S04]  /*9230*/  STL.64 [R1+0x9b8], R12 ;  /* 0x0009b80c01007387 */ /* 0x010fe80000100a00 */
[----:B------:R0:W-:Y:S01]  /*9240*/  STL [R1+0x454], R4 ;  /* 0x0004540401007387 */ /* 0x0001e20000100800 */
[----:B------:R-:W-:-:S03]  /*9250*/  @!P2 MOV R0, R13 ;  /* 0x0000000d0000a202 */ /* 0x000fc60000000f00 */
[----:B------:R1:W-:Y:S01]  /*9260*/  STL.64 [R1+0xf8], R8 ;  /* 0x0000f80801007387 */ /* 0x0003e20000100a00 */
[----:B0-----:R-:W-:Y:S02]  /*9270*/  MOV R4, RZ ;  /* 0x000000ff00047202 */ /* 0x001fe40000000f00 */
[----:B------:R-:W-:Y:S02]  /*9280*/  @!P2 MOV R4, R12 ;  /* 0x0000000c0004a202 */ /* 0x000fe40000000f00 */
[----:B------:R-:W3:Y:S01]  /*9290*/  LDL.LU.64 R12, [R1+0x440] ;  /* 0x00044000010c7983 */ /* 0x000ee20000300a00 */
[----:B-1----:R-:W-:-:S03]  /*92a0*/  CS2R R8, SRZ ;  /* 0x0000000000087805 */ /* 0x002fc6000001ff00 */
        /* <DEDUP_REMOVED lines=17> */
[----:B0-----:R-:W-:Y:S01]  /*93c0*/  HFMA2 R12, -RZ, RZ, 0, 0 ;  /* 0x00000000ff0c7431 */ /* 0x001fe200000001ff */
        /* <DEDUP_REMOVED lines=78> */
[----:B------:R-:W-:Y:S04]  /*98b0*/  STL [R1+0x718], R0 ;  /* 0x0007180001007387 */ /* 0x000fe80000100800 */
[----:B--2---:R0:W-:Y:S02]  /*98c0*/  STL.64 [R1+0x320], R18 ;  /* 0x0003201201007387 */ /* 0x0041e40000100a00 */
[----:B0-----:R-:W-:Y:S01]  /*98d0*/  MOV R18, R20 ;  /* 0x0000001400127202 */ /* 0x001fe20000000f00 */
[----:B------:R-:W-:Y:S01]  /*98e0*/  HFMA2 R20, -RZ, RZ, 0, 0 ;  /* 0x00000000ff147431 */ /* 0x000fe200000001ff */
[----:B------:R-:W-:Y:S02]  /*98f0*/  MOV R19, R21 ;  /* 0x0000001500137202 */ /* 0x000fe40000000f00 */
[----:B---3--:R-:W-:-:S05]  /*9900*/  @!P2 MOV R20, R3 ;  /* 0x000000030014a202 */ /* 0x008fca0000000f00 */
[----:B------:R0:W-:Y:S04]  /*9910*/  STL [R1+0x6fc], R20 ;  /* 0x0006fc1401007387 */ /* 0x0001e80000100800 */
[----:B0-----:R-:W2:Y:S01]  /*9920*/  LDL.LU.64 R20, [R1+0x6d8] ;  /* 0x0006d80001147983 */ /* 0x001ea20000300a00 */
[----:B------:R-:W-:-:S03]  /*9930*/  HFMA2 R0, -RZ, RZ, 0, 0 ;  /* 0x00000000ff007431 */ /* 0x000fc600000001ff */
[----:B------:R0:W-:Y:S01]  /*9940*/  STL [R1+0x434], R4 ;  /* 0x0004340401007387 */ /* 0x0001e20000100800 */
[----:B------:R-:W-:Y:S02]  /*9950*/  @!P1 MOV R0, R13 ;  /* 0x0000000d00009202 */ /* 0x000fe40000000f00 */
[----:B0-----:R-:W-:Y:S02]  /*9960*/  MOV R4, RZ ;  /* 0x000000ff00047202 */ /* 0x001fe40000000f00 */
[----:B------:R-:W-:Y:S02]  /*9970*/  @!P1 MOV R4, R12 ;  /* 0x0000000c00049202 */ /* 0x000fe40000000f00 */
[----:B------:R-:W-:Y:S01]  /*9980*/  LOP3.LUT P1, RZ, R5, 0x80000, RZ, 0xc0, !PT ;  /* 0x0008000005ff7812 */ /* 0x000fe2000782c0ff */
[----:B------:R0:W-:Y:S02]  /*9990*/  STL.64 [R1+0x128], R8 ;  /* 0x0001280801007387 */ /* 0x0001e40000100a00 */
[----:B0-----:R-:W-:-:S02]  /*99a0*/  CS2R R8, SRZ ;  /* 0x0000000000087805 */ /* 0x001fc4000001ff00 */
[----:B------:R0:W-:Y:S08]  /*99b0*/  STL [R1+0x428], R0 ;  /* 0x0004280001007387 */ /* 0x0001f00000100800 */
[----:B------:R1:W3:Y:S01]  /*99c0*/  @!P1 LDG.E.64 R8, desc[UR10][R18.64] ;  /* 0x0000000a12089981 */ /* 0x0002e2000c1e1b00 */
[----:B0-----:R-:W-:-:S03]  /*99d0*/  HFMA2 R0, -RZ, RZ, 0, 0 ;  /* 0x00000000ff007431 */ /* 0x001fc600000001ff */
[----:B------:R0:W-:Y:S01]  /*99e0*/  STL.64 [R1+0x130], R10 ;  /* 0x0001300a01007387 */ /* 0x0001e20000100a00 */
[----:B------:R-:W-:Y:S02]  /*99f0*/  @!P0 MOV R0, R10 ;  /* 0x0000000a00008202 */ /* 0x000fe40000000f00 */
[----:B-1----:R-:W-:Y:S01]  /*9a00*/  CS2R R18, SRZ ;  /* 0x0000000000127805 */ /* 0x002fe2000001ff00 */
[----:B0-----:R-:W4:Y:S05]  /*9a10*/  LDL.LU.64 R10, [R1+0x6c8] ;  /* 0x0006c800010a7983 */ /* 0x001f2a0000300a00 */
[----:B--2---:R-:W2:Y:S04]  /*9a20*/  @!P1 LDG.E.64 R18, desc[UR10][R20.64] ;  /* 0x0000000a14129981 */ /* 0x004ea8000c1e1b00 */
[----:B------:R-:W2:Y:S04]  /*9a30*/  LDL.LU.64 R20, [R1+0x6c0] ;  /* 0x0006c00001147983 */ /* 0x000ea80000300a00 */
[----:B------:R0:W-:Y:S04]  /*9a40*/  STL [R1+0x708], R0 ;  /* 0x0007080001007387 */ /* 0x0001e80000100800 */
[----:B------:R1:W-:Y:S01]  /*9a50*/  STL.64 [R1+0x328], R12 ;  /* 0x0003280c01007387 */ /* 0x0003e20000100a00 */
[----:B0-----:R-:W-:-:S03]  /*9a60*/  HFMA2 R0, -RZ, RZ, 0, 0 ;  /* 0x00000000ff007431 */ /* 0x001fc600000001ff */
[----:B------:R0:W-:Y:S01]  /*9a70*/  STL [R1+0x42c], R4 ;  /* 0x00042c0401007387 */ /* 0x0001e20000100800 */
[----:B-1----:R-:W-:Y:S01]  /*9a80*/  HFMA2 R12, -RZ, RZ, 0, 0 ;  /* 0x00000000ff0c7431 */ /* 0x002fe200000001ff */
[----:B------:R-:W-:Y:S02]  /*9a90*/  @!P0 MOV R0, R15 ;  /* 0x0000000f00008202 */ /* 0x000fe40000000f00 */
[----:B0-----:R-:W-:Y:S02]  /*9aa0*/  MOV R4, RZ ;  /* 0x000000ff00047202 */ /* 0x001fe40000000f00 */
[----:B------:R-:W-:Y:S02]  /*9ab0*/  @!P0 MOV R4, R14 ;  /* 0x0000000e00048202 */ /* 0x000fe40000000f00 */
[----:B------:R-:W-:Y:S02]  /*9ac0*/  LOP3.LUT P0, RZ, R5, 0x40000, RZ, 0xc0, !PT ;  /* 0x0004000005ff7812 */ /* 0x000fe4000780c0ff */
[----:B---3--:R-:W-:-:S05]  /*9ad0*/  @!P1 MOV R12, R9 ;  /* 0x00000009000c9202 */ /* 0x008fca0000000f00 */
[----:B------:R0:W-:Y:S02]  /*9ae0*/  STL [R1+0x798], R12 ;  /* 0x0007980c01007387 */ /* 0x0001e40000100800 */
[----:B0-----:R-:W-:-:S06]  /*9af0*/  CS2R R12, SRZ ;  /* 0x00000000000c7805 */ /* 0x001fcc000001ff00 */
[----:B----4-:R0:W3:Y:S02]  /*9b00*/  @!P0 LDG.E.64 R12, desc[UR10][R10.64] ;  /* 0x0000000a0a0c8981 */ /* 0x0100e4000c1e1b00 */
[----:B0-----:R-:W-:Y:S02]  /*9b10*/  CS2R R10, SRZ ;  /* 0x00000000000a7805 */ /* 0x001fe4000001ff00 */
[----:B------:R0:W-:Y:S02]  /*9b20*/  STL [R1+0x420], R0 ;  /* 0x0004200001007387 */ /* 0x0001e40000100800 */
[----:B0-----:R-:W-:Y:S01]  /*9b30*/  HFMA2 R0, -RZ, RZ, 0, 0 ;  /* 0x00000000ff007431 */ /* 0x001fe200000001ff */
[----:B------:R-:W-:-:S05]  /*9b40*/  @!P2 MOV R0, R2 ;  /* 0x000000020000a202 */ /* 0x000fca0000000f00 */
[----:B------:R0:W-:Y:S04]  /*9b50*/  STL [R1+0x6f8], R0 ;  /* 0x0006f80001007387 */ /* 0x0001e80000100800 */
[----:B------:R1:W-:Y:S01]  /*9b60*/  STL [R1+0x424], R4 ;  /* 0x0004240401007387 */ /* 0x0003e20000100800 */
[----:B0-----:R-:W-:Y:S01]  /*9b70*/  HFMA2 R0, -RZ, RZ, 0, 0 ;  /* 0x00000000ff007431 */ /* 0x001fe200000001ff */
[----:B-1----:R-:W-:Y:S02]  /*9b80*/  MOV R4, RZ ;  /* 0x000000ff00047202 */ /* 0x002fe40000000f00 */
[----:B------:R-:W-:Y:S02]  /*9b90*/  @!P2 MOV R4, R16 ;  /* 0x000000100004a202 */ /* 0x000fe40000000f00 */
[----:B------:R-:W-:-:S02]  /*9ba0*/  @!P2 MOV R0, R17 ;  /* 0x000000110000a202 */ /* 0x000fc40000000f00 */
[----:B------:R-:W-:Y:S01]  /*9bb0*/  LOP3.LUT P2, RZ, R5, 0x20000, RZ, 0xc0, !PT ;  /* 0x0002000005ff7812 */ /* 0x000fe2000784c0ff */
[----:B------:R0:W-:Y:S04]  /*9bc0*/  STL.64 [R1+0x138], R2 ;  /* 0x0001380201007387 */ /* 0x0001e80000100a00 */
[----:B------:R1:W-:Y:S01]  /*9bd0*/  STL.64 [R1+0x330], R14 ;  /* 0x0003300e01007387 */ /* 0x0003e20000100a00 */
[----:B0-----:R-:W-:Y:S02]  /*9be0*/  CS2R R2, SRZ ;  /* 0x0000000000027805 */ /* 0x001fe4000001ff00 */
[----:B-1----:R-:W-:Y:S02]  /*9bf0*/  MOV R14, R34 ;  /* 0x00000022000e7202 */ /* 0x002fe40000000f00 */
[----:B------:R-:W-:-:S05]  /*9c00*/  MOV R15, R35 ;  /* 0x00000023000f7202 */ /* 0x000fca0000000f00 */
[----:B------:R0:W4:Y:S02]  /*9c10*/  @!P2 LDG.E.64 R2, desc[UR10][R14.64] ;  /* 0x0000000a0e02a981 */ /* 0x000124000c1e1b00 */
[----:B0-----:R-:W-:Y:S02]  /*9c20*/  CS2R R14, SRZ ;  /* 0x00000000000e7805 */ /* 0x001fe4000001ff00 */
[----:B--2---:R0:W2:Y:S02]  /*9c30*/  @!P0 LDG.E.64 R10, desc[UR10][R20.64] ;  /* 0x0000000a140a8981 */ /* 0x0040a4000c1e1b00 */
[----:B0-----:R-:W-:Y:S02]  /*9c40*/  MOV R20, R58 ;  /* 0x0000003a00147202 */ /* 0x001fe40000000f00 */
[----:B------:R-:W-:-:S05]  /*9c50*/  MOV R21, R59 ;  /* 0x0000003b00157202 */ /* 0x000fca0000000f00 */
[----:B------:R0:W2:Y:S04]  /*9c60*/  @!P2 LDG.E.64 R14, desc[UR10][R20.64] ;  /* 0x0000000a140ea981 */ /* 0x0000a8000c1e1b00 */
[----:B------:R1:W-:Y:S02]  /*9c70*/  STL [R1+0x418], R0 ;  /* 0x0004180001007387 */ /* 0x0003e40000100800 */
[----:B-1----:R-:W-:Y:S01]  /*9c80*/  HFMA2 R0, -RZ, RZ, 0, 0 ;  /* 0x00000000ff007431 */ /* 0x002fe200000001ff */
[----:B------:R-:W-:-:S05]  /*9c90*/  @!P1 MOV R0, R8 ;  /* 0x0000000800009202 */ /* 0x000fca0000000f00 */
[----:B------:R1:W-:Y:S04]  /*9ca0*/  STL [R1+0x6e8], R0 ;  /* 0x0006e80001007387 */ /* 0x0003e80000100800 */
[----:B------:R0:W-:Y:S01]  /*9cb0*/  STL [R1+0x41c], R4 ;  /* 0x00041c0401007387 */ /* 0x0001e20000100800 */
[----:B-1----:R-:W-:Y:S01]  /*9cc0*/  HFMA2 R0, -RZ, RZ, 0, 0 ;  /* 0x00000000ff007431 */ /* 0x002fe200000001ff */
[----:B0-----:R-:W-:Y:S02]  /*9cd0*/  MOV R4, RZ ;  /* 0x000000ff00047202 */ /* 0x001fe40000000f00 */
[----:B------:R-:W-:Y:S02]  /*9ce0*/  @!P1 MOV R4, R18 ;  /* 0x0000001200049202 */ /* 0x000fe40000000f00 */
[----:B------:R-:W-:-:S02]  /*9cf0*/  @!P1 MOV R0, R19 ;  /* 0x0000001300009202 */ /* 0x000fc40000000f00 */
[----:B------:R-:W-:Y:S01]  /*9d00*/  LOP3.LUT P1, RZ, R5, 0x10000, RZ, 0xc0, !PT ;  /* 0x0001000005ff7812 */ /* 0x000fe2000782c0ff */
[----:B------:R0:W-:Y:S04]  /*9d10*/  STL.64 [R1+0x140], R8 ;  /* 0x0001400801007387 */ /* 0x0001e80000100a00 */
[----:B------:R1:W-:Y:S01]  /*9d20*/  STL [R1+0x410], R0 ;  /* 0x0004100001007387 */ /* 0x0003e20000100800 */
[----:B------:R-:W-:Y:S02]  /*9d30*/  MOV R20, R38 ;  /* 0x0000002600147202 */ /* 0x000fe40000000f00 */
[----:B------:R-:W-:Y:S02]  /*9d40*/  MOV R21, R39 ;  /* 0x0000002700157202 */ /* 0x000fe40000000f00 */
[----:B0-----:R-:W-:Y:S01]  /*9d50*/  CS2R R8, SRZ ;  /* 0x0000000000087805 */ /* 0x001fe2000001ff00 */
[----:B-1----:R-:W-:-:S05]  /*9d60*/  HFMA2 R0, -RZ, RZ, 0, 0 ;  /* 0x00000000ff007431 */ /* 0x002fca00000001ff */
[----:B------:R-:W2:Y:S01]  /*9d70*/  @!P1 LDG.E.64 R8, desc[UR10][R20.64] ;  /* 0x0000000a14089981 */ /* 0x000ea2000c1e1b00 */
[----:B---3--:R-:W-:Y:S01]  /*9d80*/  @!P0 MOV R0, R12 ;  /* 0x0000000c00008202 */ /* 0x008fe20000000f00 */
[----:B------:R-:W-:-:S04]  /*9d90*/  HFMA2 R34, -RZ, RZ, 0, 0 ;  /* 0x00000000ff227431 */ /* 0x000fc800000001ff */
[----:B------:R0:W-:Y:S01]  /*9da0*/  STL [R1+0x79c], R0 ;  /* 0x00079c0001007387 */ /* 0x0001e20000100800 */
[----:B------:R-:W-:Y:S01]  /*9db0*/  MOV R59, RZ ;  /* 0x000000ff003b7202 */ /* 0x000fe20000000f00 */
[----:B0-----:R-:W-:Y:S01]  /*9dc0*/  HFMA2 R0, -RZ, RZ, 0, 0 ;  /* 0x00000000ff007431 */ /* 0x001fe200000001ff */
[----:B------:R-:W-:Y:S01]  /*9dd0*/  @!P0 MOV R0, R13 ;  /* 0x0000000d00008202 */ /* 0x000fe20000000f00 */
[----:B------:R0:W-:Y:S01]  /*9de0*/  STL.64 [R1+0x148], R12 ;  /* 0x0001480c01007387 */ /* 0x0001e20000100a00 */
[----:B------:R-:W-:-:S03]  /*9df0*/  MOV R38, R36 ;  /* 0x0000002400267202 */ /* 0x000fc60000000f00 */
[----:B------:R1:W-:Y:S01]  /*9e00*/  STL.64 [R1+0x338], R16 ;  /* 0x0003381001007387 */ /* 0x0003e20000100a00 */
[----:B------:R-:W-:Y:S02]  /*9e10*/  MOV R39, R37 ;  /* 0x0000002500277202 */ /* 0x000fe40000000f00 */
[----:B0-----:R-:W-:Y:S02]  /*9e20*/  CS2R R12, SRZ ;  /* 0x00000000000c7805 */ /* 0x001fe4000001ff00 */
[----:B-1----:R-:W-:Y:S01]  /*9e30*/  CS2R R16, SRZ ;  /* 0x0000000000107805 */ /* 0x002fe2000001ff00 */
[----:B------:R0:W-:Y:S05]  /*9e40*/  STL.64 [R1+0x340], R18 ;  /* 0x0003401201007387 */ /* 0x0001ea0000100a00 */
[----:B------:R-:W3:Y:S01]  /*9e50*/  @!P1 LDG.E.64 R16, desc[UR10][R38.64] ;  /* 0x0000000a26109981 */ /* 0x000ee2000c1e1b00 */
[----:B0-----:R-:W-:-:S03]  /*9e60*/  CS2R R18, SRZ ;  /* 0x0000000000127805 */ /* 0x001fc6000001ff00 */
[----:B------:R0:W-:Y:S02]  /*9e70*/  STL [R1+0x7a8], R0 ;  /* 0x0007a80001007387 */ /* 0x0001e40000100800 */
[----:B0-----:R-:W-:Y:S01]  /*9e80*/  HFMA2 R0, -RZ, RZ, 0, 0 ;  /* 0x00000000ff007431 */ /* 0x001fe200000001ff */
[----:B----4-:R-:W-:-:S05]  /*9e90*/  @!P2 MOV R0, R2 ;  /* 0x000000020000a202 */ /* 0x010fca0000000f00 */
[----:B------:R0:W-:Y:S01]  /*9ea0*/  STL [R1+0x7ac], R0 ;  /* 0x0007ac0001007387 */ /* 0x0001e20000100800 */
[----:B------:R-:W-:Y:S02]  /*9eb0*/  CS2R R36, SRZ ;  /* 0x0000000000247805 */ /* 0x000fe4000001ff00 */
[----:B------:R-:W-:Y:S01]  /*9ec0*/  MOV R35, RZ ;  /* 0x000000ff00237202 */ /* 0x000fe20000000f00 */
[----:B0-----:R-:W-:Y:S01]  /*9ed0*/  HFMA2 R0, -RZ, RZ, 0, 0 ;  /* 0x00000000ff007431 */ /* 0x001fe200000001ff */
[----:B------:R-:W-:Y:S01]  /*9ee0*/  @!P2 MOV R0, R3 ;  /* 0x000000030000a202 */ /* 0x000fe20000000f00 */
[----:B------:R0:W-:Y:S02]  /*9ef0*/  STL.64 [R1+0x150], R2 ;  /* 0x0001500201007387 */ /* 0x0001e40000100a00 */
[----:B0-----:R-:W-:Y:S02]  /*9f00*/  CS2R R2, SRZ ;  /* 0x0000000000027805 */ /* 0x001fe4000001ff00 */
[----:B--2---:R-:W-:-:S02]  /*9f10*/  @!P0 MOV R59, R10 ;  /* 0x0000000a003b8202 */ /* 0x004fc40000000f00 */
[----:B------:R-:W-:Y:S02]  /*9f20*/  @!P0 MOV R34, R11 ;  /* 0x0000000b00228202 */ /* 0x000fe40000000f00 */
[----:B------:R-:W-:-:S13]  /*9f30*/  LOP3.LUT P0, RZ, R5, 0x8000, RZ, 0xc0, !PT ;  /* 0x0000800005ff7812 */ /* 0x000fda000780c0ff */
[----:B------:R0:W2:Y:S04]  /*9f40*/  @!P0 LDG.E.64 R12, desc[UR10][R50.64] ;  /* 0x0000000a320c8981 */ /* 0x0000a8000c1e1b00 */
[----:B------:R-:W4:Y:S01]  /*9f50*/  @!P0 LDG.E.64 R18, desc[UR10][R42.64] ;  /* 0x0000000a2a128981 */ /* 0x000f22000c1e1b00 */
[----:B0-----:R-:W-:Y:S02]  /*9f60*/  MOV R50, R48 ;  /* 0x0000003000327202 */ /* 0x001fe40000000f00 */
[----:B------:R-:W-:Y:S02]  /*9f70*/  MOV R51, R49 ;  /* 0x0000003100337202 */ /* 0x000fe40000000f00 */
[----:B------:R-:W-:Y:S02]  /*9f80*/  MOV R48, R46 ;  /* 0x0000002e00307202 */ /* 0x000fe40000000f00 */
[----:B------:R-:W-:-:S02]  /*9f90*/  MOV R49, R47 ;  /* 0x0000002f00317202 */ /* 0x000fc40000000f00 */
[----:B------:R-:W-:Y:S02]  /*9fa0*/  MOV R46, R44 ;  /* 0x0000002c002e7202 */ /* 0x000fe40000000f00 */
[----:B------:R-:W-:Y:S02]  /*9fb0*/  MOV R47, R45 ;  /* 0x0000002d002f7202 */ /* 0x000fe40000000f00 */
[----:B------:R-:W4:Y:S01]  /*9fc0*/  LDL.LU.64 R44, [R1+0x658] ;  /* 0x00065800012c7983 */ /* 0x000f220000300a00 */
[----:B------:R-:W-:Y:S02]  /*9fd0*/  @!P2 MOV R35, R14 ;  /* 0x0000000e0023a202 */ /* 0x000fe40000000f00 */
[----:B------:R-:W-:Y:S02]  /*9fe0*/  @!P2 MOV R36, R15 ;  /* 0x0000000f0024a202 */ /* 0x000fe40000000f00 */
[----:B------:R-:W-:-:S13]  /*9ff0*/  LOP3.LUT P2, RZ, R5, 0x4000, RZ, 0xc0, !PT ;  /* 0x0000400005ff7812 */ /* 0x000fda000784c0ff */
[----:B------:R0:W4:Y:S02]  /*a000*/  @!P2 LDG.E.64 R2, desc[UR10][R50.64] ;  /* 0x0000000a3202a981 */ /* 0x000124000c1e1b00 */
[----:B0-----:R-:W-:Y:S02]  /*a010*/  MOV R50, R48 ;  /* 0x0000003000327202 */ /* 0x001fe40000000f00 */
[----:B------:R-:W-:Y:S02]  /*a020*/  MOV R51, R49 ;  /* 0x0000003100337202 */ /* 0x000fe40000000f00 */
[----:B------:R-:W-:Y:S02]  /*a030*/  MOV R48, R46 ;  /* 0x0000002e00307202 */ /* 0x000fe40000000f00 */
[----:B------:R-:W-:Y:S02]  /*a040*/  MOV R49, R47 ;  /* 0x0000002f00317202 */ /* 0x000fe40000000f00 */
[----:B------:R-:W-:-:S02]  /*a050*/  MOV R46, R52 ;  /* 0x00000034002e7202 */ /* 0x000fc40000000f00 */
        /* <DEDUP_REMOVED lines=10> */
[----:B------:R-:W-:Y:S02]  /*a100*/  CS2R R38, SRZ ;  /* 0x0000000000267805 */ /* 0x000fe4000001ff00 */
[----:B---3--:R-:W-:Y:S02]  /*a110*/  @!P1 MOV R37, R16 ;  /* 0x0000001000259202 */ /* 0x008fe40000000f00 */
[----:B------:R-:W-:Y:S02]  /*a120*/  @!P1 MOV R38, R17 ;  /* 0x0000001100269202 */ /* 0x000fe40000000f00 */
[----:B------:R-:W-:Y:S01]  /*a130*/  LOP3.LUT P1, RZ, R5, 0x2000, RZ, 0xc0, !PT ;  /* 0x0000200005ff7812 */ /* 0x000fe2000782c0ff */
[----:B------:R0:W-:Y:S01]  /*a140*/  STL.64 [R1+0x348], R10 ;  /* 0x0003480a01007387 */ /* 0x0001e20000100a00 */
[----:B------:R-:W-:-:S03]  /*a150*/  CS2R R42, SRZ ;  /* 0x00000000002a7805 */ /* 0x000fc6000001ff00 */
[----:B------:R1:W-:Y:S01]  /*a160*/  STL.64 [R1+0x158], R8 ;  /* 0x0001580801007387 */ /* 0x0003e20000100a00 */
[----:B0-----:R-:W-:Y:S02]  /*a170*/  CS2R R10, SRZ ;  /* 0x00000000000a7805 */ /* 0x001fe4000001ff00 */
[----:B-1----:R-:W-:-:S06]  /*a180*/  CS2R R8, SRZ ;  /* 0x0000000000087805 */ /* 0x002fcc000001ff00 */
[----:B------:R0:W3:Y:S02]  /*a190*/  @!P1 LDG.E.64 R8, desc[UR10][R50.64] ;  /* 0x0000000a32089981 */ /* 0x0000e4000c1e1b00 */
[----:B0-----:R-:W-:Y:S02]  /*a1a0*/  MOV R50, R48 ;  /* 0x0000003000327202 */ /* 0x001fe40000000f00 */
[----:B------:R-:W-:Y:S02]  /*a1b0*/  MOV R51, R49 ;  /* 0x0000003100337202 */ /* 0x000fe40000000f00 */
[----:B------:R-:W-:Y:S02]  /*a1c0*/  MOV R48, R46 ;  /* 0x0000002e00307202 */ /* 0x000fe40000000f00 */
[----:B------:R-:W-:Y:S01]  /*a1d0*/  MOV R49, R47 ;  /* 0x0000002f00317202 */ /* 0x000fe20000000f00 */
[----:B------:R0:W-:Y:S02]  /*a1e0*/  STL.64 [R1+0x350], R14 ;  /* 0x0003500e01007387 */ /* 0x0001e40000100a00 */
[----:B0-----:R-:W-:-:S02]  /*a1f0*/  CS2R R14, SRZ ;  /* 0x00000000000e7805 */ /* 0x001fc4000001ff00 */
[----:B--2---:R-:W-:-:S05]  /*a200*/  @!P0 MOV R0, R12 ;  /* 0x0000000c00008202 */ /* 0x004fca0000000f00 */
[----:B------:R0:W-:Y:S01]  /*a210*/  STL [R1+0x7dc], R0 ;  /* 0x0007dc0001007387 */ /* 0x0001e20000100800 */
[----:B----4-:R-:W-:Y:S02]  /*a220*/  @!P0 MOV R39, R18 ;  /* 0x0000001200278202 */ /* 0x010fe40000000f00 */
[----:B------:R-:W-:Y:S01]  /*a230*/  @!P0 MOV R42, R19 ;  /* 0x00000013002a8202 */ /* 0x000fe20000000f00 */
[----:B0-----:R-:W-:Y:S01]  /*a240*/  HFMA2 R0, -RZ, RZ, 0, 0 ;  /* 0x00000000ff007431 */ /* 0x001fe200000001ff */
[----:B------:R-:W-:Y:S01]  /*a250*/  @!P0 MOV R0, R13 ;  /* 0x0000000d00008202 */ /* 0x000fe20000000f00 */
[----:B------:R-:W2:Y:S01]  /*a260*/  @!P2 LDG.E.64 R10, desc[UR10][R44.64] ;  /* 0x0000000a2c0aa981 */ /* 0x000ea2000c1e1b00 */
[----:B------:R-:W-:-:S03]  /*a270*/  LOP3.LUT P0, RZ, R5, 0x1000, RZ, 0xc0, !PT ;  /* 0x0000100005ff7812 */ /* 0x000fc6000780c0ff */
[----:B------:R0:W-:Y:S02]  /*a280*/  STL.64 [R1+0x160], R12 ;  /* 0x0001600c01007387 */ /* 0x0001e40000100a00 */
[----:B0-----:R-:W-:-:S08]  /*a290*/  CS2R R12, SRZ ;  /* 0x00000000000c7805 */ /* 0x001fd0000001ff00 */
[----:B------:R0:W4:Y:S02]  /*a2a0*/  @!P0 LDG.E.64 R12, desc[UR10][R50.64] ;  /* 0x0000000a320c8981 */ /* 0x000124000c1e1b00 */
[----:B0-----:R-:W-:Y:S02]  /*a2b0*/  MOV R50, R48 ;  /* 0x0000003000327202 */ /* 0x001fe40000000f00 */
[----:B------:R-:W-:Y:S02]  /*a2c0*/  MOV R51, R49 ;  /* 0x0000003100337202 */ /* 0x000fe40000000f00 */
[----:B------:R-:W-:Y:S02]  /*a2d0*/  MOV R48, R54 ;  /* 0x0000003600307202 */ /* 0x000fe40000000f00 */
[----:B------:R-:W-:Y:S02]  /*a2e0*/  MOV R49, R55 ;  /* 0x0000003700317202 */ /* 0x000fe40000000f00 */
[----:B------:R-:W-:Y:S01]  /*a2f0*/  MOV R54, R56 ;  /* 0x0000003800367202 */ /* 0x000fe20000000f00 */
[----:B------:R-:W4:Y:S01]  /*a300*/  @!P1 LDG.E.64 R14, desc[UR10][R52.64] ;  /* 0x0000000a340e9981 */ /* 0x000f22000c1e1b00 */
[----:B------:R-:W-:-:S03]  /*a310*/  MOV R55, R57 ;  /* 0x0000003900377202 */ /* 0x000fc60000000f00 */
[----:B------:R-:W3:Y:S04]  /*a320*/  LDL.LU.64 R56, [R1+0x610] ;  /* 0x0006100001387983 */ /* 0x000ee80000300a00 */
[----:B------:R-:W4:Y:S01]  /*a330*/  LDL.LU.64 R52, [R1+0x628] ;  /* 0x0006280001347983 */ /* 0x000f220000300a00 */
[----:B------:R-:W-:Y:S02]  /*a340*/  MOV R20, R32 ;  /* 0x0000002000147202 */ /* 0x000fe40000000f00 */
[----:B------:R-:W-:Y:S02]  /*a350*/  MOV R21, R33 ;  /* 0x0000002100157202 */ /* 0x000fe40000000f00 */
[----:B------:R-:W-:Y:S02]  /*a360*/  MOV R32, R28 ;  /* 0x0000001c00207202 */ /* 0x000fe40000000f00 */
[----:B------:R-:W-:-:S02]  /*a370*/  MOV R33, R29 ;  /* 0x0000001d00217202 */ /* 0x000fc40000000f00 */
[----:B------:R-:W-:Y:S02]  /*a380*/  MOV R28, R26 ;  /* 0x0000001a001c7202 */ /* 0x000fe40000000f00 */
[----:B------:R-:W-:Y:S02]  /*a390*/  MOV R29, R27 ;  /* 0x0000001b001d7202 */ /* 0x000fe40000000f00 */
[----:B------:R-:W4:Y:S04]  /*a3a0*/  LDL.LU.64 R26, [R1+0x620] ;  /* 0x00062000011a7983 */ /* 0x000f280000300a00 */
[----:B------:R0:W-:Y:S02]  /*a3b0*/  STL [R1+0x7f8], R0 ;  /* 0x0007f80001007387 */ /* 0x0001e40000100800 */
[----:B0-----:R-:W-:Y:S01]  /*a3c0*/  HFMA2 R0, -RZ, RZ, 0, 0 ;  /* 0x00000000ff007431 */ /* 0x001fe200000001ff */
[----:B------:R-:W-:-:S05]  /*a3d0*/  @!P2 MOV R0, R2 ;  /* 0x000000020000a202 */ /* 0x000fca0000000f00 */
[----:B------:R0:W-:Y:S01]  /*a3e0*/  STL [R1+0x7fc], R0 ;  /* 0x0007fc0001007387 */ /* 0x0001e20000100800 */
[----:B------:R-:W-:Y:S01]  /*a3f0*/  CS2R R44, SRZ ;  /* 0x00000000002c7805 */ /* 0x000fe2000001ff00 */
[----:B0-----:R-:W-:Y:S02]  /*a400*/  HFMA2 R0, -RZ, RZ, 0, 0 ;  /* 0x00000000ff007431 */ /* 0x001fe400000001ff */
[----:B------:R0:W-:Y:S01]  /*a410*/  STL [R1+0x99c], R59 ;  /* 0x00099c3b01007387 */ /* 0x0001e20000100800 */
[----:B------:R-:W-:-:S03]  /*a420*/  @!P2 MOV R0, R3 ;  /* 0x000000030000a202 */ /* 0x000fc60000000f00 */
[----:B------:R1:W-:Y:S04]  /*a430*/  STL.64 [R1+0x360], R18 ;  /* 0x0003601201007387 */ /* 0x0003e80000100a00 */
[----:B0-----:R-:W4:Y:S01]  /*a440*/  LDL.LU.64 R58, [R1+0x608] ;  /* 0x00060800013a7983 */ /* 0x001f220000300a00 */
[----:B-1----:R-:W-:-:S03]  /*a450*/  CS2R R18, SRZ ;  /* 0x0000000000127805 */ /* 0x002fc6000001ff00 */
[----:B------:R0:W-:Y:S02]  /*a460*/  STL.64 [R1+0x358], R16 ;  /* 0x0003581001007387 */ /* 0x0001e40000100a00 */
[----:B0-----:R-:W-:Y:S02]  /*a470*/  CS2R R16, SRZ ;  /* 0x0000000000107805 */ /* 0x001fe4000001ff00 */
[----:B------:R0:W-:Y:S04]  /*a480*/  STL.64 [R1+0x990], R34 ;  /* 0x0009902201007387 */ /* 0x0001e80000100a00 */
[----:B0-----:R-:W4:Y:S01]  /*a490*/  LDL.LU.64 R34, [R1+0x5e8] ;  /* 0x0005e80001227983 */ /* 0x001f220000300a00 */
[----:B--2---:R-:W-:Y:S02]  /*a4a0*/  @!P2 MOV R43, R10 ;  /* 0x0000000a002ba202 */ /* 0x004fe40000000f00 */
[----:B------:R-:W-:-:S02]  /*a4b0*/  @!P2 MOV R44, R11 ;  /* 0x0000000b002ca202 */ /* 0x000fc40000000f00 */
[----:B------:R-:W-:-:S13]  /*a4c0*/  LOP3.LUT P2, RZ, R5, 0x800, RZ, 0xc0, !PT ;  /* 0x0000080005ff7812 */ /* 0x000fda000784c0ff */
[----:B---3--:R-:W2:Y:S04]  /*a4d0*/  @!P2 LDG.E.64 R18, desc[UR10][R56.64] ;  /* 0x0000000a3812a981 */ /* 0x008ea8000c1e1b00 */
[----:B----4-:R0:W3:Y:S04]  /*a4e0*/  @!P0 LDG.E.64 R16, desc[UR10][R52.64] ;  /* 0x0000000a34108981 */ /* 0x0100e8000c1e1b00 */
[----:B------:R-:W4:Y:S04]  /*a4f0*/  LDL.LU.64 R56, [R1+0x5f8] ;  /* 0x0005f80001387983 */ /* 0x000f280000300a00 */
[----:B------:R1:W-:Y:S04]  /*a500*/  STL [R1+0x808], R0 ;  /* 0x0008080001007387 */ /* 0x0003e80000100800 */
[----:B------:R0:W-:Y:S01]  /*a510*/  STL.64 [R1+0x168], R2 ;  /* 0x0001680201007387 */ /* 0x0001e20000100a00 */
[----:B-1----:R-:W-:Y:S01]  /*a520*/  HFMA2 R0, -RZ, RZ, 0, 0 ;  /* 0x00000000ff007431 */ /* 0x002fe200000001ff */
[----:B0-----:R-:W-:-:S02]  /*a530*/  CS2R R2, SRZ ;  /* 0x0000000000027805 */ /* 0x001fc4000001ff00 */
[----:B------:R-:W-:-:S04]  /*a540*/  @!P1 MOV R0, R8 ;  /* 0x0000000800009202 */ /* 0x000fc80000000f00 */
[----:B------:R-:W2:Y:S04]  /*a550*/  @!P2 LDG.E.64 R2, desc[UR10][R26.64] ;  /* 0x0000000a1a02a981 */ /* 0x000ea8000c1e1b00 */
[----:B------:R0:W-:Y:S01]  /*a560*/  STL [R1+0x828], R0 ;  /* 0x0008280001007387 */ /* 0x0001e20000100800 */
[----:B------:R-:W-:Y:S02]  /*a570*/  CS2R R46, SRZ ;  /* 0x00000000002e7805 */ /* 0x000fe4000001ff00 */
[----:B------:R-:W-:Y:S02]  /*a580*/  @!P1 MOV R45, R14 ;  /* 0x0000000e002d9202 */ /* 0x000fe40000000f00 */
[----:B------:R-:W-:Y:S01]  /*a590*/  @!P1 MOV R46, R15 ;  /* 0x0000000f002e9202 */ /* 0x000fe20000000f00 */
[----:B0-----:R-:W-:Y:S01]  /*a5a0*/  HFMA2 R0, -RZ, RZ, 0, 0 ;  /* 0x00000000ff007431 */ /* 0x001fe200000001ff */
[----:B------:R-:W-:-:S02]  /*a5b0*/  @!P1 MOV R0, R9 ;  /* 0x0000000900009202 */ /* 0x000fc40000000f00 */
[----:B------:R-:W-:Y:S01]  /*a5c0*/  LOP3.LUT P1, RZ, R5, 0x400, RZ, 0xc0, !PT ;  /* 0x0000040005ff7812 */ /* 0x000fe2000782c0ff */
[----:B------:R0:W-:Y:S02]  /*a5d0*/  STL.64 [R1+0x170], R8 ;  /* 0x0001700801007387 */ /* 0x0001e40000100a00 */
[----:B0-----:R-:W-:Y:S02]  /*a5e0*/  CS2R R8, SRZ ;  /* 0x0000000000087805 */ /* 0x001fe4000001ff00 */
[----:B------:R0:W-:Y:S08]  /*a5f0*/  STL.64 [R1+0x368], R10 ;  /* 0x0003680a01007387 */ /* 0x0001f00000100a00 */
[----:B------:R-:W2:Y:S01]  /*a600*/  @!P1 LDG.E.64 R8, desc[UR10][R58.64] ;  /* 0x0000000a3a089981 */ /* 0x000ea2000c1e1b00 */
[----:B0-----:R-:W-:-:S03]  /*a610*/  CS2R R10, SRZ ;  /* 0x00000000000a7805 */ /* 0x001fc6000001ff00 */
[----:B------:R0:W-:Y:S04]  /*a620*/  STL [R1+0x82c], R0 ;  /* 0x00082c0001007387 */ /* 0x0001e80000100800 */
[----:B------:R-:W2:Y:S01]  /*a630*/  LDL.LU.64 R58, [R1+0x5e0] ;  /* 0x0005e000013a7983 */ /* 0x000ea20000300a00 */
[----:B0-----:R-:W-:-:S03]  /*a640*/  HFMA2 R0, -RZ, RZ, 0, 0 ;  /* 0x00000000ff007431 */ /* 0x001fc600000001ff */
[----:B------:R0:W-:Y:S01]  /*a650*/  STL.64 [R1+0x9a0], R36 ;  /* 0x0009a02401007387 */ /* 0x0001e20000100a00 */
[----:B------:R-:W-:-:S05]  /*a660*/  @!P0 MOV R0, R12 ;  /* 0x0000000c00008202 */ /* 0x000fca0000000f00 */
[----:B------:R1:W-:Y:S04]  /*a670*/  STL [R1+0x838], R0 ;  /* 0x0008380001007387 */ /* 0x0003e80000100800 */
[----:B0-----:R-:W2:Y:S01]  /*a680*/  LDL.LU.64 R36, [R1+0x5c0] ;  /* 0x0005c00001247983 */ /* 0x001ea20000300a00 */
[----:B------:R-:W-:Y:S01]  /*a690*/  CS2R R52, SRZ ;  /* 0x0000000000347805 */ /* 0x000fe2000001ff00 */
[----:B-1----:R-:W-:Y:S01]  /*a6a0*/  HFMA2 R0, -RZ, RZ, 0, 0 ;  /* 0x00000000ff007431 */ /* 0x002fe200000001ff */
[----:B------:R-:W-:Y:S01]  /*a6b0*/  @!P0 MOV R0, R13 ;  /* 0x0000000d00008202 */ /* 0x000fe20000000f00 */
[----:B------:R0:W-:Y:S02]  /*a6c0*/  STL.64 [R1+0x178], R12 ;  /* 0x0001780c01007387 */ /* 0x0001e40000100a00 */
[----:B0-----:R-:W-:-:S02]  /*a6d0*/  CS2R R12, SRZ ;  /* 0x00000000000c7805 */ /* 0x001fc4000001ff00 */
[----:B----4-:R0:W4:Y:S01]  /*a6e0*/  @!P1 LDG.E.64 R10, desc[UR10][R56.64] ;  /* 0x0000000a380a9981 */ /* 0x010122000c1e1b00 */
[----:B---3--:R-:W-:Y:S02]  /*a6f0*/  @!P0 MOV R47, R16 ;  /* 0x00000010002f8202 */ /* 0x008fe40000000f00 */
[----:B------:R-:W-:Y:S02]  /*a700*/  @!P0 MOV R52, R17 ;  /* 0x0000001100348202 */ /* 0x000fe40000000f00 */
[----:B------:R-:W-:-:S13]  /*a710*/  LOP3.LUT P0, RZ, R5, 0x200, RZ, 0xc0, !PT ;  /* 0x0000020005ff7812 */ /* 0x000fda000780c0ff */
[----:B------:R-:W3:Y:S04]  /*a720*/  @!P0 LDG.E.64 R12, desc[UR10][R34.64] ;  /* 0x0000000a220c8981 */ /* 0x000ee8000c1e1b00 */
[----:B------:R-:W3:Y:S04]  /*a730*/  LDL.LU.64 R34, [R1+0x5d8] ;  /* 0x0005d80001227983 */ /* 0x000ee80000300a00 */
[----:B------:R1:W-:Y:S02]  /*a740*/  STL [R1+0x850], R0 ;  /* 0x0008500001007387 */ /* 0x0003e40000100800 */
[----:B-1----:R-:W-:Y:S01]  /*a750*/  HFMA2 R0, -RZ, RZ, 0, 0 ;  /* 0x00000000ff007431 */ /* 0x002fe200000001ff */
[----:B--2---:R-:W-:-:S05]  /*a760*/  @!P2 MOV R0, R2 ;  /* 0x000000020000a202 */ /* 0x004fca0000000f00 */
[----:B------:R1:W-:Y:S02]  /*a770*/  STL [R1+0x854], R0 ;  /* 0x0008540001007387 */ /* 0x0003e40000100800 */
[----:B-1----:R-:W-:Y:S01]  /*a780*/  HFMA2 R0, -RZ, RZ, 0, 0 ;  /* 0x00000000ff007431 */ /* 0x002fe200000001ff */
[----:B------:R-:W-:-:S05]  /*a790*/  @!P2 MOV R0, R3 ;  /* 0x000000030000a202 */ /* 0x000fca0000000f00 */
[----:B------:R1:W-:Y:S02]  /*a7a0*/  STL [R1+0x860], R0 ;  /* 0x0008600001007387 */ /* 0x0003e40000100800 */
[----:B-1----:R-:W-:Y:S01]  /*a7b0*/  HFMA2 R0, -RZ, RZ, 0, 0 ;  /* 0x00000000ff007431 */ /* 0x002fe200000001ff */
[----:B------:R-:W-:Y:S02]  /*a7c0*/  @!P1 MOV R0, R8 ;  /* 0x0000000800009202 */ /* 0x000fe40000000f00 */
[----:B------:R-:W-:-:S03]  /*a7d0*/  MOV R26, R50 ;  /* 0x00000032001a7202 */ /* 0x000fc60000000f00 */
[----:B------:R1:W-:Y:S01]  /*a7e0*/  STL [R1+0x864], R0 ;  /* 0x0008640001007387 */ /* 0x0003e20000100800 */
[----:B------:R-:W-:Y:S02]  /*a7f0*/  MOV R27, R51 ;  /* 0x00000033001b7202 */ /* 0x000fe40000000f00 */
[----:B0-----:R-:W-:Y:S02]  /*a800*/  CS2R R56, SRZ ;  /* 0x0000000000387805 */ /* 0x001fe4000001ff00 */
[----:B------:R-:W-:Y:S02]  /*a810*/  MOV R50, R54 ;  /* 0x0000003600327202 */ /* 0x000fe40000000f00 */
[----:B------:R-:W-:Y:S02]  /*a820*/  MOV R51, R55 ;  /* 0x0000003700337202 */ /* 0x000fe40000000f00 */
[----:B------:R-:W-:Y:S01]  /*a830*/  CS2R R54, SRZ ;  /* 0x0000000000367805 */ /* 0x000fe2000001ff00 */
[----:B-1----:R-:W-:Y:S01]  /*a840*/  HFMA2 R0, -RZ, RZ, 0, 0 ;  /* 0x00000000ff007431 */ /* 0x002fe200000001ff */
[----:B------:R0:W-:Y:S01]  /*a850*/  STL.64 [R1+0x370], R14 ;  /* 0x0003700e01007387 */ /* 0x0001e20000100a00 */
[----:B------:R-:W-:-:S03]  /*a860*/  @!P1 MOV R0, R9 ;  /* 0x0000000900009202 */ /* 0x000fc60000000f00 */
[----:B------:R1:W-:Y:S01]  /*a870*/  STL.64 [R1+0x380], R18 ;  /* 0x0003801201007387 */ /* 0x0003e20000100a00 */
[----:B------:R-:W-:Y:S02]  /*a880*/  @!P2 MOV R53, R18 ;  /* 0x000000120035a202 */ /* 0x000fe40000000f00 */
[----:B------:R-:W-:Y:S02]  /*a890*/  @!P2 MOV R54, R19 ;  /* 0x000000130036a202 */ /* 0x000fe40000000f00 */
[----:B0-----:R-:W-:Y:S02]  /*a8a0*/  CS2R R14, SRZ ;  /* 0x00000000000e7805 */ /* 0x001fe4000001ff00 */
[----:B-1----:R-:W-:-:S04]  /*a8b0*/  CS2R R18, SRZ ;  /* 0x0000000000127805 */ /* 0x002fc8000001ff00 */
[----:B------:R-:W2:Y:S01]  /*a8c0*/  @!P0 LDG.E.64 R14, desc[UR10][R58.64] ;  /* 0x0000000a3a0e8981 */ /* 0x000ea2000c1e1b00 */
[----:B------:R-:W-:-:S03]  /*a8d0*/  LOP3.LUT P2, RZ, R5, 0x100, RZ, 0xc0, !PT ;  /* 0x0000010005ff7812 */ /* 0x000fc6000784c0ff */
[----:B------:R0:W-:Y:S04]  /*a8e0*/  STL.64 [R1+0x378], R16 ;  /* 0x0003781001007387 */ /* 0x0001e80000100a00 */
[----:B------:R-:W2:Y:S01]  /*a8f0*/  LDL.LU.64 R58, [R1+0x5c8] ;  /* 0x0005c800013a7983 */ /* 0x000ea20000300a00 */
[----:B0-----:R-:W-:Y:S02]  /*a900*/  CS2R R16, SRZ ;  /* 0x0000000000107805 */ /* 0x001fe4000001ff00 */
[----:B----4-:R-:W-:Y:S02]  /*a910*/  @!P1 MOV R55, R10 ;  /* 0x0000000a00379202 */ /* 0x010fe40000000f00 */
[----:B------:R-:W-:Y:S02]  /*a920*/  @!P1 MOV R56, R11 ;  /* 0x0000000b00389202 */ /* 0x000fe40000000f00 */
[----:B------:R-:W-:-:S13]  /*a930*/  LOP3.LUT P1, RZ, R5, 0x80, RZ, 0xc0, !PT ;  /* 0x0000008005ff7812 */ /* 0x000fda000782c0ff */
[----:B------:R-:W4:Y:S04]  /*a940*/  @!P1 LDG.E.64 R18, desc[UR10][R36.64] ;  /* 0x0000000a24129981 */ /* 0x000f28000c1e1b00 */
[----:B------:R-:W4:Y:S04]  /*a950*/  LDL.LU.64 R36, [R1+0x5a0] ;  /* 0x0005a00001247983 */ /* 0x000f280000300a00 */
[----:B---3--:R-:W3:Y:S04]  /*a960*/  @!P2 LDG.E.64 R16, desc[UR10][R34.64] ;  /* 0x0000000a2210a981 */ /* 0x008ee8000c1e1b00 */
[----:B------:R-:W3:Y:S04]  /*a970*/  LDL.LU.64 R34, [R1+0x5b0] ;  /* 0x0005b00001227983 */ /* 0x000ee80000300a00 */
[----:B------:R0:W-:Y:S04]  /*a980*/  STL [R1+0x870], R0 ;  /* 0x0008700001007387 */ /* 0x0001e80000100800 */
[----:B------:R1:W-:Y:S01]  /*a990*/  STL [R1+0x414], R4 ;  /* 0x0004140401007387 */ /* 0x0003e20000100800 */
[----:B0-----:R-:W-:-:S03]  /*a9a0*/  HFMA2 R0, -RZ, RZ, 0, 0 ;  /* 0x00000000ff007431 */ /* 0x001fc600000001ff */
[----:B------:R0:W-:Y:S01]  /*a9b0*/  STL.64 [R1+0x388], R10 ;  /* 0x0003880a01007387 */ /* 0x0001e20000100a00 */
[----:B-1----:R-:W-:Y:S01]  /*a9c0*/  HFMA2 R4, -RZ, RZ, 0, 0 ;  /* 0x00000000ff047431 */ /* 0x002fe200000001ff */
[----:B------:R-:W-:-:S05]  /*a9d0*/  @!P0 MOV R0, R12 ;  /* 0x0000000c00008202 */ /* 0x000fca0000000f00 */
[----:B------:R1:W-:Y:S01]  /*a9e0*/  STL [R1+0x878], R0 ;  /* 0x0008780001007387 */ /* 0x0003e20000100800 */
[----:B0-----:R-:W-:Y:S01]  /*a9f0*/  HFMA2 R10, -RZ, RZ, 0, 0 ;  /* 0x00000000ff0a7431 */ /* 0x001fe200000001ff */
[----:B------:R-:W-:Y:S02]  /*aa00*/  @!P0 MOV R4, R13 ;  /* 0x0000000d00048202 */ /* 0x000fe40000000f00 */
[----:B------:R0:W-:Y:S01]  /*aa10*/  STL.64 [R1+0x180], R2 ;  /* 0x0001800201007387 */ /* 0x0001e20000100a00 */
[----:B-1----:R-:W-:Y:S02]  /*aa20*/  MOV R0, RZ ;  /* 0x000000ff00007202 */ /* 0x002fe40000000f00 */
[----:B0-----:R-:W-:Y:S01]  /*aa30*/  CS2R R2, SRZ ;  /* 0x0000000000027805 */ /* 0x001fe2000001ff00 */
[----:B------:R0:W-:Y:S02]  /*aa40*/  STL.64 [R1+0x188], R8 ;  /* 0x0001880801007387 */ /* 0x0001e40000100a00 */
[----:B0-----:R-:W-:-:S02]  /*aa50*/  CS2R R8, SRZ ;  /* 0x0000000000087805 */ /* 0x001fc4000001ff00 */
[----:B--2---:R-:W-:Y:S02]  /*aa60*/  @!P0 MOV R57, R14 ;  /* 0x0000000e00398202 */ /* 0x004fe40000000f00 */
[----:B------:R-:W-:Y:S02]  /*aa70*/  @!P0 MOV R0, R15 ;  /* 0x0000000f00008202 */ /* 0x000fe40000000f00 */
[----:B------:R-:W-:Y:S01]  /*aa80*/  LOP3.LUT P0, RZ, R5, 0x40, RZ, 0xc0, !PT ;  /* 0x0000004005ff7812 */ /* 0x000fe2000780c0ff */
[----:B------:R0:W2:Y:S01]  /*aa90*/  @!P2 LDG.E.64 R2, desc[UR10][R58.64] ;  /* 0x0000000a3a02a981 */ /* 0x0000a2000c1e1b00 */
[----:B----4-:R-:W-:-:S05]  /*aaa0*/  @!P1 MOV R10, R19 ;  /* 0x00000013000a9202 */ /* 0x010fca0000000f00 */
[----:B------:R1:W-:Y:S02]  /*aab0*/  STL [R1+0x8a8], R10 ;  /* 0x0008a80a01007387 */ /* 0x0003e40000100800 */
[----:B-1----:R-:W-:-:S06]  /*aac0*/  CS2R R10, SRZ ;  /* 0x00000000000a7805 */ /* 0x002fcc000001ff00 */
[----:B------:R-:W4:Y:S04]  /*aad0*/  @!P0 LDG.E.64 R10, desc[UR10][R36.64] ;  /* 0x0000000a240a8981 */ /* 0x000f28000c1e1b00 */
[----:B---3--:R-:W3:Y:S04]  /*aae0*/  @!P1 LDG.E.64 R8, desc[UR10][R34.64] ;  /* 0x0000000a22089981 */ /* 0x008ee8000c1e1b00 */
[----:B------:R1:W-:Y:S04]  /*aaf0*/  STL [R1+0x5e0], R0 ;  /* 0x0005e00001007387 */ /* 0x0003e80000100800 */
[----:B------:R0:W-:Y:S04]  /*ab00*/  STL [R1+0x884], R4 ;  /* 0x0008840401007387 */ /* 0x0001e80000100800 */
[----:B------:R-:W3:Y:S01]  /*ab10*/  LDL.LU.64 R34, [R1+0x588] ;  /* 0x0005880001227983 */ /* 0x000ee20000300a00 */
[----:B-1----:R-:W-:-:S03]  /*ab20*/  HFMA2 R0, -RZ, RZ, 0, 0 ;  /* 0x00000000ff007431 */ /* 0x002fc600000001ff */
[----:B------:R1:W-:Y:S01]  /*ab30*/  STL.64 [R1+0x390], R14 ;  /* 0x0003900e01007387 */ /* 0x0003e20000100a00 */
[----:B------:R-:W-:Y:S01]  /*ab40*/  @!P2 MOV R0, R16 ;  /* 0x000000100000a202 */ /* 0x000fe20000000f00 */
[----:B0-----:R-:W-:Y:S01]  /*ab50*/  HFMA2 R4, -RZ, RZ, 0, 0 ;  /* 0x00000000ff047431 */ /* 0x001fe200000001ff */
[----:B------:R-:W-:Y:S01]  /*ab60*/  MOV R58, RZ ;  /* 0x000000ff003a7202 */ /* 0x000fe20000000f00 */
[----:B------:R0:W-:Y:S04]  /*ab70*/  STL.64 [R1+0x9a8], R38 ;  /* 0x0009a82601007387 */ /* 0x0001e80000100a00 */
[----:B------:R0:W-:Y:S01]  /*ab80*/  STL [R1+0x888], R0 ;  /* 0x0008880001007387 */ /* 0x0001e20000100800 */
[----:B-1----:R-:W-:Y:S01]  /*ab90*/  HFMA2 R14, -RZ, RZ, 0, 0 ;  /* 0x00000000ff0e7431 */ /* 0x002fe200000001ff */
[----:B------:R-:W-:-:S02]  /*aba0*/  @!P2 MOV R4, R17 ;  /* 0x000000110004a202 */ /* 0x000fc40000000f00 */
[----:B------:R-:W3:Y:S04]  /*abb0*/  LDL.LU.64 R36, [R1+0x578] ;  /* 0x0005780001247983 */ /* 0x000ee80000300a00 */
[----:B0-----:R-:W3:Y:S01]  /*abc0*/  LDL.LU.64 R38, [R1+0x598] ;  /* 0x0005980001267983 */ /* 0x001ee20000300a00 */
[----:B------:R-:W-:Y:S01]  /*abd0*/  HFMA2 R0, -RZ, RZ, 0, 0 ;  /* 0x00000000ff007431 */ /* 0x000fe200000001ff */
[----:B--2---:R-:W-:Y:S02]  /*abe0*/  @!P2 MOV R58, R2 ;  /* 0x00000002003aa202 */ /* 0x004fe40000000f00 */
[----:B------:R-:W-:Y:S02]  /*abf0*/  @!P2 MOV R0, R3 ;  /* 0x000000030000a202 */ /* 0x000fe40000000f00 */
[----:B------:R-:W-:Y:S01]  /*ac00*/  LOP3.LUT P2, RZ, R5, 0x20, RZ, 0xc0, !PT ;  /* 0x0000002005ff7812 */ /* 0x000fe2000784c0ff */
[----:B------:R0:W-:Y:S04]  /*ac10*/  STL.64 [R1+0x398], R2 ;  /* 0x0003980201007387 */ /* 0x0001e80000100a00 */
[----:B0-----:R-:W2:Y:S01]  /*ac20*/  LDL.LU.64 R2, [R1+0x570] ;  /* 0x0005700001027983 */ /* 0x001ea20000300a00 */
[----:B----4-:R-:W-:-:S05]  /*ac30*/  @!P0 MOV R14, R11 ;  /* 0x0000000b000e8202 */ /* 0x010fca0000000f00 */
[----:B------:R0:W-:Y:S02]  /*ac40*/  STL [R1+0x8b8], R14 ;  /* 0x0008b80e01007387 */ /* 0x0001e40000100800 */
[----:B0-----:R-:W-:-:S06]  /*ac50*/  CS2R R14, SRZ ;  /* 0x00000000000e7805 */ /* 0x001fcc000001ff00 */
[----:B---3--:R-:W3:Y:S04]  /*ac60*/  @!P2 LDG.E.64 R14, desc[UR10][R34.64] ;  /* 0x0000000a220ea981 */ /* 0x008ee8000c1e1b00 */
[----:B------:R-:W4:Y:S04]  /*ac70*/  LDL.LU.64 R34, [R1+0x568] ;  /* 0x0005680001227983 */ /* 0x000f280000300a00 */
        /* <DEDUP_REMOVED lines=13> */
[----:B-1----:R-:W-:-:S06]  /*ad50*/  CS2R R12, SRZ ;  /* 0x00000000000c7805 */ /* 0x002fcc000001ff00 */
[----:B------:R-:W3:Y:S04]  /*ad60*/  @!P0 LDG.E.64 R12, desc[UR10][R38.64] ;  /* 0x0000000a260c8981 */ /* 0x000ee8000c1e1b00 */
[----:B------:R0:W-:Y:S04]  /*ad70*/  STL [R1+0x5b4], R0 ;  /* 0x0005b40001007387 */ /* 0x0001e80000100800 */
[----:B------:R1:W-:Y:S04]  /*ad80*/  STL.64 [R1+0x1a8], R10 ;  /* 0x0001a80a01007387 */ /* 0x0003e80000100a00 */
[----:B------:R4:W-:Y:S04]  /*ad90*/  STL.64 [R1+0x198], R16 ;  /* 0x0001981001007387 */ /* 0x0009e80000100a00 */
[----:B--2---:R2:W3:Y:S04]  /*ada0*/  @!P1 LDG.E.64 R18, desc[UR10][R2.64] ;  /* 0x0000000a02129981 */ /* 0x0044e8000c1e1b00 */
[----:B------:R4:W-:Y:S04]  /*adb0*/  STL [R1+0x5b0], R4 ;  /* 0x0005b00401007387 */ /* 0x0009e80000100800 */
[----:B------:R4:W-:Y:S01]  /*adc0*/  STL.64 [R1+0x3a0], R8 ;  /* 0x0003a00801007387 */ /* 0x0009e20000100a00 */
[----:B--2---:R-:W-:Y:S01]  /*add0*/  CS2R R2, SRZ ;  /* 0x0000000000027805 */ /* 0x004fe2000001ff00 */
[----:B0-----:R-:W-:-:S02]  /*ade0*/  HFMA2 R0, -RZ, RZ, 0, 0 ;  /* 0x00000000ff007431 */ /* 0x001fc400000001ff */
[----:B------:R-:W5:Y:S01]  /*adf0*/  LDL.LU.64 R38, [R1+0x9a8] ;  /* 0x0009a80001267983 */ /* 0x000f620000300a00 */
[----:B------:R-:W-:-:S03]  /*ae00*/  @!P0 MOV R0, R10 ;  /* 0x0000000a00008202 */ /* 0x000fc60000000f00 */
[----:B-1----:R-:W2:Y:S04]  /*ae10*/  LDL.LU.64 R10, [R1+0x540] ;  /* 0x00054000010a7983 */ /* 0x002ea80000300a00 */
[----:B----4-:R-:W4:Y:S01]  /*ae20*/  @!P1 LDG.E.64 R2, desc[UR10][R34.64] ;  /* 0x0000000a22029981 */ /* 0x010f22000c1e1b00 */
[----:B------:R-:W-:-:S06]  /*ae30*/  CS2R R16, SRZ ;  /* 0x0000000000107805 */ /* 0x000fcc000001ff00 */
[----:B------:R-:W2:Y:S04]  /*ae40*/  @!P2 LDG.E.64 R16, desc[UR10][R36.64] ;  /* 0x0000000a2410a981 */ /* 0x000ea8000c1e1b00 */
[----:B------:R0:W-:Y:S01]  /*ae50*/  STL [R1+0x8ac], R0 ;  /* 0x0008ac0001007387 */ /* 0x0001e20000100800 */
[----:B------:R-:W-:Y:S02]  /*ae60*/  MOV R4, RZ ;  /* 0x000000ff00047202 */ /* 0x000fe40000000f00 */
[----:B------:R-:W-:Y:S01]  /*ae70*/  CS2R R8, SRZ ;  /* 0x0000000000087805 */ /* 0x000fe2000001ff00 */
[----:B------:R-:W-:Y:S01]  /*ae80*/  HFMA2 R59, -RZ, RZ, 0, 0 ;  /* 0x00000000ff3b7431 */ /* 0x000fe200000001ff */
[----:B------:R-:W5:Y:S04]  /*ae90*/  LDL.LU.64 R34, [R1+0x990] ;  /* 0x0009900001227983 */ /* 0x000f680000300a00 */
[----:B------:R-:W5:Y:S01]  /*aea0*/  LDL.LU.64 R36, [R1+0x9a0] ;  /* 0x0009a00001247983 */ /* 0x000f620000300a00 */
[----:B0-----:R-:W-:Y:S01]  /*aeb0*/  HFMA2 R0, -RZ, RZ, 0, 0 ;  /* 0x00000000ff007431 */ /* 0x001fe200000001ff */
[----:B---3--:R-:W-:-:S02]  /*aec0*/  @!P0 MOV R4, R12 ;  /* 0x0000000c00048202 */ /* 0x008fc40000000f00 */
[----:B------:R-:W-:Y:S02]  /*aed0*/  @!P0 MOV R0, R13 ;  /* 0x0000000d00008202 */ /* 0x000fe40000000f00 */
[----:B------:R-:W-:Y:S02]  /*aee0*/  LOP3.LUT P0, RZ, R5, 0x8, RZ, 0xc0, !PT ;  /* 0x0000000805ff7812 */ /* 0x000fe4000780c0ff */
[----:B------:R-:W-:-:S05]  /*aef0*/  @!P1 MOV R9, R19 ;  /* 0x0000001300099202 */ /* 0x000fca0000000f00 */
[----:B------:R-:W-:Y:S01]  /*af00*/  STL [R1+0x8dc], R9 ;  /* 0x0008dc0901007387 */ /* 0x000fe20000100800 */
[----:B----4-:R-:W-:-:S05]  /*af10*/  @!P1 MOV R8, R2 ;  /* 0x0000000200089202 */ /* 0x010fca0000000f00 */
[----:B------:R0:W-:Y:S02]  /*af20*/  STL [R1+0x568], R8 ;  /* 0x0005680801007387 */ /* 0x0001e40000100800 */
[----:B0-----:R-:W-:-:S06]  /*af30*/  CS2R R8, SRZ ;  /* 0x0000000000087805 */ /* 0x001fcc000001ff00 */
[----:B--2---:R0:W2:Y:S02]  /*af40*/  @!P0 LDG.E.64 R8, desc[UR10][R10.64] ;  /* 0x0000000a0a088981 */ /* 0x0040a4000c1e1b00 */
[----:B0-----:R-:W-:-:S06]  /*af50*/  CS2R R10, SRZ ;  /* 0x00000000000a7805 */ /* 0x001fcc000001ff00 */
[----:B------:R-:W3:Y:S04]  /*af60*/  @!P0 LDG.E.64 R10, desc[UR10][R40.64] ;  /* 0x0000000a280a8981 */ /* 0x000ee8000c1e1b00 */
[----:B------:R0:W-:Y:S04]  /*af70*/  STL [R1+0x598], R4 ;  /* 0x0005980401007387 */ /* 0x0001e80000100800 */
[----:B------:R-:W-:Y:S01]  /*af80*/  STL [R1+0x59c], R0 ;  /* 0x00059c0001007387 */ /* 0x000fe20000100800 */
[----:B------:R-:W-:-:S03]  /*af90*/  @!P2 MOV R59, R15 ;  /* 0x0000000f003ba202 */ /* 0x000fc60000000f00 */
[----:B------:R-:W-:Y:S01]  /*afa0*/  STL.64 [R1+0x3a8], R12 ;  /* 0x0003a80c01007387 */ /* 0x000fe20000100a00 */
[----:B0-----:R-:W-:-:S03]  /*afb0*/  HFMA2 R4, -RZ, RZ, 0, 0 ;  /* 0x00000000ff047431 */ /* 0x001fc600000001ff */
[----:B------:R-:W4:Y:S01]  /*afc0*/  LDL.LU.64 R40, [R1+0x988] ;  /* 0x0009880001287983 */ /* 0x000f220000300a00 */
[----:B------:R-:W-:-:S05]  /*afd0*/  @!P2 MOV R4, R17 ;  /* 0x000000110004a202 */ /* 0x000fca0000000f00 */
[----:B------:R0:W-:Y:S02]  /*afe0*/  STL [R1+0x57c], R4 ;  /* 0x00057c0401007387 */ /* 0x0001e40000100800 */
[----:B0-----:R-:W-:Y:S01]  /*aff0*/  HFMA2 R4, -RZ, RZ, 0, 0 ;  /* 0x00000000ff047431 */ /* 0x001fe200000001ff */
[----:B------:R-:W-:-:S05]  /*b000*/  @!P1 MOV R4, R18 ;  /* 0x0000001200049202 */ /* 0x000fca0000000f00 */
[----:B------:R0:W-:Y:S02]  /*b010*/  STL [R1+0x8d0], R4 ;  /* 0x0008d00401007387 */ /* 0x0001e40000100800 */
[----:B0-----:R-:W-:Y:S01]  /*b020*/  HFMA2 R4, -RZ, RZ, 0, 0 ;  /* 0x00000000ff047431 */ /* 0x001fe200000001ff */
[----:B------:R-:W-:-:S05]  /*b030*/  @!P1 MOV R4, R3 ;  /* 0x0000000300049202 */ /* 0x000fca0000000f00 */
[----:B------:R0:W-:Y:S01]  /*b040*/  STL [R1+0x56c], R4 ;  /* 0x00056c0401007387 */ /* 0x0001e20000100800 */
[----:B------:R-:W-:Y:S02]  /*b050*/  HFMA2 R0, -RZ, RZ, 0, 0 ;  /* 0x00000000ff007431 */ /* 0x000fe400000001ff */
[----:B0-----:R-:W-:Y:S01]  /*b060*/  HFMA2 R4, -RZ, RZ, 0, 0 ;  /* 0x00000000ff047431 */ /* 0x001fe200000001ff */
[----:B------:R-:W-:Y:S02]  /*b070*/  @!P2 MOV R0, R14 ;  /* 0x0000000e0000a202 */ /* 0x000fe40000000f00 */
[----:B------:R-:W-:-:S03]  /*b080*/  CS2R R12, SRZ ;  /* 0x00000000000c7805 */ /* 0x000fc6000001ff00 */
[----:B------:R0:W-:Y:S04]  /*b090*/  STL [R1+0x8c0], R0 ;  /* 0x0008c00001007387 */ /* 0x0001e80000100800 */
[----:B------:R1:W-:Y:S01]  /*b0a0*/  STL [R1+0x8cc], R59 ;  /* 0x0008cc3b01007387 */ /* 0x0003e20000100800 */
[----:B0-----:R-:W-:Y:S02]  /*b0b0*/  MOV R0, RZ ;  /* 0x000000ff00007202 */ /* 0x001fe40000000f00 */
[----:B------:R-:W-:Y:S01]  /*b0c0*/  @!P2 MOV R0, R16 ;  /* 0x000000100000a202 */ /* 0x000fe20000000f00 */
[----:B------:R-:W-:Y:S04]  /*b0d0*/  STL.64 [R1+0x1b0], R14 ;  /* 0x0001b00e01007387 */ /* 0x000fe80000100a00 */
[----:B------:R0:W-:Y:S04]  /*b0e0*/  STL [R1+0x578], R0 ;  /* 0x0005780001007387 */ /* 0x0001e80000100800 */
[----:B-1----:R-:W5:Y:S04]  /*b0f0*/  LDL.LU R59, [R1+0x99c] ;  /* 0x00099c00013b7983 */ /* 0x002f680000300800 */
[----:B0-----:R-:W4:Y:S01]  /*b100*/  LDL.LU R0, [R1+0x998] ;  /* 0x0009980001007983 */ /* 0x001f220000300800 */
[----:B--2---:R-:W-:-:S05]  /*b110*/  @!P0 MOV R4, R8 ;  /* 0x0000000800048202 */ /* 0x004fca0000000f00 */
[----:B------:R0:W-:Y:S02]  /*b120*/  STL [R1+0x8e0], R4 ;  /* 0x0008e00401007387 */ /* 0x0001e40000100800 */
[----:B0-----:R-:W-:Y:S01]  /*b130*/  HFMA2 R4, -RZ, RZ, 0, 0 ;  /* 0x00000000ff047431 */ /* 0x001fe200000001ff */
[----:B---3--:R-:W-:Y:S02]  /*b140*/  @!P0 MOV R13, R10 ;  /* 0x0000000a000d8202 */ /* 0x008fe40000000f00 */
[----:B------:R-:W-:-:S05]  /*b150*/  @!P0 MOV R4, R9 ;  /* 0x0000000900048202 */ /* 0x000fca0000000f00 */
[----:B------:R0:W-:Y:S04]  /*b160*/  STL [R1+0x8f0], R4 ;  /* 0x0008f00401007387 */ /* 0x0001e80000100800 */
[----:B0-----:R-:W5:Y:S04]  /*b170*/  LDL.LU R4, [R1+0x980] ;  /* 0x0009800001047983 */ /* 0x001f680000300800 */
[----:B------:R-:W-:Y:S04]  /*b180*/  STL [R1+0x540], R13 ;  /* 0x0005400d01007387 */ /* 0x000fe80000100800 */
[----:B------:R-:W2:Y:S01]  /*b190*/  LDL.LU.64 R14, [R1+0x530] ;  /* 0x00053000010e7983 */ /* 0x000ea20000300a00 */
[----:B------:R-:W-:-:S02]  /*b1a0*/  LOP3.LUT P2, RZ, R5, 0x4, RZ, 0xc0, !PT ;  /* 0x0000000405ff7812 */ /* 0x000fc4000784c0ff */
[----:B------:R-:W-:-:S05]  /*b1b0*/  @!P0 MOV R12, R11 ;  /* 0x0000000b000c8202 */ /* 0x000fca0000000f00 */
[----:B------:R0:W-:Y:S02]  /*b1c0*/  STL [R1+0x544], R12 ;  /* 0x0005440c01007387 */ /* 0x0001e40000100800 */
[----:B0-----:R-:W-:Y:S02]  /*b1d0*/  CS2R R12, SRZ ;  /* 0x00000000000c7805 */ /* 0x001fe4000001ff00 */
[----:B------:R0:W-:Y:S04]  /*b1e0*/  STL.64 [R1+0x1b8], R18 ;  /* 0x0001b81201007387 */ /* 0x0001e80000100a00 */
[----:B0-----:R-:W3:Y:S04]  /*b1f0*/  LDL.LU.64 R18, [R1+0x518] ;  /* 0x0005180001127983 */ /* 0x001ee80000300a00 */
[----:B--2---:R0:W2:Y:S02]  /*b200*/  @!P2 LDG.E.64 R12, desc[UR10][R14.64] ;  /* 0x0000000a0e0ca981 */ /* 0x0040a4000c1e1b00 */
[----:B0-----:R-:W-:-:S06]  /*b210*/  CS2R R14, SRZ ;  /* 0x00000000000e7805 */ /* 0x001fcc000001ff00 */
[----:B------:R-:W4:Y:S01]  /*b220*/  @!P2 LDG.E.64 R14, desc[UR10][R60.64] ;  /* 0x0000000a3c0ea981 */ /* 0x000f22000c1e1b00 */
[----:B------:R-:W-:-:S03]  /*b230*/  LOP3.LUT P1, RZ, R5, 0x2, RZ, 0xc0, !PT ;  /* 0x0000000205ff7812 */ /* 0x000fc6000782c0ff */
[----:B------:R0:W-:Y:S04]  /*b240*/  STL.64 [R1+0x3b0], R16 ;  /* 0x0003b01001007387 */ /* 0x0001e80000100a00 */
[----:B------:R1:W-:Y:S01]  /*b250*/  STL.64 [R1+0x1c0], R8 ;  /* 0x0001c00801007387 */ /* 0x0003e20000100a00 */
[----:B------:R-:W-:-:S03]  /*b260*/  LOP3.LUT P0, RZ, R5, 0x1, RZ, 0xc0, !PT ;  /* 0x0000000105ff7812 */ /* 0x000fc6000780c0ff */
[----:B------:R-:W-:Y:S01]  /*b270*/  STL.64 [R1+0x3b8], R2 ;  /* 0x0003b80201007387 */ /* 0x000fe20000100a00 */
[----:B0-----:R-:W-:-:S03]  /*b280*/  CS2R R16, SRZ ;  /* 0x0000000000107805 */ /* 0x001fc6000001ff00 */
[----:B------:R-:W-:Y:S04]  /*b290*/  STL.64 [R1+0x3c0], R10 ;  /* 0x0003c00a01007387 */ /* 0x000fe80000100a00 */
[----:B-1----:R-:W3:Y:S04]  /*b2a0*/  LDL.LU.64 R8, [R1+0x500] ;  /* 0x0005000001087983 */ /* 0x002ee80000300a00 */
[----:B------:R-:W3:Y:S01]  /*b2b0*/  LDL.LU.64 R60, [R1+0x978] ;  /* 0x00097800013c7983 */ /* 0x000ee20000300a00 */
[----:B--2---:R-:W-:-:S05]  /*b2c0*/  @!P2 MOV R17, R13 ;  /* 0x0000000d0011a202 */ /* 0x004fca0000000f00 */
[----:B------:R-:W-:Y:S01]  /*b2d0*/  STL [R1+0x904], R17 ;  /* 0x0009041101007387 */ /* 0x000fe20000100800 */
[----:B----4-:R-:W-:-:S05]  /*b2e0*/  @!P2 MOV R16, R14 ;  /* 0x0000000e0010a202 */ /* 0x010fca0000000f00 */
[----:B------:R0:W-:Y:S02]  /*b2f0*/  STL [R1+0x538], R16 ;  /* 0x0005381001007387 */ /* 0x0001e40000100800 */
[----:B0-----:R-:W-:-:S06]  /*b300*/  CS2R R16, SRZ ;  /* 0x0000000000107805 */ /* 0x001fcc000001ff00 */
[----:B---3--:R0:W2:Y:S02]  /*b310*/  @!P1 LDG.E.64 R16, desc[UR10][R18.64] ;  /* 0x0000000a12109981 */ /* 0x0080a4000c1e1b00 */
[----:B0-----:R-:W-:-:S06]  /*b320*/  CS2R R18, SRZ ;  /* 0x0000000000127805 */ /* 0x001fcc000001ff00 */
[----:B------:R-:W3:Y:S01]  /*b330*/  @!P1 LDG.E.64 R18, desc[UR10][R6.64] ;  /* 0x0000000a06129981 */ /* 0x000ee2000c1e1b00 */
[----:B------:R-:W-:Y:S01]  /*b340*/  HFMA2 R5, -RZ, RZ, 0, 0 ;  /* 0x00000000ff057431 */ /* 0x000fe200000001ff */
[----:B------:R-:W-:Y:S02]  /*b350*/  @!P2 MOV R5, R12 ;  /* 0x0000000c0005a202 */ /* 0x000fe40000000f00 */
[----:B------:R-:W-:Y:S02]  /*b360*/  CS2R R2, SRZ ;  /* 0x0000000000027805 */ /* 0x000fe4000001ff00 */
[----:B------:R-:W-:Y:S01]  /*b370*/  CS2R R10, SRZ ;  /* 0x00000000000a7805 */ /* 0x000fe2000001ff00 */
[----:B------:R-:W-:Y:S04]  /*b380*/  STL.64 [R1+0x3c8], R14 ;  /* 0x0003c80e01007387 */ /* 0x000fe80000100a00 */
[----:B------:R0:W-:Y:S01]  /*b390*/  STL [R1+0x8f4], R5 ;  /* 0x0008f40501007387 */ /* 0x0001e20000100800 */
[----:B------:R-:W-:-:S03]  /*b3a0*/  UIMAD.WIDE UR6, UR8, 0x8, UR6 ;  /* 0x00000008080678a5 */ /* 0x000fc6000f8e0206 */
[----:B------:R-:W-:Y:S04]  /*b3b0*/  STL.64 [R1+0x1c8], R12 ;  /* 0x0001c80c01007387 */ /* 0x000fe80000100a00 */
[----:B------:R-:W5:Y:S01]  /*b3c0*/  LDL.LU.64 R6, [R1+0x970] ;  /* 0x0009700001067983 */ /* 0x000f620000300a00 */
[----:B0-----:R-:W-:Y:S01]  /*b3d0*/  HFMA2 R5, -RZ, RZ, 0, 0 ;  /* 0x00000000ff057431 */ /* 0x001fe200000001ff */
[----:B------:R-:W-:-:S05]  /*b3e0*/  @!P2 MOV R5, R15 ;  /* 0x0000000f0005a202 */ /* 0x000fca0000000f00 */
[----:B------:R0:W-:Y:S02]  /*b3f0*/  STL [R1+0x570], R5 ;  /* 0x0005700501007387 */ /* 0x0001e40000100800 */
[----:B0-----:R-:W-:Y:S01]  /*b400*/  HFMA2 R5, -RZ, RZ, 0, 0 ;  /* 0x00000000ff057431 */ /* 0x001fe200000001ff */
[----:B--2---:R-:W-:-:S05]  /*b410*/  @!P1 MOV R5, R16 ;  /* 0x0000001000059202 */ /* 0x004fca0000000f00 */
[----:B------:R0:W-:Y:S01]  /*b420*/  STL [R1+0x910], R5 ;  /* 0x0009100501007387 */ /* 0x0001e20000100800 */
[----:B---3--:R-:W-:Y:S02]  /*b430*/  @!P1 MOV R3, R18 ;  /* 0x0000001200039202 */ /* 0x008fe40000000f00 */
[----:B------:R-:W-:-:S03]  /*b440*/  @!P1 MOV R2, R19 ;  /* 0x0000001300029202 */ /* 0x000fc60000000f00 */
[----:B------:R-:W-:Y:S04]  /*b450*/  STL [R1+0x574], R3 ;  /* 0x0005740301007387 */ /* 0x000fe80000100800 */
[----:B------:R1:W-:Y:S01]  /*b460*/  STL [R1+0x588], R2 ;  /* 0x0005880201007387 */ /* 0x0003e20000100800 */
[----:B0-----:R-:W-:Y:S01]  /*b470*/  HFMA2 R5, -RZ, RZ, 0, 0 ;  /* 0x00000000ff057431 */ /* 0x001fe200000001ff */
[----:B-1----:R-:W-:-:S06]  /*b480*/  CS2R R2, SRZ ;  /* 0x0000000000027805 */ /* 0x002fcc000001ff00 */
[----:B------:R0:W2:Y:S01]  /*b490*/  @!P0 LDG.E.64 R2, desc[UR10][R8.64] ;  /* 0x0000000a08028981 */ /* 0x0000a2000c1e1b00 */
[----:B------:R-:W-:Y:S02]  /*b4a0*/  @!P1 MOV R5, R17 ;  /* 0x0000001100059202 */ /* 0x000fe40000000f00 */
[----:B------:R-:W-:Y:S02]  /*b4b0*/  LOP3.LUT P1, RZ, R0, 0x4000000, RZ, 0xc0, !PT ;  /* 0x0400000000ff7812 */ /* 0x000fe4000782c0ff */
[----:B0-----:R-:W-:-:S06]  /*b4c0*/  CS2R R8, SRZ ;  /* 0x0000000000087805 */ /* 0x001fcc000001ff00 */
[----:B------:R0:W3:Y:S05]  /*b4d0*/  @!P0 LDG.E.64 R8, desc[UR10][R26.64] ;  /* 0x0000000a1a088981 */ /* 0x0000ea000c1e1b00 */
[----:B------:R-:W4:Y:S01]  /*b4e0*/  @!P1 LDG.E.64 R10, desc[UR10][R50.64] ;  /* 0x0000000a320a9981 */ /* 0x000f22000c1e1b00 */
[----:B0-----:R-:W-:Y:S02]  /*b4f0*/  MOV R26, R48 ;  /* 0x00000030001a7202 */ /* 0x001fe40000000f00 */
[----:B------:R-:W-:Y:S02]  /*b500*/  MOV R27, R49 ;  /* 0x00000031001b7202 */ /* 0x000fe40000000f00 */
[----:B------:R-:W3:Y:S04]  /*b510*/  LDL.LU.64 R48, [R1+0x488] ;  /* 0x0004880001307983 */ /* 0x000ee80000300a00 */
[----:B------:R-:W4:Y:S01]  /*b520*/  LDL.LU.64 R50, [R1+0x490] ;  /* 0x0004900001327983 */ /* 0x000f220000300a00 */
[----:B------:R-:W-:-:S02]  /*b530*/  LOP3.LUT P2, RZ, R0, 0x8000000, RZ, 0xc0, !PT ;  /* 0x0800000000ff7812 */ /* 0x000fc4000784c0ff */
[----:B------:R-:W-:Y:S01]  /*b540*/  CS2R R14, SRZ ;  /* 0x00000000000e7805 */ /* 0x000fe2000001ff00 */
[----:B------:R0:W-:Y:S02]  /*b550*/  STL [R1+0x920], R5 ;  /* 0x0009200501007387 */ /* 0x0001e40000100800 */
[----:B0-----:R-:W0:Y:S08]  /*b560*/  S2R R5, SR_TID.X ;  /* 0x0000000000057919 */ /* 0x001e300000002100 */
[----:B------:R1:W4:Y:S02]  /*b570*/  @!P2 LDG.E.64 R14, desc[UR10][R22.64] ;  /* 0x0000000a160ea981 */ /* 0x000324000c1e1b00 */
[----:B-1----:R-:W-:-:S06]  /*b580*/  CS2R R22, SRZ ;  /* 0x0000000000167805 */ /* 0x002fcc000001ff00 */
[----:B------:R1:W4:Y:S01]  /*b590*/  @!P4 LDG.E.64 R22, desc[UR10][R24.64] ;  /* 0x0000000a1816c981 */ /* 0x000322000c1e1b00 */
[----:B------:R-:W-:-:S03]  /*b5a0*/  CS2R R12, SRZ ;  /* 0x00000000000c7805 */ /* 0x000fc6000001ff00 */
[----:B------:R0:W-:Y:S04]  /*b5b0*/  STL.64 [R1+0x1d0], R16 ;  /* 0x0001d01001007387 */ /* 0x0001e80000100a00 */
[----:B------:R0:W4:Y:S01]  /*b5c0*/  @!P1 LDG.E.64 R12, desc[UR10][R20.64] ;  /* 0x0000000a140c9981 */ /* 0x000122000c1e1b00 */
[----:B-1----:R-:W-:-:S06]  /*b5d0*/  CS2R R24, SRZ ;  /* 0x0000000000187805 */ /* 0x002fcc000001ff00 */
[----:B------:R1:W4:Y:S01]  /*b5e0*/  @!P4 LDG.E.64 R24, desc[UR10][R26.64] ;  /* 0x0000000a1a18c981 */ /* 0x000322000c1e1b00 */
[----:B0-----:R-:W-:Y:S02]  /*b5f0*/  CS2R R16, SRZ ;  /* 0x0000000000107805 */ /* 0x001fe4000001ff00 */
[----:B------:R-:W-:-:S04]  /*b600*/  CS2R R20, SRZ ;  /* 0x0000000000147805 */ /* 0x000fc8000001ff00 */
[----:B------:R0:W4:Y:S01]  /*b610*/  @!P2 LDG.E.64 R16, desc[UR10][R32.64] ;  /* 0x0000000a2010a981 */ /* 0x000122000c1e1b00 */
[----:B-1----:R-:W-:-:S03]  /*b620*/  CS2R R26, SRZ ;  /* 0x00000000001a7805 */ /* 0x002fc6000001ff00 */
[----:B------:R1:W4:Y:S01]  /*b630*/  @!P3 LDG.E.64 R20, desc[UR10][R28.64] ;  /* 0x0000000a1c14b981 */ /* 0x000322000c1e1b00 */
[----:B------:R-:W-:Y:S02]  /*b640*/  LOP3.LUT R0, R5, 0xffff, RZ, 0xc0, !PT ;  /* 0x0000ffff05007812 */ /* 0x000fe400078ec0ff */
[----:B0-----:R-:W-:Y:S02]  /*b650*/  CS2R R32, SRZ ;  /* 0x0000000000207805 */ /* 0x001fe4000001ff00 */
[----:B-1----:R-:W-:-:S04]  /*b660*/  CS2R R28, SRZ ;  /* 0x00000000001c7805 */ /* 0x002fc8000001ff00 */
[----:B------:R0:W4:Y:S01]  /*b670*/  @!P6 LDG.E.64 R32, desc[UR10][R40.64] ;  /* 0x0000000a2820e981 */ /* 0x000122000c1e1b00 */
[----:B------:R-:W-:Y:S01]  /*b680*/  IMAD R0, R0, 0x445, RZ ;  /* 0x0000044500007824 */ /* 0x000fe200078e02ff */
[----:B0-----:R-:W-:-:S04]  /*b690*/  CS2R R40, SRZ ;  /* 0x0000000000287805 */ /* 0x001fc8000001ff00 */
[----:B------:R-:W-:-:S04]  /*b6a0*/  SHF.R.U32.HI R0, RZ, 0x10, R0 ;  /* 0x00000010ff007819 */ /* 0x000fc80000011600 */
[----:B------:R-:W-:-:S05]  /*b6b0*/  PRMT R0, R0, 0x9910, RZ ;  /* 0x0000991000007816 */ /* 0x000fca00000000ff */
[----:B------:R-:W-:Y:S01]  /*b6c0*/  IMAD R0, R0, 0x3c, RZ ;  /* 0x0000003c00007824 */ /* 0x000fe200078e02ff */
[----:B------:R0:W-:Y:S04]  /*b6d0*/  STL.64 [R1+0x3d0], R18 ;  /* 0x0003d01201007387 */ /* 0x0001e80000100a00 */
[----:B------:R-:W-:-:S04]  /*b6e0*/  IADD3 R0, PT, PT, RZ, -R0, RZ ;  /* 0x80000000ff007210 */ /* 0x000fc80007ffe0ff */
[----:B------:R-:W-:Y:S02]  /*b6f0*/  PRMT R0, R0, 0x7710, RZ ;  /* 0x0000771000007816 */ /* 0x000fe400000000ff */
[----:B0-----:R-:W-:Y:S02]  /*b700*/  CS2R R18, SRZ ;  /* 0x0000000000127805 */ /* 0x001fe4000001ff00 */
[----:B------:R-:W-:-:S04]  /*b710*/  IADD3 R0, PT, PT, R0, R5, RZ ;  /* 0x0000000500007210 */ /* 0x000fc80007ffe0ff */
[----:B------:R0:W4:Y:S01]  /*b720*/  @!P3 LDG.E.64 R18, desc[UR10][R30.64] ;  /* 0x0000000a1e12b981 */ /* 0x000122000c1e1b00 */
[----:B------:R-:W-:Y:S02]  /*b730*/  SHF.L.U32 R0, R0, 0x1, RZ ;  /* 0x0000000100007819 */ /* 0x000fe400000006ff */
[----:B0-----:R-:W-:-:S06]  /*b740*/  CS2R R30, SRZ ;  /* 0x00000000001e7805 */ /* 0x001fcc000001ff00 */
[----:B------:R0:W4:Y:S02]  /*b750*/  @!P6 LDG.E.64 R30, desc[UR10][R60.64] ;  /* 0x0000000a3c1ee981 */ /* 0x000124000c1e1b00 */
[----:B0-----:R-:W-:Y:S02]  /*b760*/  LOP3.LUT R61, R0, 0xffff, RZ, 0xc0, !PT ;  /* 0x0000ffff003d7812 */ /* 0x001fe400078ec0ff */
[----:B------:R-:W-:-:S05]  /*b770*/  MOV R60, UR13 ;  /* 0x0000000d003c7c02 */ /* 0x000fca0008000f00 */
[----:B------:R-:W-:Y:S01]  /*b780*/  IMAD R60, R60, 0x78, R61 ;  /* 0x000000783c3c7824 */ /* 0x000fe200078e023d */
[----:B--2---:R-:W-:-:S05]  /*b790*/  @!P0 MOV R40, R2 ;  /* 0x0000000200288202 */ /* 0x004fca0000000f00 */
[----:B------:R0:W-:Y:S04]  /*b7a0*/  STL [R1+0x4bc], R40 ;  /* 0x0004bc2801007387 */ /* 0x0001e80000100800 */
[----:B---3--:R1:W2:Y:S04]  /*b7b0*/  @!P5 LDG.E.64 R26, desc[UR10][R48.64] ;  /* 0x0000000a301ad981 */ /* 0x0082a8000c1e1b00 */
[----:B----4-:R3:W4:Y:S01]  /*b7c0*/  @!P5 LDG.E.64 R28, desc[UR10][R50.64] ;  /* 0x0000000a321cd981 */ /* 0x010722000c1e1b00 */
[----:B-1----:R-:W-:Y:S01]  /*b7d0*/  MOV R48, UR6 ;  /* 0x0000000600307c02 */ /* 0x002fe20008000f00 */
[----:B------:R-:W1:Y:S01]  /*b7e0*/  LDCU.U8 UR6, c[0x0][0x414] ;  /* 0x00008280ff0677ac */ /* 0x000e620008000000 */
[----:B---3--:R-:W-:Y:S01]  /*b7f0*/  HFMA2 R50, -RZ, RZ, 0, 0 ;  /* 0x00000000ff327431 */ /* 0x008fe200000001ff */
[----:B0-----:R-:W-:-:S02]  /*b800*/  MOV R40, RZ ;  /* 0x000000ff00287202 */ /* 0x001fc40000000f00 */
[----:B------:R-:W-:Y:S02]  /*b810*/  @!P0 MOV R41, R8 ;  /* 0x0000000800298202 */ /* 0x000fe40000000f00 */
[----:B------:R-:W-:Y:S02]  /*b820*/  @!P0 MOV R40, R9 ;  /* 0x0000000900288202 */ /* 0x000fe40000000f00 */
[----:B------:R-:W-:Y:S02]  /*b830*/  @!P0 MOV R50, R3 ;  /* 0x0000000300328202 */ /* 0x000fe40000000f00 */
[----:B-1----:R-:W-:-:S03]  /*b840*/  ISETP.NE.AND P0, PT, RZ, UR6, PT ;  /* 0x00000006ff007c0c */ /* 0x002fc6000bf05270 */
[----:B------:R0:W-:Y:S10]  /*b850*/  STL [R1+0x4cc], R50 ;  /* 0x0004cc3201007387 */ /* 0x0001f40000100800 */
[----:B0-----:R-:W0:Y:S02]  /*b860*/  @P0 LDC.64 R50, c[0x0][0x3b0] ;  /* 0x0000ec00ff320b82 */ /* 0x001e240000000a00 */
[----:B0-----:R-:W-:-:S05]  /*b870*/  @P0 IMAD.WIDE R50, R60, 0x2, R50 ;  /* 0x000000023c320825 */ /* 0x001fca00078e0232 */
[----:B------:R-:W3:Y:S01]  /*b880*/  @P0 LDG.E.U16 R0, desc[UR10][R50.64] ;  /* 0x0000000a32000981 */ /* 0x000ee2000c1e1500 */
[----:B------:R-:W-:-:S06]  /*b890*/  MOV R49, UR7 ;  /* 0x0000000700317c02 */ /* 0x000fcc0008000f00 */
[----:B------:R-:W2:Y:S04]  /*b8a0*/  LDG.E.64 R48, desc[UR10][R48.64] ;  /* 0x0000000a30307981 */ /* 0x000ea8000c1e1b00 */
[----:B------:R-:W-:Y:S04]  /*b8b0*/  STL [R1+0x488], R41 ;  /* 0x0004882901007387 */ /* 0x000fe80000100800 */
[----:B------:R0:W-:Y:S04]  /*b8c0*/  STL [R1+0x4a4], R40 ;  /* 0x0004a42801007387 */ /* 0x0001e80000100800 */
[----:B------:R1:W-:Y:S04]  /*b8d0*/  STL [R1+0x960], R61 ;  /* 0x0009603d01007387 */ /* 0x0003e80000100800 */
[----:B------:R-:W4:Y:S01]  /*b8e0*/  @P0 LDG.E.U16 R50, desc[UR10][R50.64+0x2] ;  /* 0x0000020a32320981 */ /* 0x000f22000c1e1500 */
[----:B0-----:R-:W1:Y:S02]  /*b8f0*/  LDC.64 R40, c[0x0][0x3a8] ;  /* 0x0000ea00ff287b82 */ /* 0x001e640000000a00 */
[----:B-1----:R-:W-:Y:S01]  /*b900*/  IMAD.WIDE R60, R60, 0x2, R40 ;  /* 0x000000023c3c7825 */ /* 0x002fe200078e0228 */
[----:B------:R0:W-:Y:S04]  /*b910*/  STL.64 [R1+0x1d8], R2 ;  /* 0x0001d80201007387 */ /* 0x0001e80000100a00 */
[----:B------:R-:W4:Y:S04]  /*b920*/  LDG.E.U16 R51, desc[UR10][R60.64] ;  /* 0x0000000a3c337981 */ /* 0x000f28000c1e1500 */
[----:B------:R1:W4:Y:S04]  /*b930*/  LDG.E.U16 R5, desc[UR10][R60.64+0x2] ;  /* 0x0000020a3c057981 */ /* 0x000328000c1e1500 */
[----:B------:R-:W-:Y:S04]  /*b940*/  STL.64 [R1+0x1f0], R18 ;  /* 0x0001f01201007387 */ /* 0x000fe80000100a00 */
[----:B------:R-:W-:Y:S01]  /*b950*/  STL.64 [R1+0x3f0], R20 ;  /* 0x0003f01401007387 */ /* 0x000fe20000100a00 */
[----:B-1----:R-:W-:-:S02]  /*b960*/  CS2R R60, SRZ ;  /* 0x00000000003c7805 */ /* 0x002fc4000001ff00 */
[----:B------:R-:W-:Y:S01]  /*b970*/  @!P1 MOV R61, R10 ;  /* 0x0000000a003d9202 */ /* 0x000fe20000000f00 */
[----:B0-----:R-:W-:Y:S01]  /*b980*/  HFMA2 R2, -RZ, RZ, 0, 0 ;  /* 0x00000000ff027431 */ /* 0x001fe200000001ff */
[----:B------:R-:W-:Y:S04]  /*b990*/  STL.64 [R1+0x1f8], R22 ;  /* 0x0001f81601007387 */ /* 0x000fe80000100a00 */
[----:B------:R0:W-:Y:S01]  /*b9a0*/  STL [R1+0x4c8], R61 ;  /* 0x0004c83d01007387 */ /* 0x0001e20000100800 */
[----:B------:R-:W-:Y:S02]  /*b9b0*/  @!P1 MOV R2, R11 ;  /* 0x0000000b00029202 */ /* 0x000fe40000000f00 */
[----:B------:R-:W-:Y:S01]  /*b9c0*/  @!P1 MOV R60, R12 ;  /* 0x0000000c003c9202 */ /* 0x000fe20000000f00 */
[----:B------:R-:W-:Y:S04]  /*b9d0*/  STL.64 [R1+0x3f8], R24 ;  /* 0x0003f81801007387 */ /* 0x000fe80000100a00 */
[----:B------:R-:W-:Y:S01]  /*b9e0*/  STL.64 [R1+0x208], R30 ;  /* 0x0002081e01007387 */ /* 0x000fe20000100a00 */
[----:B0-----:R-:W-:-:S03]  /*b9f0*/  HFMA2 R61, -RZ, RZ, 0, 0 ;  /* 0x00000000ff3d7431 */ /* 0x001fc600000001ff */
[----:B------:R-:W-:Y:S01]  /*ba00*/  STL.64 [R1+0x408], R32 ;  /* 0x0004082001007387 */ /* 0x000fe20000100a00 */
[----:B------:R-:W-:-:S03]  /*ba10*/  @!P1 MOV R61, R13 ;  /* 0x0000000d003d9202 */ /* 0x000fc60000000f00 */
[----:B------:R0:W5:Y:S01]  /*ba20*/  LDL.LU.64 R40, [R1+0x968] ;  /* 0x0009680001287983 */ /* 0x0001620000300a00 */
[----:B---3--:R-:W-:Y:S01]  /*ba30*/  MOV R3, R0 ;  /* 0x0000000000037202 */ /* 0x008fe20000000f00 */
[----:B------:R-:W-:Y:S01]  /*ba40*/  HFMA2 R0, -RZ, RZ, 0, 0 ;  /* 0x00000000ff007431 */ /* 0x000fe200000001ff */
        /* <DEDUP_REMOVED lines=19> */
[----:B--2---:R-:W-:Y:S01]  /*bb80*/  R2UR UR28, R48 ;  /* 0x00000000301c72ca */ /* 0x004fe200000e0000 */
[----:B------:R-:W-:Y:S04]  /*bb90*/  STL [R1+0x8fc], R2 ;  /* 0x0008fc0201007387 */ /* 0x000fe80000100800 */
[----:B------:R1:W-:Y:S01]  /*bba0*/  STL [R1+0x5a0], R0 ;  /* 0x0005a00001007387 */ /* 0x0003e20000100800 */
[----:B------:R-:W-:-:S03]  /*bbb0*/  HFMA2 R18, -RZ, RZ, 0, 0 ;  /* 0x00000000ff127431 */ /* 0x000fc600000001ff */
[----:B------:R-:W-:Y:S04]  /*bbc0*/  STL.64 [R1+0x200], R26 ;  /* 0x0002001a01007387 */ /* 0x000fe80000100a00 */
[----:B----4-:R-:W-:Y:S01]  /*bbd0*/  STL.64 [R1+0x400], R28 ;  /* 0x0004001c01007387 */ /* 0x010fe20000100a00 */
[----:B-1----:R-:W-:-:S03]  /*bbe0*/  HFMA2 R0, -RZ, RZ, 0, 0 ;  /* 0x00000000ff007431 */ /* 0x002fc600000001ff */
[----:B------:R0:W5:Y:S01]  /*bbf0*/  LDL R20, [R1+0x870] ;  /* 0x0008700001147983 */ /* 0x0001620000100800 */
[----:B------:R-:W-:-:S03]  /*bc00*/  @!P3 MOV R0, R21 ;  /* 0x000000150000b202 */ /* 0x000fc60000000f00 */
[----:B------:R0:W5:Y:S04]  /*bc10*/  LDL R48, [R1+0x540] ;  /* 0x0005400001307983 */ /* 0x0001680000100800 */
[----:B------:R1:W-:Y:S02]  /*bc20*/  STL [R1+0x5c0], R0 ;  /* 0x0005c00001007387 */ /* 0x0003e40000100800 */
[----:B-1----:R-:W-:Y:S01]  /*bc30*/  HFMA2 R0, -RZ, RZ, 0, 0 ;  /* 0x00000000ff007431 */ /* 0x002fe200000001ff */
[----:B------:R-:W-:Y:S01]  /*bc40*/  @!P4 MOV R0, R22 ;  /* 0x000000160000c202 */ /* 0x000fe20000000f00 */
[----:B------:R-:W-:Y:S01]  /*bc50*/  HFMA2 R2, -RZ, RZ, 0, 0 ;  /* 0x00000000ff027431 */ /* 0x000fe200000001ff */
[----:B------:R-:W-:Y:S01]  /*bc60*/  @!P6 MOV R18, R31 ;  /* 0x0000001f0012e202 */ /* 0x000fe20000000f00 */
[----:B------:R0:W5:Y:S04]  /*bc70*/  LDL R22, [R1+0x884] ;  /* 0x0008840001167983 */ /* 0x0001680000100800 */
[----:B------:R1:W-:Y:S01]  /*bc80*/  STL [R1+0x934], R0 ;  /* 0x0009340001007387 */ /* 0x0003e20000100800 */
[----:B------:R-:W-:-:S03]  /*bc90*/  @!P4 MOV R2, R23 ;  /* 0x000000170002c202 */ /* 0x000fc60000000f00 */
[----:B------:R0:W5:Y:S04]  /*bca0*/  LDL R23, [R1+0x878] ;  /* 0x0008780001177983 */ /* 0x0001680000100800 */
[----:B------:R0:W5:Y:S01]  /*bcb0*/  LDL R31, [R1+0x5c0] ;  /* 0x0005c000011f7983 */ /* 0x0001620000100800 */
[----:B-1----:R-:W-:-:S05]  /*bcc0*/  MOV R0, UR28 ;  /* 0x0000001c00007c02 */ /* 0x002fca0008000f00 */
[----:B------:R-:W-:Y:S01]  /*bcd0*/  FFMA.FTZ R49, -R0, UR28, R49 ;  /* 0x0000001c00317c23 */ /* 0x000fe20008010131 */
[----:B------:R-:W-:Y:S01]  /*bce0*/  HFMA2 R0, -RZ, RZ, 0, 0 ;  /* 0x00000000ff007431 */ /* 0x000fe200000001ff */
[----:B------:R-:W-:-:S03]  /*bcf0*/  @!P4 MOV R0, R24 ;  /* 0x000000180000c202 */ /* 0x000fc60000000f00 */
[----:B------:R-:W-:Y:S01]  /*bd00*/  FSETP.GTU.FTZ.AND P1, PT, R49, RZ, PT ;  /* 0x000000ff3100720b */ /* 0x000fe20003f3c000 */
[----:B------:R-:W-:Y:S04]  /*bd10*/  STL [R1+0x938], R2 ;  /* 0x0009380201007387 */ /* 0x000fe80000100800 */
[----:B------:R1:W-:Y:S04]  /*bd20*/  STL [R1+0x5cc], R0 ;  /* 0x0005cc0001007387 */ /* 0x0003e80000100800 */
[----:B------:R0:W5:Y:S01]  /*bd30*/  LDL R24, [R1+0x888] ;  /* 0x0008880001187983 */ /* 0x0001620000100800 */
[----:B-1----:R-:W-:Y:S01]  /*bd40*/  HFMA2 R0, -RZ, RZ, 0, 0 ;  /* 0x00000000ff007431 */ /* 0x002fe200000001ff */
[----:B------:R-:W-:-:S02]  /*bd50*/  @!P4 MOV R0, R25 ;  /* 0x000000190000c202 */ /* 0x000fc40000000f00 */
[----:B------:R-:W-:Y:S01]  /*bd60*/  VOTEU.ANY UP0, P1 ;  /* 0x0000000000ff7886 */ /* 0x000fe20000800100 */
[----:B------:R-:W-:Y:S01]  /*bd70*/  MOV R2, RZ ;  /* 0x000000ff00027202 */ /* 0x000fe20000000f00 */
[----:B------:R0:W5:Y:S03]  /*bd80*/  LDL R25, [R1+0x4b8] ;  /* 0x0004b80001197983 */ /* 0x0001660000100800 */
[----:B------:R-:W1:Y:S01]  /*bd90*/  @UP0 LDCU UR5, c[0x0][0x3c0] ;  /* 0x00007800ff0507ac */ /* 0x000e620008000800 */
[----:B------:R2:W-:Y:S02]  /*bda0*/  STL [R1+0x5dc], R0 ;  /* 0x0005dc0001007387 */ /* 0x0005e40000100800 */
[----:B--2---:R-:W-:Y:S01]  /*bdb0*/  HFMA2 R0, -RZ, RZ, 0, 0 ;  /* 0x00000000ff007431 */ /* 0x004fe200000001ff */
[----:B------:R-:W-:Y:S02]  /*bdc0*/  @!P5 MOV R0, R26 ;  /* 0x0000001a0000d202 */ /* 0x000fe40000000f00 */
[----:B------:R-:W-:Y:S01]  /*bdd0*/  PLOP3.LUT P1, PT, PT, PT, UP0, 0x80, 0x8 ;  /* 0x000000000008781c */ /* 0x000fe20003f2f008 */
[----:B------:R0:W5:Y:S04]  /*bde0*/  LDL R26, [R1+0x938] ;  /* 0x00093800011a7983 */ /* 0x0001680000100800 */
[----:B------:R2:W-:Y:S02]  /*bdf0*/  STL [R1+0x93c], R0 ;  /* 0x00093c0001007387 */ /* 0x0005e40000100800 */
[----:B--2---:R-:W-:Y:S01]  /*be00*/  HFMA2 R0, -RZ, RZ, 0, 0 ;  /* 0x00000000ff007431 */ /* 0x004fe200000001ff */
[----:B------:R-:W-:-:S05]  /*be10*/  @!P5 MOV R0, R27 ;  /* 0x0000001b0000d202 */ /* 0x000fca0000000f00 */
[----:B-1----:R-:W-:Y:S01]  /*be20*/  @P1 FADD.FTZ R49, R49, UR5 ;  /* 0x0000000531311e21 */ /* 0x002fe20008010000 */
[----:B------:R-:W-:Y:S01]  /*be30*/  @P0 SHF.L.U32 R2, R50, 0x10, RZ ;  /* 0x0000001032020819 */ /* 0x000fe200000006ff */
[----:B------:R0:W5:Y:S04]  /*be40*/  LDL R27, [R1+0x8fc] ;  /* 0x0008fc00011b7983 */ /* 0x0001680000100800 */
[----:B------:R1:W-:Y:S01]  /*be50*/  STL [R1+0x944], R0 ;  /* 0x0009440001007387 */ /* 0x0003e20000100800 */
[----:B------:R-:W2:Y:S03]  /*be60*/  @P1 MUFU.RSQ R49, R49 ;  /* 0x0000003100311308 */ /* 0x000ea60000001400 */
[----:B------:R0:W5:Y:S01]  /*be70*/  LDL R50, [R1+0x578] ;  /* 0x0005780001327983 */ /* 0x0001620000100800 */
[----:B-1----:R-:W-:Y:S01]  /*be80*/  HFMA2 R0, -RZ, RZ, 0, 0 ;  /* 0x00000000ff007431 */ /* 0x002fe200000001ff */
[----:B------:R-:W-:-:S05]  /*be90*/  @!P5 MOV R0, R28 ;  /* 0x0000001c0000d202 */ /* 0x000fca0000000f00 */
[----:B------:R1:W-:Y:S01]  /*bea0*/  STL [R1+0x5e8], R0 ;  /* 0x0005e80001007387 */ /* 0x0003e20000100800 */
[----:B--2---:R-:W-:-:S03]  /*beb0*/  @P1 R2UR UR5, R49 ;  /* 0x00000000310512ca */ /* 0x004fc600000e0000 */
[----:B------:R0:W5:Y:S04]  /*bec0*/  LDL R49, [R1+0x568] ;  /* 0x0005680001317983 */ /* 0x0001680000100800 */
[----:B------:R0:W5:Y:S01]  /*bed0*/  LDL R28, [R1+0x5e8] ;  /* 0x0005e800011c7983 */ /* 0x0001620000100800 */
[----:B-1----:R-:W-:Y:S01]  /*bee0*/  HFMA2 R0, -RZ, RZ, 0, 0 ;  /* 0x00000000ff007431 */ /* 0x002fe200000001ff */
[----:B------:R-:W-:Y:S02]  /*bef0*/  @!P5 MOV R0, R29 ;  /* 0x0000001d0000d202 */ /* 0x000fe40000000f00 */
[----:B------:R0:W5:Y:S04]  /*bf00*/  LDL R29, [R1+0x588] ;  /* 0x00058800011d7983 */ /* 0x0001680000100800 */
[----:B------:R1:W-:Y:S02]  /*bf10*/  STL [R1+0x5f8], R0 ;  /* 0x0005f80001007387 */ /* 0x0003e40000100800 */
[----:B-1----:R-:W-:Y:S01]  /*bf20*/  HFMA2 R0, -RZ, RZ, 0, 0 ;  /* 0x00000000ff007431 */ /* 0x002fe200000001ff */
[----:B------:R-:W-:-:S02]  /*bf30*/  @!P6 MOV R0, R30 ;  /* 0x0000001e0000e202 */ /* 0x000fc40000000f00 */
[----:B------:R0:W5:Y:S04]  /*bf40*/  LDL R30, [R1+0x5dc] ;  /* 0x0005dc00011e7983 */ /* 0x0001680000100800 */
[----:B------:R1:W-:Y:S02]  /*bf50*/  STL [R1+0x948], R0 ;  /* 0x0009480001007387 */ /* 0x0003e40000100800 */
        /* <DEDUP_REMOVED lines=9> */
[----:B------:R-:W-:Y:S02]  /*bff0*/  @P0 SHF.L.U32 R0, R3, 0x10, RZ ;  /* 0x0000001003000819 */ /* 0x000fe400000006ff */
[----:B------:R-:W-:Y:S02]  /*c000*/  SHF.L.U32 R3, R51, 0x10, RZ ;  /* 0x0000001033037819 */ /* 0x000fe400000006ff */
[----:B------:R0:W5:Y:S04]  /*c010*/  LDL R51, [R1+0x598] ;  /* 0x0005980001337983 */ /* 0x0001680000100800 */
[----:B------:R0:W-:Y:S04]  /*c020*/  STL.64 [R1+0x3d8], R8 ;  /* 0x0003d80801007387 */ /* 0x0001e80000100a00 */
[----:B------:R0:W-:Y:S04]  /*c030*/  STL.64 [R1+0x1e0], R10 ;  /* 0x0001e00a01007387 */ /* 0x0001e80000100a00 */
[----:B------:R0:W-:Y:S04]  /*c040*/  STL.64 [R1+0x3e0], R12 ;  /* 0x0003e00c01007387 */ /* 0x0001e80000100a00 */
[----:B------:R0:W-:Y:S04]  /*c050*/  STL.64 [R1+0x1e8], R14 ;  /* 0x0001e80e01007387 */ /* 0x0001e80000100a00 */
[----:B------:R0:W-:Y:S04]  /*c060*/  STL.64 [R1+0x3e8], R16 ;  /* 0x0003e81001007387 */ /* 0x0001e80000100a00 */
[----:B------:R0:W-:Y:S01]  /*c070*/  STL [R1+0x94c], R18 ;  /* 0x00094c1201007387 */ /* 0x0001e20000100800 */
        /* <DEDUP_REMOVED lines=12> */
[----:B-----5:R0:W-:Y:S04]  /*c140*/  STL [R1+0x980], R41 ;  /* 0x0009802901007387 */ /* 0x0201e80000100800 */
[----:B------:R-:W4:Y:S04]  /*c150*/  LDL.LU R14, [R1+0x474] ;  /* 0x00047400010e7983 */ /* 0x000f280000300800 */
[----:B------:R-:W4:Y:S04]  /*c160*/  LDL.LU R21, [R1+0x5ac] ;  /* 0x0005ac0001157983 */ /* 0x000f280000300800 */
[----:B0-----:R-:W4:Y:S04]  /*c170*/  LDL.LU R41, [R1+0x584] ;  /* 0x0005840001297983 */ /* 0x001f280000300800 */
[----:B------:R-:W4:Y:S04]  /*c180*/  LDL.LU R16, [R1+0x47c] ;  /* 0x00047c0001107983 */ /* 0x000f280000300800 */
[----:B------:R-:W4:Y:S04]  /*c190*/  LDL.LU R17, [R1+0x630] ;  /* 0x0006300001117983 */ /* 0x000f280000300800 */
[----:B------:R3:W-:Y:S04]  /*c1a0*/  STL [R1+0x988], R28 ;  /* 0x0009881c01007387 */ /* 0x0007e80000100800 */
[----:B------:R0:W-:Y:S04]  /*c1b0*/  STL [R1+0x97c], R40 ;  /* 0x00097c2801007387 */ /* 0x0001e80000100800 */
[----:B------:R1:W-:Y:S04]  /*c1c0*/  STL [R1+0x984], R18 ;  /* 0x0009841201007387 */ /* 0x0003e80000100800 */
[----:B------:R-:W4:Y:S01]  /*c1d0*/  LDL.LU R19, [R1+0x604] ;  /* 0x0006040001137983 */ /* 0x000f220000300800 */
[----:B--2---:R-:W-:Y:S01]  /*c1e0*/  FADD.FTZ R9, R9, -UR28 ;  /* 0x8000001c09097e21 */ /* 0x004fe20008010000 */
[----:B---3--:R-:W-:-:S03]  /*c1f0*/  MOV R28, R10 ;  /* 0x0000000a001c7202 */ /* 0x008fc60000000f00 */
[----:B------:R-:W-:Y:S01]  /*c200*/  FMUL.FTZ R9, R9, UR16 ;  /* 0x0000001009097c20 */ /* 0x000fe20008410000 */
[----:B----4-:R-:W-:Y:S01]  /*c210*/  FMUL.FTZ R10, R3, R13 ;  /* 0x0000000d030a7220 */ /* 0x010fe20000410000 */
[----:B------:R-:W-:Y:S01]  /*c220*/  FADD.FTZ R8, R8, -UR28 ;  /* 0x8000001c08087e21 */ /* 0x000fe20008010000 */
[----:B0-----:R-:W-:Y:S02]  /*c230*/  MOV R40, R11 ;  /* 0x0000000b00287202 */ /* 0x001fe40000000f00 */
[----:B------:R-:W-:Y:S01]  /*c240*/  FADD.FTZ R11, RZ, R10 ;  /* 0x0000000aff0b7221 */ /* 0x000fe20000010000 */
[----:B------:R-:W-:Y:S01]  /*c250*/  FMUL.FTZ R8, R8, UR16 ;  /* 0x0000001008087c20 */ /* 0x000fe20008410000 */
[----:B------:R-:W-:Y:S01]  /*c260*/  FFMA.FTZ R10, R9, R10, RZ ;  /* 0x0000000a090a7223 */ /* 0x000fe200000100ff */
[----:B-1----:R-:W-:Y:S01]  /*c270*/  MOV R18, R12 ;  /* 0x0000000c00127202 */ /* 0x002fe20000000f00 */
[----:B------:R-:W-:-:S04]  /*c280*/  FMUL.FTZ R12, R5, R15 ;  /* 0x0000000f050c7220 */ /* 0x000fc80000410000 */
[----:B------:R-:W-:Y:S01]  /*c290*/  FFMA.FTZ R10, R8, R12, R10 ;  /* 0x0000000c080a7223 */ /* 0x000fe2000001000a */
[----:B------:R-:W-:Y:S01]  /*c2a0*/  FADD.FTZ R11, R12, R11 ;  /* 0x0000000b0c0b7221 */ /* 0x000fe20000010000 */
        /* <DEDUP_REMOVED lines=11> */
[----:B------:R-:W-:Y:S02]  /*c360*/  FADD.FTZ R15, RZ, R15 ;  /* 0x0000000fff0f7221 */ /* 0x000fe40000010000 */
[----:B------:R-:W-:Y:S02]  /*c370*/  FMUL.FTZ R12, R12, UR16 ;  /* 0x000000100c0c7c20 */ /* 0x000fe40008410000 */
[----:B------:R-:W-:Y:S02]  /*c380*/  FADD.FTZ R15, R15, R16 ;  /* 0x000000100f0f7221 */ /* 0x000fe40000010000 */
[CC--:B------:R-:W-:Y:S01]  /*c390*/  FFMA.FTZ R8, R12.reuse, R16.reuse, R8 ;  /* 0x000000100c087223 */ /* 0x0c0fe20000010008 */
[----:B------:R-:W-:Y:S01]  /*c3a0*/  FMUL.FTZ R16, R5, R16 ;  /* 0x0000001005107220 */ /* 0x000fe20000410000 */
[----:B------:R0:W-:Y:S03]  /*c3b0*/  STL [R1+0x978], R7 ;  /* 0x0009780701007387 */ /* 0x0001e60000100800 */
[----:B------:R-:W-:Y:S01]  /*c3c0*/  FFMA.FTZ R10, R12, R16, R10 ;  /* 0x000000100c0a7223 */ /* 0x000fe2000001000a */
[----:B------:R-:W-:Y:S01]  /*c3d0*/  FADD.FTZ R12, R28, -UR28 ;  /* 0x8000001c1c0c7e21 */ /* 0x000fe20008010000 */
[----:B------:R-:W-:Y:S01]  /*c3e0*/  FADD.FTZ R11, R11, R14 ;  /* 0x0000000e0b0b7221 */ /* 0x000fe20000010000 */
[----:B------:R-:W-:Y:S01]  /*c3f0*/  MOV R21, R17 ;  /* 0x0000001100157202 */ /* 0x000fe20000000f00 */
[----:B------:R-:W3:Y:S01]  /*c400*/  LDL.LU R28, [R1+0x648] ;  /* 0x00064800011c7983 */ /* 0x000ee20000300800 */
[----:B------:R-:W-:-:S03]  /*c410*/  FMUL.FTZ R14, R12, UR16 ;  /* 0x000000100c0e7c20 */ /* 0x000fc60008410000 */
[----:B0-----:R-:W4:Y:S01]  /*c420*/  LDL.LU R7, [R1+0x498] ;  /* 0x0004980001077983 */ /* 0x001f220000300800 */
[----:B------:R-:W-:-:S03]  /*c430*/  FMUL.FTZ R12, R3, R40 ;  /* 0x00000028030c7220 */ /* 0x000fc60000410000 */
[----:B------:R-:W3:Y:S01]  /*c440*/  LDL.LU R17, [R1+0x4c0] ;  /* 0x0004c00001117983 */ /* 0x000ee20000300800 */
[C---:B------:R-:W-:Y:S01]  /*c450*/  FFMA.FTZ R9, R14.reuse, R40, R9 ;  /* 0x000000280e097223 */ /* 0x040fe20000010009 */
[----:B------:R-:W-:Y:S01]  /*c460*/  FFMA.FTZ R10, R14, R12, R10 ;  /* 0x0000000c0e0a7223 */ /* 0x000fe2000001000a */
[----:B------:R-:W-:Y:S02]  /*c470*/  FADD.FTZ R14, R18, -UR28 ;  /* 0x8000001c120e7e21 */ /* 0x000fe40008010000 */
[----:B------:R-:W3:Y:S01]  /*c480*/  LDL.LU R18, [R1+0x49c] ;  /* 0x00049c0001127983 */ /* 0x000ee20000300800 */
[----:B------:R-:W-:Y:S01]  /*c490*/  FADD.FTZ R11, R16, R11 ;  /* 0x0000000b100b7221 */ /* 0x000fe20000010000 */
[----:B------:R-:W-:Y:S01]  /*c4a0*/  FADD.FTZ R13, R13, R40 ;  /* 0x000000280d0d7221 */ /* 0x000fe20000010000 */
[----:B------:R-:W-:Y:S01]  /*c4b0*/  FMUL.FTZ R14, R14, UR16 ;  /* 0x000000100e0e7c20 */ /* 0x000fe20008410000 */
[----:B------:R-:W3:Y:S01]  /*c4c0*/  LDL.LU R40, [R1+0x664] ;  /* 0x0006640001287983 */ /* 0x000ee20000300800 */
[----:B------:R-:W-:Y:S01]  /*c4d0*/  FADD.FTZ R16, R19, -UR28 ;  /* 0x8000001c13107e21 */ /* 0x000fe20008010000 */
[----:B------:R-:W-:-:S02]  /*c4e0*/  FADD.FTZ R11, R11, R12 ;  /* 0x0000000c0b0b7221 */ /* 0x000fc40000010000 */
[----:B------:R-:W3:Y:S01]  /*c4f0*/  LDL.LU R19, [R1+0x674] ;  /* 0x0006740001137983 */ /* 0x000ee20000300800 */
[----:B--2---:R-:W-:Y:S01]  /*c500*/  FADD.FTZ R15, R15, R41 ;  /* 0x000000290f0f7221 */ /* 0x004fe20000010000 */
[CC--:B------:R-:W-:Y:S01]  /*c510*/  FFMA.FTZ R8, R14.reuse, R41.reuse, R8 ;  /* 0x000000290e087223 */ /* 0x0c0fe20000010008 */
[----:B------:R-:W-:Y:S02]  /*c520*/  FMUL.FTZ R12, R5, R41 ;  /* 0x00000029050c7220 */ /* 0x000fe40000410000 */
[----:B------:R-:W2:Y:S02]  /*c530*/  LDL.LU R41, [R1+0x4b4] ;  /* 0x0004b40001297983 */ /* 0x000ea40000300800 */
[----:B------:R-:W-:Y:S01]  /*c540*/  FFMA.FTZ R10, R14, R12, R10 ;  /* 0x0000000c0e0a7223 */ /* 0x000fe2000001000a */
[----:B------:R-:W-:Y:S01]  /*c550*/  FADD.FTZ R11, R12, R11 ;  /* 0x0000000b0c0b7221 */ /* 0x000fe20000010000 */
[----:B------:R-:W-:Y:S02]  /*c560*/  FADD.FTZ R12, R21, -UR28 ;  /* 0x8000001c150c7e21 */ /* 0x000fe40008010000 */
[----:B------:R-:W2:Y:S01]  /*c570*/  LDL.LU R21, [R1+0x470] ;  /* 0x0004700001157983 */ /* 0x000ea20000300800 */
[----:B------:R-:W-:Y:S01]  /*c580*/  FMUL.FTZ R16, R16, UR16 ;  /* 0x0000001010107c20 */ /* 0x000fe20008410000 */
[----:B------:R-:W-:-:S02]  /*c590*/  FMUL.FTZ R12, R12, UR16 ;  /* 0x000000100c0c7c20 */ /* 0x000fc40008410000 */
[----:B------:R0:W-:Y:S04]  /*c5a0*/  STL [R1+0x968], R0 ;  /* 0x0009680001007387 */ /* 0x0001e80000100800 */
[----:B------:R1:W-:Y:S04]  /*c5b0*/  STL [R1+0x970], R4 ;  /* 0x0009700401007387 */ /* 0x0003e80000100800 */
[----:B0-----:R-:W2:Y:S04]  /*c5c0*/  LDL.LU R0, [R1+0x4e0] ;  /* 0x0004e00001007983 */ /* 0x001ea80000300800 */
[----:B-1----:R-:W2:Y:S01]  /*c5d0*/  LDL.LU R4, [R1+0x4c4] ;  /* 0x0004c40001047983 */ /* 0x002ea20000300800 */
[-C--:B----4-:R-:W-:Y:S01]  /*c5e0*/  FMUL.FTZ R14, R3, R7.reuse ;  /* 0x00000007030e7220 */ /* 0x090fe20000410000 */
[----:B------:R-:W-:-:S03]  /*c5f0*/  FFMA.FTZ R9, R16, R7, R9 ;  /* 0x0000000710097223 */ /* 0x000fc60000010009 */
[----:B------:R-:W-:Y:S01]  /*c600*/  FFMA.FTZ R10, R16, R14, R10 ;  /* 0x0000000e100a7223 */ /* 0x000fe2000001000a */
[----:B------:R-:W-:Y:S01]  /*c610*/  FADD.FTZ R11, R11, R14 ;  /* 0x0000000e0b0b7221 */ /* 0x000fe20000010000 */
[-C--:B---3--:R-:W-:Y:S01]  /*c620*/  FMUL.FTZ R14, R5, R17.reuse ;  /* 0x00000011050e7220 */ /* 0x088fe20000410000 */
[----:B------:R-:W-:Y:S01]  /*c630*/  FADD.FTZ R16, R28, -UR28 ;  /* 0x8000001c1c107e21 */ /* 0x000fe20008010000 */
[----:B------:R-:W-:Y:S01]  /*c640*/  FADD.FTZ R15, R15, R17 ;  /* 0x000000110f0f7221 */ /* 0x000fe20000010000 */
[C---:B------:R-:W-:Y:S01]  /*c650*/  FFMA.FTZ R8, R12.reuse, R17, R8 ;  /* 0x000000110c087223 */ /* 0x040fe20000010008 */
[----:B------:R-:W-:Y:S01]  /*c660*/  FFMA.FTZ R10, R12, R14, R10 ;  /* 0x0000000e0c0a7223 */ /* 0x000fe2000001000a */
[----:B------:R-:W3:Y:S01]  /*c670*/  LDL.LU R17, [R1+0x6ac] ;  /* 0x0006ac0001117983 */ /* 0x000ee20000300800 */
[----:B------:R-:W-:Y:S01]  /*c680*/  FMUL.FTZ R16, R16, UR16 ;  /* 0x0000001010107c20 */ /* 0x000fe20008410000 */
[-C--:B------:R-:W-:Y:S01]  /*c690*/  FMUL.FTZ R12, R3, R18.reuse ;  /* 0x00000012030c7220 */ /* 0x080fe20000410000 */
[----:B------:R-:W-:Y:S01]  /*c6a0*/  FADD.FTZ R11, R14, R11 ;  /* 0x0000000b0e0b7221 */ /* 0x000fe20000010000 */
[----:B------:R-:W-:Y:S01]  /*c6b0*/  FADD.FTZ R14, R40, -UR28 ;  /* 0x8000001c280e7e21 */ /* 0x000fe20008010000 */
[C---:B------:R-:W-:Y:S01]  /*c6c0*/  FFMA.FTZ R9, R16.reuse, R18, R9 ;  /* 0x0000001210097223 */ /* 0x040fe20000010009 */
[----:B------:R-:W-:Y:S01]  /*c6d0*/  FFMA.FTZ R10, R16, R12, R10 ;  /* 0x0000000c100a7223 */ /* 0x000fe2000001000a */
[----:B------:R-:W-:Y:S01]  /*c6e0*/  FADD.FTZ R13, R13, R7 ;  /* 0x000000070d0d7221 */ /* 0x000fe20000010000 */
[----:B------:R-:W4:Y:S01]  /*c6f0*/  LDL.LU R28, [R1+0x6b8] ;  /* 0x0006b800011c7983 */ /* 0x000f220000300800 */
[----:B------:R-:W-:Y:S01]  /*c700*/  FADD.FTZ R16, R19, -UR28 ;  /* 0x8000001c13107e21 */ /* 0x000fe20008010000 */
[----:B------:R-:W-:Y:S01]  /*c710*/  FADD.FTZ R11, R11, R12 ;  /* 0x0000000c0b0b7221 */ /* 0x000fe20000010000 */
[----:B------:R-:W-:Y:S01]  /*c720*/  FMUL.FTZ R14, R14, UR16 ;  /* 0x000000100e0e7c20 */ /* 0x000fe20008410000 */
[----:B------:R-:W-:Y:S01]  /*c730*/  FADD.FTZ R13, R13, R18 ;  /* 0x000000120d0d7221 */ /* 0x000fe20000010000 */
[----:B------:R-:W4:Y:S01]  /*c740*/  LDL.LU R19, [R1+0x6e4] ;  /* 0x0006e40001137983 */ /* 0x000f220000300800 */
[----:B------:R-:W-:-:S03]  /*c750*/  FMUL.FTZ R16, R16, UR16 ;  /* 0x0000001010107c20 */ /* 0x000fc60008410000 */
[----:B------:R-:W4:Y:S04]  /*c760*/  LDL.LU R18, [R1+0x6d4] ;  /* 0x0006d40001127983 */ /* 0x000f280000300800 */
[----:B------:R0:W-:Y:S04]  /*c770*/  STL [R1+0x96c], R2 ;  /* 0x00096c0201007387 */ /* 0x0001e80000100800 */
[----:B------:R1:W-:Y:S04]  /*c780*/  STL [R1+0x974], R6 ;  /* 0x0009740601007387 */ /* 0x0003e80000100800 */
[----:B------:R-:W4:Y:S04]  /*c790*/  LDL.LU R40, [R1+0x4fc] ;  /* 0x0004fc0001287983 */ /* 0x000f280000300800 */
[----:B0-----:R-:W4:Y:S04]  /*c7a0*/  LDL.LU R2, [R1+0x4f8] ;  /* 0x0004f80001027983 */ /* 0x001f280000300800 */
[----:B-1----:R-:W4:Y:S04]  /*c7b0*/  LDL.LU R6, [R1+0x4e4] ;  /* 0x0004e40001067983 */ /* 0x002f280000300800 */
[----:B------:R-:W4:Y:S01]  /*c7c0*/  LDL.LU R7, [R1+0x528] ;  /* 0x0005280001077983 */ /* 0x000f220000300800 */
[-C--:B--2---:R-:W-:Y:S01]  /*c7d0*/  FMUL.FTZ R12, R5, R41.reuse ;  /* 0x00000029050c7220 */ /* 0x084fe20000410000 */
[----:B------:R-:W-:-:S03]  /*c7e0*/  FFMA.FTZ R8, R14, R41, R8 ;  /* 0x000000290e087223 */ /* 0x000fc60000010008 */
[----:B------:R-:W-:Y:S01]  /*c7f0*/  FFMA.FTZ R10, R14, R12, R10 ;  /* 0x0000000c0e0a7223 */ /* 0x000fe2000001000a */
[----:B------:R-:W-:Y:S01]  /*c800*/  FADD.FTZ R13, R13, R21 ;  /* 0x000000150d0d7221 */ /* 0x000fe20000010000 */
[-C--:B------:R-:W-:Y:S01]  /*c810*/  FFMA.FTZ R9, R16, R21.reuse, R9 ;  /* 0x0000001510097223 */ /* 0x080fe20000010009 */
[----:B------:R-:W-:Y:S02]  /*c820*/  FMUL.FTZ R14, R3, R21 ;  /* 0x00000015030e7220 */ /* 0x000fe40000410000 */
[----:B------:R-:W2:Y:S01]  /*c830*/  LDL.LU R21, [R1+0x700] ;  /* 0x0007000001157983 */ /* 0x000ea20000300800 */
[----:B------:R-:W-:Y:S01]  /*c840*/  FADD.FTZ R11, R12, R11 ;  /* 0x0000000b0c0b7221 */ /* 0x000fe20000010000 */
[----:B------:R-:W-:Y:S01]  /*c850*/  FADD.FTZ R15, R15, R41 ;  /* 0x000000290f0f7221 */ /* 0x000fe20000010000 */
[----:B------:R-:W-:Y:S01]  /*c860*/  FFMA.FTZ R10, R16, R14, R10 ;  /* 0x0000000e100a7223 */ /* 0x000fe2000001000a */
[----:B------:R-:W2:Y:S01]  /*c870*/  LDL.LU R41, [R1+0x510] ;  /* 0x0005100001297983 */ /* 0x000ea20000300800 */
[----:B------:R-:W-:Y:S01]  /*c880*/  FADD.FTZ R12, R11, R14 ;  /* 0x0000000e0b0c7221 */ /* 0x000fe20000010000 */
[----:B------:R-:W-:Y:S01]  /*c890*/  FMUL.FTZ R11, R5, R0 ;  /* 0x00000000050b7220 */ /* 0x000fe20000410000 */
[----:B------:R-:W-:Y:S01]  /*c8a0*/  FMUL.FTZ R16, R3, R4 ;  /* 0x0000000403107220 */ /* 0x000fe20000410000 */
[----:B---3--:R-:W-:-:S04]  /*c8b0*/  FADD.FTZ R17, R17, -UR28 ;  /* 0x8000001c11117e21 */ /* 0x008fc80008010000 */
[----:B------:R-:W-:Y:S01]  /*c8c0*/  FMUL.FTZ R17, R17, UR16 ;  /* 0x0000001011117c20 */ /* 0x000fe20008410000 */
[----:B----4-:R-:W-:Y:S02]  /*c8d0*/  FADD.FTZ R14, R28, -UR28 ;  /* 0x8000001c1c0e7e21 */ /* 0x010fe40008010000 */
[----:B------:R-:W3:Y:S01]  /*c8e0*/  LDL.LU R28, [R1+0x710] ;  /* 0x00071000011c7983 */ /* 0x000ee20000300800 */
[C---:B------:R-:W-:Y:S01]  /*c8f0*/  FFMA.FTZ R10, R17.reuse, R11, R10 ;  /* 0x0000000b110a7223 */ /* 0x040fe2000001000a */
[----:B------:R-:W-:Y:S01]  /*c900*/  FFMA.FTZ R8, R17, R0, R8 ;  /* 0x0000000011087223 */ /* 0x000fe20000010008 */
[----:B------:R-:W-:Y:S01]  /*c910*/  FMUL.FTZ R14, R14, UR16 ;  /* 0x000000100e0e7c20 */ /* 0x000fe20008410000 */
[----:B------:R-:W-:Y:S02]  /*c920*/  FADD.FTZ R17, R19, -UR28 ;  /* 0x8000001c13117e21 */ /* 0x000fe40008010000 */
[----:B------:R-:W4:Y:S01]  /*c930*/  LDL.LU R19, [R1+0x734] ;  /* 0x0007340001137983 */ /* 0x000f220000300800 */
[C---:B------:R-:W-:Y:S01]  /*c940*/  FFMA.FTZ R10, R14.reuse, R16, R10 ;  /* 0x000000100e0a7223 */ /* 0x040fe2000001000a */
[----:B------:R-:W-:Y:S01]  /*c950*/  FFMA.FTZ R9, R14, R4, R9 ;  /* 0x000000040e097223 */ /* 0x000fe20000010009 */
[----:B--2---:R-:W-:-:S02]  /*c960*/  FADD.FTZ R14, R21, -UR28 ;  /* 0x8000001c150e7e21 */ /* 0x004fc40008010000 */
[----:B------:R-:W2:Y:S01]  /*c970*/  LDL.LU R21, [R1+0x750] ;  /* 0x0007500001157983 */ /* 0x000ea20000300800 */
[----:B------:R-:W-:Y:S01]  /*c980*/  FADD.FTZ R12, R11, R12 ;  /* 0x0000000c0b0c7221 */ /* 0x000fe20000010000 */
[----:B------:R-:W-:Y:S02]  /*c990*/  FADD.FTZ R11, R18, -UR28 ;  /* 0x8000001c120b7e21 */ /* 0x000fe40008010000 */
[----:B------:R-:W2:Y:S01]  /*c9a0*/  LDL.LU R18, [R1+0x724] ;  /* 0x0007240001127983 */ /* 0x000ea20000300800 */
[----:B------:R-:W-:Y:S01]  /*c9b0*/  FADD.FTZ R12, R12, R16 ;  /* 0x000000100c0c7221 */ /* 0x000fe20000010000 */
        /* <DEDUP_REMOVED lines=8> */
[----:B------:R-:W-:Y:S01]  /*ca40*/  FADD.FTZ R15, R15, R0 ;  /* 0x000000000f0f7221 */ /* 0x000fe20000010000 */
[----:B------:R-:W-:Y:S01]  /*ca50*/  FMUL.FTZ R14, R14, UR16 ;  /* 0x000000100e0e7c20 */ /* 0x000fe20008410000 */
[----:B------:R-:W-:Y:S01]  /*ca60*/  FADD.FTZ R12, R12, R16 ;  /* 0x000000100c0c7221 */ /* 0x000fe20000010000 */
[----:B------:R-:W-:Y:S01]  /*ca70*/  FFMA.FTZ R10, R17, R16, R10 ;  /* 0x00000010110a7223 */ /* 0x000fe2000001000a */
[-C--:B------:R-:W-:Y:S01]  /*ca80*/  FMUL.FTZ R16, R5, R41.reuse ;  /* 0x0000002905107220 */ /* 0x080fe20000410000 */
[----:B------:R-:W-:Y:S01]  /*ca90*/  FFMA.FTZ R8, R11, R2, R8 ;  /* 0x000000020b087223 */ /* 0x000fe20000010008 */
[----:B------:R-:W2:Y:S01]  /*caa0*/  LDL.LU R0, [R1+0x548] ;  /* 0x0005480001007983 */ /* 0x000ea20000300800 */
[----:B------:R-:W-:Y:S01]  /*cab0*/  FADD.FTZ R13, R13, R6 ;  /* 0x000000060d0d7221 */ /* 0x000fe20000010000 */
[----:B------:R-:W-:Y:S01]  /*cac0*/  FADD.FTZ R12, R16, R12 ;  /* 0x0000000c100c7221 */ /* 0x000fe20000010000 */
[C---:B------:R-:W-:Y:S01]  /*cad0*/  FFMA.FTZ R10, R14.reuse, R16, R10 ;  /* 0x000000100e0a7223 */ /* 0x040fe2000001000a */
[----:B------:R-:W-:Y:S01]  /*cae0*/  FFMA.FTZ R8, R14, R41, R8 ;  /* 0x000000290e087223 */ /* 0x000fe20000010008 */
[----:B------:R-:W-:Y:S01]  /*caf0*/  FMUL.FTZ R16, R3, R40 ;  /* 0x0000002803107220 */ /* 0x000fe20000410000 */
[----:B------:R-:W-:-:S02]  /*cb00*/  FFMA.FTZ R9, R17, R6, R9 ;  /* 0x0000000611097223 */ /* 0x000fc40000010009 */
[----:B------:R-:W2:Y:S01]  /*cb10*/  LDL.LU R6, [R1+0x52c] ;  /* 0x00052c0001067983 */ /* 0x000ea20000300800 */
[----:B---3--:R-:W-:-:S03]  /*cb20*/  FADD.FTZ R11, R28, -UR28 ;  /* 0x8000001c1c0b7e21 */ /* 0x008fc60008010000 */
[----:B------:R-:W3:Y:S01]  /*cb30*/  LDL.LU R28, [R1+0x760] ;  /* 0x00076000011c7983 */ /* 0x000ee20000300800 */
[----:B------:R-:W-:Y:S01]  /*cb40*/  FMUL.FTZ R11, R11, UR16 ;  /* 0x000000100b0b7c20 */ /* 0x000fe20008410000 */
[----:B----4-:R-:W-:Y:S02]  /*cb50*/  FADD.FTZ R14, R19, -UR28 ;  /* 0x8000001c130e7e21 */ /* 0x010fe40008010000 */
[----:B------:R-:W4:Y:S01]  /*cb60*/  LDL.LU R19, [R1+0x788] ;  /* 0x0007880001137983 */ /* 0x000f220000300800 */
[C---:B------:R-:W-:Y:S01]  /*cb70*/  FFMA.FTZ R10, R11.reuse, R16, R10 ;  /* 0x000000100b0a7223 */ /* 0x040fe2000001000a */
[----:B------:R-:W-:Y:S01]  /*cb80*/  FFMA.FTZ R9, R11, R40, R9 ;  /* 0x000000280b097223 */ /* 0x000fe20000010009 */
[----:B--2---:R-:W-:Y:S02]  /*cb90*/  FADD.FTZ R11, R21, -UR28 ;  /* 0x8000001c150b7e21 */ /* 0x004fe40008010000 */
[----:B------:R-:W2:Y:S01]  /*cba0*/  LDL.LU R21, [R1+0x78c] ;  /* 0x00078c0001157983 */ /* 0x000ea20000300800 */
[----:B------:R-:W-:-:S03]  /*cbb0*/  FADD.FTZ R17, R18, -UR28 ;  /* 0x8000001c12117e21 */ /* 0x000fc60008010000 */
[----:B------:R-:W2:Y:S01]  /*cbc0*/  LDL.LU R18, [R1+0x774] ;  /* 0x0007740001127983 */ /* 0x000ea20000300800 */
[----:B------:R-:W-:Y:S01]  /*cbd0*/  FADD.FTZ R12, R12, R16 ;  /* 0x000000100c0c7221 */ /* 0x000fe20000010000 */
[----:B------:R-:W-:Y:S01]  /*cbe0*/  FADD.FTZ R15, R15, R2 ;  /* 0x000000020f0f7221 */ /* 0x000fe20000010000 */
[-C--:B------:R-:W-:Y:S01]  /*cbf0*/  FMUL.FTZ R16, R5, R7.reuse ;  /* 0x0000000705107220 */ /* 0x080fe20000410000 */
[----:B------:R-:W-:Y:S01]  /*cc00*/  FMUL.FTZ R17, R17, UR16 ;  /* 0x0000001011117c20 */ /* 0x000fe20008410000 */
[----:B------:R-:W2:Y:S01]  /*cc10*/  LDL.LU R2, [R1+0x558] ;  /* 0x0005580001027983 */ /* 0x000ea20000300800 */
[----:B------:R-:W-:Y:S01]  /*cc20*/  FADD.FTZ R15, R15, R41 ;  /* 0x000000290f0f7221 */ /* 0x000fe20000010000 */
[----:B------:R-:W-:Y:S01]  /*cc30*/  FADD.FTZ R12, R16, R12 ;  /* 0x0000000c100c7221 */ /* 0x000fe20000010000 */
[----:B------:R-:W-:Y:S01]  /*cc40*/  FFMA.FTZ R10, R17, R16, R10 ;  /* 0x00000010110a7223 */ /* 0x000fe2000001000a */
[----:B------:R-:W-:Y:S01]  /*cc50*/  FMUL.FTZ R16, R3, R4 ;  /* 0x0000000403107220 */ /* 0x000fe20000410000 */
[----:B------:R-:W-:Y:S01]  /*cc60*/  FMUL.FTZ R14, R14, UR16 ;  /* 0x000000100e0e7c20 */ /* 0x000fe20008410000 */
[----:B------:R-:W2:Y:S01]  /*cc70*/  LDL.LU R41, [R1+0x55c] ;  /* 0x00055c0001297983 */ /* 0x000ea20000300800 */
[----:B------:R-:W-:Y:S01]  /*cc80*/  FADD.FTZ R13, R13, R40 ;  /* 0x000000280d0d7221 */ /* 0x000fe20000010000 */
[----:B------:R-:W-:Y:S01]  /*cc90*/  FADD.FTZ R12, R12, R16 ;  /* 0x000000100c0c7221 */ /* 0x000fe20000010000 */
[----:B------:R-:W-:Y:S01]  /*cca0*/  FFMA.FTZ R10, R14, R16, R10 ;  /* 0x000000100e0a7223 */ /* 0x000fe2000001000a */
[----:B------:R-:W-:Y:S01]  /*ccb0*/  FMUL.FTZ R16, R5, R0 ;  /* 0x0000000005107220 */ /* 0x000fe20000410000 */
[----:B------:R-:W-:Y:S01]  /*ccc0*/  FMUL.FTZ R11, R11, UR16 ;  /* 0x000000100b0b7c20 */ /* 0x000fe20008410000 */
[----:B------:R-:W-:Y:S01]  /*ccd0*/  FFMA.FTZ R8, R17, R7, R8 ;  /* 0x0000000711087223 */ /* 0x000fe20000010008 */
[----:B------:R-:W2:Y:S01]  /*cce0*/  LDL.LU R40, [R1+0x564] ;  /* 0x0005640001287983 */ /* 0x000ea20000300800 */
[----:B------:R-:W-:Y:S01]  /*ccf0*/  FADD.FTZ R12, R16, R12 ;  /* 0x0000000c100c7221 */ /* 0x000fe20000010000 */
[C---:B------:R-:W-:Y:S01]  /*cd00*/  FFMA.FTZ R10, R11.reuse, R16, R10 ;  /* 0x000000100b0a7223 */ /* 0x040fe2000001000a */
[----:B------:R-:W-:Y:S01]  /*cd10*/  FFMA.FTZ R8, R11, R0, R8 ;  /* 0x000000000b087223 */ /* 0x000fe20000010008 */
[----:B------:R-:W-:Y:S01]  /*cd20*/  FADD.FTZ R15, R15, R7 ;  /* 0x000000070f0f7221 */ /* 0x000fe20000010000 */
[----:B------:R-:W-:Y:S01]  /*cd30*/  FMUL.FTZ R16, R3, R6 ;  /* 0x0000000603107220 */ /* 0x000fe20000410000 */
[----:B------:R-:W-:Y:S01]  /*cd40*/  FFMA.FTZ R9, R14, R4, R9 ;  /* 0x000000040e097223 */ /* 0x000fe20000010009 */
        /* <DEDUP_REMOVED lines=14> */
[----:B------:R-:W-:Y:S01]  /*ce30*/  FMUL.FTZ R16, R5, R2 ;  /* 0x0000000205107220 */ /* 0x000fe20000410000 */
[----:B------:R-:W-:Y:S01]  /*ce40*/  FMUL.FTZ R14, R14, UR16 ;  /* 0x000000100e0e7c20 */ /* 0x000fe20008410000 */
[----:B------:R-:W2:Y:S01]  /*ce50*/  LDL.LU R4, [R1+0x590] ;  /* 0x0005900001047983 */ /* 0x000ea20000300800 */
[----:B------:R-:W-:Y:S01]  /*ce60*/  FMUL.FTZ R11, R11, UR16 ;  /* 0x000000100b0b7c20 */ /* 0x000fe20008410000 */
[----:B------:R-:W-:Y:S01]  /*ce70*/  FADD.FTZ R12, R16, R12 ;  /* 0x0000000c100c7221 */ /* 0x000fe20000010000 */
[----:B------:R-:W-:Y:S01]  /*ce80*/  FFMA.FTZ R10, R14, R16, R10 ;  /* 0x000000100e0a7223 */ /* 0x000fe2000001000a */
[----:B------:R-:W-:Y:S01]  /*ce90*/  FMUL.FTZ R16, R3, R41 ;  /* 0x0000002903107220 */ /* 0x000fe20000410000 */
[----:B------:R-:W-:-:S02]  /*cea0*/  FADD.FTZ R13, R13, R6 ;  /* 0x000000060d0d7221 */ /* 0x000fc40000010000 */
[----:B------:R-:W2:Y:S01]  /*ceb0*/  LDL.LU R6, [R1+0x594] ;  /* 0x0005940001067983 */ /* 0x000ea20000300800 */
[----:B------:R-:W-:Y:S01]  /*cec0*/  FADD.FTZ R12, R12, R16 ;  /* 0x000000100c0c7221 */ /* 0x000fe20000010000 */
[----:B------:R-:W-:Y:S01]  /*ced0*/  FFMA.FTZ R10, R11, R16, R10 ;  /* 0x000000100b0a7223 */ /* 0x000fe2000001000a */
[----:B------:R-:W-:Y:S01]  /*cee0*/  FADD.FTZ R15, R15, R0 ;  /* 0x000000000f0f7221 */ /* 0x000fe20000010000 */
[----:B------:R-:W-:Y:S01]  /*cef0*/  FMUL.FTZ R16, R5, R40 ;  /* 0x0000002805107220 */ /* 0x000fe20000410000 */
[----:B------:R-:W-:Y:S01]  /*cf00*/  FMUL.FTZ R17, R17, UR16 ;  /* 0x0000001011117c20 */ /* 0x000fe20008410000 */
[----:B------:R-:W-:Y:S01]  /*cf10*/  FFMA.FTZ R8, R14, R2, R8 ;  /* 0x000000020e087223 */ /* 0x000fe20000010008 */
[----:B------:R-:W2:Y:S01]  /*cf20*/  LDL.LU R0, [R1+0x5a8] ;  /* 0x0005a80001007983 */ /* 0x000ea20000300800 */
[----:B------:R-:W-:Y:S01]  /*cf30*/  FADD.FTZ R12, R16, R12 ;  /* 0x0000000c100c7221 */ /* 0x000fe20000010000 */
[C---:B------:R-:W-:Y:S01]  /*cf40*/  FFMA.FTZ R10, R17.reuse, R16, R10 ;  /* 0x00000010110a7223 */ /* 0x040fe2000001000a */
[----:B------:R-:W-:Y:S01]  /*cf50*/  FFMA.FTZ R8, R17, R40, R8 ;  /* 0x0000002811087223 */ /* 0x000fe20000010008 */
[----:B------:R-:W-:Y:S01]  /*cf60*/  FMUL.FTZ R16, R3, R7 ;  /* 0x0000000703107220 */ /* 0x000fe20000410000 */
[----:B------:R-:W-:Y:S01]  /*cf70*/  FADD.FTZ R13, R13, R41 ;  /* 0x000000290d0d7221 */ /* 0x000fe20000010000 */
        /* <DEDUP_REMOVED lines=18> */
[----:B------:R-:W-:Y:S01]  /*d0a0*/  FADD.FTZ R15, R15, R40 ;  /* 0x000000280f0f7221 */ /* 0x000fe20000010000 */
[----:B------:R-:W-:Y:S01]  /*d0b0*/  FADD.FTZ R12, R16, R12 ;  /* 0x0000000c100c7221 */ /* 0x000fe20000010000 */
[----:B------:R-:W-:Y:S01]  /*d0c0*/  FFMA.FTZ R10, R11, R16, R10 ;  /* 0x000000100b0a7223 */ /* 0x000fe2000001000a */
[----:B------:R-:W-:Y:S01]  /*d0d0*/  FMUL.FTZ R17, R17, UR16 ;  /* 0x0000001011117c20 */ /* 0x000fe20008410000 */
[----:B------:R-:W-:Y:S01]  /*d0e0*/  FMUL.FTZ R16, R3, R6 ;  /* 0x0000000603107220 */ /* 0x000fe20000410000 */
[----:B------:R-:W2:Y:S01]  /*d0f0*/  LDL.LU R40, [R1+0x5d4] ;  /* 0x0005d40001287983 */ /* 0x000ea20000300800 */
[----:B------:R-:W-:Y:S01]  /*d100*/  FADD.FTZ R13, R13, R7 ;  /* 0x000000070d0d7221 */ /* 0x000fe20000010000 */
[----:B------:R-:W-:Y:S01]  /*d110*/  FMUL.FTZ R14, R14, UR16 ;  /* 0x000000100e0e7c20 */ /* 0x000fe20008410000 */
[----:B------:R-:W-:Y:S01]  /*d120*/  FADD.FTZ R12, R12, R16 ;  /* 0x000000100c0c7221 */ /* 0x000fe20000010000 */
[----:B------:R-:W-:Y:S01]  /*d130*/  FFMA.FTZ R10, R17, R16, R10 ;  /* 0x00000010110a7223 */ /* 0x000fe2000001000a */
[----:B------:R-:W-:Y:S01]  /*d140*/  FFMA.FTZ R8, R11, R4, R8 ;  /* 0x000000040b087223 */ /* 0x000fe20000010008 */
[-C--:B------:R-:W-:Y:S01]  /*d150*/  FMUL.FTZ R16, R5, R0.reuse ;  /* 0x0000000005107220 */ /* 0x080fe20000410000 */
[----:B------:R-:W2:Y:S01]  /*d160*/  LDL.LU R7, [R1+0x5f0] ;  /* 0x0005f00001077983 */ /* 0x000ea20000300800 */
[----:B------:R-:W-:Y:S01]  /*d170*/  FADD.FTZ R15, R15, R4 ;  /* 0x000000040f0f7221 */ /* 0x000fe20000010000 */
[----:B------:R-:W-:Y:S01]  /*d180*/  FFMA.FTZ R8, R14, R0, R8 ;  /* 0x000000000e087223 */ /* 0x000fe20000010008 */
[----:B------:R-:W-:Y:S01]  /*d190*/  FADD.FTZ R12, R16, R12 ;  /* 0x0000000c100c7221 */ /* 0x000fe20000010000 */
[----:B------:R-:W-:Y:S01]  /*d1a0*/  FFMA.FTZ R10, R14, R16, R10 ;  /* 0x000000100e0a7223 */ /* 0x000fe2000001000a */
[----:B------:R-:W-:Y:S01]  /*d1b0*/  FFMA.FTZ R9, R17, R6, R9 ;  /* 0x0000000611097223 */ /* 0x000fe20000010009 */
[----:B------:R-:W2:Y:S01]  /*d1c0*/  LDL.LU R4, [R1+0x600] ;  /* 0x0006000001047983 */ /* 0x000ea20000300800 */
[----:B------:R-:W-:Y:S01]  /*d1d0*/  FMUL.FTZ R16, R3, R41 ;  /* 0x0000002903107220 */ /* 0x000fe20000410000 */
[----:B---3--:R-:W-:-:S02]  /*d1e0*/  FADD.FTZ R11, R28, -UR28 ;  /* 0x8000001c1c0b7e21 */ /* 0x008fc40008010000 */
[----:B------:R-:W3:Y:S02]  /*d1f0*/  LDL.LU R28, [R1+0x848] ;  /* 0x00084800011c7983 */ /* 0x000ee40000300800 */
        /* <DEDUP_REMOVED lines=23> */
[-C--:B------:R-:W-:Y:S01]  /*d370*/  FMUL.FTZ R16, R5, R7.reuse ;  /* 0x0000000705107220 */ /* 0x080fe20000410000 */
        /* <DEDUP_REMOVED lines=30> */
[-C--:B------:R-:W-:Y:S01]  /*d560*/  FMUL.FTZ R16, R3, R41.reuse ;  /* 0x0000002903107220 */ /* 0x080fe20000410000 */
        /* <DEDUP_REMOVED lines=9> */
[C---:B------:R-:W-:Y:S01]  /*d600*/  FFMA.FTZ R8, R17.reuse, R0, R8 ;  /* 0x0000000011087223 */ /* 0x040fe20000010008 */
[----:B------:R-:W-:Y:S01]  /*d610*/  FADD.FTZ R12, R16, R12 ;  /* 0x0000000c100c7221 */ /* 0x000fe20000010000 */
[----:B------:R-:W-:Y:S01]  /*d620*/  FFMA.FTZ R10, R17, R16, R10 ;  /* 0x00000010110a7223 */ /* 0x000fe2000001000a */
[----:B------:R-:W-:Y:S01]  /*d630*/  FFMA.FTZ R9, R11, R41, R9 ;  /* 0x000000290b097223 */ /* 0x000fe20000010009 */
[----:B------:R-:W2:Y:S01]  /*d640*/  LDL.LU R6, [R1+0x684] ;  /* 0x0006840001067983 */ /* 0x000ea20000300800 */
[----:B------:R-:W-:Y:S01]  /*d650*/  FMUL.FTZ R16, R3, R40 ;  /* 0x0000002803107220 */ /* 0x000fe20000410000 */
[----:B------:R-:W-:-:S02]  /*d660*/  FADD.FTZ R13, R13, R41 ;  /* 0x000000290d0d7221 */ /* 0x000fc40000010000 */
        /* <DEDUP_REMOVED lines=10> */
[----:B------:R-:W-:Y:S01]  /*d710*/  FADD.FTZ R11, R18, -UR28 ;  /* 0x8000001c120b7e21 */ /* 0x000fe20008010000 */
[----:B------:R-:W-:-:S02]  /*d720*/  FADD.FTZ R12, R12, R16 ;  /* 0x000000100c0c7221 */ /* 0x000fc40000010000 */
[----:B------:R-:W2:Y:S01]  /*d730*/  LDL.LU R18, [R1+0x6a8] ;  /* 0x0006a80001127983 */ /* 0x000ea20000300800 */
[----:B------:R-:W-:Y:S01]  /*d740*/  FMUL.FTZ R11, R11, UR16 ;  /* 0x000000100b0b7c20 */ /* 0x000fe20008410000 */
[----:B------:R-:W-:Y:S01]  /*d750*/  FMUL.FTZ R16, R5, R2 ;  /* 0x0000000205107220 */ /* 0x000fe20000410000 */
[----:B------:R-:W-:Y:S01]  /*d760*/  FMUL.FTZ R17, R17, UR16 ;  /* 0x0000001011117c20 */ /* 0x000fe20008410000 */
[----:B------:R-:W-:Y:S02]  /*d770*/  FADD.FTZ R13, R13, R40 ;  /* 0x000000280d0d7221 */ /* 0x000fe40000010000 */
[----:B------:R-:W-:Y:S01]  /*d780*/  FADD.FTZ R12, R16, R12 ;  /* 0x0000000c100c7221 */ /* 0x000fe20000010000 */
[----:B------:R-:W-:Y:S01]  /*d790*/  FFMA.FTZ R10, R11, R16, R10 ;  /* 0x000000100b0a7223 */ /* 0x000fe2000001000a */
        /* <DEDUP_REMOVED lines=13> */
[----:B------:R-:W-:Y:S01]  /*d870*/  FMUL.FTZ R16, R3, R6 ;  /* 0x0000000603107220 */ /* 0x000fe20000410000 */
[----:B------:R-:W-:-:S02]  /*d880*/  FFMA.FTZ R9, R17, R7, R9 ;  /* 0x0000000711097223 */ /* 0x000fc40000010009 */
[----:B------:R-:W2:Y:S01]  /*d890*/  LDL.LU R7, [R1+0x6e0] ;  /* 0x0006e00001077983 */ /* 0x000ea20000300800 */
[----:B------:R-:W-:-:S03]  /*d8a0*/  FADD.FTZ R17, R41, -UR28 ;  /* 0x8000001c29117e21 */ /* 0x000fc60008010000 */
        /* <DEDUP_REMOVED lines=19> */
[----:B------:R-:W2:Y:S01]  /*d9e0*/  LDL.LU R4, [R1+0x6f4] ;  /* 0x0006f40001047983 */ /* 0x000ea20000300800 */
[----:B------:R-:W-:Y:S01]  /*d9f0*/  FMUL.FTZ R16, R3, R40 ;  /* 0x0000002803107220 */ /* 0x000fe20000410000 */
[----:B------:R-:W-:Y:S01]  /*da00*/  FADD.FTZ R13, R13, R6 ;  /* 0x000000060d0d7221 */ /* 0x000fe20000010000 */
[----:B------:R-:W-:Y:S01]  /*da10*/  FMUL.FTZ R11, R11, UR16 ;  /* 0x000000100b0b7c20 */ /* 0x000fe20008410000 */
[----:B------:R-:W-:Y:S01]  /*da20*/  FFMA.FTZ R8, R17, R18, R8 ;  /* 0x0000001211087223 */ /* 0x000fe20000010008 */
[----:B------:R-:W-:Y:S01]  /*da30*/  FADD.FTZ R12, R12, R16 ;  /* 0x000000100c0c7221 */ /* 0x000fe20000010000 */
[----:B------:R-:W-:Y:S01]  /*da40*/  FFMA.FTZ R10, R14, R16, R10 ;  /* 0x000000100e0a7223 */ /* 0x000fe2000001000a */
[----:B------:R-:W2:Y:S01]  /*da50*/  LDL.LU R6, [R1+0x704] ;  /* 0x0007040001067983 */ /* 0x000ea20000300800 */
[----:B------:R-:W-:Y:S01]  /*da60*/  FMUL.FTZ R16, R5, R0 ;  /* 0x0000000005107220 */ /* 0x000fe20000410000 */
[----:B------:R-:W-:-:S02]  /*da70*/  FADD.FTZ R15, R15, R18 ;  /* 0x000000120f0f7221 */ /* 0x000fc40000010000 */
[----:B------:R-:W2:Y:S01]  /*da80*/  LDL.LU R18, [R1+0x7c0] ;  /* 0x0007c00001127983 */ /* 0x000ea20000300800 */
[----:B------:R-:W-:Y:S01]  /*da90*/  FADD.FTZ R12, R16, R12 ;  /* 0x0000000c100c7221 */ /* 0x000fe20000010000 */
[C---:B------:R-:W-:Y:S01]  /*daa0*/  FFMA.FTZ R10, R11.reuse, R16, R10 ;  /* 0x000000100b0a7223 */ /* 0x040fe2000001000a */
[----:B------:R-:W-:Y:S01]  /*dab0*/  FFMA.FTZ R8, R11, R0, R8 ;  /* 0x000000000b087223 */ /* 0x000fe20000010008 */
[----:B------:R-:W-:Y:S01]  /*dac0*/  FFMA.FTZ R9, R14, R40, R9 ;  /* 0x000000280e097223 */ /* 0x000fe20000010009 */
[----:B------:R-:W-:Y:S01]  /*dad0*/  FMUL.FTZ R16, R3, R7 ;  /* 0x0000000703107220 */ /* 0x000fe20000410000 */
[----:B------:R-:W-:Y:S02]  /*dae0*/  FADD.FTZ R14, R41, -UR28 ;  /* 0x8000001c290e7e21 */ /* 0x000fe40008010000 */
        /* <DEDUP_REMOVED lines=28> */
[----:B------:R-:W-:Y:S01]  /*dcb0*/  FADD.FTZ R14, R18, -UR28 ;  /* 0x8000001c120e7e21 */ /* 0x000fe20008010000 */
[----:B------:R-:W-:Y:S02]  /*dcc0*/  FADD.FTZ R12, R16, R12 ;  /* 0x0000000c100c7221 */ /* 0x000fe40000010000 */
[----:B------:R-:W2:Y:S01]  /*dcd0*/  LDL.LU R18, [R1+0x7a0] ;  /* 0x0007a00001127983 */ /* 0x000ea20000300800 */
[C---:B------:R-:W-:Y:S01]  /*dce0*/  FFMA.FTZ R10, R17.reuse, R16, R10 ;  /* 0x00000010110a7223 */ /* 0x040fe2000001000a */
[----:B------:R-:W-:Y:S01]  /*dcf0*/  FFMA.FTZ R8, R17, R6, R8 ;  /* 0x0000000611087223 */ /* 0x000fe20000010008 */
[----:B------:R-:W-:Y:S01]  /*dd00*/  FADD.FTZ R15, R15, R2 ;  /* 0x000000020f0f7221 */ /* 0x000fe20000010000 */
[----:B------:R-:W-:Y:S01]  /*dd10*/  FMUL.FTZ R14, R14, UR16 ;  /* 0x000000100e0e7c20 */ /* 0x000fe20008410000 */
[----:B------:R-:W-:Y:S01]  /*dd20*/  FFMA.FTZ R9, R11, R4, R9 ;  /* 0x000000040b097223 */ /* 0x000fe20000010009 */
[----:B------:R-:W2:Y:S01]  /*dd30*/  LDL.LU R2, [R1+0x744] ;  /* 0x0007440001027983 */ /* 0x000ea20000300800 */
[----:B------:R-:W-:-:S03]  /*dd40*/  FADD.FTZ R11, R41, -UR28 ;  /* 0x8000001c290b7e21 */ /* 0x000fc60008010000 */
[----:B------:R-:W2:Y:S01]  /*dd50*/  LDL.LU R41, [R1+0x7a4] ;  /* 0x0007a40001297983 */ /* 0x000ea20000300800 */
[-C--:B---3--:R-:W-:Y:S01]  /*dd60*/  FMUL.FTZ R16, R3, R28.reuse ;  /* 0x0000001c03107220 */ /* 0x088fe20000410000 */
[C---:B------:R-:W-:Y:S01]  /*dd70*/  FFMA.FTZ R9, R14.reuse, R28, R9 ;  /* 0x0000001c0e097223 */ /* 0x040fe20000010009 */
[----:B----4-:R-:W-:Y:S02]  /*dd80*/  FADD.FTZ R17, R19, -UR28 ;  /* 0x8000001c13117e21 */ /* 0x010fe40008010000 */
[----:B------:R-:W3:Y:S01]  /*dd90*/  LDL.LU R19, [R1+0x790] ;  /* 0x0007900001137983 */ /* 0x000ee20000300800 */
[----:B------:R-:W-:Y:S01]  /*dda0*/  FFMA.FTZ R10, R14, R16, R10 ;  /* 0x000000100e0a7223 */ /* 0x000fe2000001000a */
[----:B--2---:R-:W-:Y:S02]  /*ddb0*/  FADD.FTZ R14, R21, -UR28 ;  /* 0x8000001c150e7e21 */ /* 0x004fe40008010000 */
[----:B------:R-:W2:Y:S01]  /*ddc0*/  LDL.LU R21, [R1+0x794] ;  /* 0x0007940001157983 */ /* 0x000ea20000300800 */
[----:B------:R-:W-:Y:S01]  /*ddd0*/  FADD.FTZ R12, R12, R16 ;  /* 0x000000100c0c7221 */ /* 0x000fe20000010000 */
[----:B------:R-:W-:Y:S01]  /*dde0*/  FADD.FTZ R13, R13, R4 ;  /* 0x000000040d0d7221 */ /* 0x000fe20000010000 */
[----:B------:R-:W-:Y:S01]  /*ddf0*/  FMUL.FTZ R16, R5, R40 ;  /* 0x0000002805107220 */ /* 0x000fe20000410000 */
[----:B------:R-:W-:Y:S01]  /*de00*/  FMUL.FTZ R11, R11, UR16 ;  /* 0x000000100b0b7c20 */ /* 0x000fe20008410000 */
[----:B------:R-:W4:Y:S01]  /*de10*/  LDL.LU R4, [R1+0x754] ;  /* 0x0007540001047983 */ /* 0x000f220000300800 */
[----:B------:R-:W-:Y:S01]  /*de20*/  FADD.FTZ R15, R15, R6 ;  /* 0x000000060f0f7221 */ /* 0x000fe20000010000 */
[----:B------:R-:W-:Y:S01]  /*de30*/  FADD.FTZ R12, R16, R12 ;  /* 0x0000000c100c7221 */ /* 0x000fe20000010000 */
[----:B------:R-:W-:Y:S01]  /*de40*/  FFMA.FTZ R10, R11, R16, R10 ;  /* 0x000000100b0a7223 */ /* 0x000fe2000001000a */
[----:B------:R-:W-:Y:S01]  /*de50*/  FMUL.FTZ R17, R17, UR16 ;  /* 0x0000001011117c20 */ /* 0x000fe20008410000 */
[----:B------:R-:W-:Y:S01]  /*de60*/  FMUL.FTZ R16, R3, R7 ;  /* 0x0000000703107220 */ /* 0x000fe20000410000 */
[----:B------:R-:W4:Y:S01]  /*de70*/  LDL.LU R6, [R1+0x764] ;  /* 0x0007640001067983 */ /* 0x000f220000300800 */
[----:B------:R-:W-:Y:S01]  /*de80*/  FADD.FTZ R13, R13, R28 ;  /* 0x0000001c0d0d7221 */ /* 0x000fe20000010000 */
[----:B------:R-:W-:Y:S01]  /*de90*/  FMUL.FTZ R14, R14, UR16 ;  /* 0x000000100e0e7c20 */ /* 0x000fe20008410000 */
[----:B------:R-:W-:Y:S01]  /*dea0*/  FADD.FTZ R12, R12, R16 ;  /* 0x000000100c0c7221 */ /* 0x000fe20000010000 */
[----:B------:R-:W-:Y:S01]  /*deb0*/  FFMA.FTZ R10, R17, R16, R10 ;  /* 0x00000010110a7223 */ /* 0x000fe2000001000a */
[----:B------:R-:W-:Y:S01]  /*dec0*/  FFMA.FTZ R8, R11, R40, R8 ;  /* 0x000000280b087223 */ /* 0x000fe20000010008 */
[----:B------:R-:W-:Y:S01]  /*ded0*/  FMUL.FTZ R16, R5, R0 ;  /* 0x0000000005107220 */ /* 0x000fe20000410000 */
[----:B------:R-:W4:Y:S01]  /*dee0*/  LDL.LU R28, [R1+0x770] ;  /* 0x00077000011c7983 */ /* 0x000f220000300800 */
[----:B------:R-:W-:Y:S01]  /*def0*/  FADD.FTZ R15, R15, R40 ;  /* 0x000000280f0f7221 */ /* 0x000fe20000010000 */
[----:B------:R-:W-:-:S02]  /*df00*/  FADD.FTZ R11, R18, -UR28 ;  /* 0x8000001c120b7e21 */ /* 0x000fc40008010000 */
[----:B------:R-:W4:Y:S01]  /*df10*/  LDL.LU R40, [R1+0x780] ;  /* 0x0007800001287983 */ /* 0x000f220000300800 */
[----:B------:R-:W-:Y:S01]  /*df20*/  FADD.FTZ R12, R16, R12 ;  /* 0x0000000c100c7221 */ /* 0x000fe20000010000 */
[C---:B------:R-:W-:Y:S01]  /*df30*/  FFMA.FTZ R10, R14.reuse, R16, R10 ;  /* 0x000000100e0a7223 */ /* 0x040fe2000001000a */
[----:B------:R-:W-:Y:S01]  /*df40*/  FFMA.FTZ R8, R14, R0, R8 ;  /* 0x000000000e087223 */ /* 0x000fe20000010008 */
[----:B------:R-:W-:Y:S01]  /*df50*/  FMUL.FTZ R11, R11, UR16 ;  /* 0x000000100b0b7c20 */ /* 0x000fe20008410000 */
[----:B------:R-:W-:Y:S01]  /*df60*/  FMUL.FTZ R16, R3, R2 ;  /* 0x0000000203107220 */ /* 0x000fe20000410000 */
[----:B------:R-:W-:Y:S01]  /*df70*/  FFMA.FTZ R9, R17, R7, R9 ;  /* 0x0000000711097223 */ /* 0x000fe20000010009 */
[----:B------:R-:W4:Y:S01]  /*df80*/  LDL.LU R18, [R1+0x464] ;  /* 0x0004640001127983 */ /* 0x000f220000300800 */
[----:B------:R-:W-:Y:S01]  /*df90*/  FADD.FTZ R17, R41, -UR28 ;  /* 0x8000001c29117e21 */ /* 0x000fe20008010000 */
[C---:B------:R-:W-:Y:S02]  /*dfa0*/  FFMA.FTZ R10, R11.reuse, R16, R10 ;  /* 0x000000100b0a7223 */ /* 0x040fe4000001000a */
[----:B------:R-:W4:Y:S01]  /*dfb0*/  LDL.LU R41, [R1+0x784] ;  /* 0x0007840001297983 */ /* 0x000f220000300800 */
[----:B------:R-:W-:Y:S01]  /*dfc0*/  FFMA.FTZ R9, R11, R2, R9 ;  /* 0x000000020b097223 */ /* 0x000fe20000010009 */
[----:B---3--:R-:W-:-:S02]  /*dfd0*/  FADD.FTZ R14, R19, -UR28 ;  /* 0x8000001c130e7e21 */ /* 0x008fc40008010000 */
[----:B------:R-:W3:Y:S01]  /*dfe0*/  LDL.LU R19, [R1+0x778] ;  /* 0x0007780001137983 */ /* 0x000ee20000300800 */
[----:B------:R-:W-:-:S03]  /*dff0*/  FADD.FTZ R13, R13, R7 ;  /* 0x000000070d0d7221 */ /* 0x000fc60000010000 */
[----:B------:R-:W3:Y:S01]  /*e000*/  LDL.LU R7, [R1+0x460] ;  /* 0x0004600001077983 */ /* 0x000ee20000300800 */
[----:B--2---:R-:W-:-:S03]  /*e010*/  FADD.FTZ R11, R21, -UR28 ;  /* 0x8000001c150b7e21 */ /* 0x004fc60008010000 */
[----:B------:R-:W2:Y:S01]  /*e020*/  LDL.LU R21, [R1+0x77c] ;  /* 0x00077c0001157983 */ /* 0x000ea20000300800 */
[----:B------:R-:W-:Y:S01]  /*e030*/  FADD.FTZ R12, R12, R16 ;  /* 0x000000100c0c7221 */ /* 0x000fe20000010000 */
[----:B------:R-:W-:Y:S01]  /*e040*/  FMUL.FTZ R17, R17, UR16 ;  /* 0x0000001011117c20 */ /* 0x000fe20008410000 */
[----:B----4-:R-:W-:Y:S01]  /*e050*/  FMUL.FTZ R16, R5, R4 ;  /* 0x0000000405107220 */ /* 0x010fe20000410000 */
[----:B------:R-:W-:Y:S01]  /*e060*/  FMUL.FTZ R14, R14, UR16 ;  /* 0x000000100e0e7c20 */ /* 0x000fe20008410000 */
[----:B------:R-:W-:Y:S02]  /*e070*/  FADD.FTZ R13, R13, R2 ;  /* 0x000000020d0d7221 */ /* 0x000fe40000010000 */
[----:B------:R-:W-:Y:S01]  /*e080*/  FADD.FTZ R12, R16, R12 ;  /* 0x0000000c100c7221 */ /* 0x000fe20000010000 */
[----:B------:R-:W-:Y:S01]  /*e090*/  FFMA.FTZ R10, R17, R16, R10 ;  /* 0x00000010110a7223 */ /* 0x000fe2000001000a */
        /* <DEDUP_REMOVED lines=9> */
[----:B------:R-:W-:-:S03]  /*e130*/  FADD.FTZ R17, R40, -UR28 ;  /* 0x8000001c28117e21 */ /* 0x000fc60008010000 */
[----:B------:R-:W4:Y:S01]  /*e140*/  LDL.LU R40, [R1+0x768] ;  /* 0x0007680001287983 */ /* 0x000f220000300800 */
[----:B------:R-:W-:Y:S01]  /*e150*/  FADD.FTZ R12, R16, R12 ;  /* 0x0000000c100c7221 */ /* 0x000fe20000010000 */
[C---:B------:R-:W-:Y:S01]  /*e160*/  FFMA.FTZ R10, R11.reuse, R16, R10 ;  /* 0x000000100b0a7223 */ /* 0x040fe2000001000a */
[----:B------:R-:W-:Y:S01]  /*e170*/  FFMA.FTZ R8, R11, R28, R8 ;  /* 0x0000001c0b087223 */ /* 0x000fe20000010008 */
[----:B------:R-:W-:Y:S01]  /*e180*/  FADD.FTZ R15, R15, R4 ;  /* 0x000000040f0f7221 */ /* 0x000fe20000010000 */
[----:B------:R-:W-:Y:S01]  /*e190*/  FMUL.FTZ R16, R3, R18 ;  /* 0x0000001203107220 */ /* 0x000fe20000410000 */
[----:B------:R-:W-:Y:S01]  /*e1a0*/  FMUL.FTZ R17, R17, UR16 ;  /* 0x0000001011117c20 */ /* 0x000fe20008410000 */
[----:B------:R-:W-:Y:S01]  /*e1b0*/  FFMA.FTZ R9, R14, R6, R9 ;  /* 0x000000060e097223 */ /* 0x000fe20000010009 */
[----:B------:R-:W4:Y:S01]  /*e1c0*/  LDL.LU R4, [R1+0x454] ;  /* 0x0004540001047983 */ /* 0x000f220000300800 */
[----:B------:R-:W-:Y:S01]  /*e1d0*/  FADD.FTZ R14, R41, -UR28 ;  /* 0x8000001c290e7e21 */ /* 0x000fe20008010000 */
[C---:B------:R-:W-:Y:S01]  /*e1e0*/  FFMA.FTZ R10, R17.reuse, R16, R10 ;  /* 0x00000010110a7223 */ /* 0x040fe2000001000a */
[----:B------:R-:W-:Y:S01]  /*e1f0*/  FFMA.FTZ R9, R17, R18, R9 ;  /* 0x0000001211097223 */ /* 0x000fe20000010009 */
[----:B------:R-:W4:Y:S01]  /*e200*/  LDL.LU R41, [R1+0x76c] ;  /* 0x00076c0001297983 */ /* 0x000f220000300800 */
[----:B------:R-:W-:Y:S01]  /*e210*/  FADD.FTZ R15, R15, R28 ;  /* 0x0000001c0f0f7221 */ /* 0x000fe20000010000 */
[----:B---3--:R-:W-:Y:S01]  /*e220*/  FADD.FTZ R11, R19, -UR28 ;  /* 0x8000001c130b7e21 */ /* 0x008fe20008010000 */
[----:B------:R-:W-:Y:S01]  /*e230*/  FMUL.FTZ R14, R14, UR16 ;  /* 0x000000100e0e7c20 */ /* 0x000fe20008410000 */
[----:B------:R-:W3:Y:S01]  /*e240*/  LDL.LU R19, [R1+0x758] ;  /* 0x0007580001137983 */ /* 0x000ee20000300800 */
[----:B------:R-:W-:-:S03]  /*e250*/  FADD.FTZ R12, R12, R16 ;  /* 0x000000100c0c7221 */ /* 0x000fc60000010000 */
[----:B------:R-:W3:Y:S01]  /*e260*/  LDL.LU R28, [R1+0x450] ;  /* 0x00045000011c7983 */ /* 0x000ee20000300800 */
[-C--:B------:R-:W-:Y:S01]  /*e270*/  FMUL.FTZ R16, R5, R7.reuse ;  /* 0x0000000705107220 */ /* 0x080fe20000410000 */
[----:B------:R-:W-:Y:S01]  /*e280*/  FADD.FTZ R15, R15, R7 ;  /* 0x000000070f0f7221 */ /* 0x000fe20000010000 */
[----:B------:R-:W-:Y:S02]  /*e290*/  FFMA.FTZ R8, R14, R7, R8 ;  /* 0x000000070e087223 */ /* 0x000fe40000010008 */
[----:B------:R-:W3:Y:S01]  /*e2a0*/  LDL.LU R7, [R1+0x748] ;  /* 0x0007480001077983 */ /* 0x000ee20000300800 */
[----:B------:R-:W-:-:S03]  /*e2b0*/  FADD.FTZ R13, R13, R6 ;  /* 0x000000060d0d7221 */ /* 0x000fc60000010000 */
[----:B------:R-:W3:Y:S01]  /*e2c0*/  LDL.LU R6, [R1+0x44c] ;  /* 0x00044c0001067983 */ /* 0x000ee20000300800 */
[----:B--2---:R-:W-:-:S03]  /*e2d0*/  FADD.FTZ R17, R21, -UR28 ;  /* 0x8000001c15117e21 */ /* 0x004fc60008010000 */
[----:B------:R-:W2:Y:S01]  /*e2e0*/  LDL.LU R21, [R1+0x75c] ;  /* 0x00075c0001157983 */ /* 0x000ea20000300800 */
[----:B------:R-:W-:Y:S01]  /*e2f0*/  FADD.FTZ R12, R16, R12 ;  /* 0x0000000c100c7221 */ /* 0x000fe20000010000 */
[----:B------:R-:W-:Y:S01]  /*e300*/  FFMA.FTZ R10, R14, R16, R10 ;  /* 0x000000100e0a7223 */ /* 0x000fe2000001000a */
[----:B------:R-:W-:Y:S01]  /*e310*/  FMUL.FTZ R11, R11, UR16 ;  /* 0x000000100b0b7c20 */ /* 0x000fe20008410000 */
[----:B----4-:R-:W-:Y:S01]  /*e320*/  FMUL.FTZ R16, R3, R2 ;  /* 0x0000000203107220 */ /* 0x010fe20000410000 */
[----:B------:R-:W-:Y:S01]  /*e330*/  FADD.FTZ R13, R13, R18 ;  /* 0x000000120d0d7221 */ /* 0x000fe20000010000 */
[----:B------:R-:W-:Y:S01]  /*e340*/  FMUL.FTZ R17, R17, UR16 ;  /* 0x0000001011117c20 */ /* 0x000fe20008410000 */
[----:B------:R-:W4:Y:S01]  /*e350*/  LDL.LU R18, [R1+0x448] ;  /* 0x0004480001127983 */ /* 0x000f220000300800 */
[----:B------:R-:W-:Y:S01]  /*e360*/  FADD.FTZ R12, R12, R16 ;  /* 0x000000100c0c7221 */ /* 0x000fe20000010000 */
[----:B------:R-:W-:Y:S01]  /*e370*/  FFMA.FTZ R10, R11, R16, R10 ;  /* 0x000000100b0a7223 */ /* 0x000fe2000001000a */
[-C--:B------:R-:W-:Y:S01]  /*e380*/  FMUL.FTZ R16, R5, R0.reuse ;  /* 0x0000000005107220 */ /* 0x080fe20000410000 */
[----:B------:R-:W-:Y:S01]  /*e390*/  FFMA.FTZ R8, R17, R0, R8 ;  /* 0x0000000011087223 */ /* 0x000fe20000010008 */
[----:B------:R-:W-:-:S02]  /*e3a0*/  FADD.FTZ R14, R40, -UR28 ;  /* 0x8000001c280e7e21 */ /* 0x000fc40008010000 */
[----:B------:R-:W-:Y:S01]  /*e3b0*/  FADD.FTZ R12, R16, R12 ;  /* 0x0000000c100c7221 */ /* 0x000fe20000010000 */
[----:B------:R-:W-:Y:S01]  /*e3c0*/  FFMA.FTZ R10, R17, R16, R10 ;  /* 0x00000010110a7223 */ /* 0x000fe2000001000a */
[----:B------:R-:W-:Y:S01]  /*e3d0*/  FFMA.FTZ R9, R11, R2, R9 ;  /* 0x000000020b097223 */ /* 0x000fe20000010009 */
[----:B------:R-:W-:Y:S01]  /*e3e0*/  FMUL.FTZ R14, R14, UR16 ;  /* 0x000000100e0e7c20 */ /* 0x000fe20008410000 */
[----:B------:R-:W4:Y:S01]  /*e3f0*/  LDL.LU R40, [R1+0x444] ;  /* 0x0004440001287983 */ /* 0x000f220000300800 */
[-C--:B------:R-:W-:Y:S02]  /*e400*/  FMUL.FTZ R16, R3, R4.reuse ;  /* 0x0000000403107220 */ /* 0x080fe40000410000 */
[C---:B------:R-:W-:Y:S01]  /*e410*/  FFMA.FTZ R9, R14.reuse, R4, R9 ;  /* 0x000000040e097223 */ /* 0x040fe20000010009 */
[----:B------:R-:W-:Y:S01]  /*e420*/  FADD.FTZ R11, R41, -UR28 ;  /* 0x8000001c290b7e21 */ /* 0x000fe20008010000 */
[----:B------:R-:W-:Y:S01]  /*e430*/  FFMA.FTZ R10, R14, R16, R10 ;  /* 0x000000100e0a7223 */ /* 0x000fe2000001000a */
[----:B------:R-:W4:Y:S01]  /*e440*/  LDL.LU R41, [R1+0x74c] ;  /* 0x00074c0001297983 */ /* 0x000f220000300800 */
[----:B------:R-:W-:Y:S01]  /*e450*/  FADD.FTZ R12, R12, R16 ;  /* 0x000000100c0c7221 */ /* 0x000fe20000010000 */
[----:B------:R-:W-:Y:S01]  /*e460*/  FADD.FTZ R13, R13, R2 ;  /* 0x000000020d0d7221 */ /* 0x000fe20000010000 */
[----:B---3--:R-:W-:Y:S01]  /*e470*/  FADD.FTZ R17, R19, -UR28 ;  /* 0x8000001c13117e21 */ /* 0x008fe20008010000 */
[----:B------:R-:W-:Y:S01]  /*e480*/  FMUL.FTZ R11, R11, UR16 ;  /* 0x000000100b0b7c20 */ /* 0x000fe20008410000 */
[----:B------:R-:W3:Y:S01]  /*e490*/  LDL.LU R19, [R1+0x738] ;  /* 0x0007380001137983 */ /* 0x000ee20000300800 */
[----:B------:R-:W-:-:S03]  /*e4a0*/  FMUL.FTZ R16, R5, R28 ;  /* 0x0000001c05107220 */ /* 0x000fc60000410000 */
[----:B------:R-:W3:Y:S01]  /*e4b0*/  LDL.LU R2, [R1+0x440] ;  /* 0x0004400001027983 */ /* 0x000ee20000300800 */
[C---:B------:R-:W-:Y:S01]  /*e4c0*/  FFMA.FTZ R8, R11.reuse, R28, R8 ;  /* 0x0000001c0b087223 */ /* 0x040fe20000010008 */
[----:B------:R-:W-:Y:S01]  /*e4d0*/  FFMA.FTZ R10, R11, R16, R10 ;  /* 0x000000100b0a7223 */ /* 0x000fe2000001000a */
[----:B------:R-:W-:Y:S01]  /*e4e0*/  FADD.FTZ R15, R15, R0 ;  /* 0x000000000f0f7221 */ /* 0x000fe20000010000 */
[----:B------:R-:W-:Y:S01]  /*e4f0*/  FADD.FTZ R11, R7, -UR28 ;  /* 0x8000001c070b7e21 */ /* 0x000fe20008010000 */
[----:B------:R-:W-:Y:S01]  /*e500*/  FMUL.FTZ R17, R17, UR16 ;  /* 0x0000001011117c20 */ /* 0x000fe20008410000 */
[----:B------:R-:W-:Y:S01]  /*e510*/  FADD.FTZ R13, R13, R4 ;  /* 0x000000040d0d7221 */ /* 0x000fe20000010000 */
[----:B------:R-:W3:Y:S01]  /*e520*/  LDL.LU R0, [R1+0x43c] ;  /* 0x00043c0001007983 */ /* 0x000ee20000300800 */
[----:B------:R-:W-:-:S03]  /*e530*/  FADD.FTZ R12, R16, R12 ;  /* 0x0000000c100c7221 */ /* 0x000fc60000010000 */
[----:B------:R-:W3:Y:S01]  /*e540*/  LDL.LU R7, [R1+0x728] ;  /* 0x0007280001077983 */ /* 0x000ee20000300800 */
[-C--:B------:R-:W-:Y:S01]  /*e550*/  FMUL.FTZ R16, R3, R6.reuse ;  /* 0x0000000603107220 */ /* 0x080fe20000410000 */
[----:B------:R-:W-:Y:S01]  /*e560*/  FADD.FTZ R13, R13, R6 ;  /* 0x000000060d0d7221 */ /* 0x000fe20000010000 */
[----:B------:R-:W-:Y:S01]  /*e570*/  FFMA.FTZ R9, R17, R6, R9 ;  /* 0x0000000611097223 */ /* 0x000fe20000010009 */
[----:B--2---:R-:W-:Y:S01]  /*e580*/  FADD.FTZ R14, R21, -UR28 ;  /* 0x8000001c150e7e21 */ /* 0x004fe20008010000 */
[----:B------:R-:W2:Y:S04]  /*e590*/  LDL.LU R6, [R1+0x72c] ;  /* 0x00072c0001067983 */ /* 0x000ea80000300800 */
[----:B------:R-:W2:Y:S01]  /*e5a0*/  LDL.LU R21, [R1+0x73c] ;  /* 0x00073c0001157983 */ /* 0x000ea20000300800 */
[----:B------:R-:W-:-:S03]  /*e5b0*/  FADD.FTZ R15, R15, R28 ;  /* 0x0000001c0f0f7221 */ /* 0x000fc60000010000 */
[----:B------:R-:W2:Y:S01]  /*e5c0*/  LDL.LU R28, [R1+0x438] ;  /* 0x00043800011c7983 */ /* 0x000ea20000300800 */
[----:B------:R-:W-:Y:S01]  /*e5d0*/  FADD.FTZ R12, R12, R16 ;  /* 0x000000100c0c7221 */ /* 0x000fe20000010000 */
[----:B------:R-:W-:Y:S01]  /*e5e0*/  FFMA.FTZ R10, R17, R16, R10 ;  /* 0x00000010110a7223 */ /* 0x000fe2000001000a */
[----:B----4-:R-:W-:Y:S01]  /*e5f0*/  FMUL.FTZ R16, R5, R18 ;  /* 0x0000001205107220 */ /* 0x010fe20000410000 */
[----:B------:R-:W-:Y:S01]  /*e600*/  FMUL.FTZ R14, R14, UR16 ;  /* 0x000000100e0e7c20 */ /* 0x000fe20008410000 */
[----:B------:R-:W4:Y:S01]  /*e610*/  LDL.LU R4, [R1+0x434] ;  /* 0x0004340001047983 */ /* 0x000f220000300800 */
[----:B------:R-:W-:Y:S01]  /*e620*/  FADD.FTZ R15, R15, R18 ;  /* 0x000000120f0f7221 */ /* 0x000fe20000010000 */
[----:B------:R-:W-:Y:S01]  /*e630*/  FADD.FTZ R12, R16, R12 ;  /* 0x0000000c100c7221 */ /* 0x000fe20000010000 */
[C---:B------:R-:W-:Y:S01]  /*e640*/  FFMA.FTZ R10, R14.reuse, R16, R10 ;  /* 0x000000100e0a7223 */ /* 0x040fe2000001000a */
[----:B------:R-:W-:Y:S01]  /*e650*/  FFMA.FTZ R8, R14, R18, R8 ;  /* 0x000000120e087223 */ /* 0x000fe20000010008 */
[----:B------:R-:W-:Y:S01]  /*e660*/  FMUL.FTZ R11, R11, UR16 ;  /* 0x000000100b0b7c20 */ /* 0x000fe20008410000 */
[----:B------:R-:W4:Y:S01]  /*e670*/  LDL.LU R18, [R1+0x430] ;  /* 0x0004300001127983 */ /* 0x000f220000300800 */
[----:B------:R-:W-:-:S02]  /*e680*/  FMUL.FTZ R16, R3, R40 ;  /* 0x0000002803107220 */ /* 0x000fc40000410000 */
[C---:B------:R-:W-:Y:S02]  /*e690*/  FFMA.FTZ R9, R11.reuse, R40, R9 ;  /* 0x000000280b097223 */ /* 0x040fe40000010009 */
[----:B------:R-:W-:Y:S01]  /*e6a0*/  FFMA.FTZ R10, R11, R16, R10 ;  /* 0x000000100b0a7223 */ /* 0x000fe2000001000a */
[----:B------:R-:W-:Y:S02]  /*e6b0*/  FADD.FTZ R17, R41, -UR28 ;  /* 0x8000001c29117e21 */ /* 0x000fe40008010000 */
[----:B------:R-:W4:Y:S02]  /*e6c0*/  LDL.LU R41, [R1+0x42c] ;  /* 0x00042c0001297983 */ /* 0x000f240000300800 */
[----:B------:R-:W-:Y:S01]  /*e6d0*/  FMUL.FTZ R17, R17, UR16 ;  /* 0x0000001011117c20 */ /* 0x000fe20008410000 */
[----:B------:R-:W-:Y:S01]  /*e6e0*/  FADD.FTZ R12, R12, R16 ;  /* 0x000000100c0c7221 */ /* 0x000fe20000010000 */
[----:B---3--:R-:W-:Y:S02]  /*e6f0*/  FADD.FTZ R14, R19, -UR28 ;  /* 0x8000001c130e7e21 */ /* 0x008fe40008010000 */
[----:B------:R-:W3:Y:S01]  /*e700*/  LDL.LU R19, [R1+0x718] ;  /* 0x0007180001137983 */ /* 0x000ee20000300800 */
[----:B------:R-:W-:Y:S01]  /*e710*/  FADD.FTZ R13, R13, R40 ;  /* 0x000000280d0d7221 */ /* 0x000fe20000010000 */
[-C--:B------:R-:W-:Y:S01]  /*e720*/  FMUL.FTZ R16, R5, R2.reuse ;  /* 0x0000000205107220 */ /* 0x080fe20000410000 */
[----:B------:R-:W-:Y:S01]  /*e730*/  FMUL.FTZ R14, R14, UR16 ;  /* 0x000000100e0e7c20 */ /* 0x000fe20008410000 */
[----:B------:R-:W3:Y:S01]  /*e740*/  LDL.LU R40, [R1+0x428] ;  /* 0x0004280001287983 */ /* 0x000ee20000300800 */
[----:B------:R-:W-:Y:S01]  /*e750*/  FADD.FTZ R15, R15, R2 ;  /* 0x000000020f0f7221 */ /* 0x000fe20000010000 */
[----:B------:R-:W-:-:S02]  /*e760*/  FFMA.FTZ R8, R17, R2, R8 ;  /* 0x0000000211087223 */ /* 0x000fc40000010008 */
[----:B------:R-:W3:Y:S01]  /*e770*/  LDL.LU R2, [R1+0x708] ;  /* 0x0007080001027983 */ /* 0x000ee20000300800 */
[----:B------:R-:W-:Y:S01]  /*e780*/  FADD.FTZ R12, R16, R12 ;  /* 0x0000000c100c7221 */ /* 0x000fe20000010000 */
[----:B------:R-:W-:Y:S01]  /*e790*/  FFMA.FTZ R10, R17, R16, R10 ;  /* 0x00000010110a7223 */ /* 0x000fe2000001000a */
[-C--:B------:R-:W-:Y:S01]  /*e7a0*/  FMUL.FTZ R16, R3, R0.reuse ;  /* 0x0000000003107220 */ /* 0x080fe20000410000 */
[----:B------:R-:W-:Y:S01]  /*e7b0*/  FADD.FTZ R13, R13, R0 ;  /* 0x000000000d0d7221 */ /* 0x000fe20000010000 */
[----:B------:R-:W-:Y:S01]  /*e7c0*/  FADD.FTZ R17, R7, -UR28 ;  /* 0x8000001c07117e21 */ /* 0x000fe20008010000 */
[C---:B------:R-:W-:Y:S01]  /*e7d0*/  FFMA.FTZ R9, R14.reuse, R0, R9 ;  /* 0x000000000e097223 */ /* 0x040fe20000010009 */
[----:B------:R-:W3:Y:S01]  /*e7e0*/  LDL.LU R7, [R1+0x424] ;  /* 0x0004240001077983 */ /* 0x000ee20000300800 */
[----:B------:R-:W-:-:S03]  /*e7f0*/  FFMA.FTZ R10, R14, R16, R10 ;  /* 0x000000100e0a7223 */ /* 0x000fc6000001000a */
[----:B------:R-:W3:Y:S01]  /*e800*/  LDL.LU R0, [R1+0x70c] ;  /* 0x00070c0001007983 */ /* 0x000ee20000300800 */
[----:B--2---:R-:W-:-:S03]  /*e810*/  FADD.FTZ R11, R21, -UR28 ;  /* 0x8000001c150b7e21 */ /* 0x004fc60008010000 */
[----:B------:R-:W2:Y:S01]  /*e820*/  LDL.LU R21, [R1+0x71c] ;  /* 0x00071c0001157983 */ /* 0x000ea20000300800 */
[----:B------:R-:W-:-:S03]  /*e830*/  FADD.FTZ R14, R6, -UR28 ;  /* 0x8000001c060e7e21 */ /* 0x000fc60008010000 */
[----:B------:R-:W2:Y:S01]  /*e840*/  LDL.LU R6, [R1+0x420] ;  /* 0x0004200001067983 */ /* 0x000ea20000300800 */
[----:B------:R-:W-:Y:S01]  /*e850*/  FADD.FTZ R12, R12, R16 ;  /* 0x000000100c0c7221 */ /* 0x000fe20000010000 */
[----:B------:R-:W-:Y:S01]  /*e860*/  FMUL.FTZ R16, R5, R28 ;  /* 0x0000001c05107220 */ /* 0x000fe20000410000 */
[----:B------:R-:W-:Y:S01]  /*e870*/  FMUL.FTZ R11, R11, UR16 ;  /* 0x000000100b0b7c20 */ /* 0x000fe20008410000 */
[----:B------:R-:W-:Y:S02]  /*e880*/  FMUL.FTZ R17, R17, UR16 ;  /* 0x0000001011117c20 */ /* 0x000fe40008410000 */
[----:B------:R-:W-:Y:S01]  /*e890*/  FADD.FTZ R12, R16, R12 ;  /* 0x0000000c100c7221 */ /* 0x000fe20000010000 */
[----:B------:R-:W-:Y:S01]  /*e8a0*/  FFMA.FTZ R10, R11, R16, R10 ;  /* 0x000000100b0a7223 */ /* 0x000fe2000001000a */
[----:B----4-:R-:W-:Y:S01]  /*e8b0*/  FMUL.FTZ R16, R3, R4 ;  /* 0x0000000403107220 */ /* 0x010fe20000410000 */
[----:B------:R-:W-:Y:S01]  /*e8c0*/  FMUL.FTZ R14, R14, UR16 ;  /* 0x000000100e0e7c20 */ /* 0x000fe20008410000 */
[----:B------:R-:W-:-:S02]  /*e8d0*/  FFMA.FTZ R8, R11, R28, R8 ;  /* 0x0000001c0b087223 */ /* 0x000fc40000010008 */
[----:B------:R-:W-:Y:S01]  /*e8e0*/  FADD.FTZ R12, R12, R16 ;  /* 0x000000100c0c7221 */ /* 0x000fe20000010000 */
[----:B------:R-:W-:Y:S01]  /*e8f0*/  FFMA.FTZ R10, R17, R16, R10 ;  /* 0x00000010110a7223 */ /* 0x000fe2000001000a */
[----:B------:R-:W-:Y:S01]  /*e900*/  FMUL.FTZ R16, R5, R18 ;  /* 0x0000001205107220 */ /* 0x000fe20000410000 */
[----:B------:R-:W-:-:S03]  /*e910*/  FFMA.FTZ R9, R17, R4, R9 ;  /* 0x0000000411097223 */ /* 0x000fc60000010009 */
[----:B------:R-:W-:Y:S01]  /*e920*/  FADD.FTZ R12, R16, R12 ;  /* 0x0000000c100c7221 */ /* 0x000fe20000010000 */
[C---:B------:R-:W-:Y:S01]  /*e930*/  FFMA.FTZ R10, R14.reuse, R16, R10 ;  /* 0x000000100e0a7223 */ /* 0x040fe2000001000a */
[----:B------:R-:W-:Y:S01]  /*e940*/  FFMA.FTZ R8, R14, R18, R8 ;  /* 0x000000120e087223 */ /* 0x000fe20000010008 */
[----:B------:R-:W-:-:S04]  /*e950*/  FMUL.FTZ R16, R3, R41 ;  /* 0x0000002903107220 */ /* 0x000fc80000410000 */
[----:B------:R-:W-:Y:S01]  /*e960*/  FADD.FTZ R12, R12, R16 ;  /* 0x000000100c0c7221 */ /* 0x000fe20000010000 */
[----:B---3--:R-:W-:Y:S02]  /*e970*/  FADD.FTZ R11, R19, -UR28 ;  /* 0x8000001c130b7e21 */ /* 0x008fe40008010000 */
[----:B------:R-:W3:Y:S02]  /*e980*/  LDL.LU R19, [R1+0x41c] ;  /* 0x00041c0001137983 */ /* 0x000ee40000300800 */
[----:B------:R-:W-:-:S04]  /*e990*/  FMUL.FTZ R11, R11, UR16 ;  /* 0x000000100b0b7c20 */ /* 0x000fc80008410000 */
[----:B------:R-:W-:Y:S01]  /*e9a0*/  FFMA.FTZ R10, R11, R16, R10 ;  /* 0x000000100b0a7223 */ /* 0x000fe2000001000a */
[----:B------:R-:W-:Y:S01]  /*e9b0*/  FMUL.FTZ R16, R5, R40 ;  /* 0x0000002805107220 */ /* 0x000fe20000410000 */
[----:B------:R-:W-:Y:S01]  /*e9c0*/  FADD.FTZ R14, R2, -UR28 ;  /* 0x8000001c020e7e21 */ /* 0x000fe20008010000 */
[----:B------:R-:W-:Y:S01]  /*e9d0*/  FFMA.FTZ R9, R11, R41, R9 ;  /* 0x000000290b097223 */ /* 0x000fe20000010009 */
[----:B------:R-:W-:Y:S01]  /*e9e0*/  FADD.FTZ R13, R13, R4 ;  /* 0x000000040d0d7221 */ /* 0x000fe20000010000 */
[----:B------:R-:W-:Y:S01]  /*e9f0*/  FADD.FTZ R12, R16, R12 ;  /* 0x0000000c100c7221 */ /* 0x000fe20000010000 */
[----:B------:R-:W-:Y:S01]  /*ea00*/  FMUL.FTZ R14, R14, UR16 ;  /* 0x000000100e0e7c20 */ /* 0x000fe20008410000 */
[----:B------:R-:W4:Y:S01]  /*ea10*/  LDL.LU R4, [R1+0x418] ;  /* 0x0004180001047983 */ /* 0x000f220000300800 */
[----:B------:R-:W-:-:S03]  /*ea20*/  FADD.FTZ R11, R0, -UR28 ;  /* 0x8000001c000b7e21 */ /* 0x000fc60008010000 */
[----:B------:R-:W4:Y:S01]  /*ea30*/  LDL.LU R2, [R1+0x414] ;  /* 0x0004140001027983 */ /* 0x000f220000300800 */
[----:B------:R-:W-:Y:S01]  /*ea40*/  FMUL.FTZ R11, R11, UR16 ;  /* 0x000000100b0b7c20 */ /* 0x000fe20008410000 */
[----:B--2---:R-:W-:Y:S01]  /*ea50*/  FADD.FTZ R17, R21, -UR28 ;  /* 0x8000001c15117e21 */ /* 0x004fe20008010000 */
[-C--:B------:R-:W-:Y:S01]  /*ea60*/  FFMA.FTZ R9, R14, R7.reuse, R9 ;  /* 0x000000070e097223 */ /* 0x080fe20000010009 */
[----:B------:R-:W2:Y:S02]  /*ea70*/  LDL.LU R21, [R1+0x6fc] ;  /* 0x0006fc0001157983 */ /* 0x000ea40000300800 */
[----:B------:R-:W-:Y:S02]  /*ea80*/  FMUL.FTZ R17, R17, UR16 ;  /* 0x0000001011117c20 */ /* 0x000fe40008410000 */
[----:B------:R-:W4:Y:S02]  /*ea90*/  LDL.LU R0, [R1+0x410] ;  /* 0x0004100001007983 */ /* 0x000f240000300800 */
[----:B------:R-:W-:Y:S01]  /*eaa0*/  FFMA.FTZ R10, R17, R16, R10 ;  /* 0x00000010110a7223 */ /* 0x000fe2000001000a */
[----:B------:R-:W-:Y:S01]  /*eab0*/  FMUL.FTZ R16, R3, R7 ;  /* 0x0000000703107220 */ /* 0x000fe20000410000 */
[----:B------:R-:W-:-:S02]  /*eac0*/  FFMA.FTZ R8, R17, R40, R8 ;  /* 0x0000002811087223 */ /* 0x000fc40000010008 */
[----:B------:R-:W4:Y:S01]  /*ead0*/  LDL.LU R17, [R1+0x6f8] ;  /* 0x0006f80001117983 */ /* 0x000f220000300800 */
[----:B------:R-:W-:Y:S01]  /*eae0*/  FADD.FTZ R12, R12, R16 ;  /* 0x000000100c0c7221 */ /* 0x000fe20000010000 */
[----:B------:R-:W-:Y:S01]  /*eaf0*/  FFMA.FTZ R10, R14, R16, R10 ;  /* 0x000000100e0a7223 */ /* 0x000fe2000001000a */
[-C--:B------:R-:W-:Y:S01]  /*eb00*/  FMUL.FTZ R16, R5, R6.reuse ;  /* 0x0000000605107220 */ /* 0x080fe20000410000 */
[----:B------:R-:W-:-:S03]  /*eb10*/  FFMA.FTZ R8, R11, R6, R8 ;  /* 0x000000060b087223 */ /* 0x000fc60000010008 */
[----:B------:R-:W-:Y:S02]  /*eb20*/  FFMA.FTZ R10, R11, R16, R10 ;  /* 0x000000100b0a7223 */ /* 0x000fe4000001000a */
[----:B------:R-:W4:Y:S01]  /*eb30*/  LDL.LU R11, [R1+0x6e8] ;  /* 0x0006e800010b7983 */ /* 0x000f220000300800 */
[----:B------:R-:W-:Y:S01]  /*eb40*/  FADD.FTZ R12, R16, R12 ;  /* 0x0000000c100c7221 */ /* 0x000fe20000010000 */
[----:B---3--:R-:W-:-:S04]  /*eb50*/  FMUL.FTZ R16, R3, R19 ;  /* 0x0000001303107220 */ /* 0x008fc80000410000 */
[----:B------:R-:W-:Y:S01]  /*eb60*/  FADD.FTZ R12, R12, R16 ;  /* 0x000000100c0c7221 */ /* 0x000fe20000010000 */
[----:B--2---:R-:W-:Y:S01]  /*eb70*/  FADD.FTZ R14, R21, -UR28 ;  /* 0x8000001c150e7e21 */ /* 0x004fe20008010000 */
[----:B------:R-:W-:Y:S01]  /*eb80*/  FADD.FTZ R13, R13, R41 ;  /* 0x000000290d0d7221 */ /* 0x000fe20000010000 */
[----:B------:R-:W-:Y:S01]  /*eb90*/  FADD.FTZ R15, R15, R28 ;  /* 0x0000001c0f0f7221 */ /* 0x000fe20000010000 */
[----:B------:R-:W2:Y:S01]  /*eba0*/  LDL.LU R21, [R1+0x7ac] ;  /* 0x0007ac0001157983 */ /* 0x000ea20000300800 */
[----:B----4-:R-:W-:Y:S01]  /*ebb0*/  FADD.FTZ R17, R17, -UR28 ;  /* 0x8000001c11117e21 */ /* 0x010fe20008010000 */
[----:B------:R-:W-:Y:S01]  /*ebc0*/  FMUL.FTZ R14, R14, UR16 ;  /* 0x000000100e0e7c20 */ /* 0x000fe20008410000 */
[----:B------:R-:W-:Y:S02]  /*ebd0*/  FADD.FTZ R11, R11, -UR28 ;  /* 0x8000001c0b0b7e21 */ /* 0x000fe40008010000 */
[----:B------:R-:W-:Y:S01]  /*ebe0*/  FMUL.FTZ R17, R17, UR16 ;  /* 0x0000001011117c20 */ /* 0x000fe20008410000 */
[----:B------:R-:W-:Y:S01]  /*ebf0*/  FADD.FTZ R13, R13, R7 ;  /* 0x000000070d0d7221 */ /* 0x000fe20000010000 */
[----:B------:R-:W3:Y:S02]  /*ec00*/  LDL.LU R28, [R1+0x988] ;  /* 0x00098800011c7983 */ /* 0x000ee40000300800 */
[----:B------:R-:W-:Y:S01]  /*ec10*/  FFMA.FTZ R10, R17, R16, R10 ;  /* 0x00000010110a7223 */ /* 0x000fe2000001000a */
[----:B------:R-:W-:Y:S01]  /*ec20*/  FMUL.FTZ R16, R5, R4 ;  /* 0x0000000405107220 */ /* 0x000fe20000410000 */
[----:B------:R-:W-:Y:S01]  /*ec30*/  FFMA.FTZ R9, R17, R19, R9 ;  /* 0x0000001311097223 */ /* 0x000fe20000010009 */
[----:B------:R-:W-:Y:S01]  /*ec40*/  FMUL.FTZ R11, R11, UR16 ;  /* 0x000000100b0b7c20 */ /* 0x000fe20008410000 */
[----:B------:R-:W4:Y:S01]  /*ec50*/  LDL.LU R17, [R1+0x798] ;  /* 0x0007980001117983 */ /* 0x000f220000300800 */
[----:B------:R-:W-:Y:S01]  /*ec60*/  FADD.FTZ R12, R16, R12 ;  /* 0x0000000c100c7221 */ /* 0x000fe20000010000 */
[C---:B------:R-:W-:Y:S01]  /*ec70*/  FFMA.FTZ R10, R14.reuse, R16, R10 ;  /* 0x000000100e0a7223 */ /* 0x040fe2000001000a */
[----:B------:R-:W-:Y:S01]  /*ec80*/  FMUL.FTZ R16, R3, R2 ;  /* 0x0000000203107220 */ /* 0x000fe20000410000 */
[----:B------:R-:W-:Y:S01]  /*ec90*/  FFMA.FTZ R8, R14, R4, R8 ;  /* 0x000000040e087223 */ /* 0x000fe20000010008 */
[C---:B------:R-:W-:Y:S01]  /*eca0*/  FFMA.FTZ R9, R11.reuse, R2, R9 ;  /* 0x000000020b097223 */ /* 0x040fe20000010009 */
[----:B------:R-:W2:Y:S01]  /*ecb0*/  LDL.LU R14, [R1+0x79c] ;  /* 0x00079c00010e7983 */ /* 0x000ea20000300800 */
[----:B------:R-:W-:-:S03]  /*ecc0*/  FFMA.FTZ R10, R11, R16, R10 ;  /* 0x000000100b0a7223 */ /* 0x000fc6000001000a */
[----:B------:R-:W3:Y:S01]  /*ecd0*/  LDL.LU R11, [R1+0x7a8] ;  /* 0x0007a800010b7983 */ /* 0x000ee20000300800 */
[----:B------:R-:W-:Y:S01]  /*ece0*/  FADD.FTZ R15, R15, R18 ;  /* 0x000000120f0f7221 */ /* 0x000fe20000010000 */
[----:B------:R-:W-:Y:S02]  /*ecf0*/  FADD.FTZ R13, R13, R19 ;  /* 0x000000130d0d7221 */ /* 0x000fe40000010000 */
[----:B------:R-:W3:Y:S01]  /*ed00*/  LDL.LU R19, [R1+0x7c8] ;  /* 0x0007c80001137983 */ /* 0x000ee20000300800 */
[----:B------:R-:W-:Y:S01]  /*ed10*/  FADD.FTZ R15, R15, R40 ;  /* 0x000000280f0f7221 */ /* 0x000fe20000010000 */
[----:B------:R-:W-:Y:S01]  /*ed20*/  FADD.FTZ R12, R12, R16 ;  /* 0x000000100c0c7221 */ /* 0x000fe20000010000 */
[----:B------:R-:W-:Y:S01]  /*ed30*/  FMUL.FTZ R16, R5, R0 ;  /* 0x0000000005107220 */ /* 0x000fe20000410000 */
[----:B------:R-:W-:Y:S01]  /*ed40*/  FADD.FTZ R13, R13, R2 ;  /* 0x000000020d0d7221 */ /* 0x000fe20000010000 */
[----:B------:R-:W-:Y:S01]  /*ed50*/  FADD.FTZ R15, R15, R6 ;  /* 0x000000060f0f7221 */ /* 0x000fe20000010000 */
[----:B------:R-:W3:Y:S01]  /*ed60*/  LDL.LU R18, [R1+0x984] ;  /* 0x0009840001127983 */ /* 0x000ee20000300800 */
[----:B------:R-:W-:-:S02]  /*ed70*/  FADD.FTZ R12, R16, R12 ;  /* 0x0000000c100c7221 */ /* 0x000fc40000010000 */
[----:B------:R-:W-:Y:S01]  /*ed80*/  FADD.FTZ R15, R15, R4 ;  /* 0x000000040f0f7221 */ /* 0x000fe20000010000 */
[----:B------:R-:W-:Y:S01]  /*ed90*/  FADD.FTZ R13, R13, R59 ;  /* 0x0000003b0d0d7221 */ /* 0x000fe20000010000 */
[----:B------:R0:W5:Y:S02]  /*eda0*/  LDL.LU R41, [R1+0x980] ;  /* 0x0009800001297983 */ /* 0x0001640000300800 */
[----:B------:R-:W-:Y:S02]  /*edb0*/  FADD.FTZ R15, R15, R0 ;  /* 0x000000000f0f7221 */ /* 0x000fe40000010000 */
[----:B------:R0:W5:Y:S02]  /*edc0*/  LDL.LU R40, [R1+0x97c] ;  /* 0x00097c0001287983 */ /* 0x0001640000300800 */
[----:B------:R-:W-:Y:S02]  /*edd0*/  FADD.FTZ R15, R15, R34 ;  /* 0x000000220f0f7221 */ /* 0x000fe40000010000 */
[----:B------:R0:W5:Y:S01]  /*ede0*/  LDL.LU R7, [R1+0x978] ;  /* 0x0009780001077983 */ /* 0x0001620000300800 */
[----:B----4-:R-:W-:-:S03]  /*edf0*/  FADD.FTZ R17, R17, -UR28 ;  /* 0x8000001c11117e21 */ /* 0x010fc60008010000 */
[----:B------:R0:W5:Y:S01]  /*ee00*/  LDL.LU R6, [R1+0x974] ;  /* 0x0009740001067983 */ /* 0x0001620000300800 */
[----:B------:R-:W-:-:S03]  /*ee10*/  FMUL.FTZ R17, R17, UR16 ;  /* 0x0000001011117c20 */ /* 0x000fc60008410000 */
[----:B------:R0:W5:Y:S01]  /*ee20*/  LDL.LU R4, [R1+0x970] ;  /* 0x0009700001047983 */ /* 0x0001620000300800 */
[----:B--2---:R-:W-:Y:S01]  /*ee30*/  FADD.FTZ R14, R14, -UR28 ;  /* 0x8000001c0e0e7e21 */ /* 0x004fe20008010000 */
[----:B------:R-:W-:Y:S01]  /*ee40*/  FFMA.FTZ R10, R17, R16, R10 ;  /* 0x00000010110a7223 */ /* 0x000fe2000001000a */
[----:B---3--:R-:W-:Y:S01]  /*ee50*/  FADD.FTZ R11, R11, -UR28 ;  /* 0x8000001c0b0b7e21 */ /* 0x008fe20008010000 */
[-C--:B------:R-:W-:Y:S01]  /*ee60*/  FMUL.FTZ R16, R3, R59.reuse ;  /* 0x0000003b03107220 */ /* 0x080fe20000410000 */
[----:B------:R-:W-:Y:S01]  /*ee70*/  FMUL.FTZ R14, R14, UR16 ;  /* 0x000000100e0e7c20 */ /* 0x000fe20008410000 */
[----:B------:R-:W-:Y:S01]  /*ee80*/  FFMA.FTZ R8, R17, R0, R8 ;  /* 0x0000000011087223 */ /* 0x000fe20000010008 */
[----:B------:R-:W-:Y:S01]  /*ee90*/  FMUL.FTZ R11, R11, UR16 ;  /* 0x000000100b0b7c20 */ /* 0x000fe20008410000 */
[----:B------:R-:W-:Y:S01]  /*eea0*/  FADD.FTZ R12, R12, R16 ;  /* 0x000000100c0c7221 */ /* 0x000fe20000010000 */
[C---:B------:R-:W-:Y:S01]  /*eeb0*/  FFMA.FTZ R10, R14.reuse, R16, R10 ;  /* 0x000000100e0a7223 */ /* 0x040fe2000001000a */
[-C--:B------:R-:W-:Y:S01]  /*eec0*/  FMUL.FTZ R16, R5, R34.reuse ;  /* 0x0000002205107220 */ /* 0x080fe20000410000 */
[----:B------:R-:W-:Y:S01]  /*eed0*/  FFMA.FTZ R8, R11, R34, R8 ;  /* 0x000000220b087223 */ /* 0x000fe20000010008 */
[----:B------:R-:W-:Y:S01]  /*eee0*/  FFMA.FTZ R9, R14, R59, R9 ;  /* 0x0000003b0e097223 */ /* 0x000fe20000010009 */
[----:B------:R-:W2:Y:S04]  /*eef0*/  LDL.LU R34, [R1+0x7cc] ;  /* 0x0007cc0001227983 */ /* 0x000ea80000300800 */
[----:B------:R-:W3:Y:S01]  /*ef00*/  LDL.LU R59, [R1+0x7d8] ;  /* 0x0007d800013b7983 */ /* 0x000ee20000300800 */
[----:B------:R-:W-:-:S03]  /*ef10*/  FADD.FTZ R17, R21, -UR28 ;  /* 0x8000001c15117e21 */ /* 0x000fc60008010000 */
[----:B------:R-:W4:Y:S01]  /*ef20*/  LDL.LU R21, [R1+0x7dc] ;  /* 0x0007dc0001157983 */ /* 0x000f220000300800 */
[----:B------:R-:W-:-:S03]  /*ef30*/  FADD.FTZ R14, R19, -UR28 ;  /* 0x8000001c130e7e21 */ /* 0x000fc60008010000 */
[----:B------:R-:W4:Y:S01]  /*ef40*/  LDL.LU R19, [R1+0x7f8] ;  /* 0x0007f80001137983 */ /* 0x000f220000300800 */
[----:B------:R-:W-:Y:S01]  /*ef50*/  FADD.FTZ R12, R16, R12 ;  /* 0x0000000c100c7221 */ /* 0x000fe20000010000 */
[----:B------:R-:W-:Y:S01]  /*ef60*/  FFMA.FTZ R10, R11, R16, R10 ;  /* 0x000000100b0a7223 */ /* 0x000fe2000001000a */
[-C--:B------:R-:W-:Y:S01]  /*ef70*/  FMUL.FTZ R16, R3, R35.reuse ;  /* 0x0000002303107220 */ /* 0x080fe20000410000 */
[----:B------:R-:W-:Y:S01]  /*ef80*/  FMUL.FTZ R17, R17, UR16 ;  /* 0x0000001011117c20 */ /* 0x000fe20008410000 */
[----:B------:R-:W-:Y:S01]  /*ef90*/  FADD.FTZ R13, R13, R35 ;  /* 0x000000230d0d7221 */ /* 0x000fe20000010000 */
[----:B------:R-:W-:Y:S01]  /*efa0*/  FADD.FTZ R15, R15, R36 ;  /* 0x000000240f0f7221 */ /* 0x000fe20000010000 */
[----:B------:R0:W5:Y:S01]  /*efb0*/  LDL.LU R2, [R1+0x96c] ;  /* 0x00096c0001027983 */ /* 0x0001620000300800 */
[C---:B------:R-:W-:Y:S01]  /*efc0*/  FFMA.FTZ R10, R17.reuse, R16, R10 ;  /* 0x00000010110a7223 */ /* 0x040fe2000001000a */
[----:B------:R-:W-:Y:S01]  /*efd0*/  FFMA.FTZ R9, R17, R35, R9 ;  /* 0x0000002311097223 */ /* 0x000fe20000010009 */
[----:B------:R-:W-:Y:S01]  /*efe0*/  FADD.FTZ R12, R12, R16 ;  /* 0x000000100c0c7221 */ /* 0x000fe20000010000 */
[----:B------:R-:W-:Y:S01]  /*eff0*/  FMUL.FTZ R16, R5, R36 ;  /* 0x0000002405107220 */ /* 0x000fe20000410000 */
[----:B------:R-:W-:Y:S01]  /*f000*/  FMUL.FTZ R14, R14, UR16 ;  /* 0x000000100e0e7c20 */ /* 0x000fe20008410000 */
[----:B------:R-:W4:Y:S04]  /*f010*/  LDL.LU R35, [R1+0x838] ;  /* 0x0008380001237983 */ /* 0x000f280000300800 */
[----:B------:R0:W5:Y:S01]  /*f020*/  LDL.LU R0, [R1+0x968] ;  /* 0x0009680001007983 */ /* 0x0001620000300800 */
[----:B--2---:R-:W-:-:S03]  /*f030*/  FADD.FTZ R11, R34, -UR28 ;  /* 0x8000001c220b7e21 */ /* 0x004fc60008010000 */
[----:B------:R-:W2:Y:S01]  /*f040*/  LDL.LU R34, [R1+0x7fc] ;  /* 0x0007fc0001227983 */ /* 0x000ea20000300800 */
[----:B---3--:R-:W-:-:S03]  /*f050*/  FADD.FTZ R17, R59, -UR28 ;  /* 0x8000001c3b117e21 */ /* 0x008fc60008010000 */
[----:B------:R-:W3:Y:S01]  /*f060*/  LDL.LU R59, [R1+0x808] ;  /* 0x00080800013b7983 */ /* 0x000ee20000300800 */
[----:B------:R-:W-:Y:S01]  /*f070*/  FADD.FTZ R12, R16, R12 ;  /* 0x0000000c100c7221 */ /* 0x000fe20000010000 */
[C---:B------:R-:W-:Y:S01]  /*f080*/  FFMA.FTZ R10, R14.reuse, R16, R10 ;  /* 0x000000100e0a7223 */ /* 0x040fe2000001000a */
[----:B------:R-:W-:Y:S01]  /*f090*/  FFMA.FTZ R8, R14, R36, R8 ;  /* 0x000000240e087223 */ /* 0x000fe20000010008 */
[-C--:B------:R-:W-:Y:S01]  /*f0a0*/  FMUL.FTZ R16, R3, R37.reuse ;  /* 0x0000002503107220 */ /* 0x080fe20000410000 */
[----:B------:R-:W-:Y:S01]  /*f0b0*/  FMUL.FTZ R11, R11, UR16 ;  /* 0x000000100b0b7c20 */ /* 0x000fe20008410000 */
[----:B----4-:R-:W-:Y:S01]  /*f0c0*/  FADD.FTZ R14, R21, -UR28 ;  /* 0x8000001c150e7e21 */ /* 0x010fe20008010000 */
[----:B------:R-:W-:Y:S01]  /*f0d0*/  FMUL.FTZ R17, R17, UR16 ;  /* 0x0000001011117c20 */ /* 0x000fe20008410000 */
[----:B------:R-:W4:Y:S01]  /*f0e0*/  LDL.LU R21, [R1+0x828] ;  /* 0x0008280001157983 */ /* 0x000f220000300800 */
[C---:B------:R-:W-:Y:S01]  /*f0f0*/  FFMA.FTZ R10, R11.reuse, R16, R10 ;  /* 0x000000100b0a7223 */ /* 0x040fe2000001000a */
[----:B------:R-:W-:Y:S01]  /*f100*/  FFMA.FTZ R9, R11, R37, R9 ;  /* 0x000000250b097223 */ /* 0x000fe20000010009 */
[----:B------:R-:W-:Y:S01]  /*f110*/  FADD.FTZ R11, R19, -UR28 ;  /* 0x8000001c130b7e21 */ /* 0x000fe20008010000 */
[----:B------:R-:W4:Y:S04]  /*f120*/  LDL.LU R36, [R1+0x5e0] ;  /* 0x0005e00001247983 */ /* 0x000f280000300800 */
[----:B------:R-:W4:Y:S01]  /*f130*/  LDL.LU R19, [R1+0x82c] ;  /* 0x00082c0001137983 */ /* 0x000f220000300800 */
[----:B------:R-:W-:Y:S01]  /*f140*/  FADD.FTZ R12, R12, R16 ;  /* 0x000000100c0c7221 */ /* 0x000fe20000010000 */
[-C--:B------:R-:W-:Y:S01]  /*f150*/  FMUL.FTZ R16, R5, R38.reuse ;  /* 0x0000002605107220 */ /* 0x080fe20000410000 */
[----:B------:R-:W-:Y:S01]  /*f160*/  FMUL.FTZ R14, R14, UR16 ;  /* 0x000000100e0e7c20 */ /* 0x000fe20008410000 */
[----:B------:R-:W-:-:S02]  /*f170*/  FFMA.FTZ R8, R17, R38, R8 ;  /* 0x0000002611087223 */ /* 0x000fc40000010008 */
[----:B------:R-:W-:Y:S01]  /*f180*/  FADD.FTZ R12, R16, R12 ;  /* 0x0000000c100c7221 */ /* 0x000fe20000010000 */
[----:B------:R-:W-:Y:S01]  /*f190*/  FFMA.FTZ R10, R17, R16, R10 ;  /* 0x00000010110a7223 */ /* 0x000fe2000001000a */
[-C--:B------:R-:W-:Y:S01]  /*f1a0*/  FMUL.FTZ R16, R3, R39.reuse ;  /* 0x0000002703107220 */ /* 0x080fe20000410000 */
[----:B------:R-:W-:-:S03]  /*f1b0*/  FFMA.FTZ R9, R14, R39, R9 ;  /* 0x000000270e097223 */ /* 0x000fc60000010009 */
[----:B------:R-:W-:Y:S01]  /*f1c0*/  FFMA.FTZ R10, R14, R16, R10 ;  /* 0x000000100e0a7223 */ /* 0x000fe2000001000a */
[----:B--2---:R-:W-:Y:S02]  /*f1d0*/  FADD.FTZ R17, R34, -UR28 ;  /* 0x8000001c22117e21 */ /* 0x004fe40008010000 */
[----:B------:R-:W2:Y:S01]  /*f1e0*/  LDL.LU R34, [R1+0x850] ;  /* 0x0008500001227983 */ /* 0x000ea20000300800 */
[----:B---3--:R-:W-:-:S03]  /*f1f0*/  FADD.FTZ R14, R59, -UR28 ;  /* 0x8000001c3b0e7e21 */ /* 0x008fc60008010000 */
[----:B------:R-:W3:Y:S01]  /*f200*/  LDL.LU R59, [R1+0x854] ;  /* 0x00085400013b7983 */ /* 0x000ee20000300800 */
[----:B------:R-:W-:Y:S01]  /*f210*/  FADD.FTZ R12, R12, R16 ;  /* 0x000000100c0c7221 */ /* 0x000fe20000010000 */
[----:B------:R-:W-:Y:S01]  /*f220*/  FMUL.FTZ R16, R5, R42 ;  /* 0x0000002a05107220 */ /* 0x000fe20000410000 */
[----:B------:R-:W-:Y:S01]  /*f230*/  FMUL.FTZ R11, R11, UR16 ;  /* 0x000000100b0b7c20 */ /* 0x000fe20008410000 */
[----:B------:R-:W-:Y:S02]  /*f240*/  FMUL.FTZ R17, R17, UR16 ;  /* 0x0000001011117c20 */ /* 0x000fe40008410000 */
[----:B------:R-:W-:Y:S01]  /*f250*/  FADD.FTZ R12, R16, R12 ;  /* 0x0000000c100c7221 */ /* 0x000fe20000010000 */
[C---:B------:R-:W-:Y:S01]  /*f260*/  FFMA.FTZ R10, R11.reuse, R16, R10 ;  /* 0x000000100b0a7223 */ /* 0x040fe2000001000a */
[----:B------:R-:W-:Y:S01]  /*f270*/  FFMA.FTZ R8, R11, R42, R8 ;  /* 0x0000002a0b087223 */ /* 0x000fe20000010008 */
[----:B------:R-:W-:Y:S01]  /*f280*/  FMUL.FTZ R16, R3, R43 ;  /* 0x0000002b03107220 */ /* 0x000fe20000410000 */
[----:B----4-:R-:W-:-:S02]  /*f290*/  FADD.FTZ R11, R21, -UR28 ;  /* 0x8000001c150b7e21 */ /* 0x010fc40008010000 */
[----:B------:R-:W4:Y:S01]  /*f2a0*/  LDL.LU R21, [R1+0x860] ;  /* 0x0008600001157983 */ /* 0x000f220000300800 */
[C---:B------:R-:W-:Y:S01]  /*f2b0*/  FFMA.FTZ R10, R17.reuse, R16, R10 ;  /* 0x00000010110a7223 */ /* 0x040fe2000001000a */
[----:B------:R-:W-:Y:S01]  /*f2c0*/  FFMA.FTZ R9, R17, R43, R9 ;  /* 0x0000002b11097223 */ /* 0x000fe20000010009 */
[----:B------:R-:W-:Y:S02]  /*f2d0*/  FADD.FTZ R17, R19, -UR28 ;  /* 0x8000001c13117e21 */ /* 0x000fe40008010000 */
[----:B------:R-:W4:Y:S01]  /*f2e0*/  LDL.LU R19, [R1+0x864] ;  /* 0x0008640001137983 */ /* 0x000f220000300800 */
[----:B------:R-:W-:Y:S01]  /*f2f0*/  FADD.FTZ R12, R12, R16 ;  /* 0x000000100c0c7221 */ /* 0x000fe20000010000 */
[----:B------:R-:W-:Y:S01]  /*f300*/  FMUL.FTZ R16, R5, R44 ;  /* 0x0000002c05107220 */ /* 0x000fe20000410000 */
[----:B------:R-:W-:Y:S01]  /*f310*/  FMUL.FTZ R14, R14, UR16 ;  /* 0x000000100e0e7c20 */ /* 0x000fe20008410000 */
[----:B------:R-:W-:Y:S02]  /*f320*/  FMUL.FTZ R11, R11, UR16 ;  /* 0x000000100b0b7c20 */ /* 0x000fe40008410000 */
[----:B------:R-:W-:Y:S01]  /*f330*/  FADD.FTZ R12, R16, R12 ;  /* 0x0000000c100c7221 */ /* 0x000fe20000010000 */
[C---:B------:R-:W-:Y:S01]  /*f340*/  FFMA.FTZ R10, R14.reuse, R16, R10 ;  /* 0x000000100e0a7223 */ /* 0x040fe2000001000a */
[-C--:B------:R-:W-:Y:S01]  /*f350*/  FMUL.FTZ R16, R3, R45.reuse ;  /* 0x0000002d03107220 */ /* 0x080fe20000410000 */
[----:B------:R-:W-:Y:S01]  /*f360*/  FMUL.FTZ R17, R17, UR16 ;  /* 0x0000001011117c20 */ /* 0x000fe20008410000 */
[----:B------:R-:W-:Y:S01]  /*f370*/  FFMA.FTZ R8, R14, R44, R8 ;  /* 0x0000002c0e087223 */ /* 0x000fe20000010008 */
[C---:B------:R-:W-:Y:S01]  /*f380*/  FFMA.FTZ R9, R11.reuse, R45, R9 ;  /* 0x0000002d0b097223 */ /* 0x040fe20000010009 */
        /* <DEDUP_REMOVED lines=9> */
[----:B------:R-:W-:Y:S01]  /*f420*/  FADD.FTZ R14, R35, -UR28 ;  /* 0x8000001c230e7e21 */ /* 0x000fe20008010000 */
[----:B------:R-:W-:Y:S01]  /*f430*/  FADD.FTZ R12, R16, R12 ;  /* 0x0000000c100c7221 */ /* 0x000fe20000010000 */
[-C--:B------:R-:W-:Y:S01]  /*f440*/  FMUL.FTZ R16, R3, R47.reuse ;  /* 0x0000002f03107220 */ /* 0x080fe20000410000 */
[----:B------:R-:W-:Y:S01]  /*f450*/  FMUL.FTZ R11, R11, UR16 ;  /* 0x000000100b0b7c20 */ /* 0x000fe20008410000 */
[----:B------:R-:W-:Y:S01]  /*f460*/  FMUL.FTZ R14, R14, UR16 ;  /* 0x000000100e0e7c20 */ /* 0x000fe20008410000 */
[----:B------:R-:W-:Y:S01]  /*f470*/  FMUL.FTZ R17, R17, UR16 ;  /* 0x0000001011117c20 */ /* 0x000fe20008410000 */
[----:B------:R-:W-:Y:S01]  /*f480*/  FADD.FTZ R12, R12, R16 ;  /* 0x000000100c0c7221 */ /* 0x000fe20000010000 */
[----:B------:R-:W-:Y:S01]  /*f490*/  FADD.FTZ R13, R13, R37 ;  /* 0x000000250d0d7221 */ /* 0x000fe20000010000 */
[C---:B------:R-:W-:Y:S01]  /*f4a0*/  FFMA.FTZ R10, R14.reuse, R16, R10 ;  /* 0x000000100e0a7223 */ /* 0x040fe2000001000a */
[-C--:B------:R-:W-:Y:S01]  /*f4b0*/  FMUL.FTZ R16, R5, R52.reuse ;  /* 0x0000003405107220 */ /* 0x080fe20000410000 */
[----:B------:R-:W-:Y:S01]  /*f4c0*/  FFMA.FTZ R9, R14, R47, R9 ;  /* 0x0000002f0e097223 */ /* 0x000fe20000010009 */
[----:B----4-:R-:W-:Y:S01]  /*f4d0*/  FADD.FTZ R14, R21, -UR28 ;  /* 0x8000001c150e7e21 */ /* 0x010fe20008010000 */
[C---:B------:R-:W-:Y:S01]  /*f4e0*/  FFMA.FTZ R8, R11.reuse, R52, R8 ;  /* 0x000000340b087223 */ /* 0x040fe20000010008 */
[----:B------:R-:W-:Y:S01]  /*f4f0*/  FADD.FTZ R12, R16, R12 ;  /* 0x0000000c100c7221 */ /* 0x000fe20000010000 */
[----:B------:R-:W-:Y:S01]  /*f500*/  FFMA.FTZ R10, R11, R16, R10 ;  /* 0x000000100b0a7223 */ /* 0x000fe2000001000a */
[-C--:B------:R-:W-:Y:S01]  /*f510*/  FMUL.FTZ R16, R3, R53.reuse ;  /* 0x0000003503107220 */ /* 0x080fe20000410000 */
[----:B------:R-:W-:Y:S01]  /*f520*/  FMUL.FTZ R14, R14, UR16 ;  /* 0x000000100e0e7c20 */ /* 0x000fe20008410000 */
[----:B------:R-:W-:Y:S01]  /*f530*/  FADD.FTZ R13, R13, R39 ;  /* 0x000000270d0d7221 */ /* 0x000fe20000010000 */
[C---:B------:R-:W-:Y:S01]  /*f540*/  FFMA.FTZ R9, R17.reuse, R53, R9 ;  /* 0x0000003511097223 */ /* 0x040fe20000010009 */
[----:B------:R-:W-:Y:S01]  /*f550*/  FADD.FTZ R12, R12, R16 ;  /* 0x000000100c0c7221 */ /* 0x000fe20000010000 */
[----:B------:R-:W-:Y:S01]  /*f560*/  FFMA.FTZ R10, R17, R16, R10 ;  /* 0x00000010110a7223 */ /* 0x000fe2000001000a */
[----:B------:R-:W-:Y:S01]  /*f570*/  FMUL.FTZ R16, R5, R54 ;  /* 0x0000003605107220 */ /* 0x000fe20000410000 */
[----:B------:R-:W-:Y:S01]  /*f580*/  FADD.FTZ R11, R19, -UR28 ;  /* 0x8000001c130b7e21 */ /* 0x000fe20008010000 */
[----:B------:R-:W4:Y:S02]  /*f590*/  LDL.LU R39, [R1+0x5c8] ;  /* 0x0005c80001277983 */ /* 0x000f240000300800 */
[----:B------:R-:W-:-:S02]  /*f5a0*/  FADD.FTZ R12, R16, R12 ;  /* 0x0000000c100c7221 */ /* 0x000fc40000010000 */
[----:B------:R-:W4:Y:S01]  /*f5b0*/  LDL.LU R19, [R1+0x8a8] ;  /* 0x0008a80001137983 */ /* 0x000f220000300800 */
[----:B------:R-:W-:Y:S01]  /*f5c0*/  FFMA.FTZ R10, R14, R16, R10 ;  /* 0x000000100e0a7223 */ /* 0x000fe2000001000a */
[----:B------:R-:W-:Y:S01]  /*f5d0*/  FMUL.FTZ R16, R3, R55 ;  /* 0x0000003703107220 */ /* 0x000fe20000410000 */
[----:B------:R-:W-:Y:S01]  /*f5e0*/  FMUL.FTZ R11, R11, UR16 ;  /* 0x000000100b0b7c20 */ /* 0x000fe20008410000 */
[----:B------:R-:W-:Y:S01]  /*f5f0*/  FADD.FTZ R17, R20, -UR28 ;  /* 0x8000001c14117e21 */ /* 0x000fe20008010000 */
[----:B------:R-:W4:Y:S01]  /*f600*/  LDL.LU R21, [R1+0x8ac] ;  /* 0x0008ac0001157983 */ /* 0x000f220000300800 */
[----:B------:R-:W-:Y:S01]  /*f610*/  FADD.FTZ R12, R12, R16 ;  /* 0x000000100c0c7221 */ /* 0x000fe20000010000 */
[----:B------:R-:W-:Y:S01]  /*f620*/  FFMA.FTZ R10, R11, R16, R10 ;  /* 0x000000100b0a7223 */ /* 0x000fe2000001000a */
[----:B------:R-:W-:Y:S01]  /*f630*/  FMUL.FTZ R16, R5, R56 ;  /* 0x0000003805107220 */ /* 0x000fe20000410000 */
[----:B------:R-:W-:Y:S01]  /*f640*/  FMUL.FTZ R17, R17, UR16 ;  /* 0x0000001011117c20 */ /* 0x000fe20008410000 */
[----:B------:R-:W-:Y:S01]  /*f650*/  FFMA.FTZ R8, R14, R54, R8 ;  /* 0x000000360e087223 */ /* 0x000fe20000010008 */
        /* <DEDUP_REMOVED lines=8> */
[----:B------:R-:W-:Y:S01]  /*f6e0*/  FADD.FTZ R12, R12, R16 ;  /* 0x000000100c0c7221 */ /* 0x000fe20000010000 */
[C---:B------:R-:W-:Y:S01]  /*f6f0*/  FFMA.FTZ R10, R14.reuse, R16, R10 ;  /* 0x000000100e0a7223 */ /* 0x040fe2000001000a */
[----:B------:R-:W-:Y:S01]  /*f700*/  FADD.FTZ R15, R15, R38 ;  /* 0x000000260f0f7221 */ /* 0x000fe20000010000 */
[----:B------:R-:W-:Y:S01]  /*f710*/  FMUL.FTZ R16, R5, R36 ;  /* 0x0000002405107220 */ /* 0x000fe20000410000 */
[----:B------:R-:W-:Y:S01]  /*f720*/  FMUL.FTZ R11, R11, UR16 ;  /* 0x000000100b0b7c20 */ /* 0x000fe20008410000 */
[----:B------:R-:W-:Y:S01]  /*f730*/  FFMA.FTZ R8, R17, R56, R8 ;  /* 0x0000003811087223 */ /* 0x000fe20000010008 */
[----:B------:R-:W-:Y:S01]  /*f740*/  FFMA.FTZ R9, R14, R57, R9 ;  /* 0x000000390e097223 */ /* 0x000fe20000010009 */
[----:B------:R-:W4:Y:S01]  /*f750*/  LDL.LU R38, [R1+0x5b4] ;  /* 0x0005b40001267983 */ /* 0x000f220000300800 */
[C---:B------:R-:W-:Y:S01]  /*f760*/  FFMA.FTZ R10, R11.reuse, R16, R10 ;  /* 0x000000100b0a7223 */ /* 0x040fe2000001000a */
[----:B------:R-:W-:-:S02]  /*f770*/  FFMA.FTZ R8, R11, R36, R8 ;  /* 0x000000240b087223 */ /* 0x000fc40000010008 */
[----:B------:R-:W4:Y:S01]  /*f780*/  LDL.LU R37, [R1+0x59c] ;  /* 0x00059c0001257983 */ /* 0x000f220000300800 */
[----:B--2---:R-:W-:-:S03]  /*f790*/  FADD.FTZ R14, R34, -UR28 ;  /* 0x8000001c220e7e21 */ /* 0x004fc60008010000 */
[----:B------:R-:W2:Y:S01]  /*f7a0*/  LDL.LU R34, [R1+0x8b8] ;  /* 0x0008b80001227983 */ /* 0x000ea20000300800 */
[----:B---3--:R-:W-:-:S03]  /*f7b0*/  FADD.FTZ R11, R59, -UR28 ;  /* 0x8000001c3b0b7e21 */ /* 0x008fc60008010000 */
[----:B------:R-:W3:Y:S01]  /*f7c0*/  LDL.LU R59, [R1+0x8c0] ;  /* 0x0008c000013b7983 */ /* 0x000ee20000300800 */
[----:B------:R-:W-:Y:S01]  /*f7d0*/  FADD.FTZ R13, R13, R43 ;  /* 0x0000002b0d0d7221 */ /* 0x000fe20000010000 */
[----:B------:R-:W-:-:S03]  /*f7e0*/  FADD.FTZ R15, R15, R42 ;  /* 0x0000002a0f0f7221 */ /* 0x000fc60000010000 */
[----:B------:R-:W-:Y:S01]  /*f7f0*/  FADD.FTZ R13, R13, R45 ;  /* 0x0000002d0d0d7221 */ /* 0x000fe20000010000 */
[----:B------:R-:W-:Y:S01]  /*f800*/  FADD.FTZ R15, R15, R44 ;  /* 0x0000002c0f0f7221 */ /* 0x000fe20000010000 */
[----:B------:R-:W-:Y:S02]  /*f810*/  FADD.FTZ R17, R24, -UR28 ;  /* 0x8000001c18117e21 */ /* 0x000fe40008010000 */
[----:B------:R-:W-:Y:S01]  /*f820*/  FADD.FTZ R13, R13, R47 ;  /* 0x0000002f0d0d7221 */ /* 0x000fe20000010000 */
[----:B------:R-:W-:Y:S01]  /*f830*/  FADD.FTZ R15, R15, R46 ;  /* 0x0000002e0f0f7221 */ /* 0x000fe20000010000 */
[----:B------:R-:W-:Y:S01]  /*f840*/  FADD.FTZ R12, R16, R12 ;  /* 0x0000000c100c7221 */ /* 0x000fe20000010000 */
[----:B------:R-:W-:Y:S01]  /*f850*/  FMUL.FTZ R16, R3, R58 ;  /* 0x0000003a03107220 */ /* 0x000fe20000410000 */
[----:B------:R-:W-:Y:S01]  /*f860*/  FADD.FTZ R13, R13, R53 ;  /* 0x000000350d0d7221 */ /* 0x000fe20000010000 */
[----:B------:R-:W-:Y:S01]  /*f870*/  FMUL.FTZ R17, R17, UR16 ;  /* 0x0000001011117c20 */ /* 0x000fe20008410000 */
[----:B------:R-:W-:Y:S01]  /*f880*/  FADD.FTZ R15, R15, R52 ;  /* 0x000000340f0f7221 */ /* 0x000fe20000010000 */
[----:B------:R-:W-:Y:S01]  /*f890*/  FADD.FTZ R12, R12, R16 ;  /* 0x000000100c0c7221 */ /* 0x000fe20000010000 */
[----:B------:R-:W-:Y:S01]  /*f8a0*/  FADD.FTZ R13, R13, R55 ;  /* 0x000000370d0d7221 */ /* 0x000fe20000010000 */
[C---:B------:R-:W-:Y:S01]  /*f8b0*/  FFMA.FTZ R10, R17.reuse, R16, R10 ;  /* 0x00000010110a7223 */ /* 0x040fe2000001000a */
[----:B------:R-:W-:Y:S01]  /*f8c0*/  FFMA.FTZ R9, R17, R58, R9 ;  /* 0x0000003a11097223 */ /* 0x000fe20000010009 */
[----:B------:R-:W-:Y:S01]  /*f8d0*/  FMUL.FTZ R14, R14, UR16 ;  /* 0x000000100e0e7c20 */ /* 0x000fe20008410000 */
[----:B----4-:R-:W-:Y:S01]  /*f8e0*/  FMUL.FTZ R16, R5, R39 ;  /* 0x0000002705107220 */ /* 0x010fe20000410000 */
[----:B------:R-:W-:Y:S01]  /*f8f0*/  FADD.FTZ R15, R15, R54 ;  /* 0x000000360f0f7221 */ /* 0x000fe20000010000 */
[----:B------:R-:W-:Y:S01]  /*f900*/  FADD.FTZ R13, R13, R57 ;  /* 0x000000390d0d7221 */ /* 0x000fe20000010000 */
[----:B------:R-:W-:-:S02]  /*f910*/  FADD.FTZ R17, R19, -UR28 ;  /* 0x8000001c13117e21 */ /* 0x000fc40008010000 */
[----:B------:R-:W4:Y:S01]  /*f920*/  LDL.LU R19, [R1+0x8cc] ;  /* 0x0008cc0001137983 */ /* 0x000f220000300800 */
[C---:B------:R-:W-:Y:S01]  /*f930*/  FFMA.FTZ R10, R14.reuse, R16, R10 ;  /* 0x000000100e0a7223 */ /* 0x040fe2000001000a */
[----:B------:R-:W-:Y:S01]  /*f940*/  FFMA.FTZ R8, R14, R39, R8 ;  /* 0x000000270e087223 */ /* 0x000fe20000010008 */
[----:B------:R-:W-:Y:S01]  /*f950*/  FADD.FTZ R14, R21, -UR28 ;  /* 0x8000001c150e7e21 */ /* 0x000fe20008010000 */
[----:B------:R-:W-:Y:S01]  /*f960*/  FADD.FTZ R15, R15, R56 ;  /* 0x000000380f0f7221 */ /* 0x000fe20000010000 */
[----:B------:R-:W-:Y:S01]  /*f970*/  FMUL.FTZ R11, R11, UR16 ;  /* 0x000000100b0b7c20 */ /* 0x000fe20008410000 */
[----:B------:R-:W-:Y:S01]  /*f980*/  FADD.FTZ R13, R13, R58 ;  /* 0x0000003a0d0d7221 */ /* 0x000fe20000010000 */
[----:B------:R-:W4:Y:S01]  /*f990*/  LDL.LU R21, [R1+0x8d0] ;  /* 0x0008d00001157983 */ /* 0x000f220000300800 */
[----:B------:R-:W-:Y:S01]  /*f9a0*/  FADD.FTZ R12, R16, R12 ;  /* 0x0000000c100c7221 */ /* 0x000fe20000010000 */
[----:B------:R-:W-:Y:S01]  /*f9b0*/  FADD.FTZ R15, R15, R36 ;  /* 0x000000240f0f7221 */ /* 0x000fe20000010000 */
[-C--:B------:R-:W-:Y:S01]  /*f9c0*/  FMUL.FTZ R16, R3, R35.reuse ;  /* 0x0000002303107220 */ /* 0x080fe20000410000 */
[----:B------:R-:W-:Y:S01]  /*f9d0*/  FADD.FTZ R13, R13, R35 ;  /* 0x000000230d0d7221 */ /* 0x000fe20000010000 */
[C---:B------:R-:W-:Y:S01]  /*f9e0*/  FFMA.FTZ R9, R11.reuse, R35, R9 ;  /* 0x000000230b097223 */ /* 0x040fe20000010009 */
[----:B------:R-:W4:Y:S04]  /*f9f0*/  LDL.LU R36, [R1+0x57c] ;  /* 0x00057c0001247983 */ /* 0x000f280000300800 */
[----:B------:R-:W4:Y:S01]  /*fa00*/  LDL.LU R35, [R1+0x8dc] ;  /* 0x0008dc0001237983 */ /* 0x000f220000300800 */
[----:B------:R-:W-:Y:S01]  /*fa10*/  FADD.FTZ R12, R12, R16 ;  /* 0x000000100c0c7221 */ /* 0x000fe20000010000 */
[----:B------:R-:W-:Y:S01]  /*fa20*/  FFMA.FTZ R10, R11, R16, R10 ;  /* 0x000000100b0a7223 */ /* 0x000fe2000001000a */
[----:B------:R-:W-:Y:S01]  /*fa30*/  FMUL.FTZ R17, R17, UR16 ;  /* 0x0000001011117c20 */ /* 0x000fe20008410000 */
[----:B------:R-:W-:-:S03]  /*fa40*/  FMUL.FTZ R16, R5, R38 ;  /* 0x0000002605107220 */ /* 0x000fc60000410000 */
[C---:B------:R-:W-:Y:S01]  /*fa50*/  FFMA.FTZ R8, R17.reuse, R38, R8 ;  /* 0x0000002611087223 */ /* 0x040fe20000010008 */
[----:B------:R-:W-:Y:S01]  /*fa60*/  FFMA.FTZ R10, R17, R16, R10 ;  /* 0x00000010110a7223 */ /* 0x000fe2000001000a */
[----:B--2---:R-:W-:Y:S02]  /*fa70*/  FADD.FTZ R11, R34, -UR28 ;  /* 0x8000001c220b7e21 */ /* 0x004fe40008010000 */
[----:B------:R-:W2:Y:S01]  /*fa80*/  LDL.LU R34, [R1+0x56c] ;  /* 0x00056c0001227983 */ /* 0x000ea20000300800 */
[----:B---3--:R-:W-:-:S03]  /*fa90*/  FADD.FTZ R17, R59, -UR28 ;  /* 0x8000001c3b117e21 */ /* 0x008fc60008010000 */
[----:B------:R-:W3:Y:S01]  /*faa0*/  LDL.LU R59, [R1+0x8e0] ;  /* 0x0008e000013b7983 */ /* 0x000ee20000300800 */
[----:B------:R-:W-:Y:S01]  /*fab0*/  FADD.FTZ R12, R16, R12 ;  /* 0x0000000c100c7221 */ /* 0x000fe20000010000 */
[-C--:B------:R-:W-:Y:S01]  /*fac0*/  FMUL.FTZ R16, R3, R51.reuse ;  /* 0x0000003303107220 */ /* 0x080fe20000410000 */
[----:B------:R-:W-:Y:S01]  /*fad0*/  FMUL.FTZ R14, R14, UR16 ;  /* 0x000000100e0e7c20 */ /* 0x000fe20008410000 */
[----:B------:R-:W-:Y:S02]  /*fae0*/  FMUL.FTZ R11, R11, UR16 ;  /* 0x000000100b0b7c20 */ /* 0x000fe40008410000 */
[----:B------:R-:W-:Y:S01]  /*faf0*/  FADD.FTZ R12, R12, R16 ;  /* 0x000000100c0c7221 */ /* 0x000fe20000010000 */
[C---:B------:R-:W-:Y:S01]  /*fb00*/  FFMA.FTZ R10, R14.reuse, R16, R10 ;  /* 0x000000100e0a7223 */ /* 0x040fe2000001000a */
[----:B------:R-:W-:Y:S01]  /*fb10*/  FFMA.FTZ R9, R14, R51, R9 ;  /* 0x000000330e097223 */ /* 0x000fe20000010009 */
[-C--:B------:R-:W-:Y:S01]  /*fb20*/  FMUL.FTZ R16, R5, R37.reuse ;  /* 0x0000002505107220 */ /* 0x080fe20000410000 */
[----:B------:R-:W-:Y:S01]  /*fb30*/  FADD.FTZ R15, R15, R39 ;  /* 0x000000270f0f7221 */ /* 0x000fe20000010000 */
[----:B------:R-:W-:Y:S01]  /*fb40*/  FFMA.FTZ R8, R11, R37, R8 ;  /* 0x000000250b087223 */ /* 0x000fe20000010008 */
[----:B------:R-:W-:Y:S01]  /*fb50*/  FMUL.FTZ R17, R17, UR16 ;  /* 0x0000001011117c20 */ /* 0x000fe20008410000 */
[----:B------:R-:W-:Y:S01]  /*fb60*/  FADD.FTZ R12, R16, R12 ;  /* 0x0000000c100c7221 */ /* 0x000fe20000010000 */
[----:B------:R-:W-:Y:S01]  /*fb70*/  FFMA.FTZ R10, R11, R16, R10 ;  /* 0x000000100b0a7223 */ /* 0x000fe2000001000a */
[-C--:B------:R-:W-:Y:S01]  /*fb80*/  FMUL.FTZ R16, R3, R50.reuse ;  /* 0x0000003203107220 */ /* 0x080fe20000410000 */
[----:B------:R-:W-:Y:S01]  /*fb90*/  FADD.FTZ R15, R15, R38 ;  /* 0x000000260f0f7221 */ /* 0x000fe20000010000 */
[----:B------:R-:W-:Y:S01]  /*fba0*/  FFMA.FTZ R9, R17, R50, R9 ;  /* 0x0000003211097223 */ /* 0x000fe20000010009 */
[----:B----4-:R-:W-:-:S02]  /*fbb0*/  FADD.FTZ R14, R19, -UR28 ;  /* 0x8000001c130e7e21 */ /* 0x010fc40008010000 */
[----:B------:R-:W4:Y:S04]  /*fbc0*/  LDL.LU R19, [R1+0x8f0] ;  /* 0x0008f00001137983 */ /* 0x000f280000300800 */
[----:B------:R-:W4:Y:S01]  /*fbd0*/  LDL.LU R39, [R1+0x544] ;  /* 0x0005440001277983 */ /* 0x000f220000300800 */
[----:B------:R-:W-:-:S03]  /*fbe0*/  FADD.FTZ R11, R21, -UR28 ;  /* 0x8000001c150b7e21 */ /* 0x000fc60008010000 */
[----:B------:R-:W4:Y:S01]  /*fbf0*/  LDL.LU R21, [R1+0x8f4] ;  /* 0x0008f40001157983 */ /* 0x000f220000300800 */
[----:B------:R-:W-:Y:S01]  /*fc00*/  FADD.FTZ R12, R12, R16 ;  /* 0x000000100c0c7221 */ /* 0x000fe20000010000 */
[----:B------:R-:W-:Y:S01]  /*fc10*/  FFMA.FTZ R10, R17, R16, R10 ;  /* 0x00000010110a7223 */ /* 0x000fe2000001000a */
[----:B------:R-:W-:Y:S01]  /*fc20*/  FMUL.FTZ R16, R5, R36 ;  /* 0x0000002405107220 */ /* 0x000fe20000410000 */
[----:B------:R-:W-:Y:S01]  /*fc30*/  FMUL.FTZ R14, R14, UR16 ;  /* 0x000000100e0e7c20 */ /* 0x000fe20008410000 */
[----:B------:R-:W4:Y:S01]  /*fc40*/  LDL.LU R38, [R1+0x538] ;  /* 0x0005380001267983 */ /* 0x000f220000300800 */
[----:B------:R-:W-:Y:S01]  /*fc50*/  FADD.FTZ R17, R35, -UR28 ;  /* 0x8000001c23117e21 */ /* 0x000fe20008010000 */
[----:B------:R-:W-:Y:S02]  /*fc60*/  FADD.FTZ R15, R15, R37 ;  /* 0x000000250f0f7221 */ /* 0x000fe40000010000 */
[----:B------:R-:W4:Y:S01]  /*fc70*/  LDL.LU R35, [R1+0x904] ;  /* 0x0009040001237983 */ /* 0x000f220000300800 */
[----:B------:R-:W-:Y:S01]  /*fc80*/  FADD.FTZ R12, R16, R12 ;  /* 0x0000000c100c7221 */ /* 0x000fe20000010000 */
[C---:B------:R-:W-:Y:S01]  /*fc90*/  FFMA.FTZ R10, R14.reuse, R16, R10 ;  /* 0x000000100e0a7223 */ /* 0x040fe2000001000a */
[-C--:B------:R-:W-:Y:S01]  /*fca0*/  FMUL.FTZ R16, R3, R49.reuse ;  /* 0x0000003103107220 */ /* 0x080fe20000410000 */
[----:B------:R-:W-:Y:S01]  /*fcb0*/  FMUL.FTZ R11, R11, UR16 ;  /* 0x000000100b0b7c20 */ /* 0x000fe20008410000 */
[----:B------:R-:W-:Y:S01]  /*fcc0*/  FMUL.FTZ R17, R17, UR16 ;  /* 0x0000001011117c20 */ /* 0x000fe20008410000 */
[----:B------:R-:W-:Y:S01]  /*fcd0*/  FADD.FTZ R15, R15, R36 ;  /* 0x000000240f0f7221 */ /* 0x000fe20000010000 */
[----:B------:R-:W-:Y:S01]  /*fce0*/  FFMA.FTZ R8, R14, R36, R8 ;  /* 0x000000240e087223 */ /* 0x000fe20000010008 */
[----:B------:R-:W-:Y:S01]  /*fcf0*/  FADD.FTZ R12, R12, R16 ;  /* 0x000000100c0c7221 */ /* 0x000fe20000010000 */
[C---:B------:R-:W-:Y:S01]  /*fd00*/  FFMA.FTZ R10, R11.reuse, R16, R10 ;  /* 0x000000100b0a7223 */ /* 0x040fe2000001000a */
[----:B------:R-:W-:Y:S01]  /*fd10*/  FFMA.FTZ R9, R11, R49, R9 ;  /* 0x000000310b097223 */ /* 0x000fe20000010009 */
[----:B------:R-:W4:Y:S04]  /*fd20*/  LDL.LU R37, [R1+0x574] ;  /* 0x0005740001257983 */ /* 0x000f280000300800 */
[----:B------:R-:W4:Y:S01]  /*fd30*/  LDL.LU R36, [R1+0x920] ;  /* 0x0009200001247983 */ /* 0x000f220000300800 */
[-C--:B--2---:R-:W-:Y:S01]  /*fd40*/  FMUL.FTZ R16, R5, R34.reuse ;  /* 0x0000002205107220 */ /* 0x084fe20000410000 */
[----:B------:R-:W-:Y:S01]  /*fd50*/  FADD.FTZ R15, R15, R34 ;  /* 0x000000220f0f7221 */ /* 0x000fe20000010000 */
[----:B------:R-:W-:-:S02]  /*fd60*/  FFMA.FTZ R8, R17, R34, R8 ;  /* 0x0000002211087223 */ /* 0x000fc40000010008 */
[----:B------:R-:W2:Y:S01]  /*fd70*/  LDL.LU R34, [R1+0x4bc] ;  /* 0x0004bc0001227983 */ /* 0x000ea20000300800 */
[----:B---3--:R-:W-:-:S03]  /*fd80*/  FADD.FTZ R14, R59, -UR28 ;  /* 0x8000001c3b0e7e21 */ /* 0x008fc60008010000 */
[----:B------:R-:W3:Y:S01]  /*fd90*/  LDL.LU R59, [R1+0x910] ;  /* 0x00091000013b7983 */ /* 0x000ee20000300800 */
[----:B------:R-:W-:Y:S01]  /*fda0*/  FADD.FTZ R12, R16, R12 ;  /* 0x0000000c100c7221 */ /* 0x000fe20000010000 */
[----:B------:R-:W-:Y:S01]  /*fdb0*/  FFMA.FTZ R10, R17, R16, R10 ;  /* 0x00000010110a7223 */ /* 0x000fe2000001000a */
[----:B------:R-:W-:Y:S01]  /*fdc0*/  FMUL.FTZ R16, R3, R48 ;  /* 0x0000003003107220 */ /* 0x000fe20000410000 */
[----:B------:R-:W-:-:S03]  /*fdd0*/  FMUL.FTZ R14, R14, UR16 ;  /* 0x000000100e0e7c20 */ /* 0x000fc60008410000 */
[----:B------:R-:W-:Y:S01]  /*fde0*/  FADD.FTZ R12, R12, R16 ;  /* 0x000000100c0c7221 */ /* 0x000fe20000010000 */
[C---:B------:R-:W-:Y:S01]  /*fdf0*/  FFMA.FTZ R10, R14.reuse, R16, R10 ;  /* 0x000000100e0a7223 */ /* 0x040fe2000001000a */
[----:B------:R-:W-:Y:S01]  /*fe00*/  FFMA.FTZ R9, R14, R48, R9 ;  /* 0x000000300e097223 */ /* 0x000fe20000010009 */
[----:B----4-:R-:W-:Y:S01]  /*fe10*/  FADD.FTZ R11, R19, -UR28 ;  /* 0x8000001c130b7e21 */ /* 0x010fe20008010000 */
[----:B------:R-:W-:-:S03]  /*fe20*/  FMUL.FTZ R19, R5, R39 ;  /* 0x0000002705137220 */ /* 0x000fc60000410000 */
[----:B------:R-:W-:Y:S01]  /*fe30*/  FMUL.FTZ R11, R11, UR16 ;  /* 0x000000100b0b7c20 */ /* 0x000fe20008410000 */
[----:B------:R-:W-:Y:S01]  /*fe40*/  FADD.FTZ R16, R21, -UR28 ;  /* 0x8000001c15107e21 */ /* 0x000fe20008010000 */
[----:B------:R-:W-:Y:S02]  /*fe50*/  FADD.FTZ R12, R19, R12 ;  /* 0x0000000c130c7221 */ /* 0x000fe40000010000 */
[----:B------:R-:W-:Y:S01]  /*fe60*/  FFMA.FTZ R19, R11, R19, R10 ;  /* 0x000000130b137223 */ /* 0x000fe2000001000a */
[----:B------:R-:W4:Y:S01]  /*fe70*/  LDL.LU R21, [R1+0x488] ;  /* 0x0004880001157983 */ /* 0x000f220000300800 */
[----:B------:R-:W-:Y:S01]  /*fe80*/  FMUL.FTZ R10, R16, UR16 ;  /* 0x00000010100a7c20 */ /* 0x000fe20008410000 */
[----:B------:R-:W-:Y:S01]  /*fe90*/  FMUL.FTZ R17, R3, R38 ;  /* 0x0000002603117220 */ /* 0x000fe20000410000 */
[----:B------:R-:W-:Y:S02]  /*fea0*/  FADD.FTZ R16, R35, -UR28 ;  /* 0x8000001c23107e21 */ /* 0x000fe40008010000 */
[----:B------:R-:W4:Y:S01]  /*feb0*/  LDL.LU R35, [R1+0x4cc] ;  /* 0x0004cc0001237983 */ /* 0x000f220000300800 */
[----:B------:R-:W-:Y:S01]  /*fec0*/  FADD.FTZ R14, R12, R17 ;  /* 0x000000110c0e7221 */ /* 0x000fe20000010000 */
[----:B------:R-:W-:Y:S01]  /*fed0*/  FFMA.FTZ R19, R10, R17, R19 ;  /* 0x000000110a137223 */ /* 0x000fe20000010013 */
[----:B------:R-:W-:Y:S01]  /*fee0*/  FMUL.FTZ R17, R5, R33 ;  /* 0x0000002105117220 */ /* 0x000fe20000410000 */
[----:B------:R-:W-:Y:S01]  /*fef0*/  FMUL.FTZ R12, R16, UR16 ;  /* 0x00000010100c7c20 */ /* 0x000fe20008410000 */
[----:B------:R-:W-:-:S03]  /*ff00*/  FFMA.FTZ R11, R11, R39, R8 ;  /* 0x000000270b0b7223 */ /* 0x000fc60000010008 */
[C---:B------:R-:W-:Y:S01]  /*ff10*/  FFMA.FTZ R19, R12.reuse, R17, R19 ;  /* 0x000000110c137223 */ /* 0x040fe20000010013 */
[----:B------:R-:W-:Y:S01]  /*ff20*/  FFMA.FTZ R11, R12, R33, R11 ;  /* 0x000000210c0b7223 */ /* 0x000fe2000001000b */
[----:B--2---:R-:W-:Y:S02]  /*ff30*/  FADD.FTZ R12, R34, -UR28 ;  /* 0x8000001c220c7e21 */ /* 0x004fe40008010000 */
[----:B------:R-:W2:Y:S01]  /*ff40*/  LDL.LU R34, [R1+0x90c] ;  /* 0x00090c0001227983 */ /* 0x000ea20000300800 */
[----:B---3--:R-:W-:-:S03]  /*ff50*/  FADD.FTZ R8, R59, -UR28 ;  /* 0x8000001c3b087e21 */ /* 0x008fc60008010000 */
[----:B------:R-:W3:Y:S01]  /*ff60*/  LDL.LU R59, [R1+0x4c8] ;  /* 0x0004c800013b7983 */ /* 0x000ee20000300800 */
[----:B------:R-:W-:Y:S01]  /*ff70*/  FADD.FTZ R13, R13, R51 ;  /* 0x000000330d0d7221 */ /* 0x000fe20000010000 */
[----:B------:R-:W-:Y:S01]  /*ff80*/  FADD.FTZ R14, R17, R14 ;  /* 0x0000000e110e7221 */ /* 0x000fe20000010000 */
[----:B------:R-:W-:Y:S02]  /*ff90*/  FMUL.FTZ R17, R3, R37 ;  /* 0x0000002503117220 */ /* 0x000fe40000410000 */
[----:B------:R-:W-:Y:S01]  /*ffa0*/  FADD.FTZ R13, R13, R50 ;  /* 0x000000320d0d7221 */ /* 0x000fe20000010000 */
[----:B------:R-:W-:Y:S01]  /*ffb0*/  FMUL.FTZ R8, R8, UR16 ;  /* 0x0000001008087c20 */ /* 0x000fe20008410000 */
[----:B------:R-:W-:Y:S01]  /*ffc0*/  FFMA.FTZ R9, R10, R38, R9 ;  /* 0x000000260a097223 */ /* 0x000fe20000010009 */
[----:B------:R-:W-:Y:S01]  /*ffd0*/  FADD.FTZ R10, R36, -UR28 ;  /* 0x8000001c240a7e21 */ /* 0x000fe20008010000 */
[----:B------:R-:W-:Y:S01]  /*ffe0*/  FADD.FTZ R13, R13, R49 ;  /* 0x000000310d0d7221 */ /* 0x000fe20000010000 */
        /* <DEDUP_REMOVED lines=8> */
[----:B------:R-:W3:Y:S01]  /*10070*/  LDL.LU R39, [R1+0x918] ;  /* 0x0009180001277983 */ /* 0x000ee20000300800 */
[----:B------:R-:W-:Y:S01]  /*10080*/  FADD.FTZ R13, R13, R38 ;  /* 0x000000260d0d7221 */ /* 0x000fe20000010000 */
[----:B------:R-:W-:Y:S01]  /*10090*/  FMUL.FTZ R12, R12, UR16 ;  /* 0x000000100c0c7c20 */ /* 0x000fe20008410000 */
[----:B------:R-:W-:Y:S01]  /*100a0*/  FFMA.FTZ R9, R8, R37, R9 ;  /* 0x0000002508097223 */ /* 0x000fe20000010009 */
[----:B------:R-:W3:Y:S01]  /*100b0*/  LDL.LU R36, [R1+0x4ac] ;  /* 0x0004ac0001247983 */ /* 0x000ee20000300800 */
[----:B------:R-:W-:Y:S01]  /*100c0*/  FADD.FTZ R13, R13, R37 ;  /* 0x000000250d0d7221 */ /* 0x000fe20000010000 */
[----:B------:R-:W-:-:S02]  /*100d0*/  FFMA.FTZ R11, R10, R29, R11 ;  /* 0x0000001d0a0b7223 */ /* 0x000fc4000001000b */
[----:B------:R-:W3:Y:S01]  /*100e0*/  LDL.LU R37, [R1+0x928] ;  /* 0x0009280001257983 */ /* 0x000ee20000300800 */
[----:B------:R-:W-:-:S03]  /*100f0*/  FADD.FTZ R15, R15, R33 ;  /* 0x000000210f0f7221 */ /* 0x000fc60000010000 */
[----:B------:R-:W3:Y:S01]  /*10100*/  LDL.LU R38, [R1+0x5cc] ;  /* 0x0005cc0001267983 */ /* 0x000ee20000300800 */
[----:B----4-:R-:W-:-:S04]  /*10110*/  FMUL.FTZ R17, R3, R21 ;  /* 0x0000001503117220 */ /* 0x010fc80000410000 */
[----:B------:R-:W-:Y:S01]  /*10120*/  FADD.FTZ R14, R14, R17 ;  /* 0x000000110e0e7221 */ /* 0x000fe20000010000 */
[----:B------:R-:W-:Y:S01]  /*10130*/  FFMA.FTZ R19, R12, R17, R19 ;  /* 0x000000110c137223 */ /* 0x000fe20000010013 */
[----:B------:R-:W-:Y:S01]  /*10140*/  FADD.FTZ R8, R35, -UR28 ;  /* 0x8000001c23087e21 */ /* 0x000fe20008010000 */
[----:B------:R-:W-:Y:S01]  /*10150*/  FMUL.FTZ R17, R5, R32 ;  /* 0x0000002005117220 */ /* 0x000fe20000410000 */
[----:B------:R-:W4:Y:S02]  /*10160*/  LDL.LU R35, [R1+0x930] ;  /* 0x0009300001237983 */ /* 0x000f240000300800 */
[----:B------:R-:W-:-:S04]  /*10170*/  FMUL.FTZ R8, R8, UR16 ;  /* 0x0000001008087c20 */ /* 0x000fc80008410000 */
[C---:B------:R-:W-:Y:S01]  /*10180*/  FFMA.FTZ R19, R8.reuse, R17, R19 ;  /* 0x0000001108137223 */ /* 0x040fe20000010013 */
        /* <DEDUP_REMOVED lines=15> */
[----:B------:R-:W-:-:S02]  /*10280*/  FADD.FTZ R15, R15, R29 ;  /* 0x0000001d0f0f7221 */ /* 0x000fc40000010000 */
[----:B------:R-:W-:Y:S01]  /*10290*/  FADD.FTZ R21, R12, R21 ;  /* 0x000000150c157221 */ /* 0x000fe20000010000 */
[----:B------:R-:W-:Y:S01]  /*102a0*/  FFMA.FTZ R14, R17, R12, R14 ;  /* 0x0000000c110e7223 */ /* 0x000fe2000001000e */
[----:B------:R-:W-:Y:S01]  /*102b0*/  FMUL.FTZ R12, R11, UR16 ;  /* 0x000000100b0c7c20 */ /* 0x000fe20008410000 */
[----:B------:R-:W-:Y:S01]  /*102c0*/  FADD.FTZ R10, R15, R32 ;  /* 0x000000200f0a7221 */ /* 0x000fe20000010000 */
[----:B------:R-:W-:Y:S02]  /*102d0*/  FADD.FTZ R11, R39, -UR28 ;  /* 0x8000001c270b7e21 */ /* 0x000fe40008010000 */
[----:B------:R-:W3:Y:S01]  /*102e0*/  LDL.LU R39, [R1+0x93c] ;  /* 0x00093c0001277983 */ /* 0x000ee20000300800 */
[----:B------:R-:W-:Y:S01]  /*102f0*/  FMUL.FTZ R15, R3, R36 ;  /* 0x00000024030f7220 */ /* 0x000fe20000410000 */
[----:B------:R-:W-:Y:S01]  /*10300*/  FADD.FTZ R13, R13, R60 ;  /* 0x0000003c0d0d7221 */ /* 0x000fe20000010000 */
[----:B------:R-:W-:Y:S02]  /*10310*/  FFMA.FTZ R9, R16, R60, R9 ;  /* 0x0000003c10097223 */ /* 0x000fe40000010009 */
[----:B------:R-:W-:Y:S01]  /*10320*/  FADD.FTZ R21, R21, R15 ;  /* 0x0000000f15157221 */ /* 0x000fe20000010000 */
[C---:B------:R-:W-:Y:S01]  /*10330*/  FFMA.FTZ R16, R12.reuse, R15, R14 ;  /* 0x0000000f0c107223 */ /* 0x040fe2000001000e */
[----:B------:R-:W-:Y:S01]  /*10340*/  FADD.FTZ R15, R37, -UR28 ;  /* 0x8000001c250f7e21 */ /* 0x000fe20008010000 */
[----:B------:R-:W-:Y:S01]  /*10350*/  FMUL.FTZ R14, R5, R25 ;  /* 0x00000019050e7220 */ /* 0x000fe20000410000 */
[----:B------:R-:W3:Y:S01]  /*10360*/  LDL.LU R37, [R1+0x944] ;  /* 0x0009440001257983 */ /* 0x000ee20000300800 */
[----:B------:R-:W-:Y:S01]  /*10370*/  FMUL.FTZ R11, R11, UR16 ;  /* 0x000000100b0b7c20 */ /* 0x000fe20008410000 */
[----:B------:R-:W-:Y:S01]  /*10380*/  FFMA.FTZ R8, R17, R61, R8 ;  /* 0x0000003d11087223 */ /* 0x000fe20000010008 */
[----:B------:R-:W-:Y:S01]  /*10390*/  FADD.FTZ R13, R13, R36 ;  /* 0x000000240d0d7221 */ /* 0x000fe20000010000 */
[----:B------:R-:W-:-:S02]  /*103a0*/  FFMA.FTZ R9, R12, R36, R9 ;  /* 0x000000240c097223 */ /* 0x000fc40000010009 */
[----:B------:R-:W3:Y:S01]  /*103b0*/  LDL.LU R36, [R1+0x948] ;  /* 0x0009480001247983 */ /* 0x000ee20000300800 */
[C---:B------:R-:W-:Y:S01]  /*103c0*/  FFMA.FTZ R16, R11.reuse, R14, R16 ;  /* 0x0000000e0b107223 */ /* 0x040fe20000010010 */
[----:B------:R-:W-:Y:S01]  /*103d0*/  FFMA.FTZ R8, R11, R25, R8 ;  /* 0x000000190b087223 */ /* 0x000fe20000010008 */
[----:B------:R-:W-:Y:S01]  /*103e0*/  FMUL.FTZ R15, R15, UR16 ;  /* 0x000000100f0f7c20 */ /* 0x000fe20008410000 */
[----:B----4-:R-:W-:Y:S02]  /*103f0*/  FADD.FTZ R12, R35, -UR28 ;  /* 0x8000001c230c7e21 */ /* 0x010fe40008010000 */
[----:B------:R-:W4:Y:S01]  /*10400*/  LDL.LU R35, [R1+0x5f8] ;  /* 0x0005f80001237983 */ /* 0x000f220000300800 */
[----:B------:R-:W-:Y:S01]  /*10410*/  FADD.FTZ R21, R14, R21 ;  /* 0x000000150e157221 */ /* 0x000fe20000010000 */
[----:B--2---:R-:W-:Y:S02]  /*10420*/  FADD.FTZ R11, R34, -UR28 ;  /* 0x8000001c220b7e21 */ /* 0x004fe40008010000 */
[----:B------:R-:W2:Y:S01]  /*10430*/  LDL.LU R34, [R1+0x608] ;  /* 0x0006080001227983 */ /* 0x000ea20000300800 */
[-C--:B---3--:R-:W-:Y:S01]  /*10440*/  FMUL.FTZ R14, R3, R59.reuse ;  /* 0x0000003b030e7220 */ /* 0x088fe20000410000 */
[----:B------:R-:W-:Y:S01]  /*10450*/  FADD.FTZ R13, R13, R59 ;  /* 0x0000003b0d0d7221 */ /* 0x000fe20000010000 */
[----:B------:R-:W-:-:S02]  /*10460*/  FFMA.FTZ R9, R15, R59, R9 ;  /* 0x0000003b0f097223 */ /* 0x000fc40000010009 */
[----:B------:R-:W3:Y:S01]  /*10470*/  LDL.LU R59, [R1+0x614] ;  /* 0x00061400013b7983 */ /* 0x000ee20000300800 */
[----:B------:R-:W-:Y:S01]  /*10480*/  FADD.FTZ R21, R21, R14 ;  /* 0x0000000e15157221 */ /* 0x000fe20000010000 */
[----:B------:R-:W-:Y:S01]  /*10490*/  FFMA.FTZ R16, R15, R14, R16 ;  /* 0x0000000e0f107223 */ /* 0x000fe20000010010 */
[----:B------:R-:W-:Y:S01]  /*104a0*/  FMUL.FTZ R14, R5, R31 ;  /* 0x0000001f050e7220 */ /* 0x000fe20000410000 */
[----:B------:R-:W-:Y:S01]  /*104b0*/  FMUL.FTZ R17, R12, UR16 ;  /* 0x000000100c117c20 */ /* 0x000fe20008410000 */
[----:B------:R-:W-:Y:S01]  /*104c0*/  FMUL.FTZ R12, R11, UR16 ;  /* 0x000000100b0c7c20 */ /* 0x000fe20008410000 */
        /* <DEDUP_REMOVED lines=15> */
[----:B------:R-:W-:Y:S01]  /*105c0*/  FFMA.FTZ R9, R12, R38, R9 ;  /* 0x000000260c097223 */ /* 0x000fe20000010009 */
[----:B------:R-:W-:Y:S01]  /*105d0*/  FADD.FTZ R10, R10, R25 ;  /* 0x000000190a0a7221 */ /* 0x000fe20000010000 */
[----:B------:R-:W-:Y:S01]  /*105e0*/  FADD.FTZ R12, R37, -UR28 ;  /* 0x8000001c250c7e21 */ /* 0x000fe20008010000 */
[----:B------:R-:W-:Y:S01]  /*105f0*/  FFMA.FTZ R8, R11, R30, R8 ;  /* 0x0000001e0b087223 */ /* 0x000fe20000010008 */
[----:B------:R-:W-:Y:S01]  /*10600*/  FADD.FTZ R21, R21, R14 ;  /* 0x0000000e15157221 */ /* 0x000fe20000010000 */
[----:B------:R-:W-:Y:S01]  /*10610*/  FFMA.FTZ R16, R15, R14, R16 ;  /* 0x0000000e0f107223 */ /* 0x000fe20000010010 */
[----:B------:R-:W-:Y:S01]  /*10620*/  FADD.FTZ R10, R10, R31 ;  /* 0x0000001f0a0a7221 */ /* 0x000fe20000010000 */
[----:B------:R-:W-:Y:S01]  /*10630*/  FADD.FTZ R11, R36, -UR28 ;  /* 0x8000001c240b7e21 */ /* 0x000fe20008010000 */
[----:B------:R-:W-:Y:S01]  /*10640*/  FMUL.FTZ R17, R12, UR16 ;  /* 0x000000100c117c20 */ /* 0x000fe20008410000 */
[----:B------:R-:W-:-:S02]  /*10650*/  FADD.FTZ R13, R13, R38 ;  /* 0x000000260d0d7221 */ /* 0x000fc40000010000 */
[----:B------:R-:W-:Y:S01]  /*10660*/  FMUL.FTZ R12, R11, UR16 ;  /* 0x000000100b0c7c20 */ /* 0x000fe20008410000 */
[----:B------:R-:W-:Y:S01]  /*10670*/  FADD.FTZ R11, R18, -UR28 ;  /* 0x8000001c120b7e21 */ /* 0x000fe20008010000 */
[----:B----4-:R-:W-:Y:S01]  /*10680*/  FMUL.FTZ R14, R5, R35 ;  /* 0x00000023050e7220 */ /* 0x010fe20000410000 */
[----:B------:R-:W-:-:S03]  /*10690*/  FADD.FTZ R10, R10, R30 ;  /* 0x0000001e0a0a7221 */ /* 0x000fc60000010000 */
[----:B------:R-:W-:Y:S01]  /*106a0*/  FADD.FTZ R21, R14, R21 ;  /* 0x000000150e157221 */ /* 0x000fe20000010000 */
[----:B------:R-:W-:Y:S01]  /*106b0*/  FFMA.FTZ R16, R17, R14, R16 ;  /* 0x0000000e11107223 */ /* 0x000fe20000010010 */
[----:B------:R-:W-:Y:S01]  /*106c0*/  FFMA.FTZ R9, R15, R28, R9 ;  /* 0x0000001c0f097223 */ /* 0x000fe20000010009 */
[----:B------:R-:W-:Y:S01]  /*106d0*/  FMUL.FTZ R14, R11, UR16 ;  /* 0x000000100b0e7c20 */ /* 0x000fe20008410000 */
[----:B------:R-:W-:Y:S01]  /*106e0*/  FADD.FTZ R13, R13, R28 ;  /* 0x0000001c0d0d7221 */ /* 0x000fe20000010000 */
[----:B------:R-:W-:Y:S01]  /*106f0*/  FADD.FTZ R11, R10, R35 ;  /* 0x000000230a0b7221 */ /* 0x000fe20000010000 */
[----:B------:R-:W-:Y:S01]  /*10700*/  FFMA.FTZ R17, R17, R35, R8 ;  /* 0x0000002311117223 */ /* 0x000fe20000010008 */
[----:B--2---:R-:W-:-:S04]  /*10710*/  FMUL.FTZ R19, R3, R34 ;  /* 0x0000002203137220 */ /* 0x004fc80000410000 */
[----:B------:R-:W-:Y:S01]  /*10720*/  FADD.FTZ R18, R21, R19 ;  /* 0x0000001315127221 */ /* 0x000fe20000010000 */
[C---:B------:R-:W-:Y:S01]  /*10730*/  FFMA.FTZ R19, R12.reuse, R19, R16 ;  /* 0x000000130c137223 */ /* 0x040fe20000010010 */
[----:B---3--:R-:W-:Y:S01]  /*10740*/  FMUL.FTZ R15, R5, R59 ;  /* 0x0000003b050f7220 */ /* 0x008fe20000410000 */
[----:B------:R-:W-:Y:S01]  /*10750*/  FFMA.FTZ R8, R12, R34, R9 ;  /* 0x000000220c087223 */ /* 0x000fe20000010009 */
[----:B------:R-:W-:Y:S01]  /*10760*/  FADD.FTZ R10, R13, R34 ;  /* 0x000000220d0a7221 */ /* 0x000fe20000010000 */
[----:B------:R-:W-:Y:S01]  /*10770*/  FADD.FTZ R11, R11, R59 ;  /* 0x0000003b0b0b7221 */ /* 0x000fe20000010000 */
[----:B------:R-:W-:Y:S01]  /*10780*/  FADD.FTZ R16, R15, R18 ;  /* 0x000000120f107221 */ /* 0x000fe20000010000 */
[C---:B------:R-:W-:Y:S01]  /*10790*/  FFMA.FTZ R15, R14.reuse, R15, R19 ;  /* 0x0000000f0e0f7223 */ /* 0x040fe20000010013 */
[----:B------:R-:W-:Y:S01]  /*107a0*/  FFMA.FTZ R9, R14, R59, R17 ;  /* 0x0000003b0e097223 */ /* 0x000fe20000010011 */
[----:B0-----:R-:W-:Y:S06]  /*107b0*/  BRA `(.L_x_1583) ;  /* 0x000000a8006c7947 */ /* 0x001fec0003800000 */
.L_x_1582:
        /* <DEDUP_REMOVED lines=8> */
[----:B------:R1:W-:Y:S04]  /*10840*/  STL [R1+0x96c], R6 ;  /* 0x00096c0601007387 */ /* 0x0003e80000100800 */
[----:B------:R-:W4:Y:S04]  /*10850*/  LDL.LU R15, [R1+0x478] ;  /* 0x00047800010f7983 */ /* 0x000f280000300800 */
[----:B------:R-:W4:Y:S04]  /*10860*/  LDL.LU R21, [R1+0x4b0] ;  /* 0x0004b00001157983 */ /* 0x000f280000300800 */
[----:B------:R-:W-:Y:S04]  /*10870*/  STL [R1+0x970], R7 ;  /* 0x0009700701007387 */ /* 0x000fe80000100800 */
[----:B------:R-:W-:Y:S04]  /*10880*/  STL [R1+0x978], R41 ;  /* 0x0009782901007387 */ /* 0x000fe80000100800 */
[----:B------:R-:W-:Y:S01]  /*10890*/  STL [R1+0x974], R40 ;  /* 0x0009742801007387 */ /* 0x000fe20000100800 */
[----:B--2---:R-:W-:-:S03]  /*108a0*/  FADD.FTZ R8, R18, -UR28 ;  /* 0x8000001c12087e21 */ /* 0x004fc60008010000 */
[----:B------:R-:W2:Y:S01]  /*108b0*/  LDL.LU R18, [R1+0x5ac] ;  /* 0x0005ac0001127983 */ /* 0x000ea20000300800 */
[----:B------:R-:W-:-:S04]  /*108c0*/  FMUL.FTZ R8, R8, UR16 ;  /* 0x0000001008087c20 */ /* 0x000fc80008410000 */
[----:B------:R-:W-:-:S04]  /*108d0*/  FFMA.FTZ R10, R3, R8, R0 ;  /* 0x00000008030a7223 */ /* 0x000fc80000010000 */
[----:B------:R-:W-:-:S06]  /*108e0*/  FMUL.FTZ R9, R10, -1.4426950216293334961 ;  /* 0xbfb8aa3b0a097820 */ /* 0x000fcc0000410000 */
[----:B------:R-:W0:Y:S02]  /*108f0*/  MUFU.EX2 R9, R9 ;  /* 0x0000000900097308 */ /* 0x000e240000000800 */
[----:B0-----:R-:W-:-:S06]  /*10900*/  FADD.FTZ R9, R9, 1 ;  /* 0x3f80000009097421 */ /* 0x001fcc0000010000 */
[----:B------:R3:W4:Y:S02]  /*10910*/  MUFU.RCP R11, R9 ;  /* 0x00000009000b7308 */ /* 0x0007240000001000 */
[----:B---3--:R-:W-:Y:S02]  /*10920*/  FADD.FTZ R9, R14, -UR28 ;  /* 0x8000001c0e097e21 */ /* 0x008fe40008010000 */
[----:B------:R-:W3:Y:S02]  /*10930*/  LDL.LU R14, [R1+0x474] ;  /* 0x00047400010e7983 */ /* 0x000ee40000300800 */
[----:B------:R-:W-:Y:S01]  /*10940*/  FMUL.FTZ R4, R9, UR16 ;  /* 0x0000001009047c20 */ /* 0x000fe20008410000 */
[C---:B----4-:R-:W-:Y:S01]  /*10950*/  FMUL.FTZ R12, R11.reuse, R12 ;  /* 0x0000000c0b0c7220 */ /* 0x050fe20000410000 */
[----:B------:R-:W-:Y:S02]  /*10960*/  FADD.FTZ R11, -R11, 1 ;  /* 0x3f8000000b0b7421 */ /* 0x000fe40000010100 */
[----:B------:R-:W-:-:S02]  /*10970*/  FFMA.FTZ R9, R5, R4, R2 ;  /* 0x0000000405097223 */ /* 0x000fc40000010002 */
[----:B------:R-:W-:Y:S02]  /*10980*/  FFMA.FTZ R10, R10, R11, 1 ;  /* 0x3f8000000a0a7423 */ /* 0x000fe4000001000b */
[----:B------:R-:W-:-:S06]  /*10990*/  FMUL.FTZ R11, R9, -1.4426950216293334961 ;  /* 0xbfb8aa3b090b7820 */ /* 0x000fcc0000410000 */
[----:B------:R-:W0:Y:S02]  /*109a0*/  MUFU.EX2 R11, R11 ;  /* 0x0000000b000b7308 */ /* 0x000e240000000800 */
[----:B0-----:R-:W-:-:S06]  /*109b0*/  FADD.FTZ R11, R11, 1 ;  /* 0x3f8000000b0b7421 */ /* 0x001fcc0000010000 */
[----:B------:R-:W0:Y:S01]  /*109c0*/  MUFU.RCP R11, R11 ;  /* 0x0000000b000b7308 */ /* 0x000e220000001000 */
[----:B------:R-:W-:-:S04]  /*109d0*/  FMUL.FTZ R10, R12, R10 ;  /* 0x0000000a0c0a7220 */ /* 0x000fc80000410000 */
[----:B------:R-:W-:Y:S01]  /*109e0*/  FMUL.FTZ R12, R3, R10 ;  /* 0x0000000a030c7220 */ /* 0x000fe20000410000 */
[C---:B0-----:R-:W-:Y:S01]  /*109f0*/  FMUL.FTZ R13, R11.reuse, R13 ;  /* 0x0000000d0b0d7220 */ /* 0x041fe20000410000 */
[----:B------:R-:W-:-:S04]  /*10a00*/  FADD.FTZ R11, -R11, 1 ;  /* 0x3f8000000b0b7421 */ /* 0x000fc80000010100 */
[----:B------:R-:W-:-:S04]  /*10a10*/  FFMA.FTZ R11, R9, R11, 1 ;  /* 0x3f800000090b7423 */ /* 0x000fc8000001000b */
[----:B-1----:R-:W-:Y:S01]  /*10a20*/  FMUL.FTZ R6, R13, R11 ;  /* 0x0000000b0d067220 */ /* 0x002fe20000410000 */
[----:B------:R-:W-:Y:S01]  /*10a30*/  FADD.FTZ R11, R17, -UR28 ;  /* 0x8000001c110b7e21 */ /* 0x000fe20008010000 */
[----:B------:R-:W-:Y:S01]  /*10a40*/  FFMA.FTZ R9, R8, R12, RZ ;  /* 0x0000000c08097223 */ /* 0x000fe200000100ff */
[----:B------:R-:W-:Y:S01]  /*10a50*/  FADD.FTZ R12, RZ, R12 ;  /* 0x0000000cff0c7221 */ /* 0x000fe20000010000 */
[----:B------:R-:W-:Y:S01]  /*10a60*/  FMUL.FTZ R13, R5, R6 ;  /* 0x00000006050d7220 */ /* 0x000fe20000410000 */
[----:B------:R-:W-:Y:S01]  /*10a70*/  FMUL.FTZ R11, R11, UR16 ;  /* 0x000000100b0b7c20 */ /* 0x000fe20008410000 */
[----:B------:R0:W-:Y:S02]  /*10a80*/  STL [R1+0x940], R4 ;  /* 0x0009400401007387 */ /* 0x0001e40000100800 */
[----:B------:R-:W-:Y:S02]  /*10a90*/  FFMA.FTZ R9, R4, R13, R9 ;  /* 0x0000000d04097223 */ /* 0x000fe40000010009 */
[----:B------:R-:W4:Y:S01]  /*10aa0*/  LDL.LU R17, [R1+0x5f4] ;  /* 0x0005f40001117983 */ /* 0x000f220000300800 */
[----:B0-----:R-:W-:Y:S01]  /*10ab0*/  FADD.FTZ R4, R13, R12 ;  /* 0x0000000c0d047221 */ /* 0x001fe20000010000 */
[----:B------:R-:W-:-:S04]  /*10ac0*/  FFMA.FTZ R12, R3, R11, R0 ;  /* 0x0000000b030c7223 */ /* 0x000fc80000010000 */
[----:B------:R-:W-:-:S06]  /*10ad0*/  FMUL.FTZ R13, R12, -1.4426950216293334961 ;  /* 0xbfb8aa3b0c0d7820 */ /* 0x000fcc0000410000 */
[----:B------:R-:W0:Y:S02]  /*10ae0*/  MUFU.EX2 R13, R13 ;  /* 0x0000000d000d7308 */ /* 0x000e240000000800 */
[----:B0-----:R-:W-:-:S06]  /*10af0*/  FADD.FTZ R13, R13, 1 ;  /* 0x3f8000000d0d7421 */ /* 0x001fcc0000010000 */
[----:B------:R-:W3:Y:S01]  /*10b00*/  MUFU.RCP R13, R13 ;  /* 0x0000000d000d7308 */ /* 0x000ee20000001000 */
[----:B------:R-:W-:Y:S01]  /*10b10*/  FFMA.FTZ R8, R8, R10, RZ ;  /* 0x0000000a08087223 */ /* 0x000fe200000100ff */
[----:B------:R-:W-:Y:S01]  /*10b20*/  FADD.FTZ R10, RZ, R10 ;  /* 0x0000000aff0a7221 */ /* 0x000fe20000010000 */
[----:B------:R0:W-:Y:S04]  /*10b30*/  STL [R1+0x95c], R4 ;  /* 0x00095c0401007387 */ /* 0x0001e80000100800 */
[----:B------:R1:W-:Y:S01]  /*10b40*/  STL [R1+0x678], R6 ;  /* 0x0006780601007387 */ /* 0x0003e20000100800 */
[C---:B---3--:R-:W-:Y:S01]  /*10b50*/  FMUL.FTZ R14, R13.reuse, R14 ;  /* 0x0000000e0d0e7220 */ /* 0x048fe20000410000 */
[----:B------:R-:W-:-:S04]  /*10b60*/  FADD.FTZ R13, -R13, 1 ;  /* 0x3f8000000d0d7421 */ /* 0x000fc80000010100 */
[----:B------:R-:W-:-:S04]  /*10b70*/  FFMA.FTZ R13, R12, R13, 1 ;  /* 0x3f8000000c0d7423 */ /* 0x000fc8000001000d */
[----:B------:R-:W-:Y:S01]  /*10b80*/  FMUL.FTZ R13, R14, R13 ;  /* 0x0000000d0e0d7220 */ /* 0x000fe20000410000 */
[----:B--2---:R-:W-:Y:S02]  /*10b90*/  FADD.FTZ R12, R18, -UR28 ;  /* 0x8000001c120c7e21 */ /* 0x004fe40008010000 */
[----:B------:R-:W2:Y:S01]  /*10ba0*/  LDL.LU R18, [R1+0x604] ;  /* 0x0006040001127983 */ /* 0x000ea20000300800 */
[----:B0-----:R-:W-:Y:S01]  /*10bb0*/  FADD.FTZ R4, R10, R13 ;  /* 0x0000000d0a047221 */ /* 0x001fe20000010000 */
[----:B-1----:R-:W-:-:S04]  /*10bc0*/  FMUL.FTZ R6, R3, R13 ;  /* 0x0000000d03067220 */ /* 0x002fc80000410000 */
[----:B------:R0:W-:Y:S01]  /*10bd0*/  STL [R1+0x958], R4 ;  /* 0x0009580401007387 */ /* 0x0001e20000100800 */
[----:B------:R-:W-:-:S03]  /*10be0*/  FFMA.FTZ R7, R11, R13, R8 ;  /* 0x0000000d0b077223 */ /* 0x000fc60000010008 */
[----:B------:R1:W-:Y:S01]  /*10bf0*/  STL [R1+0x8a0], R6 ;  /* 0x0008a00601007387 */ /* 0x0003e20000100800 */
[----:B0-----:R-:W-:-:S04]  /*10c00*/  FMUL.FTZ R4, R12, UR16 ;  /* 0x000000100c047c20 */ /* 0x001fc80008410000 */
[----:B------:R-:W-:Y:S01]  /*10c10*/  FFMA.FTZ R8, R5, R4, R2 ;  /* 0x0000000405087223 */ /* 0x000fe20000010002 */
[----:B-1----:R-:W-:-:S03]  /*10c20*/  FFMA.FTZ R6, R11, R6, R9 ;  /* 0x000000060b067223 */ /* 0x002fc60000010009 */
[----:B------:R-:W-:-:S06]  /*10c30*/  FMUL.FTZ R9, R8, -1.4426950216293334961 ;  /* 0xbfb8aa3b08097820 */ /* 0x000fcc0000410000 */
[----:B------:R-:W0:Y:S02]  /*10c40*/  MUFU.EX2 R9, R9 ;  /* 0x0000000900097308 */ /* 0x000e240000000800 */
[----:B0-----:R-:W-:-:S06]  /*10c50*/  FADD.FTZ R9, R9, 1 ;  /* 0x3f80000009097421 */ /* 0x001fcc0000010000 */
[----:B------:R-:W0:Y:S01]  /*10c60*/  MUFU.RCP R9, R9 ;  /* 0x0000000900097308 */ /* 0x000e220000001000 */
[----:B------:R-:W-:Y:S02]  /*10c70*/  FADD.FTZ R11, R19, -UR28 ;  /* 0x8000001c130b7e21 */ /* 0x000fe40008010000 */
[----:B------:R-:W3:Y:S01]  /*10c80*/  LDL.LU R19, [R1+0x630] ;  /* 0x0006300001137983 */ /* 0x000ee20000300800 */
[----:B0-----:R-:W-:-:S03]  /*10c90*/  FMUL.FTZ R10, R9, R16 ;  /* 0x00000010090a7220 */ /* 0x001fc60000410000 */
[----:B------:R-:W3:Y:S01]  /*10ca0*/  LDL.LU R16, [R1+0x498] ;  /* 0x0004980001107983 */ /* 0x000ee20000300800 */
[----:B------:R-:W-:-:S03]  /*10cb0*/  FADD.FTZ R9, -R9, 1 ;  /* 0x3f80000009097421 */ /* 0x000fc60000010100 */
[----:B------:R0:W-:Y:S01]  /*10cc0*/  STL [R1+0x92c], R4 ;  /* 0x00092c0401007387 */ /* 0x0001e20000100800 */
[----:B------:R-:W-:-:S03]  /*10cd0*/  FFMA.FTZ R9, R8, R9, 1 ;  /* 0x3f80000008097423 */ /* 0x000fc60000010009 */
[----:B------:R1:W-:Y:S01]  /*10ce0*/  STL [R1+0x950], R6 ;  /* 0x0009500601007387 */ /* 0x0003e20000100800 */
[----:B0-----:R-:W-:-:S04]  /*10cf0*/  FMUL.FTZ R4, R11, UR16 ;  /* 0x000000100b047c20 */ /* 0x001fc80008410000 */
[----:B------:R-:W-:Y:S01]  /*10d00*/  FFMA.FTZ R8, R3, R4, R0 ;  /* 0x0000000403087223 */ /* 0x000fe20000010000 */
[----:B-1----:R-:W-:-:S03]  /*10d10*/  FMUL.FTZ R6, R10, R9 ;  /* 0x000000090a067220 */ /* 0x002fc60000410000 */
[----:B------:R-:W-:-:S06]  /*10d20*/  FMUL.FTZ R9, R8, -1.4426950216293334961 ;  /* 0xbfb8aa3b08097820 */ /* 0x000fcc0000410000 */
[----:B------:R-:W0:Y:S02]  /*10d30*/  MUFU.EX2 R9, R9 ;  /* 0x0000000900097308 */ /* 0x000e240000000800 */
[----:B0-----:R-:W-:-:S06]  /*10d40*/  FADD.FTZ R9, R9, 1 ;  /* 0x3f80000009097421 */ /* 0x001fcc0000010000 */
[----:B------:R-:W0:Y:S01]  /*10d50*/  MUFU.RCP R9, R9 ;  /* 0x0000000900097308 */ /* 0x000e220000001000 */
[----:B----4-:R-:W-:Y:S02]  /*10d60*/  FADD.FTZ R11, R17, -UR28 ;  /* 0x8000001c110b7e21 */ /* 0x010fe40008010000 */
[----:B------:R-:W4:Y:S04]  /*10d70*/  LDL.LU R17, [R1+0x648] ;  /* 0x0006480001117983 */ /* 0x000f280000300800 */
[----:B------:R1:W-:Y:S01]  /*10d80*/  STL [R1+0x924], R4 ;  /* 0x0009240401007387 */ /* 0x0003e20000100800 */
[C---:B0-----:R-:W-:Y:S01]  /*10d90*/  FMUL.FTZ R10, R9.reuse, R15 ;  /* 0x0000000f090a7220 */ /* 0x041fe20000410000 */
[----:B------:R-:W-:Y:S02]  /*10da0*/  FADD.FTZ R9, -R9, 1 ;  /* 0x3f80000009097421 */ /* 0x000fe40000010100 */
[----:B------:R-:W4:Y:S01]  /*10db0*/  LDL.LU R15, [R1+0x4c0] ;  /* 0x0004c000010f7983 */ /* 0x000f220000300800 */
[----:B-1----:R-:W-:Y:S01]  /*10dc0*/  FMUL.FTZ R4, R11, UR16 ;  /* 0x000000100b047c20 */ /* 0x002fe20008410000 */
[----:B------:R-:W-:-:S03]  /*10dd0*/  FFMA.FTZ R9, R8, R9, 1 ;  /* 0x3f80000008097423 */ /* 0x000fc60000010009 */
[----:B------:R-:W-:Y:S01]  /*10de0*/  FFMA.FTZ R8, R5, R4, R2 ;  /* 0x0000000405087223 */ /* 0x000fe20000010002 */
[----:B------:R0:W-:Y:S02]  /*10df0*/  STL [R1+0x668], R6 ;  /* 0x0006680601007387 */ /* 0x0001e40000100800 */
[----:B0-----:R-:W-:Y:S01]  /*10e00*/  FMUL.FTZ R6, R10, R9 ;  /* 0x000000090a067220 */ /* 0x001fe20000410000 */
[----:B------:R-:W-:-:S06]  /*10e10*/  FMUL.FTZ R9, R8, -1.4426950216293334961 ;  /* 0xbfb8aa3b08097820 */ /* 0x000fcc0000410000 */
[----:B------:R-:W0:Y:S02]  /*10e20*/  MUFU.EX2 R9, R9 ;  /* 0x0000000900097308 */ /* 0x000e240000000800 */
[----:B0-----:R-:W-:-:S06]  /*10e30*/  FADD.FTZ R9, R9, 1 ;  /* 0x3f80000009097421 */ /* 0x001fcc0000010000 */
[----:B------:R-:W0:Y:S01]  /*10e40*/  MUFU.RCP R9, R9 ;  /* 0x0000000900097308 */ /* 0x000e220000001000 */
[----:B------:R-:W-:Y:S04]  /*10e50*/  STL [R1+0x91c], R4 ;  /* 0x00091c0401007387 */ /* 0x000fe80000100800 */
[----:B------:R1:W-:Y:S01]  /*10e60*/  STL [R1+0x658], R6 ;  /* 0x0006580601007387 */ /* 0x0003e20000100800 */
[C---:B0-----:R-:W-:Y:S01]  /*10e70*/  FMUL.FTZ R10, R9.reuse, R21 ;  /* 0x00000015090a7220 */ /* 0x041fe20000410000 */
[----:B------:R-:W-:Y:S02]  /*10e80*/  FADD.FTZ R9, -R9, 1 ;  /* 0x3f80000009097421 */ /* 0x000fe40000010100 */
[----:B------:R-:W4:Y:S02]  /*10e90*/  LDL.LU R21, [R1+0x49c] ;  /* 0x00049c0001157983 */ /* 0x000f240000300800 */
[----:B------:R-:W-:-:S04]  /*10ea0*/  FFMA.FTZ R9, R8, R9, 1 ;  /* 0x3f80000008097423 */ /* 0x000fc80000010009 */
[----:B-1----:R-:W-:Y:S01]  /*10eb0*/  FMUL.FTZ R6, R10, R9 ;  /* 0x000000090a067220 */ /* 0x002fe20000410000 */
[----:B--2---:R-:W-:Y:S02]  /*10ec0*/  FADD.FTZ R11, R18, -UR28 ;  /* 0x8000001c120b7e21 */ /* 0x004fe40008010000 */
[----:B------:R-:W2:Y:S02]  /*10ed0*/  LDL.LU R18, [R1+0x664] ;  /* 0x0006640001127983 */ /* 0x000ea40000300800 */
[----:B------:R-:W-:-:S04]  /*10ee0*/  FMUL.FTZ R4, R11, UR16 ;  /* 0x000000100b047c20 */ /* 0x000fc80008410000 */
[----:B------:R-:W-:-:S04]  /*10ef0*/  FFMA.FTZ R8, R3, R4, R0 ;  /* 0x0000000403087223 */ /* 0x000fc80000010000 */
[----:B------:R-:W-:-:S06]  /*10f00*/  FMUL.FTZ R9, R8, -1.4426950216293334961 ;  /* 0xbfb8aa3b08097820 */ /* 0x000fcc0000410000 */
[----:B------:R-:W0:Y:S02]  /*10f10*/  MUFU.EX2 R9, R9 ;  /* 0x0000000900097308 */ /* 0x000e240000000800 */
[----:B0-----:R-:W-:-:S06]  /*10f20*/  FADD.FTZ R9, R9, 1 ;  /* 0x3f80000009097421 */ /* 0x001fcc0000010000 */
[----:B------:R-:W0:Y:S01]  /*10f30*/  MUFU.RCP R9, R9 ;  /* 0x0000000900097308 */ /* 0x000e220000001000 */
[----:B---3--:R-:W-:Y:S02]  /*10f40*/  FADD.FTZ R11, R19, -UR28 ;  /* 0x8000001c130b7e21 */ /* 0x008fe40008010000 */
        /* <DEDUP_REMOVED lines=734> */
[----:B----4-:R-:W-:Y:S01]  /*13d30*/  FADD.FTZ R11, R17, -UR28 ;  /* 0x8000001c110b7e21 */ /* 0x010fe20008010000 */
[----:B------:R1:W-:Y:S04]  /*13d40*/  STL [R1+0x6d8], R4 ;  /* 0x0006d80401007387 */ /* 0x0003e80000100800 */
[----:B------:R4:W-:Y:S04]  /*13d50*/  STL [R1+0x47c], R6 ;  /* 0x00047c0601007387 */ /* 0x0009e80000100800 */
[----:B------:R-:W3:Y:S01]  /*13d60*/  LDL.LU R17, [R1+0x77c] ;  /* 0x00077c0001117983 */ /* 0x000ee20000300800 */
[----:B-1----:R-:W-:Y:S01]  /*13d70*/  FMUL.FTZ R4, R11, UR16 ;  /* 0x000000100b047c20 */ /* 0x002fe20008410000 */
[C---:B0-----:R-:W-:Y:S01]  /*13d80*/  FMUL.FTZ R10, R9.reuse, R15 ;  /* 0x0000000f090a7220 */ /* 0x041fe20000410000 */
[----:B------:R-:W-:-:S03]  /*13d90*/  FADD.FTZ R9, -R9, 1 ;  /* 0x3f80000009097421 */ /* 0x000fc60000010100 */
[----:B------:R-:W-:Y:S01]  /*13da0*/  STL [R1+0x6d4], R4 ;  /* 0x0006d40401007387 */ /* 0x000fe20000100800 */
[----:B------:R-:W-:Y:S01]  /*13db0*/  FFMA.FTZ R9, R8, R9, 1 ;  /* 0x3f80000008097423 */ /* 0x000fe20000010009 */
[----:B------:R-:W-:Y:S02]  /*13dc0*/  FFMA.FTZ R8, R3, R4, R0 ;  /* 0x0000000403087223 */ /* 0x000fe40000010000 */
[----:B------:R-:W3:Y:S01]  /*13dd0*/  LDL.LU R15, [R1+0x45c] ;  /* 0x00045c00010f7983 */ /* 0x000ee20000300800 */
[----:B----4-:R-:W-:Y:S01]  /*13de0*/  FMUL.FTZ R6, R10, R9 ;  /* 0x000000090a067220 */ /* 0x010fe20000410000 */
        /* <DEDUP_REMOVED lines=8> */
[----:B------:R-:W-:-:S04]  /*13e70*/  FFMA.FTZ R9, R8, R9, 1 ;  /* 0x3f80000008097423 */ /* 0x000fc80000010009 */
[----:B-1----:R-:W-:-:S05]  /*13e80*/  FMUL.FTZ R6, R10, R9 ;  /* 0x000000090a067220 */ /* 0x002fca0000410000 */
        /* <DEDUP_REMOVED lines=9> */
[----:B------:R-:W0:Y:S01]  /*13f20*/  MUFU.RCP R9, R9 ;  /* 0x0000000900097308 */ /* 0x000e220000001000 */
[----:B------:R1:W-:Y:S01]  /*13f30*/  STL [R1+0x6d0], R4 ;  /* 0x0006d00401007387 */ /* 0x0003e20000100800 */
[----:B---3--:R-:W-:-:S04]  /*13f40*/  FADD.FTZ R11, R19, -UR28 ;  /* 0x8000001c130b7e21 */ /* 0x008fc80008010000 */
[----:B-1----:R-:W-:Y:S01]  /*13f50*/  FMUL.FTZ R4, R11, UR16 ;  /* 0x000000100b047c20 */ /* 0x002fe20008410000 */
[C---:B0-----:R-:W-:Y:S01]  /*13f60*/  FMUL.FTZ R10, R9.reuse, R16 ;  /* 0x00000010090a7220 */ /* 0x041fe20000410000 */
[----:B------:R-:W-:-:S03]  /*13f70*/  FADD.FTZ R9, -R9, 1 ;  /* 0x3f80000009097421 */ /* 0x000fc60000010100 */
[----:B------:R0:W-:Y:S01]  /*13f80*/  STL [R1+0x6cc], R4 ;  /* 0x0006cc0401007387 */ /* 0x0001e20000100800 */
[----:B------:R-:W-:-:S03]  /*13f90*/  FFMA.FTZ R9, R8, R9, 1 ;  /* 0x3f80000008097423 */ /* 0x000fc60000010009 */
[----:B------:R-:W3:Y:S01]  /*13fa0*/  LDL.LU R16, [R1+0x454] ;  /* 0x0004540001107983 */ /* 0x000ee20000300800 */
[----:B------:R-:W-:-:S05]  /*13fb0*/  FMUL.FTZ R6, R10, R9 ;  /* 0x000000090a067220 */ /* 0x000fca0000410000 */
[----:B------:R1:W-:Y:S04]  /*13fc0*/  STL [R1+0x460], R6 ;  /* 0x0004600601007387 */ /* 0x0003e80000100800 */
[----:B------:R-:W3:Y:S01]  /*13fd0*/  LDL.LU R19, [R1+0x76c] ;  /* 0x00076c0001137983 */ /* 0x000ee20000300800 */
[----:B------:R-:W-:-:S03]  /*13fe0*/  FFMA.FTZ R8, R3, R4, R0 ;  /* 0x0000000403087223 */ /* 0x000fc60000010000 */
[----:B------:R-:W3:Y:S01]  /*13ff0*/  LDL.LU R41, [R1+0x5e0] ;  /* 0x0005e00001297983 */ /* 0x000ee20000300800 */
[----:B------:R-:W-:-:S03]  /*14000*/  FMUL.FTZ R9, R8, -1.4426950216293334961 ;  /* 0xbfb8aa3b08097820 */ /* 0x000fc60000410000 */
[----:B------:R-:W3:Y:S03]  /*14010*/  LDL.LU R7, [R1+0x894] ;  /* 0x0008940001077983 */ /* 0x000ee60000300800 */
[----:B------:R-:W0:Y:S01]  /*14020*/  MUFU.EX2 R9, R9 ;  /* 0x0000000900097308 */ /* 0x000e220000000800 */
[----:B------:R-:W3:Y:S01]  /*14030*/  LDL.LU R40, [R1+0x898] ;  /* 0x0008980001287983 */ /* 0x000ee20000300800 */
[----:B------:R-:W-:-:S03]  /*14040*/  FADD.FTZ R11, R17, -UR28 ;  /* 0x8000001c110b7e21 */ /* 0x000fc60008010000 */
[----:B------:R-:W3:Y:S01]  /*14050*/  LDL.LU R17, [R1+0x758] ;  /* 0x0007580001117983 */ /* 0x000ee20000300800 */
[----:B0-----:R-:W-:-:S06]  /*14060*/  FADD.FTZ R9, R9, 1 ;  /* 0x3f80000009097421 */ /* 0x001fcc0000010000 */
[----:B------:R-:W0:Y:S01]  /*14070*/  MUFU.RCP R9, R9 ;  /* 0x0000000900097308 */ /* 0x000e220000001000 */
[----:B------:R-:W-:Y:S01]  /*14080*/  FMUL.FTZ R4, R11, UR16 ;  /* 0x000000100b047c20 */ /* 0x000fe20008410000 */
[C---:B0-----:R-:W-:Y:S01]  /*14090*/  FMUL.FTZ R10, R9.reuse, R15 ;  /* 0x0000000f090a7220 */ /* 0x041fe20000410000 */
[----:B------:R-:W-:Y:S01]  /*140a0*/  FADD.FTZ R9, -R9, 1 ;  /* 0x3f80000009097421 */ /* 0x000fe20000010100 */
[----:B------:R-:W3:Y:S03]  /*140b0*/  LDL.LU R15, [R1+0x450] ;  /* 0x00045000010f7983 */ /* 0x000ee60000300800 */
[----:B------:R-:W-:Y:S01]  /*140c0*/  FFMA.FTZ R9, R8, R9, 1 ;  /* 0x3f80000008097423 */ /* 0x000fe20000010009 */
[----:B------:R-:W-:-:S03]  /*140d0*/  FFMA.FTZ R8, R5, R4, R2 ;  /* 0x0000000405087223 */ /* 0x000fc60000010002 */
[----:B-1----:R-:W-:Y:S01]  /*140e0*/  FMUL.FTZ R6, R10, R9 ;  /* 0x000000090a067220 */ /* 0x002fe20000410000 */
[----:B------:R-:W-:-:S06]  /*140f0*/  FMUL.FTZ R9, R8, -1.4426950216293334961 ;  /* 0xbfb8aa3b08097820 */ /* 0x000fcc0000410000 */
[----:B------:R-:W0:Y:S02]  /*14100*/  MUFU.EX2 R9, R9 ;  /* 0x0000000900097308 */ /* 0x000e240000000800 */
[----:B0-----:R-:W-:-:S06]  /*14110*/  FADD.FTZ R9, R9, 1 ;  /* 0x3f80000009097421 */ /* 0x001fcc0000010000 */
[----:B------:R-:W4:Y:S01]  /*14120*/  MUFU.RCP R9, R9 ;  /* 0x0000000900097308 */ /* 0x000f220000001000 */
[----:B------:R0:W-:Y:S01]  /*14130*/  STL [R1+0x6c8], R4 ;  /* 0x0006c80401007387 */ /* 0x0001e20000100800 */
[----:B----4-:R-:W-:-:S03]  /*14140*/  FMUL.FTZ R10, R9, R21 ;  /* 0x00000015090a7220 */ /* 0x010fc60000410000 */
[----:B------:R-:W4:Y:S01]  /*14150*/  LDL.LU R21, [R1+0x44c] ;  /* 0x00044c0001157983 */ /* 0x000f220000300800 */
[----:B--2---:R-:W-:-:S03]  /*14160*/  FADD.FTZ R11, R18, -UR28 ;  /* 0x8000001c120b7e21 */ /* 0x004fc60008010000 */
[----:B------:R-:W2:Y:S01]  /*14170*/  LDL.LU R18, [R1+0x75c] ;  /* 0x00075c0001127983 */ /* 0x000ea20000300800 */
[----:B0-----:R-:W-:Y:S01]  /*14180*/  FMUL.FTZ R4, R11, UR16 ;  /* 0x000000100b047c20 */ /* 0x001fe20008410000 */
[----:B---3--:R-:W-:Y:S02]  /*14190*/  FADD.FTZ R11, R19, -UR28 ;  /* 0x8000001c130b7e21 */ /* 0x008fe40008010000 */
[----:B------:R-:W3:Y:S01]  /*141a0*/  LDL.LU R19, [R1+0x748] ;  /* 0x0007480001137983 */ /* 0x000ee20000300800 */
        /* <DEDUP_REMOVED lines=9> */
[----:B------:R1:W-:Y:S04]  /*14240*/  STL [R1+0x6c4], R4 ;  /* 0x0006c40401007387 */ /* 0x0003e80000100800 */
[----:B------:R0:W-:Y:S01]  /*14250*/  STL [R1+0x458], R6 ;  /* 0x0004580601007387 */ /* 0x0001e20000100800 */
[----:B-1----:R-:W-:Y:S01]  /*14260*/  FMUL.FTZ R4, R11, UR16 ;  /* 0x000000100b047c20 */ /* 0x002fe20008410000 */
[C---:B0-----:R-:W-:Y:S01]  /*14270*/  FMUL.FTZ R10, R9.reuse, R16 ;  /* 0x00000010090a7220 */ /* 0x041fe20000410000 */
[----:B------:R-:W-:Y:S01]  /*14280*/  FADD.FTZ R9, -R9, 1 ;  /* 0x3f80000009097421 */ /* 0x000fe20000010100 */
[----:B------:R-:W3:Y:S03]  /*14290*/  LDL.LU R16, [R1+0x448] ;  /* 0x0004480001107983 */ /* 0x000ee60000300800 */
[----:B------:R-:W-:Y:S01]  /*142a0*/  FFMA.FTZ R9, R8, R9, 1 ;  /* 0x3f80000008097423 */ /* 0x000fe20000010009 */
[----:B------:R-:W-:Y:S01]  /*142b0*/  FFMA.FTZ R8, R5, R4, R2 ;  /* 0x0000000405087223 */ /* 0x000fe20000010002 */
[----:B------:R-:W-:-:S02]  /*142c0*/  FADD.FTZ R11, R17, -UR28 ;  /* 0x8000001c110b7e21 */ /* 0x000fc40008010000 */
[----:B------:R-:W-:Y:S01]  /*142d0*/  FMUL.FTZ R6, R10, R9 ;  /* 0x000000090a067220 */ /* 0x000fe20000410000 */
[----:B------:R-:W-:Y:S01]  /*142e0*/  FMUL.FTZ R9, R8, -1.4426950216293334961 ;  /* 0xbfb8aa3b08097820 */ /* 0x000fe20000410000 */
[----:B------:R-:W3:Y:S05]  /*142f0*/  LDL.LU R17, [R1+0x74c] ;  /* 0x00074c0001117983 */ /* 0x000eea0000300800 */
        /* <DEDUP_REMOVED lines=10> */
[----:B------:R-:W-:-:S03]  /*143a0*/  FFMA.FTZ R8, R3, R4, R0 ;  /* 0x0000000403087223 */ /* 0x000fc60000010000 */
[----:B------:R-:W-:Y:S01]  /*143b0*/  FMUL.FTZ R6, R10, R9 ;  /* 0x000000090a067220 */ /* 0x000fe20000410000 */
[----:B------:R-:W-:-:S06]  /*143c0*/  FMUL.FTZ R9, R8, -1.4426950216293334961 ;  /* 0xbfb8aa3b08097820 */ /* 0x000fcc0000410000 */
[----:B------:R-:W0:Y:S02]  /*143d0*/  MUFU.EX2 R9, R9 ;  /* 0x0000000900097308 */ /* 0x000e240000000800 */
[----:B0-----:R-:W-:-:S06]  /*143e0*/  FADD.FTZ R9, R9, 1 ;  /* 0x3f80000009097421 */ /* 0x001fcc0000010000 */
[----:B------:R-:W4:Y:S01]  /*143f0*/  MUFU.RCP R9, R9 ;  /* 0x0000000900097308 */ /* 0x000f220000001000 */
[----:B--2---:R-:W-:Y:S02]  /*14400*/  FADD.FTZ R11, R18, -UR28 ;  /* 0x8000001c120b7e21 */ /* 0x004fe40008010000 */
[----:B------:R-:W2:Y:S01]  /*14410*/  LDL.LU R18, [R1+0x738] ;  /* 0x0007380001127983 */ /* 0x000ea20000300800 */
[----:B----4-:R-:W-:-:S03]  /*14420*/  FMUL.FTZ R10, R9, R21 ;  /* 0x00000015090a7220 */ /* 0x010fc60000410000 */
[----:B------:R-:W4:Y:S04]  /*14430*/  LDL.LU R21, [R1+0x440] ;  /* 0x0004400001157983 */ /* 0x000f280000300800 */
[----:B------:R0:W-:Y:S02]  /*14440*/  STL [R1+0x6bc], R4 ;  /* 0x0006bc0401007387 */ /* 0x0001e40000100800 */
        /* <DEDUP_REMOVED lines=21> */
[----:B------:R-:W-:Y:S01]  /*145a0*/  FMUL.FTZ R9, R8, -1.4426950216293334961 ;  /* 0xbfb8aa3b08097820 */ /* 0x000fe20000410000 */
[----:B------:R-:W-:Y:S02]  /*145b0*/  FADD.FTZ R11, R17, -UR28 ;  /* 0x8000001c110b7e21 */ /* 0x000fe40008010000 */
[----:B------:R-:W3:Y:S03]  /*145c0*/  LDL.LU R17, [R1+0x728] ;  /* 0x0007280001117983 */ /* 0x000ee60000300800 */
        /* <DEDUP_REMOVED lines=172> */
[----:B------:R-:W-:-:S04]  /*15090*/  FADD.FTZ R9, -R9, 1 ;  /* 0x3f80000009097421 */ /* 0x000fc80000010100 */
        /* <DEDUP_REMOVED lines=22> */
[C---:B----4-:R-:W-:Y:S01]  /*15200*/  FMUL.FTZ R11, R10.reuse, R21 ;  /* 0x000000150a0b7220 */ /* 0x050fe20000410000 */
[----:B------:R-:W-:Y:S02]  /*15210*/  FADD.FTZ R10, -R10, 1 ;  /* 0x3f8000000a0a7421 */ /* 0x000fe40000010100 */
[----:B------:R0:W-:Y:S02]  /*15220*/  STL [R1+0x418], R6 ;  /* 0x0004180601007387 */ /* 0x0001e40000100800 */
[----:B------:R-:W-:-:S04]  /*15230*/  FFMA.FTZ R10, R9, R10, 1 ;  /* 0x3f800000090a7423 */ /* 0x000fc8000001000a */
[----:B0-----:R-:W-:Y:S01]  /*15240*/  FMUL.FTZ R6, R11, R10 ;  /* 0x0000000a0b067220 */ /* 0x001fe20000410000 */
[----:B---3--:R-:W-:Y:S02]  /*15250*/  FADD.FTZ R11, R19, -UR28 ;  /* 0x8000001c130b7e21 */ /* 0x008fe40008010000 */
[----:B------:R-:W3:Y:S04]  /*15260*/  LDL.LU R19, [R1+0x7cc] ;  /* 0x0007cc0001137983 */ /* 0x000ee80000300800 */
[----:B------:R0:W-:Y:S02]  /*15270*/  STL [R1+0x680], R4 ;  /* 0x0006800401007387 */ /* 0x0001e40000100800 */
[----:B0-----:R-:W-:-:S04]  /*15280*/  FMUL.FTZ R4, R12, UR16 ;  /* 0x000000100c047c20 */ /* 0x001fc80008410000 */
[----:B------:R-:W-:Y:S01]  /*15290*/  FFMA.FTZ R9, R3, R4, R0 ;  /* 0x0000000403097223 */ /* 0x000fe20000010000 */
[----:B------:R0:W-:Y:S03]  /*152a0*/  STL [R1+0x67c], R4 ;  /* 0x00067c0401007387 */ /* 0x0001e60000100800 */
[----:B------:R-:W-:Y:S01]  /*152b0*/  FMUL.FTZ R10, R9, -1.4426950216293334961 ;  /* 0xbfb8aa3b090a7820 */ /* 0x000fe20000410000 */
[----:B0-----:R-:W-:-:S05]  /*152c0*/  FMUL.FTZ R4, R11, UR16 ;  /* 0x000000100b047c20 */ /* 0x001fca0008410000 */
[----:B------:R-:W0:Y:S02]  /*152d0*/  MUFU.EX2 R10, R10 ;  /* 0x0000000a000a7308 */ /* 0x000e240000000800 */
[----:B0-----:R-:W-:Y:S01]  /*152e0*/  FADD.FTZ R10, R10, 1 ;  /* 0x3f8000000a0a7421 */ /* 0x001fe20000010000 */
[----:B------:R-:W-:Y:S02]  /*152f0*/  FADD.FTZ R11, R17, -UR28 ;  /* 0x8000001c110b7e21 */ /* 0x000fe40008010000 */
[----:B------:R-:W4:Y:S03]  /*15300*/  LDL.LU R17, [R1+0x7d8] ;  /* 0x0007d80001117983 */ /* 0x000f260000300800 */
[----:B------:R-:W0:Y:S01]  /*15310*/  MUFU.RCP R10, R10 ;  /* 0x0000000a000a7308 */ /* 0x000e220000001000 */
[----:B------:R1:W-:Y:S01]  /*15320*/  STL [R1+0x414], R6 ;  /* 0x0004140601007387 */ /* 0x0003e20000100800 */
[C---:B0-----:R-:W-:Y:S01]  /*15330*/  FMUL.FTZ R59, R10.reuse, R59 ;  /* 0x0000003b0a3b7220 */ /* 0x041fe20000410000 */
[----:B------:R-:W-:-:S04]  /*15340*/  FADD.FTZ R10, -R10, 1 ;  /* 0x3f8000000a0a7421 */ /* 0x000fc80000010100 */
[----:B------:R-:W-:Y:S01]  /*15350*/  FFMA.FTZ R10, R9, R10, 1 ;  /* 0x3f800000090a7423 */ /* 0x000fe2000001000a */
[----:B------:R-:W-:-:S03]  /*15360*/  FFMA.FTZ R9, R5, R4, R2 ;  /* 0x0000000405097223 */ /* 0x000fc60000010002 */
[----:B-1----:R-:W-:Y:S01]  /*15370*/  FMUL.FTZ R6, R59, R10 ;  /* 0x0000000a3b067220 */ /* 0x002fe20000410000 */
[----:B------:R-:W-:Y:S01]  /*15380*/  FMUL.FTZ R10, R9, -1.4426950216293334961 ;  /* 0xbfb8aa3b090a7820 */ /* 0x000fe20000410000 */
[----:B------:R0:W-:Y:S01]  /*15390*/  STL [R1+0x674], R4 ;  /* 0x0006740401007387 */ /* 0x0001e20000100800 */
[----:B------:R-:W-:Y:S01]  /*153a0*/  FADD.FTZ R20, R20, -UR28 ;  /* 0x8000001c14147e21 */ /* 0x000fe20008010000 */
[----:B------:R-:W-:Y:S01]  /*153b0*/  FADD.FTZ R21, R23, -UR28 ;  /* 0x8000001c17157e21 */ /* 0x000fe20008010000 */
[----:B------:R-:W-:Y:S01]  /*153c0*/  FADD.FTZ R22, R22, -UR28 ;  /* 0x8000001c16167e21 */ /* 0x000fe20008010000 */
[----:B------:R1:W-:Y:S01]  /*153d0*/  STL [R1+0x990], R8 ;  /* 0x0009900801007387 */ /* 0x0003e20000100800 */
[----:B------:R-:W1:Y:S01]  /*153e0*/  MUFU.EX2 R10, R10 ;  /* 0x0000000a000a7308 */ /* 0x000e620000000800 */
[----:B------:R-:W-:Y:S02]  /*153f0*/  FADD.FTZ R24, R24, -UR28 ;  /* 0x8000001c18187e21 */ /* 0x000fe40008010000 */
[----:B------:R-:W4:Y:S01]  /*15400*/  LDL.LU R59, [R1+0x5f8] ;  /* 0x0005f800013b7983 */ /* 0x000f220000300800 */
[----:B0-----:R-:W-:Y:S01]  /*15410*/  FMUL.FTZ R4, R11, UR16 ;  /* 0x000000100b047c20 */ /* 0x001fe20008410000 */
[----:B--2---:R-:W-:-:S02]  /*15420*/  FADD.FTZ R12, R18, -UR28 ;  /* 0x8000001c120c7e21 */ /* 0x004fc40008010000 */
[----:B------:R-:W-:Y:S04]  /*15430*/  STL [R1+0x484], R6 ;  /* 0x0004840601007387 */ /* 0x000fe80000100800 */
[----:B------:R-:W2:Y:S01]  /*15440*/  LDL.LU R18, [R1+0x7dc] ;  /* 0x0007dc0001127983 */ /* 0x000ea20000300800 */
[----:B-1----:R-:W-:-:S03]  /*15450*/  FADD.FTZ R10, R10, 1 ;  /* 0x3f8000000a0a7421 */ /* 0x002fc60000010000 */
[----:B------:R-:W2:Y:S03]  /*15460*/  LDL.LU R8, [R1+0x5c8] ;  /* 0x0005c80001087983 */ /* 0x000ea60000300800 */
[----:B------:R-:W0:Y:S01]  /*15470*/  MUFU.RCP R10, R10 ;  /* 0x0000000a000a7308 */ /* 0x000e220000001000 */
[----:B------:R1:W-:Y:S01]  /*15480*/  STL [R1+0x670], R4 ;  /* 0x0006700401007387 */ /* 0x0003e20000100800 */
[C---:B0-----:R-:W-:Y:S01]  /*15490*/  FMUL.FTZ R34, R10.reuse, R34 ;  /* 0x000000220a227220 */ /* 0x041fe20000410000 */
[----:B------:R-:W-:-:S04]  /*154a0*/  FADD.FTZ R10, -R10, 1 ;  /* 0x3f8000000a0a7421 */ /* 0x000fc80000010100 */
[----:B------:R-:W-:Y:S01]  /*154b0*/  FFMA.FTZ R9, R9, R10, 1 ;  /* 0x3f80000009097423 */ /* 0x000fe2000001000a */
[----:B------:R-:W-:Y:S01]  /*154c0*/  FFMA.FTZ R10, R3, R4, R0 ;  /* 0x00000004030a7223 */ /* 0x000fe20000010000 */
[----:B-1----:R-:W-:Y:S01]  /*154d0*/  FMUL.FTZ R4, R12, UR16 ;  /* 0x000000100c047c20 */ /* 0x002fe20008410000 */
[----:B---3--:R-:W-:Y:S02]  /*154e0*/  FADD.FTZ R12, R19, -UR28 ;  /* 0x8000001c130c7e21 */ /* 0x008fe40008010000 */
[----:B------:R-:W3:Y:S01]  /*154f0*/  LDL.LU R19, [R1+0x7f8] ;  /* 0x0007f80001137983 */ /* 0x000ee20000300800 */
        /* <DEDUP_REMOVED lines=25> */
[----:B------:R0:W-:Y:S01]  /*15690*/  STL [R1+0x48c], R6 ;  /* 0x00048c0601007387 */ /* 0x0001e20000100800 */
[----:B---3--:R-:W-:-:S03]  /*156a0*/  FADD.FTZ R13, R19, -UR28 ;  /* 0x8000001c130d7e21 */ /* 0x008fc60008010000 */
[----:B------:R-:W3:Y:S01]  /*156b0*/  LDL.LU R19, [R1+0x828] ;  /* 0x0008280001137983 */ /* 0x000ee20000300800 */
        /* <DEDUP_REMOVED lines=21> */
[----:B------:R-:W-:Y:S01]  /*15810*/  FFMA.FTZ R11, R3, R4, R0 ;  /* 0x00000004030b7223 */ /* 0x000fe20000010000 */
[----:B0-----:R-:W-:Y:S01]  /*15820*/  FMUL.FTZ R4, R13, UR16 ;  /* 0x000000100d047c20 */ /* 0x001fe20008410000 */
[----:B----4-:R-:W-:Y:S02]  /*15830*/  FADD.FTZ R13, R17, -UR28 ;  /* 0x8000001c110d7e21 */ /* 0x010fe40008010000 */
[----:B------:R-:W-:Y:S01]  /*15840*/  FMUL.FTZ R12, R11, -1.4426950216293334961 ;  /* 0xbfb8aa3b0b0c7820 */ /* 0x000fe20000410000 */
[----:B------:R-:W4:Y:S05]  /*15850*/  LDL.LU R17, [R1+0x82c] ;  /* 0x00082c0001117983 */ /* 0x000f2a0000300800 */
        /* <DEDUP_REMOVED lines=50> */
[----:B--2---:R-:W-:Y:S02]  /*15b80*/  FADD.FTZ R15, R18, -UR28 ;  /* 0x8000001c120f7e21 */ /* 0x004fe40008010000 */
[----:B------:R-:W2:Y:S03]  /*15b90*/  LDL.LU R18, [R1+0x860] ;  /* 0x0008600001127983 */ /* 0x000ea60000300800 */
        /* <DEDUP_REMOVED lines=9> */
[----:B---3--:R-:W-:Y:S02]  /*15c30*/  FADD.FTZ R16, R19, -UR28 ;  /* 0x8000001c13107e21 */ /* 0x008fe40008010000 */
[----:B------:R-:W3:Y:S01]  /*15c40*/  LDL.LU R19, [R1+0x864] ;  /* 0x0008640001137983 */ /* 0x000ee20000300800 */
        /* <DEDUP_REMOVED lines=36> */
[----:B--2---:R-:W-:Y:S01]  /*15e90*/  FADD.FTZ R18, R18, -UR28 ;  /* 0x8000001c12127e21 */ /* 0x004fe20008010000 */
        /* <DEDUP_REMOVED lines=13> */
[----:B---3--:R-:W-:-:S04]  /*15f70*/  FADD.FTZ R19, R19, -UR28 ;  /* 0x8000001c13137e21 */ /* 0x008fc80008010000 */
        /* <DEDUP_REMOVED lines=29> */
[----:B------:R-:W-:Y:S01]  /*16150*/  FADD.FTZ R21, -R21, 1 ;  /* 0x3f80000015157421 */ /* 0x000fe20000010100 */
[----:B------:R0:W-:Y:S03]  /*16160*/  STL [R1+0x4a8], R6 ;  /* 0x0004a80601007387 */ /* 0x0001e60000100800 */
[----:B------:R-:W-:Y:S01]  /*16170*/  FFMA.FTZ R21, R18, R21, 1 ;  /* 0x3f80000012157423 */ /* 0x000fe20000010015 */
[----:B------:R-:W-:Y:S01]  /*16180*/  FFMA.FTZ R18, R5, R4, R2 ;  /* 0x0000000405127223 */ /* 0x000fe20000010002 */
[----:B------:R1:W-:Y:S02]  /*16190*/  STL [R1+0x5b8], R4 ;  /* 0x0005b80401007387 */ /* 0x0003e40000100800 */
[----:B------:R-:W-:Y:S01]  /*161a0*/  FMUL.FTZ R23, R23, R21 ;  /* 0x0000001517177220 */ /* 0x000fe20000410000 */
[----:B------:R-:W-:Y:S01]  /*161b0*/  FMUL.FTZ R21, R18, -1.4426950216293334961 ;  /* 0xbfb8aa3b12157820 */ /* 0x000fe20000410000 */
[----:B------:R-:W-:Y:S01]  /*161c0*/  FMUL.FTZ R16, R53, R16 ;  /* 0x0000001035107220 */ /* 0x000fe20000410000 */
[----:B0-----:R-:W2:Y:S04]  /*161d0*/  LDL.LU R6, [R1+0x5b0] ;  /* 0x0005b00001067983 */ /* 0x001ea80000300800 */
[----:B------:R-:W0:Y:S01]  /*161e0*/  MUFU.EX2 R21, R21 ;  /* 0x0000001500157308 */ /* 0x000e220000000800 */
[----:B------:R-:W-:Y:S01]  /*161f0*/  FMUL.FTZ R14, R47, R14 ;  /* 0x0000000e2f0e7220 */ /* 0x000fe20000410000 */
[----:B------:R-:W-:Y:S01]  /*16200*/  FMUL.FTZ R15, R52, R15 ;  /* 0x0000000f340f7220 */ /* 0x000fe20000410000 */
[----:B------:R-:W-:Y:S01]  /*16210*/  FMUL.FTZ R12, R45, R12 ;  /* 0x0000000c2d0c7220 */ /* 0x000fe20000410000 */
[----:B------:R-:W-:Y:S01]  /*16220*/  FMUL.FTZ R11, R43, R11 ;  /* 0x0000000b2b0b7220 */ /* 0x000fe20000410000 */
[----:B------:R-:W-:Y:S01]  /*16230*/  FMUL.FTZ R13, R46, R13 ;  /* 0x0000000d2e0d7220 */ /* 0x000fe20000410000 */
[----:B------:R-:W-:Y:S01]  /*16240*/  FMUL.FTZ R10, R38, R10 ;  /* 0x0000000a260a7220 */ /* 0x000fe20000410000 */
[----:B------:R-:W-:Y:S01]  /*16250*/  FMUL.FTZ R9, R34, R9 ;  /* 0x0000000922097220 */ /* 0x000fe20000410000 */
[----:B------:R-:W3:Y:S01]  /*16260*/  LDL.LU R57, [R1+0x614] ;  /* 0x0006140001397983 */ /* 0x000ee20000300800 */
[----:B0-----:R-:W-:-:S06]  /*16270*/  FADD.FTZ R21, R21, 1 ;  /* 0x3f80000015157421 */ /* 0x001fcc0000010000 */
[----:B------:R-:W0:Y:S02]  /*16280*/  MUFU.RCP R21, R21 ;  /* 0x0000001500157308 */ /* 0x000e240000001000 */
[C---:B0-----:R-:W-:Y:S02]  /*16290*/  FMUL.FTZ R22, R21.reuse, R41 ;  /* 0x0000002915167220 */ /* 0x041fe40000410000 */
[----:B------:R-:W4:Y:S01]  /*162a0*/  LDL.LU R41, [R1+0x8a8] ;  /* 0x0008a80001297983 */ /* 0x000f220000300800 */
[----:B------:R-:W-:Y:S01]  /*162b0*/  FADD.FTZ R21, -R21, 1 ;  /* 0x3f80000015157421 */ /* 0x000fe20000010100 */
[----:B-1----:R-:W-:-:S03]  /*162c0*/  FMUL.FTZ R4, R24, UR16 ;  /* 0x0000001018047c20 */ /* 0x002fc60008410000 */
[----:B------:R-:W-:Y:S01]  /*162d0*/  FFMA.FTZ R21, R18, R21, 1 ;  /* 0x3f80000012157423 */ /* 0x000fe20000010015 */
[----:B------:R-:W-:-:S03]  /*162e0*/  FFMA.FTZ R18, R3, R4, R0 ;  /* 0x0000000403127223 */ /* 0x000fc60000010000 */
[----:B------:R-:W-:Y:S01]  /*162f0*/  FMUL.FTZ R22, R22, R21 ;  /* 0x0000001516167220 */ /* 0x000fe20000410000 */
[----:B------:R-:W-:-:S06]  /*16300*/  FMUL.FTZ R21, R18, -1.4426950216293334961 ;  /* 0xbfb8aa3b12157820 */ /* 0x000fcc0000410000 */
[----:B------:R-:W0:Y:S01]  /*16310*/  MUFU.EX2 R21, R21 ;  /* 0x0000001500157308 */ /* 0x000e220000000800 */
[----:B------:R-:W-:Y:S02]  /*16320*/  FADD.FTZ R24, R7, -UR28 ;  /* 0x8000001c07187e21 */ /* 0x000fe40008010000 */
[----:B------:R-:W3:Y:S01]  /*16330*/  LDL.LU R7, [R1+0x8ac] ;  /* 0x0008ac0001077983 */ /* 0x000ee20000300800 */
        /* <DEDUP_REMOVED lines=9> */
[----:B------:R-:W-:Y:S01]  /*163d0*/  FADD.FTZ R24, R40, -UR28 ;  /* 0x8000001c28187e21 */ /* 0x000fe20008010000 */
[----:B------:R1:W-:Y:S04]  /*163e0*/  STL [R1+0x988], R12 ;  /* 0x0009880c01007387 */ /* 0x0003e80000100800 */
[----:B0-----:R-:W3:Y:S04]  /*163f0*/  LDL.LU R4, [R1+0x5b4] ;  /* 0x0005b40001047983 */ /* 0x001ee80000300800 */
[----:B------:R-:W3:Y:S01]  /*16400*/  LDL.LU R40, [R1+0x8b8] ;  /* 0x0008b80001287983 */ /* 0x000ee20000300800 */
[----:B------:R-:W-:Y:S01]  /*16410*/  FMUL.FTZ R53, R53, R21 ;  /* 0x0000001535357220 */ /* 0x000fe20000410000 */
[----:B------:R-:W-:-:S02]  /*16420*/  FMUL.FTZ R21, R18, -1.4426950216293334961 ;  /* 0xbfb8aa3b12157820 */ /* 0x000fc40000410000 */
[----:B------:R0:W-:Y:S04]  /*16430*/  STL [R1+0x998], R15 ;  /* 0x0009980f01007387 */ /* 0x0001e80000100800 */
[----:B------:R-:W0:Y:S01]  /*16440*/  MUFU.EX2 R21, R21 ;  /* 0x0000001500157308 */ /* 0x000e220000000800 */
[----:B-1----:R-:W3:Y:S01]  /*16450*/  LDL.LU R12, [R1+0x678] ;  /* 0x00067800010c7983 */ /* 0x002ee20000300800 */
[----:B------:R-:W-:-:S03]  /*16460*/  FMUL.FTZ R19, R55, R19 ;  /* 0x0000001337137220 */ /* 0x000fc60000410000 */
[----:B------:R1:W-:Y:S04]  /*16470*/  STL [R1+0x97c], R13 ;  /* 0x00097c0d01007387 */ /* 0x0003e80000100800 */
[----:B0-----:R-:W3:Y:S04]  /*16480*/  LDL.LU R15, [R1+0x940] ;  /* 0x00094000010f7983 */ /* 0x001ee80000300800 */
[----:B------:R-:W3:Y:S01]  /*16490*/  LDL.LU R58, [R1+0x668] ;  /* 0x00066800013a7983 */ /* 0x000ee20000300800 */
[----:B------:R-:W-:-:S03]  /*164a0*/  FADD.FTZ R21, R21, 1 ;  /* 0x3f80000015157421 */ /* 0x000fc60000010000 */
[----:B-1----:R-:W3:Y:S03]  /*164b0*/  LDL.LU R13, [R1+0x92c] ;  /* 0x00092c00010d7983 */ /* 0x002ee60000300800 */
[----:B------:R-:W0:Y:S02]  /*164c0*/  MUFU.RCP R21, R21 ;  /* 0x0000001500157308 */ /* 0x000e240000001000 */
[C---:B0-----:R-:W-:Y:S01]  /*164d0*/  FMUL.FTZ R47, R21.reuse, R8 ;  /* 0x00000008152f7220 */ /* 0x041fe20000410000 */
        /* <DEDUP_REMOVED lines=8> */
[----:B------:R-:W2:Y:S02]  /*16560*/  MUFU.RCP R21, R21 ;  /* 0x0000001500157308 */ /* 0x000ea40000001000 */
[C---:B--2---:R-:W-:Y:S01]  /*16570*/  FMUL.FTZ R52, R21.reuse, R6 ;  /* 0x0000000615347220 */ /* 0x044fe20000410000 */
[----:B------:R-:W-:-:S04]  /*16580*/  FADD.FTZ R21, -R21, 1 ;  /* 0x3f80000015157421 */ /* 0x000fc80000010100 */
[----:B------:R-:W-:Y:S01]  /*16590*/  FFMA.FTZ R21, R18, R21, 1 ;  /* 0x3f80000012157423 */ /* 0x000fe20000010015 */
[----:B----4-:R-:W-:Y:S02]  /*165a0*/  FADD.FTZ R24, R41, -UR28 ;  /* 0x8000001c29187e21 */ /* 0x010fe40008010000 */
[----:B------:R-:W2:Y:S02]  /*165b0*/  LDL.LU R41, [R1+0x8c0] ;  /* 0x0008c00001297983 */ /* 0x000ea40000300800 */
[----:B------:R-:W-:-:S04]  /*165c0*/  FMUL.FTZ R6, R24, UR16 ;  /* 0x0000001018067c20 */ /* 0x000fc80008410000 */
[----:B------:R-:W-:Y:S01]  /*165d0*/  FFMA.FTZ R18, R5, R6, R2 ;  /* 0x0000000605127223 */ /* 0x000fe20000010002 */
[----:B------:R0:W-:Y:S04]  /*165e0*/  STL [R1+0x584], R6 ;  /* 0x0005840601007387 */ /* 0x0001e80000100800 */
[----:B0-----:R-:W4:Y:S01]  /*165f0*/  LDL.LU R6, [R1+0x59c] ;  /* 0x00059c0001067983 */ /* 0x001f220000300800 */
[----:B------:R-:W-:Y:S01]  /*16600*/  FMUL.FTZ R52, R52, R21 ;  /* 0x0000001534347220 */ /* 0x000fe20000410000 */
[----:B------:R-:W-:-:S06]  /*16610*/  FMUL.FTZ R21, R18, -1.4426950216293334961 ;  /* 0xbfb8aa3b12157820 */ /* 0x000fcc0000410000 */
[----:B------:R-:W0:Y:S01]  /*16620*/  MUFU.EX2 R21, R21 ;  /* 0x0000001500157308 */ /* 0x000e220000000800 */
[----:B---3--:R-:W-:Y:S02]  /*16630*/  FADD.FTZ R24, R7, -UR28 ;  /* 0x8000001c07187e21 */ /* 0x008fe40008010000 */
[----:B------:R-:W3:Y:S01]  /*16640*/  LDL.LU R7, [R1+0x8cc] ;  /* 0x0008cc0001077983 */ /* 0x000ee20000300800 */
[----:B0-----:R-:W-:-:S06]  /*16650*/  FADD.FTZ R21, R21, 1 ;  /* 0x3f80000015157421 */ /* 0x001fcc0000010000 */
[----:B------:R-:W0:Y:S02]  /*16660*/  MUFU.RCP R21, R21 ;  /* 0x0000001500157308 */ /* 0x000e240000001000 */
[C---:B0-----:R-:W-:Y:S01]  /*16670*/  FMUL.FTZ R45, R21.reuse, R4 ;  /* 0x00000004152d7220 */ /* 0x041fe20000410000 */
[----:B------:R-:W-:Y:S01]  /*16680*/  FMUL.FTZ R4, R24, UR16 ;  /* 0x0000001018047c20 */ /* 0x000fe20008410000 */
[----:B------:R-:W-:Y:S02]  /*16690*/  FADD.FTZ R24, R40, -UR28 ;  /* 0x8000001c28187e21 */ /* 0x000fe40008010000 */
        /* <DEDUP_REMOVED lines=15> */
[----:B------:R-:W-:-:S03]  /*16790*/  FFMA.FTZ R18, R5, R4, R2 ;  /* 0x0000000405127223 */ /* 0x000fc60000010002 */
[----:B------:R-:W-:Y:S01]  /*167a0*/  FMUL.FTZ R51, R51, R21 ;  /* 0x0000001533337220 */ /* 0x000fe20000410000 */
[----:B0-----:R-:W3:Y:S01]  /*167b0*/  LDL.LU R4, [R1+0x57c] ;  /* 0x00057c0001047983 */ /* 0x001ee20000300800 */
[----:B------:R-:W-:-:S06]  /*167c0*/  FMUL.FTZ R21, R18, -1.4426950216293334961 ;  /* 0xbfb8aa3b12157820 */ /* 0x000fcc0000410000 */
[----:B------:R-:W0:Y:S02]  /*167d0*/  MUFU.EX2 R21, R21 ;  /* 0x0000001500157308 */ /* 0x000e240000000800 */
[----:B0-----:R-:W-:-:S06]  /*167e0*/  FADD.FTZ R21, R21, 1 ;  /* 0x3f80000015157421 */ /* 0x001fcc0000010000 */
[----:B------:R-:W4:Y:S01]  /*167f0*/  MUFU.RCP R21, R21 ;  /* 0x0000001500157308 */ /* 0x000f220000001000 */
[----:B--2---:R-:W-:Y:S02]  /*16800*/  FADD.FTZ R24, R41, -UR28 ;  /* 0x8000001c29187e21 */ /* 0x004fe40008010000 */
[----:B------:R-:W2:Y:S01]  /*16810*/  LDL.LU R41, [R1+0x8dc] ;  /* 0x0008dc0001297983 */ /* 0x000ea20000300800 */
[C---:B----4-:R-:W-:Y:S01]  /*16820*/  FMUL.FTZ R43, R21.reuse, R6 ;  /* 0x00000006152b7220 */ /* 0x050fe20000410000 */
        /* <DEDUP_REMOVED lines=9> */
[----:B---3--:R-:W-:Y:S01]  /*168c0*/  FADD.FTZ R24, R7, -UR28 ;  /* 0x8000001c07187e21 */ /* 0x008fe20008010000 */
[----:B------:R1:W-:Y:S04]  /*168d0*/  STL [R1+0x550], R6 ;  /* 0x0005500601007387 */ /* 0x0003e80000100800 */
[----:B------:R-:W3:Y:S01]  /*168e0*/  LDL.LU R7, [R1+0x8e0] ;  /* 0x0008e00001077983 */ /* 0x000ee20000300800 */
[----:B-1----:R-:W-:Y:S01]  /*168f0*/  FMUL.FTZ R6, R24, UR16 ;  /* 0x0000001018067c20 */ /* 0x002fe20008410000 */
[C---:B0-----:R-:W-:Y:S01]  /*16900*/  FMUL.FTZ R50, R21.reuse, R50 ;  /* 0x0000003215327220 */ /* 0x041fe20000410000 */
[----:B------:R-:W-:-:S03]  /*16910*/  FADD.FTZ R21, -R21, 1 ;  /* 0x3f80000015157421 */ /* 0x000fc60000010100 */
[----:B------:R0:W-:Y:S01]  /*16920*/  STL [R1+0x53c], R6 ;  /* 0x00053c0601007387 */ /* 0x0001e20000100800 */
[----:B------:R-:W-:Y:S01]  /*16930*/  FFMA.FTZ R21, R18, R21, 1 ;  /* 0x3f80000012157423 */ /* 0x000fe20000010015 */
[----:B------:R-:W-:Y:S02]  /*16940*/  FFMA.FTZ R18, R5, R6, R2 ;  /* 0x0000000605127223 */ /* 0x000fe40000010002 */
[----:B0-----:R-:W4:Y:S01]  /*16950*/  LDL.LU R6, [R1+0x56c] ;  /* 0x00056c0001067983 */ /* 0x001f220000300800 */
[----:B------:R-:W-:-:S03]  /*16960*/  FADD.FTZ R24, R40, -UR28 ;  /* 0x8000001c28187e21 */ /* 0x000fc60008010000 */
[----:B------:R-:W4:Y:S01]  /*16970*/  LDL.LU R40, [R1+0x8f0] ;  /* 0x0008f00001287983 */ /* 0x000f220000300800 */
[----:B------:R-:W-:Y:S01]  /*16980*/  FMUL.FTZ R50, R50, R21 ;  /* 0x0000001532327220 */ /* 0x000fe20000410000 */
[----:B------:R-:W-:-:S06]  /*16990*/  FMUL.FTZ R21, R18, -1.4426950216293334961 ;  /* 0xbfb8aa3b12157820 */ /* 0x000fcc0000410000 */
[----:B------:R-:W0:Y:S02]  /*169a0*/  MUFU.EX2 R21, R21 ;  /* 0x0000001500157308 */ /* 0x000e240000000800 */
[----:B0-----:R-:W-:-:S06]  /*169b0*/  FADD.FTZ R21, R21, 1 ;  /* 0x3f80000015157421 */ /* 0x001fcc0000010000 */
        /* <DEDUP_REMOVED lines=19> */
[----:B------:R-:W-:Y:S01]  /*16af0*/  FFMA.FTZ R18, R5, R4, R2 ;  /* 0x0000000405127223 */ /* 0x000fe20000010002 */
[----:B------:R0:W-:Y:S03]  /*16b00*/  STL [R1+0x518], R4 ;  /* 0x0005180401007387 */ /* 0x0001e60000100800 */
[----:B------:R-:W-:Y:S01]  /*16b10*/  FMUL.FTZ R21, R18, -1.4426950216293334961 ;  /* 0xbfb8aa3b12157820 */ /* 0x000fe20000410000 */
[----:B0-----:R-:W2:Y:S05]  /*16b20*/  LDL.LU R4, [R1+0x544] ;  /* 0x0005440001047983 */ /* 0x001eaa0000300800 */
[----:B------:R-:W0:Y:S02]  /*16b30*/  MUFU.EX2 R21, R21 ;  /* 0x0000001500157308 */ /* 0x000e240000000800 */
[----:B0-----:R-:W-:-:S06]  /*16b40*/  FADD.FTZ R21, R21, 1 ;  /* 0x3f80000015157421 */ /* 0x001fcc0000010000 */
[----:B------:R-:W4:Y:S01]  /*16b50*/  MUFU.RCP R21, R21 ;  /* 0x0000001500157308 */ /* 0x000f220000001000 */
[----:B---3--:R-:W-:Y:S02]  /*16b60*/  FADD.FTZ R24, R7, -UR28 ;  /* 0x8000001c07187e21 */ /* 0x008fe40008010000 */
[----:B------:R-:W3:Y:S01]  /*16b70*/  LDL.LU R7, [R1+0x904] ;  /* 0x0009040001077983 */ /* 0x000ee20000300800 */
[C---:B----4-:R-:W-:Y:S01]  /*16b80*/  FMUL.FTZ R37, R21.reuse, R6 ;  /* 0x0000000615257220 */ /* 0x050fe20000410000 */
[----:B------:R-:W-:Y:S01]  /*16b90*/  FADD.FTZ R21, -R21, 1 ;  /* 0x3f80000015157421 */ /* 0x000fe20000010100 */
[----:B------:R-:W-:-:S03]  /*16ba0*/  FMUL.FTZ R6, R24, UR16 ;  /* 0x0000001018067c20 */ /* 0x000fc60008410000 */
[----:B------:R-:W-:Y:S01]  /*16bb0*/  FFMA.FTZ R21, R18, R21, 1 ;  /* 0x3f80000012157423 */ /* 0x000fe20000010015 */
[----:B------:R-:W-:Y:S01]  /*16bc0*/  FFMA.FTZ R18, R3, R6, R0 ;  /* 0x0000000603127223 */ /* 0x000fe20000010000 */
[----:B------:R0:W-:Y:S04]  /*16bd0*/  STL [R1+0x504], R6 ;  /* 0x0005040601007387 */ /* 0x0001e80000100800 */
[----:B0-----:R-:W4:Y:S01]  /*16be0*/  LDL.LU R6, [R1+0x538] ;  /* 0x0005380001067983 */ /* 0x001f220000300800 */
[----:B------:R-:W-:-:S03]  /*16bf0*/  FADD.FTZ R24, R40, -UR28 ;  /* 0x8000001c28187e21 */ /* 0x000fc60008010000 */
[----:B------:R-:W4:Y:S01]  /*16c00*/  LDL.LU R40, [R1+0x910] ;  /* 0x0009100001287983 */ /* 0x000f220000300800 */
        /* <DEDUP_REMOVED lines=16> */
[----:B--2---:R-:W-:Y:S02]  /*16d10*/  FADD.FTZ R24, R41, -UR28 ;  /* 0x8000001c29187e21 */ /* 0x004fe40008010000 */
[----:B------:R-:W2:Y:S01]  /*16d20*/  LDL.LU R41, [R1+0x920] ;  /* 0x0009200001297983 */ /* 0x000ea20000300800 */
[C---:B0-----:R-:W-:Y:S01]  /*16d30*/  FMUL.FTZ R35, R21.reuse, R4 ;  /* 0x0000000415237220 */ /* 0x041fe20000410000 */
[----:B------:R-:W-:Y:S01]  /*16d40*/  FADD.FTZ R21, -R21, 1 ;  /* 0x3f80000015157421 */ /* 0x000fe20000010100 */
[----:B------:R-:W-:-:S03]  /*16d50*/  FMUL.FTZ R4, R24, UR16 ;  /* 0x0000001018047c20 */ /* 0x000fc60008410000 */
[----:B------:R-:W-:Y:S01]  /*16d60*/  FFMA.FTZ R21, R18, R21, 1 ;  /* 0x3f80000012157423 */ /* 0x000fe20000010015 */
[----:B------:R-:W-:Y:S01]  /*16d70*/  FFMA.FTZ R18, R3, R4, R0 ;  /* 0x0000000403127223 */ /* 0x000fe20000010000 */
[----:B------:R0:W-:Y:S02]  /*16d80*/  STL [R1+0x4e0], R4 ;  /* 0x0004e00401007387 */ /* 0x0001e40000100800 */
[----:B------:R-:W-:Y:S01]  /*16d90*/  FMUL.FTZ R35, R35, R21 ;  /* 0x0000001523237220 */ /* 0x000fe20000410000 */
        /* <DEDUP_REMOVED lines=12> */
[----:B------:R0:W-:Y:S01]  /*16e60*/  STL [R1+0x4dc], R6 ;  /* 0x0004dc0601007387 */ /* 0x0001e20000100800 */
[----:B------:R-:W-:-:S03]  /*16e70*/  FADD.FTZ R24, R40, -UR28 ;  /* 0x8000001c28187e21 */ /* 0x000fc60008010000 */
[----:B------:R-:W4:Y:S04]  /*16e80*/  LDL.LU R40, [R1+0x4cc] ;  /* 0x0004cc0001287983 */ /* 0x000f280000300800 */
[----:B0-----:R-:W3:Y:S01]  /*16e90*/  LDL.LU R6, [R1+0x4bc] ;  /* 0x0004bc0001067983 */ /* 0x001ee20000300800 */
        /* <DEDUP_REMOVED lines=33> */
[----:B---3--:R-:W-:-:S04]  /*170b0*/  FADD.FTZ R24, R6, -UR28 ;  /* 0x8000001c06187e21 */ /* 0x008fc80008010000 */
[----:B-1----:R-:W-:Y:S01]  /*170c0*/  FMUL.FTZ R4, R24, UR16 ;  /* 0x0000001018047c20 */ /* 0x002fe20008410000 */
[----:B----4-:R-:W-:Y:S02]  /*170d0*/  FADD.FTZ R24, R40, -UR28 ;  /* 0x8000001c28187e21 */ /* 0x010fe40008010000 */
[----:B------:R-:W3:Y:S01]  /*170e0*/  LDL.LU R40, [R1+0x90c] ;  /* 0x00090c0001287983 */ /* 0x000ee20000300800 */
[----:B------:R-:W-:-:S04]  /*170f0*/  FFMA.FTZ R18, R3, R4, R0 ;  /* 0x0000000403127223 */ /* 0x000fc80000010000 */
[----:B------:R-:W-:-:S06]  /*17100*/  FMUL.FTZ R21, R18, -1.4426950216293334961 ;  /* 0xbfb8aa3b12157820 */ /* 0x000fcc0000410000 */
[----:B------:R-:W0:Y:S02]  /*17110*/  MUFU.EX2 R21, R21 ;  /* 0x0000001500157308 */ /* 0x000e240000000800 */
[----:B0-----:R-:W-:-:S06]  /*17120*/  FADD.FTZ R21, R21, 1 ;  /* 0x3f80000015157421 */ /* 0x001fcc0000010000 */
[----:B------:R-:W0:Y:S02]  /*17130*/  MUFU.RCP R21, R21 ;  /* 0x0000001500157308 */ /* 0x000e240000001000 */
[C---:B0-----:R-:W-:Y:S02]  /*17140*/  FMUL.FTZ R42, R21.reuse, R7 ;  /* 0x00000007152a7220 */ /* 0x041fe40000410000 */
[----:B------:R-:W4:Y:S01]  /*17150*/  LDL.LU R7, [R1+0x918] ;  /* 0x0009180001077983 */ /* 0x000f220000300800 */
[----:B------:R-:W-:-:S03]  /*17160*/  FADD.FTZ R21, -R21, 1 ;  /* 0x3f80000015157421 */ /* 0x000fc60000010100 */
[----:B------:R0:W-:Y:S01]  /*17170*/  STL [R1+0x4d0], R4 ;  /* 0x0004d00401007387 */ /* 0x0001e20000100800 */
[----:B------:R-:W-:Y:S01]  /*17180*/  FFMA.FTZ R21, R18, R21, 1 ;  /* 0x3f80000012157423 */ /* 0x000fe20000010015 */
[----:B0-----:R-:W-:-:S03]  /*17190*/  FMUL.FTZ R4, R24, UR16 ;  /* 0x0000001018047c20 */ /* 0x001fc60008410000 */
[----:B------:R-:W-:Y:S01]  /*171a0*/  FMUL.FTZ R42, R42, R21 ;  /* 0x000000152a2a7220 */ /* 0x000fe20000410000 */
        /* <DEDUP_REMOVED lines=9> */
[----:B--2---:R-:W-:Y:S02]  /*17240*/  FADD.FTZ R24, R41, -UR28 ;  /* 0x8000001c29187e21 */ /* 0x004fe40008010000 */
[----:B------:R-:W2:Y:S02]  /*17250*/  LDL.LU R41, [R1+0x928] ;  /* 0x0009280001297983 */ /* 0x000ea40000300800 */
[----:B-1----:R-:W-:-:S04]  /*17260*/  FMUL.FTZ R4, R24, UR16 ;  /* 0x0000001018047c20 */ /* 0x002fc80008410000 */
[----:B------:R-:W-:Y:S01]  /*17270*/  FFMA.FTZ R18, R3, R4, R0 ;  /* 0x0000000403127223 */ /* 0x000fe20000010000 */
[----:B------:R0:W-:Y:S04]  /*17280*/  STL [R1+0x4c8], R4 ;  /* 0x0004c80401007387 */ /* 0x0001e80000100800 */
[----:B0-----:R-:W2:Y:S01]  /*17290*/  LDL.LU R4, [R1+0x4ac] ;  /* 0x0004ac0001047983 */ /* 0x001ea20000300800 */
[----:B------:R-:W-:-:S04]  /*172a0*/  FADD.FTZ R24, R27, -UR28 ;  /* 0x8000001c1b187e21 */ /* 0x000fc80008010000 */
[----:B------:R-:W-:Y:S01]  /*172b0*/  FMUL.FTZ R6, R24, UR16 ;  /* 0x0000001018067c20 */ /* 0x000fe20008410000 */
[----:B------:R0:W-:Y:S01]  /*172c0*/  STL [R1+0x4d8], R8 ;  /* 0x0004d80801007387 */ /* 0x0001e20000100800 */
[----:B------:R-:W-:Y:S01]  /*172d0*/  FMUL.FTZ R32, R32, R21 ;  /* 0x0000001520207220 */ /* 0x000fe20000410000 */
[----:B------:R-:W-:-:S06]  /*172e0*/  FMUL.FTZ R21, R18, -1.4426950216293334961 ;  /* 0xbfb8aa3b12157820 */ /* 0x000fcc0000410000 */
[----:B------:R-:W1:Y:S01]  /*172f0*/  MUFU.EX2 R21, R21 ;  /* 0x0000001500157308 */ /* 0x000e620000000800 */
[----:B---3--:R-:W-:Y:S02]  /*17300*/  FADD.FTZ R24, R40, -UR28 ;  /* 0x8000001c28187e21 */ /* 0x008fe40008010000 */
[----:B------:R-:W3:Y:S02]  /*17310*/  LDL.LU R40, [R1+0x930] ;  /* 0x0009300001287983 */ /* 0x000ee40000300800 */
[----:B0-----:R-:W-:Y:S01]  /*17320*/  FMUL.FTZ R8, R24, UR16 ;  /* 0x0000001018087c20 */ /* 0x001fe20008410000 */
[----:B-1----:R-:W-:-:S06]  /*17330*/  FADD.FTZ R21, R21, 1 ;  /* 0x3f80000015157421 */ /* 0x002fcc0000010000 */
[----:B------:R-:W0:Y:S01]  /*17340*/  MUFU.RCP R21, R21 ;  /* 0x0000001500157308 */ /* 0x000e220000001000 */
[----:B----4-:R-:W-:Y:S02]  /*17350*/  FADD.FTZ R24, R7, -UR28 ;  /* 0x8000001c07187e21 */ /* 0x010fe40008010000 */
[----:B------:R-:W4:Y:S01]  /*17360*/  LDL.LU R7, [R1+0x934] ;  /* 0x0009340001077983 */ /* 0x000f220000300800 */
[C---:B0-----:R-:W-:Y:S01]  /*17370*/  FMUL.FTZ R38, R21.reuse, R60 ;  /* 0x0000003c15267220 */ /* 0x041fe20000410000 */
[----:B------:R-:W-:Y:S02]  /*17380*/  FADD.FTZ R21, -R21, 1 ;  /* 0x3f80000015157421 */ /* 0x000fe40000010100 */
[----:B------:R0:W-:Y:S02]  /*17390*/  STL [R1+0x4c4], R6 ;  /* 0x0004c40601007387 */ /* 0x0001e40000100800 */
[----:B------:R-:W-:Y:S01]  /*173a0*/  FFMA.FTZ R21, R18, R21, 1 ;  /* 0x3f80000012157423 */ /* 0x000fe20000010015 */
[----:B------:R-:W-:-:S02]  /*173b0*/  FFMA.FTZ R18, R5, R6, R2 ;  /* 0x0000000605127223 */ /* 0x000fc40000010002 */
[----:B0-----:R-:W4:Y:S01]  /*173c0*/  LDL.LU R6, [R1+0x5a0] ;  /* 0x0005a00001067983 */ /* 0x001f220000300800 */
        /* <DEDUP_REMOVED lines=13> */
[----:B------:R-:W2:Y:S02]  /*174a0*/  MUFU.RCP R21, R21 ;  /* 0x0000001500157308 */ /* 0x000ea40000001000 */
[----:B--2---:R-:W-:Y:S01]  /*174b0*/  FMUL.FTZ R36, R21, R4 ;  /* 0x0000000415247220 */ /* 0x004fe20000410000 */
[----:B------:R-:W-:Y:S01]  /*174c0*/  FMUL.FTZ R4, R24, UR16 ;  /* 0x0000001018047c20 */ /* 0x000fe20008410000 */
[----:B------:R-:W-:Y:S02]  /*174d0*/  FADD.FTZ R24, R41, -UR28 ;  /* 0x8000001c29187e21 */ /* 0x000fe40008010000 */
[----:B------:R-:W2:Y:S01]  /*174e0*/  LDL.LU R41, [R1+0x5cc] ;  /* 0x0005cc0001297983 */ /* 0x000ea20000300800 */
[----:B------:R-:W-:-:S03]  /*174f0*/  FADD.FTZ R21, -R21, 1 ;  /* 0x3f80000015157421 */ /* 0x000fc60000010100 */
[----:B------:R0:W-:Y:S01]  /*17500*/  STL [R1+0x4bc], R4 ;  /* 0x0004bc0401007387 */ /* 0x0001e20000100800 */
[----:B------:R-:W-:Y:S01]  /*17510*/  FFMA.FTZ R21, R18, R21, 1 ;  /* 0x3f80000012157423 */ /* 0x000fe20000010015 */
[----:B------:R-:W-:-:S03]  /*17520*/  FFMA.FTZ R18, R5, R4, R2 ;  /* 0x0000000405127223 */ /* 0x000fc60000010002 */
[----:B------:R-:W-:Y:S01]  /*17530*/  FMUL.FTZ R36, R36, R21 ;  /* 0x0000001524247220 */ /* 0x000fe20000410000 */
[----:B------:R-:W-:Y:S01]  /*17540*/  FMUL.FTZ R21, R18, -1.4426950216293334961 ;  /* 0xbfb8aa3b12157820 */ /* 0x000fe20000410000 */
[----:B0-----:R-:W-:-:S05]  /*17550*/  FMUL.FTZ R4, R24, UR16 ;  /* 0x0000001018047c20 */ /* 0x001fca0008410000 */
[----:B------:R-:W0:Y:S02]  /*17560*/  MUFU.EX2 R21, R21 ;  /* 0x0000001500157308 */ /* 0x000e240000000800 */
[----:B0-----:R-:W-:-:S06]  /*17570*/  FADD.FTZ R21, R21, 1 ;  /* 0x3f80000015157421 */ /* 0x001fcc0000010000 */
[----:B------:R-:W0:Y:S01]  /*17580*/  MUFU.RCP R21, R21 ;  /* 0x0000001500157308 */ /* 0x000e220000001000 */
[----:B------:R1:W-:Y:S01]  /*17590*/  STL [R1+0x4b8], R4 ;  /* 0x0004b80401007387 */ /* 0x0003e20000100800 */
[----:B---3--:R-:W-:-:S03]  /*175a0*/  FADD.FTZ R24, R40, -UR28 ;  /* 0x8000001c28187e21 */ /* 0x008fc60008010000 */
[----:B------:R-:W3:Y:S01]  /*175b0*/  LDL.LU R40, [R1+0x93c] ;  /* 0x00093c0001287983 */ /* 0x000ee20000300800 */
        /* <DEDUP_REMOVED lines=22> */
[----:B------:R1:W-:Y:S04]  /*17720*/  STL [R1+0x4b4], R4 ;  /* 0x0004b40401007387 */ /* 0x0003e80000100800 */
[----:B------:R0:W-:Y:S01]  /*17730*/  STL [R1+0x4c0], R8 ;  /* 0x0004c00801007387 */ /* 0x0001e20000100800 */
[----:B-1----:R-:W-:-:S03]  /*17740*/  FMUL.FTZ R4, R24, UR16 ;  /* 0x0000001018047c20 */ /* 0x002fc60008410000 */
[----:B0-----:R-:W4:Y:S01]  /*17750*/  LDL.LU R8, [R1+0x608] ;  /* 0x0006080001087983 */ /* 0x001f220000300800 */
[C---:B------:R-:W-:Y:S01]  /*17760*/  FMUL.FTZ R31, R21.reuse, R31 ;  /* 0x0000001f151f7220 */ /* 0x040fe20000410000 */
[----:B------:R-:W-:Y:S02]  /*17770*/  FADD.FTZ R21, -R21, 1 ;  /* 0x3f80000015157421 */ /* 0x000fe40000010100 */
[----:B------:R0:W-:Y:S02]  /*17780*/  STL [R1+0x4b0], R4 ;  /* 0x0004b00401007387 */ /* 0x0001e40000100800 */
[----:B------:R-:W-:Y:S01]  /*17790*/  FFMA.FTZ R21, R18, R21, 1 ;  /* 0x3f80000012157423 */ /* 0x000fe20000010015 */
[----:B------:R-:W-:Y:S02]  /*177a0*/  FFMA.FTZ R18, R3, R4, R0 ;  /* 0x0000000403127223 */ /* 0x000fe40000010000 */
[----:B0-----:R-:W4:Y:S01]  /*177b0*/  LDL.LU R4, [R1+0x94c] ;  /* 0x00094c0001047983 */ /* 0x001f220000300800 */
[----:B------:R-:W-:Y:S01]  /*177c0*/  FMUL.FTZ R31, R31, R21 ;  /* 0x000000151f1f7220 */ /* 0x000fe20000410000 */
[----:B------:R-:W-:-:S06]  /*177d0*/  FMUL.FTZ R21, R18, -1.4426950216293334961 ;  /* 0xbfb8aa3b12157820 */ /* 0x000fcc0000410000 */
[----:B------:R-:W0:Y:S02]  /*177e0*/  MUFU.EX2 R21, R21 ;  /* 0x0000001500157308 */ /* 0x000e240000000800 */
[----:B0-----:R-:W-:-:S06]  /*177f0*/  FADD.FTZ R21, R21, 1 ;  /* 0x3f80000015157421 */ /* 0x001fcc0000010000 */
[----:B------:R-:W2:Y:S01]  /*17800*/  MUFU.RCP R21, R21 ;  /* 0x0000001500157308 */ /* 0x000ea20000001000 */
[----:B------:R0:W-:Y:S01]  /*17810*/  STL [R1+0x9a4], R19 ;  /* 0x0009a41301007387 */ /* 0x0001e20000100800 */
[----:B------:R-:W-:-:S03]  /*17820*/  FADD.FTZ R26, R26, -UR28 ;  /* 0x8000001c1a1a7e21 */ /* 0x000fc60008010000 */
[----:B0-----:R-:W4:Y:S01]  /*17830*/  LDL.LU R19, [R1+0x950] ;  /* 0x0009500001137983 */ /* 0x001f220000300800 */
[C---:B--2---:R-:W-:Y:S01]  /*17840*/  FMUL.FTZ R24, R21.reuse, R41 ;  /* 0x0000002915187220 */ /* 0x044fe20000410000 */
        /* <DEDUP_REMOVED lines=22> */
[----:B------:R-:W-:Y:S02]  /*179b0*/  FADD.FTZ R21, -R21, 1 ;  /* 0x3f80000015157421 */ /* 0x000fe40000010100 */
[----:B------:R-:W-:Y:S02]  /*179c0*/  FMUL.FTZ R7, R26, UR16 ;  /* 0x000000101a077c20 */ /* 0x000fe40008410000 */
[----:B------:R-:W-:Y:S02]  /*179d0*/  FFMA.FTZ R21, R18, R21, 1 ;  /* 0x3f80000012157423 */ /* 0x000fe40000010015 */
[----:B------:R-:W-:Y:S02]  /*179e0*/  FFMA.FTZ R18, R5, R7, R2 ;  /* 0x0000000705127223 */ /* 0x000fe40000010002 */
[----:B------:R-:W-:-:S02]  /*179f0*/  FMUL.FTZ R28, R28, R21 ;  /* 0x000000151c1c7220 */ /* 0x000fc40000410000 */
        /* <DEDUP_REMOVED lines=8> */
[----:B------:R-:W-:Y:S01]  /*17a80*/  FADD.FTZ R21, -R21, 1 ;  /* 0x3f80000015157421 */ /* 0x000fe20000010100 */
[----:B------:R-:W-:-:S03]  /*17a90*/  FADD.FTZ R55, R4, -UR28 ;  /* 0x8000001c04377e21 */ /* 0x000fc60008010000 */
[----:B------:R-:W-:Y:S01]  /*17aa0*/  FFMA.FTZ R21, R18, R21, 1 ;  /* 0x3f80000012157423 */ /* 0x000fe20000010015 */
[----:B------:R-:W-:Y:S01]  /*17ab0*/  FFMA.FTZ R18, R3, R6, R0 ;  /* 0x0000000603127223 */ /* 0x000fe20000010000 */
[----:B------:R-:W-:Y:S01]  /*17ac0*/  FMUL.FTZ R20, R56, R20 ;  /* 0x0000001438147220 */ /* 0x000fe20000410000 */
[----:B------:R0:W-:Y:S01]  /*17ad0*/  STL [R1+0x99c], R16 ;  /* 0x00099c1001007387 */ /* 0x0001e20000100800 */
[----:B------:R-:W-:Y:S01]  /*17ae0*/  FMUL.FTZ R26, R26, R21 ;  /* 0x000000151a1a7220 */ /* 0x000fe20000410000 */
[----:B------:R-:W-:Y:S01]  /*17af0*/  FMUL.FTZ R21, R18, -1.4426950216293334961 ;  /* 0xbfb8aa3b12157820 */ /* 0x000fe20000410000 */
[----:B------:R-:W-:Y:S01]  /*17b00*/  FMUL.FTZ R4, R55, UR16 ;  /* 0x0000001037047c20 */ /* 0x000fe20008410000 */
[----:B------:R-:W2:Y:S04]  /*17b10*/  LDL.LU R56, [R1+0x95c] ;  /* 0x00095c0001387983 */ /* 0x000ea80000300800 */
[----:B------:R-:W1:Y:S01]  /*17b20*/  MUFU.EX2 R21, R21 ;  /* 0x0000001500157308 */ /* 0x000e620000000800 */
[----:B------:R3:W-:Y:S04]  /*17b30*/  STL [R1+0x9a8], R20 ;  /* 0x0009a81401007387 */ /* 0x0007e80000100800 */
[----:B------:R4:W-:Y:S04]  /*17b40*/  STL [R1+0x9a0], R17 ;  /* 0x0009a01101007387 */ /* 0x0009e80000100800 */
[----:B0-----:R-:W2:Y:S04]  /*17b50*/  LDL.LU R16, [R1+0x658] ;  /* 0x0006580001107983 */ /* 0x001ea80000300800 */
[----:B---3--:R-:W2:Y:S01]  /*17b60*/  LDL.LU R20, [R1+0x8a0] ;  /* 0x0008a00001147983 */ /* 0x008ea20000300800 */
[----:B-1----:R-:W-:-:S03]  /*17b70*/  FADD.FTZ R21, R21, 1 ;  /* 0x3f80000015157421 */ /* 0x002fc60000010000 */
[----:B----4-:R-:W3:Y:S01]  /*17b80*/  LDL.LU R17, [R1+0x958] ;  /* 0x0009580001117983 */ /* 0x010ee20000300800 */
[----:B------:R-:W0:Y:S03]  /*17b90*/  MUFU.RCP R54, R21 ;  /* 0x0000001500367308 */ /* 0x000e260000001000 */
[----:B------:R1:W-:Y:S04]  /*17ba0*/  STL [R1+0x984], R10 ;  /* 0x0009840a01007387 */ /* 0x0003e80000100800 */
[----:B------:R4:W-:Y:S04]  /*17bb0*/  STL [R1+0x994], R14 ;  /* 0x0009940e01007387 */ /* 0x0009e80000100800 */
[----:B------:R-:W3:Y:S04]  /*17bc0*/  LDL.LU R59, [R1+0x954] ;  /* 0x00095400013b7983 */ /* 0x000ee80000300800 */
[----:B-1----:R-:W3:Y:S01]  /*17bd0*/  LDL.LU R10, [R1+0x924] ;  /* 0x00092400010a7983 */ /* 0x002ee20000300800 */
[C---:B0-----:R-:W-:Y:S01]  /*17be0*/  FMUL.FTZ R21, R54.reuse, R8 ;  /* 0x0000000836157220 */ /* 0x041fe20000410000 */
[----:B------:R-:W-:-:S02]  /*17bf0*/  FADD.FTZ R54, -R54, 1 ;  /* 0x3f80000036367421 */ /* 0x000fc40000010100 */
[----:B----4-:R-:W4:Y:S02]  /*17c00*/  LDL.LU R14, [R1+0x654] ;  /* 0x00065400010e7983 */ /* 0x010f240000300800 */
[----:B------:R-:W-:Y:S02]  /*17c10*/  FFMA.FTZ R54, R18, R54, 1 ;  /* 0x3f80000012367423 */ /* 0x000fe40000010036 */
[----:B------:R0:W-:Y:S02]  /*17c20*/  STL [R1+0x98c], R9 ;  /* 0x00098c0901007387 */ /* 0x0001e40000100800 */
[----:B------:R-:W-:Y:S01]  /*17c30*/  FMUL.FTZ R21, R21, R54 ;  /* 0x0000003615157220 */ /* 0x000fe20000410000 */
[----:B------:R-:W-:Y:S01]  /*17c40*/  FFMA.FTZ R54, R5, R4, R2 ;  /* 0x0000000405367223 */ /* 0x000fe20000010002 */
[----:B------:R1:W-:Y:S03]  /*17c50*/  STL [R1+0x980], R11 ;  /* 0x0009800b01007387 */ /* 0x0003e60000100800 */
[----:B------:R-:W-:Y:S01]  /*17c60*/  FMUL.FTZ R18, R54, -1.4426950216293334961 ;  /* 0xbfb8aa3b36127820 */ /* 0x000fe20000410000 */
[----:B------:R-:W4:Y:S04]  /*17c70*/  LDL.LU R8, [R1+0x914] ;  /* 0x0009140001087983 */ /* 0x000f280000300800 */
[----:B0-----:R-:W4:Y:S01]  /*17c80*/  LDL.LU R9, [R1+0x91c] ;  /* 0x00091c0001097983 */ /* 0x001f220000300800 */
[----:B------:R-:W0:Y:S03]  /*17c90*/  MUFU.EX2 R18, R18 ;  /* 0x0000001200127308 */ /* 0x000e260000000800 */
[----:B-1----:R-:W4:Y:S01]  /*17ca0*/  LDL.LU R11, [R1+0x650] ;  /* 0x00065000010b7983 */ /* 0x002f220000300800 */
[----:B0-----:R-:W-:-:S04]  /*17cb0*/  FADD.FTZ R18, R18, 1 ;  /* 0x3f80000012127421 */ /* 0x001fc80000010000 */
[----:B------:R-:W0:Y:S02]  /*17cc0*/  MUFU.RCP R55, R18 ;  /* 0x0000001200377308 */ /* 0x000e240000001000 */
[C---:B0-----:R-:W-:Y:S01]  /*17cd0*/  FMUL.FTZ R18, R55.reuse, R57 ;  /* 0x0000003937127220 */ /* 0x041fe20000410000 */
[----:B------:R-:W-:Y:S01]  /*17ce0*/  FADD.FTZ R55, -R55, 1 ;  /* 0x3f80000037377421 */ /* 0x000fe20000010100 */
[----:B------:R-:W-:-:S03]  /*17cf0*/  FADD.FTZ R57, RZ, R12 ;  /* 0x0000000cff397221 */ /* 0x000fc60000010000 */
[----:B------:R-:W-:Y:S01]  /*17d00*/  FFMA.FTZ R54, R54, R55, 1 ;  /* 0x3f80000036367423 */ /* 0x000fe20000010037 */
[----:B------:R-:W-:Y:S02]  /*17d10*/  FFMA.FTZ R55, R15, R12, RZ ;  /* 0x0000000c0f377223 */ /* 0x000fe400000100ff */
[----:B------:R-:W4:Y:S01]  /*17d20*/  LDL.LU R15, [R1+0x644] ;  /* 0x00064400010f7983 */ /* 0x000f220000300800 */
[----:B------:R-:W-:Y:S01]  /*17d30*/  FADD.FTZ R57, R57, R58 ;  /* 0x0000003a39397221 */ /* 0x000fe20000010000 */
[-C--:B------:R-:W-:Y:S01]  /*17d40*/  FFMA.FTZ R55, R13, R58.reuse, R55 ;  /* 0x0000003a0d377223 */ /* 0x080fe20000010037 */
[----:B------:R-:W-:Y:S01]  /*17d50*/  FMUL.FTZ R58, R5, R58 ;  /* 0x0000003a053a7220 */ /* 0x000fe20000410000 */
[----:B------:R-:W4:Y:S03]  /*17d60*/  LDL.LU R12, [R1+0x908] ;  /* 0x00090800010c7983 */ /* 0x000f260000300800 */
[----:B------:R-:W-:-:S02]  /*17d70*/  FFMA.FTZ R60, R13, R58, R19 ;  /* 0x0000003a0d3c7223 */ /* 0x000fc40000010013 */
[----:B------:R-:W4:Y:S04]  /*17d80*/  LDL.LU R19, [R1+0x63c] ;  /* 0x00063c0001137983 */ /* 0x000f280000300800 */
[----:B------:R-:W4:Y:S01]  /*17d90*/  LDL.LU R13, [R1+0x900] ;  /* 0x00090000010d7983 */ /* 0x000f220000300800 */
[----:B------:R-:W-:Y:S01]  /*17da0*/  FMUL.FTZ R18, R18, R54 ;  /* 0x0000003612127220 */ /* 0x000fe20000410000 */
[----:B--2---:R-:W-:Y:S01]  /*17db0*/  FADD.FTZ R61, R56, R20 ;  /* 0x00000014383d7221 */ /* 0x004fe20000010000 */
[----:B------:R-:W-:Y:S01]  /*17dc0*/  FMUL.FTZ R56, R3, R16 ;  /* 0x0000001003387220 */ /* 0x000fe20000410000 */
[----:B---3--:R-:W-:Y:S02]  /*17dd0*/  FADD.FTZ R54, R17, R16 ;  /* 0x0000001011367221 */ /* 0x008fe40000010000 */
[----:B------:R-:W-:Y:S01]  /*17de0*/  FADD.FTZ R58, R58, R61 ;  /* 0x0000003d3a3a7221 */ /* 0x000fe20000010000 */
[----:B------:R-:W2:Y:S01]  /*17df0*/  LDL.LU R17, [R1+0x638] ;  /* 0x0006380001117983 */ /* 0x000ea20000300800 */
[C---:B------:R-:W-:Y:S01]  /*17e00*/  FFMA.FTZ R60, R10.reuse, R56, R60 ;  /* 0x000000380a3c7223 */ /* 0x040fe2000001003c */
[----:B------:R-:W-:-:S02]  /*17e10*/  FFMA.FTZ R59, R10, R16, R59 ;  /* 0x000000100a3b7223 */ /* 0x000fc4000001003b */
[----:B------:R-:W3:Y:S01]  /*17e20*/  LDL.LU R10, [R1+0x8f8] ;  /* 0x0008f800010a7983 */ /* 0x000ee20000300800 */
[----:B----4-:R-:W-:-:S03]  /*17e30*/  FMUL.FTZ R61, R5, R14 ;  /* 0x0000000e053d7220 */ /* 0x010fc60000410000 */
[----:B------:R-:W4:Y:S01]  /*17e40*/  LDL.LU R16, [R1+0x62c] ;  /* 0x00062c0001107983 */ /* 0x000f220000300800 */
[----:B------:R-:W-:Y:S01]  /*17e50*/  FADD.FTZ R56, R58, R56 ;  /* 0x000000383a387221 */ /* 0x000fe20000010000 */
[----:B------:R-:W-:Y:S01]  /*17e60*/  FADD.FTZ R57, R57, R14 ;  /* 0x0000000e39397221 */ /* 0x000fe20000010000 */
[C---:B------:R-:W-:Y:S01]  /*17e70*/  FFMA.FTZ R55, R9.reuse, R14, R55 ;  /* 0x0000000e09377223 */ /* 0x040fe20000010037 */
[----:B------:R-:W-:Y:S02]  /*17e80*/  FFMA.FTZ R60, R9, R61, R60 ;  /* 0x0000003d093c7223 */ /* 0x000fe4000001003c */
[----:B------:R-:W4:Y:S01]  /*17e90*/  LDL.LU R9, [R1+0x8ec] ;  /* 0x0008ec0001097983 */ /* 0x000f220000300800 */
[----:B------:R-:W-:Y:S01]  /*17ea0*/  FADD.FTZ R54, R54, R11 ;  /* 0x0000000b36367221 */ /* 0x000fe20000010000 */
[CC--:B------:R-:W-:Y:S01]  /*17eb0*/  FFMA.FTZ R59, R8.reuse, R11.reuse, R59 ;  /* 0x0000000b083b7223 */ /* 0x0c0fe2000001003b */
[----:B------:R-:W-:Y:S01]  /*17ec0*/  FMUL.FTZ R58, R3, R11 ;  /* 0x0000000b033a7220 */ /* 0x000fe20000410000 */
[----:B------:R-:W-:Y:S01]  /*17ed0*/  FADD.FTZ R61, R61, R56 ;  /* 0x000000383d3d7221 */ /* 0x000fe20000010000 */
[----:B------:R-:W4:Y:S02]  /*17ee0*/  LDL.LU R11, [R1+0x628] ;  /* 0x00062800010b7983 */ /* 0x000f240000300800 */
[----:B------:R-:W-:-:S02]  /*17ef0*/  FFMA.FTZ R60, R8, R58, R60 ;  /* 0x0000003a083c7223 */ /* 0x000fc4000001003c */
[----:B------:R-:W4:Y:S04]  /*17f00*/  LDL.LU R14, [R1+0x8e8] ;  /* 0x0008e800010e7983 */ /* 0x000f280000300800 */
[----:B------:R-:W4:Y:S01]  /*17f10*/  LDL.LU R8, [R1+0x624] ;  /* 0x0006240001087983 */ /* 0x000f220000300800 */
[----:B------:R-:W-:-:S03]  /*17f20*/  FADD.FTZ R58, R61, R58 ;  /* 0x0000003a3d3a7221 */ /* 0x000fc60000010000 */
[----:B------:R-:W4:Y:S01]  /*17f30*/  LDL.LU R20, [R1+0x458] ;  /* 0x0004580001147983 */ /* 0x000f220000300800 */
[-C--:B------:R-:W-:Y:S01]  /*17f40*/  FMUL.FTZ R56, R5, R15.reuse ;  /* 0x0000000f05387220 */ /* 0x080fe20000410000 */
[----:B------:R-:W-:Y:S01]  /*17f50*/  FADD.FTZ R57, R57, R15 ;  /* 0x0000000f39397221 */ /* 0x000fe20000010000 */
[C---:B------:R-:W-:Y:S02]  /*17f60*/  FFMA.FTZ R55, R12.reuse, R15, R55 ;  /* 0x0000000f0c377223 */ /* 0x040fe40000010037 */
[----:B------:R-:W-:Y:S01]  /*17f70*/  FFMA.FTZ R60, R12, R56, R60 ;  /* 0x000000380c3c7223 */ /* 0x000fe2000001003c */
[----:B------:R-:W4:Y:S04]  /*17f80*/  LDL.LU R15, [R1+0x8e4] ;  /* 0x0008e400010f7983 */ /* 0x000f280000300800 */
[----:B------:R-:W4:Y:S01]  /*17f90*/  LDL.LU R12, [R1+0x620] ;  /* 0x00062000010c7983 */ /* 0x000f220000300800 */
[----:B------:R-:W-:Y:S01]  /*17fa0*/  FADD.FTZ R54, R54, R19 ;  /* 0x0000001336367221 */ /* 0x000fe20000010000 */
[-C--:B------:R-:W-:Y:S01]  /*17fb0*/  FMUL.FTZ R61, R3, R19.reuse ;  /* 0x00000013033d7220 */ /* 0x080fe20000410000 */
[----:B------:R-:W-:-:S02]  /*17fc0*/  FFMA.FTZ R59, R13, R19, R59 ;  /* 0x000000130d3b7223 */ /* 0x000fc4000001003b */
[----:B------:R-:W4:Y:S01]  /*17fd0*/  LDL.LU R19, [R1+0x8d8] ;  /* 0x0008d80001137983 */ /* 0x000f220000300800 */
[----:B------:R-:W-:Y:S01]  /*17fe0*/  FADD.FTZ R56, R56, R58 ;  /* 0x0000003a38387221 */ /* 0x000fe20000010000 */
[----:B------:R-:W-:Y:S02]  /*17ff0*/  FFMA.FTZ R60, R13, R61, R60 ;  /* 0x0000003d0d3c7223 */ /* 0x000fe4000001003c */
[----:B------:R-:W4:Y:S01]  /*18000*/  LDL.LU R13, [R1+0x610] ;  /* 0x00061000010d7983 */ /* 0x000f220000300800 */
[----:B------:R-:W-:Y:S01]  /*18010*/  FADD.FTZ R61, R56, R61 ;  /* 0x0000003d383d7221 */ /* 0x000fe20000010000 */
[-C--:B--2---:R-:W-:Y:S01]  /*18020*/  FMUL.FTZ R58, R5, R17.reuse ;  /* 0x00000011053a7220 */ /* 0x084fe20000410000 */
[----:B------:R-:W-:Y:S01]  /*18030*/  FADD.FTZ R57, R57, R17 ;  /* 0x0000001139397221 */ /* 0x000fe20000010000 */
[C---:B---3--:R-:W-:Y:S02]  /*18040*/  FFMA.FTZ R55, R10.reuse, R17, R55 ;  /* 0x000000110a377223 */ /* 0x048fe40000010037 */
[----:B------:R-:W-:Y:S01]  /*18050*/  FFMA.FTZ R60, R10, R58, R60 ;  /* 0x0000003a0a3c7223 */ /* 0x000fe2000001003c */
[----:B------:R-:W2:Y:S01]  /*18060*/  LDL.LU R17, [R1+0x8d4] ;  /* 0x0008d40001117983 */ /* 0x000ea20000300800 */
[----:B----4-:R-:W-:-:S03]  /*18070*/  FMUL.FTZ R56, R3, R16 ;  /* 0x0000001003387220 */ /* 0x010fc60000410000 */
[----:B------:R-:W3:Y:S01]  /*18080*/  LDL.LU R10, [R1+0x604] ;  /* 0x00060400010a7983 */ /* 0x000ee20000300800 */
[----:B------:R-:W-:Y:S01]  /*18090*/  FADD.FTZ R58, R58, R61 ;  /* 0x0000003d3a3a7221 */ /* 0x000fe20000010000 */
[----:B------:R-:W-:Y:S01]  /*180a0*/  FADD.FTZ R54, R54, R16 ;  /* 0x0000001036367221 */ /* 0x000fe20000010000 */
[C---:B------:R-:W-:Y:S01]  /*180b0*/  FFMA.FTZ R59, R9.reuse, R16, R59 ;  /* 0x00000010093b7223 */ /* 0x040fe2000001003b */
[----:B------:R-:W-:Y:S01]  /*180c0*/  FFMA.FTZ R60, R9, R56, R60 ;  /* 0x00000038093c7223 */ /* 0x000fe2000001003c */
[----:B------:R-:W4:Y:S01]  /*180d0*/  LDL.LU R16, [R1+0x8c8] ;  /* 0x0008c80001107983 */ /* 0x000f220000300800 */
[----:B------:R-:W-:-:S03]  /*180e0*/  FMUL.FTZ R61, R5, R11 ;  /* 0x0000000b053d7220 */ /* 0x000fc60000410000 */
[----:B------:R-:W4:Y:S01]  /*180f0*/  LDL.LU R9, [R1+0x5fc] ;  /* 0x0005fc0001097983 */ /* 0x000f220000300800 */
        /* <DEDUP_REMOVED lines=18> */
[-C--:B------:R-:W-:Y:S01]  /*18220*/  FMUL.FTZ R61, R3, R13.reuse ;  /* 0x0000000d033d7220 */ /* 0x080fe20000410000 */
[----:B------:R-:W-:Y:S02]  /*18230*/  FADD.FTZ R57, R57, R12 ;  /* 0x0000000c39397221 */ /* 0x000fe40000010000 */
[----:B------:R-:W4:Y:S01]  /*18240*/  LDL.LU R12, [R1+0x5e4] ;  /* 0x0005e400010c7983 */ /* 0x000f220000300800 */
[----:B------:R-:W-:Y:S01]  /*18250*/  FADD.FTZ R56, R56, R58 ;  /* 0x0000003a38387221 */ /* 0x000fe20000010000 */
[----:B------:R-:W-:Y:S01]  /*18260*/  FADD.FTZ R54, R54, R13 ;  /* 0x0000000d36367221 */ /* 0x000fe20000010000 */
[C---:B--2---:R-:W-:Y:S01]  /*18270*/  FFMA.FTZ R59, R17.reuse, R13, R59 ;  /* 0x0000000d113b7223 */ /* 0x044fe2000001003b */
[----:B------:R-:W-:Y:S01]  /*18280*/  FFMA.FTZ R60, R17, R61, R60 ;  /* 0x0000003d113c7223 */ /* 0x000fe2000001003c */
[----:B------:R-:W2:Y:S01]  /*18290*/  LDL.LU R13, [R1+0x5d8] ;  /* 0x0005d800010d7983 */ /* 0x000ea20000300800 */
[----:B---3--:R-:W-:-:S03]  /*182a0*/  FMUL.FTZ R58, R5, R10 ;  /* 0x0000000a053a7220 */ /* 0x008fc60000410000 */
[----:B------:R-:W3:Y:S01]  /*182b0*/  LDL.LU R17, [R1+0x8b0] ;  /* 0x0008b00001117983 */ /* 0x000ee20000300800 */
[----:B------:R-:W-:Y:S01]  /*182c0*/  FADD.FTZ R61, R56, R61 ;  /* 0x0000003d383d7221 */ /* 0x000fe20000010000 */
[----:B------:R-:W-:Y:S01]  /*182d0*/  FADD.FTZ R57, R57, R10 ;  /* 0x0000000a39397221 */ /* 0x000fe20000010000 */
[C---:B----4-:R-:W-:Y:S01]  /*182e0*/  FFMA.FTZ R55, R16.reuse, R10, R55 ;  /* 0x0000000a10377223 */ /* 0x050fe20000010037 */
[----:B------:R-:W-:Y:S01]  /*182f0*/  FFMA.FTZ R60, R16, R58, R60 ;  /* 0x0000003a103c7223 */ /* 0x000fe2000001003c */
[----:B------:R-:W4:Y:S01]  /*18300*/  LDL.LU R10, [R1+0x5d0] ;  /* 0x0005d000010a7983 */ /* 0x000f220000300800 */
[----:B------:R-:W-:-:S03]  /*18310*/  FMUL.FTZ R56, R3, R9 ;  /* 0x0000000903387220 */ /* 0x000fc60000410000 */
[----:B------:R-:W4:Y:S01]  /*18320*/  LDL.LU R16, [R1+0x8a4] ;  /* 0x0008a40001107983 */ /* 0x000f220000300800 */
[----:B------:R-:W-:Y:S01]  /*18330*/  FADD.FTZ R58, R58, R61 ;  /* 0x0000003d3a3a7221 */ /* 0x000fe20000010000 */
[----:B------:R-:W-:Y:S01]  /*18340*/  FADD.FTZ R54, R54, R9 ;  /* 0x0000000936367221 */ /* 0x000fe20000010000 */
[----:B------:R-:W-:Y:S01]  /*18350*/  FMUL.FTZ R61, R5, R11 ;  /* 0x0000000b053d7220 */ /* 0x000fe20000410000 */
[C---:B------:R-:W-:Y:S01]  /*18360*/  FFMA.FTZ R59, R14.reuse, R9, R59 ;  /* 0x000000090e3b7223 */ /* 0x040fe2000001003b */
[----:B------:R-:W-:Y:S01]  /*18370*/  FFMA.FTZ R60, R14, R56, R60 ;  /* 0x000000380e3c7223 */ /* 0x000fe2000001003c */
[----:B------:R-:W4:Y:S01]  /*18380*/  LDL.LU R9, [R1+0x5c4] ;  /* 0x0005c40001097983 */ /* 0x000f220000300800 */
[----:B------:R-:W-:-:S03]  /*18390*/  FADD.FTZ R56, R58, R56 ;  /* 0x000000383a387221 */ /* 0x000fc60000010000 */
[----:B------:R-:W4:Y:S01]  /*183a0*/  LDL.LU R14, [R1+0x89c] ;  /* 0x00089c00010e7983 */ /* 0x000f220000300800 */
[----:B------:R-:W-:Y:S01]  /*183b0*/  FADD.FTZ R57, R57, R11 ;  /* 0x0000000b39397221 */ /* 0x000fe20000010000 */
[-C--:B------:R-:W-:Y:S01]  /*183c0*/  FMUL.FTZ R58, R3, R8.reuse ;  /* 0x00000008033a7220 */ /* 0x080fe20000410000 */
[C---:B------:R-:W-:Y:S01]  /*183d0*/  FFMA.FTZ R55, R15.reuse, R11, R55 ;  /* 0x0000000b0f377223 */ /* 0x040fe20000010037 */
[----:B------:R-:W-:Y:S01]  /*183e0*/  FFMA.FTZ R60, R15, R61, R60 ;  /* 0x0000003d0f3c7223 */ /* 0x000fe2000001003c */
[----:B------:R-:W4:Y:S04]  /*183f0*/  LDL.LU R11, [R1+0x5ac] ;  /* 0x0005ac00010b7983 */ /* 0x000f280000300800 */
[----:B------:R-:W4:Y:S01]  /*18400*/  LDL.LU R15, [R1+0x890] ;  /* 0x00089000010f7983 */ /* 0x000f220000300800 */
[C---:B------:R-:W-:Y:S01]  /*18410*/  FFMA.FTZ R59, R19.reuse, R8, R59 ;  /* 0x00000008133b7223 */ /* 0x040fe2000001003b */
[----:B------:R-:W-:-:S02]  /*18420*/  FFMA.FTZ R60, R19, R58, R60 ;  /* 0x0000003a133c7223 */ /* 0x000fc4000001003c */
[----:B------:R-:W4:Y:S01]  /*18430*/  LDL.LU R19, [R1+0x88c] ;  /* 0x00088c0001137983 */ /* 0x000f220000300800 */
[----:B------:R-:W-:Y:S01]  /*18440*/  FADD.FTZ R61, R61, R56 ;  /* 0x000000383d3d7221 */ /* 0x000fe20000010000 */
[-C--:B------:R-:W-:Y:S01]  /*18450*/  FMUL.FTZ R56, R5, R12.reuse ;  /* 0x0000000c05387220 */ /* 0x080fe20000410000 */
[----:B------:R-:W-:Y:S02]  /*18460*/  FADD.FTZ R54, R54, R8 ;  /* 0x0000000836367221 */ /* 0x000fe40000010000 */
[----:B------:R-:W4:Y:S01]  /*18470*/  LDL.LU R8, [R1+0x5a4] ;  /* 0x0005a40001087983 */ /* 0x000f220000300800 */
[----:B------:R-:W-:Y:S01]  /*18480*/  FADD.FTZ R58, R61, R58 ;  /* 0x0000003a3d3a7221 */ /* 0x000fe20000010000 */
[----:B------:R-:W-:Y:S01]  /*18490*/  FADD.FTZ R57, R57, R12 ;  /* 0x0000000c39397221 */ /* 0x000fe20000010000 */
[----:B--2---:R-:W-:Y:S01]  /*184a0*/  FMUL.FTZ R61, R3, R13 ;  /* 0x0000000d033d7220 */ /* 0x004fe20000410000 */
[C---:B---3--:R-:W-:Y:S01]  /*184b0*/  FFMA.FTZ R55, R17.reuse, R12, R55 ;  /* 0x0000000c11377223 */ /* 0x048fe20000010037 */
[----:B------:R-:W-:Y:S01]  /*184c0*/  FFMA.FTZ R60, R17, R56, R60 ;  /* 0x00000038113c7223 */ /* 0x000fe2000001003c */
[----:B------:R-:W2:Y:S01]  /*184d0*/  LDL.LU R12, [R1+0x58c] ;  /* 0x00058c00010c7983 */ /* 0x000ea20000300800 */
[----:B------:R-:W-:-:S03]  /*184e0*/  FADD.FTZ R56, R56, R58 ;  /* 0x0000003a38387221 */ /* 0x000fc60000010000 */
[----:B------:R-:W3:Y:S01]  /*184f0*/  LDL.LU R17, [R1+0x880] ;  /* 0x0008800001117983 */ /* 0x000ee20000300800 */
[----:B------:R-:W-:Y:S01]  /*18500*/  FADD.FTZ R54, R54, R13 ;  /* 0x0000000d36367221 */ /* 0x000fe20000010000 */
[----:B----4-:R-:W-:Y:S01]  /*18510*/  FMUL.FTZ R58, R5, R10 ;  /* 0x0000000a053a7220 */ /* 0x010fe20000410000 */
[C---:B------:R-:W-:Y:S01]  /*18520*/  FFMA.FTZ R59, R16.reuse, R13, R59 ;  /* 0x0000000d103b7223 */ /* 0x040fe2000001003b */
[----:B------:R-:W-:Y:S01]  /*18530*/  FFMA.FTZ R60, R16, R61, R60 ;  /* 0x0000003d103c7223 */ /* 0x000fe2000001003c */
[----:B------:R-:W4:Y:S01]  /*18540*/  LDL.LU R13, [R1+0x580] ;  /* 0x00058000010d7983 */ /* 0x000f220000300800 */
[----:B------:R-:W-:-:S03]  /*18550*/  FADD.FTZ R61, R56, R61 ;  /* 0x0000003d383d7221 */ /* 0x000fc60000010000 */
[----:B------:R-:W4:Y:S01]  /*18560*/  LDL.LU R16, [R1+0x87c] ;  /* 0x00087c0001107983 */ /* 0x000f220000300800 */
        /* <DEDUP_REMOVED lines=17> */
[----:B------:R-:W-:Y:S01]  /*18680*/  FMUL.FTZ R58, R3, R8 ;  /* 0x00000008033a7220 */ /* 0x000fe20000410000 */
        /* <DEDUP_REMOVED lines=53> */
[----:B------:R-:W-:Y:S01]  /*189e0*/  FMUL.FTZ R56, R3, R13 ;  /* 0x0000000d03387220 */ /* 0x000fe20000410000 */
[----:B------:R-:W-:Y:S01]  /*189f0*/  FADD.FTZ R58, R61, R58 ;  /* 0x0000003a3d3a7221 */ /* 0x000fe20000010000 */
[C---:B------:R-:W-:Y:S01]  /*18a00*/  FFMA.FTZ R55, R14.reuse, R12, R55 ;  /* 0x0000000c0e377223 */ /* 0x040fe20000010037 */
[----:B------:R-:W-:Y:S01]  /*18a10*/  FFMA.FTZ R60, R14, R61, R60 ;  /* 0x0000003d0e3c7223 */ /* 0x000fe2000001003c */
[----:B------:R-:W4:Y:S01]  /*18a20*/  LDL.LU R12, [R1+0x51c] ;  /* 0x00051c00010c7983 */ /* 0x000f220000300800 */
[----:B------:R-:W-:-:S03]  /*18a30*/  FADD.FTZ R54, R54, R13 ;  /* 0x0000000d36367221 */ /* 0x000fc60000010000 */
[----:B------:R-:W4:Y:S01]  /*18a40*/  LDL.LU R14, [R1+0x7e4] ;  /* 0x0007e400010e7983 */ /* 0x000f220000300800 */
        /* <DEDUP_REMOVED lines=105> */
[-C--:B------:R-:W-:Y:S01]  /*190e0*/  FMUL.FTZ R56, R3, R8.reuse ;  /* 0x0000000803387220 */ /* 0x080fe20000410000 */
[C---:B------:R-:W-:Y:S01]  /*190f0*/  FFMA.FTZ R55, R12.reuse, R11, R55 ;  /* 0x0000000b0c377223 */ /* 0x040fe20000010037 */
[----:B------:R-:W-:Y:S01]  /*19100*/  FFMA.FTZ R60, R12, R61, R60 ;  /* 0x0000003d0c3c7223 */ /* 0x000fe2000001003c */
[----:B------:R-:W4:Y:S01]  /*19110*/  LDL.LU R11, [R1+0x6e4] ;  /* 0x0006e400010b7983 */ /* 0x000f220000300800 */
[C---:B------:R-:W-:Y:S02]  /*19120*/  FFMA.FTZ R59, R19.reuse, R8, R59 ;  /* 0x00000008133b7223 */ /* 0x040fe4000001003b */
[----:B------:R-:W-:Y:S01]  /*19130*/  FFMA.FTZ R60, R19, R56, R60 ;  /* 0x00000038133c7223 */ /* 0x000fe2000001003c */
[----:B------:R-:W4:Y:S04]  /*19140*/  LDL.LU R12, [R1+0x478] ;  /* 0x00047800010c7983 */ /* 0x000f280000300800 */
[----:B------:R-:W4:Y:S01]  /*19150*/  LDL.LU R19, [R1+0x6e0] ;  /* 0x0006e00001137983 */ /* 0x000f220000300800 */
[----:B------:R-:W-:Y:S01]  /*19160*/  FADD.FTZ R58, R61, R58 ;  /* 0x0000003a3d3a7221 */ /* 0x000fe20000010000 */
[----:B------:R-:W-:Y:S01]  /*19170*/  FMUL.FTZ R61, R5, R13 ;  /* 0x0000000d053d7220 */ /* 0x000fe20000410000 */
[----:B------:R-:W-:-:S02]  /*19180*/  FADD.FTZ R54, R54, R8 ;  /* 0x0000000836367221 */ /* 0x000fc40000010000 */
        /* <DEDUP_REMOVED lines=20> */
[----:B------:R-:W4:Y:S01]  /*192d0*/  LDL.LU R10, [R1+0x6d4] ;  /* 0x0006d400010a7983 */ /* 0x000f220000300800 */
[----:B------:R-:W-:-:S03]  /*192e0*/  FADD.FTZ R54, R54, R9 ;  /* 0x0000000936367221 */ /* 0x000fc60000010000 */
[----:B------:R-:W4:Y:S01]  /*192f0*/  LDL.LU R14, [R1+0x460] ;  /* 0x00046000010e7983 */ /* 0x000f220000300800 */
[----:B------:R-:W-:Y:S01]  /*19300*/  FADD.FTZ R58, R61, R58 ;  /* 0x0000003a3d3a7221 */ /* 0x000fe20000010000 */
[C---:B------:R-:W-:Y:S01]  /*19310*/  FFMA.FTZ R59, R11.reuse, R9, R59 ;  /* 0x000000090b3b7223 */ /* 0x040fe2000001003b */
[----:B------:R-:W-:Y:S01]  /*19320*/  FFMA.FTZ R60, R11, R56, R60 ;  /* 0x000000380b3c7223 */ /* 0x000fe2000001003c */
[----:B------:R-:W4:Y:S04]  /*19330*/  LDL.LU R9, [R1+0x45c] ;  /* 0x00045c0001097983 */ /* 0x000f280000300800 */
[----:B------:R-:W4:Y:S01]  /*19340*/  LDL.LU R11, [R1+0x6d0] ;  /* 0x0006d000010b7983 */ /* 0x000f220000300800 */
[-C--:B------:R-:W-:Y:S01]  /*19350*/  FMUL.FTZ R61, R5, R12.reuse ;  /* 0x0000000c053d7220 */ /* 0x080fe20000410000 */
[----:B------:R-:W-:Y:S01]  /*19360*/  FADD.FTZ R57, R57, R12 ;  /* 0x0000000c39397221 */ /* 0x000fe20000010000 */
[----:B------:R-:W-:-:S02]  /*19370*/  FFMA.FTZ R55, R19, R12, R55 ;  /* 0x0000000c13377223 */ /* 0x000fc40000010037 */
[----:B------:R-:W4:Y:S01]  /*19380*/  LDL.LU R12, [R1+0x6cc] ;  /* 0x0006cc00010c7983 */ /* 0x000f220000300800 */
[----:B------:R-:W-:Y:S01]  /*19390*/  FADD.FTZ R58, R58, R56 ;  /* 0x000000383a3a7221 */ /* 0x000fe20000010000 */
[----:B------:R-:W-:Y:S01]  /*193a0*/  FFMA.FTZ R60, R19, R61, R60 ;  /* 0x0000003d133c7223 */ /* 0x000fe2000001003c */
[----:B------:R-:W-:Y:S01]  /*193b0*/  FMUL.FTZ R56, R3, R8 ;  /* 0x0000000803387220 */ /* 0x000fe20000410000 */
[----:B------:R-:W-:Y:S01]  /*193c0*/  FADD.FTZ R54, R54, R8 ;  /* 0x0000000836367221 */ /* 0x000fe20000010000 */
[----:B------:R-:W-:Y:S01]  /*193d0*/  FADD.FTZ R58, R61, R58 ;  /* 0x0000003a3d3a7221 */ /* 0x000fe20000010000 */
[----:B------:R-:W4:Y:S03]  /*193e0*/  LDL.LU R19, [R1+0x454] ;  /* 0x0004540001137983 */ /* 0x000f260000300800 */
[----:B------:R-:W-:Y:S01]  /*193f0*/  FADD.FTZ R58, R58, R56 ;  /* 0x000000383a3a7221 */ /* 0x000fe20000010000 */
[----:B--2---:R-:W-:Y:S01]  /*19400*/  FMUL.FTZ R61, R5, R13 ;  /* 0x0000000d053d7220 */ /* 0x004fe20000410000 */
[C---:B---3--:R-:W-:Y:S01]  /*19410*/  FFMA.FTZ R60, R17.reuse, R56, R60 ;  /* 0x00000038113c7223 */ /* 0x048fe2000001003c */
[----:B------:R-:W-:-:S02]  /*19420*/  FFMA.FTZ R59, R17, R8, R59 ;  /* 0x00000008113b7223 */ /* 0x000fc4000001003b */
[----:B------:R-:W2:Y:S01]  /*19430*/  LDL.LU R8, [R1+0x6c8] ;  /* 0x0006c80001087983 */ /* 0x000ea20000300800 */
[----:B------:R-:W-:Y:S01]  /*19440*/  FADD.FTZ R57, R57, R13 ;  /* 0x0000000d39397221 */ /* 0x000fe20000010000 */
[----:B------:R-:W-:Y:S02]  /*19450*/  FADD.FTZ R58, R61, R58 ;  /* 0x0000003a3d3a7221 */ /* 0x000fe40000010000 */
[----:B------:R-:W3:Y:S01]  /*19460*/  LDL.LU R17, [R1+0x450] ;  /* 0x0004500001117983 */ /* 0x000ee20000300800 */
        /* <DEDUP_REMOVED lines=9> */
[-C--:B------:R-:W-:Y:S01]  /*19500*/  FMUL.FTZ R61, R5, R14.reuse ;  /* 0x0000000e053d7220 */ /* 0x080fe20000410000 */
[----:B------:R-:W-:Y:S02]  /*19510*/  FADD.FTZ R54, R54, R15 ;  /* 0x0000000f36367221 */ /* 0x000fe40000010000 */
[----:B------:R-:W4:Y:S01]  /*19520*/  LDL.LU R15, [R1+0x448] ;  /* 0x00044800010f7983 */ /* 0x000f220000300800 */
[----:B------:R-:W-:Y:S01]  /*19530*/  FADD.FTZ R57, R57, R14 ;  /* 0x0000000e39397221 */ /* 0x000fe20000010000 */
[----:B------:R-:W-:Y:S01]  /*19540*/  FMUL.FTZ R56, R3, R9 ;  /* 0x0000000903387220 */ /* 0x000fe20000410000 */
[C---:B------:R-:W-:Y:S01]  /*19550*/  FFMA.FTZ R60, R11.reuse, R61, R60 ;  /* 0x0000003d0b3c7223 */ /* 0x040fe2000001003c */
[----:B------:R-:W-:-:S02]  /*19560*/  FFMA.FTZ R55, R11, R14, R55 ;  /* 0x0000000e0b377223 */ /* 0x000fc40000010037 */
[----:B------:R-:W4:Y:S01]  /*19570*/  LDL.LU R11, [R1+0x6bc] ;  /* 0x0006bc00010b7983 */ /* 0x000f220000300800 */
[C---:B------:R-:W-:Y:S01]  /*19580*/  FFMA.FTZ R59, R12.reuse, R9, R59 ;  /* 0x000000090c3b7223 */ /* 0x040fe2000001003b */
[----:B------:R-:W-:Y:S02]  /*19590*/  FFMA.FTZ R60, R12, R56, R60 ;  /* 0x000000380c3c7223 */ /* 0x000fe4000001003c */
[----:B------:R-:W4:Y:S04]  /*195a0*/  LDL.LU R14, [R1+0x6b8] ;  /* 0x0006b800010e7983 */ /* 0x000f280000300800 */
[----:B------:R-:W4:Y:S01]  /*195b0*/  LDL.LU R12, [R1+0x444] ;  /* 0x00044400010c7983 */ /* 0x000f220000300800 */
[----:B------:R-:W-:-:S03]  /*195c0*/  FADD.FTZ R54, R54, R9 ;  /* 0x0000000936367221 */ /* 0x000fc60000010000 */
[----:B------:R-:W4:Y:S01]  /*195d0*/  LDL.LU R9, [R1+0x6b4] ;  /* 0x0006b40001097983 */ /* 0x000f220000300800 */
[----:B------:R-:W-:Y:S01]  /*195e0*/  FADD.FTZ R58, R61, R58 ;  /* 0x0000003a3d3a7221 */ /* 0x000fe20000010000 */
[----:B------:R-:W-:-:S03]  /*195f0*/  FMUL.FTZ R61, R5, R20 ;  /* 0x00000014053d7220 */ /* 0x000fc60000410000 */
[----:B------:R-:W-:Y:S01]  /*19600*/  FADD.FTZ R58, R58, R56 ;  /* 0x000000383a3a7221 */ /* 0x000fe20000010000 */
[----:B------:R-:W-:-:S03]  /*19610*/  FMUL.FTZ R56, R3, R19 ;  /* 0x0000001303387220 */ /* 0x000fc60000410000 */
[----:B------:R-:W-:-:S04]  /*19620*/  FADD.FTZ R58, R61, R58 ;  /* 0x0000003a3d3a7221 */ /* 0x000fc80000010000 */
[----:B------:R-:W-:Y:S01]  /*19630*/  FADD.FTZ R58, R58, R56 ;  /* 0x000000383a3a7221 */ /* 0x000fe20000010000 */
[----:B--2---:R-:W-:Y:S01]  /*19640*/  FFMA.FTZ R60, R8, R61, R60 ;  /* 0x0000003d083c7223 */ /* 0x004fe2000001003c */
[----:B---3--:R-:W-:-:S04]  /*19650*/  FMUL.FTZ R61, R5, R17 ;  /* 0x00000011053d7220 */ /* 0x008fc80000410000 */
[----:B------:R-:W-:Y:S01]  /*19660*/  FADD.FTZ R58, R61, R58 ;  /* 0x0000003a3d3a7221 */ /* 0x000fe20000010000 */
[----:B------:R-:W-:Y:S02]  /*19670*/  FFMA.FTZ R55, R8, R20, R55 ;  /* 0x0000001408377223 */ /* 0x000fe40000010037 */
[----:B------:R-:W2:Y:S01]  /*19680*/  LDL.LU R8, [R1+0x440] ;  /* 0x0004400001087983 */ /* 0x000ea20000300800 */
[----:B----4-:R-:W-:Y:S01]  /*19690*/  FFMA.FTZ R60, R13, R56, R60 ;  /* 0x000000380d3c7223 */ /* 0x010fe2000001003c */
[----:B------:R-:W-:-:S03]  /*196a0*/  FMUL.FTZ R56, R3, R16 ;  /* 0x0000001003387220 */ /* 0x000fc60000410000 */
[----:B------:R-:W-:Y:S01]  /*196b0*/  FFMA.FTZ R60, R10, R61, R60 ;  /* 0x0000003d0a3c7223 */ /* 0x000fe2000001003c */
[----:B------:R-:W-:Y:S01]  /*196c0*/  FADD.FTZ R58, R58, R56 ;  /* 0x000000383a3a7221 */ /* 0x000fe20000010000 */
[----:B------:R-:W-:-:S04]  /*196d0*/  FMUL.FTZ R61, R5, R15 ;  /* 0x0000000f053d7220 */ /* 0x000fc80000410000 */
[----:B------:R-:W-:Y:S01]  /*196e0*/  FADD.FTZ R58, R61, R58 ;  /* 0x0000003a3d3a7221 */ /* 0x000fe20000010000 */
[----:B------:R-:W-:-:S04]  /*196f0*/  FFMA.FTZ R60, R11, R56, R60 ;  /* 0x000000380b3c7223 */ /* 0x000fc8000001003c */
[----:B------:R-:W-:Y:S01]  /*19700*/  FFMA.FTZ R60, R14, R61, R60 ;  /* 0x0000003d0e3c7223 */ /* 0x000fe2000001003c */
[----:B------:R-:W-:-:S04]  /*19710*/  FMUL.FTZ R56, R3, R12 ;  /* 0x0000000c03387220 */ /* 0x000fc80000410000 */
[----:B------:R-:W-:Y:S01]  /*19720*/  FFMA.FTZ R60, R9, R56, R60 ;  /* 0x00000038093c7223 */ /* 0x000fe2000001003c */
[----:B------:R-:W-:Y:S02]  /*19730*/  FADD.FTZ R58, R58, R56 ;  /* 0x000000383a3a7221 */ /* 0x000fe40000010000 */
[----:B------:R-:W3:Y:S01]  /*19740*/  LDL.LU R56, [R1+0x6b0] ;  /* 0x0006b00001387983 */ /* 0x000ee20000300800 */
[----:B------:R-:W-:-:S03]  /*19750*/  FFMA.FTZ R59, R13, R19, R59 ;  /* 0x000000130d3b7223 */ /* 0x000fc6000001003b */
[----:B------:R-:W4:Y:S01]  /*19760*/  LDL.LU R13, [R1+0x43c] ;  /* 0x00043c00010d7983 */ /* 0x000f220000300800 */
[----:B--2---:R-:W-:-:S04]  /*19770*/  FMUL.FTZ R61, R5, R8 ;  /* 0x00000008053d7220 */ /* 0x004fc80000410000 */
[----:B------:R-:W-:Y:S01]  /*19780*/  FADD.FTZ R58, R61, R58 ;  /* 0x0000003a3d3a7221 */ /* 0x000fe20000010000 */
[----:B---3--:R-:W-:Y:S02]  /*19790*/  FFMA.FTZ R60, R56, R61, R60 ;  /* 0x0000003d383c7223 */ /* 0x008fe4000001003c */
[----:B------:R-:W2:Y:S01]  /*197a0*/  LDL.LU R61, [R1+0x6ac] ;  /* 0x0006ac00013d7983 */ /* 0x000ea20000300800 */
[----:B------:R-:W-:-:S03]  /*197b0*/  FFMA.FTZ R55, R10, R17, R55 ;  /* 0x000000110a377223 */ /* 0x000fc60000010037 */
[----:B------:R-:W3:Y:S01]  /*197c0*/  LDL.LU R10, [R1+0x438] ;  /* 0x00043800010a7983 */ /* 0x000ee20000300800 */
[----:B------:R-:W-:Y:S01]  /*197d0*/  FFMA.FTZ R55, R14, R15, R55 ;  /* 0x0000000f0e377223 */ /* 0x000fe20000010037 */
[----:B------:R-:W-:Y:S02]  /*197e0*/  FFMA.FTZ R59, R11, R16, R59 ;  /* 0x000000100b3b7223 */ /* 0x000fe4000001003b */
[----:B------:R-:W3:Y:S01]  /*197f0*/  LDL.LU R11, [R1+0x434] ;  /* 0x00043400010b7983 */ /* 0x000ee20000300800 */
[----:B------:R-:W-:Y:S01]  /*19800*/  FFMA.FTZ R55, R56, R8, R55 ;  /* 0x0000000838377223 */ /* 0x000fe20000010037 */
[----:B----4-:R-:W-:Y:S02]  /*19810*/  FMUL.FTZ R56, R3, R13 ;  /* 0x0000000d03387220 */ /* 0x010fe40000410000 */
[----:B------:R-:W4:Y:S02]  /*19820*/  LDL.LU R14, [R1+0x430] ;  /* 0x00043000010e7983 */ /* 0x000f240000300800 */
[----:B------:R-:W-:Y:S01]  /*19830*/  FADD.FTZ R58, R58, R56 ;  /* 0x000000383a3a7221 */ /* 0x000fe20000010000 */
[----:B--2---:R-:W-:-:S02]  /*19840*/  FFMA.FTZ R60, R61, R56, R60 ;  /* 0x000000383d3c7223 */ /* 0x004fc4000001003c */
[----:B------:R-:W2:Y:S01]  /*19850*/  LDL.LU R56, [R1+0x6a8] ;  /* 0x0006a80001387983 */ /* 0x000ea20000300800 */
[----:B------:R-:W-:-:S03]  /*19860*/  FFMA.FTZ R59, R9, R12, R59 ;  /* 0x0000000c093b7223 */ /* 0x000fc6000001003b */
[----:B------:R-:W4:Y:S01]  /*19870*/  LDL.LU R9, [R1+0x42c] ;  /* 0x00042c0001097983 */ /* 0x000f220000300800 */
[----:B------:R-:W-:Y:S01]  /*19880*/  FFMA.FTZ R59, R61, R13, R59 ;  /* 0x0000000d3d3b7223 */ /* 0x000fe2000001003b */
[----:B---3--:R-:W-:-:S04]  /*19890*/  FMUL.FTZ R61, R5, R10 ;  /* 0x0000000a053d7220 */ /* 0x008fc80000410000 */
[----:B------:R-:W-:Y:S01]  /*198a0*/  FADD.FTZ R58, R61, R58 ;  /* 0x0000003a3d3a7221 */ /* 0x000fe20000010000 */
[C---:B--2---:R-:W-:Y:S02]  /*198b0*/  FFMA.FTZ R60, R56.reuse, R61, R60 ;  /* 0x0000003d383c7223 */ /* 0x044fe4000001003c */
[----:B------:R-:W2:Y:S01]  /*198c0*/  LDL.LU R61, [R1+0x6a4] ;  /* 0x0006a400013d7983 */ /* 0x000ea20000300800 */
[----:B------:R-:W-:Y:S01]  /*198d0*/  FFMA.FTZ R55, R56, R10, R55 ;  /* 0x0000000a38377223 */ /* 0x000fe20000010037 */
[----:B------:R-:W-:-:S04]  /*198e0*/  FMUL.FTZ R56, R3, R11 ;  /* 0x0000000b03387220 */ /* 0x000fc80000410000 */
[----:B------:R-:W-:Y:S01]  /*198f0*/  FADD.FTZ R58, R58, R56 ;  /* 0x000000383a3a7221 */ /* 0x000fe20000010000 */
[C---:B--2---:R-:W-:Y:S02]  /*19900*/  FFMA.FTZ R60, R61.reuse, R56, R60 ;  /* 0x000000383d3c7223 */ /* 0x044fe4000001003c */
[----:B------:R-:W2:Y:S01]  /*19910*/  LDL.LU R56, [R1+0x6a0] ;  /* 0x0006a00001387983 */ /* 0x000ea20000300800 */
[----:B------:R-:W-:Y:S01]  /*19920*/  FFMA.FTZ R59, R61, R11, R59 ;  /* 0x0000000b3d3b7223 */ /* 0x000fe2000001003b */
[----:B----4-:R-:W-:-:S04]  /*19930*/  FMUL.FTZ R61, R5, R14 ;  /* 0x0000000e053d7220 */ /* 0x010fc80000410000 */
[----:B------:R-:W-:Y:S01]  /*19940*/  FADD.FTZ R58, R61, R58 ;  /* 0x0000003a3d3a7221 */ /* 0x000fe20000010000 */
[----:B------:R-:W-:Y:S01]  /*19950*/  FADD.FTZ R54, R54, R19 ;  /* 0x0000001336367221 */ /* 0x000fe20000010000 */
[----:B------:R-:W-:Y:S01]  /*19960*/  FADD.FTZ R57, R57, R20 ;  /* 0x0000001439397221 */ /* 0x000fe20000010000 */
[----:B------:R-:W3:Y:S01]  /*19970*/  LDL.LU R19, [R1+0x9a4] ;  /* 0x0009a40001137983 */ /* 0x000ee20000300800 */
[----:B--2---:R-:W-:Y:S01]  /*19980*/  FFMA.FTZ R60, R56, R61, R60 ;  /* 0x0000003d383c7223 */ /* 0x004fe2000001003c */
[----:B------:R-:W-:Y:S02]  /*19990*/  FADD.FTZ R54, R54, R16 ;  /* 0x0000001036367221 */ /* 0x000fe40000010000 */
[----:B------:R-:W2:Y:S01]  /*199a0*/  LDL.LU R61, [R1+0x69c] ;  /* 0x00069c00013d7983 */ /* 0x000ea20000300800 */
[----:B------:R-:W-:Y:S01]  /*199b0*/  FFMA.FTZ R55, R56, R14, R55 ;  /* 0x0000000e38377223 */ /* 0x000fe20000010037 */
[----:B------:R-:W-:Y:S01]  /*199c0*/  FMUL.FTZ R56, R3, R9 ;  /* 0x0000000903387220 */ /* 0x000fe20000410000 */
[----:B------:R-:W-:Y:S01]  /*199d0*/  FADD.FTZ R54, R54, R12 ;  /* 0x0000000c36367221 */ /* 0x000fe20000010000 */
[----:B------:R-:W-:Y:S01]  /*199e0*/  FADD.FTZ R57, R57, R17 ;  /* 0x0000001139397221 */ /* 0x000fe20000010000 */
[----:B------:R-:W4:Y:S01]  /*199f0*/  LDL.LU R12, [R1+0x428] ;  /* 0x00042800010c7983 */ /* 0x000f220000300800 */
[----:B------:R-:W-:-:S02]  /*19a00*/  FADD.FTZ R58, R58, R56 ;  /* 0x000000383a3a7221 */ /* 0x000fc40000010000 */
[----:B------:R-:W-:Y:S01]  /*19a10*/  FADD.FTZ R57, R57, R15 ;  /* 0x0000000f39397221 */ /* 0x000fe20000010000 */
[----:B------:R-:W3:Y:S04]  /*19a20*/  LDL.LU R16, [R1+0x99c] ;  /* 0x00099c0001107983 */ /* 0x000ee80000300800 */
[----:B------:R-:W3:Y:S01]  /*19a30*/  LDL.LU R20, [R1+0x9a8] ;  /* 0x0009a80001147983 */ /* 0x000ee20000300800 */
[C---:B--2---:R-:W-:Y:S01]  /*19a40*/  FFMA.FTZ R60, R61.reuse, R56, R60 ;  /* 0x000000383d3c7223 */ /* 0x044fe2000001003c */
[----:B------:R-:W-:Y:S02]  /*19a50*/  FFMA.FTZ R59, R61, R9, R59 ;  /* 0x000000093d3b7223 */ /* 0x000fe4000001003b */
[----:B------:R-:W2:Y:S01]  /*19a60*/  LDL.LU R56, [R1+0x698] ;  /* 0x0006980001387983 */ /* 0x000ea20000300800 */
[----:B------:R-:W-:Y:S01]  /*19a70*/  FADD.FTZ R57, R57, R8 ;  /* 0x0000000839397221 */ /* 0x000fe20000010000 */
[----:B----4-:R-:W-:-:S02]  /*19a80*/  FMUL.FTZ R61, R5, R12 ;  /* 0x0000000c053d7220 */ /* 0x010fc40000410000 */
[----:B------:R-:W4:Y:S02]  /*19a90*/  LDL.LU R8, [R1+0x424] ;  /* 0x0004240001087983 */ /* 0x000f240000300800 */
[----:B------:R-:W-:Y:S01]  /*19aa0*/  FADD.FTZ R58, R61, R58 ;  /* 0x0000003a3d3a7221 */ /* 0x000fe20000010000 */
[----:B------:R-:W-:Y:S01]  /*19ab0*/  FADD.FTZ R54, R54, R13 ;  /* 0x0000000d36367221 */ /* 0x000fe20000010000 */
[----:B------:R-:W3:Y:S04]  /*19ac0*/  LDL.LU R15, [R1+0x998] ;  /* 0x00099800010f7983 */ /* 0x000ee80000300800 */
[----:B------:R-:W3:Y:S04]  /*19ad0*/  LDL.LU R13, [R1+0x420] ;  /* 0x00042000010d7983 */ /* 0x000ee80000300800 */
[----:B------:R-:W3:Y:S01]  /*19ae0*/  LDL.LU R17, [R1+0x9a0] ;  /* 0x0009a00001117983 */ /* 0x000ee20000300800 */
[----:B--2---:R-:W-:-:S03]  /*19af0*/  FFMA.FTZ R60, R56, R61, R60 ;  /* 0x0000003d383c7223 */ /* 0x004fc6000001003c */
[----:B------:R-:W2:Y:S01]  /*19b00*/  LDL.LU R61, [R1+0x694] ;  /* 0x00069400013d7983 */ /* 0x000ea20000300800 */
[----:B------:R-:W-:Y:S01]  /*19b10*/  FFMA.FTZ R55, R56, R12, R55 ;  /* 0x0000000c38377223 */ /* 0x000fe20000010037 */
[----:B----4-:R-:W-:-:S04]  /*19b20*/  FMUL.FTZ R56, R3, R8 ;  /* 0x0000000803387220 */ /* 0x010fc80000410000 */
[----:B------:R-:W-:Y:S01]  /*19b30*/  FADD.FTZ R58, R58, R56 ;  /* 0x000000383a3a7221 */ /* 0x000fe20000010000 */
[C---:B--2---:R-:W-:Y:S02]  /*19b40*/  FFMA.FTZ R60, R61.reuse, R56, R60 ;  /* 0x000000383d3c7223 */ /* 0x044fe4000001003c */
[----:B------:R-:W2:Y:S01]  /*19b50*/  LDL.LU R56, [R1+0x690] ;  /* 0x0006900001387983 */ /* 0x000ea20000300800 */
[----:B------:R-:W-:Y:S01]  /*19b60*/  FFMA.FTZ R59, R61, R8, R59 ;  /* 0x000000083d3b7223 */ /* 0x000fe2000001003b */
[----:B------:R-:W-:Y:S01]  /*19b70*/  FADD.FTZ R57, R57, R10 ;  /* 0x0000000a39397221 */ /* 0x000fe20000010000 */
[----:B---3--:R-:W-:Y:S01]  /*19b80*/  FMUL.FTZ R61, R5, R13 ;  /* 0x0000000d053d7220 */ /* 0x008fe20000410000 */
[----:B------:R-:W3:Y:S03]  /*19b90*/  LDL.LU R10, [R1+0x41c] ;  /* 0x00041c00010a7983 */ /* 0x000ee60000300800 */
[----:B------:R-:W-:Y:S01]  /*19ba0*/  FADD.FTZ R58, R61, R58 ;  /* 0x0000003a3d3a7221 */ /* 0x000fe20000010000 */
[----:B--2---:R-:W-:-:S02]  /*19bb0*/  FFMA.FTZ R60, R56, R61, R60 ;  /* 0x0000003d383c7223 */ /* 0x004fc4000001003c */
[----:B------:R-:W2:Y:S01]  /*19bc0*/  LDL.LU R61, [R1+0x68c] ;  /* 0x00068c00013d7983 */ /* 0x000ea20000300800 */
[----:B------:R-:W-:Y:S01]  /*19bd0*/  FFMA.FTZ R55, R56, R13, R55 ;  /* 0x0000000d38377223 */ /* 0x000fe20000010037 */
[----:B------:R-:W-:Y:S01]  /*19be0*/  FADD.FTZ R54, R54, R11 ;  /* 0x0000000b36367221 */ /* 0x000fe20000010000 */
[----:B---3--:R-:W-:Y:S01]  /*19bf0*/  FMUL.FTZ R56, R3, R10 ;  /* 0x0000000a03387220 */ /* 0x008fe20000410000 */
[----:B------:R-:W3:Y:S03]  /*19c00*/  LDL.LU R11, [R1+0x418] ;  /* 0x00041800010b7983 */ /* 0x000ee60000300800 */
[----:B------:R-:W-:Y:S01]  /*19c10*/  FADD.FTZ R58, R58, R56 ;  /* 0x000000383a3a7221 */ /* 0x000fe20000010000 */
[C---:B--2---:R-:W-:Y:S02]  /*19c20*/  FFMA.FTZ R60, R61.reuse, R56, R60 ;  /* 0x000000383d3c7223 */ /* 0x044fe4000001003c */
[----:B------:R-:W2:Y:S01]  /*19c30*/  LDL.LU R56, [R1+0x688] ;  /* 0x0006880001387983 */ /* 0x000ea20000300800 */
[----:B------:R-:W-:Y:S01]  /*19c40*/  FFMA.FTZ R59, R61, R10, R59 ;  /* 0x0000000a3d3b7223 */ /* 0x000fe2000001003b */
[----:B---3--:R-:W-:Y:S01]  /*19c50*/  FMUL.FTZ R61, R5, R11 ;  /* 0x0000000b053d7220 */ /* 0x008fe20000410000 */
[----:B------:R-:W-:Y:S01]  /*19c60*/  FADD.FTZ R54, R54, R9 ;  /* 0x0000000936367221 */ /* 0x000fe20000010000 */
[----:B------:R-:W-:Y:S01]  /*19c70*/  FADD.FTZ R57, R57, R14 ;  /* 0x0000000e39397221 */ /* 0x000fe20000010000 */
[----:B------:R-:W3:Y:S01]  /*19c80*/  LDL.LU R9, [R1+0x414] ;  /* 0x0004140001097983 */ /* 0x000ee20000300800 */
[----:B------:R-:W-:Y:S01]  /*19c90*/  FADD.FTZ R58, R61, R58 ;  /* 0x0000003a3d3a7221 */ /* 0x000fe20000010000 */
[----:B------:R-:W-:-:S02]  /*19ca0*/  FADD.FTZ R54, R54, R8 ;  /* 0x0000000836367221 */ /* 0x000fc40000010000 */
[----:B------:R-:W4:Y:S01]  /*19cb0*/  LDL.LU R8, [R1+0x990] ;  /* 0x0009900001087983 */ /* 0x000f220000300800 */
[C---:B--2---:R-:W-:Y:S01]  /*19cc0*/  FFMA.FTZ R60, R56.reuse, R61, R60 ;  /* 0x0000003d383c7223 */ /* 0x044fe2000001003c */
[----:B------:R-:W-:Y:S02]  /*19cd0*/  FFMA.FTZ R55, R56, R11, R55 ;  /* 0x0000000b38377223 */ /* 0x000fe40000010037 */
[----:B------:R-:W2:Y:S01]  /*19ce0*/  LDL.LU R61, [R1+0x684] ;  /* 0x00068400013d7983 */ /* 0x000ea20000300800 */
[----:B------:R-:W-:Y:S01]  /*19cf0*/  FADD.FTZ R54, R54, R10 ;  /* 0x0000000a36367221 */ /* 0x000fe20000010000 */
[----:B------:R-:W-:Y:S02]  /*19d00*/  FADD.FTZ R57, R57, R12 ;  /* 0x0000000c39397221 */ /* 0x000fe40000010000 */
[----:B------:R-:W3:Y:S01]  /*19d10*/  LDL.LU R12, [R1+0x484] ;  /* 0x00048400010c7983 */ /* 0x000ee20000300800 */
[----:B----4-:R-:W-:Y:S01]  /*19d20*/  FMUL.FTZ R56, R3, R8 ;  /* 0x0000000803387220 */ /* 0x010fe20000410000 */
[----:B------:R-:W-:-:S02]  /*19d30*/  FADD.FTZ R54, R54, R8 ;  /* 0x0000000836367221 */ /* 0x000fc40000010000 */
[----:B------:R-:W4:Y:S01]  /*19d40*/  LDL.LU R10, [R1+0x490] ;  /* 0x00049000010a7983 */ /* 0x000f220000300800 */
[----:B------:R-:W-:-:S03]  /*19d50*/  FADD.FTZ R58, R58, R56 ;  /* 0x000000383a3a7221 */ /* 0x000fc60000010000 */
[----:B------:R-:W4:Y:S01]  /*19d60*/  LDL.LU R14, [R1+0x994] ;  /* 0x00099400010e7983 */ /* 0x000f220000300800 */
[----:B--2---:R-:W-:-:S03]  /*19d70*/  FFMA.FTZ R59, R61, R8, R59 ;  /* 0x000000083d3b7223 */ /* 0x004fc6000001003b */
[----:B------:R-:W2:Y:S01]  /*19d80*/  LDL.LU R8, [R1+0x680] ;  /* 0x0006800001087983 */ /* 0x000ea20000300800 */
[----:B------:R-:W-:-:S03]  /*19d90*/  FFMA.FTZ R60, R61, R56, R60 ;  /* 0x000000383d3c7223 */ /* 0x000fc6000001003c */
[----:B------:R-:W4:Y:S01]  /*19da0*/  LDL.LU R56, [R1+0x67c] ;  /* 0x00067c0001387983 */ /* 0x000f220000300800 */
[-C--:B---3--:R-:W-:Y:S01]  /*19db0*/  FMUL.FTZ R61, R5, R9.reuse ;  /* 0x00000009053d7220 */ /* 0x088fe20000410000 */
[----:B------:R-:W-:Y:S02]  /*19dc0*/  FADD.FTZ R57, R57, R13 ;  /* 0x0000000d39397221 */ /* 0x000fe40000010000 */
[----:B------:R-:W3:Y:S01]  /*19dd0*/  LDL.LU R13, [R1+0x48c] ;  /* 0x00048c00010d7983 */ /* 0x000ee20000300800 */
[----:B------:R-:W-:Y:S01]  /*19de0*/  FADD.FTZ R58, R61, R58 ;  /* 0x0000003a3d3a7221 */ /* 0x000fe20000010000 */
[----:B------:R-:W-:Y:S02]  /*19df0*/  FADD.FTZ R57, R57, R11 ;  /* 0x0000000b39397221 */ /* 0x000fe40000010000 */
[----:B------:R-:W3:Y:S02]  /*19e00*/  LDL.LU R11, [R1+0x494] ;  /* 0x00049400010b7983 */ /* 0x000ee40000300800 */
[----:B------:R-:W-:Y:S01]  /*19e10*/  FADD.FTZ R57, R57, R9 ;  /* 0x0000000939397221 */ /* 0x000fe20000010000 */
[C---:B--2---:R-:W-:Y:S01]  /*19e20*/  FFMA.FTZ R55, R8.reuse, R9, R55 ;  /* 0x0000000908377223 */ /* 0x044fe20000010037 */
[----:B------:R-:W-:Y:S01]  /*19e30*/  FFMA.FTZ R60, R8, R61, R60 ;  /* 0x0000003d083c7223 */ /* 0x000fe2000001003c */
[----:B------:R-:W-:Y:S01]  /*19e40*/  FMUL.FTZ R8, R3, R12 ;  /* 0x0000000c03087220 */ /* 0x000fe20000410000 */
[----:B------:R-:W2:Y:S03]  /*19e50*/  LDL.LU R9, [R1+0x98c] ;  /* 0x00098c0001097983 */ /* 0x000ea60000300800 */
[----:B----4-:R-:W-:Y:S01]  /*19e60*/  FFMA.FTZ R60, R56, R8, R60 ;  /* 0x00000008383c7223 */ /* 0x010fe2000001003c */
[----:B------:R-:W-:Y:S01]  /*19e70*/  FADD.FTZ R58, R58, R8 ;  /* 0x000000083a3a7221 */ /* 0x000fe20000010000 */
[----:B------:R-:W-:Y:S01]  /*19e80*/  FFMA.FTZ R59, R56, R12, R59 ;  /* 0x0000000c383b7223 */ /* 0x000fe2000001003b */
[----:B------:R-:W4:Y:S04]  /*19e90*/  LDL.LU R8, [R1+0x674] ;  /* 0x0006740001087983 */ /* 0x000f280000300800 */
[----:B------:R-:W3:Y:S01]  /*19ea0*/  LDL.LU R61, [R1+0x4a0] ;  /* 0x0004a000013d7983 */ /* 0x000ee20000300800 */
[-C--:B--2---:R-:W-:Y:S01]  /*19eb0*/  FMUL.FTZ R56, R5, R9.reuse ;  /* 0x0000000905387220 */ /* 0x084fe20000410000 */
[----:B------:R-:W-:Y:S01]  /*19ec0*/  FADD.FTZ R57, R57, R9 ;  /* 0x0000000939397221 */ /* 0x000fe20000010000 */
[----:B----4-:R-:W-:-:S02]  /*19ed0*/  FFMA.FTZ R55, R8, R9, R55 ;  /* 0x0000000908377223 */ /* 0x010fc40000010037 */
[----:B------:R-:W2:Y:S01]  /*19ee0*/  LDL.LU R9, [R1+0x670] ;  /* 0x0006700001097983 */ /* 0x000ea20000300800 */
[----:B------:R-:W-:Y:S01]  /*19ef0*/  FFMA.FTZ R60, R8, R56, R60 ;  /* 0x00000038083c7223 */ /* 0x000fe2000001003c */
[-C--:B---3--:R-:W-:Y:S01]  /*19f00*/  FMUL.FTZ R8, R3, R13.reuse ;  /* 0x0000000d03087220 */ /* 0x088fe20000410000 */
[----:B------:R-:W-:Y:S01]  /*19f10*/  FADD.FTZ R58, R56, R58 ;  /* 0x0000003a383a7221 */ /* 0x000fe20000010000 */
[----:B------:R-:W-:Y:S01]  /*19f20*/  FADD.FTZ R57, R57, R10 ;  /* 0x0000000a39397221 */ /* 0x000fe20000010000 */
[----:B------:R-:W3:Y:S02]  /*19f30*/  LDL.LU R56, [R1+0x49c] ;  /* 0x00049c0001387983 */ /* 0x000ee40000300800 */
        /* <DEDUP_REMOVED lines=9> */
[----:B------:R-:W-:Y:S02]  /*19fd0*/  FMUL.FTZ R8, R3, R11 ;  /* 0x0000000b03087220 */ /* 0x000fe40000410000 */
[----:B------:R-:W4:Y:S02]  /*19fe0*/  LDL.LU R10, [R1+0x984] ;  /* 0x00098400010a7983 */ /* 0x000f240000300800 */
[----:B------:R-:W-:Y:S01]  /*19ff0*/  FADD.FTZ R58, R58, R8 ;  /* 0x000000083a3a7221 */ /* 0x000fe20000010000 */
[----:B--2---:R-:W-:-:S02]  /*1a000*/  FFMA.FTZ R60, R9, R8, R60 ;  /* 0x00000008093c7223 */ /* 0x004fc4000001003c */
[----:B------:R-:W2:Y:S01]  /*1a010*/  LDL.LU R8, [R1+0x660] ;  /* 0x0006600001087983 */ /* 0x000ea20000300800 */
[----:B------:R-:W-:Y:S01]  /*1a020*/  FFMA.FTZ R59, R9, R11, R59 ;  /* 0x0000000b093b7223 */ /* 0x000fe2000001003b */
[----:B----4-:R-:W-:-:S04]  /*1a030*/  FMUL.FTZ R9, R5, R10 ;  /* 0x0000000a05097220 */ /* 0x010fc80000410000 */
[----:B------:R-:W-:Y:S01]  /*1a040*/  FADD.FTZ R58, R9, R58 ;  /* 0x0000003a093a7221 */ /* 0x000fe20000010000 */
[C---:B--2---:R-:W-:Y:S02]  /*1a050*/  FFMA.FTZ R60, R8.reuse, R9, R60 ;  /* 0x00000009083c7223 */ /* 0x044fe4000001003c */
[----:B------:R-:W2:Y:S01]  /*1a060*/  LDL.LU R9, [R1+0x65c] ;  /* 0x00065c0001097983 */ /* 0x000ea20000300800 */
[----:B------:R-:W-:Y:S01]  /*1a070*/  FFMA.FTZ R55, R8, R10, R55 ;  /* 0x0000000a08377223 */ /* 0x000fe20000010037 */
[----:B---3--:R-:W-:-:S04]  /*1a080*/  FMUL.FTZ R8, R3, R56 ;  /* 0x0000003803087220 */ /* 0x008fc80000410000 */
[----:B------:R-:W-:Y:S01]  /*1a090*/  FADD.FTZ R58, R58, R8 ;  /* 0x000000083a3a7221 */ /* 0x000fe20000010000 */
[----:B------:R-:W-:Y:S01]  /*1a0a0*/  FADD.FTZ R54, R54, R12 ;  /* 0x0000000c36367221 */ /* 0x000fe20000010000 */
[----:B------:R-:W-:Y:S01]  /*1a0b0*/  FADD.FTZ R57, R57, R10 ;  /* 0x0000000a39397221 */ /* 0x000fe20000010000 */
[----:B------:R-:W3:Y:S01]  /*1a0c0*/  LDL.LU R12, [R1+0x988] ;  /* 0x00098800010c7983 */ /* 0x000ee20000300800 */
[C---:B--2---:R-:W-:Y:S01]  /*1a0d0*/  FFMA.FTZ R60, R9.reuse, R8, R60 ;  /* 0x00000008093c7223 */ /* 0x044fe2000001003c */
[----:B------:R-:W-:Y:S02]  /*1a0e0*/  FADD.FTZ R54, R54, R13 ;  /* 0x0000000d36367221 */ /* 0x000fe40000010000 */
[----:B------:R-:W2:Y:S01]  /*1a0f0*/  LDL.LU R8, [R1+0x64c] ;  /* 0x00064c0001087983 */ /* 0x000ea20000300800 */
[----:B------:R-:W-:Y:S01]  /*1a100*/  FFMA.FTZ R59, R9, R56, R59 ;  /* 0x00000038093b7223 */ /* 0x000fe2000001003b */
[----:B------:R-:W-:Y:S01]  /*1a110*/  FMUL.FTZ R9, R5, R61 ;  /* 0x0000003d05097220 */ /* 0x000fe20000410000 */
[----:B------:R-:W-:Y:S01]  /*1a120*/  FADD.FTZ R54, R54, R11 ;  /* 0x0000000b36367221 */ /* 0x000fe20000010000 */
[----:B------:R-:W4:Y:S04]  /*1a130*/  LDL.LU R13, [R1+0x4a8] ;  /* 0x0004a800010d7983 */ /* 0x000f280000300800 */
[----:B------:R-:W3:Y:S01]  /*1a140*/  LDL.LU R11, [R1+0x980] ;  /* 0x00098000010b7983 */ /* 0x000ee20000300800 */
[----:B------:R-:W-:-:S03]  /*1a150*/  FADD.FTZ R58, R9, R58 ;  /* 0x0000003a093a7221 */ /* 0x000fc60000010000 */
[----:B------:R-:W4:Y:S01]  /*1a160*/  LDL.LU R10, [R1+0x630] ;  /* 0x00063000010a7983 */ /* 0x000f220000300800 */
[----:B--2---:R-:W-:-:S03]  /*1a170*/  FFMA.FTZ R60, R8, R9, R60 ;  /* 0x00000009083c7223 */ /* 0x004fc6000001003c */
[----:B------:R-:W2:Y:S01]  /*1a180*/  LDL.LU R9, [R1+0x648] ;  /* 0x0006480001097983 */ /* 0x000ea20000300800 */
[----:B------:R-:W-:Y:S01]  /*1a190*/  FFMA.FTZ R55, R8, R61, R55 ;  /* 0x0000003d08377223 */ /* 0x000fe20000010037 */
[----:B---3--:R-:W-:-:S04]  /*1a1a0*/  FMUL.FTZ R8, R3, R11 ;  /* 0x0000000b03087220 */ /* 0x008fc80000410000 */
[----:B------:R-:W-:Y:S01]  /*1a1b0*/  FADD.FTZ R58, R58, R8 ;  /* 0x000000083a3a7221 */ /* 0x000fe20000010000 */
[----:B--2---:R-:W-:Y:S02]  /*1a1c0*/  FFMA.FTZ R60, R9, R8, R60 ;  /* 0x00000008093c7223 */ /* 0x004fe4000001003c */
[----:B------:R-:W2:Y:S01]  /*1a1d0*/  LDL.LU R8, [R1+0x640] ;  /* 0x0006400001087983 */ /* 0x000ea20000300800 */
[----:B------:R-:W-:Y:S01]  /*1a1e0*/  FADD.FTZ R57, R57, R61 ;  /* 0x0000003d39397221 */ /* 0x000fe20000010000 */
[----:B------:R-:W-:Y:S01]  /*1a1f0*/  FFMA.FTZ R59, R9, R11, R59 ;  /* 0x0000000b093b7223 */ /* 0x000fe2000001003b */
[----:B------:R-:W-:Y:S01]  /*1a200*/  FADD.FTZ R54, R54, R56 ;  /* 0x0000003836367221 */ /* 0x000fe20000010000 */
[----:B----4-:R-:W-:Y:S01]  /*1a210*/  FMUL.FTZ R9, R5, R13 ;  /* 0x0000000d05097220 */ /* 0x010fe20000410000 */
[----:B------:R-:W-:Y:S01]  /*1a220*/  FADD.FTZ R57, R57, R13 ;  /* 0x0000000d39397221 */ /* 0x000fe20000010000 */
[----:B------:R-:W3:Y:S01]  /*1a230*/  LDL.LU R56, [R1+0x61c] ;  /* 0x00061c0001387983 */ /* 0x000ee20000300800 */
[----:B------:R-:W-:-:S03]  /*1a240*/  FADD.FTZ R54, R54, R11 ;  /* 0x0000000b36367221 */ /* 0x000fc60000010000 */
[----:B------:R-:W4:Y:S04]  /*1a250*/  LDL.LU R11, [R1+0x634] ;  /* 0x00063400010b7983 */ /* 0x000f280000300800 */
[----:B------:R-:W3:Y:S01]  /*1a260*/  LDL.LU R61, [R1+0x618] ;  /* 0x00061800013d7983 */ /* 0x000ee20000300800 */
[----:B--2---:R-:W-:-:S03]  /*1a270*/  FFMA.FTZ R55, R8, R13, R55 ;  /* 0x0000000d08377223 */ /* 0x004fc60000010037 */
[----:B------:R-:W2:Y:S01]  /*1a280*/  LDL.LU R13, [R1+0x97c] ;  /* 0x00097c00010d7983 */ /* 0x000ea20000300800 */
[----:B------:R-:W-:Y:S01]  /*1a290*/  FFMA.FTZ R60, R8, R9, R60 ;  /* 0x00000009083c7223 */ /* 0x000fe2000001003c */
[----:B------:R-:W-:Y:S01]  /*1a2a0*/  FADD.FTZ R58, R9, R58 ;  /* 0x0000003a093a7221 */ /* 0x000fe20000010000 */
[-C--:B------:R-:W-:Y:S01]  /*1a2b0*/  FMUL.FTZ R8, R3, R12.reuse ;  /* 0x0000000c03087220 */ /* 0x080fe20000410000 */
[----:B------:R-:W-:Y:S01]  /*1a2c0*/  FADD.FTZ R54, R54, R12 ;  /* 0x0000000c36367221 */ /* 0x000fe20000010000 */
[C---:B----4-:R-:W-:Y:S02]  /*1a2d0*/  FFMA.FTZ R59, R11.reuse, R12, R59 ;  /* 0x0000000c0b3b7223 */ /* 0x050fe4000001003b */
[----:B------:R-:W4:Y:S01]  /*1a2e0*/  LDL.LU R12, [R1+0x600] ;  /* 0x00060000010c7983 */ /* 0x000f220000300800 */
[----:B------:R-:W-:-:S03]  /*1a2f0*/  FFMA.FTZ R60, R11, R8, R60 ;  /* 0x000000080b3c7223 */ /* 0x000fc6000001003c */
[----:B------:R-:W4:Y:S01]  /*1a300*/  LDL.LU R11, [R1+0x5f0] ;  /* 0x0005f000010b7983 */ /* 0x000f220000300800 */
[----:B------:R-:W-:Y:S01]  /*1a310*/  FADD.FTZ R58, R58, R8 ;  /* 0x000000083a3a7221 */ /* 0x000fe20000010000 */
[-C--:B------:R-:W-:Y:S01]  /*1a320*/  FMUL.FTZ R8, R3, R14.reuse ;  /* 0x0000000e03087220 */ /* 0x080fe20000410000 */
[----:B---3--:R-:W-:Y:S01]  /*1a330*/  FFMA.FTZ R59, R56, R14, R59 ;  /* 0x0000000e383b7223 */ /* 0x008fe2000001003b */
[-C--:B--2---:R-:W-:Y:S01]  /*1a340*/  FMUL.FTZ R9, R5, R13.reuse ;  /* 0x0000000d05097220 */ /* 0x084fe20000410000 */
[C---:B------:R-:W-:Y:S01]  /*1a350*/  FFMA.FTZ R55, R10.reuse, R13, R55 ;  /* 0x0000000d0a377223 */ /* 0x040fe20000010037 */
[----:B------:R-:W-:Y:S02]  /*1a360*/  FADD.FTZ R57, R57, R13 ;  /* 0x0000000d39397221 */ /* 0x000fe40000010000 */
[----:B------:R-:W2:Y:S01]  /*1a370*/  LDL.LU R13, [R1+0x60c] ;  /* 0x00060c00010d7983 */ /* 0x000ea20000300800 */
[----:B------:R-:W-:-:S03]  /*1a380*/  FFMA.FTZ R60, R10, R9, R60 ;  /* 0x000000090a3c7223 */ /* 0x000fc6000001003c */
[----:B------:R-:W3:Y:S01]  /*1a390*/  LDL.LU R10, [R1+0x5d4] ;  /* 0x0005d400010a7983 */ /* 0x000ee20000300800 */
[----:B------:R-:W-:Y:S01]  /*1a3a0*/  FADD.FTZ R58, R9, R58 ;  /* 0x0000003a093a7221 */ /* 0x000fe20000010000 */
[----:B------:R-:W-:Y:S01]  /*1a3b0*/  FFMA.FTZ R60, R56, R8, R60 ;  /* 0x00000008383c7223 */ /* 0x000fe2000001003c */
[-C--:B------:R-:W-:Y:S01]  /*1a3c0*/  FMUL.FTZ R9, R5, R15.reuse ;  /* 0x0000000f05097220 */ /* 0x080fe20000410000 */
[----:B------:R-:W3:Y:S01]  /*1a3d0*/  LDL.LU R56, [R1+0x5bc] ;  /* 0x0005bc0001387983 */ /* 0x000ee20000300800 */
[C---:B------:R-:W-:Y:S02]  /*1a3e0*/  FFMA.FTZ R55, R61.reuse, R15, R55 ;  /* 0x0000000f3d377223 */ /* 0x040fe40000010037 */
[----:B------:R-:W-:Y:S02]  /*1a3f0*/  FFMA.FTZ R60, R61, R9, R60 ;  /* 0x000000093d3c7223 */ /* 0x000fe4000001003c */
[----:B------:R-:W3:Y:S01]  /*1a400*/  LDL.LU R61, [R1+0x5b8] ;  /* 0x0005b800013d7983 */ /* 0x000ee20000300800 */
[----:B------:R-:W-:Y:S01]  /*1a410*/  FADD.FTZ R58, R58, R8 ;  /* 0x000000083a3a7221 */ /* 0x000fe20000010000 */
[----:B------:R-:W-:-:S03]  /*1a420*/  FMUL.FTZ R8, R3, R16 ;  /* 0x0000001003087220 */ /* 0x000fc60000410000 */
[----:B------:R-:W-:Y:S01]  /*1a430*/  FADD.FTZ R58, R9, R58 ;  /* 0x0000003a093a7221 */ /* 0x000fe20000010000 */
[-C--:B------:R-:W-:Y:S01]  /*1a440*/  FMUL.FTZ R9, R5, R17.reuse ;  /* 0x0000001105097220 */ /* 0x080fe20000410000 */
[----:B----4-:R-:W-:Y:S02]  /*1a450*/  FFMA.FTZ R55, R12, R17, R55 ;  /* 0x000000110c377223 */ /* 0x010fe40000010037 */
[----:B------:R-:W-:-:S04]  /*1a460*/  FADD.FTZ R58, R58, R8 ;  /* 0x000000083a3a7221 */ /* 0x000fc80000010000 */
[----:B------:R-:W-:Y:S01]  /*1a470*/  FADD.FTZ R58, R9, R58 ;  /* 0x0000003a093a7221 */ /* 0x000fe20000010000 */
[C---:B--2---:R-:W-:Y:S01]  /*1a480*/  FFMA.FTZ R59, R13.reuse, R16, R59 ;  /* 0x000000100d3b7223 */ /* 0x044fe2000001003b */
[----:B------:R-:W-:Y:S02]  /*1a490*/  FFMA.FTZ R60, R13, R8, R60 ;  /* 0x000000080d3c7223 */ /* 0x000fe4000001003c */
[----:B------:R-:W2:Y:S01]  /*1a4a0*/  LDL.LU R13, [R1+0x5a8] ;  /* 0x0005a800010d7983 */ /* 0x000ea20000300800 */
[----:B------:R-:W-:Y:S01]  /*1a4b0*/  FMUL.FTZ R8, R3, R19 ;  /* 0x0000001303087220 */ /* 0x000fe20000410000 */
[----:B------:R-:W-:Y:S02]  /*1a4c0*/  FFMA.FTZ R60, R12, R9, R60 ;  /* 0x000000090c3c7223 */ /* 0x000fe4000001003c */
[----:B------:R-:W4:Y:S01]  /*1a4d0*/  LDL.LU R12, [R1+0x594] ;  /* 0x00059400010c7983 */ /* 0x000f220000300800 */
[C---:B------:R-:W-:Y:S01]  /*1a4e0*/  FFMA.FTZ R59, R11.reuse, R19, R59 ;  /* 0x000000130b3b7223 */ /* 0x040fe2000001003b */
[----:B------:R-:W-:Y:S01]  /*1a4f0*/  FFMA.FTZ R60, R11, R8, R60 ;  /* 0x000000080b3c7223 */ /* 0x000fe2000001003c */
[-C--:B------:R-:W-:Y:S01]  /*1a500*/  FMUL.FTZ R9, R5, R20.reuse ;  /* 0x0000001405097220 */ /* 0x080fe20000410000 */
[----:B------:R-:W4:Y:S01]  /*1a510*/  LDL.LU R11, [R1+0x590] ;  /* 0x00059000010b7983 */ /* 0x000f220000300800 */
[----:B------:R-:W-:Y:S01]  /*1a520*/  FADD.FTZ R58, R58, R8 ;  /* 0x000000083a3a7221 */ /* 0x000fe20000010000 */
[C---:B---3--:R-:W-:Y:S01]  /*1a530*/  FFMA.FTZ R55, R10.reuse, R20, R55 ;  /* 0x000000140a377223 */ /* 0x048fe20000010037 */
[----:B------:R-:W-:Y:S01]  /*1a540*/  FFMA.FTZ R60, R10, R9, R60 ;  /* 0x000000090a3c7223 */ /* 0x000fe2000001003c */
[-C--:B------:R-:W-:Y:S01]  /*1a550*/  FMUL.FTZ R8, R3, R23.reuse ;  /* 0x0000001703087220 */ /* 0x080fe20000410000 */
[----:B------:R-:W3:Y:S01]  /*1a560*/  LDL.LU R10, [R1+0x584] ;  /* 0x00058400010a7983 */ /* 0x000ee20000300800 */
[----:B------:R-:W-:Y:S01]  /*1a570*/  FADD.FTZ R58, R9, R58 ;  /* 0x0000003a093a7221 */ /* 0x000fe20000010000 */
[C---:B------:R-:W-:Y:S01]  /*1a580*/  FFMA.FTZ R59, R56.reuse, R23, R59 ;  /* 0x00000017383b7223 */ /* 0x040fe2000001003b */
[----:B------:R-:W-:Y:S01]  /*1a590*/  FFMA.FTZ R60, R56, R8, R60 ;  /* 0x00000008383c7223 */ /* 0x000fe2000001003c */
[-C--:B------:R-:W-:Y:S01]  /*1a5a0*/  FMUL.FTZ R9, R5, R22.reuse ;  /* 0x0000001605097220 */ /* 0x080fe20000410000 */
[----:B------:R-:W3:Y:S01]  /*1a5b0*/  LDL.LU R56, [R1+0x560] ;  /* 0x0005600001387983 */ /* 0x000ee20000300800 */
[----:B------:R-:W-:-:S02]  /*1a5c0*/  FFMA.FTZ R55, R61, R22, R55 ;  /* 0x000000163d377223 */ /* 0x000fc40000010037 */
[----:B------:R-:W-:Y:S02]  /*1a5d0*/  FFMA.FTZ R60, R61, R9, R60 ;  /* 0x000000093d3c7223 */ /* 0x000fe4000001003c */
[----:B------:R-:W3:Y:S01]  /*1a5e0*/  LDL.LU R61, [R1+0x558] ;  /* 0x00055800013d7983 */ /* 0x000ee20000300800 */
        /* <DEDUP_REMOVED lines=9> */
[C---:B----4-:R-:W-:Y:S01]  /*1a680*/  FFMA.FTZ R55, R12.reuse, R47, R55 ;  /* 0x0000002f0c377223 */ /* 0x050fe20000010037 */
[----:B------:R-:W-:Y:S01]  /*1a690*/  FFMA.FTZ R60, R12, R9, R60 ;  /* 0x000000090c3c7223 */ /* 0x000fe2000001003c */
[-C--:B------:R-:W-:Y:S01]  /*1a6a0*/  FMUL.FTZ R8, R3, R52.reuse ;  /* 0x0000003403087220 */ /* 0x080fe20000410000 */
[----:B------:R-:W4:Y:S01]  /*1a6b0*/  LDL.LU R12, [R1+0x53c] ;  /* 0x00053c00010c7983 */ /* 0x000f220000300800 */
[----:B------:R-:W-:Y:S01]  /*1a6c0*/  FFMA.FTZ R59, R11, R52, R59 ;  /* 0x000000340b3b7223 */ /* 0x000fe2000001003b */
[----:B------:R-:W-:Y:S01]  /*1a6d0*/  FMUL.FTZ R9, R5, R45 ;  /* 0x0000002d05097220 */ /* 0x000fe20000410000 */
[----:B------:R-:W-:-:S02]  /*1a6e0*/  FFMA.FTZ R60, R11, R8, R60 ;  /* 0x000000080b3c7223 */ /* 0x000fc4000001003c */
        /* <DEDUP_REMOVED lines=15> */
[----:B------:R-:W-:Y:S01]  /*1a7e0*/  FMUL.FTZ R8, R3, R50 ;  /* 0x0000003203087220 */ /* 0x000fe20000410000 */
[----:B------:R-:W-:Y:S02]  /*1a7f0*/  FADD.FTZ R57, R57, R15 ;  /* 0x0000000f39397221 */ /* 0x000fe40000010000 */
[----:B------:R-:W-:Y:S01]  /*1a800*/  FADD.FTZ R58, R9, R58 ;  /* 0x0000003a093a7221 */ /* 0x000fe20000010000 */
[----:B------:R-:W-:Y:S01]  /*1a810*/  FMUL.FTZ R9, R5, R39 ;  /* 0x0000002705097220 */ /* 0x000fe20000410000 */
[----:B------:R-:W-:Y:S01]  /*1a820*/  FADD.FTZ R54, R54, R14 ;  /* 0x0000000e36367221 */ /* 0x000fe20000010000 */
[----:B------:R-:W-:Y:S01]  /*1a830*/  FADD.FTZ R57, R57, R17 ;  /* 0x0000001139397221 */ /* 0x000fe20000010000 */
[----:B------:R-:W-:Y:S01]  /*1a840*/  FADD.FTZ R58, R58, R8 ;  /* 0x000000083a3a7221 */ /* 0x000fe20000010000 */
[----:B------:R-:W3:Y:S01]  /*1a850*/  LDL.LU R17, [R1+0x4e0] ;  /* 0x0004e00001117983 */ /* 0x000ee20000300800 */
[----:B------:R-:W-:-:S02]  /*1a860*/  FADD.FTZ R54, R54, R16 ;  /* 0x0000001036367221 */ /* 0x000fc40000010000 */
[----:B------:R-:W-:Y:S01]  /*1a870*/  FADD.FTZ R58, R9, R58 ;  /* 0x0000003a093a7221 */ /* 0x000fe20000010000 */
[----:B------:R-:W3:Y:S04]  /*1a880*/  LDL.LU R16, [R1+0x4dc] ;  /* 0x0004dc0001107983 */ /* 0x000ee80000300800 */
[----:B------:R-:W3:Y:S01]  /*1a890*/  LDL.LU R15, [R1+0x4d8] ;  /* 0x0004d800010f7983 */ /* 0x000ee20000300800 */
[----:B--2---:R-:W-:Y:S01]  /*1a8a0*/  FFMA.FTZ R60, R13, R8, R60 ;  /* 0x000000080d3c7223 */ /* 0x004fe2000001003c */
[----:B------:R-:W-:-:S03]  /*1a8b0*/  FMUL.FTZ R8, R3, R49 ;  /* 0x0000003103087220 */ /* 0x000fc60000410000 */
[C---:B----4-:R-:W-:Y:S01]  /*1a8c0*/  FFMA.FTZ R60, R12.reuse, R9, R60 ;  /* 0x000000090c3c7223 */ /* 0x050fe2000001003c */
[----:B------:R-:W-:Y:S01]  /*1a8d0*/  FFMA.FTZ R59, R13, R50, R59 ;  /* 0x000000320d3b7223 */ /* 0x000fe2000001003b */
[----:B------:R-:W-:Y:S01]  /*1a8e0*/  FFMA.FTZ R55, R12, R39, R55 ;  /* 0x000000270c377223 */ /* 0x000fe20000010037 */
[----:B------:R-:W-:Y:S01]  /*1a8f0*/  FMUL.FTZ R9, R5, R37 ;  /* 0x0000002505097220 */ /* 0x000fe20000410000 */
[----:B------:R-:W-:Y:S01]  /*1a900*/  FADD.FTZ R58, R58, R8 ;  /* 0x000000083a3a7221 */ /* 0x000fe20000010000 */
[C---:B------:R-:W-:Y:S01]  /*1a910*/  FFMA.FTZ R60, R11.reuse, R8, R60 ;  /* 0x000000080b3c7223 */ /* 0x040fe2000001003c */
[----:B------:R-:W-:Y:S01]  /*1a920*/  FFMA.FTZ R59, R11, R49, R59 ;  /* 0x000000310b3b7223 */ /* 0x000fe2000001003b */
[----:B------:R-:W2:Y:S01]  /*1a930*/  LDL.LU R13, [R1+0x4d4] ;  /* 0x0004d400010d7983 */ /* 0x000ea20000300800 */
[C---:B---3--:R-:W-:Y:S01]  /*1a940*/  FFMA.FTZ R8, R10.reuse, R37, R55 ;  /* 0x000000250a087223 */ /* 0x048fe20000010037 */
[----:B------:R-:W-:Y:S01]  /*1a950*/  FFMA.FTZ R11, R10, R9, R60 ;  /* 0x000000090a0b7223 */ /* 0x000fe2000001003c */
[-C--:B------:R-:W-:Y:S01]  /*1a960*/  FMUL.FTZ R10, R3, R48.reuse ;  /* 0x00000030030a7220 */ /* 0x080fe20000410000 */
[----:B------:R-:W-:-:S03]  /*1a970*/  FFMA.FTZ R59, R56, R48, R59 ;  /* 0x00000030383b7223 */ /* 0x000fc6000001003b */
[----:B------:R-:W-:Y:S01]  /*1a980*/  FFMA.FTZ R14, R56, R10, R11 ;  /* 0x0000000a380e7223 */ /* 0x000fe2000001000b */
[-C--:B------:R-:W-:Y:S01]  /*1a990*/  FMUL.FTZ R11, R5, R35.reuse ;  /* 0x00000023050b7220 */ /* 0x080fe20000410000 */
[----:B------:R-:W3:Y:S01]  /*1a9a0*/  LDL.LU R56, [R1+0x4d0] ;  /* 0x0004d00001387983 */ /* 0x000ee20000300800 */
[C---:B------:R-:W-:Y:S02]  /*1a9b0*/  FFMA.FTZ R8, R61.reuse, R35, R8 ;  /* 0x000000233d087223 */ /* 0x040fe40000010008 */
[----:B------:R-:W-:Y:S02]  /*1a9c0*/  FFMA.FTZ R14, R61, R11, R14 ;  /* 0x0000000b3d0e7223 */ /* 0x000fe4000001000e */
[----:B------:R-:W4:Y:S01]  /*1a9d0*/  LDL.LU R61, [R1+0x4cc] ;  /* 0x0004cc00013d7983 */ /* 0x000f220000300800 */
[----:B------:R-:W-:Y:S01]  /*1a9e0*/  FADD.FTZ R9, R9, R58 ;  /* 0x0000003a09097221 */ /* 0x000fe20000010000 */
[----:B------:R-:W-:Y:S02]  /*1a9f0*/  FADD.FTZ R57, R57, R20 ;  /* 0x0000001439397221 */ /* 0x000fe40000010000 */
[----:B------:R-:W4:Y:S01]  /*1aa00*/  LDL.LU R20, [R1+0x4c8] ;  /* 0x0004c80001147983 */ /* 0x000f220000300800 */
[----:B------:R-:W-:Y:S01]  /*1aa10*/  FADD.FTZ R10, R9, R10 ;  /* 0x0000000a090a7221 */ /* 0x000fe20000010000 */
[----:B------:R-:W-:Y:S01]  /*1aa20*/  FMUL.FTZ R9, R3, R46 ;  /* 0x0000002e03097220 */ /* 0x000fe20000410000 */
[----:B------:R-:W-:-:S02]  /*1aa30*/  FADD.FTZ R54, R54, R19 ;  /* 0x0000001336367221 */ /* 0x000fc40000010000 */
[----:B------:R-:W-:Y:S01]  /*1aa40*/  FADD.FTZ R10, R11, R10 ;  /* 0x0000000a0b0a7221 */ /* 0x000fe20000010000 */
[----:B------:R-:W-:Y:S01]  /*1aa50*/  FFMA.FTZ R14, R17, R9, R14 ;  /* 0x00000009110e7223 */ /* 0x000fe2000001000e */
[----:B------:R-:W-:Y:S01]  /*1aa60*/  FMUL.FTZ R11, R5, R33 ;  /* 0x00000021050b7220 */ /* 0x000fe20000410000 */
[----:B------:R-:W4:Y:S01]  /*1aa70*/  LDL.LU R19, [R1+0x4c4] ;  /* 0x0004c40001137983 */ /* 0x000f220000300800 */
[----:B------:R-:W-:Y:S01]  /*1aa80*/  FADD.FTZ R10, R10, R9 ;  /* 0x000000090a0a7221 */ /* 0x000fe20000010000 */
[----:B------:R-:W-:Y:S01]  /*1aa90*/  FMUL.FTZ R9, R3, R44 ;  /* 0x0000002c03097220 */ /* 0x000fe20000410000 */
[C---:B------:R-:W-:Y:S01]  /*1aaa0*/  FFMA.FTZ R14, R16.reuse, R11, R14 ;  /* 0x0000000b100e7223 */ /* 0x040fe2000001000e */
[----:B------:R-:W-:Y:S01]  /*1aab0*/  FFMA.FTZ R59, R17, R46, R59 ;  /* 0x0000002e113b7223 */ /* 0x000fe2000001003b */
[----:B------:R-:W-:Y:S01]  /*1aac0*/  FADD.FTZ R10, R11, R10 ;  /* 0x0000000a0b0a7221 */ /* 0x000fe20000010000 */
[----:B------:R-:W4:Y:S01]  /*1aad0*/  LDL.LU R17, [R1+0x4c0] ;  /* 0x0004c00001117983 */ /* 0x000f220000300800 */
[----:B------:R-:W-:Y:S01]  /*1aae0*/  FFMA.FTZ R8, R16, R33, R8 ;  /* 0x0000002110087223 */ /* 0x000fe20000010008 */
[----:B------:R-:W-:Y:S01]  /*1aaf0*/  FFMA.FTZ R14, R15, R9, R14 ;  /* 0x000000090f0e7223 */ /* 0x000fe2000001000e */
        /* <DEDUP_REMOVED lines=9> */
[----:B------:R-:W-:Y:S01]  /*1ab90*/  FMUL.FTZ R11, R5, R32 ;  /* 0x00000020050b7220 */ /* 0x000fe20000410000 */
[C---:B---3--:R-:W-:Y:S02]  /*1aba0*/  FFMA.FTZ R59, R56.reuse, R42, R59 ;  /* 0x0000002a383b7223 */ /* 0x048fe4000001003b */
[----:B------:R-:W-:Y:S02]  /*1abb0*/  FFMA.FTZ R14, R56, R13, R14 ;  /* 0x0000000d380e7223 */ /* 0x000fe4000001000e */
[----:B------:R-:W2:Y:S01]  /*1abc0*/  LDL.LU R56, [R1+0x4b4] ;  /* 0x0004b40001387983 */ /* 0x000ea20000300800 */
[C---:B----4-:R-:W-:Y:S01]  /*1abd0*/  FFMA.FTZ R8, R61.reuse, R32, R9 ;  /* 0x000000203d087223 */ /* 0x050fe20000010009 */
[----:B------:R-:W-:-:S02]  /*1abe0*/  FFMA.FTZ R14, R61, R11, R14 ;  /* 0x0000000b3d0e7223 */ /* 0x000fc4000001000e */
[----:B------:R-:W3:Y:S01]  /*1abf0*/  LDL.LU R61, [R1+0x4b0] ;  /* 0x0004b000013d7983 */ /* 0x000ee20000300800 */
[----:B------:R-:W-:Y:S01]  /*1ac00*/  FADD.FTZ R10, R10, R13 ;  /* 0x0000000d0a0a7221 */ /* 0x000fe20000010000 */
[----:B------:R-:W-:Y:S01]  /*1ac10*/  FMUL.FTZ R9, R3, R38 ;  /* 0x0000002603097220 */ /* 0x000fe20000410000 */
[----:B------:R-:W-:Y:S02]  /*1ac20*/  FADD.FTZ R57, R57, R22 ;  /* 0x0000001639397221 */ /* 0x000fe40000010000 */
        /* <DEDUP_REMOVED lines=14> */
[C---:B------:R-:W-:Y:S01]  /*1ad10*/  FFMA.FTZ R14, R16.reuse, R11, R14 ;  /* 0x0000000b100e7223 */ /* 0x040fe2000001000e */
        /* <DEDUP_REMOVED lines=8> */
[----:B------:R-:W-:Y:S01]  /*1ada0*/  FMUL.FTZ R13, R3, R24 ;  /* 0x00000018030d7220 */ /* 0x000fe20000410000 */
[----:B------:R-:W-:Y:S01]  /*1adb0*/  FADD.FTZ R12, R12, R35 ;  /* 0x000000230c0c7221 */ /* 0x000fe20000010000 */
[----:B------:R-:W-:Y:S01]  /*1adc0*/  FFMA.FTZ R59, R20, R38, R59 ;  /* 0x00000026143b7223 */ /* 0x000fe2000001003b */
[----:B------:R-:W-:-:S02]  /*1add0*/  FADD.FTZ R10, R11, R10 ;  /* 0x0000000a0b0a7221 */ /* 0x000fc40000010000 */
[----:B------:R-:W-:Y:S01]  /*1ade0*/  FADD.FTZ R12, R12, R33 ;  /* 0x000000210c0c7221 */ /* 0x000fe20000010000 */
[----:B------:R-:W-:-:S03]  /*1adf0*/  FFMA.FTZ R59, R17, R36, R59 ;  /* 0x00000024113b7223 */ /* 0x000fc6000001003b */
[----:B------:R-:W-:Y:S01]  /*1ae00*/  FADD.FTZ R29, R12, R29 ;  /* 0x0000001d0c1d7221 */ /* 0x000fe20000010000 */
[----:B------:R-:W-:Y:S01]  /*1ae10*/  FFMA.FTZ R59, R15, R34, R59 ;  /* 0x000000220f3b7223 */ /* 0x000fe2000001003b */
[C---:B------:R-:W-:Y:S01]  /*1ae20*/  FMUL.FTZ R12, R5.reuse, R26 ;  /* 0x0000001a050c7220 */ /* 0x040fe20000410000 */
[C---:B------:R-:W-:Y:S01]  /*1ae30*/  FMUL.FTZ R16, R5.reuse, R18 ;  /* 0x0000001205107220 */ /* 0x040fe20000410000 */
[C---:B--2---:R-:W-:Y:S01]  /*1ae40*/  FFMA.FTZ R14, R56.reuse, R11, R14 ;  /* 0x0000000b380e7223 */ /* 0x044fe2000001000e */
[----:B------:R-:W-:Y:S01]  /*1ae50*/  FFMA.FTZ R9, R56, R31, R8 ;  /* 0x0000001f38097223 */ /* 0x000fe20000010008 */
[----:B------:R-:W-:Y:S02]  /*1ae60*/  FMUL.FTZ R8, R5, R30 ;  /* 0x0000001e05087220 */ /* 0x000fe40000410000 */
[----:B---3--:R-:W-:Y:S01]  /*1ae70*/  FFMA.FTZ R11, R61, R13, R14 ;  /* 0x0000000d3d0b7223 */ /* 0x008fe2000001000e */
[----:B------:R-:W-:Y:S01]  /*1ae80*/  FADD.FTZ R13, R10, R13 ;  /* 0x0000000d0a0d7221 */ /* 0x000fe20000010000 */
[----:B------:R-:W-:-:S02]  /*1ae90*/  FMUL.FTZ R10, R3, R28 ;  /* 0x0000001c030a7220 */ /* 0x000fc40000410000 */
[----:B------:R-:W-:-:S04]  /*1aea0*/  FFMA.FTZ R11, R41, R8, R11 ;  /* 0x00000008290b7223 */ /* 0x000fc8000001000b */
[----:B------:R-:W-:Y:S01]  /*1aeb0*/  FFMA.FTZ R11, R40, R10, R11 ;  /* 0x0000000a280b7223 */ /* 0x000fe2000001000b */
[----:B------:R-:W-:Y:S01]  /*1aec0*/  FFMA.FTZ R59, R61, R24, R59 ;  /* 0x000000183d3b7223 */ /* 0x000fe2000001003b */
[----:B------:R-:W-:Y:S01]  /*1aed0*/  FFMA.FTZ R9, R41, R30, R9 ;  /* 0x0000001e29097223 */ /* 0x000fe20000010009 */
[-C--:B------:R-:W-:Y:S01]  /*1aee0*/  FMUL.FTZ R14, R3, R21.reuse ;  /* 0x00000015030e7220 */ /* 0x080fe20000410000 */
[C---:B------:R-:W-:Y:S01]  /*1aef0*/  FFMA.FTZ R11, R7.reuse, R12, R11 ;  /* 0x0000000c070b7223 */ /* 0x040fe2000001000b */
[----:B------:R-:W-:Y:S01]  /*1af00*/  FADD.FTZ R13, R8, R13 ;  /* 0x0000000d080d7221 */ /* 0x000fe20000010000 */
[----:B------:R-:W-:Y:S01]  /*1af10*/  FFMA.FTZ R8, R40, R28, R59 ;  /* 0x0000001c28087223 */ /* 0x000fe2000001003b */
[----:B------:R-:W-:Y:S01]  /*1af20*/  FFMA.FTZ R9, R7, R26, R9 ;  /* 0x0000001a07097223 */ /* 0x000fe20000010009 */
[C---:B------:R-:W-:Y:S01]  /*1af30*/  FFMA.FTZ R11, R6.reuse, R14, R11 ;  /* 0x0000000e060b7223 */ /* 0x040fe2000001000b */
[----:B------:R0:W5:Y:S01]  /*1af40*/  LDL.LU R41, [R1+0x978] ;  /* 0x0009780001297983 */ /* 0x0001620000300800 */
[----:B------:R-:W-:Y:S01]  /*1af50*/  FFMA.FTZ R8, R6, R21, R8 ;  /* 0x0000001506087223 */ /* 0x000fe20000010008 */
[C---:B------:R-:W-:Y:S01]  /*1af60*/  FFMA.FTZ R9, R4.reuse, R18, R9 ;  /* 0x0000001204097223 */ /* 0x040fe20000010009 */
[----:B------:R-:W-:Y:S01]  /*1af70*/  FFMA.FTZ R15, R4, R16, R11 ;  /* 0x00000010040f7223 */ /* 0x000fe2000001000b */
        /* <DEDUP_REMOVED lines=24> */
[----:B------:R-:W-:Y:S01]  /*1b100*/  FADD.FTZ R49, R49, R24 ;  /* 0x0000001831317221 */ /* 0x000fe20000010000 */
[----:B------:R-:W-:Y:S01]  /*1b110*/  FADD.FTZ R31, R31, R26 ;  /* 0x0000001a1f1f7221 */ /* 0x000fe20000010000 */
[----:B------:R-:W-:-:S02]  /*1b120*/  FADD.FTZ R13, R13, R14 ;  /* 0x0000000e0d0d7221 */ /* 0x000fc40000010000 */
[----:B------:R-:W-:Y:S01]  /*1b130*/  FADD.FTZ R10, R49, R28 ;  /* 0x0000001c310a7221 */ /* 0x000fe20000010000 */
[----:B------:R-:W-:Y:S01]  /*1b140*/  FADD.FTZ R11, R31, R18 ;  /* 0x000000121f0b7221 */ /* 0x000fe20000010000 */
[----:B------:R-:W-:Y:S02]  /*1b150*/  FADD.FTZ R16, R16, R13 ;  /* 0x0000000d10107221 */ /* 0x000fe40000010000 */
[----:B0-----:R-:W-:-:S07]  /*1b160*/  FADD.FTZ R10, R10, R21 ;  /* 0x000000150a0a7221 */ /* 0x001fce0000010000 */
.L_x_1583:
        /* <DEDUP_REMOVED lines=9> */
[----:B------:R-:W2:Y:S01]  /*1b200*/  S2R R44, SR_TID.X ;  /* 0x00000000002c7919 */ /* 0x000ea20000002100 */
[----:B-1----:R-:W-:Y:S01]  /*1b210*/  ULEA UR5, UR7, UR5, 0x18 ;  /* 0x0000000507057291 */ /* 0x002fe2000f8ec0ff */
[----:B0-----:R-:W-:-:S02]  /*1b220*/  ISETP.GT.AND P0, PT, R17, 0x1e, PT ;  /* 0x0000001e1100780c */ /* 0x001fc40003f04270 */
[C---:B------:R-:W-:Y:S02]  /*1b230*/  ISETP.GT.AND P2, PT, R17.reuse, 0xf, PT ;  /* 0x0000000f1100780c */ /* 0x040fe40003f44270 */
[----:B------:R-:W-:Y:S02]  /*1b240*/  ISETP.GT.AND P1, PT, R17, 0x17, PT ;  /* 0x000000171100780c */ /* 0x000fe40003f24270 */
[----:B--2---:R-:W-:-:S07]  /*1b250*/  LEA R36, R44, UR5, 0x4 ;  /* 0x000000052c247c11 */ /* 0x004fce000f8e20ff */
[----:B---3--:R-:W-:Y:S01]  /*1b260*/  @!P0 FADD.FTZ R15, R12, R15 ;  /* 0x0000000f0c0f8221 */ /* 0x008fe20000010000 */
[----:B----4-:R-:W-:Y:S01]  /*1b270*/  @!P0 FADD.FTZ R16, R13, R16 ;  /* 0x000000100d108221 */ /* 0x010fe20000010000 */
        /* <DEDUP_REMOVED lines=30> */
.L_x_1585:
[----:B------:R-:W-:Y:S05]  /*1b460*/  BSYNC.RECONVERGENT B0 ;  /* 0x0000000000007941 */ /* 0x000fea0003800200 */
.L_x_1584:
        /* <DEDUP_REMOVED lines=40> */
.L_x_1587:
[----:B------:R-:W-:Y:S05]  /*1b6f0*/  BSYNC.RECONVERGENT B0 ;  /* 0x0000000000007941 */ /* 0x000fea0003800200 */
.L_x_1586:
        /* <DEDUP_REMOVED lines=38> */
.L_x_1589:
[----:B------:R-:W-:Y:S05]  /*1b960*/  BSYNC.RECONVERGENT B0 ;  /* 0x0000000000007941 */ /* 0x000fea0003800200 */
.L_x_1588:
        /* <DEDUP_REMOVED lines=30> */
.L_x_1591:
[----:B------:R-:W-:Y:S05]  /*1bb50*/  BSYNC.RECONVERGENT B0 ;  /* 0x0000000000007941 */ /* 0x000fea0003800200 */
.L_x_1590:
        /* <DEDUP_REMOVED lines=34> */
.L_x_1595:
[----:B------:R-:W3:Y:S04]  /*1bd80*/  LDG.E.STRONG.GPU R8, desc[UR10][R14.64] ;  /* 0x0000000a0e087981 */ /* 0x000ee8000c1ef900 */
[----:B---3--:R-:W-:Y:S04]  /*1bd90*/  CCTL.IVALL ;  /* 0x00000000ff00798f */ /* 0x008fe80002000000 */
[----:B------:R0:W-:Y:S01]  /*1bda0*/  STL [R1], R8 ;  /* 0x0000000801007387 */ /* 0x0001e20000100800 */
[----:B------:R-:W-:-:S13]  /*1bdb0*/  ISETP.NE.AND P0, PT, R8, UR5, PT ;  /* 0x0000000508007c0c */ /* 0x000fda000bf05270 */
[----:B0-----:R-:W-:Y:S05]  /*1bdc0*/  @P0 BRA `(.L_x_1595) ;  /* 0xfffffffc00ec0947 */ /* 0x001fea000383ffff */
.L_x_1594:
[----:B------:R-:W-:Y:S05]  /*1bdd0*/  BSYNC.RECONVERGENT B0 ;  /* 0x0000000000007941 */ /* 0x000fea0003800200 */
.L_x_1593:
        /* <DEDUP_REMOVED lines=15> */
.L_x_1597:
        /* <DEDUP_REMOVED lines=77> */
.L_x_1596:
        /* <DEDUP_REMOVED lines=52> */
.L_x_1598:
        /* <DEDUP_REMOVED lines=27> */
.L_x_1599:
        /* <DEDUP_REMOVED lines=12> */
.L_x_1600:
[----:B------:R-:W-:Y:S05]  /*1c950*/  BSYNC.RECONVERGENT B0 ;  /* 0x0000000000007941 */ /* 0x000fea0003800200 */
.L_x_1592:
        /* <DEDUP_REMOVED lines=17> */
.L_x_1606:
[----:B------:R-:W-:-:S05]  /*1ca70*/  LEA R20, R19, UR15, 0x3 ;  /* 0x0000000f13147c11 */ /* 0x000fca000f8e18ff */
[----:B0--3--:R-:W2:Y:S04]  /*1ca80*/  LDL.128 R12, [R20+0x10] ;  /* 0x00001000140c7983 */ /* 0x009ea80000100c00 */
[----:B-1----:R0:W3:Y:S01]  /*1ca90*/  LDL.128 R8, [R20+0x210] ;  /* 0x0002100014087983 */ /* 0x0020e20000100c00 */
[----:B------:R-:W-:Y:S01]  /*1caa0*/  BSSY.RECONVERGENT B0, `(.L_x_1601) ;  /* 0x0000038000007945 */ /* 0x000fe20003800200 */
[----:B--2---:R-:W-:Y:S01]  /*1cab0*/  FADD.FTZ R12, R12, -UR28 ;  /* 0x8000001c0c0c7e21 */ /* 0x004fe20008010000 */
[----:B------:R-:W-:Y:S01]  /*1cac0*/  FADD.FTZ R13, R13, -UR28 ;  /* 0x8000001c0d0d7e21 */ /* 0x000fe20008010000 */
[----:B------:R-:W-:Y:S02]  /*1cad0*/  FADD.FTZ R14, R14, -UR28 ;  /* 0x8000001c0e0e7e21 */ /* 0x000fe40008010000 */
[----:B------:R-:W-:Y:S01]  /*1cae0*/  FMUL.FTZ R26, R12, UR16 ;  /* 0x000000100c1a7c20 */ /* 0x000fe20008410000 */
[----:B------:R-:W-:Y:S01]  /*1caf0*/  FMUL.FTZ R27, R13, UR16 ;  /* 0x000000100d1b7c20 */ /* 0x000fe20008410000 */
[----:B------:R-:W-:-:S02]  /*1cb00*/  FMUL.FTZ R28, R14, UR16 ;  /* 0x000000100e1c7c20 */ /* 0x000fc40008410000 */
[----:B-----5:R-:W-:Y:S01]  /*1cb10*/  @P2 FFMA.FTZ R12, R3, R26, R0 ;  /* 0x0000001a030c2223 */ /* 0x020fe20000010000 */
[----:B------:R-:W-:-:S03]  /*1cb20*/  @P2 FFMA.FTZ R13, R5, R27, R2 ;  /* 0x0000001b050d2223 */ /* 0x000fc60000010002 */
[----:B------:R-:W-:Y:S01]  /*1cb30*/  @P2 FMUL.FTZ R18, R12, -1.4426950216293334961 ;  /* 0xbfb8aa3b0c122820 */ /* 0x000fe20000410000 */
[----:B------:R-:W-:-:S05]  /*1cb40*/  @P2 FMUL.FTZ R22, R13, -1.4426950216293334961 ;  /* 0xbfb8aa3b0d162820 */ /* 0x000fca0000410000 */
[----:B------:R-:W0:Y:S08]  /*1cb50*/  @P2 MUFU.EX2 R18, R18 ;  /* 0x0000001200122308 */ /* 0x000e300000000800 */
[----:B------:R-:W1:Y:S01]  /*1cb60*/  @P2 MUFU.EX2 R22, R22 ;  /* 0x0000001600162308 */ /* 0x000e620000000800 */
[----:B0-----:R-:W-:-:S07]  /*1cb70*/  @P2 FADD.FTZ R20, R18, 1 ;  /* 0x3f80000012142421 */ /* 0x001fce0000010000 */
[----:B------:R0:W2:Y:S01]  /*1cb80*/  @P2 MUFU.RCP R21, R20 ;  /* 0x0000001400152308 */ /* 0x0000a20000001000 */
[----:B-1----:R-:W-:-:S07]  /*1cb90*/  @P2 FADD.FTZ R23, R22, 1 ;  /* 0x3f80000016172421 */ /* 0x002fce0000010000 */
[----:B------:R-:W1:Y:S01]  /*1cba0*/  @P2 MUFU.RCP R24, R23 ;  /* 0x0000001700182308 */ /* 0x000e620000001000 */
[----:B0-----:R-:W-:-:S04]  /*1cbb0*/  FADD.FTZ R20, R15, -UR28 ;  /* 0x8000001c0f147e21 */ /* 0x001fc80008010000 */
[----:B------:R-:W-:Y:S01]  /*1cbc0*/  FMUL.FTZ R30, R20, UR16 ;  /* 0x00000010141e7c20 */ /* 0x000fe20008410000 */
[----:B---3--:R-:W-:Y:S01]  /*1cbd0*/  MOV R20, R11 ;  /* 0x0000000b00147202 */ /* 0x008fe20000000f00 */
[----:B--2---:R-:W-:Y:S01]  /*1cbe0*/  @P2 FADD.FTZ R25, -R21, 1 ;  /* 0x3f80000015192421 */ /* 0x004fe20000010100 */
[----:B------:R-:W-:-:S03]  /*1cbf0*/  @P2 FMUL.FTZ R21, R8, R21 ;  /* 0x0000001508152220 */ /* 0x000fc60000410000 */
[----:B------:R-:W-:Y:S01]  /*1cc00*/  @P2 FFMA.FTZ R12, R12, R25, 1 ;  /* 0x3f8000000c0c2423 */ /* 0x000fe20000010019 */
[----:B------:R-:W-:-:S03]  /*1cc10*/  LEA R25, R19, R4, 0x3 ;  /* 0x0000000413197211 */ /* 0x000fc600078e18ff */
[----:B------:R-:W-:Y:S01]  /*1cc20*/  @P2 FMUL.FTZ R8, R21, R12 ;  /* 0x0000000c15082220 */ /* 0x000fe20000410000 */
[----:B------:R-:W-:Y:S01]  /*1cc30*/  ISETP.GE.U32.AND P0, PT, R25, UR18, PT ;  /* 0x0000001219007c0c */ /* 0x000fe2000bf06070 */
[----:B------:R-:W-:Y:S01]  /*1cc40*/  FFMA.FTZ R12, R16, R26, R17 ;  /* 0x0000001a100c7223 */ /* 0x000fe20000010011 */
[----:B------:R-:W-:Y:S01]  /*1cc50*/  SHF.R.S32.HI R21, RZ, 0x1f, R25 ;  /* 0x0000001fff157819 */ /* 0x000fe20000011419 */
[----:B-1----:R-:W-:Y:S01]  /*1cc60*/  @P2 FADD.FTZ R18, -R24, 1 ;  /* 0x3f80000018122421 */ /* 0x002fe20000010100 */
[----:B------:R-:W-:Y:S01]  /*1cc70*/  @P2 FMUL.FTZ R24, R9, R24 ;  /* 0x0000001809182220 */ /* 0x000fe20000410000 */
[----:B------:R-:W-:Y:S01]  /*1cc80*/  FFMA.FTZ R15, R3, R8, -R12 ;  /* 0x00000008030f7223 */ /* 0x000fe2000001080c */
[----:B------:R-:W-:Y:S01]  /*1cc90*/  ISETP.GE.AND.EX P0, PT, R21, UR19, PT, P0 ;  /* 0x0000001315007c0c */ /* 0x000fe2000bf06300 */
[----:B------:R-:W-:Y:S01]  /*1cca0*/  @P2 FFMA.FTZ R13, R13, R18, 1 ;  /* 0x3f8000000d0d2423 */ /* 0x000fe20000010012 */
[----:B------:R-:W-:Y:S01]  /*1ccb0*/  IADD3 R8, PT, PT, R25, 0x8, RZ ;  /* 0x0000000819087810 */ /* 0x000fe20007ffe0ff */
[--C-:B------:R-:W-:Y:S01]  /*1ccc0*/  FFMA.FTZ R26, R16, R30, R17.reuse ;  /* 0x0000001e101a7223 */ /* 0x100fe20000010011 */
[----:B------:R-:W-:Y:S01]  /*1ccd0*/  MOV R18, R10 ;  /* 0x0000000a00127202 */ /* 0x000fe20000000f00 */
[----:B------:R-:W-:Y:S01]  /*1cce0*/  @P2 FMUL.FTZ R9, R24, R13 ;  /* 0x0000000d18092220 */ /* 0x000fe20000410000 */
[----:B------:R-:W-:Y:S01]  /*1ccf0*/  ISETP.GE.U32.AND P1, PT, R8, UR18, PT ;  /* 0x0000001208007c0c */ /* 0x000fe2000bf26070 */
[C-C-:B------:R-:W-:Y:S01]  /*1cd00*/  FFMA.FTZ R10, R16.reuse, R27, R17.reuse ;  /* 0x0000001b100a7223 */ /* 0x140fe20000010011 */
[----:B------:R-:W-:Y:S01]  /*1cd10*/  SHF.R.S32.HI R12, RZ, 0x1f, R8 ;  /* 0x0000001fff0c7819 */ /* 0x000fe20000011408 */
[----:B------:R-:W-:Y:S01]  /*1cd20*/  FFMA.FTZ R24, R16, R28, R17 ;  /* 0x0000001c10187223 */ /* 0x000fe20000010011 */
[----:B------:R-:W-:Y:S01]  /*1cd30*/  ISETP.NE.AND P2, PT, RZ, UR12, PT ;  /* 0x0000000cff007c0c */ /* 0x000fe2000bf45270 */
[----:B------:R-:W-:Y:S01]  /*1cd40*/  FFMA.FTZ R23, R5, R9, -R10 ;  /* 0x0000000905177223 */ /* 0x000fe2000001080a */
[----:B------:R-:W-:Y:S01]  /*1cd50*/  ISETP.GE.AND.EX P1, PT, R12, UR19, PT, P1 ;  /* 0x000000130c007c0c */ /* 0x000fe2000bf26310 */
[----:B------:R-:W-:-:S12]  /*1cd60*/  @P0 BRA `(.L_x_1602) ;  /* 0x00000000002c0947 */ /* 0x000fd80003800000 */
        /* <DEDUP_REMOVED lines=11> */
.L_x_1602:
[----:B------:R-:W-:Y:S05]  /*1ce20*/  BSYNC.RECONVERGENT B0 ;  /* 0x0000000000007941 */ /* 0x000fea0003800200 */
.L_x_1601:
        /* <DEDUP_REMOVED lines=19> */
.L_x_1603:
        /* <DEDUP_REMOVED lines=9> */
[----:B------:R-:W-:Y:S01]  /*1cff0*/  FMUL.FTZ R25, R25, UR16 ;  /* 0x0000001019197c20 */ /* 0x000fe20008410000 */
[----:B------:R-:W-:-:S05]  /*1d000*/  IMAD.WIDE.U32 R8, R8, UR20, R10 ;  /* 0x0000001408087c25 */ /* 0x000fca000f8e000a */
[----:B------:R-:W-:Y:S02]  /*1d010*/  IADD3 R9, PT, PT, R9, R13, RZ ;  /* 0x0000000d09097210 */ /* 0x000fe40007ffe0ff */
[----:B------:R-:W-:-:S04]  /*1d020*/  LEA R10, P0, R8, UR6, 0x2 ;  /* 0x00000006080a7c11 */ /* 0x000fc8000f8010ff */
[----:B------:R-:W-:-:S05]  /*1d030*/  LEA.HI.X R11, R8, UR7, R9, 0x2, P0 ;  /* 0x00000007080b7c11 */ /* 0x000fca00080f1409 */
[----:B------:R1:W-:Y:S04]  /*1d040*/  STG.E.64 desc[UR10][R10.64], R24 ;  /* 0x000000180a007986 */ /* 0x0003e8000c101b0a */
.L_x_1605:
[----:B------:R-:W-:Y:S05]  /*1d050*/  BSYNC.RECONVERGENT B0 ;  /* 0x0000000000007941 */ /* 0x000fea0003800200 */
.L_x_1604:
        /* <DEDUP_REMOVED lines=10> */
.L_x_1581:
[----:B------:R-:W2:Y:S01]  /*1d100*/  S2R R9, SR_TID.X ;  /* 0x0000000000097919 */ /* 0x000ea20000002100 */
[----:B------:R-:W3:Y:S01]  /*1d110*/  LDC R4, c[0x0][0x370] ;  /* 0x0000dc00ff047b82 */ /* 0x000ee20000000800 */
[----:B------:R-:W-:Y:S07]  /*1d120*/  BSSY.RECONVERGENT B0, `(.L_x_1608) ;  /* 0x000000e000007945 */ /* 0x000fee0003800200 */
[----:B------:R-:W4:Y:S08]  /*1d130*/  LDC R7, c[0x0][0x374] ;  /* 0x0000dd00ff077b82 */ /* 0x000f300000000800 */
[----:B------:R-:W5:Y:S01]  /*1d140*/  LDC.64 R2, c[0x0][0x3c8] ;  /* 0x0000f200ff027b82 */ /* 0x000f620000000a00 */
[----:B---3--:R-:W-:-:S02]  /*1d150*/  ISETP.NE.AND P0, PT, R4, 0x1, PT ;  /* 0x000000010400780c */ /* 0x008fc40003f05270 */
[----:B--2---:R-:W-:Y:S02]  /*1d160*/  ISETP.NE.AND P1, PT, R9, RZ, PT ;  /* 0x000000ff0900720c */ /* 0x004fe40003f25270 */
[----:B----4-:R-:W-:-:S04]  /*1d170*/  SHF.L.U32 R0, R7, 0x1, RZ ;  /* 0x0000000107007819 */ /* 0x010fc800000006ff */
[----:B------:R-:W-:-:S05]  /*1d180*/  SEL R5, R0, RZ, P0 ;  /* 0x000000ff00057207 */ /* 0x000fca0000000000 */
[----:B-----5:R-:W-:Y:S02]  /*1d190*/  IMAD.WIDE.U32 R2, R5, 0x4, R2 ;  /* 0x0000000405027825 */ /* 0x020fe400078e0002 */
[----:B------:R-:W-:Y:S05]  /*1d1a0*/  @P1 BRA `(.L_x_1609) ;  /* 0x0000000000141947 */ /* 0x000fea0003800000 */
[----:B------:R-:W-:Y:S01]  /*1d1b0*/  HFMA2 R5, -RZ, RZ, 0, 5.9604644775390625e-08 ;  /* 0x00000001ff057431 */ /* 0x000fe200000001ff */
[----:B------:R-:W-:Y:S06]  /*1d1c0*/  MEMBAR.ALL.GPU ;  /* 0x0000000000007992 */ /* 0x000fec000000a000 */
[----:B------:R-:W-:-:S00]  /*1d1d0*/  ERRBAR ;  /* 0x00000000000079ab */ /* 0x000fc00000000000 */
[----:B------:R-:W-:Y:S06]  /*1d1e0*/  CGAERRBAR ;  /* 0x00000000000075ab */ /* 0x000fec0000000000 */
[----:B------:R2:W-:Y:S02]  /*1d1f0*/  REDG.E.ADD.S32.STRONG.GPU desc[UR10][R2.64], R5 ;  /* 0x000000050200798e */ /* 0x0005e4000c12e30a */
.L_x_1609:
[----:B------:R-:W-:Y:S05]  /*1d200*/  BSYNC.RECONVERGENT B0 ;  /* 0x0000000000007941 */ /* 0x000fea0003800200 */
.L_x_1608:
[----:B------:R-:W3:Y:S01]  /*1d210*/  S2UR UR5, SR_CTAID.Y ;  /* 0x00000000000579c3 */ /* 0x000ee20000002600 */
[----:B--2---:R-:W-:Y:S02]  /*1d220*/  IADD3 R5, PT, PT, R7, -0x1, RZ ;  /* 0xffffffff07057810 */ /* 0x004fe40007ffe0ff */
[----:B------:R-:W-:-:S05]  /*1d230*/  IADD3 R0, PT, PT, R4, -0x1, RZ ;  /* 0xffffffff04007810 */ /* 0x000fca0007ffe0ff */
[----:B------:R-:W2:Y:S01]  /*1d240*/  S2UR UR4, SR_CTAID.X ;  /* 0x00000000000479c3 */ /* 0x000ea20000002500 */
[----:B---3--:R-:W-:-:S04]  /*1d250*/  ISETP.NE.AND P0, PT, R5, UR5, PT ;  /* 0x0000000505007c0c */ /* 0x008fc8000bf05270 */
[----:B--2---:R-:W-:-:S13]  /*1d260*/  ISETP.NE.OR P0, PT, R0, UR4, P0 ;  /* 0x0000000400007c0c */ /* 0x004fda0008705670 */
[----:B------:R-:W-:Y:S05]  /*1d270*/  @P0 EXIT ;  /* 0x000000000000094d */ /* 0x000fea0003800000 */
[----:B------:R-:W-:Y:S05]  /*1d280*/  @P1 BRA `(.L_x_1610) ;  /* 0x0000000000201947 */ /* 0x000fea0003800000 */
[----:B------:R-:W-:-:S05]  /*1d290*/  IMAD R0, R4, R7, RZ ;  /* 0x0000000704007224 */ /* 0x000fca00078e02ff */
[----:B------:R-:W-:-:S13]  /*1d2a0*/  ISETP.NE.AND P0, PT, R0, -0x1, PT ;  /* 0xffffffff0000780c */ /* 0x000fda0003f05270 */
[----:B------:R-:W-:Y:S05]  /*1d2b0*/  @!P0 BRA `(.L_x_1610) ;  /* 0x0000000000148947 */ /* 0x000fea0003800000 */
.L_x_1611:
[----:B------:R-:W2:Y:S04]  /*1d2c0*/  LDG.E.STRONG.GPU R5, desc[UR10][R2.64] ;  /* 0x0000000a02057981 */ /* 0x000ea8000c1ef900 */
[----:B--2---:R-:W-:Y:S01]  /*1d2d0*/  CCTL.IVALL ;  /* 0x00000000ff00798f */ /* 0x004fe20002000000 */
[----:B------:R-:W-:Y:S05]  /*1d2e0*/  YIELD ;  /* 0x0000000000007946 */ /* 0x000fea0003800000 */
[----:B------:R-:W-:-:S13]  /*1d2f0*/  ISETP.NE.AND P0, PT, R5, R0, PT ;  /* 0x000000000500720c */ /* 0x000fda0003f05270 */
[----:B------:R-:W-:Y:S05]  /*1d300*/  @P0 BRA `(.L_x_1611) ;  /* 0xfffffffc00ec0947 */ /* 0x000fea000383ffff */
.L_x_1610:
[----:B------:R-:W-:Y:S05]  /*1d310*/  WARPSYNC.ALL ;  /* 0x0000000000007948 */ /* 0x000fea0003800000 */
[----:B------:R-:W2:Y:S08]  /*1d320*/  LDC.64 R12, c[0x0][0x3f8] ;  /* 0x0000fe00ff0c7b82 */ /* 0x000eb00000000a00 */
[----:B------:R-:W-:Y:S01]  /*1d330*/  BAR.SYNC.DEFER_BLOCKING 0x0 ;  /* 0x0000000000007b1d */ /* 0x000fe20000010000 */
[----:B--2---:R-:W-:-:S04]  /*1d340*/  LEA.HI R0, P0, R13, R12, RZ, 0x1 ;  /* 0x0000000c0d007211 */ /* 0x004fc800078108ff */
        /* <DEDUP_REMOVED lines=9> */
[----:B-1----:R-:W-:-:S04]  /*1d3e0*/  IADD3 R11, P1, PT, R2, 0x1e0, RZ ;  /* 0x000001e0020b7810 */ /* 0x002fc80007f3e0ff */
        /* <DEDUP_REMOVED lines=11> */
[----:B0-----:R-:W-:-:S05]  /*1d4a0*/  IADD3.X R15, PT, PT, R4, -0x1, ~R5, P0, P1 ;  /* 0xffffffff040f7810 */ /* 0x001fca00007e2c05 */
        /* <DEDUP_REMOVED lines=48> */
.L_x_1614:
        /* <DEDUP_REMOVED lines=31> */
.L_x_1613:
[----:B------:R-:W-:Y:S05]  /*1d9a0*/  BSYNC.RECONVERGENT B0 ;  /* 0x0000000000007941 */ /* 0x000fea0003800200 */
.L_x_1612:
        /* <DEDUP_REMOVED lines=10> */
.L_x_1615:
        /* <DEDUP_REMOVED lines=87> */
.L_x_1616:
        /* <DEDUP_REMOVED lines=12> */
.L_x_4911:


//--------------------- .text._Z35group_norm_nhwc_bwd_one_pass_kernelI11Fp32IOFp16WLi64ELi120ELi480EEv26Group_norm_nhwc_bwd_params --------------------------
	.section	.text._Z35group_norm_nhwc_bwd_one_pass_kernelI11Fp32IOFp16WLi64ELi120ELi480EEv26Group_norm_nhwc_bwd_params,"ax",@progbits
	.align	128
        .global         _Z35group_norm_nhwc_bwd_one_pass_kernelI11Fp32IOFp16WLi64ELi120ELi480EEv26Group_norm_nhwc_bwd_params
        .type           _Z35group_norm_nhwc_bwd_one_pass_kernelI11Fp32IOFp16WLi64ELi120ELi480EEv26Group_norm_nhwc_bwd_params,@function
        .size           _Z35group_norm_nhwc_bwd_one_pass_kernelI11Fp32IOFp16WLi64ELi120ELi480EEv26Group_norm_nhwc_bwd_params,(.L_x_4912 - _Z35group_norm_nhwc_bwd_one_pass_kernelI11Fp32IOFp16WLi64ELi120ELi480EEv26Group_norm_nhwc_bwd_params)
        .other          _Z35group_norm_nhwc_bwd_one_pass_kernelI11Fp32IOFp16WLi64ELi120ELi480EEv26Group_norm_nhwc_bwd_params,@"STO_CUDA_ENTRY STV_DEFAULT"
_Z35group_norm_nhwc_bwd_one_pass_kernelI11Fp32IOFp16WLi64ELi120ELi480EEv26Group_norm_nhwc_bwd_params:
.text._Z35group_norm_nhwc_bwd_one_pass_kernelI11Fp32IOFp16WLi64ELi120ELi480EEv26Group_norm_nhwc_bwd_params:
        /* <DEDUP_REMOVED lines=21> */
.L_x_1660:
        /* <DEDUP_REMOVED lines=257> */
[----:B--2---:R-:W-:Y:S02]  /*1160*/  @P6 HADD2.F32 R52, -RZ, R24.H0_H0 ;  /* 0x20000018ff346230 */ /* 0x004fe40000004100 */
[----:B---3--:R-:W-:Y:S02]  /*1170*/  @P6 HADD2.F32 R53, -RZ, R25.H0_H0 ;  /* 0x20000019ff356230 */ /* 0x008fe40000004100 */
[----:B------:R-:W-:Y:S02]  /*1180*/  HADD2.F32 R49, -RZ, R49.H0_H0 ;  /* 0x20000031ff317230 */ /* 0x000fe40000004100 */
[----:B------:R-:W-:Y:S01]  /*1190*/  HADD2.F32 R0, -RZ, R0.H0_H0 ;  /* 0x20000000ff007230 */ /* 0x000fe20000004100 */
        /* <DEDUP_REMOVED lines=114> */
.L_x_1618:
        /* <DEDUP_REMOVED lines=256> */
.L_x_1619:
        /* <DEDUP_REMOVED lines=45> */
.L_x_1621:
[----:B------:R-:W-:Y:S05]  /*2b90*/  BSYNC.RECONVERGENT B0 ;  /* 0x0000000000007941 */ /* 0x000fea0003800200 */
.L_x_1620:
        /* <DEDUP_REMOVED lines=40> */
.L_x_1623:
[----:B------:R-:W-:Y:S05]  /*2e20*/  BSYNC.RECONVERGENT B0 ;  /* 0x0000000000007941 */ /* 0x000fea0003800200 */
.L_x_1622:
        /* <DEDUP_REMOVED lines=38> */
.L_x_1625:
[----:B------:R-:W-:Y:S05]  /*3090*/  BSYNC.RECONVERGENT B0 ;  /* 0x0000000000007941 */ /* 0x000fea0003800200 */
.L_x_1624:
        /* <DEDUP_REMOVED lines=29> */
.L_x_1627:
[----:B------:R-:W-:Y:S05]  /*3270*/  BSYNC.RECONVERGENT B0 ;  /* 0x0000000000007941 */ /* 0x000fea0003800200 */
.L_x_1626:
        /* <DEDUP_REMOVED lines=34> */
.L_x_1630:
        /* <DEDUP_REMOVED lines=8> */
.L_x_1629:
        /* <DEDUP_REMOVED lines=18> */
.L_x_1632:
        /* <DEDUP_REMOVED lines=153> */
.L_x_1631:
        /* <DEDUP_REMOVED lines=44> */
.L_x_1633:
        /* <DEDUP_REMOVED lines=22> */
.L_x_1634:
        /* <DEDUP_REMOVED lines=12> */
.L_x_1635:
[----:B------:R-:W-:Y:S05]  /*44b0*/  BSYNC.RECONVERGENT B0 ;  /* 0x0000000000007941 */ /* 0x000fea0003800200 */
.L_x_1628:
        /* <DEDUP_REMOVED lines=50> */
.L_x_1636:
        /* <DEDUP_REMOVED lines=21> */
.L_x_1638:
[----:B------:R-:W-:Y:S05]  /*4930*/  BSYNC.RECONVERGENT B0 ;  /* 0x0000000000007941 */ /* 0x000fea0003800200 */
.L_x_1637:
        /* <DEDUP_REMOVED lines=21> */
.L_x_1639:
        /* <DEDUP_REMOVED lines=21> */
.L_x_1641:
[----:B------:R-:W-:Y:S05]  /*4be0*/  BSYNC.RECONVERGENT B0 ;  /* 0x0000000000007941 */ /* 0x000fea0003800200 */
.L_x_1640:
        /* <DEDUP_REMOVED lines=21> */
.L_x_1642:
        /* <DEDUP_REMOVED lines=20> */
.L_x_1644:
[----:B------:R-:W-:Y:S05]  /*4e80*/  BSYNC.RECONVERGENT B0 ;  /* 0x0000000000007941 */ /* 0x000fea0003800200 */
.L_x_1643:
        /* <DEDUP_REMOVED lines=65> */
.L_x_1645:
        /* <DEDUP_REMOVED lines=17> */
.L_x_1647:
[----:B------:R-:W-:Y:S05]  /*53b0*/  BSYNC.RECONVERGENT B0 ;  /* 0x0000000000007941 */ /* 0x000fea0003800200 */
.L_x_1646:
        /* <DEDUP_REMOVED lines=19> */
.L_x_1648:
        /* <DEDUP_REMOVED lines=17> */
.L_x_1650:
[----:B------:R-:W-:Y:S05]  /*5600*/  BSYNC.RECONVERGENT B0 ;  /* 0x0000000000007941 */ /* 0x000fea0003800200 */
.L_x_1649:
        /* <DEDUP_REMOVED lines=19> */
.L_x_1651:
        /* <DEDUP_REMOVED lines=17> */
.L_x_1653:
[----:B------:R-:W-:Y:S05]  /*5850*/  BSYNC.RECONVERGENT B0 ;  /* 0x0000000000007941 */ /* 0x000fea0003800200 */
.L_x_1652:
        /* <DEDUP_REMOVED lines=19> */
.L_x_1654:
        /* <DEDUP_REMOVED lines=18> */
.L_x_1656:
[----:B------:R-:W-:Y:S05]  /*5ab0*/  BSYNC.RECONVERGENT B0 ;  /* 0x0000000000007941 */ /* 0x000fea0003800200 */
.L_x_1655:
        /* <DEDUP_REMOVED lines=19> */
.L_x_1657:
        /* <DEDUP_REMOVED lines=17> */
.L_x_1659:
[----:B------:R-:W-:Y:S05]  /*5d00*/  BSYNC.RECONVERGENT B0 ;  /* 0x0000000000007941 */ /* 0x000fea0003800200 */
.L_x_1658:
        /* <DEDUP_REMOVED lines=8> */
.L_x_1617:
        /* <DEDUP_REMOVED lines=15> */
.L_x_1662:
[----:B------:R-:W-:Y:S05]  /*5e80*/  BSYNC.RECONVERGENT B0 ;  /* 0x0000000000007941 */ /* 0x000fea0003800200 */
.L_x_1661:
        /* <DEDUP_REMOVED lines=11> */
.L_x_1664:
[----:B------:R-:W2:Y:S04]  /*5f40*/  LDG.E.STRONG.GPU R5, desc[UR14][R2.64] ;  /* 0x0000000e02057981 */ /* 0x000ea8000c1ef900 */
[----:B--2---:R-:W-:Y:S01]  /*5f50*/  CCTL.IVALL ;  /* 0x00000000ff00798f */ /* 0x004fe20002000000 */
[----:B------:R-:W-:Y:S05]  /*5f60*/  YIELD ;  /* 0x0000000000007946 */ /* 0x000fea0003800000 */
[----:B------:R-:W-:-:S13]  /*5f70*/  ISETP.NE.AND P0, PT, R5, R0, PT ;  /* 0x000000000500720c */ /* 0x000fda0003f05270 */
[----:B------:R-:W-:Y:S05]  /*5f80*/  @P0 BRA `(.L_x_1664) ;  /* 0xfffffffc00ec0947 */ /* 0x000fea000383ffff */
.L_x_1663:
        /* <DEDUP_REMOVED lines=74> */
.L_x_1667:
        /* <DEDUP_REMOVED lines=25> */
[----:B------:R-:W-:Y:S02]  /*65c0*/  MOV R11, R24 ;  /* 0x00000018000b7202 */ /* 0x000fe40000000f00 */
[----:B---3--:R-:W-:Y:S01]  /*65d0*/  F2FP.F16.F32.PACK_AB R19, R17, R14 ;  /* 0x0000000e1113723e */ /* 0x008fe200000000ff */
[----:B------:R0:W-:Y:S04]  /*65e0*/  STG.E desc[UR14][R8.64], R5 ;  /* 0x0000000508007986 */ /* 0x0001e8000c10190e */
[----:B------:R0:W-:Y:S01]  /*65f0*/  STG.E desc[UR14][R10.64], R19 ;  /* 0x000000130a007986 */ /* 0x0001e2000c10190e */
[----:B------:R-:W-:Y:S01]  /*6600*/  IADD3.X R24, PT, PT, RZ, R24, RZ, P3, !PT ;  /* 0x00000018ff187210 */ /* 0x000fe20001ffe4ff */
[----:B------:R-:W-:Y:S06]  /*6610*/  @P1 BRA `(.L_x_1667) ;  /* 0xfffffffc00841947 */ /* 0x000fec000383ffff */
.L_x_1666:
[----:B------:R-:W-:Y:S05]  /*6620*/  BSYNC.RECONVERGENT B0 ;  /* 0x0000000000007941 */ /* 0x000fea0003800200 */
.L_x_1665:
        /* <DEDUP_REMOVED lines=10> */
.L_x_1668:
        /* <DEDUP_REMOVED lines=80> */
[----:B----4-:R-:W-:Y:S02]  /*6bd0*/  F2FP.F16.F32.PACK_AB R11, R11, R4 ;  /* 0x000000040b0b723e */ /* 0x010fe400000000ff */
[----:B-----5:R-:W-:-:S03]  /*6be0*/  F2FP.F16.F32.PACK_AB R5, R9, R6 ;  /* 0x000000060905723e */ /* 0x020fc600000000ff */
[----:B------:R3:W-:Y:S04]  /*6bf0*/  STG.E desc[UR14][R28.64], R11 ;  /* 0x0000000b1c007986 */ /* 0x0007e8000c10190e */
[----:B------:R3:W-:Y:S01]  /*6c00*/  STG.E desc[UR14][R26.64], R5 ;  /* 0x000000051a007986 */ /* 0x0007e2000c10190e */
[----:B------:R-:W-:Y:S01]  /*6c10*/  HFMA2 R4, -RZ, RZ, 0, 0 ;  /* 0x00000000ff047431 */ /* 0x000fe200000001ff */
[----:B------:R-:W-:Y:S06]  /*6c20*/  @P0 BRA `(.L_x_1668) ;  /* 0xfffffff800a80947 */ /* 0x000fec000383ffff */
[----:B------:R-:W-:Y:S05]  /*6c30*/  EXIT ;  /* 0x000000000000794d */ /* 0x000fea0003800000 */
.L_x_1669:
        /* <DEDUP_REMOVED lines=12> */
.L_x_4912:


//--------------------- .text._Z35group_norm_nhwc_bwd_one_pass_kernelI11Fp32IOFp16WLi128ELi120ELi480EEv26Group_norm_nhwc_bwd_params --------------------------
	.section	.text._Z35group_norm_nhwc_bwd_one_pass_kernelI11Fp32IOFp16WLi128ELi120ELi480EEv26Group_norm_nhwc_bwd_params,"ax",@progbits
	.align	128
        .global         _Z35group_norm_nhwc_bwd_one_pass_kernelI11Fp32IOFp16WLi128ELi120ELi480EEv26Group_norm_nhwc_bwd_params
        .type           _Z35group_norm_nhwc_bwd_one_pass_kernelI11Fp32IOFp16WLi128ELi120ELi480EEv26Group_norm_nhwc_bwd_params,@function
        .size           _Z35group_norm_nhwc_bwd_one_pass_kernelI11Fp32IOFp16WLi128ELi120ELi480EEv26Group_norm_nhwc_bwd_params,(.L_x_4913 - _Z35group_norm_nhwc_bwd_one_pass_kernelI11Fp32IOFp16WLi128ELi120ELi480EEv26Group_norm_nhwc_bwd_params)
        .other          _Z35group_norm_nhwc_bwd_one_pass_kernelI11Fp32IOFp16WLi128ELi120ELi480EEv26Group_norm_nhwc_bwd_params,@"STO_CUDA_ENTRY STV_DEFAULT"
_Z35group_norm_nhwc_bwd_one_pass_kernelI11Fp32IOFp16WLi128ELi120ELi480EEv26Group_norm_nhwc_bwd_params:
.text._Z35group_norm_nhwc_bwd_one_pass_kernelI11Fp32IOFp16WLi128ELi120ELi480EEv26Group_norm_nhwc_bwd_params:
        /* <DEDUP_REMOVED lines=48> */
.L_x_1737:
        /* <DEDUP_REMOVED lines=410> */
[----:B---3--:R-:W-:Y:S02]  /*1ca0*/  HADD2.F32 R83, -RZ, R56.H0_H0 ;  /* 0x20000038ff537230 */ /* 0x008fe40000004100 */
[----:B----4-:R-:W-:Y:S02]  /*1cb0*/  @P4 HADD2.F32 R116, -RZ, R57.H0_H0 ;  /* 0x20000039ff744230 */ /* 0x010fe40000004100 */
[----:B--2---:R-:W-:Y:S02]  /*1cc0*/  @P4 HADD2.F32 R114, -RZ, R113.H0_H0 ;  /* 0x20000071ff724230 */ /* 0x004fe40000004100 */
[----:B------:R-:W-:Y:S01]  /*1cd0*/  HADD2.F32 R113, -RZ, R118.H0_H0 ;  /* 0x20000076ff717230 */ /* 0x000fe20000004100 */
        /* <DEDUP_REMOVED lines=226> */
.L_x_1671:
        /* <DEDUP_REMOVED lines=512> */
.L_x_1672:
        /* <DEDUP_REMOVED lines=45> */
.L_x_1674:
[----:B------:R-:W-:Y:S05]  /*4dd0*/  BSYNC.RECONVERGENT B0 ;  /* 0x0000000000007941 */ /* 0x000fea0003800200 */
.L_x_1673:
        /* <DEDUP_REMOVED lines=40> */
.L_x_1676:
[----:B------:R-:W-:Y:S05]  /*5060*/  BSYNC.RECONVERGENT B0 ;  /* 0x0000000000007941 */ /* 0x000fea0003800200 */
.L_x_1675:
        /* <DEDUP_REMOVED lines=38> */
.L_x_1678:
[----:B------:R-:W-:Y:S05]  /*52d0*/  BSYNC.RECONVERGENT B0 ;  /* 0x0000000000007941 */ /* 0x000fea0003800200 */
.L_x_1677:
        /* <DEDUP_REMOVED lines=29> */
.L_x_1680:
[----:B------:R-:W-:Y:S05]  /*54b0*/  BSYNC.RECONVERGENT B0 ;  /* 0x0000000000007941 */ /* 0x000fea0003800200 */
.L_x_1679:
        /* <DEDUP_REMOVED lines=24> */
.L_x_1683:
[----:B---3--:R-:W3:Y:S04]  /*5640*/  LDG.E.STRONG.GPU R54, desc[UR8][R52.64] ;  /* 0x0000000834367981 */ /* 0x008ee8000c1ef900 */
[----:B---3--:R-:W-:Y:S01]  /*5650*/  CCTL.IVALL ;  /* 0x00000000ff00798f */ /* 0x008fe20002000000 */
[----:B------:R-:W-:Y:S05]  /*5660*/  YIELD ;  /* 0x0000000000007946 */ /* 0x000fea0003800000 */
[----:B------:R-:W-:-:S13]  /*5670*/  ISETP.NE.AND P0, PT, R54, R59, PT ;  /* 0x0000003b3600720c */ /* 0x000fda0003f05270 */
[----:B------:R-:W-:Y:S05]  /*5680*/  @P0 BRA `(.L_x_1683) ;  /* 0xfffffffc00ec0947 */ /* 0x000fea000383ffff */
.L_x_1682:
        /* <DEDUP_REMOVED lines=15> */
.L_x_1685:
        /* <DEDUP_REMOVED lines=59> */
.L_x_1684:
        /* <DEDUP_REMOVED lines=35> */
.L_x_1686:
        /* <DEDUP_REMOVED lines=18> */
.L_x_1687:
        /* <DEDUP_REMOVED lines=9> */
.L_x_1688:
[----:B------:R-:W-:Y:S05]  /*5f10*/  BSYNC.RECONVERGENT B0 ;  /* 0x0000000000007941 */ /* 0x000fea0003800200 */
.L_x_1681:
        /* <DEDUP_REMOVED lines=45> */
.L_x_1689:
        /* <DEDUP_REMOVED lines=21> */
.L_x_1691:
[----:B------:R-:W-:Y:S05]  /*6340*/  BSYNC.RECONVERGENT B0 ;  /* 0x0000000000007941 */ /* 0x000fea0003800200 */
.L_x_1690:
        /* <DEDUP_REMOVED lines=21> */
.L_x_1692:
        /* <DEDUP_REMOVED lines=21> */
.L_x_1694:
[----:B------:R-:W-:Y:S05]  /*65f0*/  BSYNC.RECONVERGENT B0 ;  /* 0x0000000000007941 */ /* 0x000fea0003800200 */
.L_x_1693:
        /* <DEDUP_REMOVED lines=21> */
.L_x_1695:
        /* <DEDUP_REMOVED lines=20> */
.L_x_1697:
[----:B------:R-:W-:Y:S05]  /*6890*/  BSYNC.RECONVERGENT B0 ;  /* 0x0000000000007941 */ /* 0x000fea0003800200 */
.L_x_1696:
        /* <DEDUP_REMOVED lines=62> */
.L_x_1698:
        /* <DEDUP_REMOVED lines=17> */
.L_x_1700:
[----:B------:R-:W-:Y:S05]  /*6d90*/  BSYNC.RECONVERGENT B0 ;  /* 0x0000000000007941 */ /* 0x000fea0003800200 */
.L_x_1699:
        /* <DEDUP_REMOVED lines=21> */
.L_x_1701:
        /* <DEDUP_REMOVED lines=23> */
.L_x_1703:
[----:B------:R-:W-:Y:S05]  /*7060*/  BSYNC.RECONVERGENT B0 ;  /* 0x0000000000007941 */ /* 0x000fea0003800200 */
.L_x_1702:
        /* <DEDUP_REMOVED lines=19> */
.L_x_1704:
        /* <DEDUP_REMOVED lines=17> */
.L_x_1706:
[----:B------:R-:W-:Y:S05]  /*72b0*/  BSYNC.RECONVERGENT B0 ;  /* 0x0000000000007941 */ /* 0x000fea0003800200 */
.L_x_1705:
        /* <DEDUP_REMOVED lines=21> */
.L_x_1707:
        /* <DEDUP_REMOVED lines=23> */
.L_x_1709:
[----:B------:R-:W-:Y:S05]  /*7580*/  BSYNC.RECONVERGENT B0 ;  /* 0x0000000000007941 */ /* 0x000fea0003800200 */
.L_x_1708:
        /* <DEDUP_REMOVED lines=19> */
.L_x_1710:
        /* <DEDUP_REMOVED lines=17> */
.L_x_1712:
[----:B------:R-:W-:Y:S05]  /*77d0*/  BSYNC.RECONVERGENT B0 ;  /* 0x0000000000007941 */ /* 0x000fea0003800200 */
.L_x_1711:
        /* <DEDUP_REMOVED lines=21> */
.L_x_1713:
        /* <DEDUP_REMOVED lines=19> */
.L_x_1715:
[----:B------:R-:W-:Y:S05]  /*7a60*/  BSYNC.RECONVERGENT B0 ;  /* 0x0000000000007941 */ /* 0x000fea0003800200 */
.L_x_1714:
        /* <DEDUP_REMOVED lines=61> */
.L_x_1716:
        /* <DEDUP_REMOVED lines=17> */
.L_x_1718:
[----:B------:R-:W-:Y:S05]  /*7f50*/  BSYNC.RECONVERGENT B0 ;  /* 0x0000000000007941 */ /* 0x000fea0003800200 */
.L_x_1717:
        /* <DEDUP_REMOVED lines=19> */
.L_x_1719:
        /* <DEDUP_REMOVED lines=17> */
.L_x_1721:
[----:B------:R-:W-:Y:S05]  /*81a0*/  BSYNC.RECONVERGENT B0 ;  /* 0x0000000000007941 */ /* 0x000fea0003800200 */
.L_x_1720:
        /* <DEDUP_REMOVED lines=19> */
.L_x_1722:
        /* <DEDUP_REMOVED lines=17> */
.L_x_1724:
[----:B------:R-:W-:Y:S05]  /*83f0*/  BSYNC.RECONVERGENT B0 ;  /* 0x0000000000007941 */ /* 0x000fea0003800200 */
.L_x_1723:
        /* <DEDUP_REMOVED lines=19> */
.L_x_1725:
        /* <DEDUP_REMOVED lines=17> */
.L_x_1727:
[----:B------:R-:W-:Y:S05]  /*8640*/  BSYNC.RECONVERGENT B0 ;  /* 0x0000000000007941 */ /* 0x000fea0003800200 */
.L_x_1726:
        /* <DEDUP_REMOVED lines=19> */
.L_x_1728:
        /* <DEDUP_REMOVED lines=17> */
.L_x_1730:
[----:B------:R-:W-:Y:S05]  /*8890*/  BSYNC.RECONVERGENT B0 ;  /* 0x0000000000007941 */ /* 0x000fea0003800200 */
.L_x_1729:
        /* <DEDUP_REMOVED lines=19> */
.L_x_1731:
        /* <DEDUP_REMOVED lines=17> */
.L_x_1733:
[----:B------:R-:W-:Y:S05]  /*8ae0*/  BSYNC.RECONVERGENT B0 ;  /* 0x0000000000007941 */ /* 0x000fea0003800200 */
.L_x_1732:
        /* <DEDUP_REMOVED lines=19> */
.L_x_1734:
        /* <DEDUP_REMOVED lines=17> */
.L_x_1736:
[----:B------:R-:W-:Y:S05]  /*8d30*/  BSYNC.RECONVERGENT B0 ;  /* 0x0000000000007941 */ /* 0x000fea0003800200 */
.L_x_1735:
[----:B------:R-:W-:Y:S02]  /*8d40*/  IADD3 R98, PT, PT, R95, R98, RZ ;  /* 0x000000625f627210 */ /* 0x000fe40007ffe0ff */
[----:B------:R-:W-:Y:S02]  /*8d50*/  IADD3 R99, PT, PT, R99, 0x1, RZ ;  /* 0x0000000163637810 */ /* 0x000fe40007ffe0ff */
[----:B------:R-:W-:-:S13]  /*8d60*/  ISETP.GE.AND P0, PT, R98, UR4, PT ;  /* 0x0000000462007c0c */ /* 0x000fda000bf06270 */
[----:B------:R-:W-:Y:S05]  /*8d70*/  @!P0 BRA `(.L_x_1737) ;  /* 0xffffff7400608947 */ /* 0x000fea000383ffff */
.L_x_1670:
        /* <DEDUP_REMOVED lines=19> */
.L_x_1739:
[----:B------:R-:W-:Y:S05]  /*8eb0*/  BSYNC.RECONVERGENT B0 ;  /* 0x0000000000007941 */ /* 0x000fea0003800200 */
.L_x_1738:
[----:B------:R-:W-:Y:S05]  /*8ec0*/  @P0 EXIT ;  /* 0x000000000000094d */ /* 0x000fea0003800000 */
[----:B------:R-:W-:Y:S05]  /*8ed0*/  @P2 BRA `(.L_x_1740) ;  /* 0x0000000000202947 */ /* 0x000fea0003800000 */
[----:B------:R-:W-:-:S05]  /*8ee0*/  IMAD R0, R4, R7, RZ ;  /* 0x0000000704007224 */ /* 0x000fca00078e02ff */
[----:B------:R-:W-:-:S13]  /*8ef0*/  ISETP.NE.AND P0, PT, R0, -0x1, PT ;  /* 0xffffffff0000780c */ /* 0x000fda0003f05270 */
[----:B------:R-:W-:Y:S05]  /*8f00*/  @!P0 BRA `(.L_x_1740) ;  /* 0x0000000000148947 */ /* 0x000fea0003800000 */
.L_x_1741:
[----:B0-----:R-:W2:Y:S04]  /*8f10*/  LDG.E.STRONG.GPU R5, desc[UR8][R2.64] ;  /* 0x0000000802057981 */ /* 0x001ea8000c1ef900 */
[----:B--2---:R-:W-:Y:S01]  /*8f20*/  CCTL.IVALL ;  /* 0x00000000ff00798f */ /* 0x004fe20002000000 */
[----:B------:R-:W-:Y:S05]  /*8f30*/  YIELD ;  /* 0x0000000000007946 */ /* 0x000fea0003800000 */
[----:B------:R-:W-:-:S13]  /*8f40*/  ISETP.NE.AND P0, PT, R5, R0, PT ;  /* 0x000000000500720c */ /* 0x000fda0003f05270 */
[----:B------:R-:W-:Y:S05]  /*8f50*/  @P0 BRA `(.L_x_1741) ;  /* 0xfffffffc00ec0947 */ /* 0x000fea000383ffff */
.L_x_1740:
        /* <DEDUP_REMOVED lines=74> */
.L_x_1744:
        /* <DEDUP_REMOVED lines=31> */
.L_x_1743:
[----:B------:R-:W-:Y:S05]  /*95f0*/  BSYNC.RECONVERGENT B0 ;  /* 0x0000000000007941 */ /* 0x000fea0003800200 */
.L_x_1742:
        /* <DEDUP_REMOVED lines=10> */
.L_x_1745:
        /* <DEDUP_REMOVED lines=22> */
[----:B----4-:R-:W-:-:S02]  /*9800*/  F2FP.F16.F32.PACK_AB R19, R7, R2 ;  /* 0x000000020713723e */ /* 0x010fc400000000ff */
[----:B------:R-:W-:-:S04]  /*9810*/  LOP3.LUT R2, R24, 0x3, RZ, 0xc0, !PT ;  /* 0x0000000318027812 */ /* 0x000fc800078ec0ff */
[----:B------:R-:W-:Y:S02]  /*9820*/  IADD3.X R17, PT, PT, R2, UR5, RZ, P1, !PT ;  /* 0x0000000502117c10 */ /* 0x000fe40008ffe4ff */
[----:B-----5:R-:W-:Y:S02]  /*9830*/  F2FP.F16.F32.PACK_AB R21, R11, R8 ;  /* 0x000000080b15723e */ /* 0x020fe400000000ff */
        /* <DEDUP_REMOVED lines=61> */
.L_x_1746:
        /* <DEDUP_REMOVED lines=15> */
.L_x_4913:


//--------------------- .text._Z35group_norm_nhwc_bwd_one_pass_kernelI11Fp32IOFp16WLi256ELi120ELi480EEv26Group_norm_nhwc_bwd_params --------------------------
	.section	.text._Z35group_norm_nhwc_bwd_one_pass_kernelI11Fp32IOFp16WLi256ELi120ELi480EEv26Group_norm_nhwc_bwd_params,"ax",@progbits
	.align	128
        .global         _Z35group_norm_nhwc_bwd_one_pass_kernelI11Fp32IOFp16WLi256ELi120ELi480EEv26Group_norm_nhwc_bwd_params
        .type           _Z35group_norm_nhwc_bwd_one_pass_kernelI11Fp32IOFp16WLi256ELi120ELi480EEv26Group_norm_nhwc_bwd_params,@function
        .size           _Z35group_norm_nhwc_bwd_one_pass_kernelI11Fp32IOFp16WLi256ELi120ELi480EEv26Group_norm_nhwc_bwd_params,(.L_x_4914 - _Z35group_norm_nhwc_bwd_one_pass_kernelI11Fp32IOFp16WLi256ELi120ELi480EEv26Group_norm_nhwc_bwd_params)
        .other          _Z35group_norm_nhwc_bwd_one_pass_kernelI11Fp32IOFp16WLi256ELi120ELi480EEv26Group_norm_nhwc_bwd_params,@"STO_CUDA_ENTRY STV_DEFAULT"
_Z35group_norm_nhwc_bwd_one_pass_kernelI11Fp32IOFp16WLi256ELi120ELi480EEv26Group_norm_nhwc_bwd_params:
.text._Z35group_norm_nhwc_bwd_one_pass_kernelI11Fp32IOFp16WLi256ELi120ELi480EEv26Group_norm_nhwc_bwd_params:
        /* <DEDUP_REMOVED lines=26> */
.L_x_1773:
        /* <DEDUP_REMOVED lines=13> */
[C---:B------:R-:W-:Y:S01]  /*0270*/  IADD3 R83, PT, PT, R85.reuse, 0xd0, RZ ;  /* 0x000000d055537810 */ /* 0x040fe20007ffe0ff */
[----:B-1----:R-:W-:Y:S02]  /*0280*/  ULOP3.LUT UR12, UR8, UR14, URZ, 0x3c, !UPT ;  /* 0x0000000e080c7292 */ /* 0x002fe4000f8e3cff */
[----:B0-----:R-:W-:Y:S01]  /*0290*/  MOV R0, UR14 ;  /* 0x0000000e00007c02 */ /* 0x001fe20008000f00 */
[----:B------:R-:W-:Y:S01]  /*02a0*/  UISETP.NE.AND UP0, UPT, UR14, URZ, UPT ;  /* 0x000000ff0e00728c */ /* 0x000fe2000bf05270 */
[----:B------:R-:W-:Y:S02]  /*02b0*/  IADD3 R125, PT, PT, R85, 0xd8, RZ ;  /* 0x000000d8557d7810 */ /* 0x000fe40007ffe0ff */
        /* <DEDUP_REMOVED lines=24> */
[----:B------:R-:W3:Y:S08]  /*0440*/  @!P4 LDC.64 R58, c[0x0][0x3a0] ;  /* 0x0000e800ff3acb82 */ /* 0x000ef00000000a00 */
[----:B------:R-:W3:Y:S01]  /*0450*/  @!P6 LDC.64 R56, c[0x0][0x3a0] ;  /* 0x0000e800ff38eb82 */ /* 0x000ee20000000a00 */
[----:B-1----:R-:W-:Y:S01]  /*0460*/  R2UR UR7, R2 ;  /* 0x00000000020772ca */ /* 0x002fe200000e0000 */
[----:B0-----:R-:W-:-:S06]  /*0470*/  @!P6 IMAD R6, R13, R22, RZ ;  /* 0x000000160d06e224 */ /* 0x001fcc00078e02ff */
[----:B------:R-:W0:Y:S01]  /*0480*/  @!P6 LDC.64 R26, c[0x0][0x398] ;  /* 0x0000e600ff1aeb82 */ /* 0x000e220000000a00 */
[----:B------:R-:W-:-:S05]  /*0490*/  @!P6 IMAD R23, R9, R23, R6 ;  /* 0x000000170917e224 */ /* 0x000fca00078e0206 */
        /* <DEDUP_REMOVED lines=29> */
[----:B------:R-:W-:-:S03]  /*0670*/  IADD3 R11, PT, PT, R85, 0x18, RZ ;  /* 0x00000018550b7810 */ /* 0x000fc60007ffe0ff */
[----:B------:R-:W-:Y:S01]  /*0680*/  HFMA2 R94, -RZ, RZ, 0, 0 ;  /* 0x00000000ff5e7431 */ /* 0x000fe200000001ff */
[----:B------:R-:W1:Y:S01]  /*0690*/  LDCU.64 UR6, c[0x0][0x3b8] ;  /* 0x00007700ff0677ac */ /* 0x000e620008000a00 */
[----:B------:R-:W-:Y:S01]  /*06a0*/  @!P3 IMAD R15, R85, R15, R0 ;  /* 0x0000000f550fb224 */ /* 0x000fe200078e0200 */
[----:B------:R-:W-:Y:S01]  /*06b0*/  IADD3 R65, PT, PT, R67, UR5, RZ ;  /* 0x0000000543417c10 */ /* 0x000fe2000fffe0ff */
[----:B----4-:R-:W-:Y:S01]  /*06c0*/  @!P4 IMAD R0, R5, R20, RZ ;  /* 0x000000140500c224 */ /* 0x010fe200078e02ff */
[----:B------:R-:W-:Y:S02]  /*06d0*/  @!P3 MOV R64, R66 ;  /* 0x000000420040b202 */ /* 0x000fe40000000f00 */
[----:B------:R-:W-:Y:S02]  /*06e0*/  ISETP.GE.U32.AND P0, PT, R11, UR16, PT ;  /* 0x000000100b007c0c */ /* 0x000fe4000bf06070 */
[----:B------:R-:W-:Y:S01]  /*06f0*/  SHF.R.S32.HI R17, RZ, 0x1f, R11 ;  /* 0x0000001fff117819 */ /* 0x000fe2000001140b */
[----:B------:R-:W-:-:S03]  /*0700*/  @!P3 IMAD.WIDE.U32 R2, R85, R14, R64 ;  /* 0x0000000e5502b225 */ /* 0x000fc600078e0040 */
[----:B------:R-:W-:Y:S02]  /*0710*/  ISETP.GE.AND.EX P5, PT, R17, UR17, PT, P0 ;  /* 0x0000001111007c0c */ /* 0x000fe4000bfa6300 */
[----:B------:R-:W-:Y:S02]  /*0720*/  @!P3 IADD3 R15, PT, PT, R3, R15, RZ ;  /* 0x0000000f030fb210 */ /* 0x000fe40007ffe0ff */
[C---:B------:R-:W-:Y:S02]  /*0730*/  @!P3 SHF.L.U32 R3, R2.reuse, 0x2, RZ ;  /* 0x000000020203b819 */ /* 0x040fe400000006ff */
[----:B------:R-:W-:Y:S02]  /*0740*/  @!P3 SHF.L.U64.HI R2, R2, 0x2, R15 ;  /* 0x000000020202b819 */ /* 0x000fe4000001020f */
[C---:B---3--:R-:W-:Y:S02]  /*0750*/  @!P3 IADD3 R4, P2, PT, R3.reuse, R18, RZ ;  /* 0x000000120304b210 */ /* 0x048fe40007f5e0ff */
[----:B------:R-:W-:-:S02]  /*0760*/  @!P3 IADD3 R74, P1, PT, R3, R74, RZ ;  /* 0x0000004a034ab210 */ /* 0x000fc40007f3e0ff */
[C---:B------:R-:W-:Y:S01]  /*0770*/  @!P3 IADD3.X R5, PT, PT, R2.reuse, R19, RZ, P2, !PT ;  /* 0x000000130205b210 */ /* 0x040fe200017fe4ff */
[----:B------:R-:W2:Y:S01]  /*0780*/  @!P5 LDC.64 R28, c[0x0][0x3f8] ;  /* 0x0000fe00ff1cdb82 */ /* 0x000ea20000000a00 */
[----:B------:R-:W-:Y:S02]  /*0790*/  LOP3.LUT P2, RZ, R95, 0x800000, RZ, 0xc0, !PT ;  /* 0x008000005fff7812 */ /* 0x000fe4000784c0ff */
[----:B------:R-:W-:Y:S02]  /*07a0*/  @!P3 IADD3.X R75, PT, PT, R2, R75, RZ, P1, !PT ;  /* 0x0000004b024bb210 */ /* 0x000fe40000ffe4ff */
[----:B------:R-:W-:Y:S02]  /*07b0*/  IADD3 R15, PT, PT, R85, 0x20, RZ ;  /* 0x00000020550f7810 */ /* 0x000fe40007ffe0ff */
[----:B------:R-:W-:Y:S01]  /*07c0*/  LOP3.LUT R95, R95, 0xffdfffff, RZ, 0xc0, !PT ;  /* 0xffdfffff5f5f7812 */ /* 0x000fe200078ec0ff */
[----:B------:R-:W3:Y:S01]  /*07d0*/  @!P5 LDC.64 R54, c[0x0][0x3a0] ;  /* 0x0000e800ff36db82 */ /* 0x000ee20000000a00 */
[----:B------:R-:W-:-:S02]  /*07e0*/  ISETP.GE.U32.AND P0, PT, R15, UR16, PT ;  /* 0x000000100f007c0c */ /* 0x000fc4000bf06070 */
[----:B------:R-:W-:Y:S02]  /*07f0*/  SHF.R.S32.HI R19, RZ, 0x1f, R15 ;  /* 0x0000001fff137819 */ /* 0x000fe4000001140f */
[----:B------:R-:W-:Y:S01]  /*0800*/  @P5 LOP3.LUT R95, R95, 0x200000, RZ, 0xfc, !PT ;  /* 0x002000005f5f5812 */ /* 0x000fe200078efcff */
[----:B------:R-:W-:Y:S01]  /*0810*/  @!P2 IMAD R21, R7, R21, R0 ;  /* 0x000000150715a224 */ /* 0x000fe200078e0200 */
[----:B------:R-:W-:Y:S01]  /*0820*/  @!P2 MOV R2, R66 ;  /* 0x000000420002a202 */ /* 0x000fe20000000f00 */
[----:B------:R-:W4:Y:S01]  /*0830*/  @!P2 LDC.64 R24, c[0x0][0x398] ;  /* 0x0000e600ff18ab82 */ /* 0x000f220000000a00 */
[----:B------:R-:W-:Y:S02]  /*0840*/  @!P2 MOV R3, R65 ;  /* 0x000000410003a202 */ /* 0x000fe40000000f00 */
[----:B------:R-:W-:Y:S02]  /*0850*/  ISETP.GE.AND.EX P4, PT, R19, UR17, PT, P0 ;  /* 0x0000001113007c0c */ /* 0x000fe4000bf86300 */
[----:B------:R-:W-:Y:S01]  /*0860*/  LOP3.LUT R95, R95, 0xffefffff, RZ, 0xc0, !PT ;  /* 0xffefffff5f5f7812 */ /* 0x000fe200078ec0ff */
[----:B------:R-:W-:Y:S01]  /*0870*/  @!P2 IMAD.WIDE.U32 R2, R7, R20, R2 ;  /* 0x000000140702a225 */ /* 0x000fe200078e0002 */
[----:B------:R-:W-:-:S04]  /*0880*/  IADD3 R7, PT, PT, R85, 0x28, RZ ;  /* 0x0000002855077810 */ /* 0x000fc80007ffe0ff */
[----:B------:R-:W-:Y:S02]  /*0890*/  @!P2 IADD3 R3, PT, PT, R3, R21, RZ ;  /* 0x000000150303a210 */ /* 0x000fe40007ffe0ff */
[C---:B------:R-:W-:Y:S02]  /*08a0*/  @!P2 SHF.L.U32 R13, R2.reuse, 0x2, RZ ;  /* 0x00000002020da819 */ /* 0x040fe400000006ff */
[----:B------:R-:W-:Y:S01]  /*08b0*/  @!P2 SHF.L.U64.HI R0, R2, 0x2, R3 ;  /* 0x000000020200a819 */ /* 0x000fe20000010203 */
[----:B------:R-:W0:Y:S01]  /*08c0*/  @!P4 LDC.64 R30, c[0x0][0x3f8] ;  /* 0x0000fe00ff1ecb82 */ /* 0x000e220000000a00 */
[----:B------:R-:W-:Y:S02]  /*08d0*/  @!P6 MOV R2, R66 ;  /* 0x000000420002e202 */ /* 0x000fe40000000f00 */
[----:B------:R-:W-:Y:S02]  /*08e0*/  @!P6 MOV R3, R65 ;  /* 0x000000410003e202 */ /* 0x000fe40000000f00 */
[----:B------:R-:W-:-:S02]  /*08f0*/  @!P2 IADD3 R58, P0, PT, R13, R58, RZ ;  /* 0x0000003a0d3aa210 */ /* 0x000fc40007f1e0ff */
[----:B------:R-:W-:Y:S01]  /*0900*/  ISETP.GE.U32.AND P1, PT, R7, UR16, PT ;  /* 0x0000001007007c0c */ /* 0x000fe2000bf26070 */
[----:B------:R-:W-:Y:S01]  /*0910*/  @!P6 IMAD.WIDE.U32 R2, R9, R22, R2 ;  /* 0x000000160902e225 */ /* 0x000fe200078e0002 */
[C---:B------:R-:W-:Y:S01]  /*0920*/  @!P2 IADD3.X R59, PT, PT, R0.reuse, R59, RZ, P0, !PT ;  /* 0x0000003b003ba210 */ /* 0x040fe200007fe4ff */
[----:B------:R-:W1:Y:S01]  /*0930*/  @!P4 LDC.64 R52, c[0x0][0x3a0] ;  /* 0x0000e800ff34cb82 */ /* 0x000e620000000a00 */
[----:B----4-:R-:W-:Y:S02]  /*0940*/  @!P2 IADD3 R12, P0, PT, R13, R24, RZ ;  /* 0x000000180d0ca210 */ /* 0x010fe40007f1e0ff */
[----:B------:R-:W-:Y:S02]  /*0950*/  SHF.R.S32.HI R21, RZ, 0x1f, R7 ;  /* 0x0000001fff157819 */ /* 0x000fe40000011407 */
[----:B------:R-:W-:Y:S02]  /*0960*/  @!P6 IADD3 R3, PT, PT, R3, R23, RZ ;  /* 0x000000170303e210 */ /* 0x000fe40007ffe0ff */
[----:B------:R-:W-:Y:S01]  /*0970*/  @!P2 IADD3.X R13, PT, PT, R0, R25, RZ, P0, !PT ;  /* 0x00000019000da210 */ /* 0x000fe200007fe4ff */
[----:B------:R-:W4:Y:S01]  /*0980*/  @!P5 LDC.64 R22, c[0x0][0x398] ;  /* 0x0000e600ff16db82 */ /* 0x000f220000000a00 */
[----:B------:R-:W-:-:S02]  /*0990*/  ISETP.GE.AND.EX P3, PT, R21, UR17, PT, P1 ;  /* 0x0000001115007c0c */ /* 0x000fc4000bf66310 */
[C---:B------:R-:W-:Y:S02]  /*09a0*/  @!P6 SHF.L.U32 R73, R2.reuse, 0x2, RZ ;  /* 0x000000020249e819 */ /* 0x040fe400000006ff */
[----:B------:R-:W-:Y:S01]  /*09b0*/  @!P6 SHF.L.U64.HI R0, R2, 0x2, R3 ;  /* 0x000000020200e819 */ /* 0x000fe20000010203 */
[----:B--2---:R-:W-:Y:S01]  /*09c0*/  @!P5 IMAD R2, R17, R28, RZ ;  /* 0x0000001c1102d224 */ /* 0x004fe200078e02ff */
[----:B------:R-:W-:Y:S01]  /*09d0*/  @!P5 MOV R3, R65 ;  /* 0x000000410003d202 */ /* 0x000fe20000000f00 */
[----:B0-----:R-:W-:Y:S01]  /*09e0*/  @!P4 IMAD R6, R19, R30, RZ ;  /* 0x0000001e1306c224 */ /* 0x001fe200078e02ff */
[----:B------:R-:W-:Y:S01]  /*09f0*/  @!P6 IADD3 R56, P0, PT, R73, R56, RZ ;  /* 0x000000384938e210 */ /* 0x000fe20007f1e0ff */
[----:B------:R-:W-:Y:S01]  /*0a00*/  @!P5 IMAD R9, R11, R29, R2 ;  /* 0x0000001d0b09d224 */ /* 0x000fe200078e0202 */
[----:B------:R-:W-:Y:S02]  /*0a10*/  @!P5 MOV R2, R66 ;  /* 0x000000420002d202 */ /* 0x000fe40000000f00 */
[----:B------:R-:W-:Y:S01]  /*0a20*/  @!P6 IADD3.X R57, PT, PT, R0, R57, RZ, P0, !PT ;  /* 0x000000390039e210 */ /* 0x000fe200007fe4ff */
[----:B------:R-:W0:Y:S01]  /*0a30*/  @!P3 LDC.64 R16, c[0x0][0x3f8] ;  /* 0x0000fe00ff10bb82 */ /* 0x000e220000000a00 */
[----:B------:R-:W-:Y:S01]  /*0a40*/  @!P6 IADD3 R72, P0, PT, R73, R26, RZ ;  /* 0x0000001a4948e210 */ /* 0x000fe20007f1e0ff */
[----:B------:R-:W-:Y:S01]  /*0a50*/  @!P5 IMAD.WIDE.U32 R2, R11, R28, R2 ;  /* 0x0000001c0b02d225 */ /* 0x000fe200078e0002 */
[----:B------:R-:W-:-:S02]  /*0a60*/  @P4 LOP3.LUT R95, R95, 0x100000, RZ, 0xfc, !PT ;  /* 0x001000005f5f4812 */ /* 0x000fc400078efcff */
[----:B------:R-:W-:Y:S02]  /*0a70*/  @!P6 IADD3.X R73, PT, PT, R0, R27, RZ, P0, !PT ;  /* 0x0000001b0049e210 */ /* 0x000fe400007fe4ff */
[----:B------:R-:W-:Y:S01]  /*0a80*/  @!P5 IADD3 R3, PT, PT, R3, R9, RZ ;  /* 0x000000090303d210 */ /* 0x000fe20007ffe0ff */
[----:B------:R-:W2:Y:S01]  /*0a90*/  @!P4 LDC.64 R10, c[0x0][0x398] ;  /* 0x0000e600ff0acb82 */ /* 0x000ea20000000a00 */
[C---:B------:R-:W-:Y:S01]  /*0aa0*/  @!P5 SHF.L.U32 R63, R2.reuse, 0x2, RZ ;  /* 0x00000002023fd819 */ /* 0x040fe200000006ff */
[----:B------:R-:W-:Y:S01]  /*0ab0*/  @!P4 IMAD R9, R15, R31, R6 ;  /* 0x0000001f0f09c224 */ /* 0x000fe200078e0206 */
[----:B------:R-:W-:Y:S02]  /*0ac0*/  @!P5 SHF.L.U64.HI R0, R2, 0x2, R3 ;  /* 0x000000020200d819 */ /* 0x000fe40000010203 */
[----:B------:R-:W-:Y:S02]  /*0ad0*/  @!P4 MOV R2, R66 ;  /* 0x000000420002c202 */ /* 0x000fe40000000f00 */
[----:B------:R-:W-:Y:S01]  /*0ae0*/  @!P4 MOV R3, R65 ;  /* 0x000000410003c202 */ /* 0x000fe20000000f00 */
[----:B------:R-:W2:Y:S01]  /*0af0*/  @!P3 LDC.64 R50, c[0x0][0x3a0] ;  /* 0x0000e800ff32bb82 */ /* 0x000ea20000000a00 */
[----:B---3--:R-:W-:-:S02]  /*0b00*/  @!P5 IADD3 R54, P0, PT, R63, R54, RZ ;  /* 0x000000363f36d210 */ /* 0x008fc40007f1e0ff */
[----:B------:R-:W-:Y:S01]  /*0b10*/  LOP3.LUT R95, R95, 0xfff7ffff, RZ, 0xc0, !PT ;  /* 0xfff7ffff5f5f7812 */ /* 0x000fe200078ec0ff */
[----:B------:R-:W-:Y:S01]  /*0b20*/  @!P4 IMAD.WIDE.U32 R2, R15, R30, R2 ;  /* 0x0000001e0f02c225 */ /* 0x000fe200078e0002 */
[C---:B------:R-:W-:Y:S02]  /*0b30*/  @!P5 IADD3.X R55, PT, PT, R0.reuse, R55, RZ, P0, !PT ;  /* 0x000000370037d210 */ /* 0x040fe400007fe4ff */
[----:B----4-:R-:W-:Y:S01]  /*0b40*/  @!P5 IADD3 R62, P0, PT, R63, R22, RZ ;  /* 0x000000163f3ed210 */ /* 0x010fe20007f1e0ff */
[----:B------:R-:W3:Y:S01]  /*0b50*/  @!P3 LDC.64 R14, c[0x0][0x398] ;  /* 0x0000e600ff0ebb82 */ /* 0x000ee20000000a00 */
[----:B------:R-:W-:Y:S01]  /*0b60*/  @!P4 IADD3 R3, PT, PT, R3, R9, RZ ;  /* 0x000000090303c210 */ /* 0x000fe20007ffe0ff */
[----:B0-----:R-:W-:Y:S01]  /*0b70*/  @!P3 IMAD R6, R21, R16, RZ ;  /* 0x000000101506b224 */ /* 0x001fe200078e02ff */
[----:B------:R-:W-:Y:S02]  /*0b80*/  @!P5 IADD3.X R63, PT, PT, R0, R23, RZ, P0, !PT ;  /* 0x00000017003fd210 */ /* 0x000fe400007fe4ff */
[C---:B------:R-:W-:Y:S01]  /*0b90*/  @!P4 SHF.L.U32 R119, R2.reuse, 0x2, RZ ;  /* 0x000000020277c819 */ /* 0x040fe200000006ff */
[----:B------:R-:W-:Y:S01]  /*0ba0*/  @!P3 IMAD R9, R7, R17, R6 ;  /* 0x000000110709b224 */ /* 0x000fe200078e0206 */
[----:B------:R-:W-:-:S02]  /*0bb0*/  @!P4 SHF.L.U64.HI R0, R2, 0x2, R3 ;  /* 0x000000020200c819 */ /* 0x000fc40000010203 */
[----:B------:R-:W-:Y:S02]  /*0bc0*/  @!P3 MOV R2, R66 ;  /* 0x000000420002b202 */ /* 0x000fe40000000f00 */
[----:B------:R-:W-:Y:S02]  /*0bd0*/  @!P3 MOV R3, R65 ;  /* 0x000000410003b202 */ /* 0x000fe40000000f00 */
[----:B-1----:R-:W-:Y:S02]  /*0be0*/  @!P4 IADD3 R52, P0, PT, R119, R52, RZ ;  /* 0x000000347734c210 */ /* 0x002fe40007f1e0ff */
[----:B------:R-:W-:Y:S01]  /*0bf0*/  @P3 LOP3.LUT R95, R95, 0x80000, RZ, 0xfc, !PT ;  /* 0x000800005f5f3812 */ /* 0x000fe200078efcff */
[----:B------:R-:W-:Y:S01]  /*0c00*/  @!P3 IMAD.WIDE.U32 R2, R7, R16, R2 ;  /* 0x000000100702b225 */ /* 0x000fe200078e0002 */
[----:B------:R-:W-:Y:S02]  /*0c10*/  @!P4 IADD3.X R53, PT, PT, R0, R53, RZ, P0, !PT ;  /* 0x000000350035c210 */ /* 0x000fe400007fe4ff */
[----:B--2---:R-:W-:-:S02]  /*0c20*/  @!P4 IADD3 R118, P0, PT, R119, R10, RZ ;  /* 0x0000000a7776c210 */ /* 0x004fc40007f1e0ff */
[----:B------:R-:W-:Y:S02]  /*0c30*/  @!P3 IADD3 R3, PT, PT, R3, R9, RZ ;  /* 0x000000090303b210 */ /* 0x000fe40007ffe0ff */
[----:B------:R-:W-:Y:S02]  /*0c40*/  @!P3 SHF.L.U32 R117, R2, 0x2, RZ ;  /* 0x000000020275b819 */ /* 0x000fe400000006ff */
[----:B------:R-:W-:Y:S02]  /*0c50*/  @!P4 IADD3.X R119, PT, PT, R0, R11, RZ, P0, !PT ;  /* 0x0000000b0077c210 */ /* 0x000fe400007fe4ff */
[----:B------:R-:W-:Y:S02]  /*0c60*/  @!P3 SHF.L.U64.HI R2, R2, 0x2, R3 ;  /* 0x000000020202b819 */ /* 0x000fe40000010203 */
[----:B------:R-:W-:Y:S02]  /*0c70*/  @!P3 IADD3 R50, P0, PT, R117, R50, RZ ;  /* 0x000000327532b210 */ /* 0x000fe40007f1e0ff */
[----:B------:R-:W-:-:S02]  /*0c80*/  IADD3 R7, PT, PT, R85, 0x30, RZ ;  /* 0x0000003055077810 */ /* 0x000fc40007ffe0ff */
[C---:B------:R-:W-:Y:S02]  /*0c90*/  @!P3 IADD3.X R51, PT, PT, R2.reuse, R51, RZ, P0, !PT ;  /* 0x000000330233b210 */ /* 0x040fe400007fe4ff */
[----:B---3--:R-:W-:Y:S02]  /*0ca0*/  @!P3 IADD3 R116, P0, PT, R117, R14, RZ ;  /* 0x0000000e7574b210 */ /* 0x008fe40007f1e0ff */
[----:B------:R-:W-:Y:S01]  /*0cb0*/  SHF.R.S32.HI R3, RZ, 0x1f, R7 ;  /* 0x0000001fff037819 */ /* 0x000fe20000011407 */
[----:B------:R-:W-:Y:S01]  /*0cc0*/  STL.64 [R1+0x2e0], R50 ;  /* 0x0002e03201007387 */ /* 0x000fe20000100a00 */
[----:B------:R-:W-:Y:S02]  /*0cd0*/  @!P3 IADD3.X R117, PT, PT, R2, R15, RZ, P0, !PT ;  /* 0x0000000f0275b210 */ /* 0x000fe400007fe4ff */
[----:B------:R-:W-:Y:S02]  /*0ce0*/  ISETP.GE.U32.AND P0, PT, R7, UR16, PT ;  /* 0x0000001007007c0c */ /* 0x000fe4000bf06070 */
[----:B------:R-:W-:-:S02]  /*0cf0*/  LOP3.LUT R95, R95, 0xfffbffff, RZ, 0xc0, !PT ;  /* 0xfffbffff5f5f7812 */ /* 0x000fc400078ec0ff */
        /* <DEDUP_REMOVED lines=382> */
[----:B------:R-:W-:Y:S02]  /*24e0*/  SHF.R.S32.HI R15, RZ, 0x1f, R19 ;  /* 0x0000001fff0f7819 */ /* 0x000fe40000011413 */
[----:B0-----:R-:W-:-:S04]  /*24f0*/  @!P1 IADD3 R24, P0, PT, R25, R16, RZ ;  /* 0x0000001019189210 */ /* 0x001fc80007f1e0ff */
[----:B------:R-:W-:Y:S02]  /*2500*/  @!P1 IADD3.X R25, PT, PT, R14, R17, RZ, P0, !PT ;  /* 0x000000110e199210 */ /* 0x000fe400007fe4ff */
        /* <DEDUP_REMOVED lines=53> */
[----:B------:R-:W-:Y:S01]  /*2860*/  SHF.R.S32.HI R83, RZ, 0x1f, R125 ;  /* 0x0000001fff537819 */ /* 0x000fe2000001147d */
        /* <DEDUP_REMOVED lines=18> */
[----:B------:R-:W-:Y:S02]  /*2990*/  @!P2 IMAD.WIDE.U32 R82, R125, R60, R82 ;  /* 0x0000003c7d52a225 */ /* 0x000fe400078e0052 */
[----:B------:R-:W0:Y:S03]  /*29a0*/  @!P2 LDC.64 R124, c[0x0][0x398] ;  /* 0x0000e600ff7cab82 */ /* 0x000e260000000a00 */
[----:B------:R-:W-:Y:S02]  /*29b0*/  @!P2 IADD3 R83, PT, PT, R83, R61, RZ ;  /* 0x0000003d5353a210 */ /* 0x000fe40007ffe0ff */
[C---:B------:R-:W-:Y:S02]  /*29c0*/  @!P2 SHF.L.U32 R61, R82.reuse, 0x2, RZ ;  /* 0x00000002523da819 */ /* 0x040fe400000006ff */
[----:B------:R-:W-:-:S02]  /*29d0*/  @!P2 SHF.L.U64.HI R82, R82, 0x2, R83 ;  /* 0x000000025252a819 */ /* 0x000fc40000010253 */
[C---:B-1----:R-:W-:Y:S02]  /*29e0*/  @!P2 IADD3 R40, P3, PT, R61.reuse, R14, RZ ;  /* 0x0000000e3d28a210 */ /* 0x042fe40007f7e0ff */
[----:B------:R-:W-:Y:S02]  /*29f0*/  SHF.R.S32.HI R83, RZ, 0x1f, R0 ;  /* 0x0000001fff537819 */ /* 0x000fe40000011400 */
        /* <DEDUP_REMOVED lines=361> */
[----:B0-----:R-:W-:Y:S01]  /*4090*/  CS2R R34, SRZ ;  /* 0x0000000000227805 */ /* 0x001fe2000001ff00 */
[----:B------:R0:W-:Y:S04]  /*40a0*/  STL [R1+0x25c], R94 ;  /* 0x00025c5e01007387 */ /* 0x0001e80000100800 */
[----:B------:R1:W-:Y:S01]  /*40b0*/  STL.64 [R1+0x188], R30 ;  /* 0x0001881e01007387 */ /* 0x0003e20000100a00 */
[----:B0-----:R-:W-:Y:S01]  /*40c0*/  HFMA2 R94, -RZ, RZ, 0, 0 ;  /* 0x00000000ff5e7431 */ /* 0x001fe200000001ff */
[----:B-1----:R-:W-:-:S02]  /*40d0*/  CS2R R30, SRZ ;  /* 0x00000000001e7805 */ /* 0x002fc4000001ff00 */
[----:B--2---:R-:W-:Y:S02]  /*40e0*/  @!P1 MOV R110, R12 ;  /* 0x0000000c006e9202 */ /* 0x004fe40000000f00 */
[----:B------:R-:W-:Y:S01]  /*40f0*/  @!P1 MOV R111, R13 ;  /* 0x0000000d006f9202 */ /* 0x000fe20000000f00 */
[----:B------:R0:W-:Y:S01]  /*4100*/  STL.64 [R1+0x80], R12 ;  /* 0x0000800c01007387 */ /* 0x0001e20000100a00 */
[----:B----4-:R-:W-:Y:S02]  /*4110*/  @!P1 MOV R40, R32 ;  /* 0x0000002000289202 */ /* 0x010fe40000000f00 */
[----:B------:R-:W-:Y:S02]  /*4120*/  @!P1 MOV R39, R33 ;  /* 0x0000002100279202 */ /* 0x000fe40000000f00 */
[----:B------:R-:W-:Y:S02]  /*4130*/  LOP3.LUT P1, RZ, R95, 0x80, RZ, 0xc0, !PT ;  /* 0x000000805fff7812 */ /* 0x000fe4000782c0ff */
[----:B0-----:R-:W-:-:S02]  /*4140*/  CS2R R12, SRZ ;  /* 0x00000000000c7805 */ /* 0x001fc4000001ff00 */
        /* <DEDUP_REMOVED lines=8> */
[----:B------:R1:W3:Y:S01]  /*41d0*/  @!P1 LDG.E.64 R68, desc[UR10][R90.64] ;  /* 0x0000000a5a449981 */ /* 0x0002e2000c1e1b00 */
[----:B0-----:R-:W-:-:S03]  /*41e0*/  CS2R R4, SRZ ;  /* 0x0000000000047805 */ /* 0x001fc6000001ff00 */
[----:B------:R0:W-:Y:S01]  /*41f0*/  STL.64 [R1+0x180], R32 ;  /* 0x0001802001007387 */ /* 0x0001e20000100a00 */
[----:B-1----:R-:W-:Y:S02]  /*4200*/  MOV R90, R92 ;  /* 0x0000005c005a7202 */ /* 0x002fe40000000f00 */
[----:B------:R-:W-:Y:S02]  /*4210*/  MOV R91, R93 ;  /* 0x0000005d005b7202 */ /* 0x000fe40000000f00 */
[----:B------:R-:W-:Y:S02]  /*4220*/  MOV R92, R96 ;  /* 0x00000060005c7202 */ /* 0x000fe40000000f00 */
[----:B------:R-:W-:Y:S02]  /*4230*/  MOV R93, R97 ;  /* 0x00000061005d7202 */ /* 0x000fe40000000f00 */
[----:B------:R-:W-:Y:S02]  /*4240*/  CS2R R96, SRZ ;  /* 0x0000000000607805 */ /* 0x000fe4000001ff00 */
[----:B------:R-:W-:-:S02]  /*4250*/  @!P0 MOV R94, R14 ;  /* 0x0000000e005e8202 */ /* 0x000fc40000000f00 */
[----:B0-----:R-:W-:Y:S02]  /*4260*/  CS2R R32, SRZ ;  /* 0x0000000000207805 */ /* 0x001fe4000001ff00 */
[----:B------:R-:W-:Y:S01]  /*4270*/  @!P0 MOV R96, R15 ;  /* 0x0000000f00608202 */ /* 0x000fe20000000f00 */
[----:B------:R0:W4:Y:S02]  /*4280*/  @!P2 LDG.E.64 R4, desc[UR10][R10.64] ;  /* 0x0000000a0a04a981 */ /* 0x000124000c1e1b00 */
[----:B0-----:R-:W-:Y:S02]  /*4290*/  CS2R R10, SRZ ;  /* 0x00000000000a7805 */ /* 0x001fe4000001ff00 */
[----:B------:R-:W-:-:S04]  /*42a0*/  @!P0 MOV R32, R70 ;  /* 0x0000004600208202 */ /* 0x000fc80000000f00 */
[----:B------:R0:W4:Y:S01]  /*42b0*/  @!P2 LDG.E.64 R10, desc[UR10][R86.64] ;  /* 0x0000000a560aa981 */ /* 0x000122000c1e1b00 */
[----:B------:R-:W-:Y:S02]  /*42c0*/  @!P0 MOV R31, R71 ;  /* 0x00000047001f8202 */ /* 0x000fe40000000f00 */
[----:B------:R-:W-:Y:S02]  /*42d0*/  LOP3.LUT P0, RZ, R95, 0x8, RZ, 0xc0, !PT ;  /* 0x000000085fff7812 */ /* 0x000fe4000780c0ff */
[----:B0-----:R-:W-:Y:S02]  /*42e0*/  MOV R86, R6 ;  /* 0x0000000600567202 */ /* 0x001fe40000000f00 */
[----:B------:R-:W-:Y:S02]  /*42f0*/  MOV R87, R7 ;  /* 0x0000000700577202 */ /* 0x000fe40000000f00 */
[----:B------:R-:W4:Y:S04]  /*4300*/  LDL.LU.64 R6, [R1+0x2a0] ;  /* 0x0002a00001067983 */ /* 0x000f280000300a00 */
[----:B------:R0:W-:Y:S02]  /*4310*/  STL.64 [R1+0xa0], R14 ;  /* 0x0000a00e01007387 */ /* 0x0001e40000100a00 */
[----:B0-----:R-:W-:-:S06]  /*4320*/  CS2R R14, SRZ ;  /* 0x00000000000e7805 */ /* 0x001fcc000001ff00 */
[----:B------:R0:W4:Y:S02]  /*4330*/  @!P0 LDG.E.64 R14, desc[UR10][R2.64] ;  /* 0x0000000a020e8981 */ /* 0x000124000c1e1b00 */
[----:B0-----:R-:W-:-:S06]  /*4340*/  CS2R R2, SRZ ;  /* 0x0000000000027805 */ /* 0x001fcc000001ff00 */
[----:B------:R-:W4:Y:S04]  /*4350*/  @!P0 LDG.E.64 R2, desc[UR10][R76.64] ;  /* 0x0000000a4c028981 */ /* 0x000f28000c1e1b00 */
[----:B------:R0:W-:Y:S02]  /*4360*/  STL.64 [R1+0x1a0], R70 ;  /* 0x0001a04601007387 */ /* 0x0001e40000100a00 */
[----:B0-----:R-:W-:Y:S02]  /*4370*/  CS2R R70, SRZ ;  /* 0x0000000000467805 */ /* 0x001fe4000001ff00 */
[----:B------:R0:W-:Y:S04]  /*4380*/  STL [R1+0x23c], R0 ;  /* 0x00023c0001007387 */ /* 0x0001e80000100800 */
[----:B------:R1:W-:Y:S01]  /*4390*/  STL.64 [R1+0x190], R80 ;  /* 0x0001905001007387 */ /* 0x0003e20000100a00 */
[----:B0-----:R-:W-:Y:S01]  /*43a0*/  HFMA2 R0, -RZ, RZ, 0, 0 ;  /* 0x00000000ff007431 */ /* 0x001fe200000001ff */
[----:B-1----:R-:W-:-:S02]  /*43b0*/  MOV R80, R88 ;  /* 0x0000005800507202 */ /* 0x002fc40000000f00 */
[----:B------:R-:W-:Y:S02]  /*43c0*/  MOV R81, R89 ;  /* 0x0000005900517202 */ /* 0x000fe40000000f00 */
[----:B------:R-:W-:Y:S02]  /*43d0*/  CS2R R88, SRZ ;  /* 0x0000000000587805 */ /* 0x000fe4000001ff00 */
[----:B--2---:R-:W-:Y:S02]  /*43e0*/  @!P1 MOV R97, R12 ;  /* 0x0000000c00619202 */ /* 0x004fe40000000f00 */
[----:B------:R-:W-:Y:S01]  /*43f0*/  @!P1 MOV R102, R13 ;  /* 0x0000000d00669202 */ /* 0x000fe20000000f00 */
[----:B------:R0:W-:Y:S01]  /*4400*/  STL.64 [R1+0x98], R12 ;  /* 0x0000980c01007387 */ /* 0x0001e20000100a00 */
[----:B---3--:R-:W-:Y:S02]  /*4410*/  @!P1 MOV R34, R68 ;  /* 0x0000004400229202 */ /* 0x008fe40000000f00 */
[----:B------:R-:W-:-:S02]  /*4420*/  @!P1 MOV R33, R69 ;  /* 0x0000004500219202 */ /* 0x000fc40000000f00 */
[----:B------:R-:W-:Y:S02]  /*4430*/  LOP3.LUT P1, RZ, R95, 0x10, RZ, 0xc0, !PT ;  /* 0x000000105fff7812 */ /* 0x000fe4000782c0ff */
[----:B0-----:R-:W-:Y:S01]  /*4440*/  CS2R R12, SRZ ;  /* 0x00000000000c7805 */ /* 0x001fe2000001ff00 */
[----:B------:R0:W-:Y:S02]  /*4450*/  STL.64 [R1+0x198], R68 ;  /* 0x0001984401007387 */ /* 0x0001e40000100a00 */
[----:B0-----:R-:W-:-:S08]  /*4460*/  CS2R R68, SRZ ;  /* 0x0000000000447805 */ /* 0x001fd0000001ff00 */
[----:B----4-:R0:W2:Y:S02]  /*4470*/  @!P1 LDG.E.64 R12, desc[UR10][R6.64] ;  /* 0x0000000a060c9981 */ /* 0x0100a4000c1e1b00 */
[----:B0-----:R-:W-:-:S06]  /*4480*/  CS2R R6, SRZ ;  /* 0x0000000000067805 */ /* 0x001fcc000001ff00 */
[----:B------:R-:W3:Y:S01]  /*4490*/  @!P1 LDG.E.64 R6, desc[UR10][R78.64] ;  /* 0x0000000a4e069981 */ /* 0x000ee2000c1e1b00 */
[----:B------:R-:W-:Y:S02]  /*44a0*/  @!P0 MOV R69, R14 ;  /* 0x0000000e00458202 */ /* 0x000fe40000000f00 */
        /* <DEDUP_REMOVED lines=8> */
[----:B------:R-:W-:Y:S02]  /*4530*/  @!P2 MOV R30, R10 ;  /* 0x0000000a001ea202 */ /* 0x000fe40000000f00 */
[----:B------:R-:W-:Y:S02]  /*4540*/  @!P2 MOV R0, R11 ;  /* 0x0000000b0000a202 */ /* 0x000fe40000000f00 */
[----:B------:R-:W-:Y:S01]  /*4550*/  LOP3.LUT P2, RZ, R95, 0x4, RZ, 0xc0, !PT ;  /* 0x000000045fff7812 */ /* 0x000fe2000784c0ff */
[----:B------:R0:W4:Y:S04]  /*4560*/  @!P0 LDG.E.64 R14, desc[UR10][R16.64] ;  /* 0x0000000a100e8981 */ /* 0x000128000c1e1b00 */
[----:B------:R1:W-:Y:S01]  /*4570*/  STL.64 [R1+0xa8], R4 ;  /* 0x0000a80401007387 */ /* 0x0003e20000100a00 */
[----:B0-----:R-:W-:-:S06]  /*4580*/  CS2R R16, SRZ ;  /* 0x0000000000107805 */ /* 0x001fcc000001ff00 */
[----:B------:R-:W4:Y:S01]  /*4590*/  @!P0 LDG.E.64 R16, desc[UR10][R22.64] ;  /* 0x0000000a16108981 */ /* 0x000f22000c1e1b00 */
[----:B-1----:R-:W-:-:S06]  /*45a0*/  CS2R R4, SRZ ;  /* 0x0000000000047805 */ /* 0x002fcc000001ff00 */
[----:B------:R0:W4:Y:S01]  /*45b0*/  @!P2 LDG.E.64 R4, desc[UR10][R8.64] ;  /* 0x0000000a0804a981 */ /* 0x000122000c1e1b00 */
[----:B------:R-:W-:Y:S02]  /*45c0*/  MOV R78, R80 ;  /* 0x00000050004e7202 */ /* 0x000fe40000000f00 */
[----:B------:R-:W-:Y:S02]  /*45d0*/  MOV R79, R81 ;  /* 0x00000051004f7202 */ /* 0x000fe40000000f00 */
[----:B------:R-:W-:Y:S02]  /*45e0*/  MOV R80, R86 ;  /* 0x0000005600507202 */ /* 0x000fe40000000f00 */
[----:B------:R-:W-:Y:S02]  /*45f0*/  MOV R81, R87 ;  /* 0x0000005700517202 */ /* 0x000fe40000000f00 */
[----:B------:R-:W-:Y:S02]  /*4600*/  CS2R R86, SRZ ;  /* 0x0000000000567805 */ /* 0x000fe4000001ff00 */
[----:B0-----:R-:W-:Y:S01]  /*4610*/  CS2R R8, SRZ ;  /* 0x0000000000087805 */ /* 0x001fe2000001ff00 */
[----:B------:R0:W-:Y:S05]  /*4620*/  STL.64 [R1+0x1a8], R10 ;  /* 0x0001a80a01007387 */ /* 0x0001ea0000100a00 */
[----:B------:R-:W4:Y:S01]  /*4630*/  @!P2 LDG.E.64 R8, desc[UR10][R28.64] ;  /* 0x0000000a1c08a981 */ /* 0x000f22000c1e1b00 */
[----:B0-----:R-:W-:Y:S01]  /*4640*/  CS2R R10, SRZ ;  /* 0x00000000000a7805 */ /* 0x001fe2000001ff00 */
[----:B------:R-:W-:Y:S01]  /*4650*/  HFMA2 R23, -RZ, RZ, 0, 0 ;  /* 0x00000000ff177431 */ /* 0x000fe200000001ff */
[----:B------:R-:W-:-:S02]  /*4660*/  MOV R76, R90 ;  /* 0x0000005a004c7202 */ /* 0x000fc40000000f00 */
[----:B------:R-:W-:Y:S02]  /*4670*/  MOV R77, R91 ;  /* 0x0000005b004d7202 */ /* 0x000fe40000000f00 */
[----:B------:R-:W-:Y:S01]  /*4680*/  CS2R R90, SRZ ;  /* 0x00000000005a7805 */ /* 0x000fe2000001ff00 */
[----:B------:R0:W-:Y:S02]  /*4690*/  STL.64 [R1+0x1b8], R2 ;  /* 0x0001b80201007387 */ /* 0x0001e40000100a00 */
[----:B0-----:R-:W-:Y:S02]  /*46a0*/  CS2R R2, SRZ ;  /* 0x0000000000027805 */ /* 0x001fe4000001ff00 */
[----:B--2---:R-:W-:Y:S02]  /*46b0*/  @!P1 MOV R86, R12 ;  /* 0x0000000c00569202 */ /* 0x004fe40000000f00 */
[----:B------:R-:W-:Y:S02]  /*46c0*/  @!P1 MOV R87, R13 ;  /* 0x0000000d00579202 */ /* 0x000fe40000000f00 */
[----:B---3--:R-:W-:-:S02]  /*46d0*/  @!P1 MOV R63, R6 ;  /* 0x00000006003f9202 */ /* 0x008fc40000000f00 */
[----:B------:R-:W-:Y:S02]  /*46e0*/  @!P1 MOV R68, R7 ;  /* 0x0000000700449202 */ /* 0x000fe40000000f00 */
[----:B------:R-:W-:-:S13]  /*46f0*/  LOP3.LUT P1, RZ, R95, 0x2, RZ, 0xc0, !PT ;  /* 0x000000025fff7812 */ /* 0x000fda000782c0ff */
[----:B------:R-:W2:Y:S04]  /*4700*/  @!P1 LDG.E.64 R10, desc[UR10][R24.64] ;  /* 0x0000000a180a9981 */ /* 0x000ea8000c1e1b00 */
[----:B------:R0:W-:Y:S04]  /*4710*/  STL.64 [R1+0x1b0], R6 ;  /* 0x0001b00601007387 */ /* 0x0001e80000100a00 */
[----:B------:R1:W-:Y:S01]  /*4720*/  STL.64 [R1+0xb0], R12 ;  /* 0x0000b00c01007387 */ /* 0x0003e20000100a00 */
[----:B0-----:R-:W-:Y:S02]  /*4730*/  MOV R6, R108 ;  /* 0x0000006c00067202 */ /* 0x001fe40000000f00 */
[----:B------:R-:W-:-:S02]  /*4740*/  MOV R7, R109 ;  /* 0x0000006d00077202 */ /* 0x000fc40000000f00 */
[----:B------:R-:W-:Y:S02]  /*4750*/  CS2R R108, SRZ ;  /* 0x00000000006c7805 */ /* 0x000fe4000001ff00 */
[----:B-1----:R-:W-:Y:S02]  /*4760*/  CS2R R12, SRZ ;  /* 0x00000000000c7805 */ /* 0x002fe4000001ff00 */
[----:B----4-:R-:W-:Y:S02]  /*4770*/  @!P0 MOV R107, R14 ;  /* 0x0000000e006b8202 */ /* 0x010fe40000000f00 */
[----:B------:R-:W-:Y:S02]  /*4780*/  @!P0 MOV R23, R15 ;  /* 0x0000000f00178202 */ /* 0x000fe40000000f00 */
[----:B------:R0:W3:Y:S01]  /*4790*/  @!P1 LDG.E.64 R12, desc[UR10][R26.64] ;  /* 0x0000000a1a0c9981 */ /* 0x0000e2000c1e1b00 */
[----:B------:R-:W-:Y:S02]  /*47a0*/  @!P0 MOV R108, R16 ;  /* 0x00000010006c8202 */ /* 0x000fe40000000f00 */
[----:B------:R-:W-:-:S02]  /*47b0*/  @!P0 MOV R109, R17 ;  /* 0x00000011006d8202 */ /* 0x000fc40000000f00 */
[----:B------:R-:W-:Y:S02]  /*47c0*/  LOP3.LUT P0, RZ, R95, 0x4000000, RZ, 0xc0, !PT ;  /* 0x040000005fff7812 */ /* 0x000fe4000780c0ff */
[----:B------:R-:W-:Y:S01]  /*47d0*/  @!P2 MOV R90, R4 ;  /* 0x00000004005aa202 */ /* 0x000fe20000000f00 */
[----:B------:R1:W-:Y:S01]  /*47e0*/  STL.64 [R1+0xc0], R4 ;  /* 0x0000c00401007387 */ /* 0x0003e20000100a00 */
[----:B------:R-:W-:-:S09]  /*47f0*/  @!P2 MOV R91, R5 ;  /* 0x00000005005ba202 */ /* 0x000fd20000000f00 */
[----:B------:R4:W3:Y:S01]  /*4800*/  @!P0 LDG.E.64 R2, desc[UR10][R20.64] ;  /* 0x0000000a14028981 */ /* 0x0008e2000c1e1b00 */
[----:B-1----:R-:W-:-:S06]  /*4810*/  CS2R R4, SRZ ;  /* 0x0000000000047805 */ /* 0x002fcc000001ff00 */
[----:B------:R-:W3:Y:S01]  /*4820*/  @!P0 LDG.E.64 R4, desc[UR10][R18.64] ;  /* 0x0000000a12048981 */ /* 0x000ee2000c1e1b00 */
[----:B0-----:R-:W-:Y:S02]  /*4830*/  MOV R26, R76 ;  /* 0x0000004c001a7202 */ /* 0x001fe40000000f00 */
[----:B----4-:R-:W-:Y:S02]  /*4840*/  CS2R R20, SRZ ;  /* 0x0000000000147805 */ /* 0x010fe4000001ff00 */
[----:B------:R-:W-:Y:S02]  /*4850*/  MOV R27, R77 ;  /* 0x0000004d001b7202 */ /* 0x000fe40000000f00 */
[----:B------:R-:W-:Y:S02]  /*4860*/  MOV R76, R78 ;  /* 0x0000004e004c7202 */ /* 0x000fe40000000f00 */
[----:B------:R-:W-:Y:S02]  /*4870*/  MOV R77, R79 ;  /* 0x0000004f004d7202 */ /* 0x000fe40000000f00 */
[----:B------:R-:W-:-:S02]  /*4880*/  MOV R78, R98 ;  /* 0x00000062004e7202 */ /* 0x000fc40000000f00 */
[----:B------:R-:W-:Y:S02]  /*4890*/  MOV R79, R99 ;  /* 0x00000063004f7202 */ /* 0x000fe40000000f00 */
[----:B------:R-:W-:Y:S02]  /*48a0*/  MOV R28, R92 ;  /* 0x0000005c001c7202 */ /* 0x000fe40000000f00 */
[----:B------:R-:W-:Y:S02]  /*48b0*/  MOV R29, R93 ;  /* 0x0000005d001d7202 */ /* 0x000fe40000000f00 */
[----:B------:R-:W-:Y:S01]  /*48c0*/  CS2R R92, SRZ ;  /* 0x00000000005c7805 */ /* 0x000fe2000001ff00 */
[----:B------:R0:W4:Y:S01]  /*48d0*/  @!P4 LDG.E.64 R20, desc[UR10][R78.64] ;  /* 0x0000000a4e14c981 */ /* 0x000122000c1e1b00 */
[----:B------:R-:W-:Y:S02]  /*48e0*/  @!P2 MOV R92, R8 ;  /* 0x00000008005ca202 */ /* 0x000fe40000000f00 */
[----:B------:R-:W-:-:S02]  /*48f0*/  @!P2 MOV R93, R9 ;  /* 0x00000009005da202 */ /* 0x000fc40000000f00 */
[----:B------:R-:W-:Y:S02]  /*4900*/  LOP3.LUT P2, RZ, R95, 0x10000000, RZ, 0xc0, !PT ;  /* 0x100000005fff7812 */ /* 0x000fe4000784c0ff */
[----:B------:R-:W-:Y:S01]  /*4910*/  MOV R24, R28 ;  /* 0x0000001c00187202 */ /* 0x000fe20000000f00 */
[----:B0-----:R-:W0:Y:S01]  /*4920*/  S2R R79, SR_TID.X ;  /* 0x00000000004f7919 */ /* 0x001e220000002100 */
[----:B------:R-:W-:Y:S02]  /*4930*/  MOV R25, R29 ;  /* 0x0000001d00197202 */ /* 0x000fe40000000f00 */
[----:B------:R-:W-:Y:S02]  /*4940*/  MOV R28, R100 ;  /* 0x00000064001c7202 */ /* 0x000fe40000000f00 */
[----:B------:R-:W-:Y:S02]  /*4950*/  MOV R29, R101 ;  /* 0x00000065001d7202 */ /* 0x000fe40000000f00 */
[----:B------:R-:W-:Y:S01]  /*4960*/  CS2R R100, SRZ ;  /* 0x0000000000647805 */ /* 0x000fe2000001ff00 */
[----:B------:R1:W-:Y:S01]  /*4970*/  STL [R1+0x298], R23 ;  /* 0x0002981701007387 */ /* 0x0003e20000100800 */
[----:B------:R-:W-:Y:S01]  /*4980*/  MOV R22, R6 ;  /* 0x0000000600167202 */ /* 0x000fe20000000f00 */
[----:B------:R-:W-:Y:S01]  /*4990*/  UIMAD.WIDE UR6, UR8, 0x8, UR6 ;  /* 0x00000008080678a5 */ /* 0x000fe2000f8e0206 */
[----:B-1----:R-:W-:-:S02]  /*49a0*/  MOV R23, R7 ;  /* 0x0000000700177202 */ /* 0x002fc40000000f00 */
[----:B------:R-:W-:Y:S01]  /*49b0*/  CS2R R18, SRZ ;  /* 0x0000000000127805 */ /* 0x000fe2000001ff00 */
[----:B------:R1:W-:Y:S01]  /*49c0*/  STL.64 [R1+0x1d0], R16 ;  /* 0x0001d01001007387 */ /* 0x0003e20000100a00 */
[----:B------:R-:W-:-:S04]  /*49d0*/  CS2R R98, SRZ ;  /* 0x0000000000627805 */ /* 0x000fc8000001ff00 */
[----:B------:R0:W4:Y:S01]  /*49e0*/  @!P4 LDG.E.64 R18, desc[UR10][R28.64] ;  /* 0x0000000a1c12c981 */ /* 0x000122000c1e1b00 */
[----:B-1----:R-:W-:Y:S02]  /*49f0*/  CS2R R16, SRZ ;  /* 0x0000000000107805 */ /* 0x002fe4000001ff00 */
[----:B0-----:R-:W-:Y:S02]  /*4a00*/  LOP3.LUT R78, R79, 0xffff, RZ, 0xc0, !PT ;  /* 0x0000ffff4f4e7812 */ /* 0x001fe400078ec0ff */
[----:B------:R-:W-:Y:S02]  /*4a10*/  CS2R R28, SRZ ;  /* 0x00000000001c7805 */ /* 0x000fe4000001ff00 */
[----:B------:R0:W4:Y:S01]  /*4a20*/  @!P3 LDG.E.64 R16, desc[UR10][R26.64] ;  /* 0x0000000a1a10b981 */ /* 0x000122000c1e1b00 */
[----:B------:R-:W-:-:S03]  /*4a30*/  IMAD R78, R78, 0x445, RZ ;  /* 0x000004454e4e7824 */ /* 0x000fc600078e02ff */
[----:B------:R1:W4:Y:S01]  /*4a40*/  @!P6 LDG.E.64 R28, desc[UR10][R114.64] ;  /* 0x0000000a721ce981 */ /* 0x000322000c1e1b00 */
[----:B0-----:R-:W-:Y:S01]  /*4a50*/  CS2R R26, SRZ ;  /* 0x00000000001a7805 */ /* 0x001fe2000001ff00 */
[----:B-1----:R-:W-:-:S05]  /*4a60*/  HFMA2 R114, -RZ, RZ, 0, 0 ;  /* 0x00000000ff727431 */ /* 0x002fca00000001ff */
[----:B------:R0:W4:Y:S01]  /*4a70*/  @!P6 LDG.E.64 R26, desc[UR10][R112.64] ;  /* 0x0000000a701ae981 */ /* 0x000122000c1e1b00 */
[----:B------:R-:W-:-:S04]  /*4a80*/  SHF.R.U32.HI R78, RZ, 0x10, R78 ;  /* 0x00000010ff4e7819 */ /* 0x000fc8000001164e */
[----:B------:R-:W-:Y:S02]  /*4a90*/  PRMT R78, R78, 0x9910, RZ ;  /* 0x000099104e4e7816 */ /* 0x000fe400000000ff */
[----:B0-----:R-:W-:Y:S02]  /*4aa0*/  CS2R R112, SRZ ;  /* 0x0000000000707805 */ /* 0x001fe4000001ff00 */
[----:B------:R-:W-:Y:S01]  /*4ab0*/  CS2R R6, SRZ ;  /* 0x0000000000067805 */ /* 0x000fe2000001ff00 */
        /* <DEDUP_REMOVED lines=13> */
[----:B--2---:R-:W-:Y:S01]  /*4b90*/  @!P1 MOV R100, R10 ;  /* 0x0000000a00649202 */ /* 0x004fe20000000f00 */
[----:B------:R0:W-:Y:S01]  /*4ba0*/  STL.64 [R1+0x1c8], R10 ;  /* 0x0001c80a01007387 */ /* 0x0001e20000100a00 */
[----:B------:R-:W-:Y:S02]  /*4bb0*/  @!P1 MOV R101, R11 ;  /* 0x0000000b00659202 */ /* 0x000fe40000000f00 */
[----:B0-----:R-:W-:-:S06]  /*4bc0*/  CS2R R10, SRZ ;  /* 0x00000000000a7805 */ /* 0x001fcc000001ff00 */
[----:B------:R0:W2:Y:S02]  /*4bd0*/  @!P2 LDG.E.64 R10, desc[UR10][R22.64] ;  /* 0x0000000a160aa981 */ /* 0x0000a4000c1e1b00 */
[----:B0-----:R-:W-:Y:S01]  /*4be0*/  HFMA2 R22, -RZ, RZ, 0, 0 ;  /* 0x00000000ff167431 */ /* 0x001fe200000001ff */
[----:B------:R-:W-:-:S06]  /*4bf0*/  MOV R23, RZ ;  /* 0x000000ff00177202 */ /* 0x000fcc0000000f00 */
[----:B------:R0:W2:Y:S02]  /*4c00*/  @!P5 LDG.E.64 R22, desc[UR10][R76.64] ;  /* 0x0000000a4c16d981 */ /* 0x0000a4000c1e1b00 */
[----:B0-----:R-:W-:Y:S01]  /*4c10*/  MOV R76, UR6 ;  /* 0x00000006004c7c02 */ /* 0x001fe20008000f00 */
[----:B------:R-:W0:Y:S01]  /*4c20*/  LDCU.U8 UR6, c[0x0][0x414] ;  /* 0x00008280ff0677ac */ /* 0x000e220008000000 */
[----:B---3--:R-:W-:Y:S02]  /*4c30*/  @!P1 MOV R98, R12 ;  /* 0x0000000c00629202 */ /* 0x008fe40000000f00 */
[----:B------:R-:W-:Y:S02]  /*4c40*/  @!P1 MOV R99, R13 ;  /* 0x0000000d00639202 */ /* 0x000fe40000000f00 */
[----:B------:R-:W-:Y:S01]  /*4c50*/  LOP3.LUT P1, RZ, R95, 0x8000000, RZ, 0xc0, !PT ;  /* 0x080000005fff7812 */ /* 0x000fe2000782c0ff */
[----:B------:R-:W-:Y:S01]  /*4c60*/  HFMA2 R95, -RZ, RZ, 0, 0 ;  /* 0x00000000ff5f7431 */ /* 0x000fe200000001ff */
[----:B------:R-:W-:-:S02]  /*4c70*/  @!P0 MOV R112, R3 ;  /* 0x0000000300708202 */ /* 0x000fc40000000f00 */
[----:B------:R-:W-:Y:S02]  /*4c80*/  @!P0 MOV R95, R2 ;  /* 0x00000002005f8202 */ /* 0x000fe40000000f00 */
[----:B------:R-:W-:Y:S02]  /*4c90*/  @!P0 MOV R113, R4 ;  /* 0x0000000400718202 */ /* 0x000fe40000000f00 */
[----:B------:R-:W-:Y:S02]  /*4ca0*/  @!P0 MOV R114, R5 ;  /* 0x0000000500728202 */ /* 0x000fe40000000f00 */
[----:B0-----:R-:W-:-:S03]  /*4cb0*/  ISETP.NE.AND P0, PT, RZ, UR6, PT ;  /* 0x00000006ff007c0c */ /* 0x001fc6000bf05270 */
[----:B------:R0:W3:Y:S10]  /*4cc0*/  @!P1 LDG.E.64 R6, desc[UR10][R120.64] ;  /* 0x0000000a78069981 */ /* 0x0000f4000c1e1b00 */
[----:B0-----:R-:W0:Y:S02]  /*4cd0*/  @P0 LDC.64 R120, c[0x0][0x3b0] ;  /* 0x0000ec00ff780b82 */ /* 0x001e240000000a00 */
[----:B0-----:R-:W-:Y:S01]  /*4ce0*/  @P0 IMAD.WIDE R78, R80, 0x2, R120 ;  /* 0x00000002504e0825 */ /* 0x001fe200078e0278 */
[----:B------:R-:W-:Y:S01]  /*4cf0*/  MOV R77, UR7 ;  /* 0x00000007004d7c02 */ /* 0x000fe20008000f00 */
[----:B------:R0:W-:Y:S04]  /*4d00*/  STL.64 [R1+0x1c0], R8 ;  /* 0x0001c00801007387 */ /* 0x0001e80000100a00 */
[----:B------:R-:W3:Y:S04]  /*4d10*/  @P0 LDG.E.U16 R115, desc[UR10][R78.64] ;  /* 0x0000000a4e730981 */ /* 0x000ee8000c1e1500 */
[----:B------:R-:W3:Y:S01]  /*4d20*/  LDG.E.64 R76, desc[UR10][R76.64] ;  /* 0x0000000a4c4c7981 */ /* 0x000ee2000c1e1b00 */
[----:B0-----:R-:W-:-:S03]  /*4d30*/  CS2R R8, SRZ ;  /* 0x0000000000087805 */ /* 0x001fc6000001ff00 */
[----:B------:R0:W-:Y:S04]  /*4d40*/  STL.64 [R1+0xc8], R12 ;  /* 0x0000c80c01007387 */ /* 0x0001e80000100a00 */
[----:B------:R1:W-:Y:S04]  /*4d50*/  STL.64 [R1+0xd8], R2 ;  /* 0x0000d80201007387 */ /* 0x0003e80000100a00 */
[----:B------:R1:W3:Y:S01]  /*4d60*/  @!P1 LDG.E.64 R8, desc[UR10][R122.64] ;  /* 0x0000000a7a089981 */ /* 0x0002e2000c1e1b00 */
[----:B0-----:R-:W-:-:S03]  /*4d70*/  CS2R R12, SRZ ;  /* 0x00000000000c7805 */ /* 0x001fc6000001ff00 */
[----:B----4-:R-:W-:Y:S04]  /*4d80*/  STL.64 [R1+0xf8], R18 ;  /* 0x0000f81201007387 */ /* 0x010fe80000100a00 */
[----:B------:R0:W-:Y:S01]  /*4d90*/  STL [R1+0x220], R81 ;  /* 0x0002205101007387 */ /* 0x0001e20000100800 */
[----:B-1----:R-:W0:Y:S03]  /*4da0*/  LDC.64 R122, c[0x0][0x3a8] ;  /* 0x0000ea00ff7a7b82 */ /* 0x002e260000000a00 */
[----:B------:R-:W4:Y:S01]  /*4db0*/  @!P2 LDG.E.64 R12, desc[UR10][R124.64] ;  /* 0x0000000a7c0ca981 */ /* 0x000f22000c1e1b00 */
[----:B------:R-:W-:-:S03]  /*4dc0*/  CS2R R2, SRZ ;  /* 0x0000000000027805 */ /* 0x000fc6000001ff00 */
[----:B------:R-:W-:Y:S04]  /*4dd0*/  STL.64 [R1+0x108], R26 ;  /* 0x0001081a01007387 */ /* 0x000fe80000100a00 */
[----:B------:R-:W4:Y:S04]  /*4de0*/  @P0 LDG.E.U16 R78, desc[UR10][R78.64+0x2] ;  /* 0x0000020a4e4e0981 */ /* 0x000f28000c1e1500 */
[----:B------:R1:W5:Y:S04]  /*4df0*/  LDL R125, [R1+0x26c] ;  /* 0x00026c00017d7983 */ /* 0x0003680000100800 */
[----:B------:R1:W5:Y:S04]  /*4e00*/  LDL R124, [R1+0x274] ;  /* 0x00027400017c7983 */ /* 0x0003680000100800 */
[----:B------:R1:W5:Y:S01]  /*4e10*/  LDL R120, [R1+0x238] ;  /* 0x0002380001787983 */ /* 0x0003620000100800 */
[----:B0-----:R-:W-:-:S03]  /*4e20*/  IMAD.WIDE R80, R80, 0x2, R122 ;  /* 0x0000000250507825 */ /* 0x001fc600078e027a */
[----:B------:R1:W5:Y:S04]  /*4e30*/  LDL R121, [R1+0x23c] ;  /* 0x00023c0001797983 */ /* 0x0003680000100800 */
[----:B------:R-:W4:Y:S04]  /*4e40*/  LDG.E.U16 R79, desc[UR10][R80.64] ;  /* 0x0000000a504f7981 */ /* 0x000f28000c1e1500 */
[----:B------:R1:W5:Y:S04]  /*4e50*/  LDL R122, [R1+0x244] ;  /* 0x00024400017a7983 */ /* 0x0003680000100800 */
[----:B------:R-:W-:Y:S04]  /*4e60*/  STL.64 [R1+0xf0], R14 ;  /* 0x0000f00e01007387 */ /* 0x000fe80000100a00 */
[----:B------:R-:W4:Y:S04]  /*4e70*/  LDG.E.U16 R80, desc[UR10][R80.64+0x2] ;  /* 0x0000020a50507981 */ /* 0x000f28000c1e1500 */
[----:B------:R1:W5:Y:S04]  /*4e80*/  LDL R123, [R1+0x298] ;  /* 0x00029800017b7983 */ /* 0x0003680000100800 */
[----:B------:R1:W5:Y:S04]  /*4e90*/  LDL R81, [R1+0x25c] ;  /* 0x00025c0001517983 */ /* 0x0003680000100800 */
[----:B--2---:R-:W-:Y:S04]  /*4ea0*/  STL.64 [R1+0xe8], R10 ;  /* 0x0000e80a01007387 */ /* 0x004fe80000100a00 */
[----:B------:R-:W-:Y:S01]  /*4eb0*/  STL.64 [R1+0x100], R22 ;  /* 0x0001001601007387 */ /* 0x000fe20000100a00 */
[----:B---3--:R-:W-:-:S03]  /*4ec0*/  @!P1 MOV R2, R6 ;  /* 0x0000000600029202 */ /* 0x008fc60000000f00 */
[----:B------:R0:W-:Y:S01]  /*4ed0*/  STL.64 [R1+0xe0], R6 ;  /* 0x0000e00601007387 */ /* 0x0001e20000100a00 */
[----:B------:R-:W-:Y:S02]  /*4ee0*/  @!P1 MOV R3, R7 ;  /* 0x0000000700039202 */ /* 0x000fe40000000f00 */
[----:B0-----:R-:W-:Y:S02]  /*4ef0*/  CS2R R6, SRZ ;  /* 0x0000000000067805 */ /* 0x001fe4000001ff00 */
[----:B------:R-:W-:Y:S02]  /*4f00*/  @!P2 MOV R6, R10 ;  /* 0x0000000a0006a202 */ /* 0x000fe40000000f00 */
[----:B------:R-:W-:Y:S02]  /*4f10*/  @!P2 MOV R7, R11 ;  /* 0x0000000b0007a202 */ /* 0x000fe40000000f00 */
[----:B------:R-:W-:Y:S02]  /*4f20*/  CS2R R10, SRZ ;  /* 0x00000000000a7805 */ /* 0x000fe4000001ff00 */
[----:B------:R-:W-:-:S02]  /*4f30*/  @!P3 MOV R10, R14 ;  /* 0x0000000e000ab202 */ /* 0x000fc40000000f00 */
[----:B------:R-:W-:Y:S02]  /*4f40*/  @!P3 MOV R11, R15 ;  /* 0x0000000f000bb202 */ /* 0x000fe40000000f00 */
[----:B------:R-:W-:Y:S02]  /*4f50*/  CS2R R14, SRZ ;  /* 0x00000000000e7805 */ /* 0x000fe4000001ff00 */
[----:B------:R-:W-:Y:S02]  /*4f60*/  @!P4 MOV R14, R18 ;  /* 0x00000012000ec202 */ /* 0x000fe40000000f00 */
[----:B------:R-:W-:Y:S02]  /*4f70*/  @!P4 MOV R15, R19 ;  /* 0x00000013000fc202 */ /* 0x000fe40000000f00 */
[----:B------:R-:W-:Y:S02]  /*4f80*/  CS2R R18, SRZ ;  /* 0x0000000000127805 */ /* 0x000fe4000001ff00 */
[----:B------:R-:W-:Y:S01]  /*4f90*/  @!P5 MOV R18, R22 ;  /* 0x000000160012d202 */ /* 0x000fe20000000f00 */
[----:B------:R-:W-:Y:S01]  /*4fa0*/  HFMA2 R22, -RZ, RZ, 0, 0 ;  /* 0x00000000ff167431 */ /* 0x000fe200000001ff */
[----:B------:R-:W-:Y:S01]  /*4fb0*/  @!P6 MOV R22, R26 ;  /* 0x0000001a0016e202 */ /* 0x000fe20000000f00 */
[----:B------:R-:W-:-:S02]  /*4fc0*/  HFMA2 R26, -RZ, RZ, 0, 0 ;  /* 0x00000000ff1a7431 */ /* 0x000fc400000001ff */
[----:B------:R-:W-:Y:S02]  /*4fd0*/  @P0 HADD2.F32 R26, -RZ, R115.H0_H0 ;  /* 0x20000073ff1a0230 */ /* 0x000fe40000004100 */
[----:B------:R1:W5:Y:S01]  /*4fe0*/  LDL R115, [R1+0x260] ;  /* 0x0002600001737983 */ /* 0x0003620000100800 */
[----:B------:R-:W-:-:S03]  /*4ff0*/  R2UR UR28, R76 ;  /* 0x000000004c1c72ca */ /* 0x000fc600000e0000 */
[----:B------:R0:W-:Y:S04]  /*5000*/  STL.64 [R1+0x1d8], R4 ;  /* 0x0001d80401007387 */ /* 0x0001e80000100a00 */
[----:B------:R-:W-:Y:S04]  /*5010*/  STL.64 [R1+0x1f0], R16 ;  /* 0x0001f01001007387 */ /* 0x000fe80000100a00 */
[----:B------:R2:W-:Y:S01]  /*5020*/  STL.64 [R1+0x1e0], R8 ;  /* 0x0001e00801007387 */ /* 0x0005e20000100a00 */
[----:B0-----:R-:W-:Y:S02]  /*5030*/  CS2R R4, SRZ ;  /* 0x0000000000047805 */ /* 0x001fe4000001ff00 */
[----:B------:R-:W-:-:S02]  /*5040*/  @!P1 MOV R4, R8 ;  /* 0x0000000800049202 */ /* 0x000fc40000000f00 */
[----:B------:R-:W-:Y:S02]  /*5050*/  @!P1 MOV R5, R9 ;  /* 0x0000000900059202 */ /* 0x000fe40000000f00 */
[----:B--2---:R-:W-:Y:S01]  /*5060*/  CS2R R8, SRZ ;  /* 0x0000000000087805 */ /* 0x004fe2000001ff00 */
[----:B----4-:R0:W-:Y:S01]  /*5070*/  STL.64 [R1+0x1e8], R12 ;  /* 0x0001e80c01007387 */ /* 0x0101e20000100a00 */
[----:B------:R-:W-:Y:S02]  /*5080*/  @!P2 MOV R8, R12 ;  /* 0x0000000c0008a202 */ /* 0x000fe40000000f00 */
[----:B------:R-:W-:Y:S02]  /*5090*/  @!P2 MOV R9, R13 ;  /* 0x0000000d0009a202 */ /* 0x000fe40000000f00 */
[----:B0-----:R-:W-:Y:S02]  /*50a0*/  CS2R R12, SRZ ;  /* 0x00000000000c7805 */ /* 0x001fe4000001ff00 */
[----:B------:R-:W-:-:S02]  /*50b0*/  @!P3 MOV R12, R16 ;  /* 0x00000010000cb202 */ /* 0x000fc40000000f00 */
[----:B------:R-:W-:-:S05]  /*50c0*/  MOV R16, UR28 ;  /* 0x0000001c00107c02 */ /* 0x000fca0008000f00 */
[----:B------:R-:W-:-:S05]  /*50d0*/  FFMA.FTZ R77, -R16, UR28, R77 ;  /* 0x0000001c104d7c23 */ /* 0x000fca000801014d */
[----:B------:R-:W-:-:S13]  /*50e0*/  FSETP.GTU.FTZ.AND P1, PT, R77, RZ, PT ;  /* 0x000000ff4d00720b */ /* 0x000fda0003f3c000 */
[----:B------:R-:W-:-:S05]  /*50f0*/  VOTEU.ANY UP0, P1 ;  /* 0x0000000000ff7886 */ /* 0x000fca0000800100 */
[----:B------:R-:W0:Y:S01]  /*5100*/  @UP0 LDCU UR5, c[0x0][0x3c0] ;  /* 0x00007800ff0507ac */ /* 0x000e220008000800 */
[----:B------:R-:W-:Y:S02]  /*5110*/  PLOP3.LUT P1, PT, PT, PT, UP0, 0x80, 0x8 ;  /* 0x000000000008781c */ /* 0x000fe40003f2f008 */
[----:B------:R-:W-:Y:S01]  /*5120*/  @!P5 MOV R19, R23 ;  /* 0x000000170013d202 */ /* 0x000fe20000000f00 */
[----:B------:R-:W-:Y:S01]  /*5130*/  HFMA2 R23, -RZ, RZ, 0, 0 ;  /* 0x00000000ff177431 */ /* 0x000fe200000001ff */
[----:B------:R-:W-:-:S09]  /*5140*/  @!P6 MOV R23, R27 ;  /* 0x0000001b0017e202 */ /* 0x000fd20000000f00 */
[----:B0-----:R-:W-:-:S04]  /*5150*/  @P1 FADD.FTZ R77, R77, UR5 ;  /* 0x000000054d4d1e21 */ /* 0x001fc80008010000 */
[----:B------:R-:W0:Y:S01]  /*5160*/  @P1 MUFU.RSQ R27, R77 ;  /* 0x0000004d001b1308 */ /* 0x000e220000001400 */
[----:B------:R-:W-:Y:S01]  /*5170*/  STL.64 [R1+0x208], R28 ;  /* 0x0002081c01007387 */ /* 0x000fe20000100a00 */
[----:B------:R-:W-:Y:S01]  /*5180*/  UISETP.NE.AND UP1, UPT, UR6, URZ, UPT ;  /* 0x000000ff0600728c */ /* 0x000fe2000bf25270 */
[----:B------:R-:W-:Y:S02]  /*5190*/  @!P3 MOV R13, R17 ;  /* 0x00000011000db202 */ /* 0x000fe40000000f00 */
[----:B------:R-:W-:Y:S01]  /*51a0*/  CS2R R16, SRZ ;  /* 0x0000000000107805 */ /* 0x000fe2000001ff00 */
[----:B------:R2:W-:Y:S01]  /*51b0*/  STL.64 [R1+0x1f8], R20 ;  /* 0x0001f81401007387 */ /* 0x0005e20000100a00 */
[----:B------:R-:W-:Y:S02]  /*51c0*/  @!P4 MOV R16, R20 ;  /* 0x000000140010c202 */ /* 0x000fe40000000f00 */
[----:B------:R-:W-:Y:S01]  /*51d0*/  @!P4 MOV R17, R21 ;  /* 0x000000150011c202 */ /* 0x000fe20000000f00 */
[----:B------:R3:W-:Y:S01]  /*51e0*/  STL.64 [R1+0x200], R24 ;  /* 0x0002001801007387 */ /* 0x0007e20000100a00 */
[----:B0-----:R-:W-:-:S02]  /*51f0*/  @P1 R2UR UR5, R27 ;  /* 0x000000001b0512ca */ /* 0x001fc400000e0000 */
[----:B--2---:R-:W-:Y:S02]  /*5200*/  CS2R R20, SRZ ;  /* 0x0000000000147805 */ /* 0x004fe4000001ff00 */
[----:B------:R-:W-:Y:S02]  /*5210*/  @!P5 MOV R20, R24 ;  /* 0x000000180014d202 */ /* 0x000fe40000000f00 */
[----:B------:R-:W-:Y:S02]  /*5220*/  @!P5 MOV R21, R25 ;  /* 0x000000190015d202 */ /* 0x000fe40000000f00 */
[----:B---3--:R-:W-:Y:S02]  /*5230*/  CS2R R24, SRZ ;  /* 0x0000000000187805 */ /* 0x008fe4000001ff00 */
[----:B------:R-:W-:Y:S01]  /*5240*/  MOV R27, RZ ;  /* 0x000000ff001b7202 */ /* 0x000fe20000000f00 */
[----:B------:R-:W-:Y:S01]  /*5250*/  @P0 HADD2.F32 R27, -RZ, R78.H0_H0 ;  /* 0x2000004eff1b0230 */ /* 0x000fe20000004100 */
[----:B------:R-:W-:Y:S01]  /*5260*/  @!P6 MOV R24, R28 ;  /* 0x0000001c0018e202 */ /* 0x000fe20000000f00 */
[----:B------:R-:W-:Y:S01]  /*5270*/  HADD2.F32 R79, -RZ, R79.H0_H0 ;  /* 0x2000004fff4f7230 */ /* 0x000fe20000004100 */
[----:B------:R-:W-:Y:S01]  /*5280*/  @!P6 MOV R25, R29 ;  /* 0x0000001d0019e202 */ /* 0x000fe20000000f00 */
[----:B------:R-:W-:Y:S01]  /*5290*/  HADD2.F32 R80, -RZ, R80.H0_H0 ;  /* 0x20000050ff507230 */ /* 0x000fe20000004100 */
[----:B------:R-:W-:Y:S01]  /*52a0*/  UMOV UR16, 0x3f800000 ;  /* 0x3f80000000107882 */ /* 0x000fe20000000000 */
[----:B------:R-:W-:Y:S01]  /*52b0*/  @UP0 UMOV UR16, UR5 ;  /* 0x0000000500100c82 */ /* 0x000fe20008000000 */
[----:B-1----:R-:W-:Y:S05]  /*52c0*/  BRA.U UP1, `(.L_x_1748) ;  /* 0x0000001d01487547 */ /* 0x002fea000b800000 */
        /* <DEDUP_REMOVED lines=466> */
.L_x_1748:
        /* <DEDUP_REMOVED lines=1075> */
.L_x_1749:
        /* <DEDUP_REMOVED lines=48> */
.L_x_1751:
[----:B------:R-:W-:Y:S05]  /*b620*/  BSYNC.RECONVERGENT B0 ;  /* 0x0000000000007941 */ /* 0x000fea0003800200 */
.L_x_1750:
        /* <DEDUP_REMOVED lines=40> */
.L_x_1753:
[----:B------:R-:W-:Y:S05]  /*b8b0*/  BSYNC.RECONVERGENT B0 ;  /* 0x0000000000007941 */ /* 0x000fea0003800200 */
.L_x_1752:
        /* <DEDUP_REMOVED lines=38> */
.L_x_1755:
[----:B------:R-:W-:Y:S05]  /*bb20*/  BSYNC.RECONVERGENT B0 ;  /* 0x0000000000007941 */ /* 0x000fea0003800200 */
.L_x_1754:
        /* <DEDUP_REMOVED lines=30> */
.L_x_1757:
[----:B------:R-:W-:Y:S05]  /*bd10*/  BSYNC.RECONVERGENT B0 ;  /* 0x0000000000007941 */ /* 0x000fea0003800200 */
.L_x_1756:
        /* <DEDUP_REMOVED lines=34> */
.L_x_1761:
[----:B------:R-:W2:Y:S04]  /*bf40*/  LDG.E.STRONG.GPU R0, desc[UR10][R10.64] ;  /* 0x0000000a0a007981 */ /* 0x000ea8000c1ef900 */
[----:B--2---:R-:W-:Y:S04]  /*bf50*/  CCTL.IVALL ;  /* 0x00000000ff00798f */ /* 0x004fe80002000000 */
[----:B------:R0:W-:Y:S01]  /*bf60*/  STL [R1], R0 ;  /* 0x0000000001007387 */ /* 0x0001e20000100800 */
[----:B------:R-:W-:-:S13]  /*bf70*/  ISETP.NE.AND P0, PT, R0, UR5, PT ;  /* 0x0000000500007c0c */ /* 0x000fda000bf05270 */
[----:B0-----:R-:W-:Y:S05]  /*bf80*/  @P0 BRA `(.L_x_1761) ;  /* 0xfffffffc00ec0947 */ /* 0x001fea000383ffff */
.L_x_1760:
[----:B------:R-:W-:Y:S05]  /*bf90*/  BSYNC.RECONVERGENT B0 ;  /* 0x0000000000007941 */ /* 0x000fea0003800200 */
.L_x_1759:
        /* <DEDUP_REMOVED lines=15> */
.L_x_1763:
        /* <DEDUP_REMOVED lines=77> */
.L_x_1762:
        /* <DEDUP_REMOVED lines=52> */
.L_x_1764:
        /* <DEDUP_REMOVED lines=27> */
.L_x_1765:
        /* <DEDUP_REMOVED lines=12> */
.L_x_1766:
[----:B------:R-:W-:Y:S05]  /*cb10*/  BSYNC.RECONVERGENT B0 ;  /* 0x0000000000007941 */ /* 0x000fea0003800200 */
.L_x_1758:
        /* <DEDUP_REMOVED lines=17> */
.L_x_1772:
        /* <DEDUP_REMOVED lines=57> */
.L_x_1768:
[----:B------:R-:W-:Y:S05]  /*cfc0*/  BSYNC.RECONVERGENT B0 ;  /* 0x0000000000007941 */ /* 0x000fea0003800200 */
.L_x_1767:
        /* <DEDUP_REMOVED lines=19> */
.L_x_1769:
        /* <DEDUP_REMOVED lines=15> */
.L_x_1771:
[----:B------:R-:W-:Y:S05]  /*d1f0*/  BSYNC.RECONVERGENT B0 ;  /* 0x0000000000007941 */ /* 0x000fea0003800200 */
.L_x_1770:
        /* <DEDUP_REMOVED lines=10> */
.L_x_1747:
        /* <DEDUP_REMOVED lines=16> */
.L_x_1775:
[----:B------:R-:W-:Y:S05]  /*d3a0*/  BSYNC.RECONVERGENT B0 ;  /* 0x0000000000007941 */ /* 0x000fea0003800200 */
.L_x_1774:
        /* <DEDUP_REMOVED lines=11> */
.L_x_1777:
[----:B------:R-:W2:Y:S04]  /*d460*/  LDG.E.STRONG.GPU R5, desc[UR10][R2.64] ;  /* 0x0000000a02057981 */ /* 0x000ea8000c1ef900 */
[----:B--2---:R-:W-:Y:S01]  /*d470*/  CCTL.IVALL ;  /* 0x00000000ff00798f */ /* 0x004fe20002000000 */
[----:B------:R-:W-:Y:S05]  /*d480*/  YIELD ;  /* 0x0000000000007946 */ /* 0x000fea0003800000 */
[----:B------:R-:W-:-:S13]  /*d490*/  ISETP.NE.AND P0, PT, R5, R0, PT ;  /* 0x000000000500720c */ /* 0x000fda0003f05270 */
[----:B------:R-:W-:Y:S05]  /*d4a0*/  @P0 BRA `(.L_x_1777) ;  /* 0xfffffffc00ec0947 */ /* 0x000fea000383ffff */
.L_x_1776:
        /* <DEDUP_REMOVED lines=75> */
.L_x_1780:
        /* <DEDUP_REMOVED lines=31> */
.L_x_1779:
[----:B------:R-:W-:Y:S05]  /*db50*/  BSYNC.RECONVERGENT B0 ;  /* 0x0000000000007941 */ /* 0x000fea0003800200 */
.L_x_1778:
        /* <DEDUP_REMOVED lines=10> */
.L_x_1781:
        /* <DEDUP_REMOVED lines=87> */
.L_x_1782:
        /* <DEDUP_REMOVED lines=9> */
.L_x_4914:


//--------------------- .text._Z35group_norm_nhwc_bwd_one_pass_kernelI11Fp32IOFp16WLi512ELi120ELi480EEv26Group_norm_nhwc_bwd_params --------------------------
	.section	.text._Z35group_norm_nhwc_bwd_one_pass_kernelI11Fp32IOFp16WLi512ELi120ELi480EEv26Group_norm_nhwc_bwd_params,"ax",@progbits
	.align	128
        .global         _Z35group_norm_nhwc_bwd_one_pass_kernelI11Fp32IOFp16WLi512ELi120ELi480EEv26Group_norm_nhwc_bwd_params
        .type           _Z35group_norm_nhwc_bwd_one_pass_kernelI11Fp32IOFp16WLi512ELi120ELi480EEv26Group_norm_nhwc_bwd_params,@function
        .size           _Z35group_norm_nhwc_bwd_one_pass_kernelI11Fp32IOFp16WLi512ELi120ELi480EEv26Group_norm_nhwc_bwd_params,(.L_x_4915 - _Z35group_norm_nhwc_bwd_one_pass_kernelI11Fp32IOFp16WLi512ELi120ELi480EEv26Group_norm_nhwc_bwd_params)
        .other          _Z35group_norm_nhwc_bwd_one_pass_kernelI11Fp32IOFp16WLi512ELi120ELi480EEv26Group_norm_nhwc_bwd_params,@"STO_CUDA_ENTRY STV_DEFAULT"
_Z35group_norm_nhwc_bwd_one_pass_kernelI11Fp32IOFp16WLi512ELi120ELi480EEv26Group_norm_nhwc_bwd_params:
.text._Z35group_norm_nhwc_bwd_one_pass_kernelI11Fp32IOFp16WLi512ELi120ELi480EEv26Group_norm_nhwc_bwd_params:
        /* <DEDUP_REMOVED lines=28> */
.L_x_1809:
        /* <DEDUP_REMOVED lines=941> */
[----:B0-----:R-:W-:Y:S02]  /*3c90*/  @!P2 IADD3 R2, P1, PT, R57, R54, RZ ;  /* 0x000000363902a210 */ /* 0x001fe40007f3e0ff */
[----:B------:R-:W-:Y:S02]  /*3ca0*/  IADD3 R58, PT, PT, R4, 0x140, RZ ;  /* 0x00000140043a7810 */ /* 0x000fe40007ffe0ff */
[----:B------:R-:W-:-:S02]  /*3cb0*/  @!P2 IADD3.X R3, PT, PT, R56, R55, RZ, P1, !PT ;  /* 0x000000373803a210 */ /* 0x000fc40000ffe4ff */
[----:B------:R-:W-:-:S03]  /*3cc0*/  LOP3.LUT R5, R5, 0xfffbffff, RZ, 0xc0, !PT ;  /* 0xfffbffff05057812 */ /* 0x000fc600078ec0ff */
[----:B------:R-:W-:Y:S01]  /*3cd0*/  @!P2 STL.64 [R1+0x6d0], R2 ;  /* 0x0006d0020100a387 */ /* 0x000fe20000100a00 */
[----:B------:R-:W-:Y:S02]  /*3ce0*/  @P2 LOP3.LUT R5, R5, 0x40000, RZ, 0xfc, !PT ;  /* 0x0004000005052812 */ /* 0x000fe400078efcff */
[----:B-1----:R-:W-:-:S04]  /*3cf0*/  @!P2 IADD3 R60, P1, PT, R57, R16, RZ ;  /* 0x00000010393ca210 */ /* 0x002fc80007f3e0ff */
[----:B------:R-:W-:Y:S02]  /*3d00*/  @!P2 IADD3.X R61, PT, PT, R56, R17, RZ, P1, !PT ;  /* 0x00000011383da210 */ /* 0x000fe40000ffe4ff */
[----:B------:R-:W-:Y:S02]  /*3d10*/  SHF.R.S32.HI R56, RZ, 0x1f, R58 ;  /* 0x0000001fff387819 */ /* 0x000fe4000001143a */
        /* <DEDUP_REMOVED lines=38> */
[----:B------:R-:W-:-:S03]  /*3f80*/  IADD3 R58, PT, PT, R4, 0x150, RZ ;  /* 0x00000150043a7810 */ /* 0x000fc60007ffe0ff */
[----:B------:R0:W-:Y:S01]  /*3f90*/  @!P2 STL.64 [R1+0x6a0], R2 ;  /* 0x0006a0020100a387 */ /* 0x0001e20000100a00 */
        /* <DEDUP_REMOVED lines=158> */
[----:B0-----:R-:W-:Y:S01]  /*4980*/  @!P2 IADD3 R2, P1, PT, R57, R54, RZ ;  /* 0x000000363902a210 */ /* 0x001fe20007f3e0ff */
[----:B------:R1:W-:Y:S03]  /*4990*/  STL.64 [R1+0xaa0], R8 ;  /* 0x000aa00801007387 */ /* 0x0003e60000100a00 */
[----:B------:R-:W-:-:S02]  /*49a0*/  @!P2 IADD3.X R3, PT, PT, R56, R55, RZ, P1, !PT ;  /* 0x000000373803a210 */ /* 0x000fc40000ffe4ff */
[----:B------:R-:W-:Y:S02]  /*49b0*/  IADD3 R58, PT, PT, R4, 0x188, RZ ;  /* 0x00000188043a7810 */ /* 0x000fe40007ffe0ff */
        /* <DEDUP_REMOVED lines=20> */
[----:B------:R1:W-:Y:S01]  /*4b00*/  STL.64 [R1+0xa90], R12 ;  /* 0x000a900c01007387 */ /* 0x0003e20000100a00 */
[----:B------:R-:W-:Y:S02]  /*4b10*/  IADD3 R58, PT, PT, R4, 0x190, RZ ;  /* 0x00000190043a7810 */ /* 0x000fe40007ffe0ff */
[----:B------:R-:W-:-:S02]  /*4b20*/  @!P2 IADD3.X R9, PT, PT, R56, R55, RZ, P1, !PT ;  /* 0x000000373809a210 */ /* 0x000fc40000ffe4ff */
[----:B------:R-:W-:-:S03]  /*4b30*/  LOP3.LUT R5, R5, 0xfffffeff, RZ, 0xc0, !PT ;  /* 0xfffffeff05057812 */ /* 0x000fc600078ec0ff */
[----:B------:R0:W-:Y:S01]  /*4b40*/  @!P2 STL.64 [R1+0x5d8], R8 ;  /* 0x0005d8080100a387 */ /* 0x0001e20000100a00 */
[----:B------:R-:W-:Y:S02]  /*4b50*/  @P2 LOP3.LUT R5, R5, 0x100, RZ, 0xfc, !PT ;  /* 0x0000010005052812 */ /* 0x000fe400078efcff */
[----:B-1----:R-:W-:-:S04]  /*4b60*/  @!P2 IADD3 R12, P1, PT, R57, R16, RZ ;  /* 0x00000010390ca210 */ /* 0x002fc80007f3e0ff */
[----:B------:R-:W-:Y:S02]  /*4b70*/  @!P2 IADD3.X R13, PT, PT, R56, R17, RZ, P1, !PT ;  /* 0x00000011380da210 */ /* 0x000fe40000ffe4ff */
[----:B------:R-:W-:Y:S02]  /*4b80*/  SHF.R.S32.HI R56, RZ, 0x1f, R58 ;  /* 0x0000001fff387819 */ /* 0x000fe4000001143a */
[----:B------:R-:W-:-:S04]  /*4b90*/  ISETP.GE.U32.AND P1, PT, R58, UR16, PT ;  /* 0x000000103a007c0c */ /* 0x000fc8000bf26070 */
        /* <DEDUP_REMOVED lines=13> */
[----:B------:R1:W-:Y:S01]  /*4c70*/  STL [R1+0xa84], R18 ;  /* 0x000a841201007387 */ /* 0x0003e20000100800 */
[----:B------:R-:W-:Y:S02]  /*4c80*/  IADD3 R58, PT, PT, R4, 0x198, RZ ;  /* 0x00000198043a7810 */ /* 0x000fe40007ffe0ff */
[----:B------:R-:W-:Y:S01]  /*4c90*/  @!P2 IADD3.X R9, PT, PT, R56, R55, RZ, P1, !PT ;  /* 0x000000373809a210 */ /* 0x000fe20000ffe4ff */
[----:B------:R0:W-:Y:S01]  /*4ca0*/  STL [R1+0xa80], R19 ;  /* 0x000a801301007387 */ /* 0x0001e20000100800 */
[----:B------:R-:W-:-:S03]  /*4cb0*/  LOP3.LUT R5, R5, 0xffffff7f, RZ, 0xc0, !PT ;  /* 0xffffff7f05057812 */ /* 0x000fc600078ec0ff */
[----:B------:R2:W-:Y:S01]  /*4cc0*/  @!P2 STL.64 [R1+0x5c0], R8 ;  /* 0x0005c0080100a387 */ /* 0x0005e20000100a00 */
[----:B------:R-:W-:Y:S02]  /*4cd0*/  @P2 LOP3.LUT R5, R5, 0x80, RZ, 0xfc, !PT ;  /* 0x0000008005052812 */ /* 0x000fe400078efcff */
[----:B-1----:R-:W-:-:S04]  /*4ce0*/  @!P2 IADD3 R18, P1, PT, R57, R16, RZ ;  /* 0x000000103912a210 */ /* 0x002fc80007f3e0ff */
[----:B0-----:R-:W-:Y:S02]  /*4cf0*/  @!P2 IADD3.X R19, PT, PT, R56, R17, RZ, P1, !PT ;  /* 0x000000113813a210 */ /* 0x001fe40000ffe4ff */
        /* <DEDUP_REMOVED lines=88> */
[----:B------:R-:W-:Y:S02]  /*5280*/  IADD3 R59, PT, PT, R4, 0x1b8, RZ ;  /* 0x000001b8043b7810 */ /* 0x000fe40007ffe0ff */
[----:B------:R-:W-:Y:S01]  /*5290*/  LOP3.LUT R5, R5, 0xfffffff7, RZ, 0xc0, !PT ;  /* 0xfffffff705057812 */ /* 0x000fe200078ec0ff */
[----:B------:R1:W-:Y:S01]  /*52a0*/  STL [R1+0xa1c], R33 ;  /* 0x000a1c2101007387 */ /* 0x0003e20000100800 */
[----:B------:R-:W-:-:S02]  /*52b0*/  SHF.R.S32.HI R56, RZ, 0x1f, R59 ;  /* 0x0000001fff387819 */ /* 0x000fc4000001143b */
[----:B------:R-:W-:Y:S02]  /*52c0*/  @P2 LOP3.LUT R5, R5, 0x8, RZ, 0xfc, !PT ;  /* 0x0000000805052812 */ /* 0x000fe400078efcff */
        /* <DEDUP_REMOVED lines=19> */
[----:B------:R0:W-:Y:S01]  /*5400*/  STL.64 [R1+0xa68], R50 ;  /* 0x000a683201007387 */ /* 0x0001e20000100a00 */
[----:B------:R-:W-:Y:S02]  /*5410*/  IADD3 R59, PT, PT, R4, 0x1c0, RZ ;  /* 0x000001c0043b7810 */ /* 0x000fe40007ffe0ff */
[----:B------:R-:W-:-:S02]  /*5420*/  LOP3.LUT R5, R5, 0xfffffffb, RZ, 0xc0, !PT ;  /* 0xfffffffb05057812 */ /* 0x000fc400078ec0ff */
        /* <DEDUP_REMOVED lines=21> */
[----:B------:R-:W-:Y:S02]  /*5580*/  IADD3 R59, PT, PT, R4, 0x1c8, RZ ;  /* 0x000001c8043b7810 */ /* 0x000fe40007ffe0ff */
[----:B------:R-:W-:Y:S01]  /*5590*/  LOP3.LUT R5, R5, 0xfffffffd, RZ, 0xc0, !PT ;  /* 0xfffffffd05057812 */ /* 0x000fe200078ec0ff */
[----:B------:R1:W-:Y:S01]  /*55a0*/  STL [R1+0xa40], R25 ;  /* 0x000a401901007387 */ /* 0x0003e20000100800 */
[----:B------:R-:W-:Y:S02]  /*55b0*/  SHF.R.S32.HI R56, RZ, 0x1f, R59 ;  /* 0x0000001fff387819 */ /* 0x000fe4000001143b */
[----:B------:R-:W-:-:S02]  /*55c0*/  @P2 LOP3.LUT R5, R5, 0x2, RZ, 0xfc, !PT ;  /* 0x0000000205052812 */ /* 0x000fc400078efcff */
        /* <DEDUP_REMOVED lines=35> */
[C---:B------:R-:W-:Y:S02]  /*5800*/  @!P1 SHF.L.U32 R55, R54.reuse, 0x2, RZ ;  /* 0x0000000236379819 */ /* 0x040fe400000006ff */
[----:B------:R-:W-:Y:S02]  /*5810*/  @!P1 SHF.L.U64.HI R54, R54, 0x2, R58 ;  /* 0x0000000236369819 */ /* 0x000fe4000001023a */
[----:B-1----:R-:W-:-:S04]  /*5820*/  @!P1 IADD3 R56, P2, PT, R55, R16, RZ ;  /* 0x0000001037389210 */ /* 0x002fc80007f5e0ff */
[----:B------:R-:W-:Y:S02]  /*5830*/  @!P1 IADD3.X R57, PT, PT, R54, R17, RZ, P2, !PT ;  /* 0x0000001136399210 */ /* 0x000fe400017fe4ff */
[----:B------:R-:W0:Y:S03]  /*5840*/  @!P1 LDC.64 R16, c[0x0][0x398] ;  /* 0x0000e600ff109b82 */ /* 0x000e260000000a00 */
[----:B------:R0:W-:Y:S01]  /*5850*/  @!P1 STL.64 [R1+0x4e8], R56 ;  /* 0x0004e83801009387 */ /* 0x0001e20000100a00 */
[----:B------:R-:W-:Y:S02]  /*5860*/  IADD3 R59, PT, PT, R4, 0x1d8, RZ ;  /* 0x000001d8043b7810 */ /* 0x000fe40007ffe0ff */
[----:B0-----:R-:W-:-:S04]  /*5870*/  @!P1 IADD3 R56, P2, PT, R55, R16, RZ ;  /* 0x0000001037389210 */ /* 0x001fc80007f5e0ff */
[----:B------:R-:W-:Y:S02]  /*5880*/  @!P1 IADD3.X R57, PT, PT, R54, R17, RZ, P2, !PT ;  /* 0x0000001136399210 */ /* 0x000fe400017fe4ff */
[----:B------:R-:W-:-:S03]  /*5890*/  ISETP.GE.U32.AND P2, PT, R59, UR16, PT ;  /* 0x000000103b007c0c */ /* 0x000fc6000bf46070 */
[----:B------:R0:W-:Y:S02]  /*58a0*/  @!P1 STL.64 [R1+0x4f0], R56 ;  /* 0x0004f03801009387 */ /* 0x0001e40000100a00 */
[----:B0-----:R-:W-:-:S04]  /*58b0*/  SHF.R.S32.HI R56, RZ, 0x1f, R59 ;  /* 0x0000001fff387819 */ /* 0x001fc8000001143b */
        /* <DEDUP_REMOVED lines=78> */
[----:B------:R-:W-:Y:S02]  /*5da0*/  MOV R56, R52 ;  /* 0x0000003400387202 */ /* 0x000fe40000000f00 */
[----:B0-----:R-:W-:-:S04]  /*5db0*/  @!P5 IADD3 R58, P6, PT, R55, R16, RZ ;  /* 0x00000010373ad210 */ /* 0x001fc80007fde0ff */
[----:B------:R-:W-:-:S05]  /*5dc0*/  @!P5 IADD3.X R59, PT, PT, R54, R17, RZ, P6, !PT ;  /* 0x00000011363bd210 */ /* 0x000fca00037fe4ff */
[----:B------:R0:W-:Y:S02]  /*5dd0*/  @!P5 STL.64 [R1+0x498], R58 ;  /* 0x0004983a0100d387 */ /* 0x0001e40000100a00 */
[----:B0-----:R-:W-:Y:S02]  /*5de0*/  MOV R58, R56 ;  /* 0x00000038003a7202 */ /* 0x001fe40000000f00 */
[----:B------:R-:W-:-:S04]  /*5df0*/  IADD3 R56, PT, PT, R4, 0x1f8, RZ ;  /* 0x000001f804387810 */ /* 0x000fc80007ffe0ff */
[----:B------:R-:W-:Y:S02]  /*5e00*/  SHF.R.S32.HI R54, RZ, 0x1f, R56 ;  /* 0x0000001fff367819 */ /* 0x000fe40000011438 */
[----:B------:R-:W-:-:S04]  /*5e10*/  ISETP.GE.U32.AND P6, PT, R56, UR16, PT ;  /* 0x0000001038007c0c */ /* 0x000fc8000bfc6070 */
[----:B------:R-:W-:-:S13]  /*5e20*/  ISETP.GE.AND.EX P6, PT, R54, UR17, PT, P6 ;  /* 0x0000001136007c0c */ /* 0x000fda000bfc6360 */
[----:B------:R-:W0:Y:S01]  /*5e30*/  @!P6 LDC.64 R16, c[0x0][0x3f8] ;  /* 0x0000fe00ff10eb82 */ /* 0x000e220000000a00 */
[----:B------:R-:W-:Y:S02]  /*5e40*/  @!P6 MOV R55, R41 ;  /* 0x000000290037e202 */ /* 0x000fe40000000f00 */
[----:B------:R-:W-:Y:S01]  /*5e50*/  MOV R57, R53 ;  /* 0x0000003500397202 */ /* 0x000fe20000000f00 */
[----:B------:R1:W-:Y:S03]  /*5e60*/  STL.64 [R1+0x968], R40 ;  /* 0x0009682801007387 */ /* 0x0003e60000100a00 */
[----:B------:R-:W-:Y:S01]  /*5e70*/  MOV R59, R57 ;  /* 0x00000039003b7202 */ /* 0x000fe20000000f00 */
[----:B------:R2:W-:Y:S01]  /*5e80*/  STL [R1+0x9d0], R5 ;  /* 0x0009d00501007387 */ /* 0x0005e20000100800 */
[----:B------:R-:W-:Y:S02]  /*5e90*/  MOV R57, R3 ;  /* 0x0000000300397202 */ /* 0x000fe40000000f00 */
[----:B------:R-:W-:Y:S01]  /*5ea0*/  MOV R4, R60 ;  /* 0x0000003c00047202 */ /* 0x000fe20000000f00 */
[----:B------:R-:W-:Y:S01]  /*5eb0*/  STL [R1+0x978], R6 ;  /* 0x0009780601007387 */ /* 0x000fe20000100800 */
[----:B0-----:R-:W-:Y:S01]  /*5ec0*/  @!P6 IMAD R54, R54, R16, RZ ;  /* 0x000000103636e224 */ /* 0x001fe200078e02ff */
[----:B------:R-:W-:-:S02]  /*5ed0*/  LOP3.LUT R0, R0, 0xfbffffff, RZ, 0xc0, !PT ;  /* 0xfbffffff00007812 */ /* 0x000fc400078ec0ff */
[----:B------:R-:W-:Y:S01]  /*5ee0*/  STL [R1+0x974], R7 ;  /* 0x0009740701007387 */ /* 0x000fe20000100800 */
[C---:B------:R-:W-:Y:S01]  /*5ef0*/  @!P6 IMAD R17, R56.reuse, R17, R54 ;  /* 0x000000113811e224 */ /* 0x040fe200078e0236 */
[----:B------:R-:W-:Y:S02]  /*5f00*/  @!P6 MOV R54, R6 ;  /* 0x000000060036e202 */ /* 0x000fe40000000f00 */
[----:B------:R-:W3:Y:S03]  /*5f10*/  LDL.LU.64 R52, [R1+0xab0] ;  /* 0x000ab00001347983 */ /* 0x000ee60000300a00 */
[----:B------:R-:W-:Y:S01]  /*5f20*/  @!P6 IMAD.WIDE.U32 R54, R56, R16, R54 ;  /* 0x000000103836e225 */ /* 0x000fe200078e0036 */
[----:B------:R-:W-:Y:S02]  /*5f30*/  MOV R56, R2 ;  /* 0x0000000200387202 */ /* 0x000fe40000000f00 */
[----:B------:R-:W4:Y:S01]  /*5f40*/  LDL.LU.64 R2, [R1+0xa98] ;  /* 0x000a980001027983 */ /* 0x000f220000300a00 */
[----:B-1----:R-:W-:-:S02]  /*5f50*/  MOV R40, R8 ;  /* 0x0000000800287202 */ /* 0x002fc40000000f00 */
[----:B------:R-:W-:Y:S02]  /*5f60*/  MOV R41, R9 ;  /* 0x0000000900297202 */ /* 0x000fe40000000f00 */
[----:B------:R-:W3:Y:S01]  /*5f70*/  LDL.LU.64 R8, [R1+0xaa0] ;  /* 0x000aa00001087983 */ /* 0x000ee20000300a00 */
[----:B--2---:R-:W-:Y:S02]  /*5f80*/  MOV R5, R61 ;  /* 0x0000003d00057202 */ /* 0x004fe40000000f00 */
        /* <DEDUP_REMOVED lines=21> */
[----:B----4-:R0:W4:Y:S02]  /*60e0*/  @!P0 LDG.E.64 R16, desc[UR10][R2.64] ;  /* 0x0000000a02108981 */ /* 0x010124000c1e1b00 */
[----:B0-----:R-:W-:-:S06]  /*60f0*/  CS2R R2, SRZ ;  /* 0x0000000000027805 */ /* 0x001fcc000001ff00 */
[----:B---3--:R0:W3:Y:S01]  /*6100*/  @!P0 LDG.E.64 R2, desc[UR10][R8.64] ;  /* 0x0000000a08028981 */ /* 0x0080e2000c1e1b00 */
[----:B------:R-:W-:-:S04]  /*6110*/  LOP3.LUT R0, R0, 0xf7ffffff, RZ, 0xc0, !PT ;  /* 0xf7ffffff00007812 */ /* 0x000fc800078ec0ff */
[----:B------:R-:W-:-:S04]  /*6120*/  @P2 LOP3.LUT R0, R0, 0x8000000, RZ, 0xfc, !PT ;  /* 0x0800000000002812 */ /* 0x000fc800078efcff */
[----:B------:R-:W-:Y:S02]  /*6130*/  LOP3.LUT P2, RZ, R0, 0x1000000, RZ, 0xc0, !PT ;  /* 0x0100000000ff7812 */ /* 0x000fe4000784c0ff */
[----:B0-----:R-:W-:Y:S02]  /*6140*/  CS2R R8, SRZ ;  /* 0x0000000000087805 */ /* 0x001fe4000001ff00 */
[----:B------:R-:W-:Y:S02]  /*6150*/  MOV R6, R14 ;  /* 0x0000000e00067202 */ /* 0x000fe40000000f00 */
[----:B------:R-:W-:Y:S02]  /*6160*/  MOV R7, R15 ;  /* 0x0000000f00077202 */ /* 0x000fe40000000f00 */
[----:B------:R-:W4:Y:S01]  /*6170*/  LDL.LU.64 R14, [R1+0xaa8] ;  /* 0x000aa800010e7983 */ /* 0x000f220000300a00 */
[----:B---3--:R-:W-:Y:S02]  /*6180*/  @!P0 MOV R9, R2 ;  /* 0x0000000200098202 */ /* 0x008fe40000000f00 */
[----:B------:R-:W-:-:S03]  /*6190*/  @!P0 MOV R8, R3 ;  /* 0x0000000300088202 */ /* 0x000fc60000000f00 */
[----:B------:R-:W-:Y:S04]  /*61a0*/  STL [R1+0x46c], R9 ;  /* 0x00046c0901007387 */ /* 0x000fe80000100800 */
[----:B------:R0:W-:Y:S02]  /*61b0*/  STL [R1+0x468], R8 ;  /* 0x0004680801007387 */ /* 0x0001e40000100800 */
[----:B0-----:R-:W-:-:S06]  /*61c0*/  CS2R R8, SRZ ;  /* 0x0000000000087805 */ /* 0x001fcc000001ff00 */
[----:B--2---:R0:W2:Y:S02]  /*61d0*/  @!P2 LDG.E.64 R8, desc[UR10][R10.64] ;  /* 0x0000000a0a08a981 */ /* 0x0040a4000c1e1b00 */
[----:B0-----:R-:W-:-:S06]  /*61e0*/  CS2R R10, SRZ ;  /* 0x00000000000a7805 */ /* 0x001fcc000001ff00 */
[----:B------:R0:W3:Y:S01]  /*61f0*/  @!P2 LDG.E.64 R10, desc[UR10][R12.64] ;  /* 0x0000000a0c0aa981 */ /* 0x0000e2000c1e1b00 */
[----:B------:R-:W-:Y:S02]  /*6200*/  LOP3.LUT P1, RZ, R0, 0x800000, RZ, 0xc0, !PT ;  /* 0x0080000000ff7812 */ /* 0x000fe4000782c0ff */
[----:B0-----:R-:W-:Y:S02]  /*6210*/  CS2R R12, SRZ ;  /* 0x00000000000c7805 */ /* 0x001fe4000001ff00 */
[----:B---3--:R-:W-:Y:S02]  /*6220*/  @!P2 MOV R13, R10 ;  /* 0x0000000a000da202 */ /* 0x008fe40000000f00 */
[----:B------:R-:W-:-:S03]  /*6230*/  @!P2 MOV R12, R11 ;  /* 0x0000000b000ca202 */ /* 0x000fc60000000f00 */
[----:B------:R-:W-:Y:S04]  /*6240*/  STL [R1+0x474], R13 ;  /* 0x0004740d01007387 */ /* 0x000fe80000100800 */
[----:B------:R0:W-:Y:S02]  /*6250*/  STL [R1+0x480], R12 ;  /* 0x0004800c01007387 */ /* 0x0001e40000100800 */
[----:B0-----:R-:W-:-:S06]  /*6260*/  CS2R R12, SRZ ;  /* 0x00000000000c7805 */ /* 0x001fcc000001ff00 */
[----:B----4-:R0:W3:Y:S02]  /*6270*/  @!P1 LDG.E.64 R12, desc[UR10][R14.64] ;  /* 0x0000000a0e0c9981 */ /* 0x0100e4000c1e1b00 */
        /* <DEDUP_REMOVED lines=206> */
[----:B----4-:R-:W3:Y:S04]  /*6f60*/  @!P0 LDG.E.64 R14, desc[UR10][R34.64] ;  /* 0x0000000a220e8981 */ /* 0x010ee8000c1e1b00 */
[----:B------:R0:W-:Y:S04]  /*6f70*/  STL [R1+0x4fc], R39 ;  /* 0x0004fc2701007387 */ /* 0x0001e80000100800 */
[----:B------:R1:W-:Y:S04]  /*6f80*/  STL.64 [R1+0x240], R16 ;  /* 0x0002401001007387 */ /* 0x0003e80000100a00 */
[----:B------:R4:W-:Y:S01]  /*6f90*/  STL.64 [R1+0x48], R2 ;  /* 0x0000480201007387 */ /* 0x0009e20000100a00 */
[----:B0-----:R-:W-:-:S03]  /*6fa0*/  HFMA2 R39, -RZ, RZ, 0, 0 ;  /* 0x00000000ff277431 */ /* 0x001fc600000001ff */
[----:B------:R0:W-:Y:S01]  /*6fb0*/  STL.64 [R1+0x50], R8 ;  /* 0x0000500801007387 */ /* 0x0001e20000100a00 */
[----:B------:R-:W-:-:S03]  /*6fc0*/  @!P2 MOV R39, R19 ;  /* 0x000000130027a202 */ /* 0x000fc60000000f00 */
[----:B------:R-:W-:Y:S01]  /*6fd0*/  STL.64 [R1+0x248], R18 ;  /* 0x0002481201007387 */ /* 0x000fe20000100a00 */
[----:B-1----:R-:W-:Y:S01]  /*6fe0*/  MOV R16, R36 ;  /* 0x0000002400107202 */ /* 0x002fe20000000f00 */
[----:B------:R-:W-:Y:S02]  /*6ff0*/  HFMA2 R36, -RZ, RZ, 0, 0 ;  /* 0x00000000ff247431 */ /* 0x000fe400000001ff */
[----:B------:R1:W-:Y:S01]  /*7000*/  STL [R1+0x514], R39 ;  /* 0x0005142701007387 */ /* 0x0003e20000100800 */
[----:B------:R-:W-:Y:S02]  /*7010*/  MOV R17, R37 ;  /* 0x0000002500117202 */ /* 0x000fe40000000f00 */
[----:B----4-:R-:W-:Y:S01]  /*7020*/  CS2R R2, SRZ ;  /* 0x0000000000027805 */ /* 0x010fe2000001ff00 */
[----:B0-----:R-:W4:Y:S04]  /*7030*/  LDL.LU.64 R8, [R1+0x410] ;  /* 0x0004100001087983 */ /* 0x001f280000300a00 */
[----:B------:R-:W-:Y:S01]  /*7040*/  STL.64 [R1+0x250], R10 ;  /* 0x0002500a01007387 */ /* 0x000fe20000100a00 */
[----:B-1----:R-:W-:-:S03]  /*7050*/  HFMA2 R39, -RZ, RZ, 0, 0 ;  /* 0x00000000ff277431 */ /* 0x002fc600000001ff */
[----:B------:R-:W4:Y:S01]  /*7060*/  LDL.LU.64 R34, [R1+0x688] ;  /* 0x0006880001227983 */ /* 0x000f220000300a00 */
[----:B------:R-:W-:-:S05]  /*7070*/  @!P1 MOV R39, R11 ;  /* 0x0000000b00279202 */ /* 0x000fca0000000f00 */
[----:B------:R0:W-:Y:S02]  /*7080*/  STL [R1+0x52c], R39 ;  /* 0x00052c2701007387 */ /* 0x0001e40000100800 */
[----:B0-----:R-:W-:Y:S01]  /*7090*/  HFMA2 R39, -RZ, RZ, 0, 0 ;  /* 0x00000000ff277431 */ /* 0x001fe200000001ff */
[----:B--2---:R-:W-:-:S05]  /*70a0*/  @!P0 MOV R36, R12 ;  /* 0x0000000c00248202 */ /* 0x004fca0000000f00 */
[----:B------:R0:W-:Y:S02]  /*70b0*/  STL [R1+0x738], R36 ;  /* 0x0007382401007387 */ /* 0x0001e40000100800 */
[----:B0-----:R-:W-:Y:S02]  /*70c0*/  CS2R R36, SRZ ;  /* 0x0000000000247805 */ /* 0x001fe4000001ff00 */
[----:B---3--:R-:W-:Y:S02]  /*70d0*/  @!P0 MOV R36, R14 ;  /* 0x0000000e00248202 */ /* 0x008fe40000000f00 */
[----:B------:R-:W-:-:S03]  /*70e0*/  @!P0 MOV R37, R15 ;  /* 0x0000000f00258202 */ /* 0x000fc60000000f00 */
[----:B------:R0:W-:Y:S01]  /*70f0*/  STL [R1+0x528], R36 ;  /* 0x0005282401007387 */ /* 0x0001e20000100800 */
[----:B------:R-:W-:-:S03]  /*7100*/  @!P0 MOV R39, R13 ;  /* 0x0000000d00278202 */ /* 0x000fc60000000f00 */
[----:B------:R1:W-:Y:S04]  /*7110*/  STL [R1+0x544], R37 ;  /* 0x0005442501007387 */ /* 0x0003e80000100800 */
[----:B0-----:R-:W2:Y:S04]  /*7120*/  LDL.LU R36, [R1+0xa14] ;  /* 0x000a140001247983 */ /* 0x001ea80000300800 */
[----:B-1----:R-:W2:Y:S04]  /*7130*/  LDL.LU R37, [R1+0xa10] ;  /* 0x000a100001257983 */ /* 0x002ea80000300800 */
[----:B------:R0:W-:Y:S04]  /*7140*/  STL [R1+0x74c], R39 ;  /* 0x00074c2701007387 */ /* 0x0001e80000100800 */
[----:B0-----:R-:W3:Y:S01]  /*7150*/  LDL.LU R39, [R1+0xa18] ;  /* 0x000a180001277983 */ /* 0x001ee20000300800 */
[----:B------:R-:W-:-:S13]  /*7160*/  LOP3.LUT P2, RZ, R0, 0x8000, RZ, 0xc0, !PT ;  /* 0x0000800000ff7812 */ /* 0x000fda000784c0ff */
[----:B--2---:R0:W2:Y:S02]  /*7170*/  @!P2 LDG.E.64 R2, desc[UR10][R36.64] ;  /* 0x0000000a2402a981 */ /* 0x0040a4000c1e1b00 */
[----:B0-----:R-:W-:Y:S02]  /*7180*/  MOV R36, R16 ;  /* 0x0000001000247202 */ /* 0x001fe40000000f00 */
[----:B------:R-:W-:Y:S02]  /*7190*/  MOV R37, R17 ;  /* 0x0000001100257202 */ /* 0x000fe40000000f00 */
[----:B------:R-:W-:-:S06]  /*71a0*/  CS2R R16, SRZ ;  /* 0x0000000000107805 */ /* 0x000fcc000001ff00 */
[----:B---3--:R-:W3:Y:S01]  /*71b0*/  @!P2 LDG.E.64 R16, desc[UR10][R38.64] ;  /* 0x0000000a2610a981 */ /* 0x008ee2000c1e1b00 */
[----:B------:R-:W-:Y:S02]  /*71c0*/  CS2R R18, SRZ ;  /* 0x0000000000127805 */ /* 0x000fe4000001ff00 */
[----:B------:R-:W-:Y:S02]  /*71d0*/  LOP3.LUT P1, RZ, R0, 0x4000, RZ, 0xc0, !PT ;  /* 0x0000400000ff7812 */ /* 0x000fe4000782c0ff */
[----:B---3--:R-:W-:Y:S02]  /*71e0*/  @!P2 MOV R19, R16 ;  /* 0x000000100013a202 */ /* 0x008fe40000000f00 */
[----:B------:R-:W-:-:S03]  /*71f0*/  @!P2 MOV R18, R17 ;  /* 0x000000110012a202 */ /* 0x000fc60000000f00 */
[----:B------:R-:W-:Y:S04]  /*7200*/  STL [R1+0x540], R19 ;  /* 0x0005401301007387 */ /* 0x000fe80000100800 */
[----:B------:R0:W-:Y:S02]  /*7210*/  STL [R1+0x55c], R18 ;  /* 0x00055c1201007387 */ /* 0x0001e40000100800 */
[----:B0-----:R-:W-:-:S06]  /*7220*/  CS2R R18, SRZ ;  /* 0x0000000000127805 */ /* 0x001fcc000001ff00 */
[----:B----4-:R-:W3:Y:S01]  /*7230*/  @!P1 LDG.E.64 R18, desc[UR10][R8.64] ;  /* 0x0000000a08129981 */ /* 0x010ee2000c1e1b00 */
[----:B------:R-:W-:Y:S02]  /*7240*/  CS2R R38, SRZ ;  /* 0x0000000000267805 */ /* 0x000fe4000001ff00 */
[----:B--2---:R-:W-:Y:S02]  /*7250*/  @!P2 MOV R39, R2 ;  /* 0x000000020027a202 */ /* 0x004fe40000000f00 */
[----:B------:R-:W-:Y:S01]  /*7260*/  @!P2 MOV R38, R3 ;  /* 0x000000030026a202 */ /* 0x000fe20000000f00 */
[----:B------:R-:W-:Y:S02]  /*7270*/  HFMA2 R10, -RZ, RZ, 0, 0 ;  /* 0x00000000ff0a7431 */ /* 0x000fe400000001ff */
[----:B------:R-:W-:Y:S04]  /*7280*/  STL [R1+0x75c], R39 ;  /* 0x00075c2701007387 */ /* 0x000fe80000100800 */
[----:B------:R0:W-:Y:S04]  /*7290*/  STL [R1+0x778], R38 ;  /* 0x0007782601007387 */ /* 0x0001e80000100800 */
[----:B0-----:R-:W2:Y:S01]  /*72a0*/  LDL.LU.64 R38, [R1+0x570] ;  /* 0x0005700001267983 */ /* 0x001ea20000300a00 */
[----:B---3--:R-:W-:-:S05]  /*72b0*/  @!P1 MOV R10, R19 ;  /* 0x00000013000a9202 */ /* 0x008fca0000000f00 */
[----:B------:R0:W-:Y:S04]  /*72c0*/  STL [R1+0x7a0], R10 ;  /* 0x0007a00a01007387 */ /* 0x0001e80000100800 */
[----:B0-----:R-:W3:Y:S01]  /*72d0*/  LDL.LU.64 R10, [R1+0x858] ;  /* 0x00085800010a7983 */ /* 0x001ee20000300a00 */
[----:B------:R-:W-:Y:S02]  /*72e0*/  CS2R R8, SRZ ;  /* 0x0000000000087805 */ /* 0x000fe4000001ff00 */
[----:B------:R-:W-:Y:S01]  /*72f0*/  LOP3.LUT P0, RZ, R0, 0x2000, RZ, 0xc0, !PT ;  /* 0x0000200000ff7812 */ /* 0x000fe2000780c0ff */
[----:B------:R0:W-:Y:S04]  /*7300*/  STL.64 [R1+0xa08], R14 ;  /* 0x000a080e01007387 */ /* 0x0001e80000100a00 */
[----:B--2---:R1:W2:Y:S04]  /*7310*/  @!P1 LDG.E.64 R8, desc[UR10][R38.64] ;  /* 0x0000000a26089981 */ /* 0x0042a8000c1e1b00 */
[----:B------:R4:W-:Y:S04]  /*7320*/  STL.64 [R1+0x58], R12 ;  /* 0x0000580c01007387 */ /* 0x0009e80000100a00 */
[----:B0-----:R-:W2:Y:S01]  /*7330*/  LDL.LU.64 R14, [R1+0x6a0] ;  /* 0x0006a000010e7983 */ /* 0x001ea20000300a00 */
[----:B----4-:R-:W-:-:S02]  /*7340*/  MOV R12, R20 ;  /* 0x00000014000c7202 */ /* 0x010fc40000000f00 */
[----:B------:R-:W-:Y:S02]  /*7350*/  MOV R13, R21 ;  /* 0x00000015000d7202 */ /* 0x000fe40000000f00 */
[----:B------:R-:W-:Y:S01]  /*7360*/  CS2R R20, SRZ ;  /* 0x0000000000147805 */ /* 0x000fe2000001ff00 */
[----:B------:R0:W-:Y:S05]  /*7370*/  STL [R1+0xa00], R2 ;  /* 0x000a000201007387 */ /* 0x0001ea0000100800 */
[----:B---3--:R-:W3:Y:S01]  /*7380*/  @!P0 LDG.E.64 R20, desc[UR10][R10.64] ;  /* 0x0000000a0a148981 */ /* 0x008ee2000c1e1b00 */
[----:B0-----:R-:W-:Y:S01]  /*7390*/  HFMA2 R2, -RZ, RZ, 0, 0 ;  /* 0x00000000ff027431 */ /* 0x001fe200000001ff */
[----:B------:R-:W-:-:S05]  /*73a0*/  @!P1 MOV R2, R18 ;  /* 0x0000001200029202 */ /* 0x000fca0000000f00 */
[----:B------:R0:W-:Y:S01]  /*73b0*/  STL [R1+0x77c], R2 ;  /* 0x00077c0201007387 */ /* 0x0001e20000100800 */
[----:B-1----:R-:W-:Y:S01]  /*73c0*/  MOV R38, R36 ;  /* 0x0000002400267202 */ /* 0x002fe20000000f00 */
[----:B0-----:R-:W-:Y:S01]  /*73d0*/  HFMA2 R2, -RZ, RZ, 0, 0 ;  /* 0x00000000ff027431 */ /* 0x001fe200000001ff */
[----:B--2---:R-:W-:Y:S02]  /*73e0*/  MOV R36, R14 ;  /* 0x0000000e00247202 */ /* 0x004fe40000000f00 */
[----:B------:R-:W-:Y:S02]  /*73f0*/  @!P1 MOV R2, R9 ;  /* 0x0000000900029202 */ /* 0x000fe40000000f00 */
[----:B------:R-:W-:Y:S02]  /*7400*/  MOV R14, RZ ;  /* 0x000000ff000e7202 */ /* 0x000fe40000000f00 */
[----:B------:R-:W-:Y:S01]  /*7410*/  @!P1 MOV R14, R8 ;  /* 0x00000008000e9202 */ /* 0x000fe20000000f00 */
[----:B------:R0:W-:Y:S01]  /*7420*/  STL [R1+0x570], R2 ;  /* 0x0005700201007387 */ /* 0x0001e20000100800 */
[----:B------:R-:W-:-:S02]  /*7430*/  MOV R39, R37 ;  /* 0x0000002500277202 */ /* 0x000fc40000000f00 */
[----:B------:R-:W-:Y:S01]  /*7440*/  MOV R37, R15 ;  /* 0x0000000f00257202 */ /* 0x000fe20000000f00 */
[----:B------:R1:W-:Y:S01]  /*7450*/  STL [R1+0x560], R14 ;  /* 0x0005600e01007387 */ /* 0x0003e20000100800 */
[----:B0-----:R-:W-:-:S03]  /*7460*/  HFMA2 R2, -RZ, RZ, 0, 0 ;  /* 0x00000000ff027431 */ /* 0x001fc600000001ff */
[----:B-1----:R-:W2:Y:S01]  /*7470*/  LDL.LU.64 R14, [R1+0x7d0] ;  /* 0x0007d000010e7983 */ /* 0x002ea20000300a00 */
[----:B---3--:R-:W-:-:S05]  /*7480*/  @!P0 MOV R2, R20 ;  /* 0x0000001400028202 */ /* 0x008fca0000000f00 */
[----:B------:R0:W-:Y:S02]  /*7490*/  STL [R1+0x7a4], R2 ;  /* 0x0007a40201007387 */ /* 0x0001e40000100800 */
[----:B0-----:R-:W-:Y:S01]  /*74a0*/  HFMA2 R2, -RZ, RZ, 0, 0 ;  /* 0x00000000ff027431 */ /* 0x001fe200000001ff */
[----:B------:R-:W-:-:S05]  /*74b0*/  @!P0 MOV R2, R21 ;  /* 0x0000001500028202 */ /* 0x000fca0000000f00 */
[----:B------:R0:W-:Y:S04]  /*74c0*/  STL [R1+0x7d0], R2 ;  /* 0x0007d00201007387 */ /* 0x0001e80000100800 */
[----:B0-----:R-:W3:Y:S01]  /*74d0*/  LDL.LU R2, [R1+0xa00] ;  /* 0x000a000001027983 */ /* 0x001ee20000300800 */
[----:B------:R-:W-:-:S06]  /*74e0*/  CS2R R10, SRZ ;  /* 0x00000000000a7805 */ /* 0x000fcc000001ff00 */
[----:B--2---:R0:W2:Y:S04]  /*74f0*/  @!P0 LDG.E.64 R10, desc[UR10][R14.64] ;  /* 0x0000000a0e0a8981 */ /* 0x0040a8000c1e1b00 */
[----:B------:R-:W4:Y:S04]  /*7500*/  LDL.LU.64 R14, [R1+0xa08] ;  /* 0x000a0800010e7983 */ /* 0x000f280000300a00 */
[----:B---3--:R1:W-:Y:S04]  /*7510*/  STL.64 [R1+0x60], R2 ;  /* 0x0000600201007387 */ /* 0x0083e80000100a00 */
[----:B-1----:R-:W3:Y:S01]  /*7520*/  LDL.LU.64 R2, [R1+0x7f8] ;  /* 0x0007f80001027983 */ /* 0x002ee20000300a00 */
[----:B------:R-:W-:-:S03]  /*7530*/  LOP3.LUT P2, RZ, R0, 0x1000, RZ, 0xc0, !PT ;  /* 0x0000100000ff7812 */ /* 0x000fc6000784c0ff */
[----:B----4-:R0:W-:Y:S02]  /*7540*/  STL.64 [R1+0x258], R14 ;  /* 0x0002580e01007387 */ /* 0x0101e40000100a00 */
[----:B0-----:R-:W-:Y:S01]  /*7550*/  HFMA2 R14, -RZ, RZ, 0, 0 ;  /* 0x00000000ff0e7431 */ /* 0x001fe200000001ff */
[----:B------:R-:W-:Y:S02]  /*7560*/  MOV R15, RZ ;  /* 0x000000ff000f7202 */ /* 0x000fe40000000f00 */
[----:B--2---:R-:W-:Y:S02]  /*7570*/  @!P0 MOV R15, R10 ;  /* 0x0000000a000f8202 */ /* 0x004fe40000000f00 */
[----:B------:R-:W-:Y:S01]  /*7580*/  @!P0 MOV R14, R11 ;  /* 0x0000000b000e8202 */ /* 0x000fe20000000f00 */
[----:B------:R0:W-:Y:S04]  /*7590*/  STL.64 [R1+0x9f8], R10 ;  /* 0x0009f80a01007387 */ /* 0x0001e80000100a00 */
[----:B------:R-:W-:Y:S04]  /*75a0*/  STL [R1+0x574], R15 ;  /* 0x0005740f01007387 */ /* 0x000fe80000100800 */
[----:B------:R1:W-:Y:S04]  /*75b0*/  STL [R1+0x58c], R14 ;  /* 0x00058c0e01007387 */ /* 0x0003e80000100800 */
[----:B0-----:R-:W2:Y:S01]  /*75c0*/  LDL.LU.64 R10, [R1+0x5a0] ;  /* 0x0005a000010a7983 */ /* 0x001ea20000300a00 */
[----:B-1----:R-:W-:-:S06]  /*75d0*/  CS2R R14, SRZ ;  /* 0x00000000000e7805 */ /* 0x002fcc000001ff00 */
[----:B---3--:R0:W3:Y:S02]  /*75e0*/  @!P2 LDG.E.64 R14, desc[UR10][R2.64] ;  /* 0x0000000a020ea981 */ /* 0x0080e4000c1e1b00 */
[----:B0-----:R-:W-:-:S06]  /*75f0*/  CS2R R2, SRZ ;  /* 0x0000000000027805 */ /* 0x001fcc000001ff00 */
[----:B--2---:R0:W2:Y:S02]  /*7600*/  @!P2 LDG.E.64 R2, desc[UR10][R10.64] ;  /* 0x0000000a0a02a981 */ /* 0x0040a4000c1e1b00 */
[----:B0-----:R-:W-:Y:S01]  /*7610*/  HFMA2 R10, -RZ, RZ, 0, 0 ;  /* 0x00000000ff0a7431 */ /* 0x001fe200000001ff */
[----:B------:R-:W-:Y:S01]  /*7620*/  MOV R11, R13 ;  /* 0x0000000d000b7202 */ /* 0x000fe20000000f00 */
[----:B------:R0:W-:Y:S04]  /*7630*/  STL.64 [R1+0x68], R18 ;  /* 0x0000681201007387 */ /* 0x0001e80000100a00 */
[----:B0-----:R-:W4:Y:S01]  /*7640*/  LDL.LU.64 R18, [R1+0x828] ;  /* 0x0008280001127983 */ /* 0x001f220000300a00 */
[----:B---3--:R-:W-:-:S05]  /*7650*/  @!P2 MOV R10, R14 ;  /* 0x0000000e000aa202 */ /* 0x008fca0000000f00 */
[----:B------:R0:W-:Y:S02]  /*7660*/  STL [R1+0x7d4], R10 ;  /* 0x0007d40a01007387 */ /* 0x0001e40000100800 */
[----:B0-----:R-:W-:Y:S01]  /*7670*/  MOV R10, R12 ;  /* 0x0000000c000a7202 */ /* 0x001fe20000000f00 */
[----:B------:R-:W-:Y:S01]  /*7680*/  HFMA2 R12, -RZ, RZ, 0, 0 ;  /* 0x00000000ff0c7431 */ /* 0x000fe200000001ff */
[----:B------:R-:W-:-:S05]  /*7690*/  @!P2 MOV R12, R15 ;  /* 0x0000000f000ca202 */ /* 0x000fca0000000f00 */
[----:B------:R0:W-:Y:S04]  /*76a0*/  STL [R1+0x7f8], R12 ;  /* 0x0007f80c01007387 */ /* 0x0001e80000100800 */
[----:B0-----:R-:W3:Y:S01]  /*76b0*/  LDL.LU.64 R12, [R1+0x850] ;  /* 0x00085000010c7983 */ /* 0x001ee20000300a00 */
[----:B------:R-:W-:-:S03]  /*76c0*/  LOP3.LUT P1, RZ, R0, 0x800, RZ, 0xc0, !PT ;  /* 0x0000080000ff7812 */ /* 0x000fc6000782c0ff */
[----:B------:R0:W-:Y:S02]  /*76d0*/  STL.64 [R1+0x260], R16 ;  /* 0x0002601001007387 */ /* 0x0001e40000100a00 */
[----:B0-----:R-:W-:Y:S02]  /*76e0*/  CS2R R16, SRZ ;  /* 0x0000000000107805 */ /* 0x001fe4000001ff00 */
[----:B--2---:R-:W-:Y:S02]  /*76f0*/  @!P2 MOV R17, R2 ;  /* 0x000000020011a202 */ /* 0x004fe40000000f00 */
[----:B------:R-:W-:-:S03]  /*7700*/  @!P2 MOV R16, R3 ;  /* 0x000000030010a202 */ /* 0x000fc60000000f00 */
[----:B------:R-:W-:Y:S04]  /*7710*/  STL [R1+0x5a0], R17 ;  /* 0x0005a01101007387 */ /* 0x000fe80000100800 */
[----:B------:R0:W-:Y:S02]  /*7720*/  STL [R1+0x5a4], R16 ;  /* 0x0005a41001007387 */ /* 0x0001e40000100800 */
[----:B0-----:R-:W-:-:S06]  /*7730*/  CS2R R16, SRZ ;  /* 0x0000000000107805 */ /* 0x001fcc000001ff00 */
[----:B---3--:R0:W2:Y:S02]  /*7740*/  @!P1 LDG.E.64 R16, desc[UR10][R12.64] ;  /* 0x0000000a0c109981 */ /* 0x0080a4000c1e1b00 */
[----:B0-----:R-:W-:-:S06]  /*7750*/  CS2R R12, SRZ ;  /* 0x00000000000c7805 */ /* 0x001fcc000001ff00 */
[----:B----4-:R0:W3:Y:S04]  /*7760*/  @!P1 LDG.E.64 R12, desc[UR10][R18.64] ;  /* 0x0000000a120c9981 */ /* 0x0100e8000c1e1b00 */
[----:B------:R1:W-:Y:S02]  /*7770*/  STL.64 [R1+0x268], R8 ;  /* 0x0002680801007387 */ /* 0x0003e40000100a00 */
[----:B-1----:R-:W-:Y:S01]  /*7780*/  HFMA2 R8, -RZ, RZ, 0, 0 ;  /* 0x00000000ff087431 */ /* 0x002fe200000001ff */
[----:B0-----:R-:W-:Y:S01]  /*7790*/  MOV R18, R10 ;  /* 0x0000000a00127202 */ /* 0x001fe20000000f00 */
[----:B------:R-:W-:Y:S01]  /*77a0*/  HFMA2 R10, -RZ, RZ, 0, 0 ;  /* 0x00000000ff0a7431 */ /* 0x000fe200000001ff */
[----:B------:R-:W-:Y:S02]  /*77b0*/  MOV R19, R11 ;  /* 0x0000000b00137202 */ /* 0x000fe40000000f00 */
[----:B------:R-:W-:-:S02]  /*77c0*/  MOV R11, RZ ;  /* 0x000000ff000b7202 */ /* 0x000fc40000000f00 */
[----:B--2---:R-:W-:-:S05]  /*77d0*/  @!P1 MOV R8, R17 ;  /* 0x0000001100089202 */ /* 0x004fca0000000f00 */
[----:B------:R0:W-:Y:S04]  /*77e0*/  STL [R1+0x828], R8 ;  /* 0x0008280801007387 */ /* 0x0001e80000100800 */
[----:B0-----:R-:W2:Y:S01]  /*77f0*/  LDL.LU.64 R8, [R1+0x848] ;  /* 0x0008480001087983 */ /* 0x001ea20000300a00 */
[----:B---3--:R-:W-:Y:S02]  /*7800*/  @!P1 MOV R11, R12 ;  /* 0x0000000c000b9202 */ /* 0x008fe40000000f00 */
[----:B------:R-:W-:-:S03]  /*7810*/  @!P1 MOV R10, R13 ;  /* 0x0000000d000a9202 */ /* 0x000fc60000000f00 */
[----:B------:R-:W-:Y:S04]  /*7820*/  STL [R1+0x5bc], R11 ;  /* 0x0005bc0b01007387 */ /* 0x000fe80000100800 */
[----:B------:R0:W-:Y:S04]  /*7830*/  STL [R1+0x5d0], R10 ;  /* 0x0005d00a01007387 */ /* 0x0001e80000100800 */
[----:B0-----:R-:W3:Y:S01]  /*7840*/  LDL.LU.64 R10, [R1+0x5e0] ;  /* 0x0005e000010a7983 */ /* 0x001ee20000300a00 */
[----:B------:R-:W-:-:S03]  /*7850*/  LOP3.LUT P0, RZ, R0, 0x400, RZ, 0xc0, !PT ;  /* 0x0000040000ff7812 */ /* 0x000fc6000780c0ff */
[----:B------:R0:W-:Y:S02]  /*7860*/  STL.64 [R1+0x70], R20 ;  /* 0x0000701401007387 */ /* 0x0001e40000100a00 */
[----:B0-----:R-:W-:Y:S02]  /*7870*/  MOV R20, R18 ;  /* 0x0000001200147202 */ /* 0x001fe40000000f00 */
[----:B------:R-:W-:Y:S02]  /*7880*/  MOV R21, R19 ;  /* 0x0000001300157202 */ /* 0x000fe40000000f00 */
[----:B------:R-:W-:-:S06]  /*7890*/  CS2R R18, SRZ ;  /* 0x0000000000127805 */ /* 0x000fcc000001ff00 */
[----:B--2---:R0:W2:Y:S02]  /*78a0*/  @!P0 LDG.E.64 R18, desc[UR10][R8.64] ;  /* 0x0000000a08128981 */ /* 0x0040a4000c1e1b00 */
[----:B0-----:R-:W-:-:S06]  /*78b0*/  CS2R R8, SRZ ;  /* 0x0000000000087805 */ /* 0x001fcc000001ff00 */
[----:B---3--:R-:W3:Y:S04]  /*78c0*/  @!P0 LDG.E.64 R8, desc[UR10][R10.64] ;  /* 0x0000000a0a088981 */ /* 0x008ee8000c1e1b00 */
[----:B------:R-:W4:Y:S04]  /*78d0*/  LDL.LU.64 R10, [R1+0x9f8] ;  /* 0x0009f800010a7983 */ /* 0x000f280000300a00 */
        /* <DEDUP_REMOVED lines=8> */
[----:B---3--:R-:W-:Y:S01]  /*7960*/  @!P0 MOV R14, R9 ;  /* 0x00000009000e8202 */ /* 0x008fe20000000f00 */
[----:B----4-:R0:W-:Y:S04]  /*7970*/  STL.64 [R1+0x270], R10 ;  /* 0x0002700a01007387 */ /* 0x0101e80000100a00 */
[----:B------:R1:W-:Y:S01]  /*7980*/  STL [R1+0x5e4], R14 ;  /* 0x0005e40e01007387 */ /* 0x0003e20000100800 */
[----:B0-----:R-:W-:Y:S01]  /*7990*/  HFMA2 R11, -RZ, RZ, 0, 0 ;  /* 0x00000000ff0b7431 */ /* 0x001fe200000001ff */
[----:B------:R-:W-:-:S02]  /*79a0*/  MOV R10, RZ ;  /* 0x000000ff000a7202 */ /* 0x000fc40000000f00 */
[----:B-1----:R-:W2:Y:S01]  /*79b0*/  LDL.LU R14, [R1+0x9f0] ;  /* 0x0009f000010e7983 */ /* 0x002ea20000300800 */
[----:B------:R-:W-:Y:S02]  /*79c0*/  @!P0 MOV R10, R8 ;  /* 0x00000008000a8202 */ /* 0x000fe40000000f00 */
        /* <DEDUP_REMOVED lines=18> */
[----:B------:R1:W-:Y:S04]  /*7af0*/  STL [R1+0x838], R8 ;  /* 0x0008380801007387 */ /* 0x0003e80000100800 */
[----:B0-----:R-:W2:Y:S01]  /*7b00*/  LDL.LU.64 R2, [R1+0x830] ;  /* 0x0008300001027983 */ /* 0x001ea20000300a00 */
[----:B---3--:R-:W-:Y:S02]  /*7b10*/  @!P2 MOV R9, R10 ;  /* 0x0000000a0009a202 */ /* 0x008fe40000000f00 */
[----:B-1----:R-:W-:-:S02]  /*7b20*/  MOV R8, RZ ;  /* 0x000000ff00087202 */ /* 0x002fc40000000f00 */
[----:B------:R-:W-:Y:S01]  /*7b30*/  @!P2 MOV R8, R11 ;  /* 0x0000000b0008a202 */ /* 0x000fe20000000f00 */
        /* <DEDUP_REMOVED lines=17> */
[----:B-1----:R-:W-:Y:S02]  /*7c50*/  MOV R8, RZ ;  /* 0x000000ff00087202 */ /* 0x002fe40000000f00 */
[----:B---3--:R-:W-:-:S02]  /*7c60*/  @!P1 MOV R9, R2 ;  /* 0x0000000200099202 */ /* 0x008fc40000000f00 */
        /* <DEDUP_REMOVED lines=9> */
[----:B---3--:R-:W3:Y:S04]  /*7d00*/  @!P0 LDG.E.64 R12, desc[UR10][R8.64] ;  /* 0x0000000a080c8981 */ /* 0x008ee8000c1e1b00 */
[----:B------:R-:W4:Y:S04]  /*7d10*/  LDL.LU.64 R8, [R1+0x9e8] ;  /* 0x0009e80001087983 */ /* 0x000f280000300a00 */
[----:B------:R0:W-:Y:S02]  /*7d20*/  STL [R1+0x9e0], R14 ;  /* 0x0009e00e01007387 */ /* 0x0001e40000100800 */
[----:B0-----:R-:W-:Y:S01]  /*7d30*/  HFMA2 R14, -RZ, RZ, 0, 0 ;  /* 0x00000000ff0e7431 */ /* 0x001fe200000001ff */
[----:B--2---:R-:W-:-:S05]  /*7d40*/  @!P0 MOV R14, R18 ;  /* 0x00000012000e8202 */ /* 0x004fca0000000f00 */
[----:B------:R0:W-:Y:S02]  /*7d50*/  STL [R1+0x818], R14 ;  /* 0x0008180e01007387 */ /* 0x0001e40000100800 */
[----:B0-----:R-:W-:Y:S01]  /*7d60*/  HFMA2 R14, -RZ, RZ, 0, 0 ;  /* 0x00000000ff0e7431 */ /* 0x001fe200000001ff */
[----:B---3--:R-:W-:Y:S01]  /*7d70*/  @!P0 MOV R14, R13 ;  /* 0x0000000d000e8202 */ /* 0x008fe20000000f00 */
[----:B----4-:R0:W-:Y:S02]  /*7d80*/  STL.64 [R1+0x288], R8 ;  /* 0x0002880801007387 */ /* 0x0101e40000100a00 */
[----:B0-----:R-:W-:Y:S02]  /*7d90*/  MOV R8, RZ ;  /* 0x000000ff00087202 */ /* 0x001fe40000000f00 */
[----:B------:R-:W-:Y:S01]  /*7da0*/  @!P0 MOV R8, R12 ;  /* 0x0000000c00088202 */ /* 0x000fe20000000f00 */
[----:B------:R-:W-:-:S04]  /*7db0*/  HFMA2 R9, -RZ, RZ, 0, 0 ;  /* 0x00000000ff097431 */ /* 0x000fc800000001ff */
[----:B------:R-:W-:Y:S01]  /*7dc0*/  STL [R1+0x650], R8 ;  /* 0x0006500801007387 */ /* 0x000fe20000100800 */
[----:B------:R-:W-:-:S03]  /*7dd0*/  @!P0 MOV R9, R19 ;  /* 0x0000001300098202 */ /* 0x000fc60000000f00 */
[----:B------:R0:W-:Y:S04]  /*7de0*/  STL [R1+0x654], R14 ;  /* 0x0006540e01007387 */ /* 0x0001e80000100800 */
[----:B------:R1:W-:Y:S04]  /*7df0*/  STL [R1+0x81c], R9 ;  /* 0x00081c0901007387 */ /* 0x0003e80000100800 */
[----:B0-----:R-:W2:Y:S04]  /*7e00*/  LDL.LU R14, [R1+0x9e0] ;  /* 0x0009e000010e7983 */ /* 0x001ea80000300800 */
[----:B-1----:R-:W3:Y:S01]  /*7e10*/  LDL.LU.64 R8, [R1+0x810] ;  /* 0x0008100001087983 */ /* 0x002ee20000300a00 */
[----:B------:R-:W-:-:S03]  /*7e20*/  LOP3.LUT P2, RZ, R0, 0x40, RZ, 0xc0, !PT ;  /* 0x0000004000ff7812 */ /* 0x000fc6000784c0ff */
[----:B------:R0:W-:Y:S04]  /*7e30*/  STL.64 [R1+0x9d8], R12 ;  /* 0x0009d80c01007387 */ /* 0x0001e80000100a00 */
[----:B0-----:R-:W4:Y:S04]  /*7e40*/  LDL.LU.64 R12, [R1+0x808] ;  /* 0x00080800010c7983 */ /* 0x001f280000300a00 */
[----:B--2---:R0:W-:Y:S02]  /*7e50*/  STL.64 [R1+0x90], R14 ;  /* 0x0000900e01007387 */ /* 0x0041e40000100a00 */
[----:B0-----:R-:W-:-:S06]  /*7e60*/  CS2R R14, SRZ ;  /* 0x00000000000e7805 */ /* 0x001fcc000001ff00 */
[----:B---3--:R0:W2:Y:S04]  /*7e70*/  @!P2 LDG.E.64 R14, desc[UR10][R8.64] ;  /* 0x0000000a080ea981 */ /* 0x0080a8000c1e1b00 */
[----:B------:R1:W-:Y:S01]  /*7e80*/  STL.64 [R1+0x290], R10 ;  /* 0x0002900a01007387 */ /* 0x0003e20000100a00 */
[----:B0-----:R-:W-:Y:S01]  /*7e90*/  CS2R R8, SRZ ;  /* 0x0000000000087805 */ /* 0x001fe2000001ff00 */
[----:B-1----:R-:W-:-:S05]  /*7ea0*/  HFMA2 R10, -RZ, RZ, 0, 0 ;  /* 0x00000000ff0a7431 */ /* 0x002fca00000001ff */
[----:B----4-:R0:W3:Y:S01]  /*7eb0*/  @!P2 LDG.E.64 R8, desc[UR10][R12.64] ;  /* 0x0000000a0c08a981 */ /* 0x0100e2000c1e1b00 */
[----:B--2---:R-:W-:-:S05]  /*7ec0*/  @!P2 MOV R10, R15 ;  /* 0x0000000f000aa202 */ /* 0x004fca0000000f00 */
[----:B------:R1:W-:Y:S04]  /*7ed0*/  STL [R1+0x80c], R10 ;  /* 0x00080c0a01007387 */ /* 0x0003e80000100800 */
[----:B-1----:R-:W2:Y:S01]  /*7ee0*/  LDL.LU.64 R10, [R1+0x800] ;  /* 0x00080000010a7983 */ /* 0x002ea20000300a00 */
[----:B------:R-:W-:Y:S02]  /*7ef0*/  LOP3.LUT P1, RZ, R0, 0x20, RZ, 0xc0, !PT ;  /* 0x0000002000ff7812 */ /* 0x000fe4000782c0ff */
[----:B0-----:R-:W-:Y:S02]  /*7f00*/  CS2R R12, SRZ ;  /* 0x00000000000c7805 */ /* 0x001fe4000001ff00 */
[----:B------:R-:W-:Y:S01]  /*7f10*/  @!P2 MOV R12, R14 ;  /* 0x0000000e000ca202 */ /* 0x000fe20000000f00 */
[----:B------:R0:W-:Y:S01]  /*7f20*/  STL.64 [R1+0x98], R16 ;  /* 0x0000981001007387 */ /* 0x0001e20000100a00 */
[----:B---3--:R-:W-:-:S03]  /*7f30*/  @!P2 MOV R13, R8 ;  /* 0x00000008000da202 */ /* 0x008fc60000000f00 */
[----:B------:R1:W-:Y:S01]  /*7f40*/  STL [R1+0x808], R12 ;  /* 0x0008080c01007387 */ /* 0x0003e20000100800 */
[----:B0-----:R-:W-:Y:S02]  /*7f50*/  CS2R R16, SRZ ;  /* 0x0000000000107805 */ /* 0x001fe4000001ff00 */
[----:B-1----:R-:W-:Y:S02]  /*7f60*/  MOV R12, RZ ;  /* 0x000000ff000c7202 */ /* 0x002fe40000000f00 */
[----:B------:R-:W-:Y:S01]  /*7f70*/  @!P2 MOV R12, R9 ;  /* 0x00000009000ca202 */ /* 0x000fe20000000f00 */
[----:B------:R-:W-:Y:S04]  /*7f80*/  STL [R1+0x674], R13 ;  /* 0x0006740d01007387 */ /* 0x000fe80000100800 */
[----:B------:R0:W-:Y:S04]  /*7f90*/  STL [R1+0x684], R12 ;  /* 0x0006840c01007387 */ /* 0x0001e80000100800 */
[----:B0-----:R-:W3:Y:S04]  /*7fa0*/  LDL.LU.64 R12, [R1+0x698] ;  /* 0x00069800010c7983 */ /* 0x001ee80000300a00 */
[----:B--2---:R0:W2:Y:S04]  /*7fb0*/  @!P1 LDG.E.64 R16, desc[UR10][R10.64] ;  /* 0x0000000a0a109981 */ /* 0x0040a8000c1e1b00 */
[----:B------:R1:W-:Y:S01]  /*7fc0*/  STL.64 [R1+0x298], R2 ;  /* 0x0002980201007387 */ /* 0x0003e20000100a00 */
[----:B0-----:R-:W-:Y:S01]  /*7fd0*/  CS2R R10, SRZ ;  /* 0x00000000000a7805 */ /* 0x001fe2000001ff00 */
[----:B-1----:R-:W-:-:S05]  /*7fe0*/  HFMA2 R2, -RZ, RZ, 0, 0 ;  /* 0x00000000ff027431 */ /* 0x002fca00000001ff */
[----:B---3--:R0:W3:Y:S01]  /*7ff0*/  @!P1 LDG.E.64 R10, desc[UR10][R12.64] ;  /* 0x0000000a0c0a9981 */ /* 0x0080e2000c1e1b00 */
[----:B--2---:R-:W-:-:S05]  /*8000*/  @!P1 MOV R2, R17 ;  /* 0x0000001100029202 */ /* 0x004fca0000000f00 */
[----:B------:R1:W-:Y:S04]  /*8010*/  STL [R1+0x804], R2 ;  /* 0x0008040201007387 */ /* 0x0003e80000100800 */
[----:B-1----:R-:W2:Y:S01]  /*8020*/  LDL.LU.64 R2, [R1+0x7f0] ;  /* 0x0007f00001027983 */ /* 0x002ea20000300a00 */
[----:B------:R-:W-:Y:S02]  /*8030*/  LOP3.LUT P0, RZ, R0, 0x10, RZ, 0xc0, !PT ;  /* 0x0000001000ff7812 */ /* 0x000fe4000780c0ff */
[----:B0-----:R-:W-:Y:S02]  /*8040*/  CS2R R12, SRZ ;  /* 0x00000000000c7805 */ /* 0x001fe4000001ff00 */
[----:B------:R-:W-:Y:S01]  /*8050*/  @!P1 MOV R12, R16 ;  /* 0x00000010000c9202 */ /* 0x000fe20000000f00 */
[----:B------:R0:W-:Y:S04]  /*8060*/  STL.64 [R1+0xa0], R18 ;  /* 0x0000a01201007387 */ /* 0x0001e80000100a00 */
[----:B------:R1:W-:Y:S01]  /*8070*/  STL [R1+0x800], R12 ;  /* 0x0008000c01007387 */ /* 0x0003e20000100800 */
[----:B0-----:R-:W-:-:S02]  /*8080*/  CS2R R18, SRZ ;  /* 0x0000000000127805 */ /* 0x001fc4000001ff00 */
[----:B-1----:R-:W-:Y:S02]  /*8090*/  MOV R12, RZ ;  /* 0x000000ff000c7202 */ /* 0x002fe40000000f00 */
[----:B---3--:R-:W-:Y:S02]  /*80a0*/  @!P1 MOV R13, R10 ;  /* 0x0000000a000d9202 */ /* 0x008fe40000000f00 */
[----:B------:R-:W-:-:S03]  /*80b0*/  @!P1 MOV R12, R11 ;  /* 0x0000000b000c9202 */ /* 0x000fc60000000f00 */
[----:B------:R-:W-:Y:S04]  /*80c0*/  STL [R1+0x698], R13 ;  /* 0x0006980d01007387 */ /* 0x000fe80000100800 */
[----:B------:R0:W-:Y:S04]  /*80d0*/  STL [R1+0x69c], R12 ;  /* 0x00069c0c01007387 */ /* 0x0001e80000100800 */
[----:B0-----:R-:W3:Y:S04]  /*80e0*/  LDL.LU.64 R12, [R1+0x6c0] ;  /* 0x0006c000010c7983 */ /* 0x001ee80000300a00 */
[----:B--2---:R0:W2:Y:S04]  /*80f0*/  @!P0 LDG.E.64 R18, desc[UR10][R2.64] ;  /* 0x0000000a02128981 */ /* 0x0040a8000c1e1b00 */
[----:B------:R1:W-:Y:S01]  /*8100*/  STL [R1+0x9d4], R14 ;  /* 0x0009d40e01007387 */ /* 0x0003e20000100800 */
[----:B0-----:R-:W-:Y:S01]  /*8110*/  CS2R R2, SRZ ;  /* 0x0000000000027805 */ /* 0x001fe2000001ff00 */
[----:B-1----:R-:W-:-:S05]  /*8120*/  HFMA2 R14, -RZ, RZ, 0, 0 ;  /* 0x00000000ff0e7431 */ /* 0x002fca00000001ff */
[----:B---3--:R0:W3:Y:S04]  /*8130*/  @!P0 LDG.E.64 R2, desc[UR10][R12.64] ;  /* 0x0000000a0c028981 */ /* 0x0080e8000c1e1b00 */
[----:B------:R-:W4:Y:S01]  /*8140*/  LDL.LU.64 R12, [R1+0x9d8] ;  /* 0x0009d800010c7983 */ /* 0x000f220000300a00 */
[----:B--2---:R-:W-:-:S05]  /*8150*/  @!P0 MOV R14, R18 ;  /* 0x00000012000e8202 */ /* 0x004fca0000000f00 */
[----:B------:R1:W-:Y:S02]  /*8160*/  STL [R1+0x7f0], R14 ;  /* 0x0007f00e01007387 */ /* 0x0003e40000100800 */
[----:B-1----:R-:W-:Y:S01]  /*8170*/  HFMA2 R14, -RZ, RZ, 0, 0 ;  /* 0x00000000ff0e7431 */ /* 0x002fe200000001ff */
[----:B------:R-:W-:-:S05]  /*8180*/  @!P0 MOV R14, R19 ;  /* 0x00000013000e8202 */ /* 0x000fca0000000f00 */
[----:B------:R1:W-:Y:S04]  /*8190*/  STL [R1+0x7f4], R14 ;  /* 0x0007f40e01007387 */ /* 0x0003e80000100800 */
[----:B-1----:R-:W2:Y:S01]  /*81a0*/  LDL.LU R14, [R1+0x9d4] ;  /* 0x0009d400010e7983 */ /* 0x002ea20000300800 */
[----:B------:R-:W-:-:S03]  /*81b0*/  LOP3.LUT P2, RZ, R0, 0x8, RZ, 0xc0, !PT ;  /* 0x0000000800ff7812 */ /* 0x000fc6000784c0ff */
[----:B----4-:R0:W-:Y:S02]  /*81c0*/  STL.64 [R1+0x2a0], R12 ;  /* 0x0002a00c01007387 */ /* 0x0101e40000100a00 */
[----:B0-----:R-:W-:Y:S02]  /*81d0*/  MOV R12, R20 ;  /* 0x00000014000c7202 */ /* 0x001fe40000000f00 */
[----:B------:R-:W-:Y:S02]  /*81e0*/  MOV R13, R21 ;  /* 0x00000015000d7202 */ /* 0x000fe40000000f00 */
[----:B------:R-:W-:Y:S02]  /*81f0*/  CS2R R20, SRZ ;  /* 0x0000000000147805 */ /* 0x000fe4000001ff00 */
[----:B---3--:R-:W-:Y:S02]  /*8200*/  @!P0 MOV R21, R2 ;  /* 0x0000000200158202 */ /* 0x008fe40000000f00 */
[----:B------:R-:W-:-:S03]  /*8210*/  @!P0 MOV R20, R3 ;  /* 0x0000000300148202 */ /* 0x000fc60000000f00 */
[----:B------:R-:W-:Y:S04]  /*8220*/  STL [R1+0x6c0], R21 ;  /* 0x0006c01501007387 */ /* 0x000fe80000100800 */
[----:B------:R0:W-:Y:S02]  /*8230*/  STL [R1+0x6c4], R20 ;  /* 0x0006c41401007387 */ /* 0x0001e40000100800 */
[----:B0-----:R-:W-:-:S06]  /*8240*/  CS2R R20, SRZ ;  /* 0x0000000000147805 */ /* 0x001fcc000001ff00 */
[----:B------:R0:W3:Y:S04]  /*8250*/  @!P2 LDG.E.64 R20, desc[UR10][R12.64] ;  /* 0x0000000a0c14a981 */ /* 0x0000e8000c1e1b00 */
[----:B--2---:R1:W-:Y:S04]  /*8260*/  STL.64 [R1+0xa8], R14 ;  /* 0x0000a80e01007387 */ /* 0x0043e80000100a00 */
[----:B-1----:R-:W2:Y:S01]  /*8270*/  LDL.LU.64 R14, [R1+0x7e0] ;  /* 0x0007e000010e7983 */ /* 0x002ea20000300a00 */
[----:B0-----:R-:W-:-:S03]  /*8280*/  CS2R R12, SRZ ;  /* 0x00000000000c7805 */ /* 0x001fc6000001ff00 */
[----:B------:R0:W-:Y:S02]  /*8290*/  STL.64 [R1+0x2a8], R8 ;  /* 0x0002a80801007387 */ /* 0x0001e40000100a00 */
[----:B0-----:R-:W-:Y:S01]  /*82a0*/  HFMA2 R8, -RZ, RZ, 0, 0 ;  /* 0x00000000ff087431 */ /* 0x001fe200000001ff */
[----:B---3--:R-:W-:-:S05]  /*82b0*/  @!P2 MOV R8, R21 ;  /* 0x000000150008a202 */ /* 0x008fca0000000f00 */
[----:B------:R0:W-:Y:S04]  /*82c0*/  STL [R1+0x7e4], R8 ;  /* 0x0007e40801007387 */ /* 0x0001e80000100800 */
[----:B0-----:R-:W3:Y:S04]  /*82d0*/  LDL.LU.64 R8, [R1+0x7d8] ;  /* 0x0007d80001087983 */ /* 0x001ee80000300a00 */
[----:B--2---:R0:W2:Y:S02]  /*82e0*/  @!P2 LDG.E.64 R12, desc[UR10][R14.64] ;  /* 0x0000000a0e0ca981 */ /* 0x0040a4000c1e1b00 */
[----:B0-----:R-:W-:-:S02]  /*82f0*/  MOV R14, R38 ;  /* 0x00000026000e7202 */ /* 0x001fc40000000f00 */
[----:B------:R-:W-:Y:S02]  /*8300*/  MOV R38, R36 ;  /* 0x0000002400267202 */ /* 0x000fe40000000f00 */
[----:B------:R-:W-:Y:S02]  /*8310*/  MOV R36, R34 ;  /* 0x0000002200247202 */ /* 0x000fe40000000f00 */
[----:B------:R-:W-:Y:S01]  /*8320*/  MOV R34, R22 ;  /* 0x0000001600227202 */ /* 0x000fe20000000f00 */
[----:B------:R-:W-:Y:S01]  /*8330*/  HFMA2 R22, -RZ, RZ, 0, 0 ;  /* 0x00000000ff167431 */ /* 0x000fe200000001ff */
[----:B------:R-:W-:Y:S02]  /*8340*/  MOV R15, R39 ;  /* 0x00000027000f7202 */ /* 0x000fe40000000f00 */
[----:B------:R-:W-:Y:S02]  /*8350*/  MOV R39, R37 ;  /* 0x0000002500277202 */ /* 0x000fe40000000f00 */
[----:B------:R-:W-:-:S02]  /*8360*/  @!P2 MOV R22, R20 ;  /* 0x000000140016a202 */ /* 0x000fc40000000f00 */
[----:B------:R-:W-:Y:S02]  /*8370*/  LOP3.LUT P1, RZ, R0, 0x4, RZ, 0xc0, !PT ;  /* 0x0000000400ff7812 */ /* 0x000fe4000782c0ff */
[----:B------:R-:W-:Y:S01]  /*8380*/  MOV R37, R35 ;  /* 0x0000002300257202 */ /* 0x000fe20000000f00 */
[----:B------:R0:W-:Y:S01]  /*8390*/  STL [R1+0x7e0], R22 ;  /* 0x0007e01601007387 */ /* 0x0001e20000100800 */
[----:B------:R-:W-:Y:S02]  /*83a0*/  MOV R35, R23 ;  /* 0x0000001700237202 */ /* 0x000fe40000000f00 */
[----:B------:R-:W-:Y:S01]  /*83b0*/  MOV R23, R5 ;  /* 0x0000000500177202 */ /* 0x000fe20000000f00 */
[----:B------:R1:W-:Y:S01]  /*83c0*/  STL.64 [R1+0xb0], R16 ;  /* 0x0000b01001007387 */ /* 0x0003e20000100a00 */
[----:B0-----:R-:W-:Y:S02]  /*83d0*/  MOV R22, R4 ;  /* 0x0000000400167202 */ /* 0x001fe40000000f00 */
[----:B------:R-:W-:-:S02]  /*83e0*/  CS2R R4, SRZ ;  /* 0x0000000000047805 */ /* 0x000fc4000001ff00 */
[----:B-1----:R-:W-:Y:S02]  /*83f0*/  MOV R16, R22 ;  /* 0x0000001600107202 */ /* 0x002fe40000000f00 */
[----:B------:R-:W-:Y:S02]  /*8400*/  MOV R17, R23 ;  /* 0x0000001700117202 */ /* 0x000fe40000000f00 */
[----:B------:R-:W-:-:S06]  /*8410*/  CS2R R22, SRZ ;  /* 0x0000000000167805 */ /* 0x000fcc000001ff00 */
[----:B---3--:R0:W3:Y:S01]  /*8420*/  @!P1 LDG.E.64 R22, desc[UR10][R8.64] ;  /* 0x0000000a08169981 */ /* 0x0080e2000c1e1b00 */
[----:B--2---:R-:W-:Y:S02]  /*8430*/  @!P2 MOV R5, R12 ;  /* 0x0000000c0005a202 */ /* 0x004fe40000000f00 */
[----:B------:R-:W-:-:S03]  /*8440*/  @!P2 MOV R4, R13 ;  /* 0x0000000d0004a202 */ /* 0x000fc60000000f00 */
[----:B------:R-:W-:Y:S04]  /*8450*/  STL [R1+0x6e4], R5 ;  /* 0x0006e40501007387 */ /* 0x000fe80000100800 */
[----:B------:R1:W-:Y:S04]  /*8460*/  STL [R1+0x6f4], R4 ;  /* 0x0006f40401007387 */ /* 0x0003e80000100800 */
[----:B-1----:R-:W2:Y:S01]  /*8470*/  LDL.LU.64 R4, [R1+0x7c8] ;  /* 0x0007c80001047983 */ /* 0x002ea20000300a00 */
[----:B0-----:R-:W-:-:S03]  /*8480*/  CS2R R8, SRZ ;  /* 0x0000000000087805 */ /* 0x001fc6000001ff00 */
[----:B------:R0:W-:Y:S02]  /*8490*/  STL.64 [R1+0x2b0], R10 ;  /* 0x0002b00a01007387 */ /* 0x0001e40000100a00 */
[----:B0-----:R-:W-:Y:S01]  /*84a0*/  MOV R10, R14 ;  /* 0x0000000e000a7202 */ /* 0x001fe20000000f00 */
[----:B------:R-:W-:Y:S01]  /*84b0*/  HFMA2 R14, -RZ, RZ, 0, 0 ;  /* 0x00000000ff0e7431 */ /* 0x000fe200000001ff */
[----:B------:R-:W-:Y:S01]  /*84c0*/  MOV R11, R15 ;  /* 0x0000000f000b7202 */ /* 0x000fe20000000f00 */
[----:B------:R0:W-:Y:S04]  /*84d0*/  STL.64 [R1+0xb8], R18 ;  /* 0x0000b81201007387 */ /* 0x0001e80000100a00 */
[----:B0-----:R-:W4:Y:S01]  /*84e0*/  LDL.LU.64 R18, [R1+0x718] ;  /* 0x0007180001127983 */ /* 0x001f220000300a00 */
[----:B---3--:R-:W-:-:S05]  /*84f0*/  @!P1 MOV R14, R23 ;  /* 0x00000017000e9202 */ /* 0x008fca0000000f00 */
[----:B------:R0:W-:Y:S04]  /*8500*/  STL [R1+0x7cc], R14 ;  /* 0x0007cc0e01007387 */ /* 0x0001e80000100800 */
[----:B0-----:R-:W3:Y:S04]  /*8510*/  LDL.LU.64 R14, [R1+0x7c0] ;  /* 0x0007c000010e7983 */ /* 0x001ee80000300a00 */
[----:B--2---:R0:W2:Y:S01]  /*8520*/  @!P1 LDG.E.64 R8, desc[UR10][R4.64] ;  /* 0x0000000a04089981 */ /* 0x0040a2000c1e1b00 */
[C---:B------:R-:W-:Y:S02]  /*8530*/  LOP3.LUT P0, RZ, R0.reuse, 0x2, RZ, 0xc0, !PT ;  /* 0x0000000200ff7812 */ /* 0x040fe4000780c0ff */
[----:B------:R-:W-:Y:S01]  /*8540*/  LOP3.LUT P2, RZ, R0, 0x1, RZ, 0xc0, !PT ;  /* 0x0000000100ff7812 */ /* 0x000fe2000784c0ff */
[----:B------:R1:W-:Y:S04]  /*8550*/  STL [R1+0x9a8], R0 ;  /* 0x0009a80001007387 */ /* 0x0003e80000100800 */
[----:B------:R2:W-:Y:S04]  /*8560*/  STL.64 [R1+0x2b8], R2 ;  /* 0x0002b80201007387 */ /* 0x0005e80000100a00 */
[----:B------:R4:W-:Y:S01]  /*8570*/  STL.64 [R1+0xc0], R20 ;  /* 0x0000c01401007387 */ /* 0x0009e20000100a00 */
[----:B-1----:R-:W-:-:S03]  /*8580*/  HFMA2 R0, -RZ, RZ, 0, 0 ;  /* 0x00000000ff007431 */ /* 0x002fc600000001ff */
[----:B------:R-:W3:Y:S01]  /*8590*/  LDL.LU R5, [R1+0x9d0] ;  /* 0x0009d00001057983 */ /* 0x000ee20000300800 */
[----:B------:R-:W-:Y:S02]  /*85a0*/  @!P1 MOV R0, R22 ;  /* 0x0000001600009202 */ /* 0x000fe40000000f00 */
[----:B0-----:R-:W-:Y:S01]  /*85b0*/  MOV R4, RZ ;  /* 0x000000ff00047202 */ /* 0x001fe20000000f00 */
[----:B--2---:R-:W-:Y:S04]  /*85c0*/  STL.64 [R1+0x9c8], R8 ;  /* 0x0009c80801007387 */ /* 0x004fe80000100a00 */
[----:B------:R0:W-:Y:S01]  /*85d0*/  STL [R1+0x7c8], R0 ;  /* 0x0007c80001007387 */ /* 0x0001e20000100800 */
[----:B------:R-:W-:Y:S02]  /*85e0*/  @!P1 MOV R4, R8 ;  /* 0x0000000800049202 */ /* 0x000fe40000000f00 */
[----:B------:R-:W-:Y:S01]  /*85f0*/  CS2R R2, SRZ ;  /* 0x0000000000027805 */ /* 0x000fe2000001ff00 */
[----:B----4-:R-:W2:Y:S01]  /*8600*/  LDL.LU.64 R20, [R1+0x7b0] ;  /* 0x0007b00001147983 */ /* 0x010ea20000300a00 */
[----:B0-----:R-:W-:Y:S01]  /*8610*/  HFMA2 R0, -RZ, RZ, 0, 0 ;  /* 0x00000000ff007431 */ /* 0x001fe200000001ff */
[----:B------:R-:W-:-:S02]  /*8620*/  MOV R8, R10 ;  /* 0x0000000a00087202 */ /* 0x000fc40000000f00 */
[----:B------:R-:W-:Y:S02]  /*8630*/  @!P1 MOV R0, R9 ;  /* 0x0000000900009202 */ /* 0x000fe40000000f00 */
[----:B------:R-:W-:Y:S02]  /*8640*/  MOV R9, R11 ;  /* 0x0000000b00097202 */ /* 0x000fe40000000f00 */
[----:B------:R-:W-:-:S06]  /*8650*/  CS2R R10, SRZ ;  /* 0x00000000000a7805 */ /* 0x000fcc000001ff00 */
[----:B---3--:R0:W3:Y:S02]  /*8660*/  @!P0 LDG.E.64 R10, desc[UR10][R14.64] ;  /* 0x0000000a0e0a8981 */ /* 0x0080e4000c1e1b00 */
[----:B0-----:R-:W-:-:S06]  /*8670*/  CS2R R14, SRZ ;  /* 0x00000000000e7805 */ /* 0x001fcc000001ff00 */
[----:B------:R0:W4:Y:S02]  /*8680*/  @!P0 LDG.E.64 R14, desc[UR10][R18.64] ;  /* 0x0000000a120e8981 */ /* 0x000124000c1e1b00 */
[----:B0-----:R-:W-:Y:S02]  /*8690*/  MOV R18, R16 ;  /* 0x0000001000127202 */ /* 0x001fe40000000f00 */
[----:B------:R-:W-:Y:S02]  /*86a0*/  MOV R19, R17 ;  /* 0x0000001100137202 */ /* 0x000fe40000000f00 */
[----:B------:R-:W2:Y:S01]  /*86b0*/  LDL.LU.64 R16, [R1+0x7b8] ;  /* 0x0007b80001107983 */ /* 0x000ea20000300a00 */
[----:B---3--:R-:W-:-:S05]  /*86c0*/  @!P0 MOV R3, R11 ;  /* 0x0000000b00038202 */ /* 0x008fca0000000f00 */
[----:B------:R-:W-:Y:S01]  /*86d0*/  STL [R1+0x7c4], R3 ;  /* 0x0007c40301007387 */ /* 0x000fe20000100800 */
[----:B----4-:R-:W-:-:S05]  /*86e0*/  @!P0 MOV R2, R14 ;  /* 0x0000000e00028202 */ /* 0x010fca0000000f00 */
[----:B------:R0:W-:Y:S02]  /*86f0*/  STL [R1+0x718], R2 ;  /* 0x0007180201007387 */ /* 0x0001e40000100800 */
[----:B0-----:R-:W-:-:S06]  /*8700*/  CS2R R2, SRZ ;  /* 0x0000000000027805 */ /* 0x001fcc000001ff00 */
[----:B--2---:R0:W2:Y:S02]  /*8710*/  @!P2 LDG.E.64 R2, desc[UR10][R16.64] ;  /* 0x0000000a1002a981 */ /* 0x0040a4000c1e1b00 */
[----:B0-----:R-:W-:Y:S02]  /*8720*/  CS2R R16, SRZ ;  /* 0x0000000000107805 */ /* 0x001fe4000001ff00 */
[----:B------:R0:W-:Y:S04]  /*8730*/  STL.64 [R1+0x2c0], R12 ;  /* 0x0002c00c01007387 */ /* 0x0001e80000100a00 */
[----:B------:R1:W3:Y:S02]  /*8740*/  @!P2 LDG.E.64 R16, desc[UR10][R20.64] ;  /* 0x0000000a1410a981 */ /* 0x0002e4000c1e1b00 */
[----:B-1----:R-:W-:Y:S01]  /*8750*/  MOV R20, R8 ;  /* 0x0000000800147202 */ /* 0x002fe20000000f00 */
[----:B------:R-:W-:Y:S01]  /*8760*/  HFMA2 R8, -RZ, RZ, 0, 0 ;  /* 0x00000000ff087431 */ /* 0x000fe200000001ff */
[----:B0-----:R-:W-:-:S02]  /*8770*/  MOV R12, R18 ;  /* 0x00000012000c7202 */ /* 0x001fc40000000f00 */
        /* <DEDUP_REMOVED lines=12> */
[----:B0-----:R-:W-:-:S06]  /*8840*/  CS2R R18, SRZ ;  /* 0x0000000000127805 */ /* 0x001fcc000001ff00 */
[----:B--2---:R0:W2:Y:S04]  /*8850*/  @!P1 LDG.E.64 R18, desc[UR10][R8.64] ;  /* 0x0000000a08129981 */ /* 0x0040a8000c1e1b00 */
[----:B------:R-:W3:Y:S04]  /*8860*/  LDL.LU.64 R8, [R1+0x9c8] ;  /* 0x0009c80001087983 */ /* 0x000ee80000300a00 */
[----:B------:R1:W-:Y:S02]  /*8870*/  STL [R1+0x710], R0 ;  /* 0x0007100001007387 */ /* 0x0003e40000100800 */
[----:B-1----:R-:W-:Y:S01]  /*8880*/  HFMA2 R0, -RZ, RZ, 0, 0 ;  /* 0x00000000ff007431 */ /* 0x002fe200000001ff */
[----:B------:R-:W-:-:S05]  /*8890*/  @!P0 MOV R0, R10 ;  /* 0x0000000a00008202 */ /* 0x000fca0000000f00 */
[----:B------:R1:W-:Y:S02]  /*88a0*/  STL [R1+0x7c0], R0 ;  /* 0x0007c00001007387 */ /* 0x0003e40000100800 */
[----:B-1----:R-:W-:Y:S01]  /*88b0*/  HFMA2 R0, -RZ, RZ, 0, 0 ;  /* 0x00000000ff007431 */ /* 0x002fe200000001ff */
[----:B------:R-:W-:Y:S01]  /*88c0*/  @!P0 MOV R0, R15 ;  /* 0x0000000f00008202 */ /* 0x000fe20000000f00 */
[----:B---3--:R0:W-:Y:S02]  /*88d0*/  STL.64 [R1+0x2c8], R8 ;  /* 0x0002c80801007387 */ /* 0x0081e40000100a00 */
[----:B0-----:R-:W-:Y:S01]  /*88e0*/  MOV R8, R12 ;  /* 0x0000000c00087202 */ /* 0x001fe20000000f00 */
[----:B------:R-:W-:Y:S01]  /*88f0*/  HFMA2 R12, -RZ, RZ, 0, 0 ;  /* 0x00000000ff0c7431 */ /* 0x000fe200000001ff */
[----:B------:R-:W-:Y:S02]  /*8900*/  MOV R9, R13 ;  /* 0x0000000d00097202 */ /* 0x000fe40000000f00 */
        /* <DEDUP_REMOVED lines=11> */
[----:B------:R0:W-:Y:S01]  /*89c0*/  STL [R1+0x700], R4 ;  /* 0x0007000401007387 */ /* 0x0001e20000100800 */
[----:B------:R-:W-:Y:S02]  /*89d0*/  @!P1 MOV R0, R20 ;  /* 0x0000001400009202 */ /* 0x000fe40000000f00 */
[----:B------:R-:W-:Y:S02]  /*89e0*/  LOP3.LUT P0, RZ, R5, 0x40000000, RZ, 0xc0, !PT ;  /* 0x4000000005ff7812 */ /* 0x000fe4000780c0ff */
[----:B0-----:R-:W-:Y:S01]  /*89f0*/  MOV R4, RZ ;  /* 0x000000ff00047202 */ /* 0x001fe20000000f00 */
[----:B------:R0:W-:Y:S01]  /*8a00*/  STL [R1+0x798], R0 ;  /* 0x0007980001007387 */ /* 0x0001e20000100800 */
[----:B------:R-:W-:-:S03]  /*8a10*/  @!P2 MOV R4, R16 ;  /* 0x000000100004a202 */ /* 0x000fc60000000f00 */
[----:B--2---:R-:W-:Y:S01]  /*8a20*/  STL.64 [R1+0x9c0], R18 ;  /* 0x0009c01201007387 */ /* 0x004fe20000100a00 */
[----:B0-----:R-:W-:-:S03]  /*8a30*/  HFMA2 R0, -RZ, RZ, 0, 0 ;  /* 0x00000000ff007431 */ /* 0x001fc600000001ff */
[----:B------:R0:W-:Y:S04]  /*8a40*/  STL [R1+0x734], R4 ;  /* 0x0007340401007387 */ /* 0x0001e80000100800 */
[----:B------:R1:W-:Y:S01]  /*8a50*/  STL.64 [R1+0xd0], R10 ;  /* 0x0000d00a01007387 */ /* 0x0003e20000100a00 */
[----:B------:R-:W-:Y:S02]  /*8a60*/  @!P1 MOV R0, R19 ;  /* 0x0000001300009202 */ /* 0x000fe40000000f00 */
[----:B0-----:R-:W-:Y:S02]  /*8a70*/  MOV R4, RZ ;  /* 0x000000ff00047202 */ /* 0x001fe40000000f00 */
[----:B------:R-:W-:Y:S02]  /*8a80*/  @!P1 MOV R4, R18 ;  /* 0x0000001200049202 */ /* 0x000fe40000000f00 */
[----:B------:R-:W2:Y:S01]  /*8a90*/  LDL.LU.64 R18, [R1+0x768] ;  /* 0x0007680001127983 */ /* 0x000ea20000300a00 */
[----:B-1----:R-:W-:-:S03]  /*8aa0*/  CS2R R10, SRZ ;  /* 0x00000000000a7805 */ /* 0x002fc6000001ff00 */
[----:B------:R0:W-:Y:S04]  /*8ab0*/  STL.64 [R1+0x2d0], R14 ;  /* 0x0002d00e01007387 */ /* 0x0001e80000100a00 */
[----:B0-----:R-:W4:Y:S04]  /*8ac0*/  LDL.LU.64 R14, [R1+0x788] ;  /* 0x00078800010e7983 */ /* 0x001f280000300a00 */
[----:B---3--:R0:W3:Y:S02]  /*8ad0*/  @!P0 LDG.E.64 R10, desc[UR10][R12.64] ;  /* 0x0000000a0c0a8981 */ /* 0x0080e4000c1e1b00 */
[----:B0-----:R-:W-:-:S02]  /*8ae0*/  CS2R R12, SRZ ;  /* 0x00000000000c7805 */ /* 0x001fc4000001ff00 */
[----:B------:R-:W-:Y:S01]  /*8af0*/  LOP3.LUT P2, RZ, R5, 0x20000000, RZ, 0xc0, !PT ;  /* 0x2000000005ff7812 */ /* 0x000fe2000784c0ff */
[----:B------:R0:W-:Y:S02]  /*8b00*/  STL.64 [R1+0xd8], R2 ;  /* 0x0000d80201007387 */ /* 0x0001e40000100a00 */
[----:B0-----:R-:W-:Y:S02]  /*8b10*/  CS2R R2, SRZ ;  /* 0x0000000000027805 */ /* 0x001fe4000001ff00 */
[----:B--2---:R0:W2:Y:S02]  /*8b20*/  @!P0 LDG.E.64 R12, desc[UR10][R18.64] ;  /* 0x0000000a120c8981 */ /* 0x0040a4000c1e1b00 */
[----:B0-----:R-:W-:-:S06]  /*8b30*/  HFMA2 R18, -RZ, RZ, 0, 0 ;  /* 0x00000000ff127431 */ /* 0x001fcc00000001ff */
[----:B----4-:R0:W4:Y:S01]  /*8b40*/  @!P2 LDG.E.64 R2, desc[UR10][R14.64] ;  /* 0x0000000a0e02a981 */ /* 0x010122000c1e1b00 */
[----:B---3--:R-:W-:-:S05]  /*8b50*/  @!P0 MOV R18, R11 ;  /* 0x0000000b00128202 */ /* 0x008fca0000000f00 */
[----:B------:R1:W-:Y:S04]  /*8b60*/  STL [R1+0x794], R18 ;  /* 0x0007941201007387 */ /* 0x0003e80000100800 */
[----:B-1----:R-:W3:Y:S01]  /*8b70*/  LDL.LU.64 R18, [R1+0x460] ;  /* 0x0004600001127983 */ /* 0x002ee20000300a00 */
[----:B0-----:R-:W-:-:S03]  /*8b80*/  CS2R R14, SRZ ;  /* 0x00000000000e7805 */ /* 0x001fc6000001ff00 */
[----:B------:R0:W-:Y:S04]  /*8b90*/  STL.64 [R1+0x2d8], R16 ;  /* 0x0002d81001007387 */ /* 0x0001e80000100a00 */
[----:B0-----:R-:W2:Y:S04]  /*8ba0*/  LDL.LU.64 R16, [R1+0x780] ;  /* 0x0007800001107983 */ /* 0x001ea80000300a00 */
[----:B---3--:R0:W3:Y:S02]  /*8bb0*/  @!P2 LDG.E.64 R14, desc[UR10][R18.64] ;  /* 0x0000000a120ea981 */ /* 0x0080e4000c1e1b00 */
[----:B0-----:R-:W-:Y:S01]  /*8bc0*/  HFMA2 R18, -RZ, RZ, 0, 0 ;  /* 0x00000000ff127431 */ /* 0x001fe200000001ff */
[----:B----4-:R-:W-:-:S05]  /*8bd0*/  @!P2 MOV R18, R3 ;  /* 0x000000030012a202 */ /* 0x010fca0000000f00 */
[----:B------:R0:W-:Y:S04]  /*8be0*/  STL [R1+0x78c], R18 ;  /* 0x00078c1201007387 */ /* 0x0001e80000100800 */
[----:B0-----:R-:W4:Y:S01]  /*8bf0*/  LDL.LU.64 R18, [R1+0x458] ;  /* 0x0004580001127983 */ /* 0x001f220000300a00 */
[----:B------:R-:W-:-:S03]  /*8c00*/  LOP3.LUT P1, RZ, R5, 0x10000000, RZ, 0xc0, !PT ;  /* 0x1000000005ff7812 */ /* 0x000fc6000782c0ff */
[----:B------:R0:W-:Y:S02]  /*8c10*/  STL.64 [R1+0xe0], R20 ;  /* 0x0000e01401007387 */ /* 0x0001e40000100a00 */
[----:B0-----:R-:W-:Y:S02]  /*8c20*/  MOV R20, R8 ;  /* 0x0000000800147202 */ /* 0x001fe40000000f00 */
[----:B------:R-:W-:Y:S02]  /*8c30*/  MOV R21, R9 ;  /* 0x0000000900157202 */ /* 0x000fe40000000f00 */
[----:B------:R-:W-:-:S06]  /*8c40*/  CS2R R8, SRZ ;  /* 0x0000000000087805 */ /* 0x000fcc000001ff00 */
[----:B--2---:R0:W2:Y:S02]  /*8c50*/  @!P1 LDG.E.64 R8, desc[UR10][R16.64] ;  /* 0x0000000a10089981 */ /* 0x0040a4000c1e1b00 */
[----:B0-----:R-:W-:-:S06]  /*8c60*/  CS2R R16, SRZ ;  /* 0x0000000000107805 */ /* 0x001fcc000001ff00 */
[----:B----4-:R0:W4:Y:S04]  /*8c70*/  @!P1 LDG.E.64 R16, desc[UR10][R18.64] ;  /* 0x0000000a12109981 */ /* 0x010128000c1e1b00 */
        /* <DEDUP_REMOVED lines=8> */
[----:B0-----:R-:W-:Y:S01]  /*8d00*/  HFMA2 R18, -RZ, RZ, 0, 0 ;  /* 0x00000000ff127431 */ /* 0x001fe200000001ff */
[----:B--2---:R-:W-:-:S05]  /*8d10*/  @!P1 MOV R18, R9 ;  /* 0x0000000900129202 */ /* 0x004fca0000000f00 */
        /* <DEDUP_REMOVED lines=118> */
[----:B0-----:R-:W-:Y:S02]  /*9480*/  CS2R R12, SRZ ;  /* 0x00000000000c7805 */ /* 0x001fe4000001ff00 */
[----:B------:R0:W-:Y:S04]  /*9490*/  STL [R1+0x440], R0 ;  /* 0x0004400001007387 */ /* 0x0001e80000100800 */
[----:B----4-:R1:W4:Y:S04]  /*94a0*/  @!P1 LDG.E.64 R12, desc[UR10][R14.64] ;  /* 0x0000000a0e0c9981 */ /* 0x010328000c1e1b00 */
[----:B------:R-:W4:Y:S01]  /*94b0*/  LDL.LU.64 R14, [R1+0x9b0] ;  /* 0x0009b000010e7983 */ /* 0x000f220000300a00 */
[----:B0-----:R-:W-:Y:S01]  /*94c0*/  HFMA2 R0, -RZ, RZ, 0, 0 ;  /* 0x00000000ff007431 */ /* 0x001fe200000001ff */
[----:B------:R-:W-:-:S05]  /*94d0*/  @!P0 MOV R0, R10 ;  /* 0x0000000a00008202 */ /* 0x000fca0000000f00 */
[----:B------:R0:W-:Y:S02]  /*94e0*/  STL [R1+0x740], R0 ;  /* 0x0007400001007387 */ /* 0x0001e40000100800 */
[----:B0-----:R-:W-:Y:S01]  /*94f0*/  HFMA2 R0, -RZ, RZ, 0, 0 ;  /* 0x00000000ff007431 */ /* 0x001fe200000001ff */
[----:B------:R-:W-:-:S05]  /*9500*/  @!P0 MOV R0, R17 ;  /* 0x0000001100008202 */ /* 0x000fca0000000f00 */
[----:B------:R0:W-:Y:S02]  /*9510*/  STL [R1+0x438], R0 ;  /* 0x0004380001007387 */ /* 0x0001e40000100800 */
[----:B0-----:R-:W-:Y:S01]  /*9520*/  HFMA2 R0, -RZ, RZ, 0, 0 ;  /* 0x00000000ff007431 */ /* 0x001fe200000001ff */
[----:B------:R-:W-:-:S05]  /*9530*/  @!P2 MOV R0, R2 ;  /* 0x000000020000a202 */ /* 0x000fca0000000f00 */
[----:B------:R0:W-:Y:S04]  /*9540*/  STL [R1+0x728], R0 ;  /* 0x0007280001007387 */ /* 0x0001e80000100800 */
[----:B------:R2:W-:Y:S01]  /*9550*/  STL [R1+0x444], R4 ;  /* 0x0004440401007387 */ /* 0x0005e20000100800 */
[----:B0-----:R-:W-:Y:S01]  /*9560*/  HFMA2 R0, -RZ, RZ, 0, 0 ;  /* 0x00000000ff007431 */ /* 0x001fe200000001ff */
[----:B--2---:R-:W-:Y:S02]  /*9570*/  MOV R4, RZ ;  /* 0x000000ff00047202 */ /* 0x004fe40000000f00 */
[----:B------:R-:W-:Y:S02]  /*9580*/  @!P0 MOV R4, R16 ;  /* 0x0000001000048202 */ /* 0x000fe40000000f00 */
[----:B------:R-:W-:-:S03]  /*9590*/  @!P2 MOV R0, R19 ;  /* 0x000000130000a202 */ /* 0x000fc60000000f00 */
[----:B------:R0:W-:Y:S04]  /*95a0*/  STL [R1+0x43c], R4 ;  /* 0x00043c0401007387 */ /* 0x0001e80000100800 */
[----:B------:R2:W-:Y:S01]  /*95b0*/  STL [R1+0x430], R0 ;  /* 0x0004300001007387 */ /* 0x0005e20000100800 */
[----:B0-----:R-:W-:Y:S02]  /*95c0*/  MOV R4, RZ ;  /* 0x000000ff00047202 */ /* 0x001fe40000000f00 */
[----:B------:R-:W-:Y:S01]  /*95d0*/  @!P2 MOV R4, R18 ;  /* 0x000000120004a202 */ /* 0x000fe20000000f00 */
[----:B--2---:R-:W-:-:S04]  /*95e0*/  HFMA2 R0, -RZ, RZ, 0, 0 ;  /* 0x00000000ff007431 */ /* 0x004fc800000001ff */
[----:B------:R0:W-:Y:S01]  /*95f0*/  STL [R1+0x434], R4 ;  /* 0x0004340401007387 */ /* 0x0001e20000100800 */
[----:B---3--:R-:W-:Y:S01]  /*9600*/  @!P1 MOV R0, R8 ;  /* 0x0000000800009202 */ /* 0x008fe20000000f00 */
[----:B0-----:R-:W-:-:S04]  /*9610*/  HFMA2 R4, -RZ, RZ, 0, 0 ;  /* 0x00000000ff047431 */ /* 0x001fc800000001ff */
[----:B------:R0:W-:Y:S02]  /*9620*/  STL [R1+0x720], R0 ;  /* 0x0007200001007387 */ /* 0x0001e40000100800 */
[----:B0-----:R-:W-:Y:S02]  /*9630*/  MOV R0, RZ ;  /* 0x000000ff00007202 */ /* 0x001fe40000000f00 */
[----:B----4-:R1:W-:Y:S02]  /*9640*/  STL.64 [R1+0x310], R14 ;  /* 0x0003100e01007387 */ /* 0x0103e40000100a00 */
[----:B-1----:R-:W-:Y:S01]  /*9650*/  HFMA2 R14, -RZ, RZ, 0, 0 ;  /* 0x00000000ff0e7431 */ /* 0x002fe200000001ff */
[----:B------:R-:W-:-:S05]  /*9660*/  @!P1 MOV R14, R9 ;  /* 0x00000009000e9202 */ /* 0x000fca0000000f00 */
[----:B------:R0:W-:Y:S01]  /*9670*/  STL [R1+0x724], R14 ;  /* 0x0007240e01007387 */ /* 0x0001e20000100800 */
[----:B------:R-:W-:Y:S02]  /*9680*/  @!P1 MOV R0, R12 ;  /* 0x0000000c00009202 */ /* 0x000fe40000000f00 */
[----:B------:R-:W-:Y:S01]  /*9690*/  @!P1 MOV R4, R13 ;  /* 0x0000000d00049202 */ /* 0x000fe20000000f00 */
[----:B------:R1:W-:Y:S04]  /*96a0*/  STL.64 [R1+0x9a0], R12 ;  /* 0x0009a00c01007387 */ /* 0x0003e80000100a00 */
[----:B0-----:R-:W2:Y:S04]  /*96b0*/  LDL.LU.64 R14, [R1+0x708] ;  /* 0x00070800010e7983 */ /* 0x001ea80000300a00 */
[----:B-1----:R-:W3:Y:S01]  /*96c0*/  LDL.LU.64 R12, [R1+0x420] ;  /* 0x00042000010c7983 */ /* 0x002ee20000300a00 */
[----:B------:R-:W-:-:S03]  /*96d0*/  LOP3.LUT P0, RZ, R5, 0x200000, RZ, 0xc0, !PT ;  /* 0x0020000005ff7812 */ /* 0x000fc6000780c0ff */
[----:B------:R0:W-:Y:S02]  /*96e0*/  STL.64 [R1+0x118], R10 ;  /* 0x0001180a01007387 */ /* 0x0001e40000100a00 */
[----:B0-----:R-:W-:-:S08]  /*96f0*/  CS2R R10, SRZ ;  /* 0x00000000000a7805 */ /* 0x001fd0000001ff00 */
[----:B--2---:R0:W2:Y:S02]  /*9700*/  @!P0 LDG.E.64 R10, desc[UR10][R14.64] ;  /* 0x0000000a0e0a8981 */ /* 0x0040a4000c1e1b00 */
[----:B0-----:R-:W-:-:S06]  /*9710*/  CS2R R14, SRZ ;  /* 0x00000000000e7805 */ /* 0x001fcc000001ff00 */
[----:B---3--:R0:W3:Y:S04]  /*9720*/  @!P0 LDG.E.64 R14, desc[UR10][R12.64] ;  /* 0x0000000a0c0e8981 */ /* 0x0080e8000c1e1b00 */
[----:B------:R1:W-:Y:S01]  /*9730*/  STL.64 [R1+0x318], R16 ;  /* 0x0003181001007387 */ /* 0x0003e20000100a00 */
[----:B0-----:R-:W-:-:S03]  /*9740*/  CS2R R12, SRZ ;  /* 0x00000000000c7805 */ /* 0x001fc6000001ff00 */
[----:B-1----:R-:W4:Y:S01]  /*9750*/  LDL.LU.64 R16, [R1+0x6f8] ;  /* 0x0006f80001107983 */ /* 0x002f220000300a00 */
[----:B--2---:R-:W-:-:S05]  /*9760*/  @!P0 MOV R13, R11 ;  /* 0x0000000b000d8202 */ /* 0x004fca0000000f00 */
[----:B------:R-:W-:Y:S01]  /*9770*/  STL [R1+0x70c], R13 ;  /* 0x00070c0d01007387 */ /* 0x000fe20000100800 */
[----:B---3--:R-:W-:-:S05]  /*9780*/  @!P0 MOV R12, R14 ;  /* 0x0000000e000c8202 */ /* 0x008fca0000000f00 */
[----:B------:R0:W-:Y:S04]  /*9790*/  STL [R1+0x424], R12 ;  /* 0x0004240c01007387 */ /* 0x0001e80000100800 */
[----:B0-----:R-:W2:Y:S01]  /*97a0*/  LDL.LU.64 R12, [R1+0x418] ;  /* 0x00041800010c7983 */ /* 0x001ea20000300a00 */
[----:B------:R-:W-:-:S03]  /*97b0*/  LOP3.LUT P2, RZ, R5, 0x100000, RZ, 0xc0, !PT ;  /* 0x0010000005ff7812 */ /* 0x000fc6000784c0ff */
[----:B------:R0:W-:Y:S02]  /*97c0*/  STL.64 [R1+0x120], R2 ;  /* 0x0001200201007387 */ /* 0x0001e40000100a00 */
[----:B0-----:R-:W-:-:S08]  /*97d0*/  CS2R R2, SRZ ;  /* 0x0000000000027805 */ /* 0x001fd0000001ff00 */
[----:B----4-:R0:W3:Y:S02]  /*97e0*/  @!P2 LDG.E.64 R2, desc[UR10][R16.64] ;  /* 0x0000000a1002a981 */ /* 0x0100e4000c1e1b00 */
[----:B0-----:R-:W-:-:S06]  /*97f0*/  CS2R R16, SRZ ;  /* 0x0000000000107805 */ /* 0x001fcc000001ff00 */
[----:B--2---:R0:W2:Y:S04]  /*9800*/  @!P2 LDG.E.64 R16, desc[UR10][R12.64] ;  /* 0x0000000a0c10a981 */ /* 0x0040a8000c1e1b00 */
[----:B------:R1:W-:Y:S01]  /*9810*/  STL.64 [R1+0x320], R18 ;  /* 0x0003201201007387 */ /* 0x0003e20000100a00 */
[----:B0-----:R-:W-:-:S03]  /*9820*/  CS2R R12, SRZ ;  /* 0x00000000000c7805 */ /* 0x001fc6000001ff00 */
[----:B-1----:R-:W4:Y:S01]  /*9830*/  LDL.LU.64 R18, [R1+0x6e8] ;  /* 0x0006e80001127983 */ /* 0x002f220000300a00 */
[----:B---3--:R-:W-:-:S05]  /*9840*/  @!P2 MOV R13, R3 ;  /* 0x00000003000da202 */ /* 0x008fca0000000f00 */
[----:B------:R-:W-:Y:S01]  /*9850*/  STL [R1+0x6fc], R13 ;  /* 0x0006fc0d01007387 */ /* 0x000fe20000100800 */
[----:B--2---:R-:W-:-:S05]  /*9860*/  @!P2 MOV R12, R16 ;  /* 0x00000010000ca202 */ /* 0x004fca0000000f00 */
        /* <DEDUP_REMOVED lines=8> */
[----:B------:R1:W-:Y:S01]  /*98f0*/  STL.64 [R1+0x130], R10 ;  /* 0x0001300a01007387 */ /* 0x0003e20000100a00 */
[----:B0-----:R-:W-:Y:S01]  /*9900*/  HFMA2 R4, -RZ, RZ, 0, 0 ;  /* 0x00000000ff047431 */ /* 0x001fe200000001ff */
[----:B------:R-:W-:-:S02]  /*9910*/  @!P0 MOV R4, R10 ;  /* 0x0000000a00048202 */ /* 0x000fc40000000f00 */
[----:B-1----:R-:W4:Y:S04]  /*9920*/  LDL.LU.64 R10, [R1+0x6d0] ;  /* 0x0006d000010a7983 */ /* 0x002f280000300a00 */
[----:B--2---:R0:W2:Y:S04]  /*9930*/  @!P1 LDG.E.64 R18, desc[UR10][R12.64] ;  /* 0x0000000a0c129981 */ /* 0x0040a8000c1e1b00 */
[----:B------:R-:W3:Y:S04]  /*9940*/  LDL.LU.64 R12, [R1+0x9a0] ;  /* 0x0009a000010c7983 */ /* 0x000ee80000300a00 */
[----:B------:R1:W-:Y:S02]  /*9950*/  STL [R1+0x708], R4 ;  /* 0x0007080401007387 */ /* 0x0003e40000100800 */
[----:B-1----:R-:W-:Y:S01]  /*9960*/  HFMA2 R4, -RZ, RZ, 0, 0 ;  /* 0x00000000ff047431 */ /* 0x002fe200000001ff */
[----:B------:R-:W-:-:S02]  /*9970*/  @!P0 MOV R4, R15 ;  /* 0x0000000f00048202 */ /* 0x000fc40000000f00 */
[----:B------:R-:W-:-:S03]  /*9980*/  LOP3.LUT P0, RZ, R5, 0x40000, RZ, 0xc0, !PT ;  /* 0x0004000005ff7812 */ /* 0x000fc6000780c0ff */
[----:B------:R1:W-:Y:S02]  /*9990*/  STL [R1+0x420], R4 ;  /* 0x0004200401007387 */ /* 0x0003e40000100800 */
[----:B-1----:R-:W-:Y:S02]  /*99a0*/  HFMA2 R4, -RZ, RZ, 0, 0 ;  /* 0x00000000ff047431 */ /* 0x002fe400000001ff */
[----:B---3--:R0:W-:Y:S02]  /*99b0*/  STL.64 [R1+0x328], R12 ;  /* 0x0003280c01007387 */ /* 0x0081e40000100a00 */
[----:B0-----:R-:W-:Y:S02]  /*99c0*/  CS2R R12, SRZ ;  /* 0x00000000000c7805 */ /* 0x001fe4000001ff00 */
[----:B------:R-:W-:Y:S02]  /*99d0*/  @!P1 MOV R13, R9 ;  /* 0x00000009000d9202 */ /* 0x000fe40000000f00 */
[----:B--2---:R-:W-:-:S03]  /*99e0*/  @!P1 MOV R12, R18 ;  /* 0x00000012000c9202 */ /* 0x004fc60000000f00 */
[----:B------:R-:W-:Y:S04]  /*99f0*/  STL [R1+0x7a8], R13 ;  /* 0x0007a80d01007387 */ /* 0x000fe80000100800 */
[----:B------:R0:W-:Y:S02]  /*9a00*/  STL [R1+0x414], R12 ;  /* 0x0004140c01007387 */ /* 0x0001e40000100800 */
[----:B0-----:R-:W-:-:S06]  /*9a10*/  CS2R R12, SRZ ;  /* 0x00000000000c7805 */ /* 0x001fcc000001ff00 */
[----:B----4-:R0:W2:Y:S02]  /*9a20*/  @!P0 LDG.E.64 R12, desc[UR10][R10.64] ;  /* 0x0000000a0a0c8981 */ /* 0x0100a4000c1e1b00 */
[----:B0-----:R-:W-:-:S06]  /*9a30*/  CS2R R10, SRZ ;  /* 0x00000000000a7805 */ /* 0x001fcc000001ff00 */
[----:B------:R0:W3:Y:S01]  /*9a40*/  @!P0 LDG.E.64 R10, desc[UR10][R20.64] ;  /* 0x0000000a140a8981 */ /* 0x0000e2000c1e1b00 */
        /* <DEDUP_REMOVED lines=9> */
[----:B-1----:R-:W-:Y:S02]  /*9ae0*/  HFMA2 R4, -RZ, RZ, 0, 0 ;  /* 0x00000000ff047431 */ /* 0x002fe400000001ff */
[----:B------:R1:W-:Y:S01]  /*9af0*/  STL.64 [R1+0x138], R2 ;  /* 0x0001380201007387 */ /* 0x0003e20000100a00 */
[----:B------:R-:W-:-:S03]  /*9b00*/  @!P1 MOV R4, R19 ;  /* 0x0000001300049202 */ /* 0x000fc60000000f00 */
[----:B------:R4:W-:Y:S04]  /*9b10*/  STL.64 [R1+0x330], R14 ;  /* 0x0003300e01007387 */ /* 0x0009e80000100a00 */
[----:B------:R0:W-:Y:S01]  /*9b20*/  STL [R1+0x410], R4 ;  /* 0x0004100401007387 */ /* 0x0001e20000100800 */
[----:B-1----:R-:W-:Y:S02]  /*9b30*/  CS2R R2, SRZ ;  /* 0x0000000000027805 */ /* 0x002fe4000001ff00 */
[----:B----4-:R-:W-:Y:S02]  /*9b40*/  MOV R14, R58 ;  /* 0x0000003a000e7202 */ /* 0x010fe40000000f00 */
[----:B------:R-:W-:Y:S01]  /*9b50*/  MOV R15, R59 ;  /* 0x0000003b000f7202 */ /* 0x000fe20000000f00 */
[----:B0-----:R-:W-:Y:S01]  /*9b60*/  HFMA2 R4, -RZ, RZ, 0, 0 ;  /* 0x00000000ff047431 */ /* 0x001fe200000001ff */
[----:B------:R-:W-:-:S03]  /*9b70*/  MOV R20, R34 ;  /* 0x0000002200147202 */ /* 0x000fc60000000f00 */
[----:B------:R0:W4:Y:S01]  /*9b80*/  @!P2 LDG.E.64 R2, desc[UR10][R14.64] ;  /* 0x0000000a0e02a981 */ /* 0x000122000c1e1b00 */
[----:B------:R-:W-:Y:S02]  /*9b90*/  MOV R21, R35 ;  /* 0x0000002300157202 */ /* 0x000fe40000000f00 */
[----:B0-----:R-:W-:Y:S02]  /*9ba0*/  CS2R R14, SRZ ;  /* 0x00000000000e7805 */ /* 0x001fe4000001ff00 */
[----:B------:R-:W-:-:S04]  /*9bb0*/  LOP3.LUT P1, RZ, R5, 0x10000, RZ, 0xc0, !PT ;  /* 0x0001000005ff7812 */ /* 0x000fc8000782c0ff */
[----:B------:R-:W4:Y:S01]  /*9bc0*/  @!P2 LDG.E.64 R14, desc[UR10][R20.64] ;  /* 0x0000000a140ea981 */ /* 0x000f22000c1e1b00 */
[----:B------:R-:W-:Y:S02]  /*9bd0*/  MOV R59, RZ ;  /* 0x000000ff003b7202 */ /* 0x000fe40000000f00 */
[----:B------:R-:W-:Y:S01]  /*9be0*/  CS2R R34, SRZ ;  /* 0x0000000000227805 */ /* 0x000fe2000001ff00 */
[----:B------:R-:W4:Y:S01]  /*9bf0*/  LDL.LU.64 R20, [R1+0x690] ;  /* 0x0006900001147983 */ /* 0x000f220000300a00 */
[----:B------:R-:W-:-:S03]  /*9c00*/  MOV R58, R38 ;  /* 0x00000026003a7202 */ /* 0x000fc60000000f00 */
[----:B------:R0:W-:Y:S01]  /*9c10*/  STL.64 [R1+0x140], R8 ;  /* 0x0001400801007387 */ /* 0x0001e20000100a00 */
[----:B------:R-:W-:Y:S02]  /*9c20*/  MOV R38, R36 ;  /* 0x0000002400267202 */ /* 0x000fe40000000f00 */
[----:B0-----:R-:W-:Y:S02]  /*9c30*/  CS2R R8, SRZ ;  /* 0x0000000000087805 */ /* 0x001fe4000001ff00 */
[----:B--2---:R-:W-:-:S05]  /*9c40*/  @!P0 MOV R4, R12 ;  /* 0x0000000c00048202 */ /* 0x004fca0000000f00 */
[----:B------:R0:W-:Y:S02]  /*9c50*/  STL [R1+0x7ac], R4 ;  /* 0x0007ac0401007387 */ /* 0x0001e40000100800 */
[----:B0-----:R-:W-:Y:S01]  /*9c60*/  HFMA2 R4, -RZ, RZ, 0, 0 ;  /* 0x00000000ff047431 */ /* 0x001fe200000001ff */
[----:B---3--:R-:W-:Y:S02]  /*9c70*/  @!P0 MOV R59, R10 ;  /* 0x0000000a003b8202 */ /* 0x008fe40000000f00 */
[----:B------:R-:W-:Y:S02]  /*9c80*/  @!P0 MOV R34, R11 ;  /* 0x0000000b00228202 */ /* 0x000fe40000000f00 */
[----:B------:R-:W-:Y:S01]  /*9c90*/  @!P0 MOV R4, R13 ;  /* 0x0000000d00048202 */ /* 0x000fe20000000f00 */
[----:B------:R0:W-:Y:S01]  /*9ca0*/  STL [R1+0x990], R59 ;  /* 0x0009903b01007387 */ /* 0x0001e20000100800 */
[----:B------:R-:W-:-:S03]  /*9cb0*/  LOP3.LUT P0, RZ, R5, 0x8000, RZ, 0xc0, !PT ;  /* 0x0000800005ff7812 */ /* 0x000fc6000780c0ff */
[----:B------:R1:W-:Y:S01]  /*9cc0*/  STL.64 [R1+0x148], R12 ;  /* 0x0001480c01007387 */ /* 0x0003e20000100a00 */
[----:B0-----:R-:W-:Y:S02]  /*9cd0*/  MOV R59, R39 ;  /* 0x00000027003b7202 */ /* 0x001fe40000000f00 */
[----:B------:R-:W-:-:S03]  /*9ce0*/  MOV R39, R37 ;  /* 0x0000002500277202 */ /* 0x000fc60000000f00 */
[----:B------:R0:W2:Y:S01]  /*9cf0*/  @!P1 LDG.E.64 R8, desc[UR10][R58.64] ;  /* 0x0000000a3a089981 */ /* 0x0000a2000c1e1b00 */
[----:B-1----:R-:W-:Y:S02]  /*9d00*/  CS2R R12, SRZ ;  /* 0x00000000000c7805 */ /* 0x002fe4000001ff00 */
[----:B0-----:R-:W-:Y:S02]  /*9d10*/  MOV R58, R38 ;  /* 0x00000026003a7202 */ /* 0x001fe40000000f00 */
[----:B------:R-:W-:-:S05]  /*9d20*/  MOV R59, R39 ;  /* 0x00000027003b7202 */ /* 0x000fca0000000f00 */
[----:B------:R0:W3:Y:S02]  /*9d30*/  @!P0 LDG.E.64 R12, desc[UR10][R58.64] ;  /* 0x0000000a3a0c8981 */ /* 0x0000e4000c1e1b00 */
[----:B0-----:R-:W-:Y:S02]  /*9d40*/  MOV R58, R30 ;  /* 0x0000001e003a7202 */ /* 0x001fe40000000f00 */
[----:B------:R-:W-:Y:S02]  /*9d50*/  MOV R59, R31 ;  /* 0x0000001f003b7202 */ /* 0x000fe40000000f00 */
[----:B------:R-:W-:Y:S02]  /*9d60*/  MOV R30, R44 ;  /* 0x0000002c001e7202 */ /* 0x000fe40000000f00 */
[----:B------:R-:W-:Y:S02]  /*9d70*/  MOV R31, R45 ;  /* 0x0000002d001f7202 */ /* 0x000fe40000000f00 */
[----:B------:R-:W-:-:S02]  /*9d80*/  MOV R44, R52 ;  /* 0x00000034002c7202 */ /* 0x000fc40000000f00 */
[----:B------:R-:W-:Y:S02]  /*9d90*/  MOV R45, R53 ;  /* 0x00000035002d7202 */ /* 0x000fe40000000f00 */
[----:B------:R-:W2:Y:S04]  /*9da0*/  LDL.LU.64 R52, [R1+0x660] ;  /* 0x0006600001347983 */ /* 0x000ea80000300a00 */
[----:B------:R0:W-:Y:S04]  /*9db0*/  STL [R1+0x7b8], R4 ;  /* 0x0007b80401007387 */ /* 0x0001e80000100800 */
[----:B------:R1:W-:Y:S01]  /*9dc0*/  STL.64 [R1+0x338], R16 ;  /* 0x0003381001007387 */ /* 0x0003e20000100a00 */
[----:B0-----:R-:W-:Y:S01]  /*9dd0*/  HFMA2 R4, -RZ, RZ, 0, 0 ;  /* 0x00000000ff047431 */ /* 0x001fe200000001ff */
[----:B-1----:R-:W-:-:S02]  /*9de0*/  CS2R R16, SRZ ;  /* 0x0000000000107805 */ /* 0x002fc4000001ff00 */
[----:B----4-:R-:W-:-:S05]  /*9df0*/  @!P2 MOV R4, R2 ;  /* 0x000000020004a202 */ /* 0x010fca0000000f00 */
[----:B------:R0:W-:Y:S01]  /*9e00*/  STL [R1+0x7bc], R4 ;  /* 0x0007bc0401007387 */ /* 0x0001e20000100800 */
[----:B------:R-:W-:Y:S01]  /*9e10*/  CS2R R36, SRZ ;  /* 0x0000000000247805 */ /* 0x000fe2000001ff00 */
[----:B0-----:R-:W-:Y:S02]  /*9e20*/  HFMA2 R4, -RZ, RZ, 0, 0 ;  /* 0x00000000ff047431 */ /* 0x001fe400000001ff */
[----:B------:R-:W4:Y:S04]  /*9e30*/  @!P1 LDG.E.64 R16, desc[UR10][R20.64] ;  /* 0x0000000a14109981 */ /* 0x000f28000c1e1b00 */
[----:B------:R-:W3:Y:S01]  /*9e40*/  LDL.LU.64 R20, [R1+0x678] ;  /* 0x0006780001147983 */ /* 0x000ee20000300a00 */
[----:B------:R-:W-:Y:S02]  /*9e50*/  @!P2 MOV R4, R3 ;  /* 0x000000030004a202 */ /* 0x000fe40000000f00 */
[----:B------:R-:W-:-:S02]  /*9e60*/  @!P2 MOV R35, R14 ;  /* 0x0000000e0023a202 */ /* 0x000fc40000000f00 */
[----:B------:R-:W-:Y:S02]  /*9e70*/  @!P2 MOV R36, R15 ;  /* 0x0000000f0024a202 */ /* 0x000fe40000000f00 */
[----:B------:R-:W-:Y:S01]  /*9e80*/  LOP3.LUT P2, RZ, R5, 0x4000, RZ, 0xc0, !PT ;  /* 0x0000400005ff7812 */ /* 0x000fe2000784c0ff */
[----:B------:R0:W-:Y:S02]  /*9e90*/  STL.64 [R1+0x348], R10 ;  /* 0x0003480a01007387 */ /* 0x0001e40000100a00 */
[----:B0-----:R-:W-:-:S10]  /*9ea0*/  CS2R R10, SRZ ;  /* 0x00000000000a7805 */ /* 0x001fd4000001ff00 */
[----:B--2---:R-:W2:Y:S04]  /*9eb0*/  @!P2 LDG.E.64 R10, desc[UR10][R52.64] ;  /* 0x0000000a340aa981 */ /* 0x004ea8000c1e1b00 */
[----:B------:R-:W2:Y:S04]  /*9ec0*/  LDL.LU.64 R52, [R1+0x648] ;  /* 0x0006480001347983 */ /* 0x000ea80000300a00 */
[----:B------:R0:W-:Y:S04]  /*9ed0*/  STL [R1+0x7d8], R4 ;  /* 0x0007d80401007387 */ /* 0x0001e80000100800 */
[----:B------:R1:W-:Y:S01]  /*9ee0*/  STL.64 [R1+0x340], R18 ;  /* 0x0003401201007387 */ /* 0x0003e20000100a00 */
[----:B0-----:R-:W-:Y:S01]  /*9ef0*/  HFMA2 R4, -RZ, RZ, 0, 0 ;  /* 0x00000000ff047431 */ /* 0x001fe200000001ff */
[----:B-1----:R-:W-:-:S02]  /*9f00*/  CS2R R18, SRZ ;  /* 0x0000000000127805 */ /* 0x002fc4000001ff00 */
[----:B------:R-:W-:Y:S01]  /*9f10*/  @!P1 MOV R4, R8 ;  /* 0x0000000800049202 */ /* 0x000fe20000000f00 */
[----:B------:R0:W-:Y:S04]  /*9f20*/  STL.64 [R1+0x150], R2 ;  /* 0x0001500201007387 */ /* 0x0001e80000100a00 */
[----:B------:R1:W-:Y:S01]  /*9f30*/  STL [R1+0x7dc], R4 ;  /* 0x0007dc0401007387 */ /* 0x0003e20000100800 */
[----:B------:R-:W-:Y:S02]  /*9f40*/  CS2R R38, SRZ ;  /* 0x0000000000267805 */ /* 0x000fe4000001ff00 */
[----:B0-----:R-:W-:Y:S01]  /*9f50*/  CS2R R2, SRZ ;  /* 0x0000000000027805 */ /* 0x001fe2000001ff00 */
[----:B-1----:R-:W-:Y:S01]  /*9f60*/  HFMA2 R4, -RZ, RZ, 0, 0 ;  /* 0x00000000ff047431 */ /* 0x002fe200000001ff */
[----:B---3--:R0:W3:Y:S01]  /*9f70*/  @!P0 LDG.E.64 R18, desc[UR10][R20.64] ;  /* 0x0000000a14128981 */ /* 0x0080e2000c1e1b00 */
[----:B------:R-:W-:-:S02]  /*9f80*/  @!P1 MOV R4, R9 ;  /* 0x0000000900049202 */ /* 0x000fc40000000f00 */
[----:B----4-:R-:W-:Y:S01]  /*9f90*/  @!P1 MOV R37, R16 ;  /* 0x0000001000259202 */ /* 0x010fe20000000f00 */
[----:B------:R1:W4:Y:S01]  /*9fa0*/  @!P2 LDG.E.64 R2, desc[UR10][R58.64] ;  /* 0x0000000a3a02a981 */ /* 0x000322000c1e1b00 */
[----:B------:R-:W-:Y:S02]  /*9fb0*/  @!P1 MOV R38, R17 ;  /* 0x0000001100269202 */ /* 0x000fe40000000f00 */
[----:B------:R-:W-:Y:S01]  /*9fc0*/  LOP3.LUT P1, RZ, R5, 0x2000, RZ, 0xc0, !PT ;  /* 0x0000200005ff7812 */ /* 0x000fe2000782c0ff */
[----:B------:R0:W-:Y:S02]  /*9fd0*/  STL.64 [R1+0x350], R14 ;  /* 0x0003500e01007387 */ /* 0x0001e40000100a00 */
[----:B0-----:R-:W-:-:S10]  /*9fe0*/  CS2R R14, SRZ ;  /* 0x00000000000e7805 */ /* 0x001fd4000001ff00 */
[----:B--2---:R-:W2:Y:S04]  /*9ff0*/  @!P1 LDG.E.64 R14, desc[UR10][R52.64] ;  /* 0x0000000a340e9981 */ /* 0x004ea8000c1e1b00 */
[----:B------:R-:W2:Y:S01]  /*a000*/  LDL.LU.64 R52, [R1+0x630] ;  /* 0x0006300001347983 */ /* 0x000ea20000300a00 */
[----:B------:R-:W-:Y:S02]  /*a010*/  MOV R20, R28 ;  /* 0x0000001c00147202 */ /* 0x000fe40000000f00 */
[----:B------:R-:W-:Y:S01]  /*a020*/  MOV R21, R29 ;  /* 0x0000001d00157202 */ /* 0x000fe20000000f00 */
[----:B------:R0:W-:Y:S01]  /*a030*/  STL [R1+0x7e8], R4 ;  /* 0x0007e80401007387 */ /* 0x0001e20000100800 */
[----:B-1----:R-:W-:-:S03]  /*a040*/  MOV R58, R20 ;  /* 0x00000014003a7202 */ /* 0x002fc60000000f00 */
[----:B------:R1:W-:Y:S01]  /*a050*/  STL.64 [R1+0x158], R8 ;  /* 0x0001580801007387 */ /* 0x0003e20000100a00 */
[----:B------:R-:W-:Y:S01]  /*a060*/  MOV R59, R21 ;  /* 0x00000015003b7202 */ /* 0x000fe20000000f00 */
[----:B0-----:R-:W-:Y:S01]  /*a070*/  HFMA2 R4, -RZ, RZ, 0, 0 ;  /* 0x00000000ff047431 */ /* 0x001fe200000001ff */
[----:B-1----:R-:W-:Y:S02]  /*a080*/  CS2R R8, SRZ ;  /* 0x0000000000087805 */ /* 0x002fe4000001ff00 */
[----:B------:R-:W-:-:S04]  /*a090*/  @!P0 MOV R4, R12 ;  /* 0x0000000c00048202 */ /* 0x000fc80000000f00 */
[----:B------:R0:W2:Y:S04]  /*a0a0*/  @!P1 LDG.E.64 R8, desc[UR10][R58.64] ;  /* 0x0000000a3a089981 */ /* 0x0000a8000c1e1b00 */
[----:B------:R1:W-:Y:S01]  /*a0b0*/  STL [R1+0x7ec], R4 ;  /* 0x0007ec0401007387 */ /* 0x0003e20000100800 */
[----:B------:R-:W-:Y:S02]  /*a0c0*/  MOV R28, R42 ;  /* 0x0000002a001c7202 */ /* 0x000fe40000000f00 */
[----:B------:R-:W-:Y:S02]  /*a0d0*/  MOV R29, R43 ;  /* 0x0000002b001d7202 */ /* 0x000fe40000000f00 */
[----:B------:R-:W-:Y:S01]  /*a0e0*/  CS2R R42, SRZ ;  /* 0x00000000002a7805 */ /* 0x000fe2000001ff00 */
[----:B-1----:R-:W-:Y:S01]  /*a0f0*/  HFMA2 R4, -RZ, RZ, 0, 0 ;  /* 0x00000000ff047431 */ /* 0x002fe200000001ff */
[----:B---3--:R-:W-:-:S02]  /*a100*/  @!P0 MOV R39, R18 ;  /* 0x0000001200278202 */ /* 0x008fc40000000f00 */
[----:B------:R-:W-:Y:S02]  /*a110*/  @!P0 MOV R42, R19 ;  /* 0x00000013002a8202 */ /* 0x000fe40000000f00 */
[----:B------:R-:W-:Y:S02]  /*a120*/  @!P0 MOV R4, R13 ;  /* 0x0000000d00048202 */ /* 0x000fe40000000f00 */
[----:B------:R-:W-:Y:S02]  /*a130*/  LOP3.LUT P0, RZ, R5, 0x1000, RZ, 0xc0, !PT ;  /* 0x0000100005ff7812 */ /* 0x000fe4000780c0ff */
[----:B------:R-:W-:Y:S01]  /*a140*/  MOV R20, R28 ;  /* 0x0000001c00147202 */ /* 0x000fe20000000f00 */
[----:B------:R1:W-:Y:S01]  /*a150*/  STL [R1+0x810], R4 ;  /* 0x0008100401007387 */ /* 0x0003e20000100800 */
[----:B------:R-:W-:-:S03]  /*a160*/  MOV R21, R29 ;  /* 0x0000001d00157202 */ /* 0x000fc60000000f00 */
[----:B------:R3:W-:Y:S01]  /*a170*/  STL.64 [R1+0x160], R12 ;  /* 0x0001600c01007387 */ /* 0x0007e20000100a00 */
[----:B0-----:R-:W-:Y:S02]  /*a180*/  MOV R58, R20 ;  /* 0x00000014003a7202 */ /* 0x001fe40000000f00 */
[----:B------:R-:W-:Y:S01]  /*a190*/  MOV R59, R21 ;  /* 0x00000015003b7202 */ /* 0x000fe20000000f00 */
[----:B-1----:R-:W-:Y:S01]  /*a1a0*/  HFMA2 R4, -RZ, RZ, 0, 0 ;  /* 0x00000000ff047431 */ /* 0x002fe200000001ff */
[----:B---3--:R-:W-:Y:S02]  /*a1b0*/  CS2R R12, SRZ ;  /* 0x00000000000c7805 */ /* 0x008fe4000001ff00 */
[----:B----4-:R-:W-:-:S04]  /*a1c0*/  @!P2 MOV R4, R2 ;  /* 0x000000020004a202 */ /* 0x010fc80000000f00 */
[----:B------:R0:W3:Y:S04]  /*a1d0*/  @!P0 LDG.E.64 R12, desc[UR10][R58.64] ;  /* 0x0000000a3a0c8981 */ /* 0x0000e8000c1e1b00 */
[----:B------:R1:W-:Y:S01]  /*a1e0*/  STL [R1+0x814], R4 ;  /* 0x0008140401007387 */ /* 0x0003e20000100800 */
[----:B------:R-:W-:-:S03]  /*a1f0*/  MOV R28, R44 ;  /* 0x0000002c001c7202 */ /* 0x000fc60000000f00 */
[----:B------:R4:W-:Y:S01]  /*a200*/  STL.64 [R1+0x358], R16 ;  /* 0x0003581001007387 */ /* 0x0009e20000100a00 */
[----:B------:R-:W-:Y:S02]  /*a210*/  MOV R29, R45 ;  /* 0x0000002d001d7202 */ /* 0x000fe40000000f00 */
[----:B------:R-:W-:Y:S01]  /*a220*/  CS2R R44, SRZ ;  /* 0x00000000002c7805 */ /* 0x000fe2000001ff00 */
[----:B-1----:R-:W-:Y:S01]  /*a230*/  HFMA2 R4, -RZ, RZ, 0, 0 ;  /* 0x00000000ff047431 */ /* 0x002fe200000001ff */
[----:B------:R-:W-:Y:S02]  /*a240*/  @!P2 MOV R43, R10 ;  /* 0x0000000a002ba202 */ /* 0x000fe40000000f00 */
[----:B----4-:R-:W-:Y:S02]  /*a250*/  CS2R R16, SRZ ;  /* 0x0000000000107805 */ /* 0x010fe4000001ff00 */
[----:B------:R-:W-:Y:S02]  /*a260*/  @!P2 MOV R4, R3 ;  /* 0x000000030004a202 */ /* 0x000fe40000000f00 */
[----:B------:R-:W-:-:S02]  /*a270*/  @!P2 MOV R44, R11 ;  /* 0x0000000b002ca202 */ /* 0x000fc40000000f00 */
[----:B------:R-:W-:Y:S02]  /*a280*/  LOP3.LUT P2, RZ, R5, 0x800, RZ, 0xc0, !PT ;  /* 0x0000080005ff7812 */ /* 0x000fe4000784c0ff */
[----:B------:R-:W-:Y:S02]  /*a290*/  MOV R20, R28 ;  /* 0x0000001c00147202 */ /* 0x000fe40000000f00 */
[----:B------:R-:W-:Y:S01]  /*a2a0*/  MOV R21, R29 ;  /* 0x0000001d00157202 */ /* 0x000fe20000000f00 */
[----:B------:R1:W-:Y:S01]  /*a2b0*/  STL.64 [R1+0x168], R2 ;  /* 0x0001680201007387 */ /* 0x0003e20000100a00 */
[----:B0-----:R-:W-:Y:S02]  /*a2c0*/  MOV R58, R20 ;  /* 0x00000014003a7202 */ /* 0x001fe40000000f00 */
[----:B------:R-:W-:Y:S02]  /*a2d0*/  MOV R59, R21 ;  /* 0x00000015003b7202 */ /* 0x000fe40000000f00 */
[----:B------:R-:W4:Y:S01]  /*a2e0*/  LDL.LU.64 R20, [R1+0x618] ;  /* 0x0006180001147983 */ /* 0x000f220000300a00 */
[----:B-1----:R-:W-:-:S06]  /*a2f0*/  CS2R R2, SRZ ;  /* 0x0000000000027805 */ /* 0x002fcc000001ff00 */
[----:B------:R-:W4:Y:S04]  /*a300*/  @!P2 LDG.E.64 R2, desc[UR10][R58.64] ;  /* 0x0000000a3a02a981 */ /* 0x000f28000c1e1b00 */
[----:B------:R-:W4:Y:S04]  /*a310*/  LDL.LU.64 R58, [R1+0x608] ;  /* 0x00060800013a7983 */ /* 0x000f280000300a00 */
[----:B--2---:R0:W2:Y:S04]  /*a320*/  @!P0 LDG.E.64 R16, desc[UR10][R52.64] ;  /* 0x0000000a34108981 */ /* 0x0040a8000c1e1b00 */
        /* <DEDUP_REMOVED lines=8> */
[----:B------:R-:W-:Y:S02]  /*a3b0*/  MOV R28, R50 ;  /* 0x00000032001c7202 */ /* 0x000fe40000000f00 */
[----:B------:R-:W-:Y:S02]  /*a3c0*/  MOV R29, R51 ;  /* 0x00000033001d7202 */ /* 0x000fe40000000f00 */
[----:B---3--:R-:W-:-:S05]  /*a3d0*/  @!P0 MOV R4, R12 ;  /* 0x0000000c00048202 */ /* 0x008fca0000000f00 */
[----:B------:R1:W-:Y:S01]  /*a3e0*/  STL [R1+0x844], R4 ;  /* 0x0008440401007387 */ /* 0x0003e20000100800 */
[----:B------:R-:W-:Y:S02]  /*a3f0*/  MOV R50, R46 ;  /* 0x0000002e00327202 */ /* 0x000fe40000000f00 */
[----:B0-----:R-:W-:Y:S02]  /*a400*/  CS2R R52, SRZ ;  /* 0x0000000000347805 */ /* 0x001fe4000001ff00 */
[----:B------:R-:W-:Y:S02]  /*a410*/  MOV R51, R47 ;  /* 0x0000002f00337202 */ /* 0x000fe40000000f00 */
[----:B------:R-:W-:Y:S01]  /*a420*/  CS2R R46, SRZ ;  /* 0x00000000002e7805 */ /* 0x000fe2000001ff00 */
[----:B-1----:R-:W-:Y:S01]  /*a430*/  HFMA2 R4, -RZ, RZ, 0, 0 ;  /* 0x00000000ff047431 */ /* 0x002fe200000001ff */
[----:B------:R0:W-:Y:S01]  /*a440*/  STL.64 [R1+0x360], R18 ;  /* 0x0003601201007387 */ /* 0x0001e20000100a00 */
[----:B------:R-:W-:-:S03]  /*a450*/  @!P0 MOV R4, R13 ;  /* 0x0000000d00048202 */ /* 0x000fc60000000f00 */
[----:B------:R1:W-:Y:S01]  /*a460*/  STL.64 [R1+0x178], R12 ;  /* 0x0001780c01007387 */ /* 0x0003e20000100a00 */
[----:B------:R-:W-:-:S03]  /*a470*/  @!P1 MOV R45, R14 ;  /* 0x0000000e002d9202 */ /* 0x000fc60000000f00 */
[----:B------:R3:W-:Y:S01]  /*a480*/  STL [R1+0x84c], R4 ;  /* 0x00084c0401007387 */ /* 0x0007e20000100800 */
[----:B0-----:R-:W-:Y:S02]  /*a490*/  CS2R R18, SRZ ;  /* 0x0000000000127805 */ /* 0x001fe4000001ff00 */
[----:B------:R-:W-:Y:S01]  /*a4a0*/  @!P1 MOV R46, R15 ;  /* 0x0000000f002e9202 */ /* 0x000fe20000000f00 */
[----:B------:R0:W-:Y:S01]  /*a4b0*/  STL.64 [R1+0x370], R14 ;  /* 0x0003700e01007387 */ /* 0x0001e20000100a00 */
[----:B-1----:R-:W-:Y:S01]  /*a4c0*/  CS2R R12, SRZ ;  /* 0x00000000000c7805 */ /* 0x002fe2000001ff00 */
[----:B---3--:R-:W-:Y:S01]  /*a4d0*/  HFMA2 R4, -RZ, RZ, 0, 0 ;  /* 0x00000000ff047431 */ /* 0x008fe200000001ff */
[----:B------:R-:W-:Y:S01]  /*a4e0*/  LOP3.LUT P1, RZ, R5, 0x400, RZ, 0xc0, !PT ;  /* 0x0000040005ff7812 */ /* 0x000fe2000782c0ff */
[----:B----4-:R1:W3:Y:S01]  /*a4f0*/  @!P2 LDG.E.64 R18, desc[UR10][R20.64] ;  /* 0x0000000a1412a981 */ /* 0x0102e2000c1e1b00 */
[----:B0-----:R-:W-:Y:S02]  /*a500*/  MOV R14, R56 ;  /* 0x00000038000e7202 */ /* 0x001fe40000000f00 */
[----:B------:R-:W-:-:S02]  /*a510*/  MOV R15, R57 ;  /* 0x00000039000f7202 */ /* 0x000fc40000000f00 */
[----:B------:R-:W-:Y:S01]  /*a520*/  @!P2 MOV R4, R2 ;  /* 0x000000020004a202 */ /* 0x000fe20000000f00 */
[----:B------:R0:W-:Y:S04]  /*a530*/  STL.64 [R1+0x170], R8 ;  /* 0x0001700801007387 */ /* 0x0001e80000100a00 */
[----:B------:R4:W-:Y:S04]  /*a540*/  STL [R1+0x850], R4 ;  /* 0x0008500401007387 */ /* 0x0009e80000100800 */
[----:B------:R1:W-:Y:S01]  /*a550*/  STL.64 [R1+0x998], R34 ;  /* 0x0009982201007387 */ /* 0x0003e20000100a00 */
[----:B0-----:R-:W-:Y:S01]  /*a560*/  CS2R R8, SRZ ;  /* 0x0000000000087805 */ /* 0x001fe2000001ff00 */
[----:B----4-:R-:W-:-:S02]  /*a570*/  HFMA2 R4, -RZ, RZ, 0, 0 ;  /* 0x00000000ff047431 */ /* 0x010fc400000001ff */
[----:B------:R0:W-:Y:S04]  /*a580*/  STL.64 [R1+0x180], R2 ;  /* 0x0001800201007387 */ /* 0x0001e80000100a00 */
[----:B------:R-:W4:Y:S01]  /*a590*/  @!P1 LDG.E.64 R8, desc[UR10][R58.64] ;  /* 0x0000000a3a089981 */ /* 0x000f22000c1e1b00 */
[----:B------:R-:W-:-:S03]  /*a5a0*/  @!P2 MOV R4, R3 ;  /* 0x000000030004a202 */ /* 0x000fc60000000f00 */
[----:B-1----:R-:W4:Y:S04]  /*a5b0*/  LDL.LU.64 R34, [R1+0x5f8] ;  /* 0x0005f80001227983 */ /* 0x002f280000300a00 */
[----:B0-----:R-:W4:Y:S01]  /*a5c0*/  LDL.LU.64 R2, [R1+0x5d8] ;  /* 0x0005d80001027983 */ /* 0x001f220000300a00 */
[----:B--2---:R-:W-:Y:S02]  /*a5d0*/  @!P0 MOV R47, R16 ;  /* 0x00000010002f8202 */ /* 0x004fe40000000f00 */
[----:B------:R-:W-:Y:S01]  /*a5e0*/  @!P0 MOV R52, R17 ;  /* 0x0000001100348202 */ /* 0x000fe20000000f00 */
[----:B------:R0:W-:Y:S01]  /*a5f0*/  STL.64 [R1+0x378], R16 ;  /* 0x0003781001007387 */ /* 0x0001e20000100a00 */
[----:B------:R-:W-:Y:S02]  /*a600*/  LOP3.LUT P0, RZ, R5, 0x200, RZ, 0xc0, !PT ;  /* 0x0000020005ff7812 */ /* 0x000fe4000780c0ff */
[----:B------:R-:W-:Y:S01]  /*a610*/  MOV R20, R54 ;  /* 0x0000003600147202 */ /* 0x000fe20000000f00 */
[----:B------:R1:W-:Y:S01]  /*a620*/  STL.64 [R1+0x368], R10 ;  /* 0x0003680a01007387 */ /* 0x0003e20000100a00 */
[----:B------:R-:W-:-:S03]  /*a630*/  MOV R21, R55 ;  /* 0x0000003700157202 */ /* 0x000fc60000000f00 */
[----:B------:R-:W2:Y:S06]  /*a640*/  LDL.LU.64 R58, [R1+0x5e8] ;  /* 0x0005e800013a7983 */ /* 0x000eac0000300a00 */
[----:B------:R4:W2:Y:S01]  /*a650*/  @!P0 LDG.E.64 R12, desc[UR10][R14.64] ;  /* 0x0000000a0e0c8981 */ /* 0x0008a2000c1e1b00 */
[----:B0-----:R-:W-:Y:S01]  /*a660*/  HFMA2 R16, -RZ, RZ, 0, 0 ;  /* 0x00000000ff107431 */ /* 0x001fe200000001ff */
[----:B------:R-:W-:Y:S02]  /*a670*/  CS2R R54, SRZ ;  /* 0x0000000000367805 */ /* 0x000fe4000001ff00 */
[----:B-1----:R-:W-:Y:S01]  /*a680*/  CS2R R10, SRZ ;  /* 0x00000000000a7805 */ /* 0x002fe2000001ff00 */
[----:B------:R0:W-:Y:S02]  /*a690*/  STL [R1+0x85c], R4 ;  /* 0x00085c0401007387 */ /* 0x0001e40000100800 */
[----:B0-----:R-:W-:Y:S01]  /*a6a0*/  HFMA2 R4, -RZ, RZ, 0, 0 ;  /* 0x00000000ff047431 */ /* 0x001fe200000001ff */
[----:B---3--:R-:W-:-:S02]  /*a6b0*/  @!P2 MOV R53, R18 ;  /* 0x000000120035a202 */ /* 0x008fc40000000f00 */
[----:B------:R-:W-:Y:S02]  /*a6c0*/  @!P2 MOV R54, R19 ;  /* 0x000000130036a202 */ /* 0x000fe40000000f00 */
[----:B------:R-:W-:Y:S02]  /*a6d0*/  LOP3.LUT P2, RZ, R5, 0x100, RZ, 0xc0, !PT ;  /* 0x0000010005ff7812 */ /* 0x000fe4000784c0ff */
[----:B----4-:R-:W-:Y:S01]  /*a6e0*/  @!P1 MOV R4, R8 ;  /* 0x0000000800049202 */ /* 0x010fe20000000f00 */
[----:B------:R-:W3:Y:S04]  /*a6f0*/  @!P1 LDG.E.64 R10, desc[UR10][R34.64] ;  /* 0x0000000a220a9981 */ /* 0x000ee8000c1e1b00 */
[----:B------:R0:W-:Y:S04]  /*a700*/  STL [R1+0x860], R4 ;  /* 0x0008600401007387 */ /* 0x0001e80000100800 */
[----:B------:R1:W-:Y:S01]  /*a710*/  STL.64 [R1+0x188], R8 ;  /* 0x0001880801007387 */ /* 0x0003e20000100a00 */
[----:B------:R-:W-:-:S03]  /*a720*/  CS2R R56, SRZ ;  /* 0x0000000000387805 */ /* 0x000fc6000001ff00 */
[----:B------:R4:W-:Y:S01]  /*a730*/  STL.64 [R1+0x380], R18 ;  /* 0x0003801201007387 */ /* 0x0009e20000100a00 */
[----:B0-----:R-:W-:Y:S01]  /*a740*/  HFMA2 R4, -RZ, RZ, 0, 0 ;  /* 0x00000000ff047431 */ /* 0x001fe200000001ff */
[----:B------:R-:W-:Y:S02]  /*a750*/  CS2R R14, SRZ ;  /* 0x00000000000e7805 */ /* 0x000fe4000001ff00 */
[----:B------:R-:W-:Y:S01]  /*a760*/  STL [R1+0x42c], R0 ;  /* 0x00042c0001007387 */ /* 0x000fe20000100800 */
[----:B------:R-:W-:-:S03]  /*a770*/  @!P1 MOV R4, R9 ;  /* 0x0000000900049202 */ /* 0x000fc60000000f00 */
[----:B------:R-:W5:Y:S04]  /*a780*/  LDL.LU.64 R34, [R1+0x998] ;  /* 0x0009980001227983 */ /* 0x000f680000300a00 */
[----:B-1----:R-:W3:Y:S01]  /*a790*/  LDL.LU.64 R8, [R1+0x5c0] ;  /* 0x0005c00001087983 */ /* 0x002ee20000300a00 */
[----:B--2---:R-:W-:Y:S01]  /*a7a0*/  @!P0 MOV R16, R13 ;  /* 0x0000000d00108202 */ /* 0x004fe20000000f00 */
[----:B----4-:R-:W-:Y:S02]  /*a7b0*/  HFMA2 R18, -RZ, RZ, 0, 0 ;  /* 0x00000000ff127431 */ /* 0x010fe400000001ff */
[----:B------:R-:W2:Y:S04]  /*a7c0*/  @!P0 LDG.E.64 R14, desc[UR10][R58.64] ;  /* 0x0000000a3a0e8981 */ /* 0x000ea8000c1e1b00 */
[----:B------:R0:W-:Y:S04]  /*a7d0*/  STL [R1+0x880], R16 ;  /* 0x0008801001007387 */ /* 0x0001e80000100800 */
[----:B------:R1:W-:Y:S04]  /*a7e0*/  STL [R1+0x86c], R4 ;  /* 0x00086c0401007387 */ /* 0x0003e80000100800 */
[----:B------:R4:W-:Y:S01]  /*a7f0*/  STL.64 [R1+0x190], R12 ;  /* 0x0001900c01007387 */ /* 0x0009e20000100a00 */
[----:B0-----:R-:W-:-:S03]  /*a800*/  CS2R R16, SRZ ;  /* 0x0000000000107805 */ /* 0x001fc6000001ff00 */
[----:B------:R-:W2:Y:S04]  /*a810*/  LDL.LU R0, [R1+0x9a8] ;  /* 0x0009a80001007983 */ /* 0x000ea80000300800 */
[----:B------:R0:W2:Y:S01]  /*a820*/  @!P2 LDG.E.64 R16, desc[UR10][R2.64] ;  /* 0x0000000a0210a981 */ /* 0x0000a2000c1e1b00 */
[----:B-1----:R-:W-:-:S03]  /*a830*/  HFMA2 R4, -RZ, RZ, 0, 0 ;  /* 0x00000000ff047431 */ /* 0x002fc600000001ff */
[----:B------:R-:W5:Y:S01]  /*a840*/  LDL.LU R59, [R1+0x990] ;  /* 0x00099000013b7983 */ /* 0x000f620000300800 */
[----:B------:R-:W-:-:S03]  /*a850*/  @!P0 MOV R4, R12 ;  /* 0x0000000c00048202 */ /* 0x000fc60000000f00 */
[----:B----4-:R-:W4:Y:S01]  /*a860*/  LDL.LU.64 R12, [R1+0x5a8] ;  /* 0x0005a800010c7983 */ /* 0x010f220000300a00 */
[----:B0-----:R-:W-:-:S06]  /*a870*/  CS2R R2, SRZ ;  /* 0x0000000000027805 */ /* 0x001fcc000001ff00 */
[----:B------:R-:W4:Y:S01]  /*a880*/  @!P2 LDG.E.64 R2, desc[UR10][R40.64] ;  /* 0x0000000a2802a981 */ /* 0x000f22000c1e1b00 */
[----:B---3--:R-:W-:Y:S02]  /*a890*/  @!P1 MOV R55, R10 ;  /* 0x0000000a00379202 */ /* 0x008fe40000000f00 */
[----:B------:R-:W-:Y:S02]  /*a8a0*/  @!P1 MOV R56, R11 ;  /* 0x0000000b00389202 */ /* 0x000fe40000000f00 */
[----:B--2---:R-:W-:Y:S01]  /*a8b0*/  @!P2 MOV R18, R17 ;  /* 0x000000110012a202 */ /* 0x004fe20000000f00 */
[----:B------:R-:W-:Y:S01]  /*a8c0*/  STL [R1+0x874], R4 ;  /* 0x0008740401007387 */ /* 0x000fe20000100800 */
[----:B------:R-:W-:-:S03]  /*a8d0*/  LOP3.LUT P1, RZ, R5, 0x80, RZ, 0xc0, !PT ;  /* 0x0000008005ff7812 */ /* 0x000fc6000782c0ff */
[----:B------:R0:W-:Y:S01]  /*a8e0*/  STL [R1+0x890], R18 ;  /* 0x0008901201007387 */ /* 0x0001e20000100800 */
[----:B------:R-:W-:-:S03]  /*a8f0*/  @!P0 MOV R57, R14 ;  /* 0x0000000e00398202 */ /* 0x000fc60000000f00 */
[----:B------:R1:W-:Y:S01]  /*a900*/  STL.64 [R1+0x388], R10 ;  /* 0x0003880a01007387 */ /* 0x0003e20000100a00 */
[----:B------:R-:W-:-:S03]  /*a910*/  MOV R58, RZ ;  /* 0x000000ff003a7202 */ /* 0x000fc60000000f00 */
[----:B------:R-:W-:Y:S01]  /*a920*/  STL.64 [R1+0x198], R16 ;  /* 0x0001981001007387 */ /* 0x000fe20000100a00 */
[----:B0-----:R-:W-:-:S03]  /*a930*/  CS2R R18, SRZ ;  /* 0x0000000000127805 */ /* 0x001fc6000001ff00 */
[----:B------:R-:W-:Y:S04]  /*a940*/  STL.64 [R1+0x390], R14 ;  /* 0x0003900e01007387 */ /* 0x000fe80000100a00 */
[----:B------:R0:W2:Y:S04]  /*a950*/  @!P1 LDG.E.64 R18, desc[UR10][R8.64] ;  /* 0x0000000a08129981 */ /* 0x0000a8000c1e1b00 */
[----:B------:R-:W3:Y:S01]  /*a960*/  LDL.LU.64 R40, [R1+0x988] ;  /* 0x0009880001287983 */ /* 0x000ee20000300a00 */
[----:B0-----:R-:W-:-:S06]  /*a970*/  CS2R R8, SRZ ;  /* 0x0000000000087805 */ /* 0x001fcc000001ff00 */
[----:B------:R-:W3:Y:S01]  /*a980*/  @!P1 LDG.E.64 R8, desc[UR10][R60.64] ;  /* 0x0000000a3c089981 */ /* 0x000ee2000c1e1b00 */
[----:B------:R-:W-:Y:S02]  /*a990*/  MOV R4, RZ ;  /* 0x000000ff00047202 */ /* 0x000fe40000000f00 */
[----:B------:R-:W-:Y:S02]  /*a9a0*/  @!P0 MOV R4, R15 ;  /* 0x0000000f00048202 */ /* 0x000fe40000000f00 */
[----:B-1----:R-:W-:Y:S02]  /*a9b0*/  CS2R R10, SRZ ;  /* 0x00000000000a7805 */ /* 0x002fe4000001ff00 */
[----:B------:R-:W-:Y:S01]  /*a9c0*/  LOP3.LUT P0, RZ, R5, 0x40, RZ, 0xc0, !PT ;  /* 0x0000004005ff7812 */ /* 0x000fe2000780c0ff */
[----:B------:R0:W-:Y:S01]  /*a9d0*/  STL [R1+0x5e8], R4 ;  /* 0x0005e80401007387 */ /* 0x0001e20000100800 */
[----:B----4-:R-:W-:-:S03]  /*a9e0*/  @!P2 MOV R58, R2 ;  /* 0x00000002003aa202 */ /* 0x010fc60000000f00 */
[----:B------:R-:W-:Y:S04]  /*a9f0*/  STL.64 [R1+0x398], R2 ;  /* 0x0003980201007387 */ /* 0x000fe80000100a00 */
[----:B------:R-:W4:Y:S01]  /*aa00*/  LDL.LU.64 R60, [R1+0x980] ;  /* 0x00098000013c7983 */ /* 0x000f220000300a00 */
[----:B0-----:R-:W-:Y:S01]  /*aa10*/  HFMA2 R4, -RZ, RZ, 0, 0 ;  /* 0x00000000ff047431 */ /* 0x001fe200000001ff */
[----:B------:R-:W-:Y:S02]  /*aa20*/  @!P2 MOV R4, R16 ;  /* 0x000000100004a202 */ /* 0x000fe40000000f00 */
[----:B------:R-:W4:Y:S04]  /*aa30*/  LDL.LU.64 R16, [R1+0x590] ;  /* 0x0005900001107983 */ /* 0x000f280000300a00 */
[----:B------:R0:W-:Y:S02]  /*aa40*/  STL [R1+0x884], R4 ;  /* 0x0008840401007387 */ /* 0x0001e40000100800 */
[----:B0-----:R-:W-:Y:S01]  /*aa50*/  HFMA2 R4, -RZ, RZ, 0, 0 ;  /* 0x00000000ff047431 */ /* 0x001fe200000001ff */
[----:B------:R-:W-:-:S02]  /*aa60*/  @!P2 MOV R4, R3 ;  /* 0x000000030004a202 */ /* 0x000fc40000000f00 */
        /* <DEDUP_REMOVED lines=8> */
[----:B------:R-:W3:Y:S04]  /*aaf0*/  @!P0 LDG.E.64 R12, desc[UR10][R20.64] ;  /* 0x0000000a140c8981 */ /* 0x000ee8000c1e1b00 */
[----:B------:R-:W3:Y:S04]  /*ab00*/  LDL.LU.64 R20, [R1+0x568] ;  /* 0x0005680001147983 */ /* 0x000ee80000300a00 */
        /* <DEDUP_REMOVED lines=8> */
[----:B------:R1:W-:Y:S01]  /*ab90*/  STL [R1+0x5b4], R4 ;  /* 0x0005b40401007387 */ /* 0x0003e20000100800 */
[----:B------:R-:W-:-:S02]  /*aba0*/  CS2R R14, SRZ ;  /* 0x00000000000e7805 */ /* 0x000fc4000001ff00 */
[----:B------:R-:W-:Y:S02]  /*abb0*/  LOP3.LUT P2, RZ, R5, 0x20, RZ, 0xc0, !PT ;  /* 0x0000002005ff7812 */ /* 0x000fe4000784c0ff */
[----:B0-----:R-:W-:Y:S01]  /*abc0*/  CS2R R18, SRZ ;  /* 0x0000000000127805 */ /* 0x001fe2000001ff00 */
[----:B-1----:R-:W-:-:S05]  /*abd0*/  HFMA2 R4, -RZ, RZ, 0, 0 ;  /* 0x00000000ff047431 */ /* 0x002fca00000001ff */
[----:B----4-:R0:W4:Y:S02]  /*abe0*/  @!P1 LDG.E.64 R18, desc[UR10][R2.64] ;  /* 0x0000000a02129981 */ /* 0x010124000c1e1b00 */
[----:B0-----:R-:W-:Y:S02]  /*abf0*/  CS2R R2, SRZ ;  /* 0x0000000000027805 */ /* 0x001fe4000001ff00 */
[----:B--2---:R-:W-:Y:S02]  /*ac00*/  @!P0 MOV R4, R10 ;  /* 0x0000000a00048202 */ /* 0x004fe40000000f00 */
[----:B------:R-:W-:-:S03]  /*ac10*/  @!P0 MOV R15, R11 ;  /* 0x0000000b000f8202 */ /* 0x000fc60000000f00 */
[----:B------:R0:W-:Y:S04]  /*ac20*/  STL [R1+0x8a8], R4 ;  /* 0x0008a80401007387 */ /* 0x0001e80000100800 */
[----:B------:R-:W-:Y:S01]  /*ac30*/  STL [R1+0x8b4], R15 ;  /* 0x0008b40f01007387 */ /* 0x000fe20000100800 */
[----:B---3--:R-:W-:Y:S01]  /*ac40*/  @!P0 MOV R14, R12 ;  /* 0x0000000c000e8202 */ /* 0x008fe20000000f00 */
[----:B0-----:R-:W-:-:S04]  /*ac50*/  HFMA2 R4, -RZ, RZ, 0, 0 ;  /* 0x00000000ff047431 */ /* 0x001fc800000001ff */
[----:B------:R0:W-:Y:S04]  /*ac60*/  STL [R1+0x598], R14 ;  /* 0x0005980e01007387 */ /* 0x0001e80000100800 */
[----:B------:R-:W2:Y:S01]  /*ac70*/  @!P1 LDG.E.64 R2, desc[UR10][R20.64] ;  /* 0x0000000a14029981 */ /* 0x000ea2000c1e1b00 */
[----:B0-----:R-:W-:Y:S02]  /*ac80*/  CS2R R14, SRZ ;  /* 0x00000000000e7805 */ /* 0x001fe4000001ff00 */
[----:B------:R-:W-:Y:S02]  /*ac90*/  @!P0 MOV R4, R13 ;  /* 0x0000000d00048202 */ /* 0x000fe40000000f00 */
[----:B------:R-:W-:Y:S02]  /*aca0*/  LOP3.LUT P0, RZ, R5, 0x8, RZ, 0xc0, !PT ;  /* 0x0000000805ff7812 */ /* 0x000fe4000780c0ff */
[----:B------:R0:W3:Y:S04]  /*acb0*/  @!P2 LDG.E.64 R14, desc[UR10][R16.64] ;  /* 0x0000000a100ea981 */ /* 0x0000e8000c1e1b00 */
[----:B------:R1:W-:Y:S01]  /*acc0*/  STL.64 [R1+0x1a8], R10 ;  /* 0x0001a80a01007387 */ /* 0x0003e20000100a00 */
[----:B0-----:R-:W-:-:S02]  /*acd0*/  CS2R R16, SRZ ;  /* 0x0000000000107805 */ /* 0x001fc4000001ff00 */
[----:B-1----:R-:W-:-:S04]  /*ace0*/  CS2R R10, SRZ ;  /* 0x00000000000a7805 */ /* 0x002fc8000001ff00 */
[----:B------:R0:W3:Y:S04]  /*acf0*/  @!P2 LDG.E.64 R16, desc[UR10][R28.64] ;  /* 0x0000000a1c10a981 */ /* 0x0000e8000c1e1b00 */
[----:B------:R-:W3:Y:S04]  /*ad00*/  @!P0 LDG.E.64 R10, desc[UR10][R32.64] ;  /* 0x0000000a200a8981 */ /* 0x000ee8000c1e1b00 */
[----:B------:R1:W-:Y:S04]  /*ad10*/  STL.64 [R1+0x3a0], R8 ;  /* 0x0003a00801007387 */ /* 0x0003e80000100a00 */
[----:B------:R0:W-:Y:S01]  /*ad20*/  STL [R1+0x59c], R4 ;  /* 0x00059c0401007387 */ /* 0x0001e20000100800 */
[----:B-1----:R-:W-:Y:S01]  /*ad30*/  CS2R R8, SRZ ;  /* 0x0000000000087805 */ /* 0x002fe2000001ff00 */
[----:B0-----:R-:W-:Y:S01]  /*ad40*/  HFMA2 R4, -RZ, RZ, 0, 0 ;  /* 0x00000000ff047431 */ /* 0x001fe200000001ff */
[----:B------:R-:W-:-:S02]  /*ad50*/  MOV R28, R50 ;  /* 0x00000032001c7202 */ /* 0x000fc40000000f00 */
[----:B------:R-:W-:Y:S02]  /*ad60*/  MOV R29, R51 ;  /* 0x00000033001d7202 */ /* 0x000fe40000000f00 */
[----:B------:R-:W-:Y:S02]  /*ad70*/  MOV R50, R6 ;  /* 0x0000000600327202 */ /* 0x000fe40000000f00 */
[----:B------:R-:W-:Y:S02]  /*ad80*/  MOV R51, R7 ;  /* 0x0000000700337202 */ /* 0x000fe40000000f00 */
[----:B------:R-:W-:Y:S01]  /*ad90*/  CS2R R6, SRZ ;  /* 0x0000000000067805 */ /* 0x000fe2000001ff00 */
[----:B------:R0:W-:Y:S02]  /*ada0*/  STL.64 [R1+0x3a8], R12 ;  /* 0x0003a80c01007387 */ /* 0x0001e40000100a00 */
[----:B0-----:R-:W-:Y:S01]  /*adb0*/  CS2R R12, SRZ ;  /* 0x00000000000c7805 */ /* 0x001fe2000001ff00 */
[----:B------:R-:W-:Y:S01]  /*adc0*/  HFMA2 R20, -RZ, RZ, 0, 0 ;  /* 0x00000000ff147431 */ /* 0x000fe200000001ff */
[----:B----4-:R-:W-:-:S05]  /*add0*/  @!P1 MOV R20, R18 ;  /* 0x0000001200149202 */ /* 0x010fca0000000f00 */
[----:B------:R0:W-:Y:S02]  /*ade0*/  STL [R1+0x8cc], R20 ;  /* 0x0008cc1401007387 */ /* 0x0001e40000100800 */
[----:B0-----:R-:W-:Y:S01]  /*adf0*/  HFMA2 R20, -RZ, RZ, 0, 0 ;  /* 0x00000000ff147431 */ /* 0x001fe200000001ff */
[----:B------:R-:W-:Y:S01]  /*ae00*/  @!P1 MOV R20, R19 ;  /* 0x0000001300149202 */ /* 0x000fe20000000f00 */
[----:B------:R0:W-:Y:S02]  /*ae10*/  STL.64 [R1+0x1b8], R18 ;  /* 0x0001b81201007387 */ /* 0x0001e40000100a00 */
[----:B0-----:R-:W-:Y:S02]  /*ae20*/  CS2R R18, SRZ ;  /* 0x0000000000127805 */ /* 0x001fe4000001ff00 */
[----:B--2---:R-:W-:Y:S02]  /*ae30*/  @!P1 MOV R9, R2 ;  /* 0x0000000200099202 */ /* 0x004fe40000000f00 */
[----:B------:R-:W-:-:S03]  /*ae40*/  @!P1 MOV R8, R3 ;  /* 0x0000000300089202 */ /* 0x000fc60000000f00 */
[----:B------:R-:W-:Y:S04]  /*ae50*/  STL [R1+0x568], R9 ;  /* 0x0005680901007387 */ /* 0x000fe80000100800 */
[----:B------:R0:W-:Y:S01]  /*ae60*/  STL [R1+0x56c], R8 ;  /* 0x00056c0801007387 */ /* 0x0001e20000100800 */
[----:B---3--:R-:W-:Y:S02]  /*ae70*/  @!P2 MOV R4, R14 ;  /* 0x0000000e0004a202 */ /* 0x008fe40000000f00 */
[----:B0-----:R-:W-:-:S03]  /*ae80*/  CS2R R8, SRZ ;  /* 0x0000000000087805 */ /* 0x001fc6000001ff00 */
[----:B------:R0:W-:Y:S04]  /*ae90*/  STL [R1+0x8bc], R4 ;  /* 0x0008bc0401007387 */ /* 0x0001e80000100800 */
[----:B------:R-:W2:Y:S01]  /*aea0*/  @!P0 LDG.E.64 R8, desc[UR10][R22.64] ;  /* 0x0000000a16088981 */ /* 0x000ea2000c1e1b00 */
[----:B0-----:R-:W-:Y:S01]  /*aeb0*/  HFMA2 R4, -RZ, RZ, 0, 0 ;  /* 0x00000000ff047431 */ /* 0x001fe200000001ff */
[----:B------:R-:W-:Y:S02]  /*aec0*/  @!P2 MOV R6, R15 ;  /* 0x0000000f0006a202 */ /* 0x000fe40000000f00 */
[----:B------:R-:W-:Y:S02]  /*aed0*/  @!P2 MOV R7, R16 ;  /* 0x000000100007a202 */ /* 0x000fe40000000f00 */
[----:B------:R-:W-:-:S02]  /*aee0*/  @!P2 MOV R4, R17 ;  /* 0x000000110004a202 */ /* 0x000fc40000000f00 */
[----:B------:R-:W-:Y:S02]  /*aef0*/  LOP3.LUT P2, RZ, R5, 0x4, RZ, 0xc0, !PT ;  /* 0x0000000405ff7812 */ /* 0x000fe4000784c0ff */
[----:B------:R-:W-:Y:S02]  /*af00*/  @!P0 MOV R13, R10 ;  /* 0x0000000a000d8202 */ /* 0x000fe40000000f00 */
[----:B------:R-:W-:Y:S01]  /*af10*/  @!P0 MOV R12, R11 ;  /* 0x0000000b000c8202 */ /* 0x000fe20000000f00 */
[----:B------:R0:W-:Y:S04]  /*af20*/  STL.64 [R1+0x1b0], R14 ;  /* 0x0001b00e01007387 */ /* 0x0001e80000100a00 */
[----:B------:R-:W-:Y:S04]  /*af30*/  STL [R1+0x548], R13 ;  /* 0x0005480d01007387 */ /* 0x000fe80000100800 */
[----:B------:R1:W-:Y:S01]  /*af40*/  STL [R1+0x54c], R12 ;  /* 0x00054c0c01007387 */ /* 0x0003e20000100800 */
[----:B0-----:R-:W-:-:S02]  /*af50*/  CS2R R14, SRZ ;  /* 0x00000000000e7805 */ /* 0x001fc4000001ff00 */
[----:B-1----:R-:W-:-:S04]  /*af60*/  CS2R R12, SRZ ;  /* 0x00000000000c7805 */ /* 0x002fc8000001ff00 */
[----:B------:R-:W3:Y:S04]  /*af70*/  @!P2 LDG.E.64 R14, desc[UR10][R28.64] ;  /* 0x0000000a1c0ea981 */ /* 0x000ee8000c1e1b00 */
[----:B------:R-:W4:Y:S01]  /*af80*/  @!P2 LDG.E.64 R12, desc[UR10][R30.64] ;  /* 0x0000000a1e0ca981 */ /* 0x000f22000c1e1b00 */
[----:B------:R-:W-:-:S13]  /*af90*/  LOP3.LUT P1, RZ, R5, 0x2, RZ, 0xc0, !PT ;  /* 0x0000000205ff7812 */ /* 0x000fda000782c0ff */
[----:B------:R-:W4:Y:S04]  /*afa0*/  @!P1 LDG.E.64 R18, desc[UR10][R24.64] ;  /* 0x0000000a18129981 */ /* 0x000f28000c1e1b00 */
[----:B------:R0:W-:Y:S02]  /*afb0*/  STL [R1+0x8d8], R20 ;  /* 0x0008d81401007387 */ /* 0x0001e40000100800 */
[----:B0-----:R-:W-:Y:S02]  /*afc0*/  HFMA2 R20, -RZ, RZ, 0, 0 ;  /* 0x00000000ff147431 */ /* 0x001fe400000001ff */
[----:B------:R0:W-:Y:S04]  /*afd0*/  STL.64 [R1+0x3b0], R16 ;  /* 0x0003b01001007387 */ /* 0x0001e80000100a00 */
[----:B------:R1:W-:Y:S01]  /*afe0*/  STL [R1+0x8c8], R6 ;  /* 0x0008c80601007387 */ /* 0x0003e20000100800 */
[----:B0-----:R-:W-:-:S03]  /*aff0*/  CS2R R16, SRZ ;  /* 0x0000000000107805 */ /* 0x001fc6000001ff00 */
[----:B------:R0:W-:Y:S04]  /*b000*/  STL [R1+0x580], R7 ;  /* 0x0005800701007387 */ /* 0x0001e80000100800 */
[----:B------:R0:W-:Y:S04]  /*b010*/  STL [R1+0x584], R4 ;  /* 0x0005840401007387 */ /* 0x0001e80000100800 */
[----:B-1----:R-:W5:Y:S04]  /*b020*/  LDL.LU R6, [R1+0x978] ;  /* 0x0009780001067983 */ /* 0x002f680000300800 */
[----:B0-----:R-:W5:Y:S04]  /*b030*/  LDL.LU R7, [R1+0x974] ;  /* 0x0009740001077983 */ /* 0x001f680000300800 */
[----:B------:R-:W5:Y:S04]  /*b040*/  LDL.LU R4, [R1+0x970] ;  /* 0x0009700001047983 */ /* 0x000f680000300800 */
[----:B------:R0:W-:Y:S02]  /*b050*/  STL.64 [R1+0x3b8], R2 ;  /* 0x0003b80201007387 */ /* 0x0001e40000100a00 */
[----:B0-----:R-:W-:-:S02]  /*b060*/  CS2R R2, SRZ ;  /* 0x0000000000027805 */ /* 0x001fc4000001ff00 */
[----:B--2---:R-:W-:-:S05]  /*b070*/  @!P0 MOV R20, R8 ;  /* 0x0000000800148202 */ /* 0x004fca0000000f00 */
[----:B------:R0:W-:Y:S02]  /*b080*/  STL [R1+0x8dc], R20 ;  /* 0x0008dc1401007387 */ /* 0x0001e40000100800 */
[----:B0-----:R-:W-:Y:S01]  /*b090*/  HFMA2 R20, -RZ, RZ, 0, 0 ;  /* 0x00000000ff147431 */ /* 0x001fe200000001ff */
[----:B------:R-:W-:Y:S02]  /*b0a0*/  @!P0 MOV R20, R9 ;  /* 0x0000000900148202 */ /* 0x000fe40000000f00 */
[----:B------:R-:W-:Y:S01]  /*b0b0*/  LOP3.LUT P0, RZ, R5, 0x1, RZ, 0xc0, !PT ;  /* 0x0000000105ff7812 */ /* 0x000fe2000780c0ff */
[----:B------:R-:W-:Y:S02]  /*b0c0*/  HFMA2 R5, -RZ, RZ, 0, 0 ;  /* 0x00000000ff057431 */ /* 0x000fe400000001ff */
[----:B------:R0:W-:Y:S01]  /*b0d0*/  STL [R1+0x8ec], R20 ;  /* 0x0008ec1401007387 */ /* 0x0001e20000100800 */
[----:B---3--:R-:W-:Y:S02]  /*b0e0*/  @!P2 MOV R16, R14 ;  /* 0x0000000e0010a202 */ /* 0x008fe40000000f00 */
[----:B----4-:R-:W-:-:S02]  /*b0f0*/  @!P2 MOV R5, R12 ;  /* 0x0000000c0005a202 */ /* 0x010fc40000000f00 */
[----:B------:R-:W-:-:S03]  /*b100*/  @!P2 MOV R17, R13 ;  /* 0x0000000d0011a202 */ /* 0x000fc60000000f00 */
[----:B------:R-:W-:Y:S04]  /*b110*/  STL [R1+0x8f0], R5 ;  /* 0x0008f00501007387 */ /* 0x000fe80000100800 */
[----:B------:R-:W-:Y:S04]  /*b120*/  STL [R1+0x900], R17 ;  /* 0x0009001101007387 */ /* 0x000fe80000100800 */
[----:B------:R1:W-:Y:S04]  /*b130*/  STL [R1+0x538], R16 ;  /* 0x0005381001007387 */ /* 0x0003e80000100800 */
[----:B------:R2:W-:Y:S04]  /*b140*/  STL.64 [R1+0x1c8], R12 ;  /* 0x0001c80c01007387 */ /* 0x0005e80000100a00 */
[----:B0-----:R-:W3:Y:S01]  /*b150*/  LDL.LU.64 R20, [R1+0x4f0] ;  /* 0x0004f00001147983 */ /* 0x001ee20000300a00 */
[----:B-1----:R-:W-:-:S03]  /*b160*/  CS2R R16, SRZ ;  /* 0x0000000000107805 */ /* 0x002fc6000001ff00 */
[----:B------:R-:W4:Y:S04]  /*b170*/  LDL.LU.64 R22, [R1+0x4d0] ;  /* 0x0004d00001167983 */ /* 0x000f280000300a00 */
[----:B------:R-:W3:Y:S04]  /*b180*/  @!P1 LDG.E.64 R16, desc[UR10][R26.64] ;  /* 0x0000000a1a109981 */ /* 0x000ee8000c1e1b00 */
[----:B--2---:R-:W2:Y:S04]  /*b190*/  LDL.LU.64 R12, [R1+0x4e8] ;  /* 0x0004e800010c7983 */ /* 0x004ea80000300a00 */
[----:B------:R0:W-:Y:S04]  /*b1a0*/  STL.64 [R1+0x1c0], R8 ;  /* 0x0001c00801007387 */ /* 0x0001e80000100a00 */
[----:B------:R-:W2:Y:S01]  /*b1b0*/  LDL.LU.64 R28, [R1+0x4c8] ;  /* 0x0004c800011c7983 */ /* 0x000ea20000300a00 */
[----:B------:R-:W-:-:S02]  /*b1c0*/  @!P1 MOV R3, R18 ;  /* 0x0000001200039202 */ /* 0x000fc40000000f00 */
[----:B------:R-:W-:Y:S01]  /*b1d0*/  @!P1 MOV R2, R19 ;  /* 0x0000001300029202 */ /* 0x000fe20000000f00 */
[----:B------:R-:W2:Y:S01]  /*b1e0*/  LDL.LU.64 R24, [R1+0x4a0] ;  /* 0x0004a00001187983 */ /* 0x000ea20000300a00 */
[----:B0-----:R-:W-:-:S03]  /*b1f0*/  CS2R R8, SRZ ;  /* 0x0000000000087805 */ /* 0x001fc6000001ff00 */
[----:B------:R-:W2:Y:S04]  /*b200*/  LDL.LU.64 R32, [R1+0x4e0] ;  /* 0x0004e00001207983 */ /* 0x000ea80000300a00 */
[----:B------:R-:W2:Y:S04]  /*b210*/  LDL.LU.64 R26, [R1+0x4a8] ;  /* 0x0004a800011a7983 */ /* 0x000ea80000300a00 */
[----:B------:R-:W2:Y:S04]  /*b220*/  @!P0 LDG.E.64 R8, desc[UR10][R48.64] ;  /* 0x0000000a30088981 */ /* 0x000ea8000c1e1b00 */
[----:B------:R-:W-:Y:S04]  /*b230*/  STL [R1+0x57c], R3 ;  /* 0x00057c0301007387 */ /* 0x000fe80000100800 */
[----:B------:R-:W2:Y:S04]  /*b240*/  LDL.LU.64 R30, [R1+0x4b8] ;  /* 0x0004b800011e7983 */ /* 0x000ea80000300a00 */
[----:B------:R-:W2:Y:S04]  /*b250*/  LDL.LU.64 R48, [R1+0x498] ;  /* 0x0004980001307983 */ /* 0x000ea80000300a00 */
[----:B------:R0:W-:Y:S02]  /*b260*/  STL [R1+0x590], R2 ;  /* 0x0005900201007387 */ /* 0x0001e40000100800 */
[----:B0-----:R-:W-:-:S06]  /*b270*/  CS2R R2, SRZ ;  /* 0x0000000000027805 */ /* 0x001fcc000001ff00 */
[----:B------:R-:W2:Y:S04]  /*b280*/  @!P0 LDG.E.64 R2, desc[UR10][R50.64] ;  /* 0x0000000a32028981 */ /* 0x000ea8000c1e1b00 */
[----:B------:R-:W2:Y:S01]  /*b290*/  LDL.LU.64 R50, [R1+0x490] ;  /* 0x0004900001327983 */ /* 0x000ea20000300a00 */
[----:B------:R-:W-:Y:S01]  /*b2a0*/  HFMA2 R5, -RZ, RZ, 0, 0 ;  /* 0x00000000ff057431 */ /* 0x000fe200000001ff */
[----:B------:R-:W-:-:S05]  /*b2b0*/  @!P2 MOV R5, R15 ;  /* 0x0000000f0005a202 */ /* 0x000fca0000000f00 */
[----:B------:R0:W-:Y:S02]  /*b2c0*/  STL [R1+0x578], R5 ;  /* 0x0005780501007387 */ /* 0x0001e40000100800 */
[----:B0-----:R-:W-:Y:S02]  /*b2d0*/  HFMA2 R5, -RZ, RZ, 0, 0 ;  /* 0x00000000ff057431 */ /* 0x001fe400000001ff */
[----:B------:R0:W-:Y:S01]  /*b2e0*/  STL.64 [R1+0x3c0], R10 ;  /* 0x0003c00a01007387 */ /* 0x0001e20000100a00 */
[----:B------:R-:W-:Y:S02]  /*b2f0*/  LOP3.LUT P2, RZ, R0, 0x8000000, RZ, 0xc0, !PT ;  /* 0x0800000000ff7812 */ /* 0x000fe4000784c0ff */
[----:B0-----:R-:W-:Y:S01]  /*b300*/  CS2R R10, SRZ ;  /* 0x00000000000a7805 */ /* 0x001fe2000001ff00 */
[----:B------:R0:W-:Y:S01]  /*b310*/  STL.64 [R1+0x3c8], R14 ;  /* 0x0003c80e01007387 */ /* 0x0001e20000100a00 */
[----:B------:R-:W-:Y:S01]  /*b320*/  UIMAD.WIDE UR6, UR8, 0x8, UR6 ;  /* 0x00000008080678a5 */ /* 0x000fe2000f8e0206 */
[----:B0-----:R-:W-:-:S02]  /*b330*/  CS2R R14, SRZ ;  /* 0x00000000000e7805 */ /* 0x001fc4000001ff00 */
[----:B------:R0:W-:Y:S02]  /*b340*/  STL.64 [R1+0x3d0], R18 ;  /* 0x0003d01201007387 */ /* 0x0001e40000100a00 */
[----:B0-----:R-:W-:-:S04]  /*b350*/  CS2R R18, SRZ ;  /* 0x0000000000127805 */ /* 0x001fc8000001ff00 */
[----:B----4-:R-:W4:Y:S01]  /*b360*/  @!P2 LDG.E.64 R14, desc[UR10][R22.64] ;  /* 0x0000000a160ea981 */ /* 0x010f22000c1e1b00 */
[----:B---3--:R-:W-:-:S05]  /*b370*/  @!P1 MOV R5, R16 ;  /* 0x0000001000059202 */ /* 0x008fca0000000f00 */
[----:B------:R0:W-:Y:S02]  /*b380*/  STL [R1+0x90c], R5 ;  /* 0x00090c0501007387 */ /* 0x0001e40000100800 */
[----:B0-----:R-:W-:Y:S01]  /*b390*/  HFMA2 R5, -RZ, RZ, 0, 0 ;  /* 0x00000000ff057431 */ /* 0x001fe200000001ff */
[----:B------:R-:W-:Y:S02]  /*b3a0*/  @!P1 MOV R5, R17 ;  /* 0x0000001100059202 */ /* 0x000fe40000000f00 */
[----:B------:R-:W-:-:S03]  /*b3b0*/  LOP3.LUT P1, RZ, R0, 0x4000000, RZ, 0xc0, !PT ;  /* 0x0400000000ff7812 */ /* 0x000fc6000782c0ff */
[----:B------:R0:W-:Y:S02]  /*b3c0*/  STL [R1+0x91c], R5 ;  /* 0x00091c0501007387 */ /* 0x0001e40000100800 */
[----:B0-----:R-:W0:Y:S08]  /*b3d0*/  S2R R5, SR_TID.X ;  /* 0x0000000000057919 */ /* 0x001e300000002100 */
[----:B--2---:R1:W2:Y:S04]  /*b3e0*/  @!P1 LDG.E.64 R10, desc[UR10][R12.64] ;  /* 0x0000000a0c0a9981 */ /* 0x0042a8000c1e1b00 */
[----:B------:R3:W-:Y:S04]  /*b3f0*/  STL.64 [R1+0x1d0], R16 ;  /* 0x0001d01001007387 */ /* 0x0007e80000100a00 */
[----:B------:R-:W4:Y:S01]  /*b400*/  @!P3 LDG.E.64 R18, desc[UR10][R30.64] ;  /* 0x0000000a1e12b981 */ /* 0x000f22000c1e1b00 */
[----:B-1----:R-:W-:-:S06]  /*b410*/  CS2R R12, SRZ ;  /* 0x00000000000c7805 */ /* 0x002fcc000001ff00 */
[----:B------:R1:W4:Y:S01]  /*b420*/  @!P1 LDG.E.64 R12, desc[UR10][R20.64] ;  /* 0x0000000a140c9981 */ /* 0x000322000c1e1b00 */
[----:B------:R-:W-:Y:S02]  /*b430*/  CS2R R22, SRZ ;  /* 0x0000000000167805 */ /* 0x000fe4000001ff00 */
[----:B---3--:R-:W-:-:S04]  /*b440*/  CS2R R16, SRZ ;  /* 0x0000000000107805 */ /* 0x008fc8000001ff00 */
[----:B------:R3:W4:Y:S01]  /*b450*/  @!P4 LDG.E.64 R22, desc[UR10][R24.64] ;  /* 0x0000000a1816c981 */ /* 0x000722000c1e1b00 */
[----:B-1----:R-:W-:-:S03]  /*b460*/  CS2R R20, SRZ ;  /* 0x0000000000147805 */ /* 0x002fc6000001ff00 */
[----:B------:R1:W4:Y:S04]  /*b470*/  @!P2 LDG.E.64 R16, desc[UR10][R32.64] ;  /* 0x0000000a2010a981 */ /* 0x000328000c1e1b00 */
[----:B------:R0:W4:Y:S01]  /*b480*/  @!P3 LDG.E.64 R20, desc[UR10][R28.64] ;  /* 0x0000000a1c14b981 */ /* 0x000122000c1e1b00 */
[----:B---3--:R-:W-:Y:S02]  /*b490*/  CS2R R24, SRZ ;  /* 0x0000000000187805 */ /* 0x008fe4000001ff00 */
[----:B-1----:R-:W-:-:S04]  /*b4a0*/  CS2R R32, SRZ ;  /* 0x0000000000207805 */ /* 0x002fc8000001ff00 */
[----:B------:R1:W3:Y:S01]  /*b4b0*/  @!P4 LDG.E.64 R24, desc[UR10][R26.64] ;  /* 0x0000000a1a18c981 */ /* 0x0002e2000c1e1b00 */
[----:B0-----:R-:W-:Y:S02]  /*b4c0*/  CS2R R28, SRZ ;  /* 0x00000000001c7805 */ /* 0x001fe4000001ff00 */
[----:B------:R-:W-:Y:S01]  /*b4d0*/  LOP3.LUT R0, R5, 0xffff, RZ, 0xc0, !PT ;  /* 0x0000ffff05007812 */ /* 0x000fe200078ec0ff */
[----:B------:R0:W4:Y:S04]  /*b4e0*/  @!P6 LDG.E.64 R32, desc[UR10][R40.64] ;  /* 0x0000000a2820e981 */ /* 0x000128000c1e1b00 */
[----:B------:R0:W4:Y:S01]  /*b4f0*/  @!P5 LDG.E.64 R28, desc[UR10][R48.64] ;  /* 0x0000000a301cd981 */ /* 0x000122000c1e1b00 */
[----:B-1----:R-:W-:Y:S01]  /*b500*/  CS2R R26, SRZ ;  /* 0x00000000001a7805 */ /* 0x002fe2000001ff00 */
[----:B------:R-:W-:Y:S01]  /*b510*/  IMAD R0, R0, 0x445, RZ ;  /* 0x0000044500007824 */ /* 0x000fe200078e02ff */
[----:B0-----:R-:W-:-:S04]  /*b520*/  CS2R R40, SRZ ;  /* 0x0000000000287805 */ /* 0x001fc8000001ff00 */
[----:B------:R0:W4:Y:S01]  /*b530*/  @!P5 LDG.E.64 R26, desc[UR10][R50.64] ;  /* 0x0000000a321ad981 */ /* 0x000122000c1e1b00 */
[----:B------:R-:W-:Y:S01]  /*b540*/  MOV R48, UR6 ;  /* 0x0000000600307c02 */ /* 0x000fe20008000f00 */
[----:B------:R-:W1:Y:S01]  /*b550*/  LDCU.U8 UR6, c[0x0][0x414] ;  /* 0x00008280ff0677ac */ /* 0x000e620008000000 */
[----:B------:R-:W-:Y:S01]  /*b560*/  @!P0 MOV R40, R2 ;  /* 0x0000000200288202 */ /* 0x000fe20000000f00 */
[----:B0-----:R-:W-:-:S04]  /*b570*/  HFMA2 R50, -RZ, RZ, 0, 0 ;  /* 0x00000000ff327431 */ /* 0x001fc800000001ff */
[----:B------:R0:W-:Y:S01]  /*b580*/  STL [R1+0x4b8], R40 ;  /* 0x0004b82801007387 */ /* 0x0001e20000100800 */
[----:B------:R-:W-:Y:S02]  /*b590*/  SHF.R.U32.HI R0, RZ, 0x10, R0 ;  /* 0x00000010ff007819 */ /* 0x000fe40000011600 */
[----:B------:R-:W-:Y:S02]  /*b5a0*/  @!P0 MOV R41, R8 ;  /* 0x0000000800298202 */ /* 0x000fe40000000f00 */
[----:B------:R-:W-:Y:S02]  /*b5b0*/  @!P0 MOV R50, R3 ;  /* 0x0000000300328202 */ /* 0x000fe40000000f00 */
[----:B0-----:R-:W-:Y:S02]  /*b5c0*/  MOV R40, RZ ;  /* 0x000000ff00287202 */ /* 0x001fe40000000f00 */
[----:B------:R-:W-:Y:S02]  /*b5d0*/  @!P0 MOV R40, R9 ;  /* 0x0000000900288202 */ /* 0x000fe40000000f00 */
[----:B-1----:R-:W-:-:S02]  /*b5e0*/  ISETP.NE.AND P0, PT, RZ, UR6, PT ;  /* 0x00000006ff007c0c */ /* 0x002fc4000bf05270 */
[----:B------:R-:W-:-:S05]  /*b5f0*/  PRMT R0, R0, 0x9910, RZ ;  /* 0x0000991000007816 */ /* 0x000fca00000000ff */
[----:B------:R-:W-:Y:S01]  /*b600*/  IMAD R0, R0, 0x3c, RZ ;  /* 0x0000003c00007824 */ /* 0x000fe200078e02ff */
[----:B------:R0:W-:Y:S04]  /*b610*/  STL [R1+0x4c8], R50 ;  /* 0x0004c83201007387 */ /* 0x0001e80000100800 */
[----:B------:R-:W-:Y:S01]  /*b620*/  IADD3 R0, PT, PT, RZ, -R0, RZ ;  /* 0x80000000ff007210 */ /* 0x000fe20007ffe0ff */
[----:B0-----:R-:W0:Y:S03]  /*b630*/  @P0 LDC.64 R50, c[0x0][0x3b0] ;  /* 0x0000ec00ff320b82 */ /* 0x001e260000000a00 */
[----:B------:R-:W-:Y:S02]  /*b640*/  PRMT R0, R0, 0x7710, RZ ;  /* 0x0000771000007816 */ /* 0x000fe400000000ff */
[----:B------:R-:W-:-:S02]  /*b650*/  CS2R R30, SRZ ;  /* 0x00000000001e7805 */ /* 0x000fc4000001ff00 */
[----:B------:R-:W-:-:S04]  /*b660*/  IADD3 R0, PT, PT, R0, R5, RZ ;  /* 0x0000000500007210 */ /* 0x000fc80007ffe0ff */
[----:B------:R1:W4:Y:S01]  /*b670*/  @!P6 LDG.E.64 R30, desc[UR10][R60.64] ;  /* 0x0000000a3c1ee981 */ /* 0x000322000c1e1b00 */
[----:B------:R-:W-:-:S04]  /*b680*/  SHF.L.U32 R0, R0, 0x1, RZ ;  /* 0x0000000100007819 */ /* 0x000fc800000006ff */
[----:B-1----:R-:W-:Y:S02]  /*b690*/  LOP3.LUT R61, R0, 0xffff, RZ, 0xc0, !PT ;  /* 0x0000ffff003d7812 */ /* 0x002fe400078ec0ff */
[----:B------:R-:W-:-:S05]  /*b6a0*/  MOV R60, UR13 ;  /* 0x0000000d003c7c02 */ /* 0x000fca0008000f00 */
[----:B------:R-:W-:-:S04]  /*b6b0*/  IMAD R60, R60, 0x78, R61 ;  /* 0x000000783c3c7824 */ /* 0x000fc800078e023d */
[----:B0-----:R-:W-:-:S05]  /*b6c0*/  @P0 IMAD.WIDE R50, R60, 0x2, R50 ;  /* 0x000000023c320825 */ /* 0x001fca00078e0232 */
[----:B------:R-:W4:Y:S01]  /*b6d0*/  @P0 LDG.E.U16 R0, desc[UR10][R50.64] ;  /* 0x0000000a32000981 */ /* 0x000f22000c1e1500 */
[----:B------:R-:W-:-:S06]  /*b6e0*/  MOV R49, UR7 ;  /* 0x0000000700317c02 */ /* 0x000fcc0008000f00 */
[----:B------:R-:W4:Y:S04]  /*b6f0*/  LDG.E.64 R48, desc[UR10][R48.64] ;  /* 0x0000000a30307981 */ /* 0x000f28000c1e1b00 */
        /* <DEDUP_REMOVED lines=8> */
[----:B------:R1:W4:Y:S01]  /*b780*/  LDG.E.U16 R5, desc[UR10][R60.64+0x2] ;  /* 0x0000020a3c057981 */ /* 0x000322000c1e1500 */
[----:B0-----:R-:W-:-:S03]  /*b790*/  HFMA2 R2, -RZ, RZ, 0, 0 ;  /* 0x00000000ff027431 */ /* 0x001fc600000001ff */
[----:B------:R-:W-:Y:S04]  /*b7a0*/  STL.64 [R1+0x3d8], R8 ;  /* 0x0003d80801007387 */ /* 0x000fe80000100a00 */
[----:B------:R0:W5:Y:S01]  /*b7b0*/  LDL.LU.64 R40, [R1+0x968] ;  /* 0x0009680001287983 */ /* 0x0001620000300a00 */
[----:B-1----:R-:W-:Y:S02]  /*b7c0*/  CS2R R60, SRZ ;  /* 0x00000000003c7805 */ /* 0x002fe4000001ff00 */
[----:B--2---:R-:W-:-:S05]  /*b7d0*/  @!P1 MOV R2, R11 ;  /* 0x0000000b00029202 */ /* 0x004fca0000000f00 */
[----:B------:R1:W-:Y:S02]  /*b7e0*/  STL [R1+0x8f8], R2 ;  /* 0x0008f80201007387 */ /* 0x0003e40000100800 */
[----:B-1----:R-:W-:Y:S01]  /*b7f0*/  HFMA2 R2, -RZ, RZ, 0, 0 ;  /* 0x00000000ff027431 */ /* 0x002fe200000001ff */
[----:B---3--:R-:W-:Y:S02]  /*b800*/  @!P4 MOV R2, R24 ;  /* 0x000000180002c202 */ /* 0x008fe40000000f00 */
[----:B----4-:R-:W-:Y:S01]  /*b810*/  MOV R3, R0 ;  /* 0x0000000000037202 */ /* 0x010fe20000000f00 */
        /* <DEDUP_REMOVED lines=22> */
[----:B------:R-:W-:Y:S01]  /*b980*/  @!P3 MOV R0, R21 ;  /* 0x000000150000b202 */ /* 0x000fe20000000f00 */
[----:B------:R1:W-:Y:S04]  /*b990*/  STL [R1+0x5c4], R2 ;  /* 0x0005c40201007387 */ /* 0x0003e80000100800 */
[----:B------:R2:W-:Y:S01]  /*b9a0*/  STL [R1+0x5c0], R0 ;  /* 0x0005c00001007387 */ /* 0x0005e20000100800 */
[----:B-1----:R-:W-:Y:S02]  /*b9b0*/  HFMA2 R2, -RZ, RZ, 0, 0 ;  /* 0x00000000ff027431 */ /* 0x002fe400000001ff */
[----:B--2---:R-:W-:Y:S01]  /*b9c0*/  HFMA2 R0, -RZ, RZ, 0, 0 ;  /* 0x00000000ff007431 */ /* 0x004fe200000001ff */
[----:B------:R-:W-:-:S02]  /*b9d0*/  @!P4 MOV R2, R25 ;  /* 0x000000190002c202 */ /* 0x000fc40000000f00 */
[----:B------:R-:W-:Y:S02]  /*b9e0*/  @!P4 MOV R0, R22 ;  /* 0x000000160000c202 */ /* 0x000fe40000000f00 */
[----:B------:R-:W-:Y:S01]  /*b9f0*/  R2UR UR28, R48 ;  /* 0x00000000301c72ca */ /* 0x000fe200000e0000 */
[----:B------:R1:W-:Y:S04]  /*ba00*/  STL [R1+0x5d8], R2 ;  /* 0x0005d80201007387 */ /* 0x0003e80000100800 */
[----:B------:R2:W-:Y:S01]  /*ba10*/  STL [R1+0x930], R0 ;  /* 0x0009300001007387 */ /* 0x0005e20000100800 */
[----:B------:R-:W-:Y:S02]  /*ba20*/  @!P1 MOV R61, R10 ;  /* 0x0000000a003d9202 */ /* 0x000fe40000000f00 */
[----:B------:R-:W-:Y:S01]  /*ba30*/  @!P1 MOV R60, R12 ;  /* 0x0000000c003c9202 */ /* 0x000fe20000000f00 */
[----:B------:R-:W-:Y:S01]  /*ba40*/  STL.64 [R1+0x1f0], R18 ;  /* 0x0001f01201007387 */ /* 0x000fe20000100a00 */
[----:B-1----:R-:W-:-:S02]  /*ba50*/  HFMA2 R2, -RZ, RZ, 0, 0 ;  /* 0x00000000ff027431 */ /* 0x002fc400000001ff */
[----:B------:R-:W-:Y:S01]  /*ba60*/  HFMA2 R8, -RZ, RZ, 0, 0 ;  /* 0x00000000ff087431 */ /* 0x000fe200000001ff */
[----:B------:R-:W-:Y:S01]  /*ba70*/  STL.64 [R1+0x3f0], R20 ;  /* 0x0003f01401007387 */ /* 0x000fe20000100a00 */
[----:B--2---:R-:W-:Y:S01]  /*ba80*/  HFMA2 R0, -RZ, RZ, 0, 0 ;  /* 0x00000000ff007431 */ /* 0x004fe200000001ff */
[----:B------:R-:W-:Y:S02]  /*ba90*/  @!P5 MOV R2, R26 ;  /* 0x0000001a0002d202 */ /* 0x000fe40000000f00 */
[----:B------:R-:W-:Y:S01]  /*baa0*/  STL.64 [R1+0x1f8], R22 ;  /* 0x0001f81601007387 */ /* 0x000fe20000100a00 */
[----:B------:R-:W-:-:S03]  /*bab0*/  @!P4 MOV R0, R23 ;  /* 0x000000170000c202 */ /* 0x000fc60000000f00 */
[----:B------:R1:W-:Y:S04]  /*bac0*/  STL [R1+0x938], R2 ;  /* 0x0009380201007387 */ /* 0x0003e80000100800 */
[----:B------:R2:W-:Y:S04]  /*bad0*/  STL [R1+0x934], R0 ;  /* 0x0009340001007387 */ /* 0x0005e80000100800 */
[----:B------:R3:W-:Y:S01]  /*bae0*/  STL [R1+0x4bc], R61 ;  /* 0x0004bc3d01007387 */ /* 0x0007e20000100800 */
[----:B-1----:R-:W-:Y:S02]  /*baf0*/  HFMA2 R2, -RZ, RZ, 0, 0 ;  /* 0x00000000ff027431 */ /* 0x002fe400000001ff */
[----:B------:R-:W-:Y:S01]  /*bb00*/  HFMA2 R18, -RZ, RZ, 0, 0 ;  /* 0x00000000ff127431 */ /* 0x000fe200000001ff */
[----:B------:R-:W-:Y:S01]  /*bb10*/  STL.64 [R1+0x3f8], R24 ;  /* 0x0003f81801007387 */ /* 0x000fe20000100a00 */
[----:B--2---:R-:W-:-:S02]  /*bb20*/  MOV R0, UR28 ;  /* 0x0000001c00007c02 */ /* 0x004fc40008000f00 */
[----:B------:R-:W-:Y:S01]  /*bb30*/  @!P6 MOV R8, R32 ;  /* 0x000000200008e202 */ /* 0x000fe20000000f00 */
[----:B------:R-:W-:Y:S01]  /*bb40*/  STL.64 [R1+0x200], R26 ;  /* 0x0002001a01007387 */ /* 0x000fe20000100a00 */
[----:B---3--:R-:W-:Y:S02]  /*bb50*/  HFMA2 R61, -RZ, RZ, 0, 0 ;  /* 0x00000000ff3d7431 */ /* 0x008fe400000001ff */
[----:B------:R-:W-:Y:S01]  /*bb60*/  FFMA.FTZ R0, -R0, UR28, R49 ;  /* 0x0000001c00007c23 */ /* 0x000fe20008010131 */
[----:B------:R-:W-:Y:S01]  /*bb70*/  @!P5 MOV R2, R27 ;  /* 0x0000001b0002d202 */ /* 0x000fe20000000f00 */
[----:B------:R-:W-:Y:S01]  /*bb80*/  STL.64 [R1+0x400], R28 ;  /* 0x0004001c01007387 */ /* 0x000fe20000100a00 */
[----:B------:R-:W-:-:S03]  /*bb90*/  @!P1 MOV R61, R13 ;  /* 0x0000000d003d9202 */ /* 0x000fc60000000f00 */
[----:B------:R-:W-:Y:S01]  /*bba0*/  STL.64 [R1+0x208], R30 ;  /* 0x0002081e01007387 */ /* 0x000fe20000100a00 */
[----:B------:R-:W-:-:S03]  /*bbb0*/  FSETP.GTU.FTZ.AND P1, PT, R0, RZ, PT ;  /* 0x000000ff0000720b */ /* 0x000fc60003f3c000 */
[----:B------:R1:W-:Y:S01]  /*bbc0*/  STL [R1+0x940], R2 ;  /* 0x0009400201007387 */ /* 0x0003e20000100800 */
[----:B------:R-:W-:-:S03]  /*bbd0*/  @!P6 MOV R18, R31 ;  /* 0x0000001f0012e202 */ /* 0x000fc60000000f00 */
[----:B------:R-:W-:Y:S04]  /*bbe0*/  STL.64 [R1+0x408], R32 ;  /* 0x0004082001007387 */ /* 0x000fe80000100a00 */
[----:B------:R0:W5:Y:S01]  /*bbf0*/  LDL R20, [R1+0x86c] ;  /* 0x00086c0001147983 */ /* 0x0001620000100800 */
[----:B-1----:R-:W-:Y:S01]  /*bc00*/  HFMA2 R2, -RZ, RZ, 0, 0 ;  /* 0x00000000ff027431 */ /* 0x002fe200000001ff */
[----:B------:R-:W-:Y:S02]  /*bc10*/  VOTEU.ANY UP0, P1 ;  /* 0x0000000000ff7886 */ /* 0x000fe40000800100 */
[----:B------:R0:W5:Y:S01]  /*bc20*/  LDL R23, [R1+0x874] ;  /* 0x0008740001177983 */ /* 0x0001620000100800 */
[----:B------:R-:W-:Y:S02]  /*bc30*/  @!P5 MOV R2, R28 ;  /* 0x0000001c0002d202 */ /* 0x000fe40000000f00 */
[----:B------:R-:W1:Y:S01]  /*bc40*/  @UP0 LDCU UR5, c[0x0][0x3c0] ;  /* 0x00007800ff0507ac */ /* 0x000e620008000800 */
[----:B------:R0:W5:Y:S04]  /*bc50*/  LDL R22, [R1+0x880] ;  /* 0x0008800001167983 */ /* 0x0001680000100800 */
[----:B------:R2:W-:Y:S01]  /*bc60*/  STL [R1+0x5ec], R2 ;  /* 0x0005ec0201007387 */ /* 0x0005e20000100800 */
[----:B------:R-:W-:-:S03]  /*bc70*/  PLOP3.LUT P1, PT, PT, PT, UP0, 0x80, 0x8 ;  /* 0x000000000008781c */ /* 0x000fc60003f2f008 */
[----:B------:R0:W5:Y:S04]  /*bc80*/  LDL R24, [R1+0x884] ;  /* 0x0008840001187983 */ /* 0x0001680000100800 */
[----:B------:R0:W5:Y:S01]  /*bc90*/  LDL R49, [R1+0x568] ;  /* 0x0005680001317983 */ /* 0x0001620000100800 */
[----:B--2---:R-:W-:-:S03]  /*bca0*/  HFMA2 R2, -RZ, RZ, 0, 0 ;  /* 0x00000000ff027431 */ /* 0x004fc600000001ff */
[----:B------:R0:W5:Y:S01]  /*bcb0*/  LDL R48, [R1+0x548] ;  /* 0x0005480001307983 */ /* 0x0001620000100800 */
[----:B------:R-:W-:Y:S01]  /*bcc0*/  @!P5 MOV R2, R29 ;  /* 0x0000001d0002d202 */ /* 0x000fe20000000f00 */
[----:B-1----:R-:W-:Y:S02]  /*bcd0*/  @P1 FADD.FTZ R0, R0, UR5 ;  /* 0x0000000500001e21 */ /* 0x002fe40008010000 */
[----:B------:R0:W5:Y:S04]  /*bce0*/  LDL R29, [R1+0x590] ;  /* 0x00059000011d7983 */ /* 0x0001680000100800 */
[----:B------:R1:W-:Y:S04]  /*bcf0*/  STL [R1+0x5f8], R2 ;  /* 0x0005f80201007387 */ /* 0x0003e80000100800 */
[----:B------:R0:W5:Y:S04]  /*bd00*/  LDL R32, [R1+0x498] ;  /* 0x0004980001207983 */ /* 0x0001680000100800 */
[----:B------:R0:W5:Y:S01]  /*bd10*/  LDL R27, [R1+0x8f8] ;  /* 0x0008f800011b7983 */ /* 0x0001620000100800 */
[----:B-1----:R-:W-:-:S03]  /*bd20*/  HFMA2 R2, -RZ, RZ, 0, 0 ;  /* 0x00000000ff027431 */ /* 0x002fc600000001ff */
[----:B------:R0:W5:Y:S01]  /*bd30*/  LDL R25, [R1+0x4ac] ;  /* 0x0004ac0001197983 */ /* 0x0001620000100800 */
[----:B------:R-:W-:-:S03]  /*bd40*/  @!P6 MOV R2, R30 ;  /* 0x0000001e0002e202 */ /* 0x000fc60000000f00 */
[----:B------:R0:W5:Y:S04]  /*bd50*/  LDL R31, [R1+0x5c0] ;  /* 0x0005c000011f7983 */ /* 0x0001680000100800 */
[----:B------:R1:W-:Y:S04]  /*bd60*/  STL [R1+0x944], R2 ;  /* 0x0009440201007387 */ /* 0x0003e80000100800 */
[----:B------:R0:W5:Y:S04]  /*bd70*/  LDL R26, [R1+0x934] ;  /* 0x00093400011a7983 */ /* 0x0001680000100800 */
[----:B------:R0:W5:Y:S01]  /*bd80*/  LDL R30, [R1+0x5d8] ;  /* 0x0005d800011e7983 */ /* 0x0001620000100800 */
[----:B-1----:R1:W2:Y:S03]  /*bd90*/  @P1 MUFU.RSQ R2, R0 ;  /* 0x0000000000021308 */ /* 0x0022a60000001400 */
[----:B------:R0:W5:Y:S01]  /*bda0*/  LDL R28, [R1+0x5ec] ;  /* 0x0005ec00011c7983 */ /* 0x0001620000100800 */
[----:B-1----:R-:W-:Y:S01]  /*bdb0*/  HFMA2 R0, -RZ, RZ, 0, 0 ;  /* 0x00000000ff007431 */ /* 0x002fe200000001ff */
[----:B------:R-:W-:-:S02]  /*bdc0*/  @!P6 MOV R0, R33 ;  /* 0x000000210000e202 */ /* 0x000fc40000000f00 */
[----:B--2---:R-:W-:Y:S01]  /*bdd0*/  @P1 R2UR UR5, R2 ;  /* 0x00000000020512ca */ /* 0x004fe200000e0000 */
[----:B------:R0:W5:Y:S04]  /*bde0*/  LDL R33, [R1+0x578] ;  /* 0x0005780001217983 */ /* 0x0001680000100800 */
[----:B------:R1:W-:Y:S01]  /*bdf0*/  STL [R1+0x618], R0 ;  /* 0x0006180001007387 */ /* 0x0003e20000100800 */
[----:B------:R-:W-:Y:S01]  /*be00*/  MOV R2, RZ ;  /* 0x000000ff00027202 */ /* 0x000fe20000000f00 */
[----:B------:R-:W-:Y:S02]  /*be10*/  @P0 HADD2.F32 R2, -RZ, R50.H0_H0 ;  /* 0x20000032ff020230 */ /* 0x000fe40000004100 */
[----:B------:R0:W5:Y:S01]  /*be20*/  LDL R50, [R1+0x580] ;  /* 0x0005800001327983 */ /* 0x0001620000100800 */
[----:B-1----:R-:W-:-:S02]  /*be30*/  HFMA2 R0, -RZ, RZ, 0, 0 ;  /* 0x00000000ff007431 */ /* 0x002fc400000001ff */
[----:B------:R-:W-:Y:S02]  /*be40*/  @P0 HADD2.F32 R0, -RZ, R3.H0_H0 ;  /* 0x20000003ff000230 */ /* 0x000fe40000004100 */
[----:B------:R-:W-:Y:S02]  /*be50*/  HADD2.F32 R3, -RZ, R51.H0_H0 ;  /* 0x20000033ff037230 */ /* 0x000fe40000004100 */
[----:B------:R0:W5:Y:S04]  /*be60*/  LDL R51, [R1+0x598] ;  /* 0x0005980001337983 */ /* 0x0001680000100800 */
[----:B------:R0:W-:Y:S04]  /*be70*/  STL.64 [R1+0x1e0], R10 ;  /* 0x0001e00a01007387 */ /* 0x0001e80000100a00 */
[----:B------:R0:W-:Y:S04]  /*be80*/  STL.64 [R1+0x3e0], R12 ;  /* 0x0003e00c01007387 */ /* 0x0001e80000100a00 */
[----:B------:R0:W-:Y:S04]  /*be90*/  STL.64 [R1+0x1e8], R14 ;  /* 0x0001e80e01007387 */ /* 0x0001e80000100a00 */
[----:B------:R0:W-:Y:S04]  /*bea0*/  STL.64 [R1+0x3e8], R16 ;  /* 0x0003e81001007387 */ /* 0x0001e80000100a00 */
[----:B------:R0:W-:Y:S04]  /*beb0*/  STL [R1+0x948], R18 ;  /* 0x0009481201007387 */ /* 0x0001e80000100800 */
[----:B------:R0:W-:Y:S01]  /*bec0*/  STL [R1+0x608], R8 ;  /* 0x0006080801007387 */ /* 0x0001e20000100800 */
        /* <DEDUP_REMOVED lines=1140> */
.L_x_1784:
[----:B------:R-:W2:Y:S04]  /*10610*/  LDL.LU R18, [R1+0x558] ;  /* 0x0005580001127983 */ /* 0x000ea80000300800 */
[----:B------:R-:W3:Y:S04]  /*10620*/  LDL.LU R14, [R1+0x564] ;  /* 0x00056400010e7983 */ /* 0x000ee80000300800 */
[----:B------:R-:W4:Y:S04]  /*10630*/  LDL.LU R12, [R1+0x46c] ;  /* 0x00046c00010c7983 */ /* 0x000f280000300800 */
[----:B------:R-:W4:Y:S04]  /*10640*/  LDL.LU R13, [R1+0x468] ;  /* 0x00046800010d7983 */ /* 0x000f280000300800 */
[----:B------:R-:W4:Y:S04]  /*10650*/  LDL.LU R17, [R1+0x588] ;  /* 0x0005880001117983 */ /* 0x000f280000300800 */
[----:B------:R-:W4:Y:S04]  /*10660*/  LDL.LU R19, [R1+0x5d4] ;  /* 0x0005d40001137983 */ /* 0x000f280000300800 */
[----:B-----5:R0:W-:Y:S04]  /*10670*/  STL [R1+0x964], R4 ;  /* 0x0009640401007387 */ /* 0x0201e80000100800 */
[----:B------:R-:W4:Y:S04]  /*10680*/  LDL.LU R16, [R1+0x480] ;  /* 0x0004800001107983 */ /* 0x000f280000300800 */
        /* <DEDUP_REMOVED lines=31> */
[----:B------:R-:W-:Y:S02]  /*10880*/  FADD.FTZ R11, R17, -UR28 ;  /* 0x8000001c110b7e21 */ /* 0x000fe40008010000 */
[----:B------:R-:W4:Y:S01]  /*10890*/  LDL.LU R17, [R1+0x600] ;  /* 0x0006000001117983 */ /* 0x000f220000300800 */
[----:B------:R-:W-:Y:S01]  /*108a0*/  FFMA.FTZ R9, R8, R12, RZ ;  /* 0x0000000c08097223 */ /* 0x000fe200000100ff */
[----:B------:R-:W-:Y:S01]  /*108b0*/  FMUL.FTZ R13, R5, R6 ;  /* 0x00000006050d7220 */ /* 0x000fe20000410000 */
[----:B------:R-:W-:Y:S01]  /*108c0*/  FADD.FTZ R12, RZ, R12 ;  /* 0x0000000cff0c7221 */ /* 0x000fe20000010000 */
        /* <DEDUP_REMOVED lines=8> */
[----:B------:R-:W3:Y:S01]  /*10950*/  MUFU.RCP R13, R13 ;  /* 0x0000000d000d7308 */ /* 0x000ee20000001000 */
[----:B------:R0:W-:Y:S01]  /*10960*/  STL [R1+0x678], R6 ;  /* 0x0006780601007387 */ /* 0x0001e20000100800 */
[----:B------:R-:W-:Y:S01]  /*10970*/  FFMA.FTZ R8, R8, R10, RZ ;  /* 0x0000000a08087223 */ /* 0x000fe200000100ff */
[----:B------:R-:W-:Y:S02]  /*10980*/  FADD.FTZ R10, RZ, R10 ;  /* 0x0000000aff0a7221 */ /* 0x000fe40000010000 */
[----:B------:R-:W-:Y:S01]  /*10990*/  STL [R1+0x958], R4 ;  /* 0x0009580401007387 */ /* 0x000fe20000100800 */
[C---:B---3--:R-:W-:Y:S01]  /*109a0*/  FMUL.FTZ R14, R13.reuse, R14 ;  /* 0x0000000e0d0e7220 */ /* 0x048fe20000410000 */
[----:B------:R-:W-:-:S04]  /*109b0*/  FADD.FTZ R13, -R13, 1 ;  /* 0x3f8000000d0d7421 */ /* 0x000fc80000010100 */
[----:B------:R-:W-:Y:S01]  /*109c0*/  FFMA.FTZ R13, R12, R13, 1 ;  /* 0x3f8000000c0d7423 */ /* 0x000fe2000001000d */
[----:B--2---:R-:W-:Y:S02]  /*109d0*/  FADD.FTZ R12, R18, -UR28 ;  /* 0x8000001c120c7e21 */ /* 0x004fe40008010000 */
[----:B------:R-:W2:Y:S01]  /*109e0*/  LDL.LU R18, [R1+0x610] ;  /* 0x0006100001127983 */ /* 0x000ea20000300800 */
[----:B------:R-:W-:-:S04]  /*109f0*/  FMUL.FTZ R13, R14, R13 ;  /* 0x0000000d0e0d7220 */ /* 0x000fc80000410000 */
[-C--:B0-----:R-:W-:Y:S01]  /*10a00*/  FMUL.FTZ R6, R3, R13.reuse ;  /* 0x0000000d03067220 */ /* 0x081fe20000410000 */
[----:B------:R-:W-:-:S04]  /*10a10*/  FFMA.FTZ R7, R11, R13, R8 ;  /* 0x0000000d0b077223 */ /* 0x000fc80000010008 */
[----:B------:R0:W-:Y:S02]  /*10a20*/  STL [R1+0x89c], R6 ;  /* 0x00089c0601007387 */ /* 0x0001e40000100800 */
[----:B0-----:R-:W-:Y:S01]  /*10a30*/  FFMA.FTZ R6, R11, R6, R9 ;  /* 0x000000060b067223 */ /* 0x001fe20000010009 */
[----:B------:R-:W-:Y:S02]  /*10a40*/  FADD.FTZ R11, R19, -UR28 ;  /* 0x8000001c130b7e21 */ /* 0x000fe40008010000 */
[----:B------:R-:W3:Y:S01]  /*10a50*/  LDL.LU R19, [R1+0x62c] ;  /* 0x00062c0001137983 */ /* 0x000ee20000300800 */
[----:B------:R-:W-:-:S05]  /*10a60*/  FADD.FTZ R4, R10, R13 ;  /* 0x0000000d0a047221 */ /* 0x000fca0000010000 */
[----:B------:R0:W-:Y:S02]  /*10a70*/  STL [R1+0x954], R4 ;  /* 0x0009540401007387 */ /* 0x0001e40000100800 */
[----:B0-----:R-:W-:-:S04]  /*10a80*/  FMUL.FTZ R4, R12, UR16 ;  /* 0x000000100c047c20 */ /* 0x001fc80008410000 */
[----:B------:R-:W-:-:S04]  /*10a90*/  FFMA.FTZ R8, R5, R4, R2 ;  /* 0x0000000405087223 */ /* 0x000fc80000010002 */
[----:B------:R-:W-:-:S06]  /*10aa0*/  FMUL.FTZ R9, R8, -1.4426950216293334961 ;  /* 0xbfb8aa3b08097820 */ /* 0x000fcc0000410000 */
        /* <DEDUP_REMOVED lines=32> */
[----:B0-----:R-:W-:-:S03]  /*10cb0*/  FMUL.FTZ R10, R9, R21 ;  /* 0x00000015090a7220 */ /* 0x001fc60000410000 */
[----:B------:R-:W4:Y:S01]  /*10cc0*/  LDL.LU R21, [R1+0x4b0] ;  /* 0x0004b00001157983 */ /* 0x000f220000300800 */
[----:B--2---:R-:W-:-:S03]  /*10cd0*/  FADD.FTZ R11, R18, -UR28 ;  /* 0x8000001c120b7e21 */ /* 0x004fc60008010000 */
[----:B------:R-:W2:Y:S01]  /*10ce0*/  LDL.LU R18, [R1+0x670] ;  /* 0x0006700001127983 */ /* 0x000ea20000300800 */
[----:B-1----:R-:W-:Y:S01]  /*10cf0*/  FMUL.FTZ R4, R11, UR16 ;  /* 0x000000100b047c20 */ /* 0x002fe20008410000 */
        /* <DEDUP_REMOVED lines=781> */
[----:B------:R-:W3:Y:S01]  /*13dd0*/  LDL.LU R16, [R1+0x454] ;  /* 0x0004540001107983 */ /* 0x000ee20000300800 */
[----:B----4-:R-:W-:-:S02]  /*13de0*/  FADD.FTZ R11, R17, -UR28 ;  /* 0x8000001c110b7e21 */ /* 0x010fc40008010000 */
[----:B------:R-:W-:Y:S01]  /*13df0*/  FFMA.FTZ R9, R8, R9, 1 ;  /* 0x3f80000008097423 */ /* 0x000fe20000010009 */
[----:B------:R0:W-:Y:S01]  /*13e00*/  STL [R1+0x6cc], R4 ;  /* 0x0006cc0401007387 */ /* 0x0001e20000100800 */
[----:B------:R-:W-:Y:S02]  /*13e10*/  FFMA.FTZ R8, R3, R4, R0 ;  /* 0x0000000403087223 */ /* 0x000fe40000010000 */
[----:B------:R-:W-:Y:S01]  /*13e20*/  FMUL.FTZ R6, R10, R9 ;  /* 0x000000090a067220 */ /* 0x000fe20000410000 */
[----:B------:R1:W-:Y:S01]  /*13e30*/  STL [R1+0x950], R7 ;  /* 0x0009500701007387 */ /* 0x0003e20000100800 */
[----:B------:R-:W-:Y:S01]  /*13e40*/  FMUL.FTZ R9, R8, -1.4426950216293334961 ;  /* 0xbfb8aa3b08097820 */ /* 0x000fe20000410000 */
[----:B0-----:R-:W-:Y:S02]  /*13e50*/  FMUL.FTZ R4, R11, UR16 ;  /* 0x000000100b047c20 */ /* 0x001fe40008410000 */
[----:B------:R0:W-:Y:S04]  /*13e60*/  STL [R1+0x460], R6 ;  /* 0x0004600601007387 */ /* 0x0001e80000100800 */
[----:B------:R4:W-:Y:S04]  /*13e70*/  STL [R1+0x6c8], R4 ;  /* 0x0006c80401007387 */ /* 0x0009e80000100800 */
[----:B------:R-:W3:Y:S01]  /*13e80*/  LDL.LU R17, [R1+0x760] ;  /* 0x0007600001117983 */ /* 0x000ee20000300800 */
[----:B------:R-:W0:Y:S03]  /*13e90*/  MUFU.EX2 R9, R9 ;  /* 0x0000000900097308 */ /* 0x000e260000000800 */
[----:B------:R-:W3:Y:S04]  /*13ea0*/  LDL.LU R41, [R1+0x5e8] ;  /* 0x0005e80001297983 */ /* 0x000ee80000300800 */
[----:B-1----:R-:W3:Y:S04]  /*13eb0*/  LDL.LU R7, [R1+0x890] ;  /* 0x0008900001077983 */ /* 0x002ee80000300800 */
[----:B------:R-:W3:Y:S01]  /*13ec0*/  LDL.LU R40, [R1+0x894] ;  /* 0x0008940001287983 */ /* 0x000ee20000300800 */
[----:B0-----:R-:W-:-:S06]  /*13ed0*/  FADD.FTZ R9, R9, 1 ;  /* 0x3f80000009097421 */ /* 0x001fcc0000010000 */
[----:B------:R-:W0:Y:S02]  /*13ee0*/  MUFU.RCP R9, R9 ;  /* 0x0000000900097308 */ /* 0x000e240000001000 */
        /* <DEDUP_REMOVED lines=11> */
[----:B------:R-:W3:Y:S01]  /*13fa0*/  LDL.LU R21, [R1+0x44c] ;  /* 0x00044c0001157983 */ /* 0x000ee20000300800 */
[----:B--2---:R-:W-:-:S03]  /*13fb0*/  FADD.FTZ R11, R18, -UR28 ;  /* 0x8000001c120b7e21 */ /* 0x004fc60008010000 */
[----:B------:R-:W2:Y:S01]  /*13fc0*/  LDL.LU R18, [R1+0x764] ;  /* 0x0007640001127983 */ /* 0x000ea20000300800 */
[----:B----4-:R-:W-:Y:S01]  /*13fd0*/  FMUL.FTZ R4, R11, UR16 ;  /* 0x000000100b047c20 */ /* 0x010fe20008410000 */
        /* <DEDUP_REMOVED lines=19> */
[----:B----4-:R-:W-:Y:S01]  /*14110*/  FMUL.FTZ R6, R10, R9 ;  /* 0x000000090a067220 */ /* 0x010fe20000410000 */
[----:B------:R-:W-:-:S06]  /*14120*/  FMUL.FTZ R9, R8, -1.4426950216293334961 ;  /* 0xbfb8aa3b08097820 */ /* 0x000fcc0000410000 */
[----:B------:R-:W0:Y:S01]  /*14130*/  MUFU.EX2 R9, R9 ;  /* 0x0000000900097308 */ /* 0x000e220000000800 */
[----:B------:R-:W-:Y:S02]  /*14140*/  FADD.FTZ R11, R17, -UR28 ;  /* 0x8000001c110b7e21 */ /* 0x000fe40008010000 */
[----:B------:R-:W4:Y:S01]  /*14150*/  LDL.LU R17, [R1+0x754] ;  /* 0x0007540001117983 */ /* 0x000f220000300800 */
        /* <DEDUP_REMOVED lines=42> */
[----:B------:R-:W0:Y:S01]  /*14400*/  MUFU.EX2 R9, R9 ;  /* 0x0000000900097308 */ /* 0x000e220000000800 */
[----:B----4-:R-:W-:Y:S02]  /*14410*/  FADD.FTZ R11, R17, -UR28 ;  /* 0x8000001c110b7e21 */ /* 0x010fe40008010000 */
        /* <DEDUP_REMOVED lines=197> */
[----:B-1----:R-:W-:Y:S01]  /*15070*/  FMUL.FTZ R6, R11, R10 ;  /* 0x0000000a0b067220 */ /* 0x002fe20000410000 */
[----:B--2---:R-:W-:Y:S02]  /*15080*/  FADD.FTZ R12, R18, -UR28 ;  /* 0x8000001c120c7e21 */ /* 0x004fe40008010000 */
[----:B------:R-:W2:Y:S01]  /*15090*/  LDL.LU R18, [R1+0x7d8] ;  /* 0x0007d80001127983 */ /* 0x000ea20000300800 */
[----:B---3--:R-:W-:-:S03]  /*150a0*/  FADD.FTZ R11, R19, -UR28 ;  /* 0x8000001c130b7e21 */ /* 0x008fc60008010000 */
        /* <DEDUP_REMOVED lines=8> */
[----:B0-----:R-:W-:-:S06]  /*15130*/  FADD.FTZ R10, R10, 1 ;  /* 0x3f8000000a0a7421 */ /* 0x001fcc0000010000 */
[----:B------:R-:W0:Y:S01]  /*15140*/  MUFU.RCP R10, R10 ;  /* 0x0000000a000a7308 */ /* 0x000e220000001000 */
[----:B----4-:R-:W-:Y:S02]  /*15150*/  FADD.FTZ R11, R17, -UR28 ;  /* 0x8000001c110b7e21 */ /* 0x010fe40008010000 */
[----:B------:R-:W4:Y:S01]  /*15160*/  LDL.LU R17, [R1+0x7e8] ;  /* 0x0007e80001117983 */ /* 0x000f220000300800 */
[C---:B0-----:R-:W-:Y:S01]  /*15170*/  FMUL.FTZ R59, R10.reuse, R59 ;  /* 0x0000003b0a3b7220 */ /* 0x041fe20000410000 */
[----:B------:R-:W-:-:S04]  /*15180*/  FADD.FTZ R10, -R10, 1 ;  /* 0x3f8000000a0a7421 */ /* 0x000fc80000010100 */
[----:B------:R-:W-:Y:S01]  /*15190*/  FFMA.FTZ R10, R9, R10, 1 ;  /* 0x3f800000090a7423 */ /* 0x000fe2000001000a */
[----:B------:R-:W-:Y:S01]  /*151a0*/  FFMA.FTZ R9, R5, R4, R2 ;  /* 0x0000000405097223 */ /* 0x000fe20000010002 */
[----:B------:R0:W-:Y:S02]  /*151b0*/  STL [R1+0x414], R6 ;  /* 0x0004140601007387 */ /* 0x0001e40000100800 */
[----:B0-----:R-:W-:Y:S01]  /*151c0*/  FMUL.FTZ R6, R59, R10 ;  /* 0x0000000a3b067220 */ /* 0x001fe20000410000 */
[----:B------:R-:W-:Y:S01]  /*151d0*/  FMUL.FTZ R10, R9, -1.4426950216293334961 ;  /* 0xbfb8aa3b090a7820 */ /* 0x000fe20000410000 */
[----:B------:R0:W-:Y:S01]  /*151e0*/  STL [R1+0x674], R4 ;  /* 0x0006740401007387 */ /* 0x0001e20000100800 */
[----:B------:R-:W-:Y:S01]  /*151f0*/  FADD.FTZ R20, R20, -UR28 ;  /* 0x8000001c14147e21 */ /* 0x000fe20008010000 */
[----:B------:R-:W-:Y:S01]  /*15200*/  FADD.FTZ R21, R23, -UR28 ;  /* 0x8000001c17157e21 */ /* 0x000fe20008010000 */
[----:B------:R-:W-:Y:S01]  /*15210*/  FADD.FTZ R22, R22, -UR28 ;  /* 0x8000001c16167e21 */ /* 0x000fe20008010000 */
[----:B------:R1:W-:Y:S01]  /*15220*/  STL [R1+0x98c], R8 ;  /* 0x00098c0801007387 */ /* 0x0003e20000100800 */
[----:B------:R-:W1:Y:S01]  /*15230*/  MUFU.EX2 R10, R10 ;  /* 0x0000000a000a7308 */ /* 0x000e620000000800 */
[----:B------:R-:W-:-:S02]  /*15240*/  FADD.FTZ R24, R24, -UR28 ;  /* 0x8000001c18187e21 */ /* 0x000fc40008010000 */
[----:B------:R-:W4:Y:S01]  /*15250*/  LDL.LU R59, [R1+0x5f8] ;  /* 0x0005f800013b7983 */ /* 0x000f220000300800 */
[----:B0-----:R-:W-:Y:S01]  /*15260*/  FMUL.FTZ R4, R11, UR16 ;  /* 0x000000100b047c20 */ /* 0x001fe20008410000 */
[----:B--2---:R-:W-:Y:S02]  /*15270*/  FADD.FTZ R12, R18, -UR28 ;  /* 0x8000001c120c7e21 */ /* 0x004fe40008010000 */
        /* <DEDUP_REMOVED lines=36> */
[----:B------:R0:W-:Y:S02]  /*154c0*/  STL [R1+0x48c], R6 ;  /* 0x00048c0601007387 */ /* 0x0001e40000100800 */
[----:B0-----:R-:W-:Y:S01]  /*154d0*/  FMUL.FTZ R6, R36, R11 ;  /* 0x0000000b24067220 */ /* 0x001fe20000410000 */
[----:B------:R-:W-:Y:S01]  /*154e0*/  FMUL.FTZ R11, R10, -1.4426950216293334961 ;  /* 0xbfb8aa3b0a0b7820 */ /* 0x000fe20000410000 */
[----:B--2---:R-:W-:Y:S02]  /*154f0*/  FADD.FTZ R12, R18, -UR28 ;  /* 0x8000001c120c7e21 */ /* 0x004fe40008010000 */
[----:B------:R-:W2:Y:S01]  /*15500*/  LDL.LU R18, [R1+0x830] ;  /* 0x0008300001127983 */ /* 0x000ea20000300800 */
[----:B---3--:R-:W-:-:S03]  /*15510*/  FADD.FTZ R13, R19, -UR28 ;  /* 0x8000001c130d7e21 */ /* 0x008fc60008010000 */
[----:B------:R-:W3:Y:S01]  /*15520*/  LDL.LU R19, [R1+0x834] ;  /* 0x0008340001137983 */ /* 0x000ee20000300800 */
        /* <DEDUP_REMOVED lines=34> */
[----:B------:R-:W2:Y:S01]  /*15750*/  LDL.LU R18, [R1+0x844] ;  /* 0x0008440001127983 */ /* 0x000ea20000300800 */
[----:B---3--:R-:W-:-:S03]  /*15760*/  FADD.FTZ R14, R19, -UR28 ;  /* 0x8000001c130e7e21 */ /* 0x008fc60008010000 */
[----:B------:R-:W3:Y:S04]  /*15770*/  LDL.LU R19, [R1+0x84c] ;  /* 0x00084c0001137983 */ /* 0x000ee80000300800 */
        /* <DEDUP_REMOVED lines=42> */
[----:B------:R1:W-:Y:S01]  /*15a20*/  STL [R1+0x638], R4 ;  /* 0x0006380401007387 */ /* 0x0003e20000100800 */
[----:B---3--:R-:W-:-:S03]  /*15a30*/  FADD.FTZ R16, R19, -UR28 ;  /* 0x8000001c13107e21 */ /* 0x008fc60008010000 */
[----:B------:R-:W3:Y:S01]  /*15a40*/  LDL.LU R19, [R1+0x860] ;  /* 0x0008600001137983 */ /* 0x000ee20000300800 */
[C---:B0-----:R-:W-:Y:S01]  /*15a50*/  FMUL.FTZ R45, R13.reuse, R45 ;  /* 0x0000002d0d2d7220 */ /* 0x041fe20000410000 */
[----:B------:R-:W-:Y:S01]  /*15a60*/  FADD.FTZ R13, -R13, 1 ;  /* 0x3f8000000d0d7421 */ /* 0x000fe20000010100 */
[----:B-1----:R-:W-:-:S03]  /*15a70*/  FMUL.FTZ R4, R14, UR16 ;  /* 0x000000100e047c20 */ /* 0x002fc60008410000 */
        /* <DEDUP_REMOVED lines=48> */
[----:B---3--:R-:W-:Y:S01]  /*15d80*/  FADD.FTZ R19, R19, -UR28 ;  /* 0x8000001c13137e21 */ /* 0x008fe20008010000 */
        /* <DEDUP_REMOVED lines=504> */
[----:B------:R-:W-:Y:S02]  /*17d10*/  FMUL.FTZ R58, R3, R11 ;  /* 0x0000000b033a7220 */ /* 0x000fe40000410000 */
[----:B------:R-:W4:Y:S01]  /*17d20*/  LDL.LU R11, [R1+0x62c] ;  /* 0x00062c00010b7983 */ /* 0x000f220000300800 */
[----:B------:R-:W-:Y:S01]  /*17d30*/  FADD.FTZ R61, R61, R56 ;  /* 0x000000383d3d7221 */ /* 0x000fe20000010000 */
        /* <DEDUP_REMOVED lines=763> */
[----:B------:R-:W-:Y:S01]  /*1acf0*/  FFMA.FTZ R11, R41, R8, R11 ;  /* 0x00000008290b7223 */ /* 0x000fe2000001000b */
[----:B------:R-:W-:-:S03]  /*1ad00*/  FFMA.FTZ R59, R61, R24, R59 ;  /* 0x000000183d3b7223 */ /* 0x000fc6000001003b */
[----:B------:R-:W-:Y:S01]  /*1ad10*/  FFMA.FTZ R11, R40, R10, R11 ;  /* 0x0000000a280b7223 */ /* 0x000fe2000001000b */
[----:B------:R-:W-:Y:S01]  /*1ad20*/  FFMA.FTZ R9, R41, R30, R9 ;  /* 0x0000001e29097223 */ /* 0x000fe20000010009 */
[-C--:B------:R-:W-:Y:S01]  /*1ad30*/  FMUL.FTZ R14, R3, R21.reuse ;  /* 0x00000015030e7220 */ /* 0x080fe20000410000 */
[----:B------:R-:W-:Y:S01]  /*1ad40*/  FADD.FTZ R13, R8, R13 ;  /* 0x0000000d080d7221 */ /* 0x000fe20000010000 */
[C---:B------:R-:W-:Y:S01]  /*1ad50*/  FFMA.FTZ R11, R7.reuse, R12, R11 ;  /* 0x0000000c070b7223 */ /* 0x040fe2000001000b */
[----:B------:R-:W-:Y:S01]  /*1ad60*/  FFMA.FTZ R8, R40, R28, R59 ;  /* 0x0000001c28087223 */ /* 0x000fe2000001003b */
[----:B------:R-:W-:Y:S01]  /*1ad70*/  FFMA.FTZ R9, R7, R26, R9 ;  /* 0x0000001a07097223 */ /* 0x000fe20000010009 */
[----:B------:R0:W5:Y:S01]  /*1ad80*/  LDL.LU R41, [R1+0x974] ;  /* 0x0009740001297983 */ /* 0x0001620000300800 */
[C---:B------:R-:W-:Y:S01]  /*1ad90*/  FFMA.FTZ R11, R6.reuse, R14, R11 ;  /* 0x0000000e060b7223 */ /* 0x040fe2000001000b */
[----:B------:R-:W-:Y:S01]  /*1ada0*/  FFMA.FTZ R8, R6, R21, R8 ;  /* 0x0000001506087223 */ /* 0x000fe20000010008 */
[C---:B------:R-:W-:Y:S01]  /*1adb0*/  FFMA.FTZ R9, R4.reuse, R18, R9 ;  /* 0x0000001204097223 */ /* 0x040fe20000010009 */
[----:B------:R0:W5:Y:S01]  /*1adc0*/  LDL.LU R40, [R1+0x970] ;  /* 0x0009700001287983 */ /* 0x0001620000300800 */
[----:B------:R-:W-:-:S03]  /*1add0*/  FFMA.FTZ R15, R4, R16, R11 ;  /* 0x00000010040f7223 */ /* 0x000fc6000001000b */
        /* <DEDUP_REMOVED lines=30> */
.L_x_1785:
        /* <DEDUP_REMOVED lines=47> */
.L_x_1787:
[----:B------:R-:W-:Y:S05]  /*1b2b0*/  BSYNC.RECONVERGENT B0 ;  /* 0x0000000000007941 */ /* 0x000fea0003800200 */
.L_x_1786:
        /* <DEDUP_REMOVED lines=40> */
.L_x_1789:
[----:B------:R-:W-:Y:S05]  /*1b540*/  BSYNC.RECONVERGENT B0 ;  /* 0x0000000000007941 */ /* 0x000fea0003800200 */
.L_x_1788:
        /* <DEDUP_REMOVED lines=38> */
.L_x_1791:
[----:B------:R-:W-:Y:S05]  /*1b7b0*/  BSYNC.RECONVERGENT B0 ;  /* 0x0000000000007941 */ /* 0x000fea0003800200 */
.L_x_1790:
        /* <DEDUP_REMOVED lines=30> */
.L_x_1793:
[----:B------:R-:W-:Y:S05]  /*1b9a0*/  BSYNC.RECONVERGENT B0 ;  /* 0x0000000000007941 */ /* 0x000fea0003800200 */
.L_x_1792:
        /* <DEDUP_REMOVED lines=34> */
.L_x_1797:
[----:B------:R-:W3:Y:S04]  /*1bbd0*/  LDG.E.STRONG.GPU R8, desc[UR10][R14.64] ;  /* 0x0000000a0e087981 */ /* 0x000ee8000c1ef900 */
[----:B---3--:R-:W-:Y:S04]  /*1bbe0*/  CCTL.IVALL ;  /* 0x00000000ff00798f */ /* 0x008fe80002000000 */
[----:B------:R0:W-:Y:S01]  /*1bbf0*/  STL [R1], R8 ;  /* 0x0000000801007387 */ /* 0x0001e20000100800 */
[----:B------:R-:W-:-:S13]  /*1bc00*/  ISETP.NE.AND P0, PT, R8, UR5, PT ;  /* 0x0000000508007c0c */ /* 0x000fda000bf05270 */
[----:B0-----:R-:W-:Y:S05]  /*1bc10*/  @P0 BRA `(.L_x_1797) ;  /* 0xfffffffc00ec0947 */ /* 0x001fea000383ffff */
.L_x_1796:
[----:B------:R-:W-:Y:S05]  /*1bc20*/  BSYNC.RECONVERGENT B0 ;  /* 0x0000000000007941 */ /* 0x000fea0003800200 */
.L_x_1795:
        /* <DEDUP_REMOVED lines=15> */
.L_x_1799:
        /* <DEDUP_REMOVED lines=77> */
.L_x_1798:
        /* <DEDUP_REMOVED lines=52> */
.L_x_1800:
        /* <DEDUP_REMOVED lines=27> */
.L_x_1801:
        /* <DEDUP_REMOVED lines=12> */
.L_x_1802:
[----:B------:R-:W-:Y:S05]  /*1c7a0*/  BSYNC.RECONVERGENT B0 ;  /* 0x0000000000007941 */ /* 0x000fea0003800200 */
.L_x_1794:
        /* <DEDUP_REMOVED lines=17> */
.L_x_1808:
        /* <DEDUP_REMOVED lines=59> */
.L_x_1804:
[----:B------:R-:W-:Y:S05]  /*1cc70*/  BSYNC.RECONVERGENT B0 ;  /* 0x0000000000007941 */ /* 0x000fea0003800200 */
.L_x_1803:
        /* <DEDUP_REMOVED lines=19> */
.L_x_1805:
        /* <DEDUP_REMOVED lines=15> */
.L_x_1807:
[----:B------:R-:W-:Y:S05]  /*1cea0*/  BSYNC.RECONVERGENT B0 ;  /* 0x0000000000007941 */ /* 0x000fea0003800200 */
.L_x_1806:
        /* <DEDUP_REMOVED lines=10> */
.L_x_1783:
        /* <DEDUP_REMOVED lines=16> */
.L_x_1811:
[----:B------:R-:W-:Y:S05]  /*1d050*/  BSYNC.RECONVERGENT B0 ;  /* 0x0000000000007941 */ /* 0x000fea0003800200 */
.L_x_1810:
        /* <DEDUP_REMOVED lines=11> */
.L_x_1813:
[----:B------:R-:W2:Y:S04]  /*1d110*/  LDG.E.STRONG.GPU R5, desc[UR10][R2.64] ;  /* 0x0000000a02057981 */ /* 0x000ea8000c1ef900 */
[----:B--2---:R-:W-:Y:S01]  /*1d120*/  CCTL.IVALL ;  /* 0x00000000ff00798f */ /* 0x004fe20002000000 */
[----:B------:R-:W-:Y:S05]  /*1d130*/  YIELD ;  /* 0x0000000000007946 */ /* 0x000fea0003800000 */
[----:B------:R-:W-:-:S13]  /*1d140*/  ISETP.NE.AND P0, PT, R5, R0, PT ;  /* 0x000000000500720c */ /* 0x000fda0003f05270 */
[----:B------:R-:W-:Y:S05]  /*1d150*/  @P0 BRA `(.L_x_1813) ;  /* 0xfffffffc00ec0947 */ /* 0x000fea000383ffff */
.L_x_1812:
        /* <DEDUP_REMOVED lines=74> */
.L_x_1816:
        /* <DEDUP_REMOVED lines=31> */
.L_x_1815:
[----:B------:R-:W-:Y:S05]  /*1d7f0*/  BSYNC.RECONVERGENT B0 ;  /* 0x0000000000007941 */ /* 0x000fea0003800200 */
.L_x_1814:
        /* <DEDUP_REMOVED lines=10> */
.L_x_1817:
        /* <DEDUP_REMOVED lines=87> */
.L_x_1818:
        /* <DEDUP_REMOVED lines=15> */
.L_x_4915:


//--------------------- .text._Z35group_norm_nhwc_fwd_one_pass_kernelI11Bf16IOFp32WLi64ELi120ELi480EEv26Group_norm_nhwc_fwd_params --------------------------
	.section	.text._Z35group_norm_nhwc_fwd_one_pass_kernelI11Bf16IOFp32WLi64ELi120ELi480EEv26Group_norm_nhwc_fwd_params,"ax",@progbits
	.align	128
        .global         _Z35group_norm_nhwc_fwd_one_pass_kernelI11Bf16IOFp32WLi64ELi120ELi480EEv26Group_norm_nhwc_fwd_params
        .type           _Z35group_norm_nhwc_fwd_one_pass_kernelI11Bf16IOFp32WLi64ELi120ELi480EEv26Group_norm_nhwc_fwd_params,@function
        .size           _Z35group_norm_nhwc_fwd_one_pass_kernelI11Bf16IOFp32WLi64ELi120ELi480EEv26Group_norm_nhwc_fwd_params,(.L_x_4916 - _Z35group_norm_nhwc_fwd_one_pass_kernelI11Bf16IOFp32WLi64ELi120ELi480EEv26Group_norm_nhwc_fwd_params)
        .other          _Z35group_norm_nhwc_fwd_one_pass_kernelI11Bf16IOFp32WLi64ELi120ELi480EEv26Group_norm_nhwc_fwd_params,@"STO_CUDA_ENTRY STV_DEFAULT"
_Z35group_norm_nhwc_fwd_one_pass_kernelI11Bf16IOFp32WLi64ELi120ELi480EEv26Group_norm_nhwc_fwd_params:
.text._Z35group_norm_nhwc_fwd_one_pass_kernelI11Bf16IOFp32WLi64ELi120ELi480EEv26Group_norm_nhwc_fwd_params:
[----:B------:R-:W-:Y:S08]  /*0000*/  LDC R1, c[0x0][0x37c] ;  /* 0x0000df00ff017b82 */ /* 0x000ff00000000800 */
[----:B------:R-:W0:Y:S01]  /*0010*/  S2UR UR6, SR_CTAID.Y ;  /* 0x00000000000679c3 */ /* 0x000e220000002600 */
[----:B------:R-:W1:Y:S01]  /*0020*/  LDCU UR7, c[0x0][0x3f8] ;  /* 0x00007f00ff0777ac */ /* 0x000e620008000800 */
[----:B------:R-:W1:Y:S02]  /*0030*/  LDCU UR4, c[0x0][0x3c8] ;  /* 0x00007900ff0477ac */ /* 0x000e640008000800 */
[----:B-1----:R-:W-:-:S04]  /*0040*/  UIMAD UR7, UR7, UR4, URZ ;  /* 0x00000004070772a4 */ /* 0x002fc8000f8e02ff */
[----:B0-----:R-:W-:-:S06]  /*0050*/  UISETP.GE.AND UP0, UPT, UR6, UR7, UPT ;  /* 0x000000070600728c */ /* 0x001fcc000bf06270 */
[----:B------:R-:W-:-:S13]  /*0060*/  PLOP3.LUT P0, PT, PT, PT, UP0, 0x80, 0x8 ;  /* 0x000000000008781c */ /* 0x000fda0003f0f008 */
[----:B------:R-:W-:Y:S05]  /*0070*/  @P0 EXIT ;  /* 0x000000000000094d */ /* 0x000fea0003800000 */
[----:B------:R-:W0:Y:S01]  /*0080*/  S2R R4, SR_TID.X ;  /* 0x0000000000047919 */ /* 0x000e220000002100 */
[----:B------:R-:W1:Y:S01]  /*0090*/  S2UR UR31, SR_CTAID.X ;  /* 0x00000000001f79c3 */ /* 0x000e620000002500 */
[----:B------:R-:W2:Y:S01]  /*00a0*/  LDCU UR5, c[0x0][0x404] ;  /* 0x00008080ff0577ac */ /* 0x000ea20008000800 */
[----:B------:R-:W3:Y:S01]  /*00b0*/  S2R R36, SR_LANEID ;  /* 0x0000000000247919 */ /* 0x000ee20000000000 */
[----:B------:R-:W4:Y:S05]  /*00c0*/  LDCU UR30, c[0x0][0x374] ;  /* 0x00006e80ff1e77ac */ /* 0x000f2a0008000800 */
[----:B------:R-:W5:Y:S01]  /*00d0*/  LDC R2, c[0x0][0x370] ;  /* 0x0000dc00ff027b82 */ /* 0x000f620000000800 */
[----:B------:R-:W1:Y:S01]  /*00e0*/  LDCU.64 UR18, c[0x0][0x388] ;  /* 0x00007100ff1277ac */ /* 0x000e620008000a00 */
[----:B------:R-:W0:Y:S06]  /*00f0*/  LDCU.U8 UR8, c[0x0][0x3fc] ;  /* 0x00007f80ff0877ac */ /* 0x000e2c0008000000 */
[----:B------:R-:W3:Y:S01]  /*0100*/  S2UR UR4, SR_CgaCtaId ;  /* 0x00000000000479c3 */ /* 0x000ee20000008800 */
[----:B------:R-:W-:Y:S01]  /*0110*/  UMOV UR16, 0x400 ;  /* 0x0000040000107882 */ /* 0x000fe20000000000 */
[----:B------:R-:W3:Y:S01]  /*0120*/  LDCU.64 UR24, c[0x0][0x358] ;  /* 0x00006b00ff1877ac */ /* 0x000ee20008000a00 */
[----:B--2---:R-:W-:Y:S01]  /*0130*/  MOV R5, UR5 ;  /* 0x0000000500057c02 */ /* 0x004fe20008000f00 */
[----:B----4-:R-:W-:-:S02]  /*0140*/  UIMAD UR15, UR30, 0x7, UR6 ;  /* 0x000000071e0f78a4 */ /* 0x010fc4000f8e0206 */
[----:B-1----:R-:W-:Y:S01]  /*0150*/  UIMAD UR32, UR31, UR30, UR6 ;  /* 0x0000001e1f2072a4 */ /* 0x002fe2000f8e0206 */
[----:B------:R-:W-:Y:S01]  /*0160*/  ISETP.NE.U32.AND P1, PT, RZ, UR18, PT ;  /* 0x00000012ff007c0c */ /* 0x000fe2000bf25070 */
[----:B------:R-:W-:Y:S02]  /*0170*/  UIMAD UR14, UR30, 0x6, UR6 ;  /* 0x000000061e0e78a4 */ /* 0x000fe4000f8e0206 */
[----:B------:R-:W-:Y:S01]  /*0180*/  UIMAD UR13, UR30, 0x5, UR6 ;  /* 0x000000051e0d78a4 */ /* 0x000fe2000f8e0206 */
[C---:B0-----:R-:W-:Y:S01]  /*0190*/  LOP3.LUT R0, R4.reuse, 0xffff, RZ, 0xc0, !PT ;  /* 0x0000ffff04007812 */ /* 0x041fe200078ec0ff */
[----:B------:R-:W-:Y:S01]  /*01a0*/  UISETP.NE.AND UP0, UPT, UR8, URZ, UPT ;  /* 0x000000ff0800728c */ /* 0x000fe2000bf05270 */
[----:B------:R-:W-:Y:S01]  /*01b0*/  LOP3.LUT P0, RZ, R4, UR31, RZ, 0xfc, !PT ;  /* 0x0000001f04ff7c12 */ /* 0x000fe2000f80fcff */
[----:B------:R-:W-:Y:S01]  /*01c0*/  ULEA UR12, UR30, UR6, 0x2 ;  /* 0x000000061e0c7291 */ /* 0x000fe2000f8e10ff */
[----:B------:R-:W-:Y:S01]  /*01d0*/  SHF.R.U32.HI R37, RZ, 0x2, R4 ;  /* 0x00000002ff257819 */ /* 0x000fe20000011604 */
[----:B------:R-:W-:Y:S01]  /*01e0*/  IMAD R0, R0, 0x445, RZ ;  /* 0x0000044500007824 */ /* 0x000fe200078e02ff */
[----:B------:R-:W-:Y:S01]  /*01f0*/  ISETP.NE.AND.EX P0, PT, RZ, UR19, !P0, P1 ;  /* 0x00000013ff007c0c */ /* 0x000fe2000c705310 */
[----:B------:R-:W-:Y:S01]  /*0200*/  UIMAD UR11, UR30, 0x3, UR6 ;  /* 0x000000031e0b78a4 */ /* 0x000fe2000f8e0206 */
[----:B------:R-:W-:Y:S01]  /*0210*/  LOP3.LUT R37, R37, 0xf8, RZ, 0xc0, !PT ;  /* 0x000000f825257812 */ /* 0x000fe200078ec0ff */
[----:B---3--:R-:W-:Y:S01]  /*0220*/  ULEA UR16, UR4, UR16, 0x18 ;  /* 0x0000001004107291 */ /* 0x008fe2000f8ec0ff */
[----:B------:R-:W-:Y:S01]  /*0230*/  SHF.R.U32.HI R0, RZ, 0x10, R0 ;  /* 0x00000010ff007819 */ /* 0x000fe20000011600 */
[----:B------:R-:W-:Y:S01]  /*0240*/  ULEA UR10, UR30, UR6, 0x1 ;  /* 0x000000061e0a7291 */ /* 0x000fe2000f8e08ff */
[----:B-----5:R-:W-:Y:S01]  /*0250*/  LOP3.LUT R32, R2, 0x7, RZ, 0xc0, !PT ;  /* 0x0000000702207812 */ /* 0x020fe200078ec0ff */
[----:B------:R-:W-:Y:S01]  /*0260*/  UIADD3 UR9, UPT, UPT, UR6, UR30, URZ ;  /* 0x0000001e06097290 */ /* 0x000fe2000fffe0ff */
[----:B------:R-:W-:Y:S01]  /*0270*/  PRMT R3, R0, 0x9910, RZ ;  /* 0x0000991000037816 */ /* 0x000fe200000000ff */
[----:B------:R-:W-:Y:S01]  /*0280*/  IMAD R0, R5, UR31, R0 ;  /* 0x0000001f05007c24 */ /* 0x000fe2000f8e0200 */
[----:B------:R-:W-:Y:S01]  /*0290*/  LOP3.LUT R35, R2, 0x7ffffff8, RZ, 0xc0, !PT ;  /* 0x7ffffff802237812 */ /* 0x000fe200078ec0ff */
[----:B------:R-:W-:Y:S01]  /*02a0*/  UMOV UR4, URZ ;  /* 0x000000ff00047c82 */ /* 0x000fe20008000000 */
[----:B------:R-:W-:Y:S01]  /*02b0*/  UMOV UR8, UR6 ;  /* 0x0000000600087c82 */ /* 0x000fe20008000000 */
[----:B------:R-:W-:Y:S01]  /*02c0*/  IMAD R3, R3, 0x3c, RZ ;  /* 0x0000003c03037824 */ /* 0x000fe200078e02ff */
[----:B------:R-:W-:-:S02]  /*02d0*/  IADD3 R30, PT, PT, R0, 0x8, RZ ;  /* 0x00000008001e7810 */ /* 0x000fc40007ffe0ff */
[----:B------:R-:W-:Y:S02]  /*02e0*/  SHF.R.S32.HI R34, RZ, 0x1f, R0 ;  /* 0x0000001fff227819 */ /* 0x000fe40000011400 */
[----:B------:R-:W-:Y:S02]  /*02f0*/  IADD3 R3, PT, PT, RZ, -R3, RZ ;  /* 0x80000003ff037210 */ /* 0x000fe40007ffe0ff */
[----:B------:R-:W-:Y:S02]  /*0300*/  SHF.R.S32.HI R33, RZ, 0x1f, R30 ;  /* 0x0000001fff217819 */ /* 0x000fe4000001141e */
[----:B------:R-:W-:-:S04]  /*0310*/  PRMT R3, R3, 0x7710, RZ ;  /* 0x0000771003037816 */ /* 0x000fc800000000ff */
[----:B------:R-:W-:-:S04]  /*0320*/  IADD3 R3, PT, PT, R3, R4, RZ ;  /* 0x0000000403037210 */ /* 0x000fc80007ffe0ff */
[----:B------:R-:W-:-:S04]  /*0330*/  SHF.L.U32 R3, R3, 0x1, RZ ;  /* 0x0000000103037819 */ /* 0x000fc800000006ff */
[----:B------:R-:W-:-:S07]  /*0340*/  LOP3.LUT R31, R3, 0xffff, RZ, 0xc0, !PT ;  /* 0x0000ffff031f7812 */ /* 0x000fce00078ec0ff */
.L_x_1862:
[----:B0-----:R-:W0:Y:S01]  /*0350*/  LDCU UR5, c[0x0][0x3f8] ;  /* 0x00007f00ff0577ac */ /* 0x001e220008000800 */
[----:B------:R-:W-:Y:S02]  /*0360*/  IABS R8, UR8 ;  /* 0x0000000800087c13 */ /* 0x000fe40008000000 */
[----:B------:R-:W-:Y:S02]  /*0370*/  CS2R R28, SRZ ;  /* 0x00000000001c7805 */ /* 0x000fe4000001ff00 */
[----:B-----5:R-:W-:Y:S01]  /*0380*/  IADD3 R15, PT, PT, R0, 0x10, RZ ;  /* 0x00000010000f7810 */ /* 0x020fe20007ffe0ff */
[----:B-1----:R-:W1:Y:S01]  /*0390*/  LDCU.64 UR20, c[0x0][0x3e8] ;  /* 0x00007d00ff1477ac */ /* 0x002e620008000a00 */
[----:B------:R-:W-:Y:S02]  /*03a0*/  R2UR UR17, R8 ;  /* 0x00000000081172ca */ /* 0x000fe400000e0000 */
[----:B------:R-:W-:Y:S01]  /*03b0*/  SHF.R.S32.HI R9, RZ, 0x1f, R15 ;  /* 0x0000001fff097819 */ /* 0x000fe2000001140f */
[----:B--2---:R-:W2:Y:S01]  /*03c0*/  LDCU.64 UR22, c[0x0][0x3f0] ;  /* 0x00007e00ff1677ac */ /* 0x004ea20008000a00 */
[----:B---3--:R-:W-:-:S04]  /*03d0*/  IADD3 R21, PT, PT, R0, 0x18, RZ ;  /* 0x0000001800157810 */ /* 0x008fc80007ffe0ff */
[----:B------:R-:W-:Y:S02]  /*03e0*/  SHF.R.S32.HI R19, RZ, 0x1f, R21 ;  /* 0x0000001fff137819 */ /* 0x000fe40000011415 */
[----:B0---4-:R-:W-:Y:S01]  /*03f0*/  MOV R3, UR5 ;  /* 0x0000000500037c02 */ /* 0x011fe20008000f00 */
[----:B------:R-:W-:-:S03]  /*0400*/  UISETP.NE.AND UP1, UPT, UR5, URZ, UPT ;  /* 0x000000ff0500728c */ /* 0x000fc6000bf25270 */
[----:B------:R-:W-:Y:S02]  /*0410*/  IABS R6, R3 ;  /* 0x0000000300067213 */ /* 0x000fe40000000000 */
[----:B-1----:R-:W-:Y:S02]  /*0420*/  ISETP.GE.U32.AND P5, PT, R15, UR20, PT ;  /* 0x000000140f007c0c */ /* 0x002fe4000bfa6070 */
[----:B------:R-:W0:Y:S01]  /*0430*/  I2F.RP R3, R6 ;  /* 0x0000000600037306 */ /* 0x000e220000209400 */
[----:B------:R-:W-:Y:S02]  /*0440*/  ISETP.GE.U32.AND P6, PT, R0, UR20, PT ;  /* 0x0000001400007c0c */ /* 0x000fe4000bfc6070 */
[----:B------:R-:W-:-:S05]  /*0450*/  ISETP.GE.AND.EX P5, PT, R9, UR21, PT, P5 ;  /* 0x0000001509007c0c */ /* 0x000fca000bfa6350 */
[----:B0-----:R-:W0:Y:S08]  /*0460*/  MUFU.RCP R3, R3 ;  /* 0x0000000300037308 */ /* 0x001e300000001000 */
[----:B------:R-:W1:Y:S08]  /*0470*/  @!P5 LDC.64 R12, c[0x0][0x3e0] ;  /* 0x0000f800ff0cdb82 */ /* 0x000e700000000a00 */
[----:B------:R-:W3:Y:S01]  /*0480*/  @!P5 LDC.64 R10, c[0x0][0x390] ;  /* 0x0000e400ff0adb82 */ /* 0x000ee20000000a00 */
[----:B0-----:R-:W-:-:S04]  /*0490*/  VIADD R4, R3, 0xffffffe ;  /* 0x0ffffffe03047836 */ /* 0x001fc80000000000 */
[----:B------:R0:W4:Y:S02]  /*04a0*/  F2I.FTZ.U32.TRUNC.NTZ R5, R4 ;  /* 0x0000000400057305 */ /* 0x000124000021f000 */
[----:B0-----:R-:W-:Y:S01]  /*04b0*/  HFMA2 R4, -RZ, RZ, 0, 0 ;  /* 0x00000000ff047431 */ /* 0x001fe200000001ff */
[----:B----4-:R-:W-:Y:S02]  /*04c0*/  R2UR UR19, R5 ;  /* 0x00000000051372ca */ /* 0x010fe400000e0000 */
[----:B------:R-:W-:Y:S02]  /*04d0*/  IADD3 R7, PT, PT, RZ, -R5, RZ ;  /* 0x80000005ff077210 */ /* 0x000fe40007ffe0ff */
[----:B------:R-:W-:Y:S01]  /*04e0*/  R2UR UR18, R4 ;  /* 0x00000000041272ca */ /* 0x000fe200000e0000 */
[----:B-1----:R-:W-:Y:S02]  /*04f0*/  @!P5 IMAD R4, R9, R12, RZ ;  /* 0x0000000c0904d224 */ /* 0x002fe400078e02ff */
[----:B------:R-:W-:-:S02]  /*0500*/  IMAD R7, R7, R6, RZ ;  /* 0x0000000607077224 */ /* 0x000fc400078e02ff */
[----:B------:R-:W-:-:S08]  /*0510*/  @!P5 IMAD R23, R15, R13, R4 ;  /* 0x0000000d0f17d224 */ /* 0x000fd000078e0204 */
[----:B------:R-:W-:Y:S01]  /*0520*/  IMAD.HI.U32 R7, R5, R7, UR18 ;  /* 0x0000001205077e27 */ /* 0x000fe2000f8e0007 */
[----:B------:R-:W-:-:S04]  /*0530*/  IADD3 R5, PT, PT, R0, 0x20, RZ ;  /* 0x0000002000057810 */ /* 0x000fc80007ffe0ff */
[----:B------:R-:W-:Y:S02]  /*0540*/  R2UR UR18, R7 ;  /* 0x00000000071272ca */ /* 0x000fe400000e0000 */
[----:B------:R-:W-:-:S11]  /*0550*/  SHF.R.S32.HI R20, RZ, 0x1f, R5 ;  /* 0x0000001fff147819 */ /* 0x000fd60000011405 */
[----:B------:R-:W-:-:S06]  /*0560*/  UIMAD.WIDE.U32 UR18, UR18, UR17, URZ ;  /* 0x00000011121272a5 */ /* 0x000fcc000f8e00ff */
[----:B------:R-:W-:-:S05]  /*0570*/  IADD3 R3, PT, PT, RZ, -UR19, RZ ;  /* 0x80000013ff037c10 */ /* 0x000fca000fffe0ff */
[----:B------:R-:W-:Y:S01]  /*0580*/  IMAD R3, R6, R3, UR17 ;  /* 0x0000001106037e24 */ /* 0x000fe2000f8e0203 */
[----:B------:R-:W-:-:S04]  /*0590*/  ULOP3.LUT UR17, UR8, UR5, URZ, 0x3c, !UPT ;  /* 0x0000000508117292 */ /* 0x000fc8000f8e3cff */
[----:B------:R-:W-:-:S13]  /*05a0*/  ISETP.GT.U32.AND P1, PT, R6, R3, PT ;  /* 0x000000030600720c */ /* 0x000fda0003f24070 */
[----:B------:R-:W-:Y:S01]  /*05b0*/  VOTEU.ANY UP3, P1 ;  /* 0x0000000000ff7886 */ /* 0x000fe20000860100 */
[----:B------:R-:W-:-:S04]  /*05c0*/  PLOP3.LUT P1, PT, PT, PT, UP3, 0x80, 0x8 ;  /* 0x000000000008781c */ /* 0x000fc80003f2f038 */
[----:B------:R-:W-:Y:S02]  /*05d0*/  @!UP3 UIADD3 UR19, UPT, UPT, UR19, 0x1, URZ ;  /* 0x000000011313b890 */ /* 0x000fe4000fffe0ff */
[----:B------:R-:W-:-:S07]  /*05e0*/  UISETP.GE.AND UP3, UPT, UR17, URZ, UPT ;  /* 0x000000ff1100728c */ /* 0x000fce000bf66270 */
[----:B------:R-:W-:-:S04]  /*05f0*/  @!P1 IADD3 R3, PT, PT, R3, -R6, RZ ;  /* 0x8000000603039210 */ /* 0x000fc80007ffe0ff */
[----:B------:R-:W-:-:S13]  /*0600*/  ISETP.GE.U32.AND P1, PT, R3, R6, PT ;  /* 0x000000060300720c */ /* 0x000fda0003f26070 */
[----:B------:R-:W-:Y:S01]  /*0610*/  VOTEU.ANY UP2, P1 ;  /* 0x0000000000ff7886 */ /* 0x000fe20000840100 */
[----:B------:R-:W-:-:S04]  /*0620*/  ISETP.GE.U32.AND P1, PT, R21, UR20, PT ;  /* 0x0000001415007c0c */ /* 0x000fc8000bf26070 */
[----:B------:R-:W-:Y:S01]  /*0630*/  @UP2 UIADD3 UR19, UPT, UPT, UR19, 0x1, URZ ;  /* 0x0000000113132890 */ /* 0x000fe2000fffe0ff */
[----:B------:R-:W-:-:S03]  /*0640*/  ISETP.GE.AND.EX P1, PT, R19, UR21, PT, P1 ;  /* 0x0000001513007c0c */ /* 0x000fc6000bf26310 */
[----:B------:R-:W-:Y:S02]  /*0650*/  @!UP3 UIADD3 UR19, UPT, UPT, -UR19, URZ, URZ ;  /* 0x000000ff1313b290 */ /* 0x000fe4000fffe1ff */
[----:B------:R-:W-:-:S04]  /*0660*/  @!UP1 ULOP3.LUT UR19, URZ, UR5, URZ, 0x33, !UPT ;  /* 0x00000005ff139292 */ /* 0x000fc8000f8e33ff */
[----:B------:R-:W-:-:S04]  /*0670*/  UIADD3 UR17, UPT, UPT, -UR19, URZ, URZ ;  /* 0x000000ff13117290 */ /* 0x000fc8000fffe1ff */
[----:B------:R-:W-:Y:S01]  /*0680*/  UIMAD UR17, UR5, UR17, UR8 ;  /* 0x00000011051172a4 */ /* 0x000fe2000f8e0208 */
[----:B------:R-:W0:Y:S01]  /*0690*/  @!P1 LDC.64 R16, c[0x0][0x3e0] ;  /* 0x0000f800ff109b82 */ /* 0x000e220000000a00 */
[----:B------:R-:W-:Y:S02]  /*06a0*/  USHF.R.S32.HI UR5, URZ, 0x1f, UR19 ;  /* 0x0000001fff057899 */ /* 0x000fe40008011413 */
[----:B------:R-:W-:Y:S02]  /*06b0*/  UIMAD UR17, UR17, 0x78, URZ ;  /* 0x00000078111178a4 */ /* 0x000fe4000f8e02ff */
[----:B--2---:R-:W-:-:S04]  /*06c0*/  UIMAD UR5, UR5, UR22, URZ ;  /* 0x00000016050572a4 */ /* 0x004fc8000f8e02ff */
[----:B------:R-:W-:Y:S01]  /*06d0*/  IMAD.U32 R3, RZ, RZ, UR17 ;  /* 0x00000011ff037e24 */ /* 0x000fe2000f8e00ff */
[----:B------:R-:W-:Y:S01]  /*06e0*/  IADD3 R6, P2, PT, R31, UR17, RZ ;  /* 0x000000111f067c10 */ /* 0x000fe2000ff5e0ff */
[----:B------:R-:W-:-:S03]  /*06f0*/  UIMAD UR5, UR19, UR23, UR5 ;  /* 0x00000017130572a4 */ /* 0x000fc6000f8e0205 */
[----:B------:R-:W-:Y:S02]  /*0700*/  LEA.HI.X.SX32 R7, R3, RZ, 0x1, P2 ;  /* 0x000000ff03077211 */ /* 0x000fe400010f0eff */
[----:B------:R-:W-:Y:S02]  /*0710*/  MOV R3, UR22 ;  /* 0x0000001600037c02 */ /* 0x000fe40008000f00 */
[----:B------:R-:W-:-:S03]  /*0720*/  ISETP.GE.U32.AND P2, PT, R5, UR20, PT ;  /* 0x0000001405007c0c */ /* 0x000fc6000bf46070 */
[----:B------:R-:W-:Y:S01]  /*0730*/  IMAD.WIDE.U32 R6, R3, UR19, R6 ;  /* 0x0000001303067c25 */ /* 0x000fe2000f8e0006 */
[----:B------:R-:W-:Y:S02]  /*0740*/  IADD3 R3, PT, PT, R0, 0x28, RZ ;  /* 0x0000002800037810 */ /* 0x000fe40007ffe0ff */
[----:B------:R-:W-:Y:S01]  /*0750*/  ISETP.GE.AND.EX P2, PT, R20, UR21, PT, P2 ;  /* 0x0000001514007c0c */ /* 0x000fe2000bf46320 */
[----:B0-----:R-:W-:Y:S01]  /*0760*/  @!P1 IMAD R18, R19, R16, RZ ;  /* 0x0000001013129224 */ /* 0x001fe200078e02ff */
[----:B------:R-:W-:Y:S01]  /*0770*/  IADD3 R9, PT, PT, R7, UR5, RZ ;  /* 0x0000000507097c10 */ /* 0x000fe2000fffe0ff */
[----:B------:R-:W-:Y:S01]  /*0780*/  @!P1 IMAD.MOV.U32 R22, RZ, RZ, R6 ;  /* 0x000000ffff169224 */ /* 0x000fe200078e0006 */
[----:B------:R-:W-:Y:S01]  /*0790*/  @!P5 MOV R8, R6 ;  /* 0x000000060008d202 */ /* 0x000fe20000000f00 */
[----:B------:R-:W-:Y:S01]  /*07a0*/  @!P1 IMAD R25, R21, R17, R18 ;  /* 0x0000001115199224 */ /* 0x000fe200078e0212 */
[----:B------:R-:W-:Y:S02]  /*07b0*/  ISETP.GE.U32.AND P3, PT, R3, UR20, PT ;  /* 0x0000001403007c0c */ /* 0x000fe4000bf66070 */
[----:B------:R-:W-:Y:S01]  /*07c0*/  SHF.R.S32.HI R4, RZ, 0x1f, R3 ;  /* 0x0000001fff047819 */ /* 0x000fe20000011403 */
[----:B------:R-:W-:-:S02]  /*07d0*/  @!P5 IMAD.WIDE.U32 R12, R15, R12, R8 ;  /* 0x0000000c0f0cd225 */ /* 0x000fc400078e0008 */
[----:B------:R-:W0:Y:S01]  /*07e0*/  @!P1 LDC.64 R14, c[0x0][0x390] ;  /* 0x0000e400ff0e9b82 */ /* 0x000e220000000a00 */
[----:B------:R-:W-:Y:S02]  /*07f0*/  ISETP.GE.AND.EX P3, PT, R4, UR21, PT, P3 ;  /* 0x0000001504007c0c */ /* 0x000fe4000bf66330 */
[----:B------:R-:W-:Y:S02]  /*0800*/  @!P5 IADD3 R13, PT, PT, R13, R23, RZ ;  /* 0x000000170d0dd210 */ /* 0x000fe40007ffe0ff */
[C---:B---3--:R-:W-:Y:S02]  /*0810*/  @!P5 LEA R10, P4, R12.reuse, R10, 0x1 ;  /* 0x0000000a0c0ad211 */ /* 0x048fe400078808ff */
[----:B------:R-:W-:Y:S02]  /*0820*/  @!P1 MOV R23, R9 ;  /* 0x0000000900179202 */ /* 0x000fe40000000f00 */
[----:B------:R-:W-:Y:S02]  /*0830*/  @!P5 LEA.HI.X R11, R12, R11, R13, 0x1, P4 ;  /* 0x0000000b0c0bd211 */ /* 0x000fe400020f0c0d */
[----:B------:R-:W1:Y:S01]  /*0840*/  @!P2 LDC.64 R12, c[0x0][0x3e0] ;  /* 0x0000f800ff0cab82 */ /* 0x000e620000000a00 */
[----:B------:R-:W-:Y:S01]  /*0850*/  ISETP.GE.U32.AND P4, PT, R30, UR20, PT ;  /* 0x000000141e007c0c */ /* 0x000fe2000bf86070 */
[----:B------:R-:W-:Y:S01]  /*0860*/  @!P1 IMAD.WIDE.U32 R16, R21, R16, R22 ;  /* 0x0000001015109225 */ /* 0x000fe200078e0016 */
[----:B------:R2:W3:Y:S02]  /*0870*/  @!P5 LDG.E R29, desc[UR24][R10.64] ;  /* 0x000000180a1dd981 */ /* 0x0004e4000c1e1900 */
[----:B------:R-:W-:-:S03]  /*0880*/  ISETP.GE.AND.EX P4, PT, R33, UR21, PT, P4 ;  /* 0x0000001521007c0c */ /* 0x000fc6000bf86340 */
[----:B------:R-:W4:Y:S01]  /*0890*/  @!P3 LDC.64 R18, c[0x0][0x3e0] ;  /* 0x0000f800ff12bb82 */ /* 0x000f220000000a00 */
[----:B------:R-:W-:Y:S02]  /*08a0*/  ISETP.GE.AND.EX P5, PT, R34, UR21, PT, P6 ;  /* 0x0000001522007c0c */ /* 0x000fe4000bfa6360 */
[----:B------:R-:W-:Y:S02]  /*08b0*/  @!P1 IADD3 R17, PT, PT, R17, R25, RZ ;  /* 0x0000001911119210 */ /* 0x000fe40007ffe0ff */
[----:B0-----:R-:W-:-:S03]  /*08c0*/  @!P1 LEA R14, P6, R16, R14, 0x1 ;  /* 0x0000000e100e9211 */ /* 0x001fc600078c08ff */
[----:B--2---:R-:W0:Y:S01]  /*08d0*/  @!P2 LDC.64 R10, c[0x0][0x390] ;  /* 0x0000e400ff0aab82 */ /* 0x004e220000000a00 */
[----:B------:R-:W-:Y:S02]  /*08e0*/  @!P1 LEA.HI.X R15, R16, R15, R17, 0x1, P6 ;  /* 0x0000000f100f9211 */ /* 0x000fe400030f0c11 */
[----:B------:R-:W-:-:S03]  /*08f0*/  @!P2 MOV R21, R9 ;  /* 0x000000090015a202 */ /* 0x000fc60000000f00 */
[----:B------:R2:W5:Y:S02]  /*0900*/  @!P1 LDG.E R28, desc[UR24][R14.64] ;  /* 0x000000180e1c9981 */ /* 0x000564000c1e1900 */
[----:B------:R-:W0:Y:S01]  /*0910*/  @!P3 LDC.64 R16, c[0x0][0x390] ;  /* 0x0000e400ff10bb82 */ /* 0x000e220000000a00 */
[----:B-1----:R-:W-:Y:S01]  /*0920*/  @!P2 IMAD R24, R20, R12, RZ ;  /* 0x0000000c1418a224 */ /* 0x002fe200078e02ff */
[----:B------:R-:W-:-:S06]  /*0930*/  @!P2 MOV R20, R6 ;  /* 0x000000060014a202 */ /* 0x000fcc0000000f00 */
[----:B------:R-:W1:Y:S01]  /*0940*/  @!P4 LDC.64 R22, c[0x0][0x3e0] ;  /* 0x0000f800ff16cb82 */ /* 0x000e620000000a00 */
[----:B----4-:R-:W-:Y:S02]  /*0950*/  @!P3 IMAD R4, R4, R18, RZ ;  /* 0x000000120404b224 */ /* 0x010fe400078e02ff */
[C---:B------:R-:W-:Y:S02]  /*0960*/  @!P2 IMAD R24, R5.reuse, R13, R24 ;  /* 0x0000000d0518a224 */ /* 0x040fe400078e0218 */
[----:B------:R-:W-:Y:S01]  /*0970*/  @!P2 IMAD.WIDE.U32 R12, R5, R12, R20 ;  /* 0x0000000c050ca225 */ /* 0x000fe200078e0014 */
[----:B------:R-:W-:Y:S02]  /*0980*/  @!P3 MOV R5, R9 ;  /* 0x000000090005b202 */ /* 0x000fe40000000f00 */
[----:B--2---:R-:W2:Y:S01]  /*0990*/  @!P5 LDC.64 R14, c[0x0][0x3e0] ;  /* 0x0000f800ff0edb82 */ /* 0x004ea20000000a00 */
[----:B------:R-:W-:Y:S01]  /*09a0*/  @!P3 IMAD R20, R3, R19, R4 ;  /* 0x000000130314b224 */ /* 0x000fe200078e0204 */
[----:B------:R-:W-:Y:S01]  /*09b0*/  @!P3 MOV R4, R6 ;  /* 0x000000060004b202 */ /* 0x000fe20000000f00 */
[----:B------:R-:W-:Y:S01]  /*09c0*/  @!P2 IMAD.IADD R24, R13, 0x1, R24 ;  /* 0x000000010d18a824 */ /* 0x000fe200078e0218 */
[----:B0-----:R-:W-:-:S03]  /*09d0*/  @!P2 LEA R10, P1, R12, R10, 0x1 ;  /* 0x0000000a0c0aa211 */ /* 0x001fc600078208ff */
[----:B------:R-:W-:Y:S02]  /*09e0*/  @!P3 IMAD.WIDE.U32 R18, R3, R18, R4 ;  /* 0x000000120312b225 */ /* 0x000fe400078e0004 */
[----:B------:R-:W0:Y:S01]  /*09f0*/  @!P4 LDC.64 R4, c[0x0][0x390] ;  /* 0x0000e400ff04cb82 */ /* 0x000e220000000a00 */
[----:B------:R-:W-:Y:S02]  /*0a00*/  @!P2 LEA.HI.X R11, R12, R11, R24, 0x1, P1 ;  /* 0x0000000b0c0ba211 */ /* 0x000fe400008f0c18 */
[----:B------:R-:W-:Y:S02]  /*0a10*/  @!P3 IADD3 R20, PT, PT, R19, R20, RZ ;  /* 0x000000141314b210 */ /* 0x000fe40007ffe0ff */
[----:B------:R-:W-:-:S03]  /*0a20*/  @!P3 LEA R16, P1, R18, R16, 0x1 ;  /* 0x000000101210b211 */ /* 0x000fc600078208ff */
[----:B------:R-:W4:Y:S01]  /*0a30*/  @!P5 LDC.64 R12, c[0x0][0x390] ;  /* 0x0000e400ff0cdb82 */ /* 0x000f220000000a00 */
[----:B------:R-:W-:Y:S01]  /*0a40*/  @!P3 LEA.HI.X R17, R18, R17, R20, 0x1, P1 ;  /* 0x000000111211b211 */ /* 0x000fe200008f0c14 */
[----:B-1----:R-:W-:Y:S01]  /*0a50*/  @!P4 IMAD R3, R33, R22, RZ ;  /* 0x000000162103c224 */ /* 0x002fe200078e02ff */
[----:B------:R-:W-:Y:S02]  /*0a60*/  @!P4 MOV R20, R6 ;  /* 0x000000060014c202 */ /* 0x000fe40000000f00 */
[----:B------:R-:W-:Y:S02]  /*0a70*/  @!P4 MOV R21, R9 ;  /* 0x000000090015c202 */ /* 0x000fe40000000f00 */
[----:B------:R-:W-:Y:S01]  /*0a80*/  IADD3 R19, PT, PT, R0, 0x30, RZ ;  /* 0x0000003000137810 */ /* 0x000fe20007ffe0ff */
[C---:B------:R-:W-:Y:S02]  /*0a90*/  @!P4 IMAD R3, R30.reuse, R23, R3 ;  /* 0x000000171e03c224 */ /* 0x040fe400078e0203 */
[----:B------:R-:W-:Y:S01]  /*0aa0*/  @!P4 IMAD.WIDE.U32 R22, R30, R22, R20 ;  /* 0x000000161e16c225 */ /* 0x000fe200078e0014 */
[----:B------:R-:W-:-:S02]  /*0ab0*/  ISETP.GE.U32.AND P1, PT, R19, UR20, PT ;  /* 0x0000001413007c0c */ /* 0x000fc4000bf26070 */
[----:B------:R-:W-:Y:S01]  /*0ac0*/  SHF.R.S32.HI R20, RZ, 0x1f, R19 ;  /* 0x0000001fff147819 */ /* 0x000fe20000011413 */
[----:B--2---:R-:W-:Y:S01]  /*0ad0*/  @!P5 IMAD R18, R34, R14, RZ ;  /* 0x0000000e2212d224 */ /* 0x004fe200078e02ff */
[----:B------:R-:W-:Y:S02]  /*0ae0*/  @!P5 MOV R24, R6 ;  /* 0x000000060018d202 */ /* 0x000fe40000000f00 */
[----:B------:R-:W-:Y:S02]  /*0af0*/  @!P5 MOV R25, R9 ;  /* 0x000000090019d202 */ /* 0x000fe40000000f00 */
[----:B------:R-:W-:Y:S01]  /*0b00*/  ISETP.GE.AND.EX P1, PT, R20, UR21, PT, P1 ;  /* 0x0000001514007c0c */ /* 0x000fe2000bf26310 */
[----:B------:R-:W-:Y:S01]  /*0b10*/  @!P5 IMAD R21, R0, R15, R18 ;  /* 0x0000000f0015d224 */ /* 0x000fe200078e0212 */
[----:B0-----:R-:W-:Y:S01]  /*0b20*/  @!P4 LEA R4, P6, R22, R4, 0x1 ;  /* 0x000000041604c211 */ /* 0x001fe200078c08ff */
[----:B------:R-:W-:Y:S02]  /*0b30*/  @!P4 IMAD.IADD R3, R23, 0x1, R3 ;  /* 0x000000011703c824 */ /* 0x000fe400078e0203 */
[----:B------:R-:W-:-:S03]  /*0b40*/  @!P5 IMAD.WIDE.U32 R14, R0, R14, R24 ;  /* 0x0000000e000ed225 */ /* 0x000fc600078e0018 */
[----:B------:R-:W-:Y:S02]  /*0b50*/  @!P4 LEA.HI.X R5, R22, R5, R3, 0x1, P6 ;  /* 0x000000051605c211 */ /* 0x000fe400030f0c03 */
[----:B------:R-:W-:Y:S02]  /*0b60*/  @!P5 IADD3 R21, PT, PT, R15, R21, RZ ;  /* 0x000000150f15d210 */ /* 0x000fe40007ffe0ff */
[----:B----4-:R-:W-:Y:S01]  /*0b70*/  @!P5 LEA R12, P6, R14, R12, 0x1 ;  /* 0x0000000c0e0cd211 */ /* 0x010fe200078c08ff */
[----:B------:R-:W-:Y:S01]  /*0b80*/  HFMA2 R24, -RZ, RZ, 0, 0 ;  /* 0x00000000ff187431 */ /* 0x000fe200000001ff */
[----:B------:R-:W-:Y:S02]  /*0b90*/  IADD3 R3, PT, PT, R0, 0x38, RZ ;  /* 0x0000003800037810 */ /* 0x000fe40007ffe0ff */
[----:B------:R-:W-:Y:S02]  /*0ba0*/  @!P5 LEA.HI.X R13, R14, R13, R21, 0x1, P6 ;  /* 0x0000000d0e0dd211 */ /* 0x000fe400030f0c15 */
[----:B------:R-:W-:Y:S01]  /*0bb0*/  CS2R R26, SRZ ;  /* 0x00000000001a7805 */ /* 0x000fe2000001ff00 */
[----:B------:R-:W0:Y:S01]  /*0bc0*/  @!P1 LDC.64 R14, c[0x0][0x3e0] ;  /* 0x0000f800ff0e9b82 */ /* 0x000e220000000a00 */
[----:B------:R-:W-:-:S02]  /*0bd0*/  ISETP.GE.U32.AND P6, PT, R3, UR20, PT ;  /* 0x0000001403007c0c */ /* 0x000fc4000bfc6070 */
[----:B------:R-:W-:Y:S01]  /*0be0*/  SHF.R.S32.HI R18, RZ, 0x1f, R3 ;  /* 0x0000001fff127819 */ /* 0x000fe20000011403 */
[----:B------:R1:W2:Y:S04]  /*0bf0*/  @!P5 LDG.E R24, desc[UR24][R12.64] ;  /* 0x000000180c18d981 */ /* 0x0002a8000c1e1900 */
[----:B------:R4:W2:Y:S01]  /*0c00*/  @!P4 LDG.E R27, desc[UR24][R4.64] ;  /* 0x00000018041bc981 */ /* 0x0008a2000c1e1900 */
[----:B------:R-:W-:-:S03]  /*0c10*/  ISETP.GE.AND.EX P4, PT, R18, UR21, PT, P6 ;  /* 0x0000001512007c0c */ /* 0x000fc6000bf86360 */
[----:B------:R0:W2:Y:S01]  /*0c20*/  @!P2 LDG.E R26, desc[UR24][R10.64] ;  /* 0x000000180a1aa981 */ /* 0x0000a2000c1e1900 */
[----:B-1----:R-:W1:Y:S09]  /*0c30*/  @!P1 LDC.64 R12, c[0x0][0x390] ;  /* 0x0000e400ff0c9b82 */ /* 0x002e720000000a00 */
[----:B----4-:R-:W4:Y:S01]  /*0c40*/  @!P4 LDC.64 R4, c[0x0][0x3e0] ;  /* 0x0000f800ff04cb82 */ /* 0x010f220000000a00 */
[----:B0-----:R-:W-:Y:S01]  /*0c50*/  @!P1 IMAD R20, R20, R14, RZ ;  /* 0x0000000e14149224 */ /* 0x001fe200078e02ff */
[----:B------:R-:W-:-:S02]  /*0c60*/  @!P1 MOV R10, R6 ;  /* 0x00000006000a9202 */ /* 0x000fc40000000f00 */
[----:B------:R-:W-:Y:S01]  /*0c70*/  @!P1 MOV R11, R9 ;  /* 0x00000009000b9202 */ /* 0x000fe20000000f00 */
[C---:B------:R-:W-:Y:S02]  /*0c80*/  @!P1 IMAD R23, R19.reuse, R15, R20 ;  /* 0x0000000f13179224 */ /* 0x040fe400078e0214 */
[----:B------:R-:W-:-:S03]  /*0c90*/  @!P1 IMAD.WIDE.U32 R14, R19, R14, R10 ;  /* 0x0000000e130e9225 */ /* 0x000fc600078e000a */
[----:B------:R-:W0:Y:S01]  /*0ca0*/  @!P4 LDC.64 R10, c[0x0][0x390] ;  /* 0x0000e400ff0acb82 */ /* 0x000e220000000a00 */
[----:B------:R-:W-:Y:S02]  /*0cb0*/  CS2R R20, SRZ ;  /* 0x0000000000147805 */ /* 0x000fe4000001ff00 */
[----:B------:R-:W-:Y:S02]  /*0cc0*/  @!P1 IADD3 R15, PT, PT, R15, R23, RZ ;  /* 0x000000170f0f9210 */ /* 0x000fe40007ffe0ff */
[C---:B-1----:R-:W-:Y:S02]  /*0cd0*/  @!P1 LEA R12, P2, R14.reuse, R12, 0x1 ;  /* 0x0000000c0e0c9211 */ /* 0x042fe400078408ff */
[----:B------:R-:W2:Y:S02]  /*0ce0*/  @!P3 LDG.E R21, desc[UR24][R16.64] ;  /* 0x000000181015b981 */ /* 0x000ea4000c1e1900 */
[----:B------:R-:W-:-:S05]  /*0cf0*/  @!P1 LEA.HI.X R13, R14, R13, R15, 0x1, P2 ;  /* 0x0000000d0e0d9211 */ /* 0x000fca00010f0c0f */
[----:B------:R1:W2:Y:S01]  /*0d00*/  @!P1 LDG.E R20, desc[UR24][R12.64] ;  /* 0x000000180c149981 */ /* 0x0002a2000c1e1900 */
[----:B----4-:R-:W-:-:S04]  /*0d10*/  @!P4 IMAD R18, R18, R4, RZ ;  /* 0x000000041212c224 */ /* 0x010fc800078e02ff */
[----:B------:R-:W-:Y:S01]  /*0d20*/  @!P4 IMAD R5, R3, R5, R18 ;  /* 0x000000050305c224 */ /* 0x000fe200078e0212 */
[----:B-1----:R-:W-:Y:S01]  /*0d30*/  @!P4 MOV R13, R9 ;  /* 0x00000009000dc202 */ /* 0x002fe20000000f00 */
[----:B------:R-:W-:-:S04]  /*0d40*/  @!P4 IMAD.MOV.U32 R12, RZ, RZ, R6 ;  /* 0x000000ffff0cc224 */ /* 0x000fc800078e0006 */
[----:B------:R-:W-:-:S04]  /*0d50*/  @!P4 IMAD.WIDE.U32 R12, R3, R4, R12 ;  /* 0x00000004030cc225 */ /* 0x000fc800078e000c */
[----:B------:R-:W-:Y:S01]  /*0d60*/  HFMA2 R19, -RZ, RZ, 0, 0 ;  /* 0x00000000ff137431 */ /* 0x000fe200000001ff */
[----:B------:R-:W-:Y:S02]  /*0d70*/  @!P4 IADD3 R3, PT, PT, R13, R5, RZ ;  /* 0x000000050d03c210 */ /* 0x000fe40007ffe0ff */
[----:B0-----:R-:W-:-:S04]  /*0d80*/  @!P4 LEA R10, P1, R12, R10, 0x1 ;  /* 0x0000000a0c0ac211 */ /* 0x001fc800078208ff */
[----:B------:R-:W-:-:S05]  /*0d90*/  @!P4 LEA.HI.X R11, R12, R11, R3, 0x1, P1 ;  /* 0x0000000b0c0bc211 */ /* 0x000fca00008f0c03 */
[----:B------:R0:W4:Y:S01]  /*0da0*/  @!P4 LDG.E R19, desc[UR24][R10.64] ;  /* 0x000000180a13c981 */ /* 0x000122000c1e1900 */
[----:B------:R-:W-:Y:S02]  /*0db0*/  ISETP.GT.AND P1, PT, R36, 0x1e, PT ;  /* 0x0000001e2400780c */ /* 0x000fe40003f24270 */
[----:B---3--:R-:W-:-:S04]  /*0dc0*/  PRMT R4, R29, 0x7632, R4 ;  /* 0x000076321d047816 */ /* 0x008fc80000000004 */
[----:B------:R-:W-:Y:S02]  /*0dd0*/  SHF.L.U32 R4, R4, 0x10, RZ ;  /* 0x0000001004047819 */ /* 0x000fe400000006ff */
[----:B------:R-:W-:Y:S02]  /*0de0*/  SHF.L.U32 R29, R29, 0x10, RZ ;  /* 0x000000101d1d7819 */ /* 0x000fe400000006ff */
[C---:B-----5:R-:W-:Y:S02]  /*0df0*/  PRMT R13, R28.reuse, 0x7632, R13 ;  /* 0x000076321c0d7816 */ /* 0x060fe4000000000d */
[----:B------:R-:W-:Y:S02]  /*0e00*/  SHF.L.U32 R28, R28, 0x10, RZ ;  /* 0x000000101c1c7819 */ /* 0x000fe400000006ff */
[----:B--2---:R-:W-:Y:S02]  /*0e10*/  PRMT R18, R24, 0x7632, R18 ;  /* 0x0000763218127816 */ /* 0x004fe40000000012 */
[----:B------:R-:W-:-:S02]  /*0e20*/  PRMT R3, R27, 0x7632, R3 ;  /* 0x000076321b037816 */ /* 0x000fc40000000003 */
[----:B------:R-:W-:Y:S02]  /*0e30*/  SHF.L.U32 R18, R18, 0x10, RZ ;  /* 0x0000001012127819 */ /* 0x000fe400000006ff */
[----:B------:R-:W-:Y:S02]  /*0e40*/  SHF.L.U32 R3, R3, 0x10, RZ ;  /* 0x0000001003037819 */ /* 0x000fe400000006ff */
[----:B------:R-:W-:Y:S01]  /*0e50*/  SHF.L.U32 R24, R24, 0x10, RZ ;  /* 0x0000001018187819 */ /* 0x000fe200000006ff */
[----:B------:R-:W-:Y:S01]  /*0e60*/  FMUL.FTZ R5, R18, R18 ;  /* 0x0000001212057220 */ /* 0x000fe20000410000 */
[----:B------:R-:W-:Y:S02]  /*0e70*/  IMAD.U32 R27, R27, 0x10000, RZ ;  /* 0x000100001b1b7824 */ /* 0x000fe400078e00ff */
[----:B------:R-:W-:Y:S01]  /*0e80*/  FMUL.FTZ R12, R3, R3 ;  /* 0x00000003030c7220 */ /* 0x000fe20000410000 */
[----:B------:R-:W-:-:S03]  /*0e90*/  FFMA.FTZ R5, R24, R24, R5 ;  /* 0x0000001818057223 */ /* 0x000fc60000010005 */
[----:B0-----:R-:W-:Y:S01]  /*0ea0*/  FFMA.FTZ R11, R27, R27, R12 ;  /* 0x0000001b1b0b7223 */ /* 0x001fe2000001000c */
[----:B------:R-:W-:Y:S01]  /*0eb0*/  FMUL.FTZ R12, R4, R4 ;  /* 0x00000004040c7220 */ /* 0x000fe20000410000 */
[----:B------:R-:W-:Y:S01]  /*0ec0*/  FADD.FTZ R10, RZ, R5 ;  /* 0x00000005ff0a7221 */ /* 0x000fe20000010000 */
[----:B------:R-:W-:Y:S02]  /*0ed0*/  SHF.L.U32 R5, R13, 0x10, RZ ;  /* 0x000000100d057819 */ /* 0x000fe400000006ff */
[----:B------:R-:W-:Y:S01]  /*0ee0*/  FFMA.FTZ R12, R29, R29, R12 ;  /* 0x0000001d1d0c7223 */ /* 0x000fe2000001000c */
[----:B------:R-:W-:Y:S01]  /*0ef0*/  FADD.FTZ R11, R10, R11 ;  /* 0x0000000b0a0b7221 */ /* 0x000fe20000010000 */
[----:B------:R-:W-:Y:S01]  /*0f00*/  PRMT R10, R26, 0x7632, R10 ;  /* 0x000076321a0a7816 */ /* 0x000fe2000000000a */
[----:B------:R-:W-:Y:S02]  /*0f10*/  FMUL.FTZ R13, R5, R5 ;  /* 0x00000005050d7220 */ /* 0x000fe40000410000 */
[----:B------:R-:W-:Y:S01]  /*0f20*/  FADD.FTZ R11, R11, R12 ;  /* 0x0000000c0b0b7221 */ /* 0x000fe20000010000 */
[----:B------:R-:W-:Y:S01]  /*0f30*/  SHF.L.U32 R10, R10, 0x10, RZ ;  /* 0x000000100a0a7819 */ /* 0x000fe200000006ff */
[----:B------:R-:W-:Y:S01]  /*0f40*/  FFMA.FTZ R12, R28, R28, R13 ;  /* 0x0000001c1c0c7223 */ /* 0x000fe2000001000d */
[----:B------:R-:W-:-:S03]  /*0f50*/  SHF.L.U32 R26, R26, 0x10, RZ ;  /* 0x000000101a1a7819 */ /* 0x000fc600000006ff */
[----:B------:R-:W-:Y:S01]  /*0f60*/  FADD.FTZ R12, R11, R12 ;  /* 0x0000000c0b0c7221 */ /* 0x000fe20000010000 */
[----:B------:R-:W-:Y:S01]  /*0f70*/  FMUL.FTZ R13, R10, R10 ;  /* 0x0000000a0a0d7220 */ /* 0x000fe20000410000 */
[----:B------:R-:W-:-:S03]  /*0f80*/  PRMT R11, R21, 0x7632, R11 ;  /* 0x00007632150b7816 */ /* 0x000fc6000000000b */
[----:B------:R-:W-:Y:S01]  /*0f90*/  FFMA.FTZ R15, R26, R26, R13 ;  /* 0x0000001a1a0f7223 */ /* 0x000fe2000001000d */
[----:B------:R-:W-:Y:S01]  /*0fa0*/  FADD.FTZ R13, R24, R18 ;  /* 0x00000012180d7221 */ /* 0x000fe20000010000 */
[----:B------:R-:W-:Y:S01]  /*0fb0*/  IMAD.U32 R11, R11, 0x10000, RZ ;  /* 0x000100000b0b7824 */ /* 0x000fe200078e00ff */
[----:B------:R-:W-:Y:S01]  /*0fc0*/  SHF.L.U32 R21, R21, 0x10, RZ ;  /* 0x0000001015157819 */ /* 0x000fe200000006ff */
[----:B------:R-:W-:Y:S01]  /*0fd0*/  FADD.FTZ R14, R27, R3 ;  /* 0x000000031b0e7221 */ /* 0x000fe20000010000 */
[----:B------:R-:W-:Y:S01]  /*0fe0*/  FADD.FTZ R13, RZ, R13 ;  /* 0x0000000dff0d7221 */ /* 0x000fe20000010000 */
[----:B------:R-:W-:Y:S01]  /*0ff0*/  FMUL.FTZ R16, R11, R11 ;  /* 0x0000000b0b107220 */ /* 0x000fe20000410000 */
[----:B------:R-:W-:Y:S01]  /*1000*/  PRMT R17, R20, 0x7632, R17 ;  /* 0x0000763214117816 */ /* 0x000fe20000000011 */
[----:B------:R-:W-:Y:S01]  /*1010*/  FADD.FTZ R12, R12, R15 ;  /* 0x0000000f0c0c7221 */ /* 0x000fe20000010000 */
[----:B------:R-:W-:Y:S01]  /*1020*/  FADD.FTZ R13, R13, R14 ;  /* 0x0000000e0d0d7221 */ /* 0x000fe20000010000 */
[----:B------:R-:W-:Y:S01]  /*1030*/  FFMA.FTZ R15, R21, R21, R16 ;  /* 0x00000015150f7223 */ /* 0x000fe20000010010 */
[----:B------:R-:W-:Y:S01]  /*1040*/  FADD.FTZ R14, R29, R4 ;  /* 0x000000041d0e7221 */ /* 0x000fe20000010000 */
[----:B------:R-:W-:-:S02]  /*1050*/  SHF.L.U32 R16, R17, 0x10, RZ ;  /* 0x0000001011107819 */ /* 0x000fc400000006ff */
[----:B------:R-:W-:Y:S01]  /*1060*/  FADD.FTZ R15, R12, R15 ;  /* 0x0000000f0c0f7221 */ /* 0x000fe20000010000 */
[----:B------:R-:W-:Y:S01]  /*1070*/  FADD.FTZ R13, R13, R14 ;  /* 0x0000000e0d0d7221 */ /* 0x000fe20000010000 */
[----:B------:R-:W-:Y:S01]  /*1080*/  SHF.L.U32 R20, R20, 0x10, RZ ;  /* 0x0000001014147819 */ /* 0x000fe200000006ff */
[----:B------:R-:W-:Y:S01]  /*1090*/  FADD.FTZ R12, R28, R5 ;  /* 0x000000051c0c7221 */ /* 0x000fe20000010000 */
[----:B------:R-:W-:Y:S01]  /*10a0*/  FMUL.FTZ R17, R16, R16 ;  /* 0x0000001010117220 */ /* 0x000fe20000410000 */
[----:B------:R-:W-:Y:S02]  /*10b0*/  FADD.FTZ R14, R26, R10 ;  /* 0x0000000a1a0e7221 */ /* 0x000fe40000010000 */
[----:B------:R-:W-:Y:S01]  /*10c0*/  FADD.FTZ R13, R13, R12 ;  /* 0x0000000c0d0d7221 */ /* 0x000fe20000010000 */
[----:B------:R-:W-:-:S03]  /*10d0*/  FFMA.FTZ R22, R20, R20, R17 ;  /* 0x0000001414167223 */ /* 0x000fc60000010011 */
[----:B------:R-:W-:Y:S01]  /*10e0*/  FADD.FTZ R13, R13, R14 ;  /* 0x0000000e0d0d7221 */ /* 0x000fe20000010000 */
[----:B------:R-:W-:Y:S01]  /*10f0*/  FADD.FTZ R14, R21, R11 ;  /* 0x0000000b150e7221 */ /* 0x000fe20000010000 */
[----:B------:R-:W-:Y:S01]  /*1100*/  FADD.FTZ R12, R15, R22 ;  /* 0x000000160f0c7221 */ /* 0x000fe20000010000 */
[----:B----4-:R-:W-:Y:S02]  /*1110*/  PRMT R17, R19, 0x7632, R17 ;  /* 0x0000763213117816 */ /* 0x010fe40000000011 */
[----:B------:R-:W-:Y:S02]  /*1120*/  FADD.FTZ R13, R13, R14 ;  /* 0x0000000e0d0d7221 */ /* 0x000fe40000010000 */
[----:B------:R-:W-:Y:S01]  /*1130*/  SHF.L.U32 R17, R17, 0x10, RZ ;  /* 0x0000001011117819 */ /* 0x000fe200000006ff */
[----:B------:R-:W-:Y:S01]  /*1140*/  FADD.FTZ R14, R20, R16 ;  /* 0x00000010140e7221 */ /* 0x000fe20000010000 */
[----:B------:R-:W-:-:S03]  /*1150*/  SHF.L.U32 R19, R19, 0x10, RZ ;  /* 0x0000001013137819 */ /* 0x000fc600000006ff */
[----:B------:R-:W-:Y:S01]  /*1160*/  FMUL.FTZ R22, R17, R17 ;  /* 0x0000001111167220 */ /* 0x000fe20000410000 */
[----:B------:R-:W-:Y:S01]  /*1170*/  FADD.FTZ R13, R13, R14 ;  /* 0x0000000e0d0d7221 */ /* 0x000fe20000010000 */
[C---:B------:R-:W-:Y:S02]  /*1180*/  FADD.FTZ R14, R19.reuse, R17 ;  /* 0x00000011130e7221 */ /* 0x040fe40000010000 */
[----:B------:R-:W-:Y:S02]  /*1190*/  FFMA.FTZ R15, R19, R19, R22 ;  /* 0x00000013130f7223 */ /* 0x000fe40000010016 */
[----:B------:R-:W-:Y:S02]  /*11a0*/  FADD.FTZ R13, R13, R14 ;  /* 0x0000000e0d0d7221 */ /* 0x000fe40000010000 */
[----:B------:R-:W-:-:S03]  /*11b0*/  FADD.FTZ R12, R12, R15 ;  /* 0x0000000f0c0c7221 */ /* 0x000fc60000010000 */
[----:B------:R-:W0:Y:S04]  /*11c0*/  SHFL.DOWN PT, R14, R13, 0x1, 0x1f ;  /* 0x08201f000d0e7f89 */ /* 0x000e2800000e0000 */
[----:B------:R-:W1:Y:S01]  /*11d0*/  SHFL.DOWN PT, R15, R12, 0x1, 0x1f ;  /* 0x08201f000c0f7f89 */ /* 0x000e6200000e0000 */
[----:B0-----:R-:W-:Y:S01]  /*11e0*/  @!P1 FADD.FTZ R13, R13, R14 ;  /* 0x0000000e0d0d9221 */ /* 0x001fe20000010000 */
[----:B-1----:R-:W-:-:S04]  /*11f0*/  @!P1 FADD.FTZ R12, R12, R15 ;  /* 0x0000000f0c0c9221 */ /* 0x002fc80000010000 */
[----:B------:R-:W0:Y:S04]  /*1200*/  SHFL.DOWN PT, R14, R13, 0x2, 0x1f ;  /* 0x08401f000d0e7f89 */ /* 0x000e2800000e0000 */
[----:B------:R-:W1:Y:S01]  /*1210*/  SHFL.DOWN PT, R15, R12, 0x2, 0x1f ;  /* 0x08401f000c0f7f89 */ /* 0x000e6200000e0000 */
[----:B------:R-:W-:-:S13]  /*1220*/  ISETP.GT.AND P1, PT, R36, 0x1d, PT ;  /* 0x0000001d2400780c */ /* 0x000fda0003f24270 */
        /* <DEDUP_REMOVED lines=9> */
[C---:B------:R-:W-:Y:S02]  /*12c0*/  ISETP.GT.AND P2, PT, R36.reuse, 0xf, PT ;  /* 0x0000000f2400780c */ /* 0x040fe40003f44270 */
[----:B------:R-:W-:Y:S01]  /*12d0*/  ISETP.GT.AND P1, PT, R36, 0x17, PT ;  /* 0x000000172400780c */ /* 0x000fe20003f24270 */
[----:B------:R-:W-:Y:S01]  /*12e0*/  BSSY.RECONVERGENT B0, `(.L_x_1819) ;  /* 0x000000c000007945 */ /* 0x000fe20003800200 */
        /* <DEDUP_REMOVED lines=10> */
[----:B------:R3:W-:Y:S02]  /*1390*/  @!P1 STS.64 [R37+UR16+0x10], R14 ;  /* 0x0000100e25009988 */ /* 0x0007e40008000a10 */
.L_x_1820:
[----:B------:R-:W-:Y:S05]  /*13a0*/  BSYNC.RECONVERGENT B0 ;  /* 0x0000000000007941 */ /* 0x000fea0003800200 */
.L_x_1819:
[----:B--2---:R-:W2:Y:S01]  /*13b0*/  S2R R12, SR_TID.X ;  /* 0x00000000000c7919 */ /* 0x004ea20000002100 */
[----:B------:R-:W-:Y:S01]  /*13c0*/  BSSY.RECONVERGENT B0, `(.L_x_1821) ;  /* 0x000002c000007945 */ /* 0x000fe20003800200 */
[----:B------:R-:W-:Y:S01]  /*13d0*/  BAR.SYNC.DEFER_BLOCKING 0x0 ;  /* 0x0000000000007b1d */ /* 0x000fe20000010000 */
[----:B------:R-:W-:Y:S02]  /*13e0*/  ISETP.GE.U32.AND P1, PT, R2, 0x2, PT ;  /* 0x000000020200780c */ /* 0x000fe40003f26070 */
[----:B--2---:R-:W-:-:S13]  /*13f0*/  ISETP.NE.AND P3, PT, R12, RZ, PT ;  /* 0x000000ff0c00720c */ /* 0x004fda0003f65270 */
[----:B------:R-:W-:Y:S05]  /*1400*/  @P3 BRA `(.L_x_1822) ;  /* 0x00000000009c3947 */ /* 0x000fea0003800000 */
[----:B------:R-:W2:Y:S01]  /*1410*/  S2UR UR18, SR_CgaCtaId ;  /* 0x00000000001279c3 */ /* 0x000ea20000008800 */
[----:B------:R-:W-:Y:S02]  /*1420*/  UMOV UR5, 0x400 ;  /* 0x0000040000057882 */ /* 0x000fe40000000000 */
[----:B--2---:R-:W-:-:S09]  /*1430*/  ULEA UR5, UR18, UR5, 0x18 ;  /* 0x0000000512057291 */ /* 0x004fd2000f8ec0ff */
[----:B------:R-:W2:Y:S02]  /*1440*/  LDS.64 R12, [UR5+0x18] ;  /* 0x00001805ff0c7984 */ /* 0x000ea40008000a00 */
[----:B--2---:R-:W-:Y:S01]  /*1450*/  FADD.FTZ R23, R14, R12 ;  /* 0x0000000c0e177221 */ /* 0x004fe20000010000 */
[----:B------:R-:W-:Y:S02]  /*1460*/  FADD.FTZ R22, R15, R13 ;  /* 0x0000000d0f167221 */ /* 0x000fe40000010000 */
[----:B0--3--:R-:W0:Y:S02]  /*1470*/  LDS.128 R12, [UR5+0x20] ;  /* 0x00002005ff0c7984 */ /* 0x009e240008000c00 */
[----:B0-----:R-:W-:Y:S01]  /*1480*/  FADD.FTZ R23, R23, R12 ;  /* 0x0000000c17177221 */ /* 0x001fe20000010000 */
[----:B------:R-:W-:-:S03]  /*1490*/  FADD.FTZ R22, R22, R13 ;  /* 0x0000000d16167221 */ /* 0x000fc60000010000 */
[----:B------:R-:W-:Y:S01]  /*14a0*/  FADD.FTZ R23, R23, R14 ;  /* 0x0000000e17177221 */ /* 0x000fe20000010000 */
[----:B------:R-:W-:Y:S02]  /*14b0*/  FADD.FTZ R22, R22, R15 ;  /* 0x0000000f16167221 */ /* 0x000fe40000010000 */
[----:B------:R-:W0:Y:S02]  /*14c0*/  LDS.128 R12, [UR5+0x30] ;  /* 0x00003005ff0c7984 */ /* 0x000e240008000c00 */
        /* <DEDUP_REMOVED lines=21> */
[----:B------:R-:W-:Y:S02]  /*1620*/  FADD.FTZ R22, R22, R13 ;  /* 0x0000000d16167221 */ /* 0x000fe40000010000 */
[----:B------:R-:W0:Y:S01]  /*1630*/  LDS.64 R12, [UR5+0x80] ;  /* 0x00008005ff0c7984 */ /* 0x000e220008000a00 */
[----:B------:R-:W-:Y:S01]  /*1640*/  FADD.FTZ R23, R23, R14 ;  /* 0x0000000e17177221 */ /* 0x000fe20000010000 */
[----:B------:R-:W-:-:S03]  /*1650*/  FADD.FTZ R22, R22, R15 ;  /* 0x0000000f16167221 */ /* 0x000fc60000010000 */
[----:B0-----:R-:W-:Y:S01]  /*1660*/  FADD.FTZ R14, R23, R12 ;  /* 0x0000000c170e7221 */ /* 0x001fe20000010000 */
[----:B------:R-:W-:-:S07]  /*1670*/  FADD.FTZ R15, R22, R13 ;  /* 0x0000000d160f7221 */ /* 0x000fce0000010000 */
.L_x_1822:
[----:B------:R-:W-:Y:S05]  /*1680*/  BSYNC.RECONVERGENT B0 ;  /* 0x0000000000007941 */ /* 0x000fea0003800200 */
.L_x_1821:
[----:B------:R-:W-:Y:S05]  /*1690*/  @!P1 BRA `(.L_x_1823) ;  /* 0x0000000c00a89947 */ /* 0x000fea0003800000 */
[----:B------:R-:W2:Y:S01]  /*16a0*/  LDC.64 R12, c[0x0][0x3b8] ;  /* 0x0000ee00ff0c7b82 */ /* 0x000ea20000000a00 */
[----:B------:R-:W-:Y:S01]  /*16b0*/  ULOP3.LUT UR5, UR4, 0x1, URZ, 0xc0, !UPT ;  /* 0x0000000104057892 */ /* 0x000fe2000f8ec0ff */
[----:B------:R-:W-:-:S03]  /*16c0*/  ISETP.GE.U32.AND P1, PT, R2, 0x8, PT ;  /* 0x000000080200780c */ /* 0x000fc60003f26070 */
[----:B------:R-:W-:-:S06]  /*16d0*/  UIMAD UR5, UR5, UR30, URZ ;  /* 0x0000001e050572a4 */ /* 0x000fcc000f8e02ff */
[----:B------:R-:W-:-:S05]  /*16e0*/  IMAD R22, R2, UR5, RZ ;  /* 0x0000000502167c24 */ /* 0x000fca000f8e02ff */
[----:B------:R-:W-:-:S05]  /*16f0*/  SHF.L.U32 R23, R22, 0x1, RZ ;  /* 0x0000000116177819 */ /* 0x000fca00000006ff */
[----:B--2---:R-:W-:-:S03]  /*1700*/  IMAD.WIDE R12, R23, 0x4, R12 ;  /* 0x00000004170c7825 */ /* 0x004fc600078e020c */
[----:B------:R-:W-:Y:S02]  /*1710*/  R2UR UR28, R12 ;  /* 0x000000000c1c72ca */ /* 0x000fe400000e0000 */
[----:B------:R-:W-:Y:S01]  /*1720*/  R2UR UR29, R13 ;  /* 0x000000000d1d72ca */ /* 0x000fe200000e0000 */
[----:B------:R-:W-:-:S14]  /*1730*/  @P3 BRA `(.L_x_1824) ;  /* 0x0000000000683947 */ /* 0x000fdc0003800000 */
[----:B------:R-:W-:-:S06]  /*1740*/  UIMAD.WIDE.U32 UR18, UR32, 0x8, UR28 ;  /* 0x00000008201278a5 */ /* 0x000fcc000f8e001c */
[----:B------:R-:W-:Y:S01]  /*1750*/  IMAD.U32 R12, RZ, RZ, UR18 ;  /* 0x00000012ff0c7e24 */ /* 0x000fe2000f8e00ff */
[----:B------:R-:W-:Y:S01]  /*1760*/  MOV R13, UR19 ;  /* 0x00000013000d7c02 */ /* 0x000fe20008000f00 */
[----:B------:R-:W-:Y:S02]  /*1770*/  UIADD3 UR19, UPT, UPT, UR5, UR6, URZ ;  /* 0x0000000605137290 */ /* 0x000fe4000fffe0ff */
[----:B------:R-:W-:Y:S02]  /*1780*/  ULOP3.LUT UP1, UR18, UR4, 0x2, URZ, 0xc0, !UPT ;  /* 0x0000000204127892 */ /* 0x000fe4000f82c0ff */
[----:B------:R2:W-:Y:S02]  /*1790*/  STG.E.64 desc[UR24][R12.64], R14 ;  /* 0x0000000e0c007986 */ /* 0x0005e4000c101b18 */
[----:B------:R-:W-:Y:S01]  /*17a0*/  MOV R23, UR19 ;  /* 0x0000001300177c02 */ /* 0x000fe20008000f00 */
[----:B------:R-:W-:Y:S01]  /*17b0*/  UIADD3 UR18, UPT, UPT, -UR18, 0x1, URZ ;  /* 0x0000000112127890 */ /* 0x000fe2000fffe1ff */
[----:B------:R-:W-:-:S05]  /*17c0*/  MOV R22, UR19 ;  /* 0x0000001300167c02 */ /* 0x000fca0008000f00 */
[----:B-1----:R-:W-:Y:S01]  /*17d0*/  MOV R25, UR18 ;  /* 0x0000001200197c02 */ /* 0x002fe20008000f00 */
[----:B--2---:R-:W1:Y:S02]  /*17e0*/  LDC.64 R12, c[0x0][0x3b0] ;  /* 0x0000ec00ff0c7b82 */ /* 0x004e640000000a00 */
[----:B-1----:R-:W-:-:S04]  /*17f0*/  LEA R12, P2, R23, R12, 0x2 ;  /* 0x0000000c170c7211 */ /* 0x002fc800078410ff */
[----:B------:R-:W-:Y:S02]  /*1800*/  LEA.HI.X R13, R22, R13, RZ, 0x2, P2 ;  /* 0x0000000d160d7211 */ /* 0x000fe400010f14ff */
[----:B------:R-:W-:Y:S01]  /*1810*/  PLOP3.LUT P2, PT, PT, PT, UP1, 0x80, 0x8 ;  /* 0x000000000008781c */ /* 0x000fe20003f4f018 */
[----:B------:R-:W-:Y:S06]  /*1820*/  MEMBAR.ALL.GPU ;  /* 0x0000000000007992 */ /* 0x000fec000000a000 */
[----:B------:R-:W-:-:S00]  /*1830*/  ERRBAR ;  /* 0x00000000000079ab */ /* 0x000fc00000000000 */
[----:B------:R-:W-:Y:S06]  /*1840*/  CGAERRBAR ;  /* 0x00000000000075ab */ /* 0x000fec0000000000 */
[----:B------:R2:W-:Y:S01]  /*1850*/  REDG.E.ADD.S32.STRONG.GPU desc[UR24][R12.64], R25 ;  /* 0x000000190c00798e */ /* 0x0005e2000c12e318 */
[----:B------:R-:W-:-:S04]  /*1860*/  SEL R23, R2, RZ, !P2 ;  /* 0x000000ff02177207 */ /* 0x000fc80005000000 */
[----:B------:R-:W-:-:S13]  /*1870*/  ISETP.NE.AND P2, PT, R23, -0x1, PT ;  /* 0xffffffff1700780c */ /* 0x000fda0003f45270 */
[----:B--2---:R-:W-:Y:S05]  /*1880*/  @!P2 BRA `(.L_x_1824) ;  /* 0x000000000014a947 */ /* 0x004fea0003800000 */
.L_x_1825:
[----:B------:R-:W2:Y:S04]  /*1890*/  LDG.E.STRONG.GPU R22, desc[UR24][R12.64] ;  /* 0x000000180c167981 */ /* 0x000ea8000c1ef900 */
[----:B--2---:R-:W-:Y:S01]  /*18a0*/  CCTL.IVALL ;  /* 0x00000000ff00798f */ /* 0x004fe20002000000 */
[----:B------:R-:W-:Y:S05]  /*18b0*/  YIELD ;  /* 0x0000000000007946 */ /* 0x000fea0003800000 */
[----:B------:R-:W-:-:S13]  /*18c0*/  ISETP.NE.AND P2, PT, R22, R23, PT ;  /* 0x000000171600720c */ /* 0x000fda0003f45270 */
[----:B------:R-:W-:Y:S05]  /*18d0*/  @P2 BRA `(.L_x_1825) ;  /* 0xfffffffc00ec2947 */ /* 0x000fea000383ffff */
.L_x_1824:
[----:B------:R-:W-:Y:S05]  /*18e0*/  WARPSYNC.ALL ;  /* 0x0000000000007948 */ /* 0x000fea0003800000 */
[----:B------:R-:W-:Y:S06]  /*18f0*/  BAR.SYNC.DEFER_BLOCKING 0x0 ;  /* 0x0000000000007b1d */ /* 0x000fec0000010000 */
[----:B------:R-:W-:Y:S01]  /*1900*/  UMOV UR5, URZ ;  /* 0x000000ff00057c82 */ /* 0x000fe20008000000 */
[----:B------:R-:W-:Y:S05]  /*1910*/  @!P1 BRA `(.L_x_1826) ;  /* 0x0000000400949947 */ /* 0x000fea0003800000 */
[----:B------:R-:W-:Y:S01]  /*1920*/  UIADD3 UR33, UPT, UPT, -UR31, URZ, URZ ;  /* 0x000000ff1f217290 */ /* 0x000fe2000fffe1ff */
[----:B------:R-:W-:Y:S01]  /*1930*/  UMOV UR5, URZ ;  /* 0x000000ff00057c82 */ /* 0x000fe20008000000 */
[----:B------:R-:W-:Y:S01]  /*1940*/  UMOV UR18, UR6 ;  /* 0x0000000600127c82 */ /* 0x000fe20008000000 */
[----:B------:R-:W-:Y:S01]  /*1950*/  UMOV UR19, UR9 ;  /* 0x0000000900137c82 */ /* 0x000fe20008000000 */
[----:B------:R-:W-:Y:S01]  /*1960*/  UMOV UR20, UR10 ;  /* 0x0000000a00147c82 */ /* 0x000fe20008000000 */
[----:B------:R-:W-:Y:S01]  /*1970*/  UMOV UR21, UR11 ;  /* 0x0000000b00157c82 */ /* 0x000fe20008000000 */
[----:B------:R-:W-:Y:S01]  /*1980*/  UMOV UR22, UR12 ;  /* 0x0000000c00167c82 */ /* 0x000fe20008000000 */
[----:B------:R-:W-:Y:S01]  /*1990*/  UMOV UR23, UR13 ;  /* 0x0000000d00177c82 */ /* 0x000fe20008000000 */
[----:B------:R-:W-:Y:S01]  /*19a0*/  UMOV UR26, UR14 ;  /* 0x0000000e001a7c82 */ /* 0x000fe20008000000 */
[----:B------:R-:W-:-:S05]  /*19b0*/  UMOV UR27, UR15 ;  /* 0x0000000f001b7c82 */ /* 0x000fca0008000000 */
.L_x_1827:
[----:B------:R-:W-:-:S13]  /*19c0*/  ISETP.EQ.OR P1, PT, RZ, UR33, P3 ;  /* 0x00000021ff007c0c */ /* 0x000fda0009f22670 */
[----:B------:R-:W-:-:S05]  /*19d0*/  VOTEU.ALL UP1, P1 ;  /* 0x0000000000ff7886 */ /* 0x000fca0000820000 */
[----:B------:R-:W-:-:S06]  /*19e0*/  @!UP1 UIMAD.WIDE.U32 UR34, UR18, 0x8, UR28 ;  /* 0x00000008122298a5 */ /* 0x000fcc000f8e001c */
[----:B------:R-:W-:Y:S01]  /*19f0*/  MOV R22, UR34 ;  /* 0x0000002200167c02 */ /* 0x000fe20008000f00 */
[----:B------:R-:W-:Y:S01]  /*1a00*/  UIADD3 UR34, UPT, UPT, UR5, 0x1, URZ ;  /* 0x0000000105227890 */ /* 0x000fe2000fffe0ff */
[----:B------:R-:W-:-:S05]  /*1a10*/  MOV R23, UR35 ;  /* 0x0000002300177c02 */ /* 0x000fca0008000f00 */
[----:B------:R-:W-:Y:S01]  /*1a20*/  IMAD.U32 R12, RZ, RZ, UR34 ;  /* 0x00000022ff0c7e24 */ /* 0x000fe2000f8e00ff */
[----:B------:R-:W0:Y:S04]  /*1a30*/  @!P1 LDG.E.64 R22, desc[UR24][R22.64] ;  /* 0x0000001816169981 */ /* 0x000e28000c1e1b00 */
[----:B------:R-:W-:-:S13]  /*1a40*/  ISETP.EQ.OR P2, PT, R12, UR31, P3 ;  /* 0x0000001f0c007c0c */ /* 0x000fda0009f42670 */
[----:B------:R-:W-:-:S05]  /*1a50*/  VOTEU.ALL UP1, P2 ;  /* 0x0000000000ff7886 */ /* 0x000fca0001020000 */
[----:B------:R-:W-:-:S06]  /*1a60*/  @!UP1 UIMAD.WIDE.U32 UR34, UR19, 0x8, UR28 ;  /* 0x00000008132298a5 */ /* 0x000fcc000f8e001c */
[----:B------:R-:W-:Y:S02]  /*1a70*/  MOV R12, UR34 ;  /* 0x00000022000c7c02 */ /* 0x000fe40008000f00 */
[----:B------:R-:W-:-:S06]  /*1a80*/  MOV R13, UR35 ;  /* 0x00000023000d7c02 */ /* 0x000fcc0008000f00 */
[----:B------:R-:W2:Y:S01]  /*1a90*/  @!P2 LDG.E.64 R12, desc[UR24][R12.64] ;  /* 0x000000180c0ca981 */ /* 0x000ea2000c1e1b00 */
[----:B------:R-:W-:Y:S01]  /*1aa0*/  UIADD3 UR34, UPT, UPT, UR5, 0x2, URZ ;  /* 0x0000000205227890 */ /* 0x000fe2000fffe0ff */
[----:B0--3--:R-:W-:-:S05]  /*1ab0*/  @!P1 FADD.FTZ R14, R14, R22 ;  /* 0x000000160e0e9221 */ /* 0x009fca0000010000 */
[----:B------:R-:W-:Y:S01]  /*1ac0*/  MOV R22, UR34 ;  /* 0x0000002200167c02 */ /* 0x000fe20008000f00 */
[----:B------:R-:W-:-:S03]  /*1ad0*/  @!P1 FADD.FTZ R15, R15, R23 ;  /* 0x000000170f0f9221 */ /* 0x000fc60000010000 */
[----:B------:R-:W-:-:S13]  /*1ae0*/  ISETP.EQ.OR P1, PT, R22, UR31, P3 ;  /* 0x0000001f16007c0c */ /* 0x000fda0009f22670 */
[----:B------:R-:W-:-:S05]  /*1af0*/  VOTEU.ALL UP1, P1 ;  /* 0x0000000000ff7886 */ /* 0x000fca0000820000 */
[----:B------:R-:W-:-:S06]  /*1b00*/  @!UP1 UIMAD.WIDE.U32 UR34, UR20, 0x8, UR28 ;  /* 0x00000008142298a5 */ /* 0x000fcc000f8e001c */
[----:B------:R-:W-:Y:S01]  /*1b10*/  MOV R22, UR34 ;  /* 0x0000002200167c02 */ /* 0x000fe20008000f00 */
[----:B------:R-:W-:Y:S01]  /*1b20*/  UIADD3 UR34, UPT, UPT, UR5, 0x3, URZ ;  /* 0x0000000305227890 */ /* 0x000fe2000fffe0ff */
[----:B------:R-:W-:Y:S01]  /*1b30*/  MOV R23, UR35 ;  /* 0x0000002300177c02 */ /* 0x000fe20008000f00 */
[----:B--2---:R-:W-:-:S05]  /*1b40*/  @!P2 FADD.FTZ R14, R14, R12 ;  /* 0x0000000c0e0ea221 */ /* 0x004fca0000010000 */
[----:B------:R-:W2:Y:S01]  /*1b50*/  @!P1 LDG.E.64 R22, desc[UR24][R22.64] ;  /* 0x0000001816169981 */ /* 0x000ea2000c1e1b00 */
[----:B------:R-:W-:Y:S01]  /*1b60*/  MOV R12, UR34 ;  /* 0x00000022000c7c02 */ /* 0x000fe20008000f00 */
[----:B------:R-:W-:-:S03]  /*1b70*/  @!P2 FADD.FTZ R15, R15, R13 ;  /* 0x0000000d0f0fa221 */ /* 0x000fc60000010000 */
[----:B------:R-:W-:-:S13]  /*1b80*/  ISETP.EQ.OR P2, PT, R12, UR31, P3 ;  /* 0x0000001f0c007c0c */ /* 0x000fda0009f42670 */
[----:B------:R-:W-:-:S05]  /*1b90*/  VOTEU.ALL UP1, P2 ;  /* 0x0000000000ff7886 */ /* 0x000fca0001020000 */
[----:B------:R-:W-:-:S06]  /*1ba0*/  @!UP1 UIMAD.WIDE.U32 UR34, UR21, 0x8, UR28 ;  /* 0x00000008152298a5 */ /* 0x000fcc000f8e001c */
[----:B------:R-:W-:Y:S01]  /*1bb0*/  IMAD.U32 R12, RZ, RZ, UR34 ;  /* 0x00000022ff0c7e24 */ /* 0x000fe2000f8e00ff */
[----:B------:R-:W-:-:S06]  /*1bc0*/  MOV R13, UR35 ;  /* 0x00000023000d7c02 */ /* 0x000fcc0008000f00 */
[----:B------:R-:W3:Y:S01]  /*1bd0*/  @!P2 LDG.E.64 R12, desc[UR24][R12.64] ;  /* 0x000000180c0ca981 */ /* 0x000ee2000c1e1b00 */
[----:B------:R-:W-:Y:S01]  /*1be0*/  UIADD3 UR34, UPT, UPT, UR5, 0x4, URZ ;  /* 0x0000000405227890 */ /* 0x000fe2000fffe0ff */
[----:B--2---:R-:W-:-:S05]  /*1bf0*/  @!P1 FADD.FTZ R14, R14, R22 ;  /* 0x000000160e0e9221 */ /* 0x004fca0000010000 */
        /* <DEDUP_REMOVED lines=8> */
[----:B---3--:R-:W-:-:S05]  /*1c80*/  @!P2 FADD.FTZ R14, R14, R12 ;  /* 0x0000000c0e0ea221 */ /* 0x008fca0000010000 */
[----:B------:R-:W2:Y:S01]  /*1c90*/  @!P1 LDG.E.64 R22, desc[UR24][R22.64] ;  /* 0x0000001816169981 */ /* 0x000ea2000c1e1b00 */
[----:B------:R-:W-:Y:S01]  /*1ca0*/  MOV R12, UR34 ;  /* 0x00000022000c7c02 */ /* 0x000fe20008000f00 */
[----:B------:R-:W-:-:S03]  /*1cb0*/  @!P2 FADD.FTZ R15, R15, R13 ;  /* 0x0000000d0f0fa221 */ /* 0x000fc60000010000 */
[----:B------:R-:W-:-:S13]  /*1cc0*/  ISETP.EQ.OR P2, PT, R12, UR31, P3 ;  /* 0x0000001f0c007c0c */ /* 0x000fda0009f42670 */
[----:B------:R-:W-:-:S05]  /*1cd0*/  VOTEU.ALL UP1, P2 ;  /* 0x0000000000ff7886 */ /* 0x000fca0001020000 */
[----:B------:R-:W-:-:S06]  /*1ce0*/  @!UP1 UIMAD.WIDE.U32 UR34, UR23, 0x8, UR28 ;  /* 0x00000008172298a5 */ /* 0x000fcc000f8e001c */
[----:B------:R-:W-:Y:S01]  /*1cf0*/  MOV R12, UR34 ;  /* 0x00000022000c7c02 */ /* 0x000fe20008000f00 */
[----:B------:R-:W-:-:S06]  /*1d00*/  IMAD.U32 R13, RZ, RZ, UR35 ;  /* 0x00000023ff0d7e24 */ /* 0x000fcc000f8e00ff */
        /* <DEDUP_REMOVED lines=10> */
[----:B---3--:R-:W-:-:S05]  /*1db0*/  @!P2 FADD.FTZ R14, R14, R12 ;  /* 0x0000000c0e0ea221 */ /* 0x008fca0000010000 */
[----:B------:R-:W-:Y:S01]  /*1dc0*/  MOV R12, UR34 ;  /* 0x00000022000c7c02 */ /* 0x000fe20008000f00 */
[----:B------:R-:W-:-:S03]  /*1dd0*/  @!P2 FADD.FTZ R15, R15, R13 ;  /* 0x0000000d0f0fa221 */ /* 0x000fc60000010000 */
[----:B------:R-:W-:Y:S02]  /*1de0*/  ISETP.EQ.OR P2, PT, R12, UR31, P3 ;  /* 0x0000001f0c007c0c */ /* 0x000fe40009f42670 */
[----:B------:R-:W-:-:S06]  /*1df0*/  MOV R23, UR35 ;  /* 0x0000002300177c02 */ /* 0x000fcc0008000f00 */
[----:B------:R-:W2:Y:S05]  /*1e00*/  @!P1 LDG.E.64 R22, desc[UR24][R22.64] ;  /* 0x0000001816169981 */ /* 0x000eaa000c1e1b00 */
[----:B------:R-:W-:-:S05]  /*1e10*/  VOTEU.ALL UP1, P2 ;  /* 0x0000000000ff7886 */ /* 0x000fca0001020000 */
[----:B------:R-:W-:-:S06]  /*1e20*/  @!UP1 UIMAD.WIDE.U32 UR34, UR27, 0x8, UR28 ;  /* 0x000000081b2298a5 */ /* 0x000fcc000f8e001c */
[----:B------:R-:W-:Y:S02]  /*1e30*/  MOV R12, UR34 ;  /* 0x00000022000c7c02 */ /* 0x000fe40008000f00 */
[----:B------:R-:W-:-:S06]  /*1e40*/  MOV R13, UR35 ;  /* 0x00000023000d7c02 */ /* 0x000fcc0008000f00 */
[----:B------:R-:W3:Y:S01]  /*1e50*/  @!P2 LDG.E.64 R12, desc[UR24][R12.64] ;  /* 0x000000180c0ca981 */ /* 0x000ee2000c1e1b00 */
[----:B------:R-:W-:Y:S02]  /*1e60*/  UIADD3 UR5, UPT, UPT, UR5, 0x8, URZ ;  /* 0x0000000805057890 */ /* 0x000fe4000fffe0ff */
[----:B------:R-:W-:Y:S02]  /*1e70*/  UIADD3 UR33, UPT, UPT, UR33, 0x8, URZ ;  /* 0x0000000821217890 */ /* 0x000fe4000fffe0ff */
[----:B------:R-:W-:Y:S02]  /*1e80*/  ULEA UR18, UR30, UR18, 0x3 ;  /* 0x000000121e127291 */ /* 0x000fe4000f8e18ff */
[----:B------:R-:W-:Y:S02]  /*1e90*/  ULEA UR19, UR30, UR19, 0x3 ;  /* 0x000000131e137291 */ /* 0x000fe4000f8e18ff */
[----:B------:R-:W-:Y:S02]  /*1ea0*/  ULEA UR20, UR30, UR20, 0x3 ;  /* 0x000000141e147291 */ /* 0x000fe4000f8e18ff */
[----:B------:R-:W-:-:S02]  /*1eb0*/  ULEA UR21, UR30, UR21, 0x3 ;  /* 0x000000151e157291 */ /* 0x000fc4000f8e18ff */
[----:B------:R-:W-:Y:S02]  /*1ec0*/  ULEA UR22, UR30, UR22, 0x3 ;  /* 0x000000161e167291 */ /* 0x000fe4000f8e18ff */
[----:B------:R-:W-:Y:S02]  /*1ed0*/  ULEA UR23, UR30, UR23, 0x3 ;  /* 0x000000171e177291 */ /* 0x000fe4000f8e18ff */
[----:B------:R-:W-:Y:S02]  /*1ee0*/  ULEA UR26, UR30, UR26, 0x3 ;  /* 0x0000001a1e1a7291 */ /* 0x000fe4000f8e18ff */
[----:B------:R-:W-:Y:S01]  /*1ef0*/  ULEA UR27, UR30, UR27, 0x3 ;  /* 0x0000001b1e1b7291 */ /* 0x000fe2000f8e18ff */
[----:B--2---:R-:W-:Y:S01]  /*1f00*/  @!P1 FADD.FTZ R14, R14, R22 ;  /* 0x000000160e0e9221 */ /* 0x004fe20000010000 */
[----:B------:R-:W-:Y:S01]  /*1f10*/  @!P1 FADD.FTZ R15, R15, R23 ;  /* 0x000000170f0f9221 */ /* 0x000fe20000010000 */
[----:B------:R-:W-:Y:S02]  /*1f20*/  ISETP.NE.AND P1, PT, R35, UR5, PT ;  /* 0x0000000523007c0c */ /* 0x000fe4000bf25270 */
[----:B---3--:R-:W-:Y:S01]  /*1f30*/  @!P2 FADD.FTZ R14, R14, R12 ;  /* 0x0000000c0e0ea221 */ /* 0x008fe20000010000 */
[----:B------:R-:W-:-:S10]  /*1f40*/  @!P2 FADD.FTZ R15, R15, R13 ;  /* 0x0000000d0f0fa221 */ /* 0x000fd40000010000 */
[----:B------:R-:W-:Y:S05]  /*1f50*/  @P1 BRA `(.L_x_1827) ;  /* 0xfffffff800981947 */ /* 0x000fea000383ffff */
[----:B------:R-:W-:-:S15]  /*1f60*/  R2UR UR5, R35 ;  /* 0x00000000230572ca */ /* 0x000fde00000e0000 */
.L_x_1826:
[----:B------:R-:W-:-:S13]  /*1f70*/  ISETP.NE.AND P1, PT, R32, RZ, PT ;  /* 0x000000ff2000720c */ /* 0x000fda0003f25270 */
[----:B------:R-:W-:Y:S05]  /*1f80*/  @!P1 BRA `(.L_x_1823) ;  /* 0x00000004006c9947 */ /* 0x000fea0003800000 */
[----:B------:R-:W-:-:S05]  /*1f90*/  VIADD R12, R32, 0xffffffff ;  /* 0xffffffff200c7836 */ /* 0x000fca0000000000 */
[----:B------:R-:W-:-:S13]  /*1fa0*/  ISETP.GE.U32.AND P1, PT, R12, 0x3, PT ;  /* 0x000000030c00780c */ /* 0x000fda0003f26070 */
[----:B------:R-:W-:Y:S05]  /*1fb0*/  @!P1 BRA `(.L_x_1828) ;  /* 0x0000000000b89947 */ /* 0x000fea0003800000 */
[----:B------:R-:W-:-:S04]  /*1fc0*/  MOV R12, UR5 ;  /* 0x00000005000c7c02 */ /* 0x000fc80008000f00 */
[----:B------:R-:W-:-:S13]  /*1fd0*/  ISETP.EQ.OR P1, PT, R12, UR31, P3 ;  /* 0x0000001f0c007c0c */ /* 0x000fda0009f22670 */
[----:B------:R-:W-:-:S05]  /*1fe0*/  VOTEU.ALL UP1, P1 ;  /* 0x0000000000ff7886 */ /* 0x000fca0000820000 */
[----:B------:R-:W-:-:S04]  /*1ff0*/  @!UP1 UIMAD UR18, UR5, UR30, UR6 ;  /* 0x0000001e051292a4 */ /* 0x000fc8000f8e0206 */
[----:B------:R-:W-:-:S06]  /*2000*/  @!UP1 UIMAD.WIDE.U32 UR18, UR18, 0x8, UR28 ;  /* 0x00000008121298a5 */ /* 0x000fcc000f8e001c */
[----:B------:R-:W-:Y:S02]  /*2010*/  MOV R22, UR18 ;  /* 0x0000001200167c02 */ /* 0x000fe40008000f00 */
[----:B------:R-:W-:Y:S01]  /*2020*/  MOV R23, UR19 ;  /* 0x0000001300177c02 */ /* 0x000fe20008000f00 */
[----:B------:R-:W-:-:S05]  /*2030*/  UIADD3 UR18, UPT, UPT, UR5, 0x1, URZ ;  /* 0x0000000105127890 */ /* 0x000fca000fffe0ff */
[----:B------:R-:W0:Y:S01]  /*2040*/  @!P1 LDG.E.64 R22, desc[UR24][R22.64] ;  /* 0x0000001816169981 */ /* 0x000e22000c1e1b00 */
[----:B------:R-:W-:-:S04]  /*2050*/  MOV R12, UR18 ;  /* 0x00000012000c7c02 */ /* 0x000fc80008000f00 */
[----:B------:R-:W-:-:S13]  /*2060*/  ISETP.EQ.OR P2, PT, R12, UR31, P3 ;  /* 0x0000001f0c007c0c */ /* 0x000fda0009f42670 */
[----:B------:R-:W-:-:S05]  /*2070*/  VOTEU.ALL UP1, P2 ;  /* 0x0000000000ff7886 */ /* 0x000fca0001020000 */
[----:B------:R-:W-:-:S04]  /*2080*/  @!UP1 UIMAD UR18, UR18, UR30, UR6 ;  /* 0x0000001e121292a4 */ /* 0x000fc8000f8e0206 */
[----:B------:R-:W-:-:S06]  /*2090*/  @!UP1 UIMAD.WIDE.U32 UR18, UR18, 0x8, UR28 ;  /* 0x00000008121298a5 */ /* 0x000fcc000f8e001c */
[----:B------:R-:W-:Y:S02]  /*20a0*/  MOV R12, UR18 ;  /* 0x00000012000c7c02 */ /* 0x000fe40008000f00 */
[----:B------:R-:W-:-:S06]  /*20b0*/  MOV R13, UR19 ;  /* 0x00000013000d7c02 */ /* 0x000fcc0008000f00 */
[----:B------:R-:W2:Y:S01]  /*20c0*/  @!P2 LDG.E.64 R12, desc[UR24][R12.64] ;  /* 0x000000180c0ca981 */ /* 0x000ea2000c1e1b00 */
[----:B------:R-:W-:Y:S01]  /*20d0*/  UIADD3 UR18, UPT, UPT, UR5, 0x2, URZ ;  /* 0x0000000205127890 */ /* 0x000fe2000fffe0ff */
[----:B0--3--:R-:W-:-:S05]  /*20e0*/  @!P1 FADD.FTZ R14, R14, R22 ;  /* 0x000000160e0e9221 */ /* 0x009fca0000010000 */
[----:B------:R-:W-:Y:S02]  /*20f0*/  IMAD.U32 R22, RZ, RZ, UR18 ;  /* 0x00000012ff167e24 */ /* 0x000fe4000f8e00ff */
[----:B------:R-:W-:-:S03]  /*2100*/  @!P1 FADD.FTZ R15, R15, R23 ;  /* 0x000000170f0f9221 */ /* 0x000fc60000010000 */
[----:B------:R-:W-:-:S13]  /*2110*/  ISETP.EQ.OR P1, PT, R22, UR31, P3 ;  /* 0x0000001f16007c0c */ /* 0x000fda0009f22670 */
[----:B------:R-:W-:-:S05]  /*2120*/  VOTEU.ALL UP1, P1 ;  /* 0x0000000000ff7886 */ /* 0x000fca0000820000 */
[----:B------:R-:W-:-:S04]  /*2130*/  @!UP1 UIMAD UR18, UR18, UR30, UR6 ;  /* 0x0000001e121292a4 */ /* 0x000fc8000f8e0206 */
[----:B------:R-:W-:-:S06]  /*2140*/  @!UP1 UIMAD.WIDE.U32 UR18, UR18, 0x8, UR28 ;  /* 0x00000008121298a5 */ /* 0x000fcc000f8e001c */
[----:B------:R-:W-:Y:S01]  /*2150*/  MOV R22, UR18 ;  /* 0x0000001200167c02 */ /* 0x000fe20008000f00 */
[----:B------:R-:W-:Y:S01]  /*2160*/  UIADD3 UR18, UPT, UPT, UR5, 0x3, URZ ;  /* 0x0000000305127890 */ /* 0x000fe2000fffe0ff */
[----:B--2---:R-:W-:-:S05]  /*2170*/  @!P2 FADD.FTZ R14, R14, R12 ;  /* 0x0000000c0e0ea221 */ /* 0x004fca0000010000 */
[----:B------:R-:W-:Y:S01]  /*2180*/  MOV R12, UR18 ;  /* 0x00000012000c7c02 */ /* 0x000fe20008000f00 */
[----:B------:R-:W-:-:S03]  /*2190*/  @!P2 FADD.FTZ R15, R15, R13 ;  /* 0x0000000d0f0fa221 */ /* 0x000fc60000010000 */
[----:B------:R-:W-:Y:S02]  /*21a0*/  ISETP.EQ.OR P2, PT, R12, UR31, P3 ;  /* 0x0000001f0c007c0c */ /* 0x000fe40009f42670 */
[----:B------:R-:W-:-:S06]  /*21b0*/  MOV R23, UR19 ;  /* 0x0000001300177c02 */ /* 0x000fcc0008000f00 */
[----:B------:R-:W2:Y:S05]  /*21c0*/  @!P1 LDG.E.64 R22, desc[UR24][R22.64] ;  /* 0x0000001816169981 */ /* 0x000eaa000c1e1b00 */
[----:B------:R-:W-:-:S05]  /*21d0*/  VOTEU.ALL UP1, P2 ;  /* 0x0000000000ff7886 */ /* 0x000fca0001020000 */
[----:B------:R-:W-:-:S04]  /*21e0*/  @!UP1 UIMAD UR18, UR18, UR30, UR6 ;  /* 0x0000001e121292a4 */ /* 0x000fc8000f8e0206 */
[----:B------:R-:W-:-:S06]  /*21f0*/  @!UP1 UIMAD.WIDE.U32 UR18, UR18, 0x8, UR28 ;  /* 0x00000008121298a5 */ /* 0x000fcc000f8e001c */
[----:B------:R-:W-:Y:S02]  /*2200*/  MOV R12, UR18 ;  /* 0x00000012000c7c02 */ /* 0x000fe40008000f00 */
[----:B------:R-:W-:-:S06]  /*2210*/  MOV R13, UR19 ;  /* 0x00000013000d7c02 */ /* 0x000fcc0008000f00 */
[----:B------:R-:W3:Y:S01]  /*2220*/  @!P2 LDG.E.64 R12, desc[UR24][R12.64] ;  /* 0x000000180c0ca981 */ /* 0x000ee2000c1e1b00 */
[----:B--2---:R-:W-:Y:S01]  /*2230*/  @!P1 FADD.FTZ R14, R14, R22 ;  /* 0x000000160e0e9221 */ /* 0x004fe20000010000 */
[----:B------:R-:W-:-:S04]  /*2240*/  MOV R22, UR5 ;  /* 0x0000000500167c02 */ /* 0x000fc80008000f00 */
[----:B------:R-:W-:-:S04]  /*2250*/  IADD3 R22, PT, PT, R22, 0x4, RZ ;  /* 0x0000000416167810 */ /* 0x000fc80007ffe0ff */
[----:B------:R-:W-:Y:S01]  /*2260*/  R2UR UR5, R22 ;  /* 0x00000000160572ca */ /* 0x000fe200000e0000 */
[----:B------:R-:W-:Y:S01]  /*2270*/  @!P1 FADD.FTZ R15, R15, R23 ;  /* 0x000000170f0f9221 */ /* 0x000fe20000010000 */
[----:B---3--:R-:W-:-:S03]  /*2280*/  @!P2 FADD.FTZ R14, R14, R12 ;  /* 0x0000000c0e0ea221 */ /* 0x008fc60000010000 */
[----:B------:R-:W-:-:S10]  /*2290*/  @!P2 FADD.FTZ R15, R15, R13 ;  /* 0x0000000d0f0fa221 */ /* 0x000fd40000010000 */
.L_x_1828:
[----:B------:R-:W-:-:S13]  /*22a0*/  LOP3.LUT P1, R12, R2, 0x3, RZ, 0xc0, !PT ;  /* 0x00000003020c7812 */ /* 0x000fda000782c0ff */
[----:B------:R-:W-:Y:S05]  /*22b0*/  @!P1 BRA `(.L_x_1823) ;  /* 0x0000000000a09947 */ /* 0x000fea0003800000 */
[----:B------:R-:W-:-:S13]  /*22c0*/  ISETP.NE.AND P1, PT, R12, 0x1, PT ;  /* 0x000000010c00780c */ /* 0x000fda0003f25270 */
[----:B------:R-:W-:Y:S05]  /*22d0*/  @!P1 BRA `(.L_x_1829) ;  /* 0x0000000000609947 */ /* 0x000fea0003800000 */
[----:B------:R-:W-:-:S05]  /*22e0*/  IMAD.U32 R12, RZ, RZ, UR5 ;  /* 0x00000005ff0c7e24 */ /* 0x000fca000f8e00ff */
[----:B------:R-:W-:-:S13]  /*22f0*/  ISETP.EQ.OR P2, PT, R12, UR31, P3 ;  /* 0x0000001f0c007c0c */ /* 0x000fda0009f42670 */
[----:B------:R-:W-:-:S05]  /*2300*/  VOTEU.ALL UP1, P2 ;  /* 0x0000000000ff7886 */ /* 0x000fca0001020000 */
[----:B------:R-:W-:-:S04]  /*2310*/  @!UP1 UIMAD UR18, UR5, UR30, UR6 ;  /* 0x0000001e051292a4 */ /* 0x000fc8000f8e0206 */
[----:B------:R-:W-:-:S06]  /*2320*/  @!UP1 UIMAD.WIDE.U32 UR18, UR18, 0x8, UR28 ;  /* 0x00000008121298a5 */ /* 0x000fcc000f8e001c */
[----:B------:R-:W-:Y:S01]  /*2330*/  MOV R12, UR18 ;  /* 0x00000012000c7c02 */ /* 0x000fe20008000f00 */
[----:B------:R-:W-:Y:S01]  /*2340*/  UIADD3 UR18, UPT, UPT, UR5, 0x1, URZ ;  /* 0x0000000105127890 */ /* 0x000fe2000fffe0ff */
[----:B------:R-:W-:-:S05]  /*2350*/  MOV R13, UR19 ;  /* 0x00000013000d7c02 */ /* 0x000fca0008000f00 */
[----:B------:R-:W-:Y:S01]  /*2360*/  MOV R22, UR18 ;  /* 0x0000001200167c02 */ /* 0x000fe20008000f00 */
[----:B------:R-:W0:Y:S03]  /*2370*/  @!P2 LDG.E.64 R12, desc[UR24][R12.64] ;  /* 0x000000180c0ca981 */ /* 0x000e26000c1e1b00 */
[----:B------:R-:W-:-:S13]  /*2380*/  ISETP.EQ.OR P1, PT, R22, UR31, P3 ;  /* 0x0000001f16007c0c */ /* 0x000fda0009f22670 */
[----:B------:R-:W-:-:S05]  /*2390*/  VOTEU.ALL UP1, P1 ;  /* 0x0000000000ff7886 */ /* 0x000fca0000820000 */
[----:B------:R-:W-:-:S04]  /*23a0*/  @!UP1 UIMAD UR18, UR18, UR30, UR6 ;  /* 0x0000001e121292a4 */ /* 0x000fc8000f8e0206 */
[----:B------:R-:W-:-:S06]  /*23b0*/  @!UP1 UIMAD.WIDE.U32 UR18, UR18, 0x8, UR28 ;  /* 0x00000008121298a5 */ /* 0x000fcc000f8e001c */
[----:B------:R-:W-:Y:S02]  /*23c0*/  MOV R22, UR18 ;  /* 0x0000001200167c02 */ /* 0x000fe40008000f00 */
[----:B------:R-:W-:-:S06]  /*23d0*/  MOV R23, UR19 ;  /* 0x0000001300177c02 */ /* 0x000fcc0008000f00 */
[----:B------:R-:W2:Y:S01]  /*23e0*/  @!P1 LDG.E.64 R22, desc[UR24][R22.64] ;  /* 0x0000001816169981 */ /* 0x000ea2000c1e1b00 */
[----:B0--3--:R-:W-:Y:S01]  /*23f0*/  @!P2 FADD.FTZ R14, R14, R12 ;  /* 0x0000000c0e0ea221 */ /* 0x009fe20000010000 */
[----:B------:R-:W-:-:S04]  /*2400*/  MOV R12, UR5 ;  /* 0x00000005000c7c02 */ /* 0x000fc80008000f00 */
[----:B------:R-:W-:-:S04]  /*2410*/  IADD3 R12, PT, PT, R12, 0x2, RZ ;  /* 0x000000020c0c7810 */ /* 0x000fc80007ffe0ff */
[----:B------:R-:W-:Y:S01]  /*2420*/  R2UR UR5, R12 ;  /* 0x000000000c0572ca */ /* 0x000fe200000e0000 */
[----:B------:R-:W-:Y:S01]  /*2430*/  @!P2 FADD.FTZ R15, R15, R13 ;  /* 0x0000000d0f0fa221 */ /* 0x000fe20000010000 */
[----:B--2---:R-:W-:-:S03]  /*2440*/  @!P1 FADD.FTZ R14, R14, R22 ;  /* 0x000000160e0e9221 */ /* 0x004fc60000010000 */
[----:B------:R-:W-:-:S10]  /*2450*/  @!P1 FADD.FTZ R15, R15, R23 ;  /* 0x000000170f0f9221 */ /* 0x000fd40000010000 */
.L_x_1829:
[----:B------:R-:W-:Y:S01]  /*2460*/  IMAD.U32 R12, RZ, RZ, UR5 ;  /* 0x00000005ff0c7e24 */ /* 0x000fe2000f8e00ff */
[----:B------:R-:W-:Y:S01]  /*2470*/  LOP3.LUT P2, RZ, R2, 0x1, RZ, 0xc0, !PT ;  /* 0x0000000102ff7812 */ /* 0x000fe2000784c0ff */
[----:B------:R-:W-:Y:S03]  /*2480*/  BSSY.RECONVERGENT B0, `(.L_x_1823) ;  /* 0x000000b000007945 */ /* 0x000fe60003800200 */
[----:B------:R-:W-:-:S04]  /*2490*/  ISETP.EQ.OR P1, PT, R12, UR31, P3 ;  /* 0x0000001f0c007c0c */ /* 0x000fc80009f22670 */
[----:B------:R-:W-:-:S13]  /*24a0*/  PLOP3.LUT P1, PT, P2, P1, PT, 0x8f, 0xf8 ;  /* 0x0000000000f8781c */ /* 0x000fda0001723177 */
[----:B------:R-:W-:Y:S05]  /*24b0*/  @P1 BRA `(.L_x_1830) ;  /* 0x00000000001c1947 */ /* 0x000fea0003800000 */
[----:B------:R-:W-:Y:S01]  /*24c0*/  UIMAD UR18, UR30, UR5, UR6 ;  /* 0x000000051e1272a4 */ /* 0x000fe2000f8e0206 */
[----:B------:R-:W-:-:S05]  /*24d0*/  HFMA2 R13, -RZ, RZ, 0, 4.76837158203125e-07 ;  /* 0x00000008ff0d7431 */ /* 0x000fca00000001ff */
[----:B------:R-:W-:-:S05]  /*24e0*/  MOV R12, UR18 ;  /* 0x00000012000c7c02 */ /* 0x000fca0008000f00 */
[----:B------:R-:W-:-:S06]  /*24f0*/  IMAD.WIDE.U32 R12, R12, R13, UR28 ;  /* 0x0000001c0c0c7e25 */ /* 0x000fcc000f8e000d */
[----:B------:R-:W0:Y:S02]  /*2500*/  LDG.E.64 R12, desc[UR24][R12.64] ;  /* 0x000000180c0c7981 */ /* 0x000e24000c1e1b00 */
[----:B0--3--:R-:W-:Y:S01]  /*2510*/  FADD.FTZ R14, R14, R12 ;  /* 0x0000000c0e0e7221 */ /* 0x009fe20000010000 */
[----:B------:R-:W-:-:S07]  /*2520*/  FADD.FTZ R15, R15, R13 ;  /* 0x0000000d0f0f7221 */ /* 0x000fce0000010000 */
.L_x_1830:
[----:B------:R-:W-:Y:S05]  /*2530*/  BSYNC.RECONVERGENT B0 ;  /* 0x0000000000007941 */ /* 0x000fea0003800200 */
.L_x_1823:
[----:B------:R-:W2:Y:S01]  /*2540*/  S2UR UR18, SR_CgaCtaId ;  /* 0x00000000001279c3 */ /* 0x000ea20000008800 */
[----:B------:R-:W0:Y:S01]  /*2550*/  LDCU UR19, c[0x0][0x414] ;  /* 0x00008280ff1377ac */ /* 0x000e220008000800 */
[----:B------:R-:W-:Y:S01]  /*2560*/  MOV R23, UR8 ;  /* 0x0000000800177c02 */ /* 0x000fe20008000f00 */
[----:B------:R-:W-:-:S05]  /*2570*/  UMOV UR5, 0x400 ;  /* 0x0000040000057882 */ /* 0x000fca0000000000 */
[----:B------:R-:W4:Y:S01]  /*2580*/  @P0 LDC.64 R12, c[0x0][0x388] ;  /* 0x0000e200ff0c0b82 */ /* 0x000f220000000a00 */
[----:B--2---:R-:W-:Y:S01]  /*2590*/  ULEA UR5, UR18, UR5, 0x18 ;  /* 0x0000000512057291 */ /* 0x004fe2000f8ec0ff */
[----:B----4-:R-:W-:-:S08]  /*25a0*/  @P0 IMAD.WIDE R12, R23, 0x8, R12 ;  /* 0x00000008170c0825 */ /* 0x010fd000078e020c */
[----:B------:R0:W-:Y:S01]  /*25b0*/  @!P3 STS.64 [UR5+0x90], R14 ;  /* 0x0000900eff00b988 */ /* 0x0001e20008000a05 */
[----:B------:R-:W-:Y:S01]  /*25c0*/  IADD3 R23, PT, PT, R31, UR17, RZ ;  /* 0x000000111f177c10 */ /* 0x000fe2000fffe0ff */
[----:B0--3--:R-:W-:Y:S01]  /*25d0*/  @P0 FMUL.FTZ R14, R14, UR19 ;  /* 0x000000130e0e0c20 */ /* 0x009fe20008410000 */
[----:B------:R-:W-:-:S05]  /*25e0*/  @P0 FMUL.FTZ R15, R15, UR19 ;  /* 0x000000130f0f0c20 */ /* 0x000fca0008410000 */
[----:B------:R0:W-:Y:S01]  /*25f0*/  @P0 STG.E.64 desc[UR24][R12.64], R14 ;  /* 0x0000000e0c000986 */ /* 0x0001e2000c101b18 */
[----:B------:R-:W-:Y:S08]  /*2600*/  BAR.SYNC.DEFER_BLOCKING 0x0 ;  /* 0x0000000000007b1d */ /* 0x000ff00000010000 */
[----:B0-----:R-:W0:Y:S01]  /*2610*/  LDC.64 R14, c[0x0][0x3a0] ;  /* 0x0000e800ff0e7b82 */ /* 0x001e220000000a00 */
[----:B------:R-:W2:Y:S01]  /*2620*/  LDS.64 R12, [UR5+0x90] ;  /* 0x00009005ff0c7984 */ /* 0x000ea20008000a00 */
[----:B0-----:R-:W-:-:S06]  /*2630*/  IMAD.WIDE R14, R23, 0x4, R14 ;  /* 0x00000004170e7825 */ /* 0x001fcc00078e020e */
[----:B------:R-:W5:Y:S01]  /*2640*/  LDG.E.64 R14, desc[UR24][R14.64] ;  /* 0x000000180e0e7981 */ /* 0x000f62000c1e1b00 */
[----:B--2---:R-:W-:-:S05]  /*2650*/  FMUL.FTZ R22, R12, UR19 ;  /* 0x000000130c167c20 */ /* 0x004fca0008410000 */
[----:B------:R-:W-:-:S13]  /*2660*/  R2UR UR5, R22 ;  /* 0x00000000160572ca */ /* 0x000fda00000e0000 */
[----:B------:R-:W-:-:S05]  /*2670*/  MOV R22, UR5 ;  /* 0x0000000500167c02 */ /* 0x000fca0008000f00 */
[----:B------:R-:W-:-:S04]  /*2680*/  FMUL.FTZ R22, R22, UR5 ;  /* 0x0000000516167c20 */ /* 0x000fc80008410000 */
[----:B------:R-:W-:Y:S02]  /*2690*/  FFMA.FTZ R22, R13, UR19, -R22 ;  /* 0x000000130d167c23 */ /* 0x000fe40008010816 */
[----:B------:R-:W0:Y:S03]  /*26a0*/  LDC.64 R12, c[0x0][0x398] ;  /* 0x0000e600ff0c7b82 */ /* 0x000e260000000a00 */
[----:B------:R-:W-:-:S13]  /*26b0*/  FSETP.GTU.FTZ.AND P1, PT, R22, RZ, PT ;  /* 0x000000ff1600720b */ /* 0x000fda0003f3c000 */
[----:B------:R-:W-:Y:S01]  /*26c0*/  VOTEU.ANY UP1, P1 ;  /* 0x0000000000ff7886 */ /* 0x000fe20000820100 */
[----:B------:R-:W-:-:S04]  /*26d0*/  PLOP3.LUT P1, PT, PT, PT, UP1, 0x80, 0x8 ;  /* 0x000000000008781c */ /* 0x000fc80003f2f018 */
[----:B------:R-:W2:Y:S01]  /*26e0*/  @UP1 LDCU UR18, c[0x0][0x3a8] ;  /* 0x00007500ff1217ac */ /* 0x000ea20008000800 */
[----:B0-----:R-:W-:-:S06]  /*26f0*/  IMAD.WIDE R12, R23, 0x4, R12 ;  /* 0x00000004170c7825 */ /* 0x001fcc00078e020c */
[----:B------:R-:W5:Y:S02]  /*2700*/  LDG.E.64 R12, desc[UR24][R12.64] ;  /* 0x000000180c0c7981 */ /* 0x000f64000c1e1b00 */
[----:B--2---:R-:W-:-:S06]  /*2710*/  @P1 FADD.FTZ R22, R22, UR18 ;  /* 0x0000001216161e21 */ /* 0x004fcc0008010000 */
[----:B------:R-:W0:Y:S01]  /*2720*/  @P1 MUFU.RSQ R22, R22 ;  /* 0x0000001600161308 */ /* 0x000e220000001400 */
[----:B------:R-:W-:Y:S01]  /*2730*/  BSSY.RECONVERGENT B0, `(.L_x_1831) ;  /* 0x00001d8000007945 */ /* 0x000fe20003800200 */
[----:B------:R-:W-:Y:S01]  /*2740*/  UMOV UR17, 0x3f800000 ;  /* 0x3f80000000117882 */ /* 0x000fe20000000000 */
[----:B0-----:R-:W-:-:S13]  /*2750*/  @P1 R2UR UR18, R22 ;  /* 0x00000000161212ca */ /* 0x001fda00000e0000 */
[----:B------:R-:W-:Y:S01]  /*2760*/  @UP1 UMOV UR17, UR18 ;  /* 0x0000001200111c82 */ /* 0x000fe20008000000 */
[----:B------:R-:W-:Y:S05]  /*2770*/  BRA.U UP0, `(.L_x_1832) ;  /* 0x0000000d000c7547 */ /* 0x000fea000b800000 */
[----:B------:R-:W0:Y:S01]  /*2780*/  LDCU.64 UR20, c[0x0][0x3e8] ;  /* 0x00007d00ff1477ac */ /* 0x000e220008000a00 */
[----:B------:R-:W-:Y:S01]  /*2790*/  BSSY.RECONVERGENT B1, `(.L_x_1833) ;  /* 0x0000018000017945 */ /* 0x000fe20003800200 */
[----:B0-----:R-:W-:Y:S02]  /*27a0*/  ISETP.GE.U32.AND P1, PT, R0, UR20, PT ;  /* 0x0000001400007c0c */ /* 0x001fe4000bf26070 */
[----:B------:R-:W-:Y:S02]  /*27b0*/  ISETP.GE.U32.AND P2, PT, R30, UR20, PT ;  /* 0x000000141e007c0c */ /* 0x000fe4000bf46070 */
[----:B------:R-:W-:Y:S02]  /*27c0*/  ISETP.GE.AND.EX P1, PT, R34, UR21, PT, P1 ;  /* 0x0000001522007c0c */ /* 0x000fe4000bf26310 */
[----:B------:R-:W-:-:S11]  /*27d0*/  ISETP.GE.AND.EX P2, PT, R33, UR21, PT, P2 ;  /* 0x0000001521007c0c */ /* 0x000fd6000bf46320 */
[----:B------:R-:W-:Y:S05]  /*27e0*/  @P1 BRA `(.L_x_1834) ;  /* 0x0000000000481947 */ /* 0x000fea0003800000 */
[----:B------:R-:W0:Y:S01]  /*27f0*/  LDCU.64 UR22, c[0x0][0x3e0] ;  /* 0x00007c00ff1677ac */ /* 0x000e220008000a00 */
[----:B------:R-:W-:Y:S01]  /*2800*/  FADD.FTZ R24, R24, -UR5 ;  /* 0x8000000518187e21 */ /* 0x000fe20008010000 */
[----:B------:R-:W-:Y:S01]  /*2810*/  FADD.FTZ R18, R18, -UR5 ;  /* 0x8000000512127e21 */ /* 0x000fe20008010000 */
[----:B------:R-:W-:Y:S01]  /*2820*/  MOV R22, R6 ;  /* 0x0000000600167202 */ /* 0x000fe20000000f00 */
[----:B------:R-:W2:Y:S01]  /*2830*/  LDCU.64 UR18, c[0x0][0x380] ;  /* 0x00007000ff1277ac */ /* 0x000ea20008000a00 */
[----:B------:R-:W-:Y:S01]  /*2840*/  FMUL.FTZ R23, R24, UR17 ;  /* 0x0000001118177c20 */ /* 0x000fe20008410000 */
[----:B------:R-:W-:-:S03]  /*2850*/  FMUL.FTZ R18, R18, UR17 ;  /* 0x0000001112127c20 */ /* 0x000fc60008410000 */
[----:B-----5:R-:W-:Y:S01]  /*2860*/  FFMA.FTZ R23, R12, R23, R14 ;  /* 0x000000170c177223 */ /* 0x020fe2000001000e */
[----:B------:R-:W-:-:S05]  /*2870*/  FFMA.FTZ R18, R13, R18, R15 ;  /* 0x000000120d127223 */ /* 0x000fca000001000f */
[----:B------:R-:W-:Y:S02]  /*2880*/  F2FP.BF16.F32.PACK_AB R18, R18, R23 ;  /* 0x000000171212723e */ /* 0x000fe400000010ff */
[----:B------:R-:W-:Y:S01]  /*2890*/  MOV R23, R9 ;  /* 0x0000000900177202 */ /* 0x000fe20000000f00 */
[----:B0-----:R-:W-:Y:S02]  /*28a0*/  IMAD R24, R34, UR22, RZ ;  /* 0x0000001622187c24 */ /* 0x001fe4000f8e02ff */
[----:B------:R-:W-:-:S04]  /*28b0*/  IMAD.WIDE.U32 R22, R0, UR22, R22 ;  /* 0x0000001600167c25 */ /* 0x000fc8000f8e0016 */
[----:B-1----:R-:W-:Y:S01]  /*28c0*/  IMAD R25, R0, UR23, R24 ;  /* 0x0000001700197c24 */ /* 0x002fe2000f8e0218 */
[----:B--2---:R-:W-:-:S03]  /*28d0*/  LEA R24, P1, R22, UR18, 0x1 ;  /* 0x0000001216187c11 */ /* 0x004fc6000f8208ff */
[----:B------:R-:W-:-:S05]  /*28e0*/  IMAD.IADD R23, R23, 0x1, R25 ;  /* 0x0000000117177824 */ /* 0x000fca00078e0219 */
[----:B------:R-:W-:-:S05]  /*28f0*/  LEA.HI.X R25, R22, UR19, R23, 0x1, P1 ;  /* 0x0000001316197c11 */ /* 0x000fca00088f0c17 */
[----:B------:R0:W-:Y:S02]  /*2900*/  STG.E desc[UR24][R24.64], R18 ;  /* 0x0000001218007986 */ /* 0x0001e4000c101918 */
.L_x_1834:
[----:B------:R-:W-:Y:S05]  /*2910*/  BSYNC.RECONVERGENT B1 ;  /* 0x0000000000017941 */ /* 0x000fea0003800200 */
.L_x_1833:
[----:B------:R-:W-:Y:S04]  /*2920*/  BSSY.RECONVERGENT B1, `(.L_x_1835) ;  /* 0x0000014000017945 */ /* 0x000fe80003800200 */
[----:B------:R-:W-:Y:S05]  /*2930*/  @P2 BRA `(.L_x_1836) ;  /* 0x0000000000482947 */ /* 0x000fea0003800000 */
[----:B------:R-:W1:Y:S01]  /*2940*/  LDCU.64 UR18, c[0x0][0x3e0] ;  /* 0x00007c00ff1277ac */ /* 0x000e620008000a00 */
[----:B------:R-:W-:Y:S01]  /*2950*/  MOV R22, R6 ;  /* 0x0000000600167202 */ /* 0x000fe20000000f00 */
[----:B------:R-:W-:Y:S01]  /*2960*/  FADD.FTZ R27, R27, -UR5 ;  /* 0x800000051b1b7e21 */ /* 0x000fe20008010000 */
[----:B------:R-:W-:Y:S01]  /*2970*/  MOV R23, R9 ;  /* 0x0000000900177202 */ /* 0x000fe20000000f00 */
[----:B------:R-:W2:Y:S01]  /*2980*/  LDCU.64 UR22, c[0x0][0x380] ;  /* 0x00007000ff1677ac */ /* 0x000ea20008000a00 */
[----:B------:R-:W-:Y:S01]  /*2990*/  FADD.FTZ R3, R3, -UR5 ;  /* 0x8000000503037e21 */ /* 0x000fe20008010000 */
[----:B------:R-:W-:-:S03]  /*29a0*/  FMUL.FTZ R27, R27, UR17 ;  /* 0x000000111b1b7c20 */ /* 0x000fc60008410000 */
[----:B0-----:R-:W-:Y:S01]  /*29b0*/  FMUL.FTZ R18, R3, UR17 ;  /* 0x0000001103127c20 */ /* 0x001fe20008410000 */
[----:B-----5:R-:W-:-:S03]  /*29c0*/  FFMA.FTZ R3, R12, R27, R14 ;  /* 0x0000001b0c037223 */ /* 0x020fc6000001000e */
[----:B------:R-:W-:Y:S01]  /*29d0*/  FFMA.FTZ R18, R13, R18, R15 ;  /* 0x000000120d127223 */ /* 0x000fe2000001000f */
[----:B-1----:R-:W-:-:S04]  /*29e0*/  IMAD R25, R33, UR18, RZ ;  /* 0x0000001221197c24 */ /* 0x002fc8000f8e02ff */
[----:B------:R-:W-:Y:S01]  /*29f0*/  F2FP.BF16.F32.PACK_AB R3, R18, R3 ;  /* 0x000000031203723e */ /* 0x000fe200000010ff */
[----:B------:R-:W-:-:S04]  /*2a00*/  IMAD.WIDE.U32 R22, R30, UR18, R22 ;  /* 0x000000121e167c25 */ /* 0x000fc8000f8e0016 */
[----:B------:R-:W-:Y:S01]  /*2a10*/  IMAD R25, R30, UR19, R25 ;  /* 0x000000131e197c24 */ /* 0x000fe2000f8e0219 */
[----:B--2---:R-:W-:-:S04]  /*2a20*/  LEA R24, P1, R22, UR22, 0x1 ;  /* 0x0000001616187c11 */ /* 0x004fc8000f8208ff */
[----:B------:R-:W-:-:S04]  /*2a30*/  IADD3 R25, PT, PT, R23, R25, RZ ;  /* 0x0000001917197210 */ /* 0x000fc80007ffe0ff */
[----:B------:R-:W-:-:S05]  /*2a40*/  LEA.HI.X R25, R22, UR23, R25, 0x1, P1 ;  /* 0x0000001716197c11 */ /* 0x000fca00088f0c19 */
[----:B------:R2:W-:Y:S02]  /*2a50*/  STG.E desc[UR24][R24.64], R3 ;  /* 0x0000000318007986 */ /* 0x0005e4000c101918 */
.L_x_1836:
[----:B------:R-:W-:Y:S05]  /*2a60*/  BSYNC.RECONVERGENT B1 ;  /* 0x0000000000017941 */ /* 0x000fea0003800200 */
.L_x_1835:
[C---:B012---:R-:W-:Y:S01]  /*2a70*/  IADD3 R25, PT, PT, R0.reuse, 0x10, RZ ;  /* 0x0000001000197810 */ /* 0x047fe20007ffe0ff */
[----:B------:R-:W-:Y:S01]  /*2a80*/  BSSY.RECONVERGENT B1, `(.L_x_1837) ;  /* 0x000001b000017945 */ /* 0x000fe20003800200 */
[----:B------:R-:W-:Y:S02]  /*2a90*/  IADD3 R18, PT, PT, R0, 0x18, RZ ;  /* 0x0000001800127810 */ /* 0x000fe40007ffe0ff */
[----:B------:R-:W-:Y:S02]  /*2aa0*/  ISETP.GE.U32.AND P1, PT, R25, UR20, PT ;  /* 0x0000001419007c0c */ /* 0x000fe4000bf26070 */
[----:B------:R-:W-:Y:S02]  /*2ab0*/  SHF.R.S32.HI R22, RZ, 0x1f, R25 ;  /* 0x0000001fff167819 */ /* 0x000fe40000011419 */
[----:B------:R-:W-:Y:S02]  /*2ac0*/  ISETP.GE.U32.AND P2, PT, R18, UR20, PT ;  /* 0x0000001412007c0c */ /* 0x000fe4000bf46070 */
[----:B------:R-:W-:-:S02]  /*2ad0*/  ISETP.GE.AND.EX P1, PT, R22, UR21, PT, P1 ;  /* 0x0000001516007c0c */ /* 0x000fc4000bf26310 */
[----:B------:R-:W-:-:S04]  /*2ae0*/  SHF.R.S32.HI R27, RZ, 0x1f, R18 ;  /* 0x0000001fff1b7819 */ /* 0x000fc80000011412 */
[----:B------:R-:W-:-:S07]  /*2af0*/  ISETP.GE.AND.EX P2, PT, R27, UR21, PT, P2 ;  /* 0x000000151b007c0c */ /* 0x000fce000bf46320 */
[----:B------:R-:W-:Y:S06]  /*2b00*/  @P1 BRA `(.L_x_1838) ;  /* 0x0000000000481947 */ /* 0x000fec0003800000 */
[----:B------:R-:W0:Y:S01]  /*2b10*/  LDCU.64 UR18, c[0x0][0x3e0] ;  /* 0x00007c00ff1277ac */ /* 0x000e220008000a00 */
[----:B------:R-:W-:Y:S01]  /*2b20*/  MOV R23, R9 ;  /* 0x0000000900177202 */ /* 0x000fe20000000f00 */
[----:B------:R-:W-:Y:S01]  /*2b30*/  FADD.FTZ R29, R29, -UR5 ;  /* 0x800000051d1d7e21 */ /* 0x000fe20008010000 */
[----:B------:R-:W-:Y:S01]  /*2b40*/  FADD.FTZ R4, R4, -UR5 ;  /* 0x8000000504047e21 */ /* 0x000fe20008010000 */
[----:B------:R-:W1:Y:S02]  /*2b50*/  LDCU.64 UR22, c[0x0][0x380] ;  /* 0x00007000ff1677ac */ /* 0x000e640008000a00 */
[----:B------:R-:W-:Y:S01]  /*2b60*/  FMUL.FTZ R29, R29, UR17 ;  /* 0x000000111d1d7c20 */ /* 0x000fe20008410000 */
[----:B------:R-:W-:-:S04]  /*2b70*/  FMUL.FTZ R4, R4, UR17 ;  /* 0x0000001104047c20 */ /* 0x000fc80008410000 */
[----:B-----5:R-:W-:Y:S01]  /*2b80*/  FFMA.FTZ R4, R13, R4, R15 ;  /* 0x000000040d047223 */ /* 0x020fe2000001000f */
[----:B0-----:R-:W-:-:S04]  /*2b90*/  IMAD R22, R22, UR18, RZ ;  /* 0x0000001216167c24 */ /* 0x001fc8000f8e02ff */
[----:B------:R-:W-:Y:S01]  /*2ba0*/  IMAD R3, R25, UR19, R22 ;  /* 0x0000001319037c24 */ /* 0x000fe2000f8e0216 */
[----:B------:R-:W-:-:S05]  /*2bb0*/  MOV R22, R6 ;  /* 0x0000000600167202 */ /* 0x000fca0000000f00 */
[----:B------:R-:W-:-:S04]  /*2bc0*/  IMAD.WIDE.U32 R22, R25, UR18, R22 ;  /* 0x0000001219167c25 */ /* 0x000fc8000f8e0016 */
[----:B------:R-:W-:Y:S01]  /*2bd0*/  IMAD.IADD R3, R23, 0x1, R3 ;  /* 0x0000000117037824 */ /* 0x000fe200078e0203 */
[----:B-1----:R-:W-:-:S04]  /*2be0*/  LEA R24, P1, R22, UR22, 0x1 ;  /* 0x0000001616187c11 */ /* 0x002fc8000f8208ff */
[----:B------:R-:W-:Y:S01]  /*2bf0*/  LEA.HI.X R25, R22, UR23, R3, 0x1, P1 ;  /* 0x0000001716197c11 */ /* 0x000fe200088f0c03 */
[----:B------:R-:W-:-:S05]  /*2c00*/  FFMA.FTZ R3, R12, R29, R14 ;  /* 0x0000001d0c037223 */ /* 0x000fca000001000e */
[----:B------:R-:W-:-:S05]  /*2c10*/  F2FP.BF16.F32.PACK_AB R3, R4, R3 ;  /* 0x000000030403723e */ /* 0x000fca00000010ff */
[----:B------:R0:W-:Y:S02]  /*2c20*/  STG.E desc[UR24][R24.64], R3 ;  /* 0x0000000318007986 */ /* 0x0001e4000c101918 */
.L_x_1838:
[----:B------:R-:W-:Y:S05]  /*2c30*/  BSYNC.RECONVERGENT B1 ;  /* 0x0000000000017941 */ /* 0x000fea0003800200 */
.L_x_1837:
[----:B------:R-:W-:Y:S01]  /*2c40*/  BSSY.RECONVERGENT B1, `(.L_x_1839) ;  /* 0x0000016000017945 */ /* 0x000fe20003800200 */
[C---:B------:R-:W-:Y:S02]  /*2c50*/  IADD3 R29, PT, PT, R0.reuse, 0x20, RZ ;  /* 0x00000020001d7810 */ /* 0x040fe40007ffe0ff */
[----:B0-----:R-:W-:Y:S01]  /*2c60*/  IADD3 R3, PT, PT, R0, 0x28, RZ ;  /* 0x0000002800037810 */ /* 0x001fe20007ffe0ff */
[----:B------:R-:W-:Y:S06]  /*2c70*/  @P2 BRA `(.L_x_1840) ;  /* 0x0000000000482947 */ /* 0x000fec0003800000 */
[----:B------:R-:W0:Y:S01]  /*2c80*/  LDCU.64 UR18, c[0x0][0x3e0] ;  /* 0x00007c00ff1277ac */ /* 0x000e220008000a00 */
[----:B------:R-:W-:Y:S01]  /*2c90*/  FADD.FTZ R22, R5, -UR5 ;  /* 0x8000000505167e21 */ /* 0x000fe20008010000 */
[----:B------:R-:W-:Y:S01]  /*2ca0*/  MOV R4, R6 ;  /* 0x0000000600047202 */ /* 0x000fe20000000f00 */
[----:B------:R-:W-:Y:S01]  /*2cb0*/  FADD.FTZ R28, R28, -UR5 ;  /* 0x800000051c1c7e21 */ /* 0x000fe20008010000 */
[----:B------:R-:W1:Y:S01]  /*2cc0*/  LDCU.64 UR22, c[0x0][0x380] ;  /* 0x00007000ff1677ac */ /* 0x000e620008000a00 */
[----:B------:R-:W-:Y:S01]  /*2cd0*/  MOV R5, R9 ;  /* 0x0000000900057202 */ /* 0x000fe20000000f00 */
[----:B------:R-:W-:Y:S01]  /*2ce0*/  FMUL.FTZ R22, R22, UR17 ;  /* 0x0000001116167c20 */ /* 0x000fe20008410000 */
[----:B------:R-:W-:-:S04]  /*2cf0*/  FMUL.FTZ R25, R28, UR17 ;  /* 0x000000111c197c20 */ /* 0x000fc80008410000 */
[----:B-----5:R-:W-:Y:S01]  /*2d00*/  FFMA.FTZ R25, R12, R25, R14 ;  /* 0x000000190c197223 */ /* 0x020fe2000001000e */
[----:B0-----:R-:W-:Y:S02]  /*2d10*/  IMAD R23, R27, UR18, RZ ;  /* 0x000000121b177c24 */ /* 0x001fe4000f8e02ff */
[----:B------:R-:W-:-:S04]  /*2d20*/  IMAD.WIDE.U32 R4, R18, UR18, R4 ;  /* 0x0000001212047c25 */ /* 0x000fc8000f8e0004 */
[----:B------:R-:W-:Y:S02]  /*2d30*/  IMAD R23, R18, UR19, R23 ;  /* 0x0000001312177c24 */ /* 0x000fe4000f8e0217 */
[----:B------:R-:W-:Y:S01]  /*2d40*/  FFMA.FTZ R18, R13, R22, R15 ;  /* 0x000000160d127223 */ /* 0x000fe2000001000f */
[----:B-1----:R-:W-:Y:S02]  /*2d50*/  LEA R22, P1, R4, UR22, 0x1 ;  /* 0x0000001604167c11 */ /* 0x002fe4000f8208ff */
[----:B------:R-:W-:Y:S02]  /*2d60*/  IADD3 R23, PT, PT, R5, R23, RZ ;  /* 0x0000001705177210 */ /* 0x000fe40007ffe0ff */
[----:B------:R-:W-:Y:S02]  /*2d70*/  F2FP.BF16.F32.PACK_AB R5, R18, R25 ;  /* 0x000000191205723e */ /* 0x000fe400000010ff */
[----:B------:R-:W-:-:S05]  /*2d80*/  LEA.HI.X R23, R4, UR23, R23, 0x1, P1 ;  /* 0x0000001704177c11 */ /* 0x000fca00088f0c17 */
[----:B------:R0:W-:Y:S02]  /*2d90*/  STG.E desc[UR24][R22.64], R5 ;  /* 0x0000000516007986 */ /* 0x0001e4000c101918 */
.L_x_1840:
[----:B------:R-:W-:Y:S05]  /*2da0*/  BSYNC.RECONVERGENT B1 ;  /* 0x0000000000017941 */ /* 0x000fea0003800200 */
.L_x_1839:
[----:B------:R-:W-:Y:S01]  /*2db0*/  ISETP.GE.U32.AND P2, PT, R29, UR20, PT ;  /* 0x000000141d007c0c */ /* 0x000fe2000bf46070 */
[----:B------:R-:W-:Y:S01]  /*2dc0*/  BSSY.RECONVERGENT B1, `(.L_x_1841) ;  /* 0x0000021000017945 */ /* 0x000fe20003800200 */
[----:B0-----:R-:W-:Y:S02]  /*2dd0*/  SHF.R.S32.HI R22, RZ, 0x1f, R29 ;  /* 0x0000001fff167819 */ /* 0x001fe4000001141d */
[----:B------:R-:W-:Y:S02]  /*2de0*/  IADD3 R18, PT, PT, R0, 0x30, RZ ;  /* 0x0000003000127810 */ /* 0x000fe40007ffe0ff */
[----:B------:R-:W-:Y:S02]  /*2df0*/  ISETP.GE.AND.EX P2, PT, R22, UR21, PT, P2 ;  /* 0x0000001516007c0c */ /* 0x000fe4000bf46320 */
[----:B------:R-:W-:Y:S02]  /*2e00*/  IADD3 R24, PT, PT, R0, 0x38, RZ ;  /* 0x0000003800187810 */ /* 0x000fe40007ffe0ff */
[----:B------:R-:W-:-:S02]  /*2e10*/  ISETP.GE.U32.AND P3, PT, R3, UR20, PT ;  /* 0x0000001403007c0c */ /* 0x000fc4000bf66070 */
[----:B------:R-:W-:Y:S02]  /*2e20*/  ISETP.GE.U32.AND P4, PT, R18, UR20, PT ;  /* 0x0000001412007c0c */ /* 0x000fe4000bf86070 */
[----:B------:R-:W-:Y:S02]  /*2e30*/  ISETP.GE.U32.AND P1, PT, R24, UR20, PT ;  /* 0x0000001418007c0c */ /* 0x000fe4000bf26070 */
[----:B------:R-:W-:Y:S02]  /*2e40*/  SHF.R.S32.HI R28, RZ, 0x1f, R3 ;  /* 0x0000001fff1c7819 */ /* 0x000fe40000011403 */
[----:B------:R-:W-:Y:S02]  /*2e50*/  SHF.R.S32.HI R25, RZ, 0x1f, R18 ;  /* 0x0000001fff197819 */ /* 0x000fe40000011412 */
[----:B------:R-:W-:Y:S02]  /*2e60*/  SHF.R.S32.HI R27, RZ, 0x1f, R24 ;  /* 0x0000001fff1b7819 */ /* 0x000fe40000011418 */
[----:B------:R-:W-:-:S02]  /*2e70*/  ISETP.GE.AND.EX P3, PT, R28, UR21, PT, P3 ;  /* 0x000000151c007c0c */ /* 0x000fc4000bf66330 */
[----:B------:R-:W-:Y:S02]  /*2e80*/  ISETP.GE.AND.EX P4, PT, R25, UR21, PT, P4 ;  /* 0x0000001519007c0c */ /* 0x000fe4000bf86340 */
[----:B------:R-:W-:Y:S01]  /*2e90*/  ISETP.GE.AND.EX P1, PT, R27, UR21, PT, P1 ;  /* 0x000000151b007c0c */ /* 0x000fe2000bf26310 */
[----:B------:R-:W-:-:S12]  /*2ea0*/  @P2 BRA `(.L_x_1842) ;  /* 0x0000000000482947 */ /* 0x000fd80003800000 */
[----:B------:R-:W0:Y:S01]  /*2eb0*/  LDCU.64 UR18, c[0x0][0x3e0] ;  /* 0x00007c00ff1277ac */ /* 0x000e220008000a00 */
[----:B------:R-:W-:Y:S01]  /*2ec0*/  MOV R5, R9 ;  /* 0x0000000900057202 */ /* 0x000fe20000000f00 */
[----:B------:R-:W-:Y:S02]  /*2ed0*/  IMAD.MOV.U32 R4, RZ, RZ, R6 ;  /* 0x000000ffff047224 */ /* 0x000fe400078e0006 */
[----:B------:R-:W-:Y:S01]  /*2ee0*/  FADD.FTZ R26, R26, -UR5 ;  /* 0x800000051a1a7e21 */ /* 0x000fe20008010000 */
[----:B------:R-:W1:Y:S01]  /*2ef0*/  LDCU.64 UR22, c[0x0][0x380] ;  /* 0x00007000ff1677ac */ /* 0x000e620008000a00 */
[----:B------:R-:W-:-:S04]  /*2f00*/  FADD.FTZ R10, R10, -UR5 ;  /* 0x800000050a0a7e21 */ /* 0x000fc80008010000 */
[----:B------:R-:W-:-:S04]  /*2f10*/  FMUL.FTZ R10, R10, UR17 ;  /* 0x000000110a0a7c20 */ /* 0x000fc80008410000 */
[----:B-----5:R-:W-:Y:S01]  /*2f20*/  FFMA.FTZ R10, R13, R10, R15 ;  /* 0x0000000a0d0a7223 */ /* 0x020fe2000001000f */
[----:B0-----:R-:W-:Y:S02]  /*2f30*/  IMAD R22, R22, UR18, RZ ;  /* 0x0000001216167c24 */ /* 0x001fe4000f8e02ff */
[----:B------:R-:W-:-:S04]  /*2f40*/  IMAD.WIDE.U32 R4, R29, UR18, R4 ;  /* 0x000000121d047c25 */ /* 0x000fc8000f8e0004 */
[----:B------:R-:W-:-:S05]  /*2f50*/  IMAD R22, R29, UR19, R22 ;  /* 0x000000131d167c24 */ /* 0x000fca000f8e0216 */
[----:B------:R-:W-:Y:S02]  /*2f60*/  IADD3 R5, PT, PT, R5, R22, RZ ;  /* 0x0000001605057210 */ /* 0x000fe40007ffe0ff */
[----:B-1----:R-:W-:-:S04]  /*2f70*/  LEA R22, P2, R4, UR22, 0x1 ;  /* 0x0000001604167c11 */ /* 0x002fc8000f8408ff */
[----:B------:R-:W-:Y:S01]  /*2f80*/  LEA.HI.X R23, R4, UR23, R5, 0x1, P2 ;  /* 0x0000001704177c11 */ /* 0x000fe200090f0c05 */
[----:B------:R-:W-:-:S04]  /*2f90*/  FMUL.FTZ R5, R26, UR17 ;  /* 0x000000111a057c20 */ /* 0x000fc80008410000 */
[----:B------:R-:W-:-:S05]  /*2fa0*/  FFMA.FTZ R5, R12, R5, R14 ;  /* 0x000000050c057223 */ /* 0x000fca000001000e */
[----:B------:R-:W-:-:S05]  /*2fb0*/  F2FP.BF16.F32.PACK_AB R5, R10, R5 ;  /* 0x000000050a05723e */ /* 0x000fca00000010ff */
[----:B------:R0:W-:Y:S02]  /*2fc0*/  STG.E desc[UR24][R22.64], R5 ;  /* 0x0000000516007986 */ /* 0x0001e4000c101918 */
.L_x_1842:
[----:B------:R-:W-:Y:S05]  /*2fd0*/  BSYNC.RECONVERGENT B1 ;  /* 0x0000000000017941 */ /* 0x000fea0003800200 */
.L_x_1841:
[----:B------:R-:W-:Y:S04]  /*2fe0*/  BSSY.RECONVERGENT B1, `(.L_x_1843) ;  /* 0x0000014000017945 */ /* 0x000fe80003800200 */
[----:B------:R-:W-:Y:S05]  /*2ff0*/  @P3 BRA `(.L_x_1844) ;  /* 0x0000000000483947 */ /* 0x000fea0003800000 */
[----:B------:R-:W1:Y:S01]  /*3000*/  LDCU.64 UR18, c[0x0][0x3e0] ;  /* 0x00007c00ff1277ac */ /* 0x000e620008000a00 */
[----:B------:R-:W-:Y:S01]  /*3010*/  FADD.FTZ R11, R11, -UR5 ;  /* 0x800000050b0b7e21 */ /* 0x000fe20008010000 */
[----:B------:R-:W-:Y:S01]  /*3020*/  MOV R4, R6 ;  /* 0x0000000600047202 */ /* 0x000fe20000000f00 */
[----:B------:R-:W-:Y:S01]  /*3030*/  FADD.FTZ R21, R21, -UR5 ;  /* 0x8000000515157e21 */ /* 0x000fe20008010000 */
[----:B------:R-:W2:Y:S01]  /*3040*/  LDCU.64 UR22, c[0x0][0x380] ;  /* 0x00007000ff1677ac */ /* 0x000ea20008000a00 */
[----:B0-----:R-:W-:Y:S01]  /*3050*/  MOV R5, R9 ;  /* 0x0000000900057202 */ /* 0x001fe20000000f00 */
[----:B------:R-:W-:Y:S01]  /*3060*/  FMUL.FTZ R10, R11, UR17 ;  /* 0x000000110b0a7c20 */ /* 0x000fe20008410000 */
[----:B------:R-:W-:-:S03]  /*3070*/  FMUL.FTZ R21, R21, UR17 ;  /* 0x0000001115157c20 */ /* 0x000fc60008410000 */
[----:B-----5:R-:W-:Y:S01]  /*3080*/  FFMA.FTZ R22, R13, R10, R15 ;  /* 0x0000000a0d167223 */ /* 0x020fe2000001000f */
[----:B-1----:R-:W-:Y:S02]  /*3090*/  IMAD R28, R28, UR18, RZ ;  /* 0x000000121c1c7c24 */ /* 0x002fe4000f8e02ff */
[----:B------:R-:W-:-:S04]  /*30a0*/  IMAD.WIDE.U32 R4, R3, UR18, R4 ;  /* 0x0000001203047c25 */ /* 0x000fc8000f8e0004 */
[----:B------:R-:W-:Y:S02]  /*30b0*/  IMAD R11, R3, UR19, R28 ;  /* 0x00000013030b7c24 */ /* 0x000fe4000f8e021c */
[----:B------:R-:W-:Y:S01]  /*30c0*/  FFMA.FTZ R3, R12, R21, R14 ;  /* 0x000000150c037223 */ /* 0x000fe2000001000e */
[----:B--2---:R-:W-:Y:S02]  /*30d0*/  LEA R10, P2, R4, UR22, 0x1 ;  /* 0x00000016040a7c11 */ /* 0x004fe4000f8408ff */
[----:B------:R-:W-:Y:S02]  /*30e0*/  IADD3 R11, PT, PT, R5, R11, RZ ;  /* 0x0000000b050b7210 */ /* 0x000fe40007ffe0ff */
[----:B------:R-:W-:Y:S02]  /*30f0*/  F2FP.BF16.F32.PACK_AB R3, R22, R3 ;  /* 0x000000031603723e */ /* 0x000fe400000010ff */
[----:B------:R-:W-:-:S05]  /*3100*/  LEA.HI.X R11, R4, UR23, R11, 0x1, P2 ;  /* 0x00000017040b7c11 */ /* 0x000fca00090f0c0b */
[----:B------:R1:W-:Y:S02]  /*3110*/  STG.E desc[UR24][R10.64], R3 ;  /* 0x000000030a007986 */ /* 0x0003e4000c101918 */
.L_x_1844:
[----:B------:R-:W-:Y:S05]  /*3120*/  BSYNC.RECONVERGENT B1 ;  /* 0x0000000000017941 */ /* 0x000fea0003800200 */
.L_x_1843:
[----:B------:R-:W-:Y:S04]  /*3130*/  BSSY.RECONVERGENT B1, `(.L_x_1845) ;  /* 0x0000014000017945 */ /* 0x000fe80003800200 */
[----:B------:R-:W-:Y:S05]  /*3140*/  @P4 BRA `(.L_x_1846) ;  /* 0x0000000000484947 */ /* 0x000fea0003800000 */
[----:B------:R-:W2:Y:S01]  /*3150*/  LDCU.64 UR18, c[0x0][0x3e0] ;  /* 0x00007c00ff1277ac */ /* 0x000ea20008000a00 */
[----:B------:R-:W-:Y:S01]  /*3160*/  MOV R4, R6 ;  /* 0x0000000600047202 */ /* 0x000fe20000000f00 */
[----:B------:R-:W-:Y:S01]  /*3170*/  FADD.FTZ R20, R20, -UR5 ;  /* 0x8000000514147e21 */ /* 0x000fe20008010000 */
[----:B0-----:R-:W-:Y:S01]  /*3180*/  MOV R5, R9 ;  /* 0x0000000900057202 */ /* 0x001fe20000000f00 */
[----:B------:R-:W0:Y:S01]  /*3190*/  LDCU.64 UR22, c[0x0][0x380] ;  /* 0x00007000ff1677ac */ /* 0x000e220008000a00 */
[----:B------:R-:W-:Y:S01]  /*31a0*/  FADD.FTZ R16, R16, -UR5 ;  /* 0x8000000510107e21 */ /* 0x000fe20008010000 */
[----:B-1----:R-:W-:-:S03]  /*31b0*/  FMUL.FTZ R3, R20, UR17 ;  /* 0x0000001114037c20 */ /* 0x002fc60008410000 */
[----:B------:R-:W-:Y:S01]  /*31c0*/  FMUL.FTZ R16, R16, UR17 ;  /* 0x0000001110107c20 */ /* 0x000fe20008410000 */
[----:B-----5:R-:W-:-:S03]  /*31d0*/  FFMA.FTZ R3, R12, R3, R14 ;  /* 0x000000030c037223 */ /* 0x020fc6000001000e */
[----:B------:R-:W-:Y:S01]  /*31e0*/  FFMA.FTZ R16, R13, R16, R15 ;  /* 0x000000100d107223 */ /* 0x000fe2000001000f */
[----:B--2---:R-:W-:-:S04]  /*31f0*/  IMAD R25, R25, UR18, RZ ;  /* 0x0000001219197c24 */ /* 0x004fc8000f8e02ff */
[----:B------:R-:W-:Y:S01]  /*3200*/  F2FP.BF16.F32.PACK_AB R3, R16, R3 ;  /* 0x000000031003723e */ /* 0x000fe200000010ff */
[----:B------:R-:W-:-:S04]  /*3210*/  IMAD.WIDE.U32 R4, R18, UR18, R4 ;  /* 0x0000001212047c25 */ /* 0x000fc8000f8e0004 */
[----:B------:R-:W-:Y:S01]  /*3220*/  IMAD R25, R18, UR19, R25 ;  /* 0x0000001312197c24 */ /* 0x000fe2000f8e0219 */
[----:B0-----:R-:W-:-:S03]  /*3230*/  LEA R10, P2, R4, UR22, 0x1 ;  /* 0x00000016040a7c11 */ /* 0x001fc6000f8408ff */
[----:B------:R-:W-:-:S05]  /*3240*/  IMAD.IADD R25, R5, 0x1, R25 ;  /* 0x0000000105197824 */ /* 0x000fca00078e0219 */
[----:B------:R-:W-:-:S05]  /*3250*/  LEA.HI.X R11, R4, UR23, R25, 0x1, P2 ;  /* 0x00000017040b7c11 */ /* 0x000fca00090f0c19 */
[----:B------:R2:W-:Y:S02]  /*3260*/  STG.E desc[UR24][R10.64], R3 ;  /* 0x000000030a007986 */ /* 0x0005e4000c101918 */
.L_x_1846:
[----:B------:R-:W-:Y:S05]  /*3270*/  BSYNC.RECONVERGENT B1 ;  /* 0x0000000000017941 */ /* 0x000fea0003800200 */
.L_x_1845:
[----:B------:R-:W-:Y:S05]  /*3280*/  @P1 BRA `(.L_x_1847) ;  /* 0x0000001000881947 */ /* 0x000fea0003800000 */
[----:B------:R-:W3:Y:S01]  /*3290*/  LDCU.64 UR18, c[0x0][0x3e0] ;  /* 0x00007c00ff1277ac */ /* 0x000ee20008000a00 */
[----:B------:R-:W-:Y:S01]  /*32a0*/  MOV R7, R9 ;  /* 0x0000000900077202 */ /* 0x000fe20000000f00 */
[----:B------:R-:W-:Y:S01]  /*32b0*/  FADD.FTZ R19, R19, -UR5 ;  /* 0x8000000513137e21 */ /* 0x000fe20008010000 */
[----:B------:R-:W-:Y:S01]  /*32c0*/  FADD.FTZ R17, R17, -UR5 ;  /* 0x8000000511117e21 */ /* 0x000fe20008010000 */
[----:B------:R-:W4:Y:S02]  /*32d0*/  LDCU.64 UR20, c[0x0][0x380] ;  /* 0x00007000ff1477ac */ /* 0x000f240008000a00 */
[----:B------:R-:W-:Y:S01]  /*32e0*/  FMUL.FTZ R19, R19, UR17 ;  /* 0x0000001113137c20 */ /* 0x000fe20008410000 */
[----:B------:R-:W-:-:S03]  /*32f0*/  FMUL.FTZ R4, R17, UR17 ;  /* 0x0000001111047c20 */ /* 0x000fc60008410000 */
[----:B-12--5:R-:W-:Y:S01]  /*3300*/  FFMA.FTZ R3, R12, R19, R14 ;  /* 0x000000130c037223 */ /* 0x026fe2000001000e */
[----:B------:R-:W-:-:S05]  /*3310*/  FFMA.FTZ R8, R13, R4, R15 ;  /* 0x000000040d087223 */ /* 0x000fca000001000f */
[----:B------:R-:W-:Y:S01]  /*3320*/  F2FP.BF16.F32.PACK_AB R3, R8, R3 ;  /* 0x000000030803723e */ /* 0x000fe200000010ff */
[----:B---3--:R-:W-:Y:S02]  /*3330*/  IMAD R27, R27, UR18, RZ ;  /* 0x000000121b1b7c24 */ /* 0x008fe4000f8e02ff */
[----:B------:R-:W-:-:S04]  /*3340*/  IMAD.WIDE.U32 R6, R24, UR18, R6 ;  /* 0x0000001218067c25 */ /* 0x000fc8000f8e0006 */
[----:B------:R-:W-:Y:S01]  /*3350*/  IMAD R27, R24, UR19, R27 ;  /* 0x00000013181b7c24 */ /* 0x000fe2000f8e021b */
[----:B----4-:R-:W-:-:S04]  /*3360*/  LEA R4, P1, R6, UR20, 0x1 ;  /* 0x0000001406047c11 */ /* 0x010fc8000f8208ff */
[----:B------:R-:W-:-:S04]  /*3370*/  IADD3 R27, PT, PT, R7, R27, RZ ;  /* 0x0000001b071b7210 */ /* 0x000fc80007ffe0ff */
[----:B0-----:R-:W-:-:S05]  /*3380*/  LEA.HI.X R5, R6, UR21, R27, 0x1, P1 ;  /* 0x0000001506057c11 */ /* 0x001fca00088f0c1b */
[----:B------:R3:W-:Y:S01]  /*3390*/  STG.E desc[UR24][R4.64], R3 ;  /* 0x0000000304007986 */ /* 0x0007e2000c101918 */
[----:B------:R-:W-:Y:S05]  /*33a0*/  BRA `(.L_x_1847) ;  /* 0x0000001000407947 */ /* 0x000fea0003800000 */
.L_x_1832:
[----:B------:R-:W0:Y:S01]  /*33b0*/  LDCU.64 UR22, c[0x0][0x3e8] ;  /* 0x00007d00ff1677ac */ /* 0x000e220008000a00 */
[----:B------:R-:W-:Y:S01]  /*33c0*/  BSSY.RECONVERGENT B1, `(.L_x_1848) ;  /* 0x0000020000017945 */ /* 0x000fe20003800200 */
[----:B0-----:R-:W-:-:S04]  /*33d0*/  ISETP.GE.U32.AND P1, PT, R30, UR22, PT ;  /* 0x000000161e007c0c */ /* 0x001fc8000bf26070 */
[----:B------:R-:W-:Y:S01]  /*33e0*/  ISETP.GE.AND.EX P1, PT, R33, UR23, PT, P1 ;  /* 0x0000001721007c0c */ /* 0x000fe2000bf26310 */
[----:B------:R-:W-:-:S12]  /*33f0*/  @P5 BRA `(.L_x_1849) ;  /* 0x0000000000705947 */ /* 0x000fd80003800000 */
[----:B------:R-:W-:Y:S01]  /*3400*/  FADD.FTZ R24, R24, -UR5 ;  /* 0x8000000518187e21 */ /* 0x000fe20008010000 */
[----:B------:R-:W-:Y:S01]  /*3410*/  FADD.FTZ R18, R18, -UR5 ;  /* 0x8000000512127e21 */ /* 0x000fe20008010000 */
[----:B------:R-:W0:Y:S02]  /*3420*/  LDCU.64 UR18, c[0x0][0x3e0] ;  /* 0x00007c00ff1277ac */ /* 0x000e240008000a00 */
[----:B------:R-:W-:Y:S01]  /*3430*/  FMUL.FTZ R23, R24, UR17 ;  /* 0x0000001118177c20 */ /* 0x000fe20008410000 */
[----:B------:R-:W-:Y:S01]  /*3440*/  FMUL.FTZ R18, R18, UR17 ;  /* 0x0000001112127c20 */ /* 0x000fe20008410000 */
[----:B------:R-:W2:Y:S02]  /*3450*/  LDCU.64 UR20, c[0x0][0x380] ;  /* 0x00007000ff1477ac */ /* 0x000ea40008000a00 */
[----:B-----5:R-:W-:Y:S01]  /*3460*/  FFMA.FTZ R22, R12, R23, R14 ;  /* 0x000000170c167223 */ /* 0x020fe2000001000e */
[----:B------:R-:W-:-:S03]  /*3470*/  FFMA.FTZ R18, R13, R18, R15 ;  /* 0x000000120d127223 */ /* 0x000fc6000001000f */
[----:B------:R-:W-:Y:S01]  /*3480*/  FMUL.FTZ R24, R22, -1.4426950216293334961 ;  /* 0xbfb8aa3b16187820 */ /* 0x000fe20000410000 */
[----:B-1----:R-:W-:-:S05]  /*3490*/  FMUL.FTZ R25, R18, -1.4426950216293334961 ;  /* 0xbfb8aa3b12197820 */ /* 0x002fca0000410000 */
[----:B------:R-:W1:Y:S08]  /*34a0*/  MUFU.EX2 R24, R24 ;  /* 0x0000001800187308 */ /* 0x000e700000000800 */
[----:B------:R-:W3:Y:S01]  /*34b0*/  MUFU.EX2 R25, R25 ;  /* 0x0000001900197308 */ /* 0x000ee20000000800 */
[----:B-1----:R-:W-:Y:S01]  /*34c0*/  FADD.FTZ R23, R24, 1 ;  /* 0x3f80000018177421 */ /* 0x002fe20000010000 */
[----:B0-----:R-:W-:-:S04]  /*34d0*/  IMAD R24, R34, UR18, RZ ;  /* 0x0000001222187c24 */ /* 0x001fc8000f8e02ff */
[----:B------:R-:W-:Y:S02]  /*34e0*/  IMAD R24, R0, UR19, R24 ;  /* 0x0000001300187c24 */ /* 0x000fe4000f8e0218 */
[----:B------:R-:W0:Y:S01]  /*34f0*/  MUFU.RCP R23, R23 ;  /* 0x0000001700177308 */ /* 0x000e220000001000 */
[----:B---3--:R-:W-:-:S07]  /*3500*/  FADD.FTZ R25, R25, 1 ;  /* 0x3f80000019197421 */ /* 0x008fce0000010000 */
[----:B------:R-:W1:Y:S01]  /*3510*/  MUFU.RCP R25, R25 ;  /* 0x0000001900197308 */ /* 0x000e620000001000 */
[----:B0-----:R-:W-:Y:S01]  /*3520*/  FMUL.FTZ R22, R22, R23 ;  /* 0x0000001716167220 */ /* 0x001fe20000410000 */
[----:B------:R-:W-:Y:S01]  /*3530*/  MOV R23, R9 ;  /* 0x0000000900177202 */ /* 0x000fe20000000f00 */
[----:B-1----:R-:W-:-:S05]  /*3540*/  FMUL.FTZ R18, R18, R25 ;  /* 0x0000001912127220 */ /* 0x002fca0000410000 */
[----:B------:R-:W-:Y:S02]  /*3550*/  F2FP.BF16.F32.PACK_AB R18, R18, R22 ;  /* 0x000000161212723e */ /* 0x000fe400000010ff */
[----:B------:R-:W-:-:S05]  /*3560*/  MOV R22, R6 ;  /* 0x0000000600167202 */ /* 0x000fca0000000f00 */
[----:B------:R-:W-:-:S05]  /*3570*/  IMAD.WIDE.U32 R22, R0, UR18, R22 ;  /* 0x0000001200167c25 */ /* 0x000fca000f8e0016 */
[----:B------:R-:W-:Y:S02]  /*3580*/  IADD3 R23, PT, PT, R23, R24, RZ ;  /* 0x0000001817177210 */ /* 0x000fe40007ffe0ff */
[----:B--2---:R-:W-:-:S04]  /*3590*/  LEA R24, P2, R22, UR20, 0x1 ;  /* 0x0000001416187c11 */ /* 0x004fc8000f8408ff */
[----:B------:R-:W-:-:S05]  /*35a0*/  LEA.HI.X R25, R22, UR21, R23, 0x1, P2 ;  /* 0x0000001516197c11 */ /* 0x000fca00090f0c17 */
[----:B------:R0:W-:Y:S04]  /*35b0*/  STG.E desc[UR24][R24.64], R18 ;  /* 0x0000001218007986 */ /* 0x0001e8000c101918 */
.L_x_1849:
[----:B------:R-:W-:Y:S05]  /*35c0*/  BSYNC.RECONVERGENT B1 ;  /* 0x0000000000017941 */ /* 0x000fea0003800200 */
.L_x_1848:
[----:B------:R-:W-:Y:S04]  /*35d0*/  BSSY.RECONVERGENT B1, `(.L_x_1850) ;  /* 0x000001e000017945 */ /* 0x000fe80003800200 */
[----:B------:R-:W-:Y:S05]  /*35e0*/  @P1 BRA `(.L_x_1851) ;  /* 0x0000000000701947 */ /* 0x000fea0003800000 */
[----:B------:R-:W-:Y:S01]  /*35f0*/  FADD.FTZ R27, R27, -UR5 ;  /* 0x800000051b1b7e21 */ /* 0x000fe20008010000 */
[----:B0-----:R-:W-:Y:S01]  /*3600*/  FADD.FTZ R18, R3, -UR5 ;  /* 0x8000000503127e21 */ /* 0x001fe20008010000 */
[----:B------:R-:W1:Y:S02]  /*3610*/  LDCU.64 UR18, c[0x0][0x3e0] ;  /* 0x00007c00ff1277ac */ /* 0x000e640008000a00 */
[----:B------:R-:W-:Y:S01]  /*3620*/  FMUL.FTZ R27, R27, UR17 ;  /* 0x000000111b1b7c20 */ /* 0x000fe20008410000 */
[----:B------:R-:W-:Y:S01]  /*3630*/  FMUL.FTZ R18, R18, UR17 ;  /* 0x0000001112127c20 */ /* 0x000fe20008410000 */
[----:B------:R-:W0:Y:S02]  /*3640*/  LDCU.64 UR20, c[0x0][0x380] ;  /* 0x00007000ff1477ac */ /* 0x000e240008000a00 */
[----:B-----5:R-:W-:Y:S01]  /*3650*/  FFMA.FTZ R3, R12, R27, R14 ;  /* 0x0000001b0c037223 */ /* 0x020fe2000001000e */
[----:B------:R-:W-:-:S03]  /*3660*/  FFMA.FTZ R18, R13, R18, R15 ;  /* 0x000000120d127223 */ /* 0x000fc6000001000f */
[----:B------:R-:W-:Y:S01]  /*3670*/  FMUL.FTZ R22, R3, -1.4426950216293334961 ;  /* 0xbfb8aa3b03167820 */ /* 0x000fe20000410000 */
[----:B------:R-:W-:-:S05]  /*3680*/  FMUL.FTZ R23, R18, -1.4426950216293334961 ;  /* 0xbfb8aa3b12177820 */ /* 0x000fca0000410000 */
[----:B------:R-:W2:Y:S01]  /*3690*/  MUFU.EX2 R22, R22 ;  /* 0x0000001600167308 */ /* 0x000ea20000000800 */
[----:B-1----:R-:W-:-:S04]  /*36a0*/  IMAD R25, R33, UR18, RZ ;  /* 0x0000001221197c24 */ /* 0x002fc8000f8e02ff */
[----:B------:R-:W-:-:S03]  /*36b0*/  IMAD R25, R30, UR19, R25 ;  /* 0x000000131e197c24 */ /* 0x000fc6000f8e0219 */
[----:B------:R-:W1:Y:S01]  /*36c0*/  MUFU.EX2 R23, R23 ;  /* 0x0000001700177308 */ /* 0x000e620000000800 */
[----:B--2---:R-:W-:Y:S01]  /*36d0*/  FADD.FTZ R24, R22, 1 ;  /* 0x3f80000016187421 */ /* 0x004fe20000010000 */
[----:B------:R-:W-:-:S06]  /*36e0*/  MOV R22, R6 ;  /* 0x0000000600167202 */ /* 0x000fcc0000000f00 */
[----:B------:R-:W2:Y:S01]  /*36f0*/  MUFU.RCP R24, R24 ;  /* 0x0000001800187308 */ /* 0x000ea20000001000 */
[----:B-1----:R-:W-:Y:S01]  /*3700*/  FADD.FTZ R27, R23, 1 ;  /* 0x3f800000171b7421 */ /* 0x002fe20000010000 */
[----:B------:R-:W-:-:S06]  /*3710*/  MOV R23, R9 ;  /* 0x0000000900177202 */ /* 0x000fcc0000000f00 */
[----:B------:R-:W1:Y:S01]  /*3720*/  MUFU.RCP R27, R27 ;  /* 0x0000001b001b7308 */ /* 0x000e620000001000 */
[----:B------:R-:W-:-:S04]  /*3730*/  IMAD.WIDE.U32 R22, R30, UR18, R22 ;  /* 0x000000121e167c25 */ /* 0x000fc8000f8e0016 */
[----:B------:R-:W-:Y:S02]  /*3740*/  IMAD.IADD R25, R23, 0x1, R25 ;  /* 0x0000000117197824 */ /* 0x000fe400078e0219 */
[----:B--2---:R-:W-:Y:S01]  /*3750*/  FMUL.FTZ R3, R3, R24 ;  /* 0x0000001803037220 */ /* 0x004fe20000410000 */
[----:B0-----:R-:W-:-:S04]  /*3760*/  LEA R24, P1, R22, UR20, 0x1 ;  /* 0x0000001416187c11 */ /* 0x001fc8000f8208ff */
[----:B------:R-:W-:Y:S01]  /*3770*/  LEA.HI.X R25, R22, UR21, R25, 0x1, P1 ;  /* 0x0000001516197c11 */ /* 0x000fe200088f0c19 */
[----:B-1----:R-:W-:-:S05]  /*3780*/  FMUL.FTZ R18, R18, R27 ;  /* 0x0000001b12127220 */ /* 0x002fca0000410000 */
[----:B------:R-:W-:-:S05]  /*3790*/  F2FP.BF16.F32.PACK_AB R3, R18, R3 ;  /* 0x000000031203723e */ /* 0x000fca00000010ff */
[----:B------:R2:W-:Y:S02]  /*37a0*/  STG.E desc[UR24][R24.64], R3 ;  /* 0x0000000318007986 */ /* 0x0005e4000c101918 */
.L_x_1851:
[----:B------:R-:W-:Y:S05]  /*37b0*/  BSYNC.RECONVERGENT B1 ;  /* 0x0000000000017941 */ /* 0x000fea0003800200 */
.L_x_1850:
[C---:B0-2---:R-:W-:Y:S01]  /*37c0*/  IADD3 R24, PT, PT, R0.reuse, 0x10, RZ ;  /* 0x0000001000187810 */ /* 0x045fe20007ffe0ff */
        /* <DEDUP_REMOVED lines=17> */
[----:B-1----:R-:W-:Y:S01]  /*38e0*/  FMUL.FTZ R25, R3, -1.4426950216293334961 ;  /* 0xbfb8aa3b03197820 */ /* 0x002fe20000410000 */
[----:B------:R-:W-:-:S05]  /*38f0*/  FMUL.FTZ R29, R4, -1.4426950216293334961 ;  /* 0xbfb8aa3b041d7820 */ /* 0x000fca0000410000 */
[----:B------:R-:W1:Y:S08]  /*3900*/  MUFU.EX2 R25, R25 ;  /* 0x0000001900197308 */ /* 0x000e700000000800 */
[----:B------:R-:W3:Y:S01]  /*3910*/  MUFU.EX2 R29, R29 ;  /* 0x0000001d001d7308 */ /* 0x000ee20000000800 */
[----:B-1----:R-:W-:-:S07]  /*3920*/  FADD.FTZ R23, R25, 1 ;  /* 0x3f80000019177421 */ /* 0x002fce0000010000 */
[----:B------:R-:W1:Y:S01]  /*3930*/  MUFU.RCP R23, R23 ;  /* 0x0000001700177308 */ /* 0x000e620000001000 */
[----:B---3--:R-:W-:-:S07]  /*3940*/  FADD.FTZ R29, R29, 1 ;  /* 0x3f8000001d1d7421 */ /* 0x008fce0000010000 */
[----:B------:R-:W3:Y:S01]  /*3950*/  MUFU.RCP R25, R29 ;  /* 0x0000001d00197308 */ /* 0x000ee20000001000 */
[----:B-1----:R-:W-:Y:S01]  /*3960*/  FMUL.FTZ R3, R3, R23 ;  /* 0x0000001703037220 */ /* 0x002fe20000410000 */
[----:B0-----:R-:W-:Y:S01]  /*3970*/  IMAD R23, R22, UR18, RZ ;  /* 0x0000001216177c24 */ /* 0x001fe2000f8e02ff */
[----:B------:R-:W-:Y:S01]  /*3980*/  MOV R22, R6 ;  /* 0x0000000600167202 */ /* 0x000fe20000000f00 */
[----:B---3--:R-:W-:Y:S02]  /*3990*/  FMUL.FTZ R4, R4, R25 ;  /* 0x0000001904047220 */ /* 0x008fe40000410000 */
[----:B------:R-:W-:Y:S01]  /*39a0*/  IMAD R25, R24, UR19, R23 ;  /* 0x0000001318197c24 */ /* 0x000fe2000f8e0217 */
[----:B------:R-:W-:Y:S02]  /*39b0*/  MOV R23, R9 ;  /* 0x0000000900177202 */ /* 0x000fe40000000f00 */
[----:B------:R-:W-:Y:S01]  /*39c0*/  F2FP.BF16.F32.PACK_AB R3, R4, R3 ;  /* 0x000000030403723e */ /* 0x000fe200000010ff */
[----:B------:R-:W-:-:S05]  /*39d0*/  IMAD.WIDE.U32 R22, R24, UR18, R22 ;  /* 0x0000001218167c25 */ /* 0x000fca000f8e0016 */
[----:B------:R-:W-:Y:S02]  /*39e0*/  IADD3 R25, PT, PT, R23, R25, RZ ;  /* 0x0000001917197210 */ /* 0x000fe40007ffe0ff */
[----:B--2---:R-:W-:-:S04]  /*39f0*/  LEA R24, P1, R22, UR20, 0x1 ;  /* 0x0000001416187c11 */ /* 0x004fc8000f8208ff */
[----:B------:R-:W-:-:S05]  /*3a00*/  LEA.HI.X R25, R22, UR21, R25, 0x1, P1 ;  /* 0x0000001516197c11 */ /* 0x000fca00088f0c19 */
[----:B------:R0:W-:Y:S04]  /*3a10*/  STG.E desc[UR24][R24.64], R3 ;  /* 0x0000000318007986 */ /* 0x0001e8000c101918 */
.L_x_1853:
[----:B------:R-:W-:Y:S05]  /*3a20*/  BSYNC.RECONVERGENT B1 ;  /* 0x0000000000017941 */ /* 0x000fea0003800200 */
.L_x_1852:
[----:B------:R-:W-:Y:S01]  /*3a30*/  BSSY.RECONVERGENT B1, `(.L_x_1854) ;  /* 0x0000020000017945 */ /* 0x000fe20003800200 */
[C---:B0-----:R-:W-:Y:S02]  /*3a40*/  IADD3 R24, PT, PT, R0.reuse, 0x20, RZ ;  /* 0x0000002000187810 */ /* 0x041fe40007ffe0ff */
[----:B------:R-:W-:Y:S01]  /*3a50*/  IADD3 R3, PT, PT, R0, 0x28, RZ ;  /* 0x0000002800037810 */ /* 0x000fe20007ffe0ff */
[----:B------:R-:W-:Y:S06]  /*3a60*/  @P2 BRA `(.L_x_1855) ;  /* 0x0000000000702947 */ /* 0x000fec0003800000 */
[----:B------:R-:W-:Y:S01]  /*3a70*/  FADD.FTZ R28, R28, -UR5 ;  /* 0x800000051c1c7e21 */ /* 0x000fe20008010000 */
[----:B------:R-:W-:Y:S01]  /*3a80*/  FADD.FTZ R5, R5, -UR5 ;  /* 0x8000000505057e21 */ /* 0x000fe20008010000 */
[----:B------:R-:W0:Y:S02]  /*3a90*/  LDCU.64 UR18, c[0x0][0x3e0] ;  /* 0x00007c00ff1277ac */ /* 0x000e240008000a00 */
[----:B------:R-:W-:Y:S01]  /*3aa0*/  FMUL.FTZ R23, R28, UR17 ;  /* 0x000000111c177c20 */ /* 0x000fe20008410000 */
[----:B------:R-:W-:Y:S01]  /*3ab0*/  FMUL.FTZ R22, R5, UR17 ;  /* 0x0000001105167c20 */ /* 0x000fe20008410000 */
[----:B------:R-:W2:Y:S01]  /*3ac0*/  LDCU.64 UR20, c[0x0][0x380] ;  /* 0x00007000ff1477ac */ /* 0x000ea20008000a00 */
[----:B------:R-:W-:Y:S01]  /*3ad0*/  MOV R5, R9 ;  /* 0x0000000900057202 */ /* 0x000fe20000000f00 */
[----:B-----5:R-:W-:Y:S01]  /*3ae0*/  FFMA.FTZ R28, R12, R23, R14 ;  /* 0x000000170c1c7223 */ /* 0x020fe2000001000e */
[----:B-1----:R-:W-:-:S03]  /*3af0*/  FFMA.FTZ R25, R13, R22, R15 ;  /* 0x000000160d197223 */ /* 0x002fc6000001000f */
[----:B------:R-:W-:Y:S01]  /*3b00*/  FMUL.FTZ R4, R28, -1.4426950216293334961 ;  /* 0xbfb8aa3b1c047820 */ /* 0x000fe20000410000 */
[----:B------:R-:W-:-:S05]  /*3b10*/  FMUL.FTZ R29, R25, -1.4426950216293334961 ;  /* 0xbfb8aa3b191d7820 */ /* 0x000fca0000410000 */
[----:B------:R-:W1:Y:S01]  /*3b20*/  MUFU.EX2 R4, R4 ;  /* 0x0000000400047308 */ /* 0x000e620000000800 */
[----:B0-----:R-:W-:-:S04]  /*3b30*/  IMAD R27, R27, UR18, RZ ;  /* 0x000000121b1b7c24 */ /* 0x001fc8000f8e02ff */
[----:B------:R-:W-:-:S03]  /*3b40*/  IMAD R27, R18, UR19, R27 ;  /* 0x00000013121b7c24 */ /* 0x000fc6000f8e021b */
[----:B------:R-:W0:Y:S01]  /*3b50*/  MUFU.EX2 R29, R29 ;  /* 0x0000001d001d7308 */ /* 0x000e220000000800 */
[----:B-1----:R-:W-:Y:S01]  /*3b60*/  FADD.FTZ R22, R4, 1 ;  /* 0x3f80000004167421 */ /* 0x002fe20000010000 */
[----:B------:R-:W-:-:S04]  /*3b70*/  IMAD.MOV.U32 R4, RZ, RZ, R6 ;  /* 0x000000ffff047224 */ /* 0x000fc800078e0006 */
[----:B------:R-:W-:Y:S02]  /*3b80*/  IMAD.WIDE.U32 R4, R18, UR18, R4 ;  /* 0x0000001212047c25 */ /* 0x000fe4000f8e0004 */
[----:B------:R-:W1:Y:S02]  /*3b90*/  MUFU.RCP R22, R22 ;  /* 0x0000001600167308 */ /* 0x000e640000001000 */
[----:B0-----:R-:W-:Y:S01]  /*3ba0*/  FADD.FTZ R29, R29, 1 ;  /* 0x3f8000001d1d7421 */ /* 0x001fe20000010000 */
[----:B------:R-:W-:-:S05]  /*3bb0*/  IADD3 R27, PT, PT, R5, R27, RZ ;  /* 0x0000001b051b7210 */ /* 0x000fca0007ffe0ff */
[----:B------:R-:W0:Y:S01]  /*3bc0*/  MUFU.RCP R23, R29 ;  /* 0x0000001d00177308 */ /* 0x000e220000001000 */
[----:B-1----:R-:W-:Y:S01]  /*3bd0*/  FMUL.FTZ R28, R28, R22 ;  /* 0x000000161c1c7220 */ /* 0x002fe20000410000 */
[----:B--2---:R-:W-:Y:S01]  /*3be0*/  LEA R22, P1, R4, UR20, 0x1 ;  /* 0x0000001404167c11 */ /* 0x004fe2000f8208ff */
[----:B0-----:R-:W-:-:S03]  /*3bf0*/  FMUL.FTZ R25, R25, R23 ;  /* 0x0000001719197220 */ /* 0x001fc60000410000 */
[----:B------:R-:W-:Y:S02]  /*3c00*/  LEA.HI.X R23, R4, UR21, R27, 0x1, P1 ;  /* 0x0000001504177c11 */ /* 0x000fe400088f0c1b */
[----:B------:R-:W-:-:S05]  /*3c10*/  F2FP.BF16.F32.PACK_AB R25, R25, R28 ;  /* 0x0000001c1919723e */ /* 0x000fca00000010ff */
[----:B------:R0:W-:Y:S02]  /*3c20*/  STG.E desc[UR24][R22.64], R25 ;  /* 0x0000001916007986 */ /* 0x0001e4000c101918 */
.L_x_1855:
[----:B------:R-:W-:Y:S05]  /*3c30*/  BSYNC.RECONVERGENT B1 ;  /* 0x0000000000017941 */ /* 0x000fea0003800200 */
.L_x_1854:
        /* <DEDUP_REMOVED lines=24> */
[----:B------:R-:W-:-:S06]  /*3dc0*/  FMUL.FTZ R29, R23, -1.4426950216293334961 ;  /* 0xbfb8aa3b171d7820 */ /* 0x000fcc0000410000 */
[----:B------:R-:W1:Y:S02]  /*3dd0*/  MUFU.EX2 R29, R29 ;  /* 0x0000001d001d7308 */ /* 0x000e640000000800 */
[----:B-1----:R-:W-:-:S06]  /*3de0*/  FADD.FTZ R25, R29, 1 ;  /* 0x3f8000001d197421 */ /* 0x002fcc0000010000 */
[----:B------:R-:W1:Y:S02]  /*3df0*/  MUFU.RCP R25, R25 ;  /* 0x0000001900197308 */ /* 0x000e640000001000 */
[----:B-1----:R-:W-:Y:S01]  /*3e00*/  FMUL.FTZ R10, R23, R25 ;  /* 0x00000019170a7220 */ /* 0x002fe20000410000 */
[----:B------:R-:W-:Y:S01]  /*3e10*/  FMUL.FTZ R23, R26, -1.4426950216293334961 ;  /* 0xbfb8aa3b1a177820 */ /* 0x000fe20000410000 */
[----:B0-----:R-:W-:Y:S01]  /*3e20*/  IMAD R25, R22, UR18, RZ ;  /* 0x0000001216197c24 */ /* 0x001fe2000f8e02ff */
[----:B------:R-:W-:-:S03]  /*3e30*/  MOV R22, R6 ;  /* 0x0000000600167202 */ /* 0x000fc60000000f00 */
[----:B------:R-:W-:Y:S01]  /*3e40*/  IMAD R25, R24, UR19, R25 ;  /* 0x0000001318197c24 */ /* 0x000fe2000f8e0219 */
[----:B------:R-:W0:Y:S02]  /*3e50*/  MUFU.EX2 R23, R23 ;  /* 0x0000001700177308 */ /* 0x000e240000000800 */
[----:B0-----:R-:W-:Y:S01]  /*3e60*/  FADD.FTZ R29, R23, 1 ;  /* 0x3f800000171d7421 */ /* 0x001fe20000010000 */
[----:B------:R-:W-:-:S05]  /*3e70*/  MOV R23, R9 ;  /* 0x0000000900177202 */ /* 0x000fca0000000f00 */
[----:B------:R-:W0:Y:S01]  /*3e80*/  MUFU.RCP R29, R29 ;  /* 0x0000001d001d7308 */ /* 0x000e220000001000 */
[----:B------:R-:W-:-:S05]  /*3e90*/  IMAD.WIDE.U32 R22, R24, UR18, R22 ;  /* 0x0000001218167c25 */ /* 0x000fca000f8e0016 */
[----:B------:R-:W-:Y:S02]  /*3ea0*/  IADD3 R25, PT, PT, R23, R25, RZ ;  /* 0x0000001917197210 */ /* 0x000fe40007ffe0ff */
[----:B--2---:R-:W-:-:S04]  /*3eb0*/  LEA R24, P2, R22, UR20, 0x1 ;  /* 0x0000001416187c11 */ /* 0x004fc8000f8408ff */
[----:B------:R-:W-:Y:S01]  /*3ec0*/  LEA.HI.X R25, R22, UR21, R25, 0x1, P2 ;  /* 0x0000001516197c11 */ /* 0x000fe200090f0c19 */
[----:B0-----:R-:W-:-:S05]  /*3ed0*/  FMUL.FTZ R26, R26, R29 ;  /* 0x0000001d1a1a7220 */ /* 0x001fca0000410000 */
[----:B------:R-:W-:-:S05]  /*3ee0*/  F2FP.BF16.F32.PACK_AB R23, R26, R10 ;  /* 0x0000000a1a17723e */ /* 0x000fca00000010ff */
[----:B------:R0:W-:Y:S02]  /*3ef0*/  STG.E desc[UR24][R24.64], R23 ;  /* 0x0000001718007986 */ /* 0x0001e4000c101918 */
.L_x_1857:
[----:B------:R-:W-:Y:S05]  /*3f00*/  BSYNC.RECONVERGENT B1 ;  /* 0x0000000000017941 */ /* 0x000fea0003800200 */
.L_x_1856:
[----:B------:R-:W-:Y:S04]  /*3f10*/  BSSY.RECONVERGENT B1, `(.L_x_1858) ;  /* 0x000001e000017945 */ /* 0x000fe80003800200 */
[----:B------:R-:W-:Y:S05]  /*3f20*/  @P3 BRA `(.L_x_1859) ;  /* 0x0000000000703947 */ /* 0x000fea0003800000 */
[----:B------:R-:W-:Y:S01]  /*3f30*/  FADD.FTZ R21, R21, -UR5 ;  /* 0x8000000515157e21 */ /* 0x000fe20008010000 */
[----:B------:R-:W-:Y:S01]  /*3f40*/  FADD.FTZ R11, R11, -UR5 ;  /* 0x800000050b0b7e21 */ /* 0x000fe20008010000 */
[----:B------:R-:W2:Y:S02]  /*3f50*/  LDCU.64 UR18, c[0x0][0x3e0] ;  /* 0x00007c00ff1277ac */ /* 0x000ea40008000a00 */
[----:B------:R-:W-:Y:S01]  /*3f60*/  FMUL.FTZ R21, R21, UR17 ;  /* 0x0000001115157c20 */ /* 0x000fe20008410000 */
[----:B0-----:R-:W-:Y:S01]  /*3f70*/  FMUL.FTZ R24, R11, UR17 ;  /* 0x000000110b187c20 */ /* 0x001fe20008410000 */
[----:B------:R-:W0:Y:S01]  /*3f80*/  LDCU.64 UR20, c[0x0][0x380] ;  /* 0x00007000ff1477ac */ /* 0x000e220008000a00 */
[----:B------:R-:W-:Y:S01]  /*3f90*/  MOV R11, R9 ;  /* 0x00000009000b7202 */ /* 0x000fe20000000f00 */
[----:B-----5:R-:W-:Y:S01]  /*3fa0*/  FFMA.FTZ R22, R12, R21, R14 ;  /* 0x000000150c167223 */ /* 0x020fe2000001000e */
[----:B------:R-:W-:-:S03]  /*3fb0*/  FFMA.FTZ R21, R13, R24, R15 ;  /* 0x000000180d157223 */ /* 0x000fc6000001000f */
[----:B------:R-:W-:Y:S01]  /*3fc0*/  FMUL.FTZ R10, R22, -1.4426950216293334961 ;  /* 0xbfb8aa3b160a7820 */ /* 0x000fe20000410000 */
[----:B------:R-:W-:-:S05]  /*3fd0*/  FMUL.FTZ R26, R21, -1.4426950216293334961 ;  /* 0xbfb8aa3b151a7820 */ /* 0x000fca0000410000 */
[----:B------:R-:W1:Y:S01]  /*3fe0*/  MUFU.EX2 R10, R10 ;  /* 0x0000000a000a7308 */ /* 0x000e620000000800 */
[----:B--2---:R-:W-:-:S04]  /*3ff0*/  IMAD R28, R28, UR18, RZ ;  /* 0x000000121c1c7c24 */ /* 0x004fc8000f8e02ff */
[----:B------:R-:W-:-:S03]  /*4000*/  IMAD R29, R3, UR19, R28 ;  /* 0x00000013031d7c24 */ /* 0x000fc6000f8e021c */
[----:B------:R-:W2:Y:S01]  /*4010*/  MUFU.EX2 R26, R26 ;  /* 0x0000001a001a7308 */ /* 0x000ea20000000800 */
[----:B-1----:R-:W-:Y:S01]  /*4020*/  FADD.FTZ R25, R10, 1 ;  /* 0x3f8000000a197421 */ /* 0x002fe20000010000 */
[----:B------:R-:W-:-:S06]  /*4030*/  IMAD.MOV.U32 R10, RZ, RZ, R6 ;  /* 0x000000ffff0a7224 */ /* 0x000fcc00078e0006 */
[----:B------:R-:W1:Y:S01]  /*4040*/  MUFU.RCP R23, R25 ;  /* 0x0000001900177308 */ /* 0x000e620000001000 */
[----:B------:R-:W-:-:S04]  /*4050*/  IMAD.WIDE.U32 R10, R3, UR18, R10 ;  /* 0x00000012030a7c25 */ /* 0x000fc8000f8e000a */
[----:B--2---:R-:W-:Y:S01]  /*4060*/  FADD.FTZ R24, R26, 1 ;  /* 0x3f8000001a187421 */ /* 0x004fe20000010000 */
[----:B------:R-:W-:-:S05]  /*4070*/  IADD3 R29, PT, PT, R11, R29, RZ ;  /* 0x0000001d0b1d7210 */ /* 0x000fca0007ffe0ff */
[----:B------:R-:W2:Y:S01]  /*4080*/  MUFU.RCP R24, R24 ;  /* 0x0000001800187308 */ /* 0x000ea20000001000 */
[----:B-1----:R-:W-:Y:S01]  /*4090*/  FMUL.FTZ R3, R22, R23 ;  /* 0x0000001716037220 */ /* 0x002fe20000410000 */
[----:B0-----:R-:W-:-:S04]  /*40a0*/  LEA R22, P2, R10, UR20, 0x1 ;  /* 0x000000140a167c11 */ /* 0x001fc8000f8408ff */
[----:B------:R-:W-:Y:S01]  /*40b0*/  LEA.HI.X R23, R10, UR21, R29, 0x1, P2 ;  /* 0x000000150a177c11 */ /* 0x000fe200090f0c1d */
[----:B--2---:R-:W-:-:S05]  /*40c0*/  FMUL.FTZ R26, R21, R24 ;  /* 0x00000018151a7220 */ /* 0x004fca0000410000 */
[----:B------:R-:W-:-:S05]  /*40d0*/  F2FP.BF16.F32.PACK_AB R3, R26, R3 ;  /* 0x000000031a03723e */ /* 0x000fca00000010ff */
[----:B------:R2:W-:Y:S02]  /*40e0*/  STG.E desc[UR24][R22.64], R3 ;  /* 0x0000000316007986 */ /* 0x0005e4000c101918 */
.L_x_1859:
[----:B------:R-:W-:Y:S05]  /*40f0*/  BSYNC.RECONVERGENT B1 ;  /* 0x0000000000017941 */ /* 0x000fea0003800200 */
.L_x_1858:
[----:B------:R-:W-:Y:S04]  /*4100*/  BSSY.RECONVERGENT B1, `(.L_x_1860) ;  /* 0x000001e000017945 */ /* 0x000fe80003800200 */
[----:B------:R-:W-:Y:S05]  /*4110*/  @P4 BRA `(.L_x_1861) ;  /* 0x0000000000704947 */ /* 0x000fea0003800000 */
[----:B------:R-:W-:Y:S01]  /*4120*/  FADD.FTZ R20, R20, -UR5 ;  /* 0x8000000514147e21 */ /* 0x000fe20008010000 */
[----:B------:R-:W-:Y:S01]  /*4130*/  FADD.FTZ R10, R16, -UR5 ;  /* 0x80000005100a7e21 */ /* 0x000fe20008010000 */
[----:B------:R-:W0:Y:S01]  /*4140*/  LDCU.64 UR18, c[0x0][0x3e0] ;  /* 0x00007c00ff1277ac */ /* 0x000e220008000a00 */
[----:B------:R-:W-:Y:S01]  /*4150*/  MOV R11, R9 ;  /* 0x00000009000b7202 */ /* 0x000fe20000000f00 */
[----:B--2---:R-:W-:Y:S01]  /*4160*/  FMUL.FTZ R3, R20, UR17 ;  /* 0x0000001114037c20 */ /* 0x004fe20008410000 */
[----:B------:R-:W-:Y:S01]  /*4170*/  FMUL.FTZ R20, R10, UR17 ;  /* 0x000000110a147c20 */ /* 0x000fe20008410000 */
[----:B------:R-:W2:Y:S02]  /*4180*/  LDCU.64 UR20, c[0x0][0x380] ;  /* 0x00007000ff1477ac */ /* 0x000ea40008000a00 */
[----:B-----5:R-:W-:Y:S01]  /*4190*/  FFMA.FTZ R16, R12, R3, R14 ;  /* 0x000000030c107223 */ /* 0x020fe2000001000e */
[----:B------:R-:W-:-:S03]  /*41a0*/  FFMA.FTZ R3, R13, R20, R15 ;  /* 0x000000140d037223 */ /* 0x000fc6000001000f */
[----:B------:R-:W-:Y:S01]  /*41b0*/  FMUL.FTZ R10, R16, -1.4426950216293334961 ;  /* 0xbfb8aa3b100a7820 */ /* 0x000fe20000410000 */
[----:B------:R-:W-:-:S05]  /*41c0*/  FMUL.FTZ R20, R3, -1.4426950216293334961 ;  /* 0xbfb8aa3b03147820 */ /* 0x000fca0000410000 */
[----:B------:R-:W3:Y:S01]  /*41d0*/  MUFU.EX2 R10, R10 ;  /* 0x0000000a000a7308 */ /* 0x000ee20000000800 */
[----:B01----:R-:W-:-:S04]  /*41e0*/  IMAD R25, R18, UR18, RZ ;  /* 0x0000001212197c24 */ /* 0x003fc8000f8e02ff */
[----:B------:R-:W-:-:S03]  /*41f0*/  IMAD R25, R4, UR19, R25 ;  /* 0x0000001304197c24 */ /* 0x000fc6000f8e0219 */
[----:B------:R-:W0:Y:S01]  /*4200*/  MUFU.EX2 R20, R20 ;  /* 0x0000001400147308 */ /* 0x000e220000000800 */
[----:B---3--:R-:W-:Y:S01]  /*4210*/  FADD.FTZ R22, R10, 1 ;  /* 0x3f8000000a167421 */ /* 0x008fe20000010000 */
[----:B------:R-:W-:-:S06]  /*4220*/  MOV R10, R6 ;  /* 0x00000006000a7202 */ /* 0x000fcc0000000f00 */
[----:B------:R-:W1:Y:S01]  /*4230*/  MUFU.RCP R21, R22 ;  /* 0x0000001600157308 */ /* 0x000e620000001000 */
[----:B------:R-:W-:-:S04]  /*4240*/  IMAD.WIDE.U32 R10, R4, UR18, R10 ;  /* 0x00000012040a7c25 */ /* 0x000fc8000f8e000a */
[----:B0-----:R-:W-:Y:S01]  /*4250*/  FADD.FTZ R23, R20, 1 ;  /* 0x3f80000014177421 */ /* 0x001fe20000010000 */
[----:B--2---:R-:W-:-:S03]  /*4260*/  LEA R20, P2, R10, UR20, 0x1 ;  /* 0x000000140a147c11 */ /* 0x004fc6000f8408ff */
[----:B------:R-:W0:Y:S01]  /*4270*/  MUFU.RCP R24, R23 ;  /* 0x0000001700187308 */ /* 0x000e220000001000 */
[----:B------:R-:W-:Y:S01]  /*4280*/  IADD3 R25, PT, PT, R11, R25, RZ ;  /* 0x000000190b197210 */ /* 0x000fe20007ffe0ff */
[----:B-1----:R-:W-:-:S03]  /*4290*/  FMUL.FTZ R16, R16, R21 ;  /* 0x0000001510107220 */ /* 0x002fc60000410000 */
[----:B------:R-:W-:Y:S01]  /*42a0*/  LEA.HI.X R21, R10, UR21, R25, 0x1, P2 ;  /* 0x000000150a157c11 */ /* 0x000fe200090f0c19 */
[----:B0-----:R-:W-:-:S05]  /*42b0*/  FMUL.FTZ R3, R3, R24 ;  /* 0x0000001803037220 */ /* 0x001fca0000410000 */
[----:B------:R-:W-:-:S05]  /*42c0*/  F2FP.BF16.F32.PACK_AB R3, R3, R16 ;  /* 0x000000100303723e */ /* 0x000fca00000010ff */
[----:B------:R3:W-:Y:S02]  /*42d0*/  STG.E desc[UR24][R20.64], R3 ;  /* 0x0000000314007986 */ /* 0x0007e4000c101918 */
.L_x_1861:
[----:B------:R-:W-:Y:S05]  /*42e0*/  BSYNC.RECONVERGENT B1 ;  /* 0x0000000000017941 */ /* 0x000fea0003800200 */
.L_x_1860:
[----:B------:R-:W-:Y:S05]  /*42f0*/  @P1 BRA `(.L_x_1847) ;  /* 0x00000000006c1947 */ /* 0x000fea0003800000 */
[----:B------:R-:W-:Y:S01]  /*4300*/  FADD.FTZ R19, R19, -UR5 ;  /* 0x8000000513137e21 */ /* 0x000fe20008010000 */
[----:B------:R-:W-:Y:S01]  /*4310*/  FADD.FTZ R17, R17, -UR5 ;  /* 0x8000000511117e21 */ /* 0x000fe20008010000 */
[----:B------:R-:W4:Y:S01]  /*4320*/  LDCU.64 UR18, c[0x0][0x3e0] ;  /* 0x00007c00ff1277ac */ /* 0x000f220008000a00 */
[----:B------:R-:W-:Y:S01]  /*4330*/  MOV R7, R9 ;  /* 0x0000000900077202 */ /* 0x000fe20000000f00 */
[----:B------:R-:W-:Y:S01]  /*4340*/  FMUL.FTZ R19, R19, UR17 ;  /* 0x0000001113137c20 */ /* 0x000fe20008410000 */
[----:B------:R-:W-:Y:S01]  /*4350*/  FMUL.FTZ R4, R17, UR17 ;  /* 0x0000001111047c20 */ /* 0x000fe20008410000 */
[----:B------:R-:W0:Y:S02]  /*4360*/  LDCU.64 UR20, c[0x0][0x380] ;  /* 0x00007000ff1477ac */ /* 0x000e240008000a00 */
[----:B-----5:R-:W-:Y:S01]  /*4370*/  FFMA.FTZ R19, R12, R19, R14 ;  /* 0x000000130c137223 */ /* 0x020fe2000001000e */
[----:B------:R-:W-:-:S03]  /*4380*/  FFMA.FTZ R13, R13, R4, R15 ;  /* 0x000000040d0d7223 */ /* 0x000fc6000001000f */
[----:B--23--:R-:W-:Y:S01]  /*4390*/  FMUL.FTZ R3, R19, -1.4426950216293334961 ;  /* 0xbfb8aa3b13037820 */ /* 0x00cfe20000410000 */
[----:B------:R-:W-:-:S05]  /*43a0*/  FMUL.FTZ R4, R13, -1.4426950216293334961 ;  /* 0xbfb8aa3b0d047820 */ /* 0x000fca0000410000 */
[----:B------:R-:W2:Y:S01]  /*43b0*/  MUFU.EX2 R3, R3 ;  /* 0x0000000300037308 */ /* 0x000ea20000000800 */
[----:B----4-:R-:W-:Y:S02]  /*43c0*/  IMAD R12, R27, UR18, RZ ;  /* 0x000000121b0c7c24 */ /* 0x010fe4000f8e02ff */
[----:B------:R-:W-:-:S05]  /*43d0*/  IMAD.WIDE.U32 R6, R5, UR18, R6 ;  /* 0x0000001205067c25 */ /* 0x000fca000f8e0006 */
[----:B------:R-:W3:Y:S01]  /*43e0*/  MUFU.EX2 R4, R4 ;  /* 0x0000000400047308 */ /* 0x000ee20000000800 */
[----:B------:R-:W-:-:S05]  /*43f0*/  IMAD R5, R5, UR19, R12 ;  /* 0x0000001305057c24 */ /* 0x000fca000f8e020c */
[----:B------:R-:W-:Y:S01]  /*4400*/  IADD3 R5, PT, PT, R7, R5, RZ ;  /* 0x0000000507057210 */ /* 0x000fe20007ffe0ff */
[----:B--2---:R-:W-:-:S06]  /*4410*/  FADD.FTZ R8, R3, 1 ;  /* 0x3f80000003087421 */ /* 0x004fcc0000010000 */
[----:B------:R-:W2:Y:S01]  /*4420*/  MUFU.RCP R8, R8 ;  /* 0x0000000800087308 */ /* 0x000ea20000001000 */
[----:B---3--:R-:W-:Y:S01]  /*4430*/  FADD.FTZ R10, R4, 1 ;  /* 0x3f800000040a7421 */ /* 0x008fe20000010000 */
[----:B0-----:R-:W-:-:S04]  /*4440*/  LEA R4, P1, R6, UR20, 0x1 ;  /* 0x0000001406047c11 */ /* 0x001fc8000f8208ff */
[----:B------:R-:W-:Y:S02]  /*4450*/  LEA.HI.X R5, R6, UR21, R5, 0x1, P1 ;  /* 0x0000001506057c11 */ /* 0x000fe400088f0c05 */
[----:B------:R-:W0:Y:S01]  /*4460*/  MUFU.RCP R10, R10 ;  /* 0x0000000a000a7308 */ /* 0x000e220000001000 */
[----:B--2---:R-:W-:Y:S01]  /*4470*/  FMUL.FTZ R3, R19, R8 ;  /* 0x0000000813037220 */ /* 0x004fe20000410000 */
[----:B0-----:R-:W-:-:S05]  /*4480*/  FMUL.FTZ R12, R13, R10 ;  /* 0x0000000a0d0c7220 */ /* 0x001fca0000410000 */
[----:B------:R-:W-:-:S05]  /*4490*/  F2FP.BF16.F32.PACK_AB R3, R12, R3 ;  /* 0x000000030c03723e */ /* 0x000fca00000010ff */
[----:B------:R4:W-:Y:S02]  /*44a0*/  STG.E desc[UR24][R4.64], R3 ;  /* 0x0000000304007986 */ /* 0x0009e4000c101918 */
.L_x_1847:
[----:B------:R-:W-:Y:S05]  /*44b0*/  BSYNC.RECONVERGENT B0 ;  /* 0x0000000000007941 */ /* 0x000fea0003800200 */
.L_x_1831:
[----:B------:R-:W-:Y:S02]  /*44c0*/  UIADD3 UR8, UPT, UPT, UR30, UR8, URZ ;  /* 0x000000081e087290 */ /* 0x000fe4000fffe0ff */
[----:B------:R-:W-:Y:S02]  /*44d0*/  UIADD3 UR4, UPT, UPT, UR4, 0x1, URZ ;  /* 0x0000000104047890 */ /* 0x000fe4000fffe0ff */
[----:B------:R-:W-:-:S09]  /*44e0*/  UISETP.GE.AND UP1, UPT, UR8, UR7, UPT ;  /* 0x000000070800728c */ /* 0x000fd2000bf26270 */
[----:B------:R-:W-:Y:S05]  /*44f0*/  BRA.U !UP1, `(.L_x_1862) ;  /* 0xffffffbd09947547 */ /* 0x000fea000b83ffff */
[----:B------:R-:W-:Y:S05]  /*4500*/  EXIT ;  /* 0x000000000000794d */ /* 0x000fea0003800000 */
.L_x_1863:
        /* <DEDUP_REMOVED lines=15> */
.L_x_4916:


//--------------------- .text._Z35group_norm_nhwc_fwd_one_pass_kernelI11Bf16IOFp32WLi128ELi120ELi480EEv26Group_norm_nhwc_fwd_params --------------------------
	.section	.text._Z35group_norm_nhwc_fwd_one_pass_kernelI11Bf16IOFp32WLi128ELi120ELi480EEv26Group_norm_nhwc_fwd_params,"ax",@progbits
	.align	128
        .global         _Z35group_norm_nhwc_fwd_one_pass_kernelI11Bf16IOFp32WLi128ELi120ELi480EEv26Group_norm_nhwc_fwd_params
        .type           _Z35group_norm_nhwc_fwd_one_pass_kernelI11Bf16IOFp32WLi128ELi120ELi480EEv26Group_norm_nhwc_fwd_params,@function
        .size           _Z35group_norm_nhwc_fwd_one_pass_kernelI11Bf16IOFp32WLi128ELi120ELi480EEv26Group_norm_nhwc_fwd_params,(.L_x_4917 - _Z35group_norm_nhwc_fwd_one_pass_kernelI11Bf16IOFp32WLi128ELi120ELi480EEv26Group_norm_nhwc_fwd_params)
        .other          _Z35group_norm_nhwc_fwd_one_pass_kernelI11Bf16IOFp32WLi128ELi120ELi480EEv26Group_norm_nhwc_fwd_params,@"STO_CUDA_ENTRY STV_DEFAULT"
_Z35group_norm_nhwc_fwd_one_pass_kernelI11Bf16IOFp32WLi128ELi120ELi480EEv26Group_norm_nhwc_fwd_params:
.text._Z35group_norm_nhwc_fwd_one_pass_kernelI11Bf16IOFp32WLi128ELi120ELi480EEv26Group_norm_nhwc_fwd_params:
[----:B------:R-:W-:Y:S01]  /*0000*/  LDC R1, c[0x0][0x37c] ;  /* 0x0000df00ff017b82 */ /* 0x000fe20000000800 */
[----:B------:R-:W0:Y:S01]  /*0010*/  S2R R0, SR_CTAID.Y ;  /* 0x0000000000007919 */ /* 0x000e220000002600 */
[----:B------:R-:W1:Y:S01]  /*0020*/  LDCU UR4, c[0x0][0x3f8] ;  /* 0x00007f00ff0477ac */ /* 0x000e620008000800 */
[----:B------:R-:W1:Y:S02]  /*0030*/  LDCU UR5, c[0x0][0x3c8] ;  /* 0x00007900ff0577ac */ /* 0x000e640008000800 */
[----:B-1----:R-:W-:-:S06]  /*0040*/  UIMAD UR4, UR4, UR5, URZ ;  /* 0x00000005040472a4 */ /* 0x002fcc000f8e02ff */
[----:B0-----:R-:W-:-:S13]  /*0050*/  ISETP.GE.AND P0, PT, R0, UR4, PT ;  /* 0x0000000400007c0c */ /* 0x001fda000bf06270 */
[----:B------:R-:W-:Y:S05]  /*0060*/  @P0 EXIT ;  /* 0x000000000000094d */ /* 0x000fea0003800000 */
[----:B------:R-:W0:Y:S01]  /*0070*/  S2R R2, SR_TID.X ;  /* 0x0000000000027919 */ /* 0x000e220000002100 */
[----:B------:R-:W1:Y:S01]  /*0080*/  LDCU UR4, c[0x0][0x404] ;  /* 0x00008080ff0477ac */ /* 0x000e620008000800 */
[----:B------:R-:W2:Y:S01]  /*0090*/  LDC R5, c[0x0][0x374] ;  /* 0x0000dd00ff057b82 */ /* 0x000ea20000000800 */
[----:B------:R-:W-:Y:S01]  /*00a0*/  MOV R8, R0 ;  /* 0x0000000000087202 */ /* 0x000fe20000000f00 */
[----:B------:R-:W3:Y:S01]  /*00b0*/  S2R R3, SR_CTAID.X ;  /* 0x0000000000037919 */ /* 0x000ee20000002500 */
[----:B------:R-:W4:Y:S05]  /*00c0*/  LDCU.64 UR6, c[0x0][0x388] ;  /* 0x00007100ff0677ac */ /* 0x000f2a0008000a00 */
[----:B------:R-:W2:Y:S01]  /*00d0*/  LDC R7, c[0x0][0x370] ;  /* 0x0000dc00ff077b82 */ /* 0x000ea20000000800 */
[----:B----4-:R-:W-:-:S02]  /*00e0*/  ISETP.NE.U32.AND P1, PT, RZ, UR6, PT ;  /* 0x00000006ff007c0c */ /* 0x010fc4000bf25070 */
[C---:B0-----:R-:W-:Y:S02]  /*00f0*/  LOP3.LUT R4, R2.reuse, 0xffff, RZ, 0xc0, !PT ;  /* 0x0000ffff02047812 */ /* 0x041fe400078ec0ff */
[----:B---3--:R-:W-:-:S03]  /*0100*/  LOP3.LUT P0, RZ, R2, R3, RZ, 0xfc, !PT ;  /* 0x0000000302ff7212 */ /* 0x008fc6000780fcff */
[----:B------:R-:W-:Y:S01]  /*0110*/  IMAD R4, R4, 0x445, RZ ;  /* 0x0000044504047824 */ /* 0x000fe200078e02ff */
[----:B------:R-:W-:Y:S01]  /*0120*/  ISETP.NE.AND.EX P0, PT, RZ, UR7, !P0, P1 ;  /* 0x00000007ff007c0c */ /* 0x000fe2000c705310 */
[----:B------:R-:W0:Y:S03]  /*0130*/  LDCU.64 UR6, c[0x0][0x358] ;  /* 0x00006b00ff0677ac */ /* 0x000e260008000a00 */
[----:B------:R-:W-:Y:S02]  /*0140*/  SHF.R.U32.HI R6, RZ, 0x10, R4 ;  /* 0x00000010ff067819 */ /* 0x000fe40000011604 */
[----:B------:R-:W3:Y:S02]  /*0150*/  S2R R4, SR_LANEID ;  /* 0x0000000000047919 */ /* 0x000ee40000000000 */
[----:B------:R-:W-:Y:S01]  /*0160*/  PRMT R14, R6, 0x9910, RZ ;  /* 0x00009910060e7816 */ /* 0x000fe200000000ff */
[----:B-1----:R-:W-:-:S02]  /*0170*/  IMAD R96, R3, UR4, R6 ;  /* 0x0000000403607c24 */ /* 0x002fc4000f8e0206 */
[----:B------:R-:W-:Y:S02]  /*0180*/  HFMA2 R6, -RZ, RZ, 0, 0 ;  /* 0x00000000ff067431 */ /* 0x000fe400000001ff */
        /* <DEDUP_REMOVED lines=12> */
[C---:B------:R-:W-:Y:S02]  /*0250*/  IADD3 R76, PT, PT, R96.reuse, 0x50, RZ ;  /* 0x00000050604c7810 */ /* 0x040fe40007ffe0ff */
[C---:B------:R-:W-:Y:S02]  /*0260*/  IADD3 R74, PT, PT, R96.reuse, 0x58, RZ ;  /* 0x00000058604a7810 */ /* 0x040fe40007ffe0ff */
[C---:B------:R-:W-:Y:S02]  /*0270*/  IADD3 R72, PT, PT, R96.reuse, 0x60, RZ ;  /* 0x0000006060487810 */ /* 0x040fe40007ffe0ff */
[C---:B------:R-:W-:Y:S02]  /*0280*/  IADD3 R10, PT, PT, R96.reuse, 0x68, RZ ;  /* 0x00000068600a7810 */ /* 0x040fe40007ffe0ff */
[C---:B------:R-:W-:Y:S02]  /*0290*/  IADD3 R11, PT, PT, R96.reuse, 0x70, RZ ;  /* 0x00000070600b7810 */ /* 0x040fe40007ffe0ff */
[----:B------:R-:W-:-:S02]  /*02a0*/  IADD3 R12, PT, PT, R96, 0x78, RZ ;  /* 0x00000078600c7810 */ /* 0x000fc40007ffe0ff */
[----:B------:R-:W-:Y:S02]  /*02b0*/  IADD3 R14, PT, PT, R37, R2, RZ ;  /* 0x00000002250e7210 */ /* 0x000fe40007ffe0ff */
[----:B------:R-:W-:Y:S02]  /*02c0*/  SHF.R.S32.HI R9, RZ, 0x1f, R96 ;  /* 0x0000001fff097819 */ /* 0x000fe40000011460 */
        /* <DEDUP_REMOVED lines=15> */
[----:B0-23--:R-:W-:-:S07]  /*03c0*/  SHF.L.U32 R14, R14, 0x1, RZ ;  /* 0x000000010e0e7819 */ /* 0x00dfce00000006ff */
.L_x_1939:
[----:B01-34-:R-:W0:Y:S01]  /*03d0*/  LDC R43, c[0x0][0x3f8] ;  /* 0x0000fe00ff2b7b82 */ /* 0x01be220000000800 */
[----:B------:R-:W1:Y:S01]  /*03e0*/  LDCU.64 UR4, c[0x0][0x3e8] ;  /* 0x00007d00ff0477ac */ /* 0x000e620008000a00 */
[----:B------:R-:W-:Y:S01]  /*03f0*/  LOP3.LUT R103, R14, 0xffff, RZ, 0xc0, !PT ;  /* 0x0000ffff0e677812 */ /* 0x000fe200078ec0ff */
[----:B------:R-:W2:Y:S01]  /*0400*/  LDCU.64 UR8, c[0x0][0x3f0] ;  /* 0x00007e00ff0877ac */ /* 0x000ea20008000a00 */
[----:B-1----:R-:W-:Y:S02]  /*0410*/  ISETP.GE.U32.AND P4, PT, R94, UR4, PT ;  /* 0x000000045e007c0c */ /* 0x002fe4000bf86070 */
[----:B------:R-:W-:Y:S02]  /*0420*/  ISETP.GE.U32.AND P5, PT, R92, UR4, PT ;  /* 0x000000045c007c0c */ /* 0x000fe4000bfa6070 */
[----:B------:R-:W-:Y:S02]  /*0430*/  ISETP.GE.AND.EX P4, PT, R13, UR5, PT, P4 ;  /* 0x000000050d007c0c */ /* 0x000fe4000bf86340 */
[----:B0----5:R-:W-:-:S02]  /*0440*/  IABS R39, R43 ;  /* 0x0000002b00277213 */ /* 0x021fc40000000000 */
[----:B------:R-:W-:Y:S02]  /*0450*/  ISETP.GE.AND.EX P5, PT, R15, UR5, PT, P5 ;  /* 0x000000050f007c0c */ /* 0x000fe4000bfa6350 */
        /* <DEDUP_REMOVED lines=10> */
[----:B------:R-:W-:-:S06]  /*0500*/  IMAD.HI.U32 R37, R37, R41, R36 ;  /* 0x0000002925257227 */ /* 0x000fcc00078e0024 */
[----:B------:R-:W-:-:S05]  /*0510*/  IMAD.HI.U32 R37, R37, R18, RZ ;  /* 0x0000001225257227 */ /* 0x000fca00078e00ff */
[----:B------:R-:W-:-:S05]  /*0520*/  IADD3 R16, PT, PT, -R37, RZ, RZ ;  /* 0x000000ff25107210 */ /* 0x000fca0007ffe1ff */
[----:B------:R-:W-:-:S05]  /*0530*/  IMAD R16, R39, R16, R18 ;  /* 0x0000001027107224 */ /* 0x000fca00078e0212 */
[----:B------:R-:W-:-:S13]  /*0540*/  ISETP.GT.U32.AND P2, PT, R39, R16, PT ;  /* 0x000000102700720c */ /* 0x000fda0003f44070 */
[-C--:B------:R-:W-:Y:S02]  /*0550*/  @!P2 IADD3 R16, PT, PT, R16, -R39.reuse, RZ ;  /* 0x800000271010a210 */ /* 0x080fe40007ffe0ff */
[----:B------:R-:W-:Y:S02]  /*0560*/  @!P2 IADD3 R37, PT, PT, R37, 0x1, RZ ;  /* 0x000000012525a810 */ /* 0x000fe40007ffe0ff */
[----:B------:R-:W-:Y:S02]  /*0570*/  ISETP.GE.U32.AND P1, PT, R16, R39, PT ;  /* 0x000000271000720c */ /* 0x000fe40003f26070 */
[----:B------:R-:W-:Y:S02]  /*0580*/  LOP3.LUT R16, R8, R43, RZ, 0x3c, !PT ;  /* 0x0000002b08107212 */ /* 0x000fe400078e3cff */
[----:B------:R-:W-:Y:S02]  /*0590*/  ISETP.NE.AND P2, PT, R43, RZ, PT ;  /* 0x000000ff2b00720c */ /* 0x000fe40003f45270 */
[----:B------:R-:W-:-:S07]  /*05a0*/  ISETP.GE.AND P3, PT, R16, RZ, PT ;  /* 0x000000ff1000720c */ /* 0x000fce0003f66270 */
[----:B------:R-:W-:-:S04]  /*05b0*/  @P1 IADD3 R37, PT, PT, R37, 0x1, RZ ;  /* 0x0000000125251810 */ /* 0x000fc80007ffe0ff */
[----:B------:R-:W-:-:S04]  /*05c0*/  MOV R39, R37 ;  /* 0x0000002500277202 */ /* 0x000fc80000000f00 */
[----:B------:R-:W-:Y:S02]  /*05d0*/  @!P3 IADD3 R39, PT, PT, -R39, RZ, RZ ;  /* 0x000000ff2727b210 */ /* 0x000fe40007ffe1ff */
[----:B------:R-:W-:Y:S02]  /*05e0*/  @!P2 LOP3.LUT R39, RZ, R43, RZ, 0x33, !PT ;  /* 0x0000002bff27a212 */ /* 0x000fe400078e33ff */
[----:B------:R-:W-:Y:S02]  /*05f0*/  ISETP.GE.U32.AND P3, PT, R90, UR4, PT ;  /* 0x000000045a007c0c */ /* 0x000fe4000bf66070 */
[----:B------:R-:W-:Y:S02]  /*0600*/  IADD3 R37, PT, PT, -R39, RZ, RZ ;  /* 0x000000ff27257210 */ /* 0x000fe40007ffe1ff */
[----:B------:R-:W-:Y:S02]  /*0610*/  SHF.R.S32.HI R16, RZ, 0x1f, R39 ;  /* 0x0000001fff107819 */ /* 0x000fe40000011427 */
[----:B------:R-:W-:Y:S01]  /*0620*/  ISETP.GE.AND.EX P3, PT, R17, UR5, PT, P3 ;  /* 0x0000000511007c0c */ /* 0x000fe2000bf66330 */
[----:B------:R-:W-:Y:S01]  /*0630*/  IMAD R98, R43, R37, R8 ;  /* 0x000000252b627224 */ /* 0x000fe200078e0208 */
[----:B------:R-:W-:Y:S01]  /*0640*/  ISETP.GE.U32.AND P2, PT, R86, UR4, PT ;  /* 0x0000000456007c0c */ /* 0x000fe2000bf46070 */
[----:B--2---:R-:W-:Y:S01]  /*0650*/  IMAD R16, R16, UR8, RZ ;  /* 0x0000000810107c24 */ /* 0x004fe2000f8e02ff */
[----:B------:R-:W0:Y:S01]  /*0660*/  @!P5 LDC.64 R36, c[0x0][0x3e0] ;  /* 0x0000f800ff24db82 */ /* 0x000e220000000a00 */
[----:B------:R-:W-:Y:S01]  /*0670*/  IMAD R98, R98, 0x78, RZ ;  /* 0x0000007862627824 */ /* 0x000fe200078e02ff */
[----:B------:R-:W-:Y:S01]  /*0680*/  ISETP.GE.AND.EX P2, PT, R21, UR5, PT, P2 ;  /* 0x0000000515007c0c */ /* 0x000fe2000bf46320 */
[----:B------:R-:W-:-:S02]  /*0690*/  IMAD R101, R39, UR9, R16 ;  /* 0x0000000927657c24 */ /* 0x000fc4000f8e0210 */
[----:B-1----:R-:W-:Y:S01]  /*06a0*/  @!P4 IMAD R16, R13, R44, RZ ;  /* 0x0000002c0d10c224 */ /* 0x002fe200078e02ff */
[----:B------:R-:W-:Y:S02]  /*06b0*/  IADD3 R102, P1, PT, R98, R103, RZ ;  /* 0x0000006762667210 */ /* 0x000fe40007f3e0ff */
[----:B------:R-:W1:Y:S01]  /*06c0*/  @!P5 LDC.64 R42, c[0x0][0x390] ;  /* 0x0000e400ff2adb82 */ /* 0x000e620000000a00 */
[----:B------:R-:W-:Y:S01]  /*06d0*/  @!P4 IMAD R45, R94, R45, R16 ;  /* 0x0000002d5e2dc224 */ /* 0x000fe200078e0210 */
[----:B------:R-:W-:Y:S02]  /*06e0*/  LEA.HI.X.SX32 R103, R98, RZ, 0x1, P1 ;  /* 0x000000ff62677211 */ /* 0x000fe400008f0eff */
[----:B------:R-:W-:Y:S01]  /*06f0*/  ISETP.GE.U32.AND P1, PT, R88, UR4, PT ;  /* 0x0000000458007c0c */ /* 0x000fe2000bf26070 */
[----:B------:R-:W-:-:S03]  /*0700*/  IMAD.WIDE.U32 R102, R39, UR8, R102 ;  /* 0x0000000827667c25 */ /* 0x000fc6000f8e0066 */
[----:B------:R-:W2:Y:S01]  /*0710*/  @!P3 LDC.64 R40, c[0x0][0x3e0] ;  /* 0x0000f800ff28bb82 */ /* 0x000ea20000000a00 */
[----:B------:R-:W-:Y:S02]  /*0720*/  ISETP.GE.AND.EX P1, PT, R19, UR5, PT, P1 ;  /* 0x0000000513007c0c */ /* 0x000fe4000bf26310 */
[----:B------:R-:W-:Y:S02]  /*0730*/  IADD3 R101, PT, PT, R103, R101, RZ ;  /* 0x0000006567657210 */ /* 0x000fe40007ffe0ff */
[----:B------:R-:W-:-:S03]  /*0740*/  @!P4 MOV R100, R102 ;  /* 0x000000660064c202 */ /* 0x000fc60000000f00 */
[----:B------:R-:W4:Y:S01]  /*0750*/  @!P3 LDC.64 R46, c[0x0][0x390] ;  /* 0x0000e400ff2ebb82 */ /* 0x000f220000000a00 */
[----:B0-----:R-:W-:Y:S02]  /*0760*/  @!P5 IMAD R18, R15, R36, RZ ;  /* 0x000000240f12d224 */ /* 0x001fe400078e02ff */
[----:B------:R-:W-:Y:S01]  /*0770*/  @!P4 IMAD.WIDE.U32 R38, R94, R44, R100 ;  /* 0x0000002c5e26c225 */ /* 0x000fe200078e0064 */
[----:B------:R-:W-:-:S03]  /*0780*/  @!P5 MOV R44, R102 ;  /* 0x00000066002cd202 */ /* 0x000fc60000000f00 */
[----:B------:R-:W-:Y:S01]  /*0790*/  @!P5 IMAD R51, R92, R37, R18 ;  /* 0x000000255c33d224 */ /* 0x000fe200078e0212 */
[----:B------:R-:W-:Y:S02]  /*07a0*/  @!P4 IADD3 R16, PT, PT, R39, R45, RZ ;  /* 0x0000002d2710c210 */ /* 0x000fe40007ffe0ff */
[C---:B---3--:R-:W-:Y:S02]  /*07b0*/  @!P4 LEA R48, P6, R38.reuse, R48, 0x1 ;  /* 0x000000302630c211 */ /* 0x048fe400078c08ff */
[----:B------:R-:W-:Y:S02]  /*07c0*/  @!P5 MOV R45, R101 ;  /* 0x00000065002dd202 */ /* 0x000fe40000000f00 */
[----:B------:R-:W-:Y:S02]  /*07d0*/  @!P4 LEA.HI.X R49, R38, R49, R16, 0x1, P6 ;  /* 0x000000312631c211 */ /* 0x000fe400030f0c10 */
[----:B------:R-:W-:Y:S01]  /*07e0*/  MOV R16, RZ ;  /* 0x000000ff00107202 */ /* 0x000fe20000000f00 */
[----:B------:R-:W-:Y:S01]  /*07f0*/  @!P5 IMAD.WIDE.U32 R36, R92, R36, R44 ;  /* 0x000000245c24d225 */ /* 0x000fe200078e002c */
[----:B------:R-:W0:Y:S04]  /*0800*/  @!P1 LDC.64 R38, c[0x0][0x3e0] ;  /* 0x0000f800ff269b82 */ /* 0x000e280000000a00 */
[----:B------:R3:W5:Y:S01]  /*0810*/  @!P4 LDG.E R16, desc[UR6][R48.64] ;  /* 0x000000063010c981 */ /* 0x000762000c1e1900 */
[----:B------:R-:W-:Y:S01]  /*0820*/  ISETP.GE.U32.AND P4, PT, R84, UR4, PT ;  /* 0x0000000454007c0c */ /* 0x000fe2000bf86070 */
[----:B--2---:R-:W-:Y:S01]  /*0830*/  @!P3 IMAD R20, R17, R40, RZ ;  /* 0x000000281114b224 */ /* 0x004fe200078e02ff */
[----:B------:R-:W-:Y:S01]  /*0840*/  @!P5 IADD3 R18, PT, PT, R37, R51, RZ ;  /* 0x000000332512d210 */ /* 0x000fe20007ffe0ff */
[----:B------:R-:W2:Y:S01]  /*0850*/  @!P2 LDC.64 R44, c[0x0][0x3e0] ;  /* 0x0000f800ff2cab82 */ /* 0x000ea20000000a00 */
[----:B------:R-:W-:-:S02]  /*0860*/  ISETP.GE.AND.EX P4, PT, R23, UR5, PT, P4 ;  /* 0x0000000517007c0c */ /* 0x000fc4000bf86340 */
[C---:B-1----:R-:W-:Y:S02]  /*0870*/  @!P5 LEA R50, P6, R36.reuse, R42, 0x1 ;  /* 0x0000002a2432d211 */ /* 0x042fe400078c08ff */
[----:B---3--:R-:W-:Y:S02]  /*0880*/  @!P3 MOV R48, R102 ;  /* 0x000000660030b202 */ /* 0x008fe40000000f00 */
[----:B------:R-:W-:Y:S02]  /*0890*/  @!P3 MOV R49, R101 ;  /* 0x000000650031b202 */ /* 0x000fe40000000f00 */
[----:B------:R-:W-:Y:S01]  /*08a0*/  @!P5 LEA.HI.X R51, R36, R43, R18, 0x1, P6 ;  /* 0x0000002b2433d211 */ /* 0x000fe200030f0c12 */
[C---:B------:R-:W-:Y:S01]  /*08b0*/  @!P3 IMAD R43, R90.reuse, R41, R20 ;  /* 0x000000295a2bb224 */ /* 0x040fe200078e0214 */
[----:B------:R-:W1:Y:S01]  /*08c0*/  @!P1 LDC.64 R36, c[0x0][0x390] ;  /* 0x0000e400ff249b82 */ /* 0x000e620000000a00 */
[----:B------:R-:W-:Y:S01]  /*08d0*/  @!P3 IMAD.WIDE.U32 R48, R90, R40, R48 ;  /* 0x000000285a30b225 */ /* 0x000fe200078e0030 */
[----:B------:R-:W-:-:S04]  /*08e0*/  MOV R20, RZ ;  /* 0x000000ff00147202 */ /* 0x000fc80000000f00 */
[----:B------:R-:W-:Y:S02]  /*08f0*/  @!P3 IADD3 R18, PT, PT, R49, R43, RZ ;  /* 0x0000002b3112b210 */ /* 0x000fe40007ffe0ff */
[----:B------:R-:W3:Y:S01]  /*0900*/  @!P4 LDC.64 R42, c[0x0][0x3e0] ;  /* 0x0000f800ff2acb82 */ /* 0x000ee20000000a00 */
[----:B------:R2:W5:Y:S01]  /*0910*/  @!P5 LDG.E R20, desc[UR6][R50.64] ;  /* 0x000000063214d981 */ /* 0x000562000c1e1900 */
[----:B----4-:R-:W-:Y:S01]  /*0920*/  @!P3 LEA R46, P6, R48, R46, 0x1 ;  /* 0x0000002e302eb211 */ /* 0x010fe200078c08ff */
[----:B0-----:R-:W-:Y:S01]  /*0930*/  @!P1 IMAD R22, R19, R38, RZ ;  /* 0x0000002613169224 */ /* 0x001fe200078e02ff */
[----:B------:R-:W-:Y:S02]  /*0940*/  ISETP.GE.U32.AND P5, PT, R82, UR4, PT ;  /* 0x0000000452007c0c */ /* 0x000fe4000bfa6070 */
[----:B------:R-:W-:Y:S01]  /*0950*/  MOV R73, RZ ;  /* 0x000000ff00497202 */ /* 0x000fe20000000f00 */
[----:B------:R-:W-:Y:S01]  /*0960*/  @!P1 IMAD R39, R88, R39, R22 ;  /* 0x0000002758279224 */ /* 0x000fe200078e0216 */
[----:B------:R-:W0:Y:S01]  /*0970*/  @!P2 LDC.64 R40, c[0x0][0x390] ;  /* 0x0000e400ff28ab82 */ /* 0x000e220000000a00 */
[----:B------:R-:W-:Y:S01]  /*0980*/  @!P3 LEA.HI.X R47, R48, R47, R18, 0x1, P6 ;  /* 0x0000002f302fb211 */ /* 0x000fe200030f0c12 */
[----:B--2---:R-:W-:Y:S01]  /*0990*/  @!P2 IMAD R18, R21, R44, RZ ;  /* 0x0000002c1512a224 */ /* 0x004fe200078e02ff */
[----:B------:R-:W-:-:S02]  /*09a0*/  ISETP.GE.AND.EX P5, PT, R25, UR5, PT, P5 ;  /* 0x0000000519007c0c */ /* 0x000fc4000bfa6350 */
[-C--:B------:R-:W-:Y:S01]  /*09b0*/  @!P1 MOV R48, R102.reuse ;  /* 0x0000006600309202 */ /* 0x080fe20000000f00 */
[----:B------:R2:W4:Y:S01]  /*09c0*/  @!P3 LDG.E R73, desc[UR6][R46.64] ;  /* 0x000000062e49b981 */ /* 0x000522000c1e1900 */
[-C--:B------:R-:W-:Y:S02]  /*09d0*/  @!P1 MOV R49, R101.reuse ;  /* 0x0000006500319202 */ /* 0x080fe40000000f00 */
[----:B------:R-:W-:Y:S02]  /*09e0*/  ISETP.GE.U32.AND P3, PT, R96, UR4, PT ;  /* 0x0000000460007c0c */ /* 0x000fe4000bf66070 */
[----:B------:R-:W-:Y:S01]  /*09f0*/  @!P2 MOV R50, R102 ;  /* 0x000000660032a202 */ /* 0x000fe20000000f00 */
[----:B------:R-:W-:Y:S01]  /*0a00*/  @!P1 IMAD.WIDE.U32 R48, R88, R38, R48 ;  /* 0x0000002658309225 */ /* 0x000fe200078e0030 */
[----:B------:R-:W-:Y:S02]  /*0a10*/  @!P2 MOV R51, R101 ;  /* 0x000000650033a202 */ /* 0x000fe40000000f00 */
[----:B------:R-:W-:Y:S01]  /*0a20*/  ISETP.GE.AND.EX P3, PT, R9, UR5, PT, P3 ;  /* 0x0000000509007c0c */ /* 0x000fe2000bf66330 */
[C---:B------:R-:W-:Y:S01]  /*0a30*/  @!P2 IMAD R53, R86.reuse, R45, R18 ;  /* 0x0000002d5635a224 */ /* 0x040fe200078e0212 */
[----:B------:R-:W-:Y:S01]  /*0a40*/  @!P1 IADD3 R18, PT, PT, R49, R39, RZ ;  /* 0x0000002731129210 */ /* 0x000fe20007ffe0ff */
[----:B------:R-:W-:Y:S01]  /*0a50*/  @!P2 IMAD.WIDE.U32 R50, R86, R44, R50 ;  /* 0x0000002c5632a225 */ /* 0x000fe200078e0032 */
[----:B-1----:R-:W-:Y:S01]  /*0a60*/  @!P1 LEA R36, P6, R48, R36, 0x1 ;  /* 0x0000002430249211 */ /* 0x002fe200078c08ff */
[----:B------:R-:W1:Y:S01]  /*0a70*/  @!P4 LDC.64 R44, c[0x0][0x390] ;  /* 0x0000e400ff2ccb82 */ /* 0x000e620000000a00 */
[----:B------:R-:W-:-:S02]  /*0a80*/  @!P4 MOV R49, R101 ;  /* 0x000000650031c202 */ /* 0x000fc40000000f00 */
[----:B------:R-:W-:-:S05]  /*0a90*/  @!P1 LEA.HI.X R37, R48, R37, R18, 0x1, P6 ;  /* 0x0000002530259211 */ /* 0x000fca00030f0c12 */
[----:B------:R-:W1:Y:S01]  /*0aa0*/  @!P5 LDC.64 R38, c[0x0][0x3e0] ;  /* 0x0000f800ff26db82 */ /* 0x000e620000000a00 */
[----:B------:R-:W-:Y:S01]  /*0ab0*/  @!P4 MOV R48, R102 ;  /* 0x000000660030c202 */ /* 0x000fe20000000f00 */
[-C--:B---3--:R-:W-:Y:S01]  /*0ac0*/  @!P4 IMAD R22, R23, R42.reuse, RZ ;  /* 0x0000002a1716c224 */ /* 0x088fe200078e02ff */
[----:B------:R-:W-:Y:S02]  /*0ad0*/  MOV R75, RZ ;  /* 0x000000ff004b7202 */ /* 0x000fe40000000f00 */
[----:B------:R-:W-:Y:S01]  /*0ae0*/  @!P2 IADD3 R18, PT, PT, R51, R53, RZ ;  /* 0x000000353312a210 */ /* 0x000fe20007ffe0ff */
[C---:B------:R-:W-:Y:S02]  /*0af0*/  @!P4 IMAD R51, R84.reuse, R43, R22 ;  /* 0x0000002b5433c224 */ /* 0x040fe400078e0216 */
[----:B------:R-:W-:Y:S01]  /*0b00*/  @!P4 IMAD.WIDE.U32 R48, R84, R42, R48 ;  /* 0x0000002a5430c225 */ /* 0x000fe200078e0030 */
[----:B--2---:R-:W2:Y:S01]  /*0b10*/  @!P5 LDC.64 R46, c[0x0][0x390] ;  /* 0x0000e400ff2edb82 */ /* 0x004ea20000000a00 */
[----:B0-----:R-:W-:Y:S01]  /*0b20*/  @!P2 LEA R40, P6, R50, R40, 0x1 ;  /* 0x000000283228a211 */ /* 0x001fe200078c08ff */
[----:B------:R0:W3:Y:S01]  /*0b30*/  @!P1 LDG.E R75, desc[UR6][R36.64] ;  /* 0x00000006244b9981 */ /* 0x0000e2000c1e1900 */
[----:B------:R-:W-:-:S05]  /*0b40*/  ISETP.GE.U32.AND P1, PT, R80, UR4, PT ;  /* 0x0000000450007c0c */ /* 0x000fca000bf26070 */
[----:B------:R-:W2:Y:S01]  /*0b50*/  @!P3 LDC.64 R42, c[0x0][0x3e0] ;  /* 0x0000f800ff2abb82 */ /* 0x000ea20000000a00 */
[----:B------:R-:W-:Y:S02]  /*0b60*/  MOV R26, RZ ;  /* 0x000000ff001a7202 */ /* 0x000fe40000000f00 */
[----:B------:R-:W-:Y:S02]  /*0b70*/  @!P2 LEA.HI.X R41, R50, R41, R18, 0x1, P6 ;  /* 0x000000293229a211 */ /* 0x000fe400030f0c12 */
[----:B------:R-:W-:Y:S02]  /*0b80*/  ISETP.GE.U32.AND P6, PT, R78, UR4, PT ;  /* 0x000000044e007c0c */ /* 0x000fe4000bfc6070 */
[----:B------:R-:W-:Y:S01]  /*0b90*/  ISETP.GE.AND.EX P1, PT, R27, UR5, PT, P1 ;  /* 0x000000051b007c0c */ /* 0x000fe2000bf26310 */
[----:B------:R0:W3:Y:S01]  /*0ba0*/  @!P2 LDG.E R26, desc[UR6][R40.64] ;  /* 0x00000006281aa981 */ /* 0x0000e2000c1e1900 */
[----:B------:R-:W-:Y:S01]  /*0bb0*/  ISETP.GE.AND.EX P2, PT, R29, UR5, PT, P6 ;  /* 0x000000051d007c0c */ /* 0x000fe2000bf46360 */
[----:B-1----:R-:W-:Y:S01]  /*0bc0*/  @!P5 IMAD R22, R25, R38, RZ ;  /* 0x000000261916d224 */ /* 0x002fe200078e02ff */
[----:B------:R-:W-:Y:S01]  /*0bd0*/  @!P4 IADD3 R18, PT, PT, R49, R51, RZ ;  /* 0x000000333112c210 */ /* 0x000fe20007ffe0ff */
[----:B0-----:R-:W0:Y:S01]  /*0be0*/  @!P3 LDC.64 R36, c[0x0][0x390] ;  /* 0x0000e400ff24bb82 */ /* 0x001e220000000a00 */
[----:B------:R-:W-:Y:S01]  /*0bf0*/  @!P4 LEA R50, P6, R48, R44, 0x1 ;  /* 0x0000002c3032c211 */ /* 0x000fe200078c08ff */
[----:B------:R-:W-:Y:S01]  /*0c00*/  @!P5 IMAD R49, R82, R39, R22 ;  /* 0x000000275231d224 */ /* 0x000fe200078e0216 */
[----:B------:R-:W-:-:S02]  /*0c10*/  MOV R28, RZ ;  /* 0x000000ff001c7202 */ /* 0x000fc40000000f00 */
[-C--:B------:R-:W-:Y:S02]  /*0c20*/  @!P5 MOV R40, R102.reuse ;  /* 0x000000660028d202 */ /* 0x080fe40000000f00 */
[----:B------:R-:W-:Y:S02]  /*0c30*/  @!P5 MOV R41, R101 ;  /* 0x000000650029d202 */ /* 0x000fe40000000f00 */
[----:B------:R-:W-:Y:S02]  /*0c40*/  @!P4 LEA.HI.X R51, R48, R45, R18, 0x1, P6 ;  /* 0x0000002d3033c211 */ /* 0x000fe400030f0c12 */
[----:B------:R-:W-:Y:S01]  /*0c50*/  @!P3 MOV R52, R102 ;  /* 0x000000660034b202 */ /* 0x000fe20000000f00 */
[----:B------:R-:W-:Y:S01]  /*0c60*/  @!P5 IMAD.WIDE.U32 R38, R82, R38, R40 ;  /* 0x000000265226d225 */ /* 0x000fe200078e0028 */
[----:B------:R-:W-:Y:S01]  /*0c70*/  @!P3 MOV R53, R101 ;  /* 0x000000650035b202 */ /* 0x000fe20000000f00 */
[----:B------:R-:W1:Y:S01]  /*0c80*/  @!P1 LDC.64 R40, c[0x0][0x3e0] ;  /* 0x0000f800ff289b82 */ /* 0x000e620000000a00 */
[----:B------:R0:W3:Y:S01]  /*0c90*/  @!P4 LDG.E R28, desc[UR6][R50.64] ;  /* 0x00000006321cc981 */ /* 0x0000e2000c1e1900 */
[----:B--2---:R-:W-:Y:S01]  /*0ca0*/  @!P3 IMAD R22, R9, R42, RZ ;  /* 0x0000002a0916b224 */ /* 0x004fe200078e02ff */
[----:B------:R-:W-:-:S02]  /*0cb0*/  @!P5 IADD3 R18, PT, PT, R39, R49, RZ ;  /* 0x000000312712d210 */ /* 0x000fc40007ffe0ff */
[----:B------:R-:W-:Y:S02]  /*0cc0*/  @!P5 LEA R48, P6, R38, R46, 0x1 ;  /* 0x0000002e2630d211 */ /* 0x000fe400078c08ff */
[----:B------:R-:W-:Y:S01]  /*0cd0*/  ISETP.GE.U32.AND P4, PT, R76, UR4, PT ;  /* 0x000000044c007c0c */ /* 0x000fe2000bf86070 */
[----:B------:R-:W2:Y:S01]  /*0ce0*/  @!P2 LDC.64 R44, c[0x0][0x3e0] ;  /* 0x0000f800ff2cab82 */ /* 0x000ea20000000a00 */
[----:B------:R-:W-:Y:S01]  /*0cf0*/  @!P5 LEA.HI.X R49, R38, R47, R18, 0x1, P6 ;  /* 0x0000002f2631d211 */ /* 0x000fe200030f0c12 */
[C---:B------:R-:W-:Y:S01]  /*0d00*/  @!P3 IMAD R43, R96.reuse, R43, R22 ;  /* 0x0000002b602bb224 */ /* 0x040fe200078e0216 */
[----:B------:R-:W-:Y:S01]  /*0d10*/  ISETP.GE.AND.EX P4, PT, R31, UR5, PT, P4 ;  /* 0x000000051f007c0c */ /* 0x000fe2000bf86340 */
[----:B------:R-:W-:Y:S01]  /*0d20*/  @!P3 IMAD.WIDE.U32 R52, R96, R42, R52 ;  /* 0x0000002a6034b225 */ /* 0x000fe200078e0034 */
[----:B------:R-:W-:-:S03]  /*0d30*/  MOV R30, RZ ;  /* 0x000000ff001e7202 */ /* 0x000fc60000000f00 */
[----:B------:R-:W2:Y:S01]  /*0d40*/  @!P1 LDC.64 R46, c[0x0][0x390] ;  /* 0x0000e400ff2e9b82 */ /* 0x000ea20000000a00 */
[----:B------:R-:W-:Y:S02]  /*0d50*/  ISETP.GE.U32.AND P6, PT, R74, UR4, PT ;  /* 0x000000044a007c0c */ /* 0x000fe4000bfc6070 */
[----:B------:R-:W-:Y:S01]  /*0d60*/  @!P3 IADD3 R18, PT, PT, R53, R43, RZ ;  /* 0x0000002b3512b210 */ /* 0x000fe20007ffe0ff */
[----:B------:R0:W3:Y:S01]  /*0d70*/  @!P5 LDG.E R30, desc[UR6][R48.64] ;  /* 0x00000006301ed981 */ /* 0x0000e2000c1e1900 */
[----:B------:R-:W-:-:S03]  /*0d80*/  ISETP.GE.AND.EX P5, PT, R33, UR5, PT, P6 ;  /* 0x0000000521007c0c */ /* 0x000fc6000bfa6360 */
[----:B------:R-:W2:Y:S01]  /*0d90*/  @!P2 LDC.64 R42, c[0x0][0x390] ;  /* 0x0000e400ff2aab82 */ /* 0x000ea20000000a00 */
[C---:B0-----:R-:W-:Y:S02]  /*0da0*/  @!P3 LEA R50, P6, R52.reuse, R36, 0x1 ;  /* 0x000000243432b211 */ /* 0x041fe400078c08ff */
[----:B------:R-:W-:Y:S02]  /*0db0*/  MOV R69, RZ ;  /* 0x000000ff00457202 */ /* 0x000fe40000000f00 */
[----:B------:R-:W-:-:S03]  /*0dc0*/  @!P3 LEA.HI.X R51, R52, R37, R18, 0x1, P6 ;  /* 0x000000253433b211 */ /* 0x000fc600030f0c12 */
[----:B------:R-:W0:Y:S01]  /*0dd0*/  @!P4 LDC.64 R38, c[0x0][0x3e0] ;  /* 0x0000f800ff26cb82 */ /* 0x000e220000000a00 */
[----:B------:R-:W-:Y:S01]  /*0de0*/  @!P1 MOV R48, R102 ;  /* 0x0000006600309202 */ /* 0x000fe20000000f00 */
[----:B-1----:R-:W-:Y:S01]  /*0df0*/  @!P1 IMAD R22, R27, R40, RZ ;  /* 0x000000281b169224 */ /* 0x002fe200078e02ff */
[----:B------:R-:W-:Y:S01]  /*0e00*/  @!P1 MOV R49, R101 ;  /* 0x0000006500319202 */ /* 0x000fe20000000f00 */
[----:B------:R1:W3:Y:S01]  /*0e10*/  @!P3 LDG.E R69, desc[UR6][R50.64] ;  /* 0x000000063245b981 */ /* 0x0002e2000c1e1900 */
[----:B--2---:R-:W-:Y:S02]  /*0e20*/  @!P2 IMAD R18, R29, R44, RZ ;  /* 0x0000002c1d12a224 */ /* 0x004fe400078e02ff */
[C---:B------:R-:W-:Y:S01]  /*0e30*/  @!P1 IMAD R53, R80.reuse, R41, R22 ;  /* 0x0000002950359224 */ /* 0x040fe200078e0216 */
[----:B------:R-:W2:Y:S01]  /*0e40*/  @!P5 LDC.64 R36, c[0x0][0x3e0] ;  /* 0x0000f800ff24db82 */ /* 0x000ea20000000a00 */
[----:B------:R-:W-:Y:S01]  /*0e50*/  @!P1 IMAD.WIDE.U32 R48, R80, R40, R48 ;  /* 0x0000002850309225 */ /* 0x000fe200078e0030 */
[----:B-1----:R-:W-:-:S02]  /*0e60*/  @!P2 MOV R50, R102 ;  /* 0x000000660032a202 */ /* 0x002fc40000000f00 */
[----:B------:R-:W-:-:S04]  /*0e70*/  @!P2 MOV R51, R101 ;  /* 0x000000650033a202 */ /* 0x000fc80000000f00 */
[----:B------:R-:W1:Y:S01]  /*0e80*/  @!P4 LDC.64 R40, c[0x0][0x390] ;  /* 0x0000e400ff28cb82 */ /* 0x000e620000000a00 */
[----:B------:R-:W-:Y:S01]  /*0e90*/  @!P2 IMAD R55, R78, R45, R18 ;  /* 0x0000002d4e37a224 */ /* 0x000fe200078e0212 */
[----:B------:R-:W-:Y:S02]  /*0ea0*/  @!P1 IADD3 R18, PT, PT, R49, R53, RZ ;  /* 0x0000003531129210 */ /* 0x000fe40007ffe0ff */
[----:B------:R-:W-:Y:S01]  /*0eb0*/  @!P1 LEA R46, P6, R48, R46, 0x1 ;  /* 0x0000002e302e9211 */ /* 0x000fe200078c08ff */
[----:B------:R-:W-:Y:S01]  /*0ec0*/  @!P2 IMAD.WIDE.U32 R44, R78, R44, R50 ;  /* 0x0000002c4e2ca225 */ /* 0x000fe200078e0032 */
[----:B------:R-:W-:Y:S02]  /*0ed0*/  MOV R32, RZ ;  /* 0x000000ff00207202 */ /* 0x000fe40000000f00 */
[----:B------:R-:W-:Y:S02]  /*0ee0*/  @!P1 LEA.HI.X R47, R48, R47, R18, 0x1, P6 ;  /* 0x0000002f302f9211 */ /* 0x000fe400030f0c12 */
[----:B------:R-:W-:Y:S01]  /*0ef0*/  MOV R34, RZ ;  /* 0x000000ff00227202 */ /* 0x000fe20000000f00 */
[----:B0-----:R-:W-:Y:S01]  /*0f00*/  @!P4 IMAD R22, R31, R38, RZ ;  /* 0x000000261f16c224 */ /* 0x001fe200078e02ff */
[----:B------:R-:W-:Y:S01]  /*0f10*/  @!P2 IADD3 R18, PT, PT, R45, R55, RZ ;  /* 0x000000372d12a210 */ /* 0x000fe20007ffe0ff */
[----:B------:R0:W3:Y:S01]  /*0f20*/  @!P1 LDG.E R32, desc[UR6][R46.64] ;  /* 0x000000062e209981 */ /* 0x0000e2000c1e1900 */
[----:B------:R-:W-:Y:S01]  /*0f30*/  @!P2 LEA R42, P6, R44, R42, 0x1 ;  /* 0x0000002a2c2aa211 */ /* 0x000fe200078c08ff */
[----:B------:R-:W0:Y:S01]  /*0f40*/  @!P5 LDC.64 R50, c[0x0][0x390] ;  /* 0x0000e400ff32db82 */ /* 0x000e220000000a00 */
[----:B------:R-:W-:-:S02]  /*0f50*/  ISETP.GE.U32.AND P1, PT, R72, UR4, PT ;  /* 0x0000000448007c0c */ /* 0x000fc4000bf26070 */
[----:B------:R-:W-:Y:S02]  /*0f60*/  @!P2 LEA.HI.X R43, R44, R43, R18, 0x1, P6 ;  /* 0x0000002b2c2ba211 */ /* 0x000fe400030f0c12 */
[----:B------:R-:W-:Y:S02]  /*0f70*/  @!P4 MOV R44, R102 ;  /* 0x00000066002cc202 */ /* 0x000fe40000000f00 */
[----:B------:R-:W-:Y:S01]  /*0f80*/  @!P4 MOV R45, R101 ;  /* 0x00000065002dc202 */ /* 0x000fe20000000f00 */
[----:B------:R0:W3:Y:S01]  /*0f90*/  @!P2 LDG.E R34, desc[UR6][R42.64] ;  /* 0x000000062a22a981 */ /* 0x0000e2000c1e1900 */
[----:B------:R-:W-:Y:S01]  /*0fa0*/  ISETP.GE.AND.EX P2, PT, R35, UR5, PT, P1 ;  /* 0x0000000523007c0c */ /* 0x000fe2000bf46310 */
[----:B------:R-:W-:Y:S01]  /*0fb0*/  @!P4 IMAD R49, R76, R39, R22 ;  /* 0x000000274c31c224 */ /* 0x000fe200078e0216 */
[----:B------:R-:W-:Y:S01]  /*0fc0*/  ISETP.GE.U32.AND P1, PT, R10, UR4, PT ;  /* 0x000000040a007c0c */ /* 0x000fe2000bf26070 */
[----:B------:R-:W-:-:S03]  /*0fd0*/  @!P4 IMAD.WIDE.U32 R38, R76, R38, R44 ;  /* 0x000000264c26c225 */ /* 0x000fc600078e002c */
[----:B------:R-:W-:Y:S02]  /*0fe0*/  ISETP.GE.AND.EX P1, PT, R61, UR5, PT, P1 ;  /* 0x000000053d007c0c */ /* 0x000fe4000bf26310 */
[----:B------:R-:W-:Y:S02]  /*0ff0*/  @!P4 IADD3 R18, PT, PT, R39, R49, RZ ;  /* 0x000000312712c210 */ /* 0x000fe40007ffe0ff */
[C---:B-1----:R-:W-:Y:S01]  /*1000*/  @!P4 LEA R40, P6, R38.reuse, R40, 0x1 ;  /* 0x000000282628c211 */ /* 0x042fe200078c08ff */
[----:B--2---:R-:W-:Y:S01]  /*1010*/  @!P5 IMAD R22, R33, R36, RZ ;  /* 0x000000242116d224 */ /* 0x004fe200078e02ff */
[----:B------:R-:W-:Y:S01]  /*1020*/  @!P5 MOV R39, R101 ;  /* 0x000000650027d202 */ /* 0x000fe20000000f00 */
[----:B------:R-:W1:Y:S01]  /*1030*/  @!P2 LDC.64 R48, c[0x0][0x3e0] ;  /* 0x0000f800ff30ab82 */ /* 0x000e620000000a00 */
[----:B------:R-:W-:Y:S02]  /*1040*/  @!P4 LEA.HI.X R41, R38, R41, R18, 0x1, P6 ;  /* 0x000000292629c211 */ /* 0x000fe400030f0c12 */
[----:B------:R-:W-:Y:S01]  /*1050*/  @!P5 MOV R38, R102 ;  /* 0x000000660026d202 */ /* 0x000fe20000000f00 */
[----:B------:R-:W-:Y:S01]  /*1060*/  @!P5 IMAD R45, R74, R37, R22 ;  /* 0x000000254a2dd224 */ /* 0x000fe200078e0216 */
[----:B------:R-:W-:-:S03]  /*1070*/  MOV R87, RZ ;  /* 0x000000ff00577202 */ /* 0x000fc60000000f00 */
[----:B------:R-:W-:Y:S01]  /*1080*/  @!P5 IMAD.WIDE.U32 R36, R74, R36, R38 ;  /* 0x000000244a24d225 */ /* 0x000fe200078e0026 */
[----:B0-----:R-:W0:Y:S01]  /*1090*/  @!P1 LDC.64 R46, c[0x0][0x3e0] ;  /* 0x0000f800ff2e9b82 */ /* 0x001e220000000a00 */
[----:B------:R-:W-:Y:S01]  /*10a0*/  ISETP.GE.U32.AND P6, PT, R11, UR4, PT ;  /* 0x000000040b007c0c */ /* 0x000fe2000bfc6070 */
[----:B------:R2:W3:Y:S02]  /*10b0*/  @!P4 LDG.E R87, desc[UR6][R40.64] ;  /* 0x000000062857c981 */ /* 0x0004e4000c1e1900 */
[----:B------:R-:W-:Y:S02]  /*10c0*/  @!P5 IADD3 R18, PT, PT, R37, R45, RZ ;  /* 0x0000002d2512d210 */ /* 0x000fe40007ffe0ff */
[C---:B------:R-:W-:Y:S02]  /*10d0*/  @!P5 LEA R50, P4, R36.reuse, R50, 0x1 ;  /* 0x000000322432d211 */ /* 0x040fe400078808ff */
[----:B------:R-:W-:Y:S01]  /*10e0*/  ISETP.GE.AND.EX P6, PT, R63, UR5, PT, P6 ;  /* 0x000000053f007c0c */ /* 0x000fe2000bfc6360 */
[----:B------:R-:W5:Y:S01]  /*10f0*/  @!P2 LDC.64 R44, c[0x0][0x390] ;  /* 0x0000e400ff2cab82 */ /* 0x000f620000000a00 */
[----:B------:R-:W-:-:S02]  /*1100*/  @!P5 LEA.HI.X R51, R36, R51, R18, 0x1, P4 ;  /* 0x000000332433d211 */ /* 0x000fc400020f0c12 */
[----:B------:R-:W-:-:S04]  /*1110*/  ISETP.GE.U32.AND P4, PT, R12, UR4, PT ;  /* 0x000000040c007c0c */ /* 0x000fc8000bf86070 */
[----:B------:R-:W-:Y:S01]  /*1120*/  ISETP.GE.AND.EX P4, PT, R65, UR5, PT, P4 ;  /* 0x0000000541007c0c */ /* 0x000fe2000bf86340 */
[----:B-1----:R-:W-:Y:S01]  /*1130*/  @!P2 IMAD R18, R35, R48, RZ ;  /* 0x000000302312a224 */ /* 0x002fe200078e02ff */
[----:B------:R-:W-:Y:S01]  /*1140*/  @!P2 MOV R42, R102 ;  /* 0x00000066002aa202 */ /* 0x000fe20000000f00 */
[----:B------:R-:W1:Y:S01]  /*1150*/  @!P1 LDC.64 R38, c[0x0][0x390] ;  /* 0x0000e400ff269b82 */ /* 0x000e620000000a00 */
[----:B------:R-:W-:Y:S01]  /*1160*/  @!P2 MOV R43, R101 ;  /* 0x00000065002ba202 */ /* 0x000fe20000000f00 */
[----:B------:R-:W-:-:S06]  /*1170*/  @!P2 IMAD R53, R72, R49, R18 ;  /* 0x000000314835a224 */ /* 0x000fcc00078e0212 */
[----:B--2---:R-:W2:Y:S01]  /*1180*/  @!P6 LDC.64 R40, c[0x0][0x3e0] ;  /* 0x0000f800ff28eb82 */ /* 0x004ea20000000a00 */
[----:B0-----:R-:W-:Y:S02]  /*1190*/  @!P1 IMAD R18, R61, R46, RZ ;  /* 0x0000002e3d129224 */ /* 0x001fe400078e02ff */
[----:B------:R-:W-:Y:S01]  /*11a0*/  @!P2 IMAD.WIDE.U32 R48, R72, R48, R42 ;  /* 0x000000304830a225 */ /* 0x000fe200078e002a */
[----:B------:R-:W-:-:S04]  /*11b0*/  MOV R89, RZ ;  /* 0x000000ff00597202 */ /* 0x000fc80000000f00 */
[----:B------:R-:W0:Y:S01]  /*11c0*/  @!P4 LDC.64 R36, c[0x0][0x3e0] ;  /* 0x0000f800ff24cb82 */ /* 0x000e220000000a00 */
[----:B------:R-:W-:Y:S01]  /*11d0*/  @!P1 IMAD R55, R10, R47, R18 ;  /* 0x0000002f0a379224 */ /* 0x000fe200078e0212 */
[----:B------:R-:W-:Y:S01]  /*11e0*/  @!P2 IADD3 R18, PT, PT, R49, R53, RZ ;  /* 0x000000353112a210 */ /* 0x000fe20007ffe0ff */
[----:B------:R-:W3:Y:S01]  /*11f0*/  @!P5 LDG.E R89, desc[UR6][R50.64] ;  /* 0x000000063259d981 */ /* 0x000ee2000c1e1900 */
[----:B------:R-:W-:Y:S02]  /*1200*/  @!P1 MOV R52, R102 ;  /* 0x0000006600349202 */ /* 0x000fe40000000f00 */
[----:B------:R-:W-:Y:S02]  /*1210*/  @!P1 MOV R53, R101 ;  /* 0x0000006500359202 */ /* 0x000fe40000000f00 */
[----:B------:R-:W4:Y:S01]  /*1220*/  @!P6 LDC.64 R42, c[0x0][0x390] ;  /* 0x0000e400ff2aeb82 */ /* 0x000f220000000a00 */
[----:B-----5:R-:W-:Y:S01]  /*1230*/  @!P2 LEA R44, P5, R48, R44, 0x1 ;  /* 0x0000002c302ca211 */ /* 0x020fe200078a08ff */
[----:B------:R-:W-:Y:S01]  /*1240*/  @!P1 IMAD.WIDE.U32 R52, R10, R46, R52 ;  /* 0x0000002e0a349225 */ /* 0x000fe200078e0034 */
[----:B------:R-:W-:-:S02]  /*1250*/  MOV R64, RZ ;  /* 0x000000ff00407202 */ /* 0x000fc40000000f00 */
[----:B------:R-:W-:-:S03]  /*1260*/  @!P2 LEA.HI.X R45, R48, R45, R18, 0x1, P5 ;  /* 0x0000002d302da211 */ /* 0x000fc600028f0c12 */
[----:B------:R-:W5:Y:S01]  /*1270*/  @!P4 LDC.64 R46, c[0x0][0x390] ;  /* 0x0000e400ff2ecb82 */ /* 0x000f620000000a00 */
[----:B--2---:R-:W-:Y:S01]  /*1280*/  @!P6 IMAD R22, R63, R40, RZ ;  /* 0x000000283f16e224 */ /* 0x004fe200078e02ff */
[----:B------:R2:W3:Y:S01]  /*1290*/  @!P2 LDG.E R64, desc[UR6][R44.64] ;  /* 0x000000062c40a981 */ /* 0x0004e2000c1e1900 */
[----:B------:R-:W-:Y:S02]  /*12a0*/  @!P1 IADD3 R18, PT, PT, R53, R55, RZ ;  /* 0x0000003735129210 */ /* 0x000fe40007ffe0ff */
[C---:B-1----:R-:W-:Y:S01]  /*12b0*/  @!P1 LEA R38, P5, R52.reuse, R38, 0x1 ;  /* 0x0000002634269211 */ /* 0x042fe200078a08ff */
[----:B------:R-:W-:Y:S01]  /*12c0*/  @!P6 IMAD R49, R11, R41, R22 ;  /* 0x000000290b31e224 */ /* 0x000fe200078e0216 */
[----:B--2---:R-:W-:Y:S02]  /*12d0*/  @!P6 MOV R44, R102 ;  /* 0x00000066002ce202 */ /* 0x004fe40000000f00 */
[----:B------:R-:W-:Y:S02]  /*12e0*/  @!P6 MOV R45, R101 ;  /* 0x00000065002de202 */ /* 0x000fe40000000f00 */
[----:B------:R-:W-:Y:S01]  /*12f0*/  @!P1 LEA.HI.X R39, R52, R39, R18, 0x1, P5 ;  /* 0x0000002734279211 */ /* 0x000fe200028f0c12 */
[----:B0-----:R-:W-:-:S02]  /*1300*/  @!P4 IMAD R18, R65, R36, RZ ;  /* 0x000000244112c224 */ /* 0x001fc400078e02ff */
[----:B------:R-:W-:Y:S01]  /*1310*/  @!P6 IMAD.WIDE.U32 R40, R11, R40, R44 ;  /* 0x000000280b28e225 */ /* 0x000fe200078e002c */
[----:B------:R-:W-:Y:S02]  /*1320*/  @!P4 MOV R44, R102 ;  /* 0x00000066002cc202 */ /* 0x000fe40000000f00 */
[----:B------:R-:W-:Y:S01]  /*1330*/  @!P4 MOV R45, R101 ;  /* 0x00000065002dc202 */ /* 0x000fe20000000f00 */
[C---:B------:R-:W-:Y:S01]  /*1340*/  @!P4 IMAD R51, R12.reuse, R37, R18 ;  /* 0x000000250c33c224 */ /* 0x040fe200078e0212 */
[----:B------:R-:W-:Y:S02]  /*1350*/  MOV R93, RZ ;  /* 0x000000ff005d7202 */ /* 0x000fe40000000f00 */
[----:B------:R-:W-:Y:S01]  /*1360*/  @!P6 IADD3 R18, PT, PT, R41, R49, RZ ;  /* 0x000000312912e210 */ /* 0x000fe20007ffe0ff */
[----:B------:R-:W-:Y:S01]  /*1370*/  @!P4 IMAD.WIDE.U32 R36, R12, R36, R44 ;  /* 0x000000240c24c225 */ /* 0x000fe200078e002c */
[C---:B----4-:R-:W-:Y:S02]  /*1380*/  @!P6 LEA R42, P2, R40.reuse, R42, 0x1 ;  /* 0x0000002a282ae211 */ /* 0x050fe400078408ff */
[----:B------:R-:W-:Y:S01]  /*1390*/  MOV R95, RZ ;  /* 0x000000ff005f7202 */ /* 0x000fe20000000f00 */
[----:B------:R0:W2:Y:S01]  /*13a0*/  @!P1 LDG.E R93, desc[UR6][R38.64] ;  /* 0x00000006265d9981 */ /* 0x0000a2000c1e1900 */
[----:B------:R-:W-:-:S02]  /*13b0*/  @!P6 LEA.HI.X R43, R40, R43, R18, 0x1, P2 ;  /* 0x0000002b282be211 */ /* 0x000fc400010f0c12 */
[----:B------:R-:W-:Y:S02]  /*13c0*/  @!P4 IADD3 R18, PT, PT, R37, R51, RZ ;  /* 0x000000332512c210 */ /* 0x000fe40007ffe0ff */
[C---:B-----5:R-:W-:Y:S01]  /*13d0*/  @!P4 LEA R46, P1, R36.reuse, R46, 0x1 ;  /* 0x0000002e242ec211 */ /* 0x060fe200078208ff */
[----:B------:R-:W4:Y:S01]  /*13e0*/  @!P6 LDG.E R95, desc[UR6][R42.64] ;  /* 0x000000062a5fe981 */ /* 0x000f22000c1e1900 */
[----:B------:R-:W-:Y:S02]  /*13f0*/  MOV R97, RZ ;  /* 0x000000ff00617202 */ /* 0x000fe40000000f00 */
[----:B------:R-:W-:-:S05]  /*1400*/  @!P4 LEA.HI.X R47, R36, R47, R18, 0x1, P1 ;  /* 0x0000002f242fc211 */ /* 0x000fca00008f0c12 */
[----:B------:R-:W5:Y:S01]  /*1410*/  @!P4 LDG.E R97, desc[UR6][R46.64] ;  /* 0x000000062e61c981 */ /* 0x000f62000c1e1900 */
[----:B------:R-:W-:-:S04]  /*1420*/  PRMT R67, R16, 0x7632, R67 ;  /* 0x0000763210437816 */ /* 0x000fc80000000043 */
[----:B------:R-:W-:Y:S02]  /*1430*/  SHF.L.U32 R67, R67, 0x10, RZ ;  /* 0x0000001043437819 */ /* 0x000fe400000006ff */
[----:B------:R-:W-:-:S03]  /*1440*/  SHF.L.U32 R16, R16, 0x10, RZ ;  /* 0x0000001010107819 */ /* 0x000fc600000006ff */
[----:B0-----:R-:W-:Y:S02]  /*1450*/  FMUL.FTZ R39, R67, R67 ;  /* 0x0000004343277220 */ /* 0x001fe40000410000 */
[C---:B------:R-:W-:Y:S02]  /*1460*/  FADD.FTZ R37, R16.reuse, R67 ;  /* 0x0000004310257221 */ /* 0x040fe40000010000 */
[----:B------:R-:W-:Y:S01]  /*1470*/  FFMA.FTZ R39, R16, R16, R39 ;  /* 0x0000001010277223 */ /* 0x000fe20000010027 */
[----:B------:R-:W-:-:S04]  /*1480*/  PRMT R71, R20, 0x7632, R71 ;  /* 0x0000763214477816 */ /* 0x000fc80000000047 */
[----:B------:R-:W-:Y:S02]  /*1490*/  SHF.L.U32 R71, R71, 0x10, RZ ;  /* 0x0000001047477819 */ /* 0x000fe400000006ff */
[----:B------:R-:W-:Y:S02]  /*14a0*/  SHF.L.U32 R20, R20, 0x10, RZ ;  /* 0x0000001014147819 */ /* 0x000fe400000006ff */
[----:B------:R-:W-:-:S04]  /*14b0*/  PRMT R22, R73, 0x7632, R22 ;  /* 0x0000763249167816 */ /* 0x000fc80000000016 */
[----:B------:R-:W-:Y:S02]  /*14c0*/  SHF.L.U32 R22, R22, 0x10, RZ ;  /* 0x0000001016167819 */ /* 0x000fe400000006ff */
[----:B------:R-:W-:-:S03]  /*14d0*/  SHF.L.U32 R73, R73, 0x10, RZ ;  /* 0x0000001049497819 */ /* 0x000fc600000006ff */
[----:B------:R-:W-:Y:S01]  /*14e0*/  FMUL.FTZ R40, R22, R22 ;  /* 0x0000001616287220 */ /* 0x000fe20000410000 */
[----:B------:R-:W-:Y:S01]  /*14f0*/  FADD.FTZ R38, R20, R71 ;  /* 0x0000004714267221 */ /* 0x000fe20000010000 */
[----:B---3--:R-:W-:-:S04]  /*1500*/  PRMT R77, R26, 0x7632, R77 ;  /* 0x000076321a4d7816 */ /* 0x008fc8000000004d */
[----:B------:R-:W-:Y:S02]  /*1510*/  SHF.L.U32 R77, R77, 0x10, RZ ;  /* 0x000000104d4d7819 */ /* 0x000fe400000006ff */
[----:B------:R-:W-:Y:S02]  /*1520*/  SHF.L.U32 R26, R26, 0x10, RZ ;  /* 0x000000101a1a7819 */ /* 0x000fe400000006ff */
[----:B------:R-:W-:-:S04]  /*1530*/  PRMT R18, R69, 0x7632, R18 ;  /* 0x0000763245127816 */ /* 0x000fc80000000012 */
[----:B------:R-:W-:Y:S02]  /*1540*/  SHF.L.U32 R18, R18, 0x10, RZ ;  /* 0x0000001012127819 */ /* 0x000fe400000006ff */
[----:B------:R-:W-:-:S03]  /*1550*/  SHF.L.U32 R69, R69, 0x10, RZ ;  /* 0x0000001045457819 */ /* 0x000fc600000006ff */
[----:B------:R-:W-:Y:S02]  /*1560*/  FMUL.FTZ R36, R18, R18 ;  /* 0x0000001212247220 */ /* 0x000fe40000410000 */
[C---:B------:R-:W-:Y:S02]  /*1570*/  FADD.FTZ R24, R69.reuse, R18 ;  /* 0x0000001245187221 */ /* 0x040fe40000010000 */
[----:B------:R-:W-:Y:S02]  /*1580*/  FFMA.FTZ R36, R69, R69, R36 ;  /* 0x0000004545247223 */ /* 0x000fe40000010024 */
[----:B------:R-:W-:Y:S02]  /*1590*/  FADD.FTZ R24, RZ, R24 ;  /* 0x00000018ff187221 */ /* 0x000fe40000010000 */
[----:B------:R-:W-:Y:S02]  /*15a0*/  FADD.FTZ R36, RZ, R36 ;  /* 0x00000024ff247221 */ /* 0x000fe40000010000 */
[----:B------:R-:W-:-:S02]  /*15b0*/  FADD.FTZ R37, R24, R37 ;  /* 0x0000002518257221 */ /* 0x000fc40000010000 */
[----:B------:R-:W-:Y:S01]  /*15c0*/  FADD.FTZ R36, R36, R39 ;  /* 0x0000002724247221 */ /* 0x000fe20000010000 */
[----:B------:R-:W-:Y:S01]  /*15d0*/  FMUL.FTZ R39, R71, R71 ;  /* 0x0000004747277220 */ /* 0x000fe20000410000 */
[----:B------:R-:W-:-:S03]  /*15e0*/  PRMT R24, R75, 0x7632, R24 ;  /* 0x000076324b187816 */ /* 0x000fc60000000018 */
[----:B------:R-:W-:Y:S01]  /*15f0*/  FFMA.FTZ R39, R20, R20, R39 ;  /* 0x0000001414277223 */ /* 0x000fe20000010027 */
[----:B------:R-:W-:Y:S02]  /*1600*/  SHF.L.U32 R24, R24, 0x10, RZ ;  /* 0x0000001018187819 */ /* 0x000fe400000006ff */
[----:B------:R-:W-:Y:S01]  /*1610*/  SHF.L.U32 R75, R75, 0x10, RZ ;  /* 0x000000104b4b7819 */ /* 0x000fe200000006ff */
[----:B------:R-:W-:Y:S01]  /*1620*/  FADD.FTZ R36, R36, R39 ;  /* 0x0000002724247221 */ /* 0x000fe20000010000 */
[----:B------:R-:W-:Y:S01]  /*1630*/  FFMA.FTZ R39, R73, R73, R40 ;  /* 0x0000004949277223 */ /* 0x000fe20000010028 */
[----:B------:R-:W-:Y:S01]  /*1640*/  FMUL.FTZ R40, R24, R24 ;  /* 0x0000001818287220 */ /* 0x000fe20000410000 */
[----:B------:R-:W-:Y:S02]  /*1650*/  FADD.FTZ R37, R37, R38 ;  /* 0x0000002625257221 */ /* 0x000fe40000010000 */
[----:B------:R-:W-:Y:S01]  /*1660*/  FADD.FTZ R36, R36, R39 ;  /* 0x0000002724247221 */ /* 0x000fe20000010000 */
[----:B------:R-:W-:Y:S01]  /*1670*/  FFMA.FTZ R39, R75, R75, R40 ;  /* 0x0000004b4b277223 */ /* 0x000fe20000010028 */
[----:B------:R-:W-:Y:S01]  /*1680*/  FADD.FTZ R38, R73, R22 ;  /* 0x0000001649267221 */ /* 0x000fe20000010000 */
[----:B------:R-:W-:-:S02]  /*1690*/  PRMT R79, R28, 0x7632, R79 ;  /* 0x000076321c4f7816 */ /* 0x000fc4000000004f */
[----:B------:R-:W-:Y:S01]  /*16a0*/  FADD.FTZ R36, R36, R39 ;  /* 0x0000002724247221 */ /* 0x000fe20000010000 */
[----:B------:R-:W-:Y:S01]  /*16b0*/  FADD.FTZ R37, R37, R38 ;  /* 0x0000002625257221 */ /* 0x000fe20000010000 */
[----:B------:R-:W-:Y:S01]  /*16c0*/  PRMT R81, R30, 0x7632, R81 ;  /* 0x000076321e517816 */ /* 0x000fe20000000051 */
[----:B------:R-:W-:Y:S01]  /*16d0*/  FMUL.FTZ R39, R77, R77 ;  /* 0x0000004d4d277220 */ /* 0x000fe20000410000 */
[----:B------:R-:W-:Y:S01]  /*16e0*/  SHF.L.U32 R79, R79, 0x10, RZ ;  /* 0x000000104f4f7819 */ /* 0x000fe200000006ff */
[----:B------:R-:W-:Y:S01]  /*16f0*/  FADD.FTZ R38, R75, R24 ;  /* 0x000000184b267221 */ /* 0x000fe20000010000 */
[----:B------:R-:W-:Y:S01]  /*1700*/  SHF.L.U32 R28, R28, 0x10, RZ ;  /* 0x000000101c1c7819 */ /* 0x000fe200000006ff */
[----:B------:R-:W-:Y:S01]  /*1710*/  FFMA.FTZ R39, R26, R26, R39 ;  /* 0x0000001a1a277223 */ /* 0x000fe20000010027 */
[----:B------:R-:W-:Y:S01]  /*1720*/  SHF.L.U32 R81, R81, 0x10, RZ ;  /* 0x0000001051517819 */ /* 0x000fe200000006ff */
[----:B------:R-:W-:Y:S01]  /*1730*/  FADD.FTZ R37, R37, R38 ;  /* 0x0000002625257221 */ /* 0x000fe20000010000 */
[----:B------:R-:W-:Y:S01]  /*1740*/  FMUL.FTZ R41, R79, R79 ;  /* 0x0000004f4f297220 */ /* 0x000fe20000410000 */
[----:B------:R-:W-:Y:S01]  /*1750*/  PRMT R83, R32, 0x7632, R83 ;  /* 0x0000763220537816 */ /* 0x000fe20000000053 */
[----:B------:R-:W-:Y:S01]  /*1760*/  FADD.FTZ R38, R26, R77 ;  /* 0x0000004d1a267221 */ /* 0x000fe20000010000 */
[----:B------:R-:W-:Y:S01]  /*1770*/  SHF.L.U32 R30, R30, 0x10, RZ ;  /* 0x000000101e1e7819 */ /* 0x000fe200000006ff */
[----:B------:R-:W-:Y:S01]  /*1780*/  FADD.FTZ R36, R36, R39 ;  /* 0x0000002724247221 */ /* 0x000fe20000010000 */
[----:B------:R-:W-:Y:S01]  /*1790*/  FFMA.FTZ R41, R28, R28, R41 ;  /* 0x0000001c1c297223 */ /* 0x000fe20000010029 */
[----:B------:R-:W-:Y:S01]  /*17a0*/  SHF.L.U32 R83, R83, 0x10, RZ ;  /* 0x0000001053537819 */ /* 0x000fe200000006ff */
[----:B------:R-:W-:Y:S01]  /*17b0*/  FMUL.FTZ R39, R81, R81 ;  /* 0x0000005151277220 */ /* 0x000fe20000410000 */
[----:B------:R-:W-:Y:S01]  /*17c0*/  PRMT R85, R34, 0x7632, R85 ;  /* 0x0000763222557816 */ /* 0x000fe20000000055 */
[----:B------:R-:W-:Y:S01]  /*17d0*/  FADD.FTZ R37, R37, R38 ;  /* 0x0000002625257221 */ /* 0x000fe20000010000 */
[----:B------:R-:W-:Y:S01]  /*17e0*/  FADD.FTZ R38, R28, R79 ;  /* 0x0000004f1c267221 */ /* 0x000fe20000010000 */
[----:B------:R-:W-:Y:S01]  /*17f0*/  FADD.FTZ R36, R36, R41 ;  /* 0x0000002924247221 */ /* 0x000fe20000010000 */
[----:B------:R-:W-:Y:S01]  /*1800*/  SHF.L.U32 R32, R32, 0x10, RZ ;  /* 0x0000001020207819 */ /* 0x000fe200000006ff */
[C---:B------:R-:W-:Y:S01]  /*1810*/  FFMA.FTZ R39, R30.reuse, R30, R39 ;  /* 0x0000001e1e277223 */ /* 0x040fe20000010027 */
[----:B------:R-:W-:Y:S01]  /*1820*/  SHF.L.U32 R85, R85, 0x10, RZ ;  /* 0x0000001055557819 */ /* 0x000fe200000006ff */
[----:B------:R-:W-:Y:S01]  /*1830*/  FMUL.FTZ R41, R83, R83 ;  /* 0x0000005353297220 */ /* 0x000fe20000410000 */
[----:B------:R-:W-:Y:S01]  /*1840*/  PRMT R60, R87, 0x7632, R60 ;  /* 0x00007632573c7816 */ /* 0x000fe2000000003c */
[----:B------:R-:W-:Y:S01]  /*1850*/  FADD.FTZ R37, R37, R38 ;  /* 0x0000002625257221 */ /* 0x000fe20000010000 */
[----:B------:R-:W-:Y:S01]  /*1860*/  FADD.FTZ R38, R30, R81 ;  /* 0x000000511e267221 */ /* 0x000fe20000010000 */
[----:B------:R-:W-:Y:S01]  /*1870*/  SHF.L.U32 R34, R34, 0x10, RZ ;  /* 0x0000001022227819 */ /* 0x000fe200000006ff */
[----:B------:R-:W-:Y:S01]  /*1880*/  FADD.FTZ R36, R36, R39 ;  /* 0x0000002724247221 */ /* 0x000fe20000010000 */
[----:B------:R-:W-:Y:S01]  /*1890*/  FFMA.FTZ R41, R32, R32, R41 ;  /* 0x0000002020297223 */ /* 0x000fe20000010029 */
[----:B------:R-:W-:Y:S01]  /*18a0*/  SHF.L.U32 R60, R60, 0x10, RZ ;  /* 0x000000103c3c7819 */ /* 0x000fe200000006ff */
[----:B------:R-:W-:Y:S01]  /*18b0*/  FMUL.FTZ R39, R85, R85 ;  /* 0x0000005555277220 */ /* 0x000fe20000410000 */
[----:B------:R-:W-:Y:S01]  /*18c0*/  FADD.FTZ R37, R37, R38 ;  /* 0x0000002625257221 */ /* 0x000fe20000010000 */
[----:B------:R-:W-:Y:S01]  /*18d0*/  FADD.FTZ R38, R32, R83 ;  /* 0x0000005320267221 */ /* 0x000fe20000010000 */
[----:B------:R-:W-:Y:S01]  /*18e0*/  FADD.FTZ R36, R36, R41 ;  /* 0x0000002924247221 */ /* 0x000fe20000010000 */
[----:B------:R-:W-:Y:S01]  /*18f0*/  SHF.L.U32 R87, R87, 0x10, RZ ;  /* 0x0000001057577819 */ /* 0x000fe200000006ff */
[----:B------:R-:W-:Y:S01]  /*1900*/  FFMA.FTZ R39, R34, R34, R39 ;  /* 0x0000002222277223 */ /* 0x000fe20000010027 */
[----:B------:R-:W-:Y:S01]  /*1910*/  FMUL.FTZ R40, R60, R60 ;  /* 0x0000003c3c287220 */ /* 0x000fe20000410000 */
[----:B------:R-:W-:Y:S01]  /*1920*/  FADD.FTZ R37, R37, R38 ;  /* 0x0000002625257221 */ /* 0x000fe20000010000 */
[----:B------:R-:W-:Y:S01]  /*1930*/  FADD.FTZ R38, R34, R85 ;  /* 0x0000005522267221 */ /* 0x000fe20000010000 */
[----:B------:R-:W-:Y:S01]  /*1940*/  FADD.FTZ R36, R36, R39 ;  /* 0x0000002724247221 */ /* 0x000fe20000010000 */
[----:B------:R-:W-:-:S02]  /*1950*/  FFMA.FTZ R39, R87, R87, R40 ;  /* 0x0000005757277223 */ /* 0x000fc40000010028 */
[----:B------:R-:W-:Y:S01]  /*1960*/  FADD.FTZ R37, R37, R38 ;  /* 0x0000002625257221 */ /* 0x000fe20000010000 */
[----:B------:R-:W-:-:S04]  /*1970*/  PRMT R62, R89, 0x7632, R62 ;  /* 0x00007632593e7816 */ /* 0x000fc8000000003e */
[----:B------:R-:W-:Y:S02]  /*1980*/  SHF.L.U32 R62, R62, 0x10, RZ ;  /* 0x000000103e3e7819 */ /* 0x000fe400000006ff */
[----:B------:R-:W-:-:S03]  /*1990*/  SHF.L.U32 R89, R89, 0x10, RZ ;  /* 0x0000001059597819 */ /* 0x000fc600000006ff */
[----:B------:R-:W-:Y:S01]  /*19a0*/  FMUL.FTZ R40, R62, R62 ;  /* 0x0000003e3e287220 */ /* 0x000fe20000410000 */
[----:B------:R-:W-:Y:S01]  /*19b0*/  FADD.FTZ R38, R87, R60 ;  /* 0x0000003c57267221 */ /* 0x000fe20000010000 */
[----:B------:R-:W-:Y:S01]  /*19c0*/  FADD.FTZ R36, R36, R39 ;  /* 0x0000002724247221 */ /* 0x000fe20000010000 */
[----:B------:R-:W-:Y:S01]  /*19d0*/  PRMT R91, R64, 0x7632, R91 ;  /* 0x00007632405b7816 */ /* 0x000fe2000000005b */
[----:B------:R-:W-:-:S03]  /*19e0*/  FFMA.FTZ R39, R89, R89, R40 ;  /* 0x0000005959277223 */ /* 0x000fc60000010028 */
[----:B------:R-:W-:Y:S01]  /*19f0*/  SHF.L.U32 R91, R91, 0x10, RZ ;  /* 0x000000105b5b7819 */ /* 0x000fe200000006ff */
[----:B------:R-:W-:Y:S01]  /*1a00*/  FADD.FTZ R37, R37, R38 ;  /* 0x0000002625257221 */ /* 0x000fe20000010000 */
[----:B------:R-:W-:Y:S01]  /*1a10*/  SHF.L.U32 R64, R64, 0x10, RZ ;  /* 0x0000001040407819 */ /* 0x000fe200000006ff */
[----:B------:R-:W-:Y:S01]  /*1a20*/  FADD.FTZ R38, R89, R62 ;  /* 0x0000003e59267221 */ /* 0x000fe20000010000 */
[----:B------:R-:W-:Y:S01]  /*1a30*/  FADD.FTZ R36, R36, R39 ;  /* 0x0000002724247221 */ /* 0x000fe20000010000 */
[----:B------:R-:W-:Y:S02]  /*1a40*/  FMUL.FTZ R39, R91, R91 ;  /* 0x0000005b5b277220 */ /* 0x000fe40000410000 */
[----:B------:R-:W-:Y:S01]  /*1a50*/  FADD.FTZ R37, R37, R38 ;  /* 0x0000002625257221 */ /* 0x000fe20000010000 */
[C---:B------:R-:W-:Y:S01]  /*1a60*/  FADD.FTZ R38, R64.reuse, R91 ;  /* 0x0000005b40267221 */ /* 0x040fe20000010000 */
[----:B------:R-:W-:-:S03]  /*1a70*/  FFMA.FTZ R39, R64, R64, R39 ;  /* 0x0000004040277223 */ /* 0x000fc60000010027 */
[----:B------:R-:W-:Y:S01]  /*1a80*/  FADD.FTZ R37, R37, R38 ;  /* 0x0000002625257221 */ /* 0x000fe20000010000 */
[----:B------:R-:W-:Y:S01]  /*1a90*/  FADD.FTZ R36, R36, R39 ;  /* 0x0000002724247221 */ /* 0x000fe20000010000 */
[----:B--2---:R-:W-:-:S04]  /*1aa0*/  PRMT R66, R93, 0x7632, R66 ;  /* 0x000076325d427816 */ /* 0x004fc80000000042 */
[----:B------:R-:W-:Y:S02]  /*1ab0*/  SHF.L.U32 R66, R66, 0x10, RZ ;  /* 0x0000001042427819 */ /* 0x000fe400000006ff */
[----:B----4-:R-:W-:Y:S02]  /*1ac0*/  PRMT R68, R95, 0x7632, R68 ;  /* 0x000076325f447816 */ /* 0x010fe40000000044 */
[----:B------:R-:W-:Y:S01]  /*1ad0*/  SHF.L.U32 R93, R93, 0x10, RZ ;  /* 0x000000105d5d7819 */ /* 0x000fe200000006ff */
[----:B------:R-:W-:Y:S01]  /*1ae0*/  FMUL.FTZ R40, R66, R66 ;  /* 0x0000004242287220 */ /* 0x000fe20000410000 */
[----:B------:R-:W-:Y:S02]  /*1af0*/  SHF.L.U32 R68, R68, 0x10, RZ ;  /* 0x0000001044447819 */ /* 0x000fe400000006ff */
[----:B-----5:R-:W-:Y:S01]  /*1b00*/  PRMT R70, R97, 0x7632, R70 ;  /* 0x0000763261467816 */ /* 0x020fe20000000046 */
[C---:B------:R-:W-:Y:S01]  /*1b10*/  FADD.FTZ R38, R93.reuse, R66 ;  /* 0x000000425d267221 */ /* 0x040fe20000010000 */
[----:B------:R-:W-:Y:S01]  /*1b20*/  FFMA.FTZ R39, R93, R93, R40 ;  /* 0x0000005d5d277223 */ /* 0x000fe20000010028 */
[----:B------:R-:W-:Y:S01]  /*1b30*/  SHF.L.U32 R95, R95, 0x10, RZ ;  /* 0x000000105f5f7819 */ /* 0x000fe200000006ff */
[----:B------:R-:W-:Y:S01]  /*1b40*/  FMUL.FTZ R40, R68, R68 ;  /* 0x0000004444287220 */ /* 0x000fe20000410000 */
[----:B------:R-:W-:Y:S01]  /*1b50*/  SHF.L.U32 R70, R70, 0x10, RZ ;  /* 0x0000001046467819 */ /* 0x000fe200000006ff */
[----:B------:R-:W-:Y:S01]  /*1b60*/  FADD.FTZ R37, R37, R38 ;  /* 0x0000002625257221 */ /* 0x000fe20000010000 */
[----:B------:R-:W-:Y:S01]  /*1b70*/  FADD.FTZ R36, R36, R39 ;  /* 0x0000002724247221 */ /* 0x000fe20000010000 */
[----:B------:R-:W-:Y:S01]  /*1b80*/  SHF.L.U32 R97, R97, 0x10, RZ ;  /* 0x0000001061617819 */ /* 0x000fe200000006ff */
[C---:B------:R-:W-:Y:S01]  /*1b90*/  FADD.FTZ R38, R95.reuse, R68 ;  /* 0x000000445f267221 */ /* 0x040fe20000010000 */
[----:B------:R-:W-:Y:S01]  /*1ba0*/  FFMA.FTZ R39, R95, R95, R40 ;  /* 0x0000005f5f277223 */ /* 0x000fe20000010028 */
[----:B------:R-:W-:-:S02]  /*1bb0*/  FMUL.FTZ R40, R70, R70 ;  /* 0x0000004646287220 */ /* 0x000fc40000410000 */
[----:B------:R-:W-:Y:S01]  /*1bc0*/  FADD.FTZ R37, R37, R38 ;  /* 0x0000002625257221 */ /* 0x000fe20000010000 */
[----:B------:R-:W-:Y:S01]  /*1bd0*/  FADD.FTZ R36, R36, R39 ;  /* 0x0000002724247221 */ /* 0x000fe20000010000 */
[C---:B------:R-:W-:Y:S01]  /*1be0*/  FADD.FTZ R38, R97.reuse, R70 ;  /* 0x0000004661267221 */ /* 0x040fe20000010000 */
[----:B------:R-:W-:-:S03]  /*1bf0*/  FFMA.FTZ R39, R97, R97, R40 ;  /* 0x0000006161277223 */ /* 0x000fc60000010028 */
[----:B------:R-:W-:Y:S01]  /*1c00*/  FADD.FTZ R37, R37, R38 ;  /* 0x0000002625257221 */ /* 0x000fe20000010000 */
[----:B------:R-:W-:-:S04]  /*1c10*/  FADD.FTZ R36, R36, R39 ;  /* 0x0000002724247221 */ /* 0x000fc80000010000 */
        /* <DEDUP_REMOVED lines=30> */
[----:B------:R-:W0:Y:S01]  /*1e00*/  @!P1 S2R R38, SR_CgaCtaId ;  /* 0x0000000000269919 */ /* 0x000e220000008800 */
[----:B------:R-:W-:Y:S02]  /*1e10*/  @!P1 MOV R37, 0x400 ;  /* 0x0000040000259802 */ /* 0x000fe40000000f00 */
[----:B------:R-:W-:-:S04]  /*1e20*/  @!P1 SHF.R.U32.HI R36, RZ, 0x2, R2 ;  /* 0x00000002ff249819 */ /* 0x000fc80000011602 */
[----:B------:R-:W-:Y:S02]  /*1e30*/  @!P1 LOP3.LUT R36, R36, 0xf8, RZ, 0xc0, !PT ;  /* 0x000000f824249812 */ /* 0x000fe400078ec0ff */
[----:B0-----:R-:W-:-:S04]  /*1e40*/  @!P1 LEA R37, R38, R37, 0x18 ;  /* 0x0000002526259211 */ /* 0x001fc800078ec0ff */
[----:B------:R-:W-:-:S05]  /*1e50*/  @!P1 IADD3 R36, PT, PT, R36, R37, RZ ;  /* 0x0000002524249210 */ /* 0x000fca0007ffe0ff */
[----:B------:R3:W-:Y:S02]  /*1e60*/  @!P1 STS.64 [R36+0x10], R56 ;  /* 0x0000103824009388 */ /* 0x0007e40000000a00 */
.L_x_1865:
[----:B------:R-:W-:Y:S05]  /*1e70*/  BSYNC.RECONVERGENT B0 ;  /* 0x0000000000007941 */ /* 0x000fea0003800200 */
.L_x_1864:
[----:B------:R-:W-:Y:S01]  /*1e80*/  BAR.SYNC.DEFER_BLOCKING 0x0 ;  /* 0x0000000000007b1d */ /* 0x000fe20000010000 */
[----:B------:R-:W-:Y:S02]  /*1e90*/  ISETP.NE.AND P2, PT, R2, RZ, PT ;  /* 0x000000ff0200720c */ /* 0x000fe40003f45270 */
[----:B------:R-:W-:-:S03]  /*1ea0*/  ISETP.GE.U32.AND P1, PT, R7, 0x2, PT ;  /* 0x000000020700780c */ /* 0x000fc60003f26070 */
[----:B------:R-:W-:Y:S08]  /*1eb0*/  BSSY.RECONVERGENT B0, `(.L_x_1866) ;  /* 0x0000029000007945 */ /* 0x000ff00003800200 */
[----:B------:R-:W-:Y:S05]  /*1ec0*/  @P2 BRA `(.L_x_1867) ;  /* 0x00000000009c2947 */ /* 0x000fea0003800000 */
[----:B------:R-:W4:Y:S01]  /*1ed0*/  S2UR UR5, SR_CgaCtaId ;  /* 0x00000000000579c3 */ /* 0x000f220000008800 */
[----:B------:R-:W-:Y:S02]  /*1ee0*/  UMOV UR4, 0x400 ;  /* 0x0000040000047882 */ /* 0x000fe40000000000 */
[----:B----4-:R-:W-:-:S09]  /*1ef0*/  ULEA UR4, UR5, UR4, 0x18 ;  /* 0x0000000405047291 */ /* 0x010fd2000f8ec0ff */
[----:B------:R-:W4:Y:S04]  /*1f00*/  LDS.64 R58, [UR4+0x18] ;  /* 0x00001804ff3a7984 */ /* 0x000f280008000a00 */
[----:B---3--:R-:W3:Y:S04]  /*1f10*/  LDS.128 R36, [UR4+0x20] ;  /* 0x00002004ff247984 */ /* 0x008ee80008000c00 */
[----:B-12---:R-:W1:Y:S04]  /*1f20*/  LDS.128 R40, [UR4+0x30] ;  /* 0x00003004ff287984 */ /* 0x006e680008000c00 */
[----:B------:R-:W2:Y:S04]  /*1f30*/  LDS.128 R44, [UR4+0x40] ;  /* 0x00004004ff2c7984 */ /* 0x000ea80008000c00 */
[----:B------:R-:W5:Y:S04]  /*1f40*/  LDS.128 R48, [UR4+0x50] ;  /* 0x00005004ff307984 */ /* 0x000f680008000c00 */
[----:B------:R-:W5:Y:S01]  /*1f50*/  LDS.128 R52, [UR4+0x60] ;  /* 0x00006004ff347984 */ /* 0x000f620008000c00 */
[----:B----4-:R-:W-:Y:S01]  /*1f60*/  FADD.FTZ R99, R56, R58 ;  /* 0x0000003a38637221 */ /* 0x010fe20000010000 */
[----:B------:R-:W-:-:S02]  /*1f70*/  FADD.FTZ R104, R57, R59 ;  /* 0x0000003b39687221 */ /* 0x000fc40000010000 */
[----:B0-----:R-:W0:Y:S01]  /*1f80*/  LDS.128 R56, [UR4+0x70] ;  /* 0x00007004ff387984 */ /* 0x001e220008000c00 */
[----:B---3--:R-:W-:Y:S01]  /*1f90*/  FADD.FTZ R99, R99, R36 ;  /* 0x0000002463637221 */ /* 0x008fe20000010000 */
[----:B------:R-:W-:Y:S02]  /*1fa0*/  FADD.FTZ R104, R104, R37 ;  /* 0x0000002568687221 */ /* 0x000fe40000010000 */
[----:B------:R-:W3:Y:S01]  /*1fb0*/  LDS.64 R36, [UR4+0x80] ;  /* 0x00008004ff247984 */ /* 0x000ee20008000a00 */
        /* <DEDUP_REMOVED lines=22> */
[----:B---3--:R-:W-:Y:S01]  /*2120*/  FADD.FTZ R56, R99, R36 ;  /* 0x0000002463387221 */ /* 0x008fe20000010000 */
[----:B------:R-:W-:-:S07]  /*2130*/  FADD.FTZ R57, R104, R37 ;  /* 0x0000002568397221 */ /* 0x000fce0000010000 */
.L_x_1867:
[----:B------:R-:W-:Y:S05]  /*2140*/  BSYNC.RECONVERGENT B0 ;  /* 0x0000000000007941 */ /* 0x000fea0003800200 */
.L_x_1866:
[----:B------:R-:W-:Y:S05]  /*2150*/  @!P1 BRA `(.L_x_1868) ;  /* 0x0000000800989947 */ /* 0x000fea0003800000 */
[----:B------:R-:W4:Y:S01]  /*2160*/  LDC.64 R44, c[0x0][0x3b8] ;  /* 0x0000ee00ff2c7b82 */ /* 0x000f220000000a00 */
[----:B------:R-:W-:Y:S02]  /*2170*/  LOP3.LUT R38, R6, 0x1, RZ, 0xc0, !PT ;  /* 0x0000000106267812 */ /* 0x000fe400078ec0ff */
[----:B------:R-:W-:-:S03]  /*2180*/  ISETP.GE.U32.AND P4, PT, R7, 0x8, PT ;  /* 0x000000080700780c */ /* 0x000fc60003f86070 */
[----:B---3--:R-:W-:-:S04]  /*2190*/  IMAD R36, R38, R5, RZ ;  /* 0x0000000526247224 */ /* 0x008fc800078e02ff */
[----:B------:R-:W-:-:S05]  /*21a0*/  IMAD R36, R36, R7, RZ ;  /* 0x0000000724247224 */ /* 0x000fca00078e02ff */
[----:B------:R-:W-:-:S05]  /*21b0*/  SHF.L.U32 R37, R36, 0x1, RZ ;  /* 0x0000000124257819 */ /* 0x000fca00000006ff */
[----:B----4-:R-:W-:Y:S01]  /*21c0*/  IMAD.WIDE R44, R37, 0x4, R44 ;  /* 0x00000004252c7825 */ /* 0x010fe200078e022c */
[----:B------:R-:W-:Y:S06]  /*21d0*/  @P2 BRA `(.L_x_1869) ;  /* 0x0000000000502947 */ /* 0x000fec0003800000 */
[----:B------:R-:W3:Y:S01]  /*21e0*/  LDC.64 R36, c[0x0][0x3b0] ;  /* 0x0000ec00ff247b82 */ /* 0x000ee20000000a00 */
[----:B------:R-:W-:Y:S01]  /*21f0*/  LOP3.LUT P1, R40, R6, 0x2, RZ, 0xc0, !PT ;  /* 0x0000000206287812 */ /* 0x000fe2000782c0ff */
[-CC-:B------:R-:W-:Y:S02]  /*2200*/  IMAD R39, R38, R5.reuse, R0.reuse ;  /* 0x0000000526277224 */ /* 0x180fe400078e0200 */
[----:B-1----:R-:W-:Y:S01]  /*2210*/  IMAD R41, R3, R5, R0 ;  /* 0x0000000503297224 */ /* 0x002fe200078e0200 */
[----:B------:R-:W-:-:S04]  /*2220*/  SEL R43, R7, RZ, !P1 ;  /* 0x000000ff072b7207 */ /* 0x000fc80004800000 */
[----:B------:R-:W-:Y:S01]  /*2230*/  ISETP.NE.AND P1, PT, R43, -0x1, PT ;  /* 0xffffffff2b00780c */ /* 0x000fe20003f25270 */
[----:B---3--:R-:W-:-:S04]  /*2240*/  IMAD.WIDE.U32 R36, R39, 0x4, R36 ;  /* 0x0000000427247825 */ /* 0x008fc800078e0024 */
        /* <DEDUP_REMOVED lines=8> */
.L_x_1870:
[----:B---3--:R-:W3:Y:S04]  /*22d0*/  LDG.E.STRONG.GPU R38, desc[UR6][R36.64] ;  /* 0x0000000624267981 */ /* 0x008ee8000c1ef900 */
[----:B---3--:R-:W-:Y:S01]  /*22e0*/  CCTL.IVALL ;  /* 0x00000000ff00798f */ /* 0x008fe20002000000 */
[----:B------:R-:W-:Y:S05]  /*22f0*/  YIELD ;  /* 0x0000000000007946 */ /* 0x000fea0003800000 */
[----:B------:R-:W-:-:S13]  /*2300*/  ISETP.NE.AND P1, PT, R38, R43, PT ;  /* 0x0000002b2600720c */ /* 0x000fda0003f25270 */
[----:B------:R-:W-:Y:S05]  /*2310*/  @P1 BRA `(.L_x_1870) ;  /* 0xfffffffc00ec1947 */ /* 0x000fea000383ffff */
.L_x_1869:
[----:B------:R-:W-:Y:S05]  /*2320*/  WARPSYNC.ALL ;  /* 0x0000000000007948 */ /* 0x000fea0003800000 */
[----:B------:R-:W-:Y:S01]  /*2330*/  BAR.SYNC.DEFER_BLOCKING 0x0 ;  /* 0x0000000000007b1d */ /* 0x000fe20000010000 */
[----:B--2---:R-:W-:-:S05]  /*2340*/  HFMA2 R42, -RZ, RZ, 0, 0 ;  /* 0x00000000ff2a7431 */ /* 0x004fca00000001ff */
[----:B------:R-:W-:Y:S05]  /*2350*/  @!P4 BRA `(.L_x_1871) ;  /* 0x00000004001cc947 */ /* 0x000fea0003800000 */
[CC--:B------:R-:W-:Y:S01]  /*2360*/  LEA R46, R5.reuse, R0.reuse, 0x1 ;  /* 0x00000000052e7211 */ /* 0x0c0fe200078e08ff */
[C-C-:B------:R-:W-:Y:S01]  /*2370*/  IMAD R48, R5.reuse, 0x6, R0.reuse ;  /* 0x0000000605307824 */ /* 0x140fe200078e0200 */
[CC--:B------:R-:W-:Y:S01]  /*2380*/  LEA R47, R5.reuse, R0.reuse, 0x2 ;  /* 0x00000000052f7211 */ /* 0x0c0fe200078e10ff */
[C-C-:B------:R-:W-:Y:S01]  /*2390*/  IMAD R49, R5.reuse, 0x5, R0.reuse ;  /* 0x0000000505317824 */ /* 0x140fe200078e0200 */
[----:B------:R-:W-:Y:S01]  /*23a0*/  IADD3 R52, PT, PT, R0, R5, RZ ;  /* 0x0000000500347210 */ /* 0x000fe20007ffe0ff */
[--C-:B------:R-:W-:Y:S01]  /*23b0*/  IMAD R50, R5, 0x3, R0.reuse ;  /* 0x0000000305327824 */ /* 0x100fe200078e0200 */
[----:B------:R-:W-:Y:S01]  /*23c0*/  IADD3 R53, PT, PT, -R3, RZ, RZ ;  /* 0x000000ff03357210 */ /* 0x000fe20007ffe1ff */
[----:B------:R-:W-:Y:S01]  /*23d0*/  IMAD R51, R5, 0x7, R0 ;  /* 0x0000000705337824 */ /* 0x000fe200078e0200 */
[----:B------:R-:W-:Y:S01]  /*23e0*/  MOV R54, R0 ;  /* 0x0000000000367202 */ /* 0x000fe20000000f00 */
[----:B------:R-:W-:Y:S01]  /*23f0*/  UMOV UR4, URZ ;  /* 0x000000ff00047c82 */ /* 0x000fe20008000000 */
[----:B------:R-:W-:-:S07]  /*2400*/  LOP3.LUT R55, R7, 0x7ffffff8, RZ, 0xc0, !PT ;  /* 0x7ffffff807377812 */ /* 0x000fce00078ec0ff */
.L_x_1872:
[----:B------:R-:W-:Y:S01]  /*2410*/  UIADD3 UR5, UPT, UPT, UR4, 0x1, URZ ;  /* 0x0000000104057890 */ /* 0x000fe2000fffe0ff */
[----:B------:R-:W-:Y:S01]  /*2420*/  ISETP.EQ.OR P5, PT, R53, RZ, P2 ;  /* 0x000000ff3500720c */ /* 0x000fe200017a2670 */
[----:B------:R-:W-:-:S04]  /*2430*/  UIADD3 UR8, UPT, UPT, UR4, 0x2, URZ ;  /* 0x0000000204087890 */ /* 0x000fc8000fffe0ff */
[C---:B------:R-:W-:Y:S01]  /*2440*/  ISETP.EQ.OR P6, PT, R3.reuse, UR5, P2 ;  /* 0x0000000503007c0c */ /* 0x040fe200097c2670 */
[----:B------:R-:W-:Y:S01]  /*2450*/  UIADD3 UR5, UPT, UPT, UR4, 0x3, URZ ;  /* 0x0000000304057890 */ /* 0x000fe2000fffe0ff */
[----:B------:R-:W-:-:S05]  /*2460*/  ISETP.EQ.OR P1, PT, R3, UR8, P2 ;  /* 0x0000000803007c0c */ /* 0x000fca0009722670 */
[----:B------:R-:W-:Y:S01]  /*2470*/  ISETP.EQ.OR P4, PT, R3, UR5, P2 ;  /* 0x0000000503007c0c */ /* 0x000fe20009782670 */
[----:B---3--:R-:W-:-:S05]  /*2480*/  @!P5 IMAD.WIDE.U32 R36, R54, 0x8, R44 ;  /* 0x000000083624d825 */ /* 0x008fca00078e002c */
[--C-:B------:R-:W-:Y:S01]  /*2490*/  @!P6 IMAD.WIDE.U32 R38, R52, 0x8, R44.reuse ;  /* 0x000000083426e825 */ /* 0x100fe200078e002c */
[----:B------:R-:W0:Y:S03]  /*24a0*/  @!P5 LDG.E.64 R36, desc[UR6][R36.64] ;  /* 0x000000062424d981 */ /* 0x000e26000c1e1b00 */
[--C-:B-1----:R-:W-:Y:S02]  /*24b0*/  @!P1 IMAD.WIDE.U32 R40, R46, 0x8, R44.reuse ;  /* 0x000000082e289825 */ /* 0x102fe400078e002c */
[----:B------:R-:W2:Y:S02]  /*24c0*/  @!P6 LDG.E.64 R38, desc[UR6][R38.64] ;  /* 0x000000062626e981 */ /* 0x000ea4000c1e1b00 */
[----:B------:R-:W-:Y:S02]  /*24d0*/  @!P4 IMAD.WIDE.U32 R42, R50, 0x8, R44 ;  /* 0x00000008322ac825 */ /* 0x000fe400078e002c */
[----:B------:R-:W3:Y:S04]  /*24e0*/  @!P1 LDG.E.64 R40, desc[UR6][R40.64] ;  /* 0x0000000628289981 */ /* 0x000ee8000c1e1b00 */
[----:B------:R-:W4:Y:S01]  /*24f0*/  @!P4 LDG.E.64 R42, desc[UR6][R42.64] ;  /* 0x000000062a2ac981 */ /* 0x000f22000c1e1b00 */
[----:B------:R-:W-:-:S02]  /*2500*/  UIADD3 UR5, UPT, UPT, UR4, 0x4, URZ ;  /* 0x0000000404057890 */ /* 0x000fc4000fffe0ff */
[----:B------:R-:W-:Y:S01]  /*2510*/  UIADD3 UR8, UPT, UPT, UR4, 0x5, URZ ;  /* 0x0000000504087890 */ /* 0x000fe2000fffe0ff */
[----:B0-----:R-:W-:Y:S01]  /*2520*/  @!P5 FADD.FTZ R56, R56, R36 ;  /* 0x000000243838d221 */ /* 0x001fe20000010000 */
[----:B------:R-:W-:Y:S02]  /*2530*/  @!P5 FADD.FTZ R57, R57, R37 ;  /* 0x000000253939d221 */ /* 0x000fe40000010000 */
[----:B------:R-:W-:Y:S01]  /*2540*/  ISETP.EQ.OR P5, PT, R3, UR5, P2 ;  /* 0x0000000503007c0c */ /* 0x000fe200097a2670 */
[----:B------:R-:W-:Y:S01]  /*2550*/  UIADD3 UR5, UPT, UPT, UR4, 0x6, URZ ;  /* 0x0000000604057890 */ /* 0x000fe2000fffe0ff */
[----:B--2---:R-:W-:Y:S01]  /*2560*/  @!P6 FADD.FTZ R56, R56, R38 ;  /* 0x000000263838e221 */ /* 0x004fe20000010000 */
[----:B------:R-:W-:Y:S01]  /*2570*/  @!P6 FADD.FTZ R57, R57, R39 ;  /* 0x000000273939e221 */ /* 0x000fe20000010000 */
[----:B------:R-:W-:Y:S01]  /*2580*/  ISETP.EQ.OR P6, PT, R3, UR8, P2 ;  /* 0x0000000803007c0c */ /* 0x000fe200097c2670 */
[----:B------:R-:W-:Y:S01]  /*2590*/  UIADD3 UR8, UPT, UPT, UR4, 0x7, URZ ;  /* 0x0000000704087890 */ /* 0x000fe2000fffe0ff */
[----:B---3--:R-:W-:Y:S01]  /*25a0*/  @!P1 FADD.FTZ R56, R56, R40 ;  /* 0x0000002838389221 */ /* 0x008fe20000010000 */
[----:B------:R-:W-:Y:S01]  /*25b0*/  @!P1 FADD.FTZ R57, R57, R41 ;  /* 0x0000002939399221 */ /* 0x000fe20000010000 */
[----:B------:R-:W-:-:S02]  /*25c0*/  ISETP.EQ.OR P1, PT, R3, UR5, P2 ;  /* 0x0000000503007c0c */ /* 0x000fc40009722670 */
[----:B----4-:R-:W-:Y:S01]  /*25d0*/  @!P4 FADD.FTZ R56, R56, R42 ;  /* 0x0000002a3838c221 */ /* 0x010fe20000010000 */
[----:B------:R-:W-:Y:S02]  /*25e0*/  @!P4 FADD.FTZ R57, R57, R43 ;  /* 0x0000002b3939c221 */ /* 0x000fe40000010000 */
[----:B------:R-:W-:Y:S01]  /*25f0*/  @!P5 IMAD.WIDE.U32 R36, R47, 0x8, R44 ;  /* 0x000000082f24d825 */ /* 0x000fe200078e002c */
[----:B------:R-:W-:-:S03]  /*2600*/  ISETP.EQ.OR P4, PT, R3, UR8, P2 ;  /* 0x0000000803007c0c */ /* 0x000fc60009782670 */
[--C-:B------:R-:W-:Y:S02]  /*2610*/  @!P6 IMAD.WIDE.U32 R38, R49, 0x8, R44.reuse ;  /* 0x000000083126e825 */ /* 0x100fe400078e002c */
[----:B------:R-:W2:Y:S02]  /*2620*/  @!P5 LDG.E.64 R36, desc[UR6][R36.64] ;  /* 0x000000062424d981 */ /* 0x000ea4000c1e1b00 */
[--C-:B------:R-:W-:Y:S02]  /*2630*/  @!P1 IMAD.WIDE.U32 R40, R48, 0x8, R44.reuse ;  /* 0x0000000830289825 */ /* 0x100fe400078e002c */
[----:B------:R-:W3:Y:S04]  /*2640*/  @!P6 LDG.E.64 R38, desc[UR6][R38.64] ;  /* 0x000000062626e981 */ /* 0x000ee8000c1e1b00 */
[----:B------:R-:W-:Y:S01]  /*2650*/  @!P4 IMAD.WIDE.U32 R42, R51, 0x8, R44 ;  /* 0x00000008332ac825 */ /* 0x000fe200078e002c */
[----:B------:R-:W4:Y:S05]  /*2660*/  @!P1 LDG.E.64 R40, desc[UR6][R40.64] ;  /* 0x0000000628289981 */ /* 0x000f2a000c1e1b00 */
[----:B------:R-:W5:Y:S01]  /*2670*/  @!P4 LDG.E.64 R42, desc[UR6][R42.64] ;  /* 0x000000062a2ac981 */ /* 0x000f62000c1e1b00 */
[----:B------:R-:W-:Y:S01]  /*2680*/  UIADD3 UR4, UPT, UPT, UR4, 0x8, URZ ;  /* 0x0000000804047890 */ /* 0x000fe2000fffe0ff */
[----:B------:R-:W-:-:S02]  /*2690*/  IADD3 R53, PT, PT, R53, 0x8, RZ ;  /* 0x0000000835357810 */ /* 0x000fc40007ffe0ff */
[C---:B------:R-:W-:Y:S02]  /*26a0*/  LEA R54, R5.reuse, R54, 0x3 ;  /* 0x0000003605367211 */ /* 0x040fe400078e18ff */
[C---:B------:R-:W-:Y:S02]  /*26b0*/  LEA R52, R5.reuse, R52, 0x3 ;  /* 0x0000003405347211 */ /* 0x040fe400078e18ff */
[C---:B------:R-:W-:Y:S02]  /*26c0*/  LEA R46, R5.reuse, R46, 0x3 ;  /* 0x0000002e052e7211 */ /* 0x040fe400078e18ff */
[C---:B------:R-:W-:Y:S02]  /*26d0*/  LEA R50, R5.reuse, R50, 0x3 ;  /* 0x0000003205327211 */ /* 0x040fe400078e18ff */
[C---:B------:R-:W-:Y:S02]  /*26e0*/  LEA R47, R5.reuse, R47, 0x3 ;  /* 0x0000002f052f7211 */ /* 0x040fe400078e18ff */
[----:B------:R-:W-:-:S02]  /*26f0*/  LEA R49, R5, R49, 0x3 ;  /* 0x0000003105317211 */ /* 0x000fc400078e18ff */
[C---:B------:R-:W-:Y:S02]  /*2700*/  LEA R48, R5.reuse, R48, 0x3 ;  /* 0x0000003005307211 */ /* 0x040fe400078e18ff */
[----:B------:R-:W-:Y:S01]  /*2710*/  LEA R51, R5, R51, 0x3 ;  /* 0x0000003305337211 */ /* 0x000fe200078e18ff */
[----:B--2---:R-:W-:Y:S01]  /*2720*/  @!P5 FADD.FTZ R56, R56, R36 ;  /* 0x000000243838d221 */ /* 0x004fe20000010000 */
[----:B------:R-:W-:-:S03]  /*2730*/  @!P5 FADD.FTZ R57, R57, R37 ;  /* 0x000000253939d221 */ /* 0x000fc60000010000 */
[----:B---3--:R-:W-:Y:S01]  /*2740*/  @!P6 FADD.FTZ R56, R56, R38 ;  /* 0x000000263838e221 */ /* 0x008fe20000010000 */
[----:B------:R-:W-:-:S03]  /*2750*/  @!P6 FADD.FTZ R57, R57, R39 ;  /* 0x000000273939e221 */ /* 0x000fc60000010000 */
[----:B----4-:R-:W-:Y:S01]  /*2760*/  @!P1 FADD.FTZ R56, R56, R40 ;  /* 0x0000002838389221 */ /* 0x010fe20000010000 */
[----:B------:R-:W-:Y:S01]  /*2770*/  @!P1 FADD.FTZ R57, R57, R41 ;  /* 0x0000002939399221 */ /* 0x000fe20000010000 */
[----:B------:R-:W-:Y:S02]  /*2780*/  ISETP.NE.AND P1, PT, R55, UR4, PT ;  /* 0x0000000437007c0c */ /* 0x000fe4000bf25270 */
[----:B-----5:R-:W-:Y:S01]  /*2790*/  @!P4 FADD.FTZ R56, R56, R42 ;  /* 0x0000002a3838c221 */ /* 0x020fe20000010000 */
[----:B------:R-:W-:-:S10]  /*27a0*/  @!P4 FADD.FTZ R57, R57, R43 ;  /* 0x0000002b3939c221 */ /* 0x000fd40000010000 */
[----:B------:R-:W-:Y:S05]  /*27b0*/  @P1 BRA `(.L_x_1872) ;  /* 0xfffffffc00141947 */ /* 0x000fea000383ffff */
[----:B------:R-:W-:-:S07]  /*27c0*/  MOV R42, R55 ;  /* 0x00000037002a7202 */ /* 0x000fce0000000f00 */
.L_x_1871:
[----:B------:R-:W-:-:S13]  /*27d0*/  LOP3.LUT P1, RZ, R7, 0x7, RZ, 0xc0, !PT ;  /* 0x0000000707ff7812 */ /* 0x000fda000782c0ff */
[----:B------:R-:W-:Y:S05]  /*27e0*/  @!P1 BRA `(.L_x_1868) ;  /* 0x0000000000f49947 */ /* 0x000fea0003800000 */
[C---:B---3--:R-:W-:Y:S02]  /*27f0*/  LOP3.LUT R36, R7.reuse, 0x7, RZ, 0xc0, !PT ;  /* 0x0000000707247812 */ /* 0x048fe400078ec0ff */
[----:B------:R-:W-:Y:S02]  /*2800*/  LOP3.LUT P1, R47, R7, 0x3, RZ, 0xc0, !PT ;  /* 0x00000003072f7812 */ /* 0x000fe4000782c0ff */
[----:B------:R-:W-:-:S04]  /*2810*/  IADD3 R36, PT, PT, R36, -0x1, RZ ;  /* 0xffffffff24247810 */ /* 0x000fc80007ffe0ff */
[----:B------:R-:W-:-:S13]  /*2820*/  ISETP.GE.U32.AND P4, PT, R36, 0x3, PT ;  /* 0x000000032400780c */ /* 0x000fda0003f86070 */
[----:B------:R-:W-:Y:S05]  /*2830*/  @!P4 BRA `(.L_x_1873) ;  /* 0x000000000070c947 */ /* 0x000fea0003800000 */
[----:B------:R-:W-:-:S13]  /*2840*/  ISETP.EQ.OR P6, PT, R42, R3, P2 ;  /* 0x000000032a00720c */ /* 0x000fda00017c2670 */
[----:B------:R-:W-:-:S04]  /*2850*/  @!P6 IMAD R37, R42, R5, R0 ;  /* 0x000000052a25e224 */ /* 0x000fc800078e0200 */
[----:B------:R-:W-:-:S06]  /*2860*/  @!P6 IMAD.WIDE.U32 R36, R37, 0x8, R44 ;  /* 0x000000082524e825 */ /* 0x000fcc00078e002c */
[----:B------:R-:W0:Y:S01]  /*2870*/  @!P6 LDG.E.64 R36, desc[UR6][R36.64] ;  /* 0x000000062424e981 */ /* 0x000e22000c1e1b00 */
[C---:B------:R-:W-:Y:S02]  /*2880*/  IADD3 R38, PT, PT, R42.reuse, 0x1, RZ ;  /* 0x000000012a267810 */ /* 0x040fe40007ffe0ff */
[----:B------:R-:W-:Y:S02]  /*2890*/  IADD3 R40, PT, PT, R42, 0x2, RZ ;  /* 0x000000022a287810 */ /* 0x000fe40007ffe0ff */
[-C--:B------:R-:W-:Y:S02]  /*28a0*/  ISETP.EQ.OR P5, PT, R38, R3.reuse, P2 ;  /* 0x000000032600720c */ /* 0x080fe400017a2670 */
[----:B------:R-:W-:Y:S02]  /*28b0*/  IADD3 R46, PT, PT, R42, 0x3, RZ ;  /* 0x000000032a2e7810 */ /* 0x000fe40007ffe0ff */
[----:B------:R-:W-:-:S09]  /*28c0*/  ISETP.EQ.OR P4, PT, R40, R3, P2 ;  /* 0x000000032800720c */ /* 0x000fd20001782670 */
[----:B------:R-:W-:-:S04]  /*28d0*/  @!P5 IMAD R39, R38, R5, R0 ;  /* 0x000000052627d224 */ /* 0x000fc800078e0200 */
[----:B-1----:R-:W-:Y:S02]  /*28e0*/  @!P4 IMAD R41, R40, R5, R0 ;  /* 0x000000052829c224 */ /* 0x002fe400078e0200 */
[----:B0-----:R-:W-:Y:S01]  /*28f0*/  @!P6 FADD.FTZ R56, R56, R36 ;  /* 0x000000243838e221 */ /* 0x001fe20000010000 */
[----:B------:R-:W-:Y:S01]  /*2900*/  @!P6 FADD.FTZ R57, R57, R37 ;  /* 0x000000253939e221 */ /* 0x000fe20000010000 */
[----:B------:R-:W-:Y:S01]  /*2910*/  ISETP.EQ.OR P6, PT, R46, R3, P2 ;  /* 0x000000032e00720c */ /* 0x000fe200017c2670 */
        /* <DEDUP_REMOVED lines=14> */
.L_x_1873:
[----:B------:R-:W-:Y:S05]  /*2a00*/  @!P1 BRA `(.L_x_1868) ;  /* 0x00000000006c9947 */ /* 0x000fea0003800000 */
[----:B------:R-:W-:Y:S02]  /*2a10*/  ISETP.NE.AND P1, PT, R47, 0x1, PT ;  /* 0x000000012f00780c */ /* 0x000fe40003f25270 */
[----:B------:R-:W-:-:S11]  /*2a20*/  LOP3.LUT R40, R7, 0x1, RZ, 0xc0, !PT ;  /* 0x0000000107287812 */ /* 0x000fd600078ec0ff */
[----:B------:R-:W-:Y:S05]  /*2a30*/  @!P1 BRA `(.L_x_1874) ;  /* 0x0000000000389947 */ /* 0x000fea0003800000 */
[C---:B------:R-:W-:Y:S02]  /*2a40*/  IADD3 R36, PT, PT, R42.reuse, 0x1, RZ ;  /* 0x000000012a247810 */ /* 0x040fe40007ffe0ff */
[-C--:B------:R-:W-:Y:S02]  /*2a50*/  ISETP.EQ.OR P4, PT, R42, R3.reuse, P2 ;  /* 0x000000032a00720c */ /* 0x080fe40001782670 */
[----:B------:R-:W-:-:S11]  /*2a60*/  ISETP.EQ.OR P1, PT, R36, R3, P2 ;  /* 0x000000032400720c */ /* 0x000fd60001722670 */
        /* <DEDUP_REMOVED lines=11> */
.L_x_1874:
[----:B------:R-:W-:Y:S01]  /*2b20*/  ISETP.EQ.OR P1, PT, R42, R3, P2 ;  /* 0x000000032a00720c */ /* 0x000fe20001722670 */
        /* <DEDUP_REMOVED lines=8> */
.L_x_1875:
[----:B------:R-:W-:Y:S05]  /*2bb0*/  BSYNC.RECONVERGENT B0 ;  /* 0x0000000000007941 */ /* 0x000fea0003800200 */
.L_x_1868:
[----:B------:R-:W4:Y:S01]  /*2bc0*/  S2UR UR5, SR_CgaCtaId ;  /* 0x00000000000579c3 */ /* 0x000f220000008800 */
[----:B------:R-:W2:Y:S01]  /*2bd0*/  LDCU UR8, c[0x0][0x414] ;  /* 0x00008280ff0877ac */ /* 0x000ea20008000800 */
[----:B-1-3--:R-:W-:Y:S01]  /*2be0*/  LOP3.LUT R41, R14, 0xffff, RZ, 0xc0, !PT ;  /* 0x0000ffff0e297812 */ /* 0x00afe200078ec0ff */
[----:B------:R-:W-:-:S03]  /*2bf0*/  UMOV UR4, 0x400 ;  /* 0x0000040000047882 */ /* 0x000fc60000000000 */
[----:B------:R-:W-:Y:S02]  /*2c00*/  IADD3 R41, PT, PT, R98, R41, RZ ;  /* 0x0000002962297210 */ /* 0x000fe40007ffe0ff */
[----:B------:R-:W1:Y:S08]  /*2c10*/  @P0 LDC.64 R44, c[0x0][0x388] ;  /* 0x0000e200ff2c0b82 */ /* 0x000e700000000a00 */
[----:B------:R-:W3:Y:S01]  /*2c20*/  LDC.64 R38, c[0x0][0x398] ;  /* 0x0000e600ff267b82 */ /* 0x000ee20000000a00 */
[----:B--2---:R-:W-:Y:S01]  /*2c30*/  @P0 FMUL.FTZ R42, R56, UR8 ;  /* 0x00000008382a0c20 */ /* 0x004fe20008410000 */
[----:B------:R-:W-:Y:S01]  /*2c40*/  @P0 FMUL.FTZ R43, R57, UR8 ;  /* 0x00000008392b0c20 */ /* 0x000fe20008410000 */
[----:B----4-:R-:W-:-:S05]  /*2c50*/  ULEA UR4, UR5, UR4, 0x18 ;  /* 0x0000000405047291 */ /* 0x010fca000f8ec0ff */
[----:B------:R-:W2:Y:S01]  /*2c60*/  LDC.64 R36, c[0x0][0x3a0] ;  /* 0x0000e800ff247b82 */ /* 0x000ea20000000a00 */
[----:B-1----:R-:W-:-:S03]  /*2c70*/  @P0 IMAD.WIDE R44, R8, 0x8, R44 ;  /* 0x00000008082c0825 */ /* 0x002fc600078e022c */
[----:B------:R-:W-:Y:S04]  /*2c80*/  @!P2 STS.64 [UR4+0x90], R56 ;  /* 0x00009038ff00a988 */ /* 0x000fe80008000a04 */
[----:B------:R1:W-:Y:S01]  /*2c90*/  @P0 STG.E.64 desc[UR6][R44.64], R42 ;  /* 0x0000002a2c000986 */ /* 0x0003e2000c101b06 */
[----:B---3--:R-:W-:-:S04]  /*2ca0*/  IMAD.WIDE R46, R41, 0x4, R38 ;  /* 0x00000004292e7825 */ /* 0x008fc800078e0226 */
[----:B--2---:R-:W-:Y:S01]  /*2cb0*/  IMAD.WIDE R38, R41, 0x4, R36 ;  /* 0x0000000429267825 */ /* 0x004fe200078e0224 */
[----:B------:R-:W-:Y:S06]  /*2cc0*/  BAR.SYNC.DEFER_BLOCKING 0x0 ;  /* 0x0000000000007b1d */ /* 0x000fec0000010000 */
[----:B------:R2:W5:Y:S04]  /*2cd0*/  LDG.E.64 R36, desc[UR6][R46.64] ;  /* 0x000000062e247981 */ /* 0x000568000c1e1b00 */
[----:B------:R-:W5:Y:S01]  /*2ce0*/  LDG.E.64 R38, desc[UR6][R38.64] ;  /* 0x0000000626267981 */ /* 0x000f62000c1e1b00 */
[----:B-1----:R-:W-:Y:S01]  /*2cf0*/  HFMA2 R44, -RZ, RZ, 1.875, 0 ;  /* 0x3f800000ff2c7431 */ /* 0x002fe200000001ff */
[----:B------:R-:W-:Y:S02]  /*2d00*/  BSSY.RECONVERGENT B0, `(.L_x_1876) ;  /* 0x0000387000007945 */ /* 0x000fe40003800200 */
[----:B------:R-:W1:Y:S01]  /*2d10*/  LDS.64 R40, [UR4+0x90] ;  /* 0x00009004ff287984 */ /* 0x000e620008000a00 */
[----:B------:R-:W3:Y:S02]  /*2d20*/  LDCU.U8 UR4, c[0x0][0x3fc] ;  /* 0x00007f80ff0477ac */ /* 0x000ee40008000000 */
[----:B---3--:R-:W-:Y:S01]  /*2d30*/  UISETP.NE.AND UP0, UPT, UR4, URZ, UPT ;  /* 0x000000ff0400728c */ /* 0x008fe2000bf05270 */
[----:B-1----:R-:W-:-:S04]  /*2d40*/  FMUL.FTZ R48, R40, UR8 ;  /* 0x0000000828307c20 */ /* 0x002fc80008410000 */
[----:B------:R-:W-:-:S04]  /*2d50*/  FMUL.FTZ R40, R48, R48 ;  /* 0x0000003030287220 */ /* 0x000fc80000410000 */
[----:B------:R-:W-:-:S05]  /*2d60*/  FFMA.FTZ R40, R41, UR8, -R40 ;  /* 0x0000000829287c23 */ /* 0x000fca0008010828 */
[----:B------:R-:W-:-:S13]  /*2d70*/  FSETP.GTU.FTZ.AND P1, PT, R40, RZ, PT ;  /* 0x000000ff2800720b */ /* 0x000fda0003f3c000 */
[----:B------:R-:W1:Y:S02]  /*2d80*/  @P1 LDC R41, c[0x0][0x3a8] ;  /* 0x0000ea00ff291b82 */ /* 0x000e640000000800 */
[----:B-1----:R-:W-:-:S04]  /*2d90*/  @P1 FADD.FTZ R40, R40, R41 ;  /* 0x0000002928281221 */ /* 0x002fc80000010000 */
[----:B------:R2:W1:Y:S01]  /*2da0*/  @P1 MUFU.RSQ R44, R40 ;  /* 0x00000028002c1308 */ /* 0x0004620000001400 */
[----:B------:R-:W-:Y:S05]  /*2db0*/  BRA.U UP0, `(.L_x_1877) ;  /* 0x0000001500bc7547 */ /* 0x000fea000b800000 */
[----:B------:R-:W3:Y:S01]  /*2dc0*/  LDCU.64 UR8, c[0x0][0x3e8] ;  /* 0x00007d00ff0877ac */ /* 0x000ee20008000a00 */
[----:B------:R-:W-:Y:S01]  /*2dd0*/  BSSY.RECONVERGENT B1, `(.L_x_1878) ;  /* 0x000001a000017945 */ /* 0x000fe20003800200 */
[----:B---3--:R-:W-:Y:S02]  /*2de0*/  ISETP.GE.U32.AND P1, PT, R96, UR8, PT ;  /* 0x0000000860007c0c */ /* 0x008fe4000bf26070 */
[----:B------:R-:W-:Y:S02]  /*2df0*/  ISETP.GE.U32.AND P2, PT, R94, UR8, PT ;  /* 0x000000085e007c0c */ /* 0x000fe4000bf46070 */
[----:B------:R-:W-:Y:S02]  /*2e00*/  ISETP.GE.AND.EX P1, PT, R9, UR9, PT, P1 ;  /* 0x0000000909007c0c */ /* 0x000fe4000bf26310 */
[----:B------:R-:W-:Y:S02]  /*2e10*/  ISETP.GE.U32.AND P5, PT, R92, UR8, PT ;  /* 0x000000085c007c0c */ /* 0x000fe4000bfa6070 */
[----:B------:R-:W-:-:S02]  /*2e20*/  ISETP.GE.U32.AND P6, PT, R90, UR8, PT ;  /* 0x000000085a007c0c */ /* 0x000fc4000bfc6070 */
[----:B------:R-:W-:-:S07]  /*2e30*/  ISETP.GE.AND.EX P2, PT, R13, UR9, PT, P2 ;  /* 0x000000090d007c0c */ /* 0x000fce000bf46320 */
[----:B------:R-:W-:Y:S06]  /*2e40*/  @P1 BRA `(.L_x_1879) ;  /* 0x0000000000481947 */ /* 0x000fec0003800000 */
[----:B------:R-:W3:Y:S01]  /*2e50*/  LDCU.64 UR10, c[0x0][0x3e0] ;  /* 0x00007c00ff0a77ac */ /* 0x000ee20008000a00 */
[----:B--2---:R-:W-:Y:S01]  /*2e60*/  MOV R40, R102 ;  /* 0x0000006600287202 */ /* 0x004fe20000000f00 */
[--C-:B------:R-:W-:Y:S01]  /*2e70*/  FADD.FTZ R69, R69, -R48.reuse ;  /* 0x8000003045457221 */ /* 0x100fe20000010000 */
[----:B------:R-:W-:Y:S01]  /*2e80*/  MOV R41, R101 ;  /* 0x0000006500297202 */ /* 0x000fe20000000f00 */
[----:B------:R-:W2:Y:S01]  /*2e90*/  LDCU.64 UR4, c[0x0][0x380] ;  /* 0x00007000ff0477ac */ /* 0x000ea20008000a00 */
[----:B------:R-:W-:Y:S01]  /*2ea0*/  FADD.FTZ R43, R18, -R48 ;  /* 0x80000030122b7221 */ /* 0x000fe20000010000 */
[----:B-1----:R-:W-:-:S03]  /*2eb0*/  FMUL.FTZ R69, R69, R44 ;  /* 0x0000002c45457220 */ /* 0x002fc60000410000 */
[----:B------:R-:W-:Y:S01]  /*2ec0*/  FMUL.FTZ R18, R43, R44 ;  /* 0x0000002c2b127220 */ /* 0x000fe20000410000 */
[----:B-----5:R-:W-:-:S03]  /*2ed0*/  FFMA.FTZ R69, R36, R69, R38 ;  /* 0x0000004524457223 */ /* 0x020fc60000010026 */
[----:B------:R-:W-:Y:S01]  /*2ee0*/  FFMA.FTZ R18, R37, R18, R39 ;  /* 0x0000001225127223 */ /* 0x000fe20000010027 */
[----:B---3--:R-:W-:Y:S02]  /*2ef0*/  IMAD R45, R9, UR10, RZ ;  /* 0x0000000a092d7c24 */ /* 0x008fe4000f8e02ff */
[----:B------:R-:W-:-:S04]  /*2f00*/  IMAD.WIDE.U32 R40, R96, UR10, R40 ;  /* 0x0000000a60287c25 */ /* 0x000fc8000f8e0028 */
[----:B------:R-:W-:Y:S01]  /*2f10*/  IMAD R45, R96, UR11, R45 ;  /* 0x0000000b602d7c24 */ /* 0x000fe2000f8e022d */
[----:B--2---:R-:W-:-:S04]  /*2f20*/  LEA R42, P1, R40, UR4, 0x1 ;  /* 0x00000004282a7c11 */ /* 0x004fc8000f8208ff */
[----:B------:R-:W-:Y:S02]  /*2f30*/  IADD3 R45, PT, PT, R41, R45, RZ ;  /* 0x0000002d292d7210 */ /* 0x000fe40007ffe0ff */
[----:B------:R-:W-:Y:S02]  /*2f40*/  F2FP.BF16.F32.PACK_AB R41, R18, R69 ;  /* 0x000000451229723e */ /* 0x000fe400000010ff */
[----:B------:R-:W-:-:S05]  /*2f50*/  LEA.HI.X R43, R40, UR5, R45, 0x1, P1 ;  /* 0x00000005282b7c11 */ /* 0x000fca00088f0c2d */
[----:B------:R3:W-:Y:S02]  /*2f60*/  STG.E desc[UR6][R42.64], R41 ;  /* 0x000000292a007986 */ /* 0x0007e4000c101906 */
.L_x_1879:
[----:B------:R-:W-:Y:S05]  /*2f70*/  BSYNC.RECONVERGENT B1 ;  /* 0x0000000000017941 */ /* 0x000fea0003800200 */
.L_x_1878:
[----:B------:R-:W-:Y:S04]  /*2f80*/  BSSY.RECONVERGENT B1, `(.L_x_1880) ;  /* 0x0000014000017945 */ /* 0x000fe80003800200 */
[----:B------:R-:W-:Y:S05]  /*2f90*/  @P2 BRA `(.L_x_1881) ;  /* 0x0000000000482947 */ /* 0x000fea0003800000 */
[----:B------:R-:W4:Y:S01]  /*2fa0*/  LDCU.64 UR4, c[0x0][0x3e0] ;  /* 0x00007c00ff0477ac */ /* 0x000f220008000a00 */
[----:B--2---:R-:W-:Y:S01]  /*2fb0*/  MOV R40, R102 ;  /* 0x0000006600287202 */ /* 0x004fe20000000f00 */
[--C-:B---3--:R-:W-:Y:S01]  /*2fc0*/  FADD.FTZ R43, R16, -R48.reuse ;  /* 0x80000030102b7221 */ /* 0x108fe20000010000 */
[----:B------:R-:W-:Y:S01]  /*2fd0*/  MOV R41, R101 ;  /* 0x0000006500297202 */ /* 0x000fe20000000f00 */
[----:B------:R-:W2:Y:S01]  /*2fe0*/  LDCU.64 UR10, c[0x0][0x380] ;  /* 0x00007000ff0a77ac */ /* 0x000ea20008000a00 */
[----:B------:R-:W-:Y:S01]  /*2ff0*/  FADD.FTZ R67, R67, -R48 ;  /* 0x8000003043437221 */ /* 0x000fe20000010000 */
[----:B-1----:R-:W-:-:S03]  /*3000*/  FMUL.FTZ R43, R43, R44 ;  /* 0x0000002c2b2b7220 */ /* 0x002fc60000410000 */
[----:B------:R-:W-:Y:S01]  /*3010*/  FMUL.FTZ R16, R67, R44 ;  /* 0x0000002c43107220 */ /* 0x000fe20000410000 */
[----:B-----5:R-:W-:Y:S01]  /*3020*/  FFMA.FTZ R18, R36, R43, R38 ;  /* 0x0000002b24127223 */ /* 0x020fe20000010026 */
[----:B----4-:R-:W-:Y:S02]  /*3030*/  IMAD R45, R13, UR4, RZ ;  /* 0x000000040d2d7c24 */ /* 0x010fe4000f8e02ff */
[----:B------:R-:W-:-:S04]  /*3040*/  IMAD.WIDE.U32 R40, R94, UR4, R40 ;  /* 0x000000045e287c25 */ /* 0x000fc8000f8e0028 */
[----:B------:R-:W-:Y:S02]  /*3050*/  IMAD R47, R94, UR5, R45 ;  /* 0x000000055e2f7c24 */ /* 0x000fe4000f8e022d */
[----:B------:R-:W-:Y:S01]  /*3060*/  FFMA.FTZ R45, R37, R16, R39 ;  /* 0x00000010252d7223 */ /* 0x000fe20000010027 */
[C---:B--2---:R-:W-:Y:S02]  /*3070*/  LEA R42, P1, R40.reuse, UR10, 0x1 ;  /* 0x0000000a282a7c11 */ /* 0x044fe4000f8208ff */
[----:B------:R-:W-:Y:S02]  /*3080*/  IADD3 R47, PT, PT, R41, R47, RZ ;  /* 0x0000002f292f7210 */ /* 0x000fe40007ffe0ff */
[----:B------:R-:W-:Y:S02]  /*3090*/  F2FP.BF16.F32.PACK_AB R41, R45, R18 ;  /* 0x000000122d29723e */ /* 0x000fe400000010ff */
[----:B------:R-:W-:-:S05]  /*30a0*/  LEA.HI.X R43, R40, UR11, R47, 0x1, P1 ;  /* 0x0000000b282b7c11 */ /* 0x000fca00088f0c2f */
[----:B------:R4:W-:Y:S02]  /*30b0*/  STG.E desc[UR6][R42.64], R41 ;  /* 0x000000292a007986 */ /* 0x0009e4000c101906 */
.L_x_1881:
[----:B------:R-:W-:Y:S05]  /*30c0*/  BSYNC.RECONVERGENT B1 ;  /* 0x0000000000017941 */ /* 0x000fea0003800200 */
.L_x_1880:
[----:B------:R-:W-:Y:S01]  /*30d0*/  ISETP.GE.AND.EX P5, PT, R15, UR9, PT, P5 ;  /* 0x000000090f007c0c */ /* 0x000fe2000bfa6350 */
[----:B------:R-:W-:Y:S01]  /*30e0*/  BSSY.RECONVERGENT B1, `(.L_x_1882) ;  /* 0x000001b000017945 */ /* 0x000fe20003800200 */
[----:B------:R-:W-:Y:S02]  /*30f0*/  ISETP.GE.U32.AND P1, PT, R88, UR8, PT ;  /* 0x0000000858007c0c */ /* 0x000fe4000bf26070 */
[----:B------:R-:W-:Y:S02]  /*3100*/  ISETP.GE.U32.AND P2, PT, R86, UR8, PT ;  /* 0x0000000856007c0c */ /* 0x000fe4000bf46070 */
[----:B------:R-:W-:Y:S02]  /*3110*/  ISETP.GE.U32.AND P4, PT, R84, UR8, PT ;  /* 0x0000000854007c0c */ /* 0x000fe4000bf86070 */
[----:B------:R-:W-:Y:S02]  /*3120*/  ISETP.GE.U32.AND P3, PT, R82, UR8, PT ;  /* 0x0000000852007c0c */ /* 0x000fe4000bf66070 */
[----:B------:R-:W-:-:S02]  /*3130*/  ISETP.GE.AND.EX P6, PT, R17, UR9, PT, P6 ;  /* 0x0000000911007c0c */ /* 0x000fc4000bfc6360 */
[----:B------:R-:W-:Y:S02]  /*3140*/  ISETP.GE.AND.EX P1, PT, R19, UR9, PT, P1 ;  /* 0x0000000913007c0c */ /* 0x000fe4000bf26310 */
[----:B------:R-:W-:Y:S01]  /*3150*/  ISETP.GE.AND.EX P2, PT, R21, UR9, PT, P2 ;  /* 0x0000000915007c0c */ /* 0x000fe2000bf46320 */
[----:B------:R-:W-:-:S12]  /*3160*/  @P5 BRA `(.L_x_1883) ;  /* 0x0000000000485947 */ /* 0x000fd80003800000 */
[----:B------:R-:W0:Y:S01]  /*3170*/  LDCU.64 UR4, c[0x0][0x3e0] ;  /* 0x00007c00ff0477ac */ /* 0x000e220008000a00 */
[----:B--2---:R-:W-:Y:S01]  /*3180*/  MOV R40, R102 ;  /* 0x0000006600287202 */ /* 0x004fe20000000f00 */
[--C-:B---34-:R-:W-:Y:S01]  /*3190*/  FADD.FTZ R43, R20, -R48.reuse ;  /* 0x80000030142b7221 */ /* 0x118fe20000010000 */
[----:B------:R-:W-:Y:S01]  /*31a0*/  MOV R41, R101 ;  /* 0x0000006500297202 */ /* 0x000fe20000000f00 */
[----:B------:R-:W2:Y:S01]  /*31b0*/  LDCU.64 UR10, c[0x0][0x380] ;  /* 0x00007000ff0a77ac */ /* 0x000ea20008000a00 */
[----:B------:R-:W-:Y:S01]  /*31c0*/  FADD.FTZ R71, R71, -R48 ;  /* 0x8000003047477221 */ /* 0x000fe20000010000 */
[----:B-1----:R-:W-:-:S03]  /*31d0*/  FMUL.FTZ R43, R43, R44 ;  /* 0x0000002c2b2b7220 */ /* 0x002fc60000410000 */
[----:B------:R-:W-:Y:S01]  /*31e0*/  FMUL.FTZ R16, R71, R44 ;  /* 0x0000002c47107220 */ /* 0x000fe20000410000 */
[----:B-----5:R-:W-:Y:S01]  /*31f0*/  FFMA.FTZ R18, R36, R43, R38 ;  /* 0x0000002b24127223 */ /* 0x020fe20000010026 */
[----:B0-----:R-:W-:Y:S02]  /*3200*/  IMAD R45, R15, UR4, RZ ;  /* 0x000000040f2d7c24 */ /* 0x001fe4000f8e02ff */
        /* <DEDUP_REMOVED lines=8> */
.L_x_1883:
[----:B------:R-:W-:Y:S05]  /*3290*/  BSYNC.RECONVERGENT B1 ;  /* 0x0000000000017941 */ /* 0x000fea0003800200 */
.L_x_1882:
[----:B------:R-:W-:Y:S04]  /*32a0*/  BSSY.RECONVERGENT B1, `(.L_x_1884) ;  /* 0x0000014000017945 */ /* 0x000fe80003800200 */
[----:B------:R-:W-:Y:S05]  /*32b0*/  @P6 BRA `(.L_x_1885) ;  /* 0x0000000000486947 */ /* 0x000fea0003800000 */
[----:B------:R-:W1:Y:S01]  /*32c0*/  LDCU.64 UR4, c[0x0][0x3e0] ;  /* 0x00007c00ff0477ac */ /* 0x000e620008000a00 */
[----:B--2---:R-:W-:Y:S01]  /*32d0*/  MOV R40, R102 ;  /* 0x0000006600287202 */ /* 0x004fe20000000f00 */
[--C-:B------:R-:W-:Y:S01]  /*32e0*/  FADD.FTZ R73, R73, -R48.reuse ;  /* 0x8000003049497221 */ /* 0x100fe20000010000 */
[----:B0--34-:R-:W-:Y:S01]  /*32f0*/  MOV R41, R101 ;  /* 0x0000006500297202 */ /* 0x019fe20000000f00 */
[----:B------:R-:W0:Y:S01]  /*3300*/  LDCU.64 UR10, c[0x0][0x380] ;  /* 0x00007000ff0a77ac */ /* 0x000e220008000a00 */
[----:B------:R-:W-:Y:S01]  /*3310*/  FADD.FTZ R43, R22, -R48 ;  /* 0x80000030162b7221 */ /* 0x000fe20000010000 */
[----:B-1----:R-:W-:-:S03]  /*3320*/  FMUL.FTZ R73, R73, R44 ;  /* 0x0000002c49497220 */ /* 0x002fc60000410000 */
[----:B------:R-:W-:Y:S01]  /*3330*/  FMUL.FTZ R16, R43, R44 ;  /* 0x0000002c2b107220 */ /* 0x000fe20000410000 */
[----:B-----5:R-:W-:-:S03]  /*3340*/  FFMA.FTZ R73, R36, R73, R38 ;  /* 0x0000004924497223 */ /* 0x020fc60000010026 */
[----:B------:R-:W-:Y:S01]  /*3350*/  FFMA.FTZ R16, R37, R16, R39 ;  /* 0x0000001025107223 */ /* 0x000fe20000010027 */
[----:B------:R-:W-:Y:S02]  /*3360*/  IMAD R45, R17, UR4, RZ ;  /* 0x00000004112d7c24 */ /* 0x000fe4000f8e02ff */
[----:B------:R-:W-:-:S04]  /*3370*/  IMAD.WIDE.U32 R40, R90, UR4, R40 ;  /* 0x000000045a287c25 */ /* 0x000fc8000f8e0028 */
[----:B------:R-:W-:Y:S01]  /*3380*/  IMAD R45, R90, UR5, R45 ;  /* 0x000000055a2d7c24 */ /* 0x000fe2000f8e022d */
[----:B0-----:R-:W-:-:S04]  /*3390*/  LEA R42, P5, R40, UR10, 0x1 ;  /* 0x0000000a282a7c11 */ /* 0x001fc8000f8a08ff */
[----:B------:R-:W-:Y:S02]  /*33a0*/  IADD3 R45, PT, PT, R41, R45, RZ ;  /* 0x0000002d292d7210 */ /* 0x000fe40007ffe0ff */
[----:B------:R-:W-:Y:S02]  /*33b0*/  F2FP.BF16.F32.PACK_AB R41, R16, R73 ;  /* 0x000000491029723e */ /* 0x000fe400000010ff */
[----:B------:R-:W-:-:S05]  /*33c0*/  LEA.HI.X R43, R40, UR11, R45, 0x1, P5 ;  /* 0x0000000b282b7c11 */ /* 0x000fca000a8f0c2d */
[----:B------:R0:W-:Y:S02]  /*33d0*/  STG.E desc[UR6][R42.64], R41 ;  /* 0x000000292a007986 */ /* 0x0001e4000c101906 */
.L_x_1885:
[----:B------:R-:W-:Y:S05]  /*33e0*/  BSYNC.RECONVERGENT B1 ;  /* 0x0000000000017941 */ /* 0x000fea0003800200 */
.L_x_1884:
        /* <DEDUP_REMOVED lines=20> */
.L_x_1887:
[----:B------:R-:W-:Y:S05]  /*3530*/  BSYNC.RECONVERGENT B1 ;  /* 0x0000000000017941 */ /* 0x000fea0003800200 */
.L_x_1886:
[----:B------:R-:W-:Y:S04]  /*3540*/  BSSY.RECONVERGENT B1, `(.L_x_1888) ;  /* 0x0000014000017945 */ /* 0x000fe80003800200 */
[----:B------:R-:W-:Y:S05]  /*3550*/  @P2 BRA `(.L_x_1889) ;  /* 0x0000000000482947 */ /* 0x000fea0003800000 */
[----:B------:R-:W1:Y:S01]  /*3560*/  LDCU.64 UR4, c[0x0][0x3e0] ;  /* 0x00007c00ff0477ac */ /* 0x000e620008000a00 */
[----:B--2---:R-:W-:Y:S01]  /*3570*/  MOV R40, R102 ;  /* 0x0000006600287202 */ /* 0x004fe20000000f00 */
[--C-:B0--34-:R-:W-:Y:S01]  /*3580*/  FADD.FTZ R43, R26, -R48.reuse ;  /* 0x800000301a2b7221 */ /* 0x119fe20000010000 */
[----:B------:R-:W-:Y:S01]  /*3590*/  MOV R41, R101 ;  /* 0x0000006500297202 */ /* 0x000fe20000000f00 */
[----:B------:R-:W0:Y:S01]  /*35a0*/  LDCU.64 UR10, c[0x0][0x380] ;  /* 0x00007000ff0a77ac */ /* 0x000e220008000a00 */
[----:B------:R-:W-:Y:S01]  /*35b0*/  FADD.FTZ R77, R77, -R48 ;  /* 0x800000304d4d7221 */ /* 0x000fe20000010000 */
[----:B-1----:R-:W-:-:S03]  /*35c0*/  FMUL.FTZ R43, R43, R44 ;  /* 0x0000002c2b2b7220 */ /* 0x002fc60000410000 */
[----:B------:R-:W-:Y:S01]  /*35d0*/  FMUL.FTZ R16, R77, R44 ;  /* 0x0000002c4d107220 */ /* 0x000fe20000410000 */
[----:B-----5:R-:W-:Y:S01]  /*35e0*/  FFMA.FTZ R18, R36, R43, R38 ;  /* 0x0000002b24127223 */ /* 0x020fe20000010026 */
[----:B------:R-:W-:Y:S02]  /*35f0*/  IMAD R45, R21, UR4, RZ ;  /* 0x00000004152d7c24 */ /* 0x000fe4000f8e02ff */
[----:B------:R-:W-:-:S04]  /*3600*/  IMAD.WIDE.U32 R40, R86, UR4, R40 ;  /* 0x0000000456287c25 */ /* 0x000fc8000f8e0028 */
[----:B------:R-:W-:Y:S02]  /*3610*/  IMAD R47, R86, UR5, R45 ;  /* 0x00000005562f7c24 */ /* 0x000fe4000f8e022d */
[----:B------:R-:W-:Y:S01]  /*3620*/  FFMA.FTZ R45, R37, R16, R39 ;  /* 0x00000010252d7223 */ /* 0x000fe20000010027 */
[C---:B0-----:R-:W-:Y:S02]  /*3630*/  LEA R42, P1, R40.reuse, UR10, 0x1 ;  /* 0x0000000a282a7c11 */ /* 0x041fe4000f8208ff */
[----:B------:R-:W-:Y:S02]  /*3640*/  IADD3 R47, PT, PT, R41, R47, RZ ;  /* 0x0000002f292f7210 */ /* 0x000fe40007ffe0ff */
[----:B------:R-:W-:Y:S02]  /*3650*/  F2FP.BF16.F32.PACK_AB R41, R45, R18 ;  /* 0x000000122d29723e */ /* 0x000fe400000010ff */
[----:B------:R-:W-:-:S05]  /*3660*/  LEA.HI.X R43, R40, UR11, R47, 0x1, P1 ;  /* 0x0000000b282b7c11 */ /* 0x000fca00088f0c2f */
[----:B------:R0:W-:Y:S02]  /*3670*/  STG.E desc[UR6][R42.64], R41 ;  /* 0x000000292a007986 */ /* 0x0001e4000c101906 */
.L_x_1889:
[----:B------:R-:W-:Y:S05]  /*3680*/  BSYNC.RECONVERGENT B1 ;  /* 0x0000000000017941 */ /* 0x000fea0003800200 */
.L_x_1888:
        /* <DEDUP_REMOVED lines=28> */
.L_x_1891:
[----:B------:R-:W-:Y:S05]  /*3850*/  BSYNC.RECONVERGENT B1 ;  /* 0x0000000000017941 */ /* 0x000fea0003800200 */
.L_x_1890:
        /* <DEDUP_REMOVED lines=20> */
.L_x_1893:
[----:B------:R-:W-:Y:S05]  /*39a0*/  BSYNC.RECONVERGENT B1 ;  /* 0x0000000000017941 */ /* 0x000fea0003800200 */
.L_x_1892:
        /* <DEDUP_REMOVED lines=20> */
.L_x_1895:
[----:B------:R-:W-:Y:S05]  /*3af0*/  BSYNC.RECONVERGENT B1 ;  /* 0x0000000000017941 */ /* 0x000fea0003800200 */
.L_x_1894:
        /* <DEDUP_REMOVED lines=20> */
.L_x_1897:
[----:B------:R-:W-:Y:S05]  /*3c40*/  BSYNC.RECONVERGENT B1 ;  /* 0x0000000000017941 */ /* 0x000fea0003800200 */
.L_x_1896:
        /* <DEDUP_REMOVED lines=8> */
[----:B------:R-:W-:Y:S02]  /*3cd0*/  ISETP.GE.AND.EX P2, PT, R61, UR9, PT, P2 ;  /* 0x000000093d007c0c */ /* 0x000fe4000bf46320 */
[----:B------:R-:W-:Y:S02]  /*3ce0*/  ISETP.GE.AND.EX P3, PT, R63, UR9, PT, P3 ;  /* 0x000000093f007c0c */ /* 0x000fe4000bf66330 */
[----:B------:R-:W-:Y:S01]  /*3cf0*/  ISETP.GE.AND.EX P4, PT, R65, UR9, PT, P4 ;  /* 0x0000000941007c0c */ /* 0x000fe2000bf86340 */
[----:B------:R-:W-:-:S12]  /*3d00*/  @P6 BRA `(.L_x_1899) ;  /* 0x0000000000486947 */ /* 0x000fd80003800000 */
        /* <DEDUP_REMOVED lines=18> */
.L_x_1899:
[----:B------:R-:W-:Y:S05]  /*3e30*/  BSYNC.RECONVERGENT B1 ;  /* 0x0000000000017941 */ /* 0x000fea0003800200 */
.L_x_1898:
        /* <DEDUP_REMOVED lines=20> */
.L_x_1901:
[----:B------:R-:W-:Y:S05]  /*3f80*/  BSYNC.RECONVERGENT B1 ;  /* 0x0000000000017941 */ /* 0x000fea0003800200 */
.L_x_1900:
[----:B------:R-:W-:Y:S04]  /*3f90*/  BSSY.RECONVERGENT B1, `(.L_x_1902) ;  /* 0x0000014000017945 */ /* 0x000fe80003800200 */
[----:B------:R-:W-:Y:S05]  /*3fa0*/  @P1 BRA `(.L_x_1903) ;  /* 0x0000000000481947 */ /* 0x000fea0003800000 */
[----:B------:R-:W1:Y:S01]  /*3fb0*/  LDCU.64 UR4, c[0x0][0x3e0] ;  /* 0x00007c00ff0477ac */ /* 0x000e620008000a00 */
[--C-:B0--34-:R-:W-:Y:S01]  /*3fc0*/  FADD.FTZ R43, R64, -R48.reuse ;  /* 0x80000030402b7221 */ /* 0x119fe20000010000 */
[----:B--2---:R-:W-:Y:S01]  /*3fd0*/  MOV R40, R102 ;  /* 0x0000006600287202 */ /* 0x004fe20000000f00 */
[----:B------:R-:W-:Y:S01]  /*3fe0*/  FADD.FTZ R91, R91, -R48 ;  /* 0x800000305b5b7221 */ /* 0x000fe20000010000 */
[----:B------:R-:W0:Y:S01]  /*3ff0*/  LDCU.64 UR10, c[0x0][0x380] ;  /* 0x00007000ff0a77ac */ /* 0x000e220008000a00 */
[----:B------:R-:W-:Y:S01]  /*4000*/  MOV R41, R101 ;  /* 0x0000006500297202 */ /* 0x000fe20000000f00 */
[-C--:B-1----:R-:W-:Y:S01]  /*4010*/  FMUL.FTZ R45, R43, R44.reuse ;  /* 0x0000002c2b2d7220 */ /* 0x082fe20000410000 */
[----:B------:R-:W-:-:S03]  /*4020*/  FMUL.FTZ R16, R91, R44 ;  /* 0x0000002c5b107220 */ /* 0x000fc60000410000 */
[----:B-----5:R-:W-:Y:S01]  /*4030*/  FFMA.FTZ R45, R36, R45, R38 ;  /* 0x0000002d242d7223 */ /* 0x020fe20000010026 */
        /* <DEDUP_REMOVED lines=9> */
.L_x_1903:
[----:B------:R-:W-:Y:S05]  /*40d0*/  BSYNC.RECONVERGENT B1 ;  /* 0x0000000000017941 */ /* 0x000fea0003800200 */
.L_x_1902:
        /* <DEDUP_REMOVED lines=20> */
.L_x_1905:
[----:B------:R-:W-:Y:S05]  /*4220*/  BSYNC.RECONVERGENT B1 ;  /* 0x0000000000017941 */ /* 0x000fea0003800200 */
.L_x_1904:
        /* <DEDUP_REMOVED lines=20> */
.L_x_1907:
[----:B------:R-:W-:Y:S05]  /*4370*/  BSYNC.RECONVERGENT B1 ;  /* 0x0000000000017941 */ /* 0x000fea0003800200 */
.L_x_1906:
[----:B------:R-:W-:Y:S05]  /*4380*/  @P4 BRA `(.L_x_1908) ;  /* 0x0000002000784947 */ /* 0x000fea0003800000 */
[----:B------:R-:W2:Y:S01]  /*4390*/  LDCU.64 UR4, c[0x0][0x3e0] ;  /* 0x00007c00ff0477ac */ /* 0x000ea20008000a00 */
[--C-:B------:R-:W-:Y:S01]  /*43a0*/  FADD.FTZ R97, R97, -R48.reuse ;  /* 0x8000003061617221 */ /* 0x100fe20000010000 */
[----:B------:R-:W-:Y:S01]  /*43b0*/  MOV R100, R102 ;  /* 0x0000006600647202 */ /* 0x000fe20000000f00 */
[----:B0--34-:R-:W-:Y:S01]  /*43c0*/  FADD.FTZ R41, R70, -R48 ;  /* 0x8000003046297221 */ /* 0x019fe20000010000 */
[----:B------:R-:W0:Y:S01]  /*43d0*/  LDCU.64 UR8, c[0x0][0x380] ;  /* 0x00007000ff0877ac */ /* 0x000e220008000a00 */
[-C--:B-1----:R-:W-:Y:S02]  /*43e0*/  FMUL.FTZ R97, R97, R44.reuse ;  /* 0x0000002c61617220 */ /* 0x082fe40000410000 */
[----:B------:R-:W-:Y:S02]  /*43f0*/  FMUL.FTZ R44, R41, R44 ;  /* 0x0000002c292c7220 */ /* 0x000fe40000410000 */
[----:B-----5:R-:W-:Y:S02]  /*4400*/  FFMA.FTZ R97, R36, R97, R38 ;  /* 0x0000006124617223 */ /* 0x020fe40000010026 */
[----:B------:R-:W-:-:S05]  /*4410*/  FFMA.FTZ R44, R37, R44, R39 ;  /* 0x0000002c252c7223 */ /* 0x000fca0000010027 */
[----:B------:R-:W-:Y:S01]  /*4420*/  F2FP.BF16.F32.PACK_AB R39, R44, R97 ;  /* 0x000000612c27723e */ /* 0x000fe200000010ff */
[----:B--2---:R-:W-:Y:S02]  /*4430*/  IMAD R43, R65, UR4, RZ ;  /* 0x00000004412b7c24 */ /* 0x004fe4000f8e02ff */
[----:B------:R-:W-:-:S04]  /*4440*/  IMAD.WIDE.U32 R100, R12, UR4, R100 ;  /* 0x000000040c647c25 */ /* 0x000fc8000f8e0064 */
[----:B------:R-:W-:Y:S01]  /*4450*/  IMAD R43, R12, UR5, R43 ;  /* 0x000000050c2b7c24 */ /* 0x000fe2000f8e022b */
[----:B0-----:R-:W-:-:S04]  /*4460*/  LEA R36, P1, R100, UR8, 0x1 ;  /* 0x0000000864247c11 */ /* 0x001fc8000f8208ff */
[----:B------:R-:W-:-:S04]  /*4470*/  IADD3 R43, PT, PT, R101, R43, RZ ;  /* 0x0000002b652b7210 */ /* 0x000fc80007ffe0ff */
[----:B------:R-:W-:-:S05]  /*4480*/  LEA.HI.X R37, R100, UR9, R43, 0x1, P1 ;  /* 0x0000000964257c11 */ /* 0x000fca00088f0c2b */
[----:B------:R0:W-:Y:S01]  /*4490*/  STG.E desc[UR6][R36.64], R39 ;  /* 0x0000002724007986 */ /* 0x0001e2000c101906 */
[----:B------:R-:W-:Y:S05]  /*44a0*/  BRA `(.L_x_1908) ;  /* 0x0000002000307947 */ /* 0x000fea0003800000 */
.L_x_1877:
[----:B------:R-:W3:Y:S01]  /*44b0*/  LDCU.64 UR10, c[0x0][0x3e8] ;  /* 0x00007d00ff0a77ac */ /* 0x000ee20008000a00 */
[----:B------:R-:W-:Y:S01]  /*44c0*/  BSSY.RECONVERGENT B1, `(.L_x_1909) ;  /* 0x0000022000017945 */ /* 0x000fe20003800200 */
[----:B---3--:R-:W-:Y:S02]  /*44d0*/  ISETP.GE.U32.AND P4, PT, R94, UR10, PT ;  /* 0x0000000a5e007c0c */ /* 0x008fe4000bf86070 */
[----:B------:R-:W-:Y:S02]  /*44e0*/  ISETP.GE.U32.AND P2, PT, R92, UR10, PT ;  /* 0x0000000a5c007c0c */ /* 0x000fe4000bf46070 */
[----:B------:R-:W-:Y:S02]  /*44f0*/  ISETP.GE.U32.AND P1, PT, R90, UR10, PT ;  /* 0x0000000a5a007c0c */ /* 0x000fe4000bf26070 */
[----:B------:R-:W-:Y:S01]  /*4500*/  ISETP.GE.AND.EX P4, PT, R13, UR11, PT, P4 ;  /* 0x0000000b0d007c0c */ /* 0x000fe2000bf86340 */
[----:B------:R-:W-:-:S12]  /*4510*/  @P3 BRA `(.L_x_1910) ;  /* 0x0000000000703947 */ /* 0x000fd80003800000 */
[--C-:B------:R-:W-:Y:S01]  /*4520*/  FADD.FTZ R69, R69, -R48.reuse ;  /* 0x8000003045457221 */ /* 0x100fe20000010000 */
[----:B------:R-:W-:Y:S01]  /*4530*/  FADD.FTZ R41, R18, -R48 ;  /* 0x8000003012297221 */ /* 0x000fe20000010000 */
[----:B------:R-:W3:Y:S01]  /*4540*/  LDCU.64 UR4, c[0x0][0x3e0] ;  /* 0x00007c00ff0477ac */ /* 0x000ee20008000a00 */
[----:B------:R-:W-:Y:S01]  /*4550*/  MOV R42, R102 ;  /* 0x00000066002a7202 */ /* 0x000fe20000000f00 */
[-C--:B-1----:R-:W-:Y:S01]  /*4560*/  FMUL.FTZ R69, R69, R44.reuse ;  /* 0x0000002c45457220 */ /* 0x082fe20000410000 */
[----:B--2---:R-:W-:Y:S01]  /*4570*/  FMUL.FTZ R40, R41, R44 ;  /* 0x0000002c29287220 */ /* 0x004fe20000410000 */
[----:B------:R-:W1:Y:S01]  /*4580*/  LDCU.64 UR8, c[0x0][0x380] ;  /* 0x00007000ff0877ac */ /* 0x000e620008000a00 */
[----:B------:R-:W-:Y:S01]  /*4590*/  MOV R43, R101 ;  /* 0x00000065002b7202 */ /* 0x000fe20000000f00 */
[----:B-----5:R-:W-:Y:S01]  /*45a0*/  FFMA.FTZ R50, R36, R69, R38 ;  /* 0x0000004524327223 */ /* 0x020fe20000010026 */
[----:B------:R-:W-:-:S03]  /*45b0*/  FFMA.FTZ R47, R37, R40, R39 ;  /* 0x00000028252f7223 */ /* 0x000fc60000010027 */
[----:B------:R-:W-:Y:S01]  /*45c0*/  FMUL.FTZ R18, R50, -1.4426950216293334961 ;  /* 0xbfb8aa3b32127820 */ /* 0x000fe20000410000 */
[----:B------:R-:W-:-:S05]  /*45d0*/  FMUL.FTZ R40, R47, -1.4426950216293334961 ;  /* 0xbfb8aa3b2f287820 */ /* 0x000fca0000410000 */
[----:B------:R-:W2:Y:S01]  /*45e0*/  MUFU.EX2 R18, R18 ;  /* 0x0000001200127308 */ /* 0x000ea20000000800 */
[----:B---3--:R-:W-:Y:S02]  /*45f0*/  IMAD R41, R9, UR4, RZ ;  /* 0x0000000409297c24 */ /* 0x008fe4000f8e02ff */
[----:B------:R-:W-:-:S05]  /*4600*/  IMAD.WIDE.U32 R42, R96, UR4, R42 ;  /* 0x00000004602a7c25 */ /* 0x000fca000f8e002a */
[----:B------:R-:W3:Y:S01]  /*4610*/  MUFU.EX2 R40, R40 ;  /* 0x0000002800287308 */ /* 0x000ee20000000800 */
[----:B------:R-:W-:-:S05]  /*4620*/  IMAD R41, R96, UR5, R41 ;  /* 0x0000000560297c24 */ /* 0x000fca000f8e0229 */
[----:B------:R-:W-:Y:S01]  /*4630*/  IADD3 R41, PT, PT, R43, R41, RZ ;  /* 0x000000292b297210 */ /* 0x000fe20007ffe0ff */
[----:B--2---:R-:W-:-:S06]  /*4640*/  FADD.FTZ R45, R18, 1 ;  /* 0x3f800000122d7421 */ /* 0x004fcc0000010000 */
[----:B------:R-:W2:Y:S01]  /*4650*/  MUFU.RCP R45, R45 ;  /* 0x0000002d002d7308 */ /* 0x000ea20000001000 */
[----:B---3--:R-:W-:Y:S01]  /*4660*/  FADD.FTZ R46, R40, 1 ;  /* 0x3f800000282e7421 */ /* 0x008fe20000010000 */
[----:B-1----:R-:W-:-:S04]  /*4670*/  LEA R40, P3, R42, UR8, 0x1 ;  /* 0x000000082a287c11 */ /* 0x002fc8000f8608ff */
[----:B------:R-:W-:Y:S02]  /*4680*/  LEA.HI.X R41, R42, UR9, R41, 0x1, P3 ;  /* 0x000000092a297c11 */ /* 0x000fe400098f0c29 */
[----:B------:R-:W1:Y:S01]  /*4690*/  MUFU.RCP R46, R46 ;  /* 0x0000002e002e7308 */ /* 0x000e620000001000 */
[----:B--2---:R-:W-:Y:S01]  /*46a0*/  FMUL.FTZ R18, R50, R45 ;  /* 0x0000002d32127220 */ /* 0x004fe20000410000 */
[----:B-1----:R-:W-:-:S05]  /*46b0*/  FMUL.FTZ R47, R47, R46 ;  /* 0x0000002e2f2f7220 */ /* 0x002fca0000410000 */
[----:B------:R-:W-:-:S05]  /*46c0*/  F2FP.BF16.F32.PACK_AB R47, R47, R18 ;  /* 0x000000122f2f723e */ /* 0x000fca00000010ff */
[----:B------:R3:W-:Y:S02]  /*46d0*/  STG.E desc[UR6][R40.64], R47 ;  /* 0x0000002f28007986 */ /* 0x0007e4000c101906 */
.L_x_1910:
[----:B------:R-:W-:Y:S05]  /*46e0*/  BSYNC.RECONVERGENT B1 ;  /* 0x0000000000017941 */ /* 0x000fea0003800200 */
.L_x_1909:
[----:B------:R-:W-:Y:S04]  /*46f0*/  BSSY.RECONVERGENT B1, `(.L_x_1911) ;  /* 0x000001e000017945 */ /* 0x000fe80003800200 */
[----:B------:R-:W-:Y:S05]  /*4700*/  @P4 BRA `(.L_x_1912) ;  /* 0x0000000000704947 */ /* 0x000fea0003800000 */
[--C-:B---3--:R-:W-:Y:S01]  /*4710*/  FADD.FTZ R41, R16, -R48.reuse ;  /* 0x8000003010297221 */ /* 0x108fe20000010000 */
[----:B------:R-:W-:Y:S01]  /*4720*/  FADD.FTZ R67, R67, -R48 ;  /* 0x8000003043437221 */ /* 0x000fe20000010000 */
[----:B------:R-:W3:Y:S01]  /*4730*/  LDCU.64 UR4, c[0x0][0x3e0] ;  /* 0x00007c00ff0477ac */ /* 0x000ee20008000a00 */
[----:B------:R-:W-:Y:S01]  /*4740*/  MOV R42, R102 ;  /* 0x00000066002a7202 */ /* 0x000fe20000000f00 */
[-C--:B-1----:R-:W-:Y:S01]  /*4750*/  FMUL.FTZ R41, R41, R44.reuse ;  /* 0x0000002c29297220 */ /* 0x082fe20000410000 */
[----:B------:R-:W-:Y:S01]  /*4760*/  FMUL.FTZ R18, R67, R44 ;  /* 0x0000002c43127220 */ /* 0x000fe20000410000 */
[----:B------:R-:W1:Y:S01]  /*4770*/  LDCU.64 UR8, c[0x0][0x380] ;  /* 0x00007000ff0877ac */ /* 0x000e620008000a00 */
[----:B------:R-:W-:Y:S01]  /*4780*/  MOV R43, R101 ;  /* 0x00000065002b7202 */ /* 0x000fe20000000f00 */
[----:B-----5:R-:W-:Y:S01]  /*4790*/  FFMA.FTZ R41, R36, R41, R38 ;  /* 0x0000002924297223 */ /* 0x020fe20000010026 */
[----:B--2---:R-:W-:-:S03]  /*47a0*/  FFMA.FTZ R46, R37, R18, R39 ;  /* 0x00000012252e7223 */ /* 0x004fc60000010027 */
        /* <DEDUP_REMOVED lines=11> */
[----:B-1----:R-:W-:-:S06]  /*4860*/  LEA R40, P3, R42, UR8, 0x1 ;  /* 0x000000082a287c11 */ /* 0x002fcc000f8608ff */
[----:B------:R-:W1:Y:S01]  /*4870*/  MUFU.RCP R45, R45 ;  /* 0x0000002d002d7308 */ /* 0x000e620000001000 */
[----:B--2---:R-:W-:Y:S01]  /*4880*/  FMUL.FTZ R16, R41, R18 ;  /* 0x0000001229107220 */ /* 0x004fe20000410000 */
[----:B------:R-:W-:Y:S01]  /*4890*/  LEA.HI.X R41, R42, UR9, R49, 0x1, P3 ;  /* 0x000000092a297c11 */ /* 0x000fe200098f0c31 */
[----:B-1----:R-:W-:-:S05]  /*48a0*/  FMUL.FTZ R47, R46, R45 ;  /* 0x0000002d2e2f7220 */ /* 0x002fca0000410000 */
[----:B------:R-:W-:-:S05]  /*48b0*/  F2FP.BF16.F32.PACK_AB R47, R47, R16 ;  /* 0x000000102f2f723e */ /* 0x000fca00000010ff */
[----:B------:R4:W-:Y:S02]  /*48c0*/  STG.E desc[UR6][R40.64], R47 ;  /* 0x0000002f28007986 */ /* 0x0009e4000c101906 */
.L_x_1912:
[----:B------:R-:W-:Y:S05]  /*48d0*/  BSYNC.RECONVERGENT B1 ;  /* 0x0000000000017941 */ /* 0x000fea0003800200 */
.L_x_1911:
        /* <DEDUP_REMOVED lines=10> */
[--C-:B---34-:R-:W-:Y:S01]  /*4980*/  FADD.FTZ R41, R20, -R48.reuse ;  /* 0x8000003014297221 */ /* 0x118fe20000010000 */
        /* <DEDUP_REMOVED lines=19> */
[----:B---3--:R-:W-:-:S07]  /*4ac0*/  FADD.FTZ R45, R20, 1 ;  /* 0x3f800000142d7421 */ /* 0x008fce0000010000 */
[----:B------:R-:W3:Y:S01]  /*4ad0*/  MUFU.RCP R45, R45 ;  /* 0x0000002d002d7308 */ /* 0x000ee20000001000 */
[----:B--2---:R-:W-:Y:S01]  /*4ae0*/  FMUL.FTZ R16, R41, R18 ;  /* 0x0000001229107220 */ /* 0x004fe20000410000 */
[----:B---3--:R-:W-:Y:S01]  /*4af0*/  FMUL.FTZ R47, R40, R45 ;  /* 0x0000002d282f7220 */ /* 0x008fe20000410000 */
[----:B-1----:R-:W-:-:S04]  /*4b00*/  LEA R40, P2, R42, UR8, 0x1 ;  /* 0x000000082a287c11 */ /* 0x002fc8000f8408ff */
[----:B------:R-:W-:Y:S02]  /*4b10*/  LEA.HI.X R41, R42, UR9, R49, 0x1, P2 ;  /* 0x000000092a297c11 */ /* 0x000fe400090f0c31 */
[----:B------:R-:W-:-:S05]  /*4b20*/  F2FP.BF16.F32.PACK_AB R47, R47, R16 ;  /* 0x000000102f2f723e */ /* 0x000fca00000010ff */
[----:B------:R1:W-:Y:S02]  /*4b30*/  STG.E desc[UR6][R40.64], R47 ;  /* 0x0000002f28007986 */ /* 0x0003e4000c101906 */
.L_x_1914:
[----:B------:R-:W-:Y:S05]  /*4b40*/  BSYNC.RECONVERGENT B1 ;  /* 0x0000000000017941 */ /* 0x000fea0003800200 */
.L_x_1913:
[----:B------:R-:W-:Y:S04]  /*4b50*/  BSSY.RECONVERGENT B1, `(.L_x_1915) ;  /* 0x000001e000017945 */ /* 0x000fe80003800200 */
[----:B------:R-:W-:Y:S05]  /*4b60*/  @P1 BRA `(.L_x_1916) ;  /* 0x0000000000701947 */ /* 0x000fea0003800000 */
[--C-:B------:R-:W-:Y:S01]  /*4b70*/  FADD.FTZ R73, R73, -R48.reuse ;  /* 0x8000003049497221 */ /* 0x100fe20000010000 */
[----:B-1-34-:R-:W-:Y:S01]  /*4b80*/  FADD.FTZ R41, R22, -R48 ;  /* 0x8000003016297221 */ /* 0x01afe20000010000 */
[----:B------:R-:W1:Y:S01]  /*4b90*/  LDCU.64 UR4, c[0x0][0x3e0] ;  /* 0x00007c00ff0477ac */ /* 0x000e620008000a00 */
[----:B------:R-:W-:Y:S01]  /*4ba0*/  MOV R42, R102 ;  /* 0x00000066002a7202 */ /* 0x000fe20000000f00 */
[-C--:B------:R-:W-:Y:S01]  /*4bb0*/  FMUL.FTZ R73, R73, R44.reuse ;  /* 0x0000002c49497220 */ /* 0x080fe20000410000 */
[----:B------:R-:W-:Y:S01]  /*4bc0*/  FMUL.FTZ R18, R41, R44 ;  /* 0x0000002c29127220 */ /* 0x000fe20000410000 */
[----:B------:R-:W2:Y:S01]  /*4bd0*/  LDCU.64 UR8, c[0x0][0x380] ;  /* 0x00007000ff0877ac */ /* 0x000ea20008000a00 */
[----:B------:R-:W-:Y:S01]  /*4be0*/  MOV R43, R101 ;  /* 0x00000065002b7202 */ /* 0x000fe20000000f00 */
[----:B-----5:R-:W-:Y:S01]  /*4bf0*/  FFMA.FTZ R73, R36, R73, R38 ;  /* 0x0000004924497223 */ /* 0x020fe20000010026 */
[----:B------:R-:W-:-:S03]  /*4c00*/  FFMA.FTZ R45, R37, R18, R39 ;  /* 0x00000012252d7223 */ /* 0x000fc60000010027 */
[----:B------:R-:W-:Y:S01]  /*4c10*/  FMUL.FTZ R16, R73, -1.4426950216293334961 ;  /* 0xbfb8aa3b49107820 */ /* 0x000fe20000410000 */
[----:B------:R-:W-:-:S05]  /*4c20*/  FMUL.FTZ R20, R45, -1.4426950216293334961 ;  /* 0xbfb8aa3b2d147820 */ /* 0x000fca0000410000 */
[----:B------:R-:W3:Y:S01]  /*4c30*/  MUFU.EX2 R16, R16 ;  /* 0x0000001000107308 */ /* 0x000ee20000000800 */
[----:B-1----:R-:W-:Y:S02]  /*4c40*/  IMAD R41, R17, UR4, RZ ;  /* 0x0000000411297c24 */ /* 0x002fe4000f8e02ff */
[----:B------:R-:W-:-:S05]  /*4c50*/  IMAD.WIDE.U32 R42, R90, UR4, R42 ;  /* 0x000000045a2a7c25 */ /* 0x000fca000f8e002a */
[----:B------:R-:W1:Y:S01]  /*4c60*/  MUFU.EX2 R20, R20 ;  /* 0x0000001400147308 */ /* 0x000e620000000800 */
[----:B------:R-:W-:Y:S01]  /*4c70*/  IMAD R41, R90, UR5, R41 ;  /* 0x000000055a297c24 */ /* 0x000fe2000f8e0229 */
[----:B--2---:R-:W-:-:S04]  /*4c80*/  LEA R40, P1, R42, UR8, 0x1 ;  /* 0x000000082a287c11 */ /* 0x004fc8000f8208ff */
[----:B------:R-:W-:Y:S01]  /*4c90*/  IADD3 R41, PT, PT, R43, R41, RZ ;  /* 0x000000292b297210 */ /* 0x000fe20007ffe0ff */
[----:B---3--:R-:W-:-:S03]  /*4ca0*/  FADD.FTZ R18, R16, 1 ;  /* 0x3f80000010127421 */ /* 0x008fc60000010000 */
[----:B------:R-:W-:-:S03]  /*4cb0*/  LEA.HI.X R41, R42, UR9, R41, 0x1, P1 ;  /* 0x000000092a297c11 */ /* 0x000fc600088f0c29 */
[----:B------:R-:W2:Y:S01]  /*4cc0*/  MUFU.RCP R18, R18 ;  /* 0x0000001200127308 */ /* 0x000ea20000001000 */
[----:B-1----:R-:W-:-:S07]  /*4cd0*/  FADD.FTZ R22, R20, 1 ;  /* 0x3f80000014167421 */ /* 0x002fce0000010000 */
[----:B------:R-:W1:Y:S01]  /*4ce0*/  MUFU.RCP R22, R22 ;  /* 0x0000001600167308 */ /* 0x000e620000001000 */
[----:B--2---:R-:W-:Y:S01]  /*4cf0*/  FMUL.FTZ R16, R73, R18 ;  /* 0x0000001249107220 */ /* 0x004fe20000410000 */
[----:B-1----:R-:W-:-:S05]  /*4d00*/  FMUL.FTZ R45, R45, R22 ;  /* 0x000000162d2d7220 */ /* 0x002fca0000410000 */
[----:B------:R-:W-:-:S05]  /*4d10*/  F2FP.BF16.F32.PACK_AB R45, R45, R16 ;  /* 0x000000102d2d723e */ /* 0x000fca00000010ff */
[----:B------:R1:W-:Y:S02]  /*4d20*/  STG.E desc[UR6][R40.64], R45 ;  /* 0x0000002d28007986 */ /* 0x0003e4000c101906 */
.L_x_1916:
[----:B------:R-:W-:Y:S05]  /*4d30*/  BSYNC.RECONVERGENT B1 ;  /* 0x0000000000017941 */ /* 0x000fea0003800200 */
.L_x_1915:
        /* <DEDUP_REMOVED lines=30> */
.L_x_1918:
[----:B------:R-:W-:Y:S05]  /*4f20*/  BSYNC.RECONVERGENT B1 ;  /* 0x0000000000017941 */ /* 0x000fea0003800200 */
.L_x_1917:
[----:B------:R-:W-:Y:S04]  /*4f30*/  BSSY.RECONVERGENT B1, `(.L_x_1919) ;  /* 0x000001e000017945 */ /* 0x000fe80003800200 */
[----:B------:R-:W-:Y:S05]  /*4f40*/  @P6 BRA `(.L_x_1920) ;  /* 0x0000000000706947 */ /* 0x000fea0003800000 */
[--C-:B-1-34-:R-:W-:Y:S01]  /*4f50*/  FADD.FTZ R41, R26, -R48.reuse ;  /* 0x800000301a297221 */ /* 0x11afe20000010000 */
[----:B------:R-:W-:Y:S01]  /*4f60*/  FADD.FTZ R77, R77, -R48 ;  /* 0x800000304d4d7221 */ /* 0x000fe20000010000 */
[----:B------:R-:W2:Y:S01]  /*4f70*/  LDCU.64 UR4, c[0x0][0x3e0] ;  /* 0x00007c00ff0477ac */ /* 0x000ea20008000a00 */
[----:B------:R-:W-:Y:S01]  /*4f80*/  MOV R42, R102 ;  /* 0x00000066002a7202 */ /* 0x000fe20000000f00 */
[-C--:B------:R-:W-:Y:S01]  /*4f90*/  FMUL.FTZ R41, R41, R44.reuse ;  /* 0x0000002c29297220 */ /* 0x080fe20000410000 */
[----:B------:R-:W-:Y:S01]  /*4fa0*/  FMUL.FTZ R18, R77, R44 ;  /* 0x0000002c4d127220 */ /* 0x000fe20000410000 */
[----:B------:R-:W1:Y:S01]  /*4fb0*/  LDCU.64 UR8, c[0x0][0x380] ;  /* 0x00007000ff0877ac */ /* 0x000e620008000a00 */
[----:B------:R-:W-:Y:S01]  /*4fc0*/  MOV R43, R101 ;  /* 0x00000065002b7202 */ /* 0x000fe20000000f00 */
[----:B-----5:R-:W-:Y:S01]  /*4fd0*/  FFMA.FTZ R41, R36, R41, R38 ;  /* 0x0000002924297223 */ /* 0x020fe20000010026 */
[----:B------:R-:W-:-:S03]  /*4fe0*/  FFMA.FTZ R45, R37, R18, R39 ;  /* 0x00000012252d7223 */ /* 0x000fc60000010027 */
[----:B------:R-:W-:Y:S01]  /*4ff0*/  FMUL.FTZ R16, R41, -1.4426950216293334961 ;  /* 0xbfb8aa3b29107820 */ /* 0x000fe20000410000 */
[----:B------:R-:W-:-:S05]  /*5000*/  FMUL.FTZ R20, R45, -1.4426950216293334961 ;  /* 0xbfb8aa3b2d147820 */ /* 0x000fca0000410000 */
[----:B------:R-:W3:Y:S01]  /*5010*/  MUFU.EX2 R16, R16 ;  /* 0x0000001000107308 */ /* 0x000ee20000000800 */
[----:B--2---:R-:W-:Y:S02]  /*5020*/  IMAD R47, R21, UR4, RZ ;  /* 0x00000004152f7c24 */ /* 0x004fe4000f8e02ff */
[----:B------:R-:W-:-:S05]  /*5030*/  IMAD.WIDE.U32 R42, R86, UR4, R42 ;  /* 0x00000004562a7c25 */ /* 0x000fca000f8e002a */
[----:B------:R-:W2:Y:S01]  /*5040*/  MUFU.EX2 R20, R20 ;  /* 0x0000001400147308 */ /* 0x000ea20000000800 */
[----:B------:R-:W-:Y:S01]  /*5050*/  IMAD R47, R86, UR5, R47 ;  /* 0x00000005562f7c24 */ /* 0x000fe2000f8e022f */
[----:B-1----:R-:W-:-:S04]  /*5060*/  LEA R40, P1, R42, UR8, 0x1 ;  /* 0x000000082a287c11 */ /* 0x002fc8000f8208ff */
[----:B------:R-:W-:Y:S01]  /*5070*/  IADD3 R47, PT, PT, R43, R47, RZ ;  /* 0x0000002f2b2f7210 */ /* 0x000fe20007ffe0ff */
[----:B---3--:R-:W-:-:S06]  /*5080*/  FADD.FTZ R18, R16, 1 ;  /* 0x3f80000010127421 */ /* 0x008fcc0000010000 */
[----:B------:R-:W1:Y:S01]  /*5090*/  MUFU.RCP R18, R18 ;  /* 0x0000001200127308 */ /* 0x000e620000001000 */
[----:B--2---:R-:W-:-:S07]  /*50a0*/  FADD.FTZ R22, R20, 1 ;  /* 0x3f80000014167421 */ /* 0x004fce0000010000 */
[----:B------:R-:W2:Y:S01]  /*50b0*/  MUFU.RCP R22, R22 ;  /* 0x0000001600167308 */ /* 0x000ea20000001000 */
[----:B-1----:R-:W-:Y:S01]  /*50c0*/  FMUL.FTZ R16, R41, R18 ;  /* 0x0000001229107220 */ /* 0x002fe20000410000 */
[----:B------:R-:W-:Y:S01]  /*50d0*/  LEA.HI.X R41, R42, UR9, R47, 0x1, P1 ;  /* 0x000000092a297c11 */ /* 0x000fe200088f0c2f */
[----:B--2---:R-:W-:-:S05]  /*50e0*/  FMUL.FTZ R45, R45, R22 ;  /* 0x000000162d2d7220 */ /* 0x004fca0000410000 */
[----:B------:R-:W-:-:S05]  /*50f0*/  F2FP.BF16.F32.PACK_AB R45, R45, R16 ;  /* 0x000000102d2d723e */ /* 0x000fca00000010ff */
[----:B------:R1:W-:Y:S02]  /*5100*/  STG.E desc[UR6][R40.64], R45 ;  /* 0x0000002d28007986 */ /* 0x0003e4000c101906 */
.L_x_1920:
[----:B------:R-:W-:Y:S05]  /*5110*/  BSYNC.RECONVERGENT B1 ;  /* 0x0000000000017941 */ /* 0x000fea0003800200 */
.L_x_1919:
        /* <DEDUP_REMOVED lines=38> */
.L_x_1922:
[----:B------:R-:W-:Y:S05]  /*5380*/  BSYNC.RECONVERGENT B1 ;  /* 0x0000000000017941 */ /* 0x000fea0003800200 */
.L_x_1921:
        /* <DEDUP_REMOVED lines=30> */
.L_x_1924:
[----:B------:R-:W-:Y:S05]  /*5570*/  BSYNC.RECONVERGENT B1 ;  /* 0x0000000000017941 */ /* 0x000fea0003800200 */
.L_x_1923:
        /* <DEDUP_REMOVED lines=30> */
.L_x_1926:
[----:B------:R-:W-:Y:S05]  /*5760*/  BSYNC.RECONVERGENT B1 ;  /* 0x0000000000017941 */ /* 0x000fea0003800200 */
.L_x_1925:
[----:B------:R-:W-:Y:S04]  /*5770*/  BSSY.RECONVERGENT B1, `(.L_x_1927) ;  /* 0x000001e000017945 */ /* 0x000fe80003800200 */
[----:B------:R-:W-:Y:S05]  /*5780*/  @P6 BRA `(.L_x_1928) ;  /* 0x0000000000706947 */ /* 0x000fea0003800000 */
[--C-:B-1-34-:R-:W-:Y:S01]  /*5790*/  FADD.FTZ R41, R34, -R48.reuse ;  /* 0x8000003022297221 */ /* 0x11afe20000010000 */
[----:B------:R-:W-:Y:S01]  /*57a0*/  FADD.FTZ R85, R85, -R48 ;  /* 0x8000003055557221 */ /* 0x000fe20000010000 */
[----:B------:R-:W1:Y:S01]  /*57b0*/  LDCU.64 UR4, c[0x0][0x3e0] ;  /* 0x00007c00ff0477ac */ /* 0x000e620008000a00 */
[----:B--2---:R-:W-:Y:S01]  /*57c0*/  MOV R40, R102 ;  /* 0x0000006600287202 */ /* 0x004fe20000000f00 */
[-C--:B------:R-:W-:Y:S01]  /*57d0*/  FMUL.FTZ R41, R41, R44.reuse ;  /* 0x0000002c29297220 */ /* 0x080fe20000410000 */
[----:B------:R-:W-:Y:S01]  /*57e0*/  FMUL.FTZ R18, R85, R44 ;  /* 0x0000002c55127220 */ /* 0x000fe20000410000 */
[----:B------:R-:W2:Y:S02]  /*57f0*/  LDCU.64 UR8, c[0x0][0x380] ;  /* 0x00007000ff0877ac */ /* 0x000ea40008000a00 */
[----:B-----5:R-:W-:Y:S01]  /*5800*/  FFMA.FTZ R43, R36, R41, R38 ;  /* 0x00000029242b7223 */ /* 0x020fe20000010026 */
[----:B------:R-:W-:Y:S01]  /*5810*/  FFMA.FTZ R45, R37, R18, R39 ;  /* 0x00000012252d7223 */ /* 0x000fe20000010027 */
[----:B------:R-:W-:-:S02]  /*5820*/  MOV R41, R101 ;  /* 0x0000006500297202 */ /* 0x000fc40000000f00 */
        /* <DEDUP_REMOVED lines=9> */
[----:B---3--:R-:W-:-:S06]  /*58c0*/  FADD.FTZ R18, R16, 1 ;  /* 0x3f80000010127421 */ /* 0x008fcc0000010000 */
[----:B------:R-:W2:Y:S01]  /*58d0*/  MUFU.RCP R18, R18 ;  /* 0x0000001200127308 */ /* 0x000ea20000001000 */
[----:B-1----:R-:W-:-:S07]  /*58e0*/  FADD.FTZ R22, R20, 1 ;  /* 0x3f80000014167421 */ /* 0x002fce0000010000 */
[----:B------:R-:W1:Y:S01]  /*58f0*/  MUFU.RCP R22, R22 ;  /* 0x0000001600167308 */ /* 0x000e620000001000 */
[----:B--2---:R-:W-:Y:S01]  /*5900*/  FMUL.FTZ R16, R43, R18 ;  /* 0x000000122b107220 */ /* 0x004fe20000410000 */
[----:B------:R-:W-:Y:S01]  /*5910*/  LEA.HI.X R43, R40, UR9, R47, 0x1, P3 ;  /* 0x00000009282b7c11 */ /* 0x000fe200098f0c2f */
[----:B-1----:R-:W-:-:S05]  /*5920*/  FMUL.FTZ R45, R45, R22 ;  /* 0x000000162d2d7220 */ /* 0x002fca0000410000 */
[----:B------:R-:W-:-:S05]  /*5930*/  F2FP.BF16.F32.PACK_AB R45, R45, R16 ;  /* 0x000000102d2d723e */ /* 0x000fca00000010ff */
[----:B------:R1:W-:Y:S02]  /*5940*/  STG.E desc[UR6][R42.64], R45 ;  /* 0x0000002d2a007986 */ /* 0x0003e4000c101906 */
.L_x_1928:
[----:B------:R-:W-:Y:S05]  /*5950*/  BSYNC.RECONVERGENT B1 ;  /* 0x0000000000017941 */ /* 0x000fea0003800200 */
.L_x_1927:
        /* <DEDUP_REMOVED lines=12> */
[--C-:B------:R-:W-:Y:S01]  /*5a20*/  FADD.FTZ R87, R87, -R48.reuse ;  /* 0x8000003057577221 */ /* 0x100fe20000010000 */
[----:B-1-34-:R-:W-:Y:S01]  /*5a30*/  FADD.FTZ R41, R60, -R48 ;  /* 0x800000303c297221 */ /* 0x01afe20000010000 */
[----:B------:R-:W1:Y:S01]  /*5a40*/  LDCU.64 UR4, c[0x0][0x3e0] ;  /* 0x00007c00ff0477ac */ /* 0x000e620008000a00 */
[----:B--2---:R-:W-:Y:S01]  /*5a50*/  MOV R40, R102 ;  /* 0x0000006600287202 */ /* 0x004fe20000000f00 */
        /* <DEDUP_REMOVED lines=24> */
.L_x_1930:
[----:B------:R-:W-:Y:S05]  /*5be0*/  BSYNC.RECONVERGENT B1 ;  /* 0x0000000000017941 */ /* 0x000fea0003800200 */
.L_x_1929:
[----:B------:R-:W-:Y:S04]  /*5bf0*/  BSSY.RECONVERGENT B1, `(.L_x_1931) ;  /* 0x000001e000017945 */ /* 0x000fe80003800200 */
[----:B------:R-:W-:Y:S05]  /*5c00*/  @P2 BRA `(.L_x_1932) ;  /* 0x0000000000702947 */ /* 0x000fea0003800000 */
        /* <DEDUP_REMOVED lines=28> */
.L_x_1932:
[----:B------:R-:W-:Y:S05]  /*5dd0*/  BSYNC.RECONVERGENT B1 ;  /* 0x0000000000017941 */ /* 0x000fea0003800200 */
.L_x_1931:
        /* <DEDUP_REMOVED lines=30> */
.L_x_1934:
[----:B------:R-:W-:Y:S05]  /*5fc0*/  BSYNC.RECONVERGENT B1 ;  /* 0x0000000000017941 */ /* 0x000fea0003800200 */
.L_x_1933:
        /* <DEDUP_REMOVED lines=30> */
.L_x_1936:
[----:B------:R-:W-:Y:S05]  /*61b0*/  BSYNC.RECONVERGENT B1 ;  /* 0x0000000000017941 */ /* 0x000fea0003800200 */
.L_x_1935:
        /* <DEDUP_REMOVED lines=30> */
.L_x_1938:
[----:B------:R-:W-:Y:S05]  /*63a0*/  BSYNC.RECONVERGENT B1 ;  /* 0x0000000000017941 */ /* 0x000fea0003800200 */
.L_x_1937:
[----:B------:R-:W-:Y:S05]  /*63b0*/  @P6 BRA `(.L_x_1908) ;  /* 0x00000000006c6947 */ /* 0x000fea0003800000 */
[--C-:B------:R-:W-:Y:S01]  /*63c0*/  FADD.FTZ R97, R97, -R48.reuse ;  /* 0x8000003061617221 */ /* 0x100fe20000010000 */
[----:B-1-34-:R-:W-:Y:S01]  /*63d0*/  FADD.FTZ R41, R70, -R48 ;  /* 0x8000003046297221 */ /* 0x01afe20000010000 */
[----:B------:R-:W1:Y:S01]  /*63e0*/  LDCU.64 UR4, c[0x0][0x3e0] ;  /* 0x00007c00ff0477ac */ /* 0x000e620008000a00 */
[----:B------:R-:W-:Y:S01]  /*63f0*/  MOV R100, R102 ;  /* 0x0000006600647202 */ /* 0x000fe20000000f00 */
[-C--:B------:R-:W-:Y:S01]  /*6400*/  FMUL.FTZ R97, R97, R44.reuse ;  /* 0x0000002c61617220 */ /* 0x080fe20000410000 */
[----:B------:R-:W-:Y:S01]  /*6410*/  FMUL.FTZ R44, R41, R44 ;  /* 0x0000002c292c7220 */ /* 0x000fe20000410000 */
[----:B------:R-:W3:Y:S02]  /*6420*/  LDCU.64 UR8, c[0x0][0x380] ;  /* 0x00007000ff0877ac */ /* 0x000ee40008000a00 */
[----:B-----5:R-:W-:Y:S01]  /*6430*/  FFMA.FTZ R97, R36, R97, R38 ;  /* 0x0000006124617223 */ /* 0x020fe20000010026 */
[----:B------:R-:W-:-:S03]  /*6440*/  FFMA.FTZ R39, R37, R44, R39 ;  /* 0x0000002c25277223 */ /* 0x000fc60000010027 */
[----:B------:R-:W-:Y:S01]  /*6450*/  FMUL.FTZ R16, R97, -1.4426950216293334961 ;  /* 0xbfb8aa3b61107820 */ /* 0x000fe20000410000 */
[----:B------:R-:W-:-:S05]  /*6460*/  FMUL.FTZ R20, R39, -1.4426950216293334961 ;  /* 0xbfb8aa3b27147820 */ /* 0x000fca0000410000 */
[----:B------:R-:W4:Y:S01]  /*6470*/  MUFU.EX2 R16, R16 ;  /* 0x0000001000107308 */ /* 0x000f220000000800 */
[----:B-1----:R-:W-:Y:S02]  /*6480*/  IMAD R37, R65, UR4, RZ ;  /* 0x0000000441257c24 */ /* 0x002fe4000f8e02ff */
[----:B------:R-:W-:-:S05]  /*6490*/  IMAD.WIDE.U32 R100, R12, UR4, R100 ;  /* 0x000000040c647c25 */ /* 0x000fca000f8e0064 */
[----:B------:R-:W1:Y:S01]  /*64a0*/  MUFU.EX2 R20, R20 ;  /* 0x0000001400147308 */ /* 0x000e620000000800 */
[----:B------:R-:W-:Y:S01]  /*64b0*/  IMAD R37, R12, UR5, R37 ;  /* 0x000000050c257c24 */ /* 0x000fe2000f8e0225 */
[----:B---3--:R-:W-:-:S04]  /*64c0*/  LEA R36, P1, R100, UR8, 0x1 ;  /* 0x0000000864247c11 */ /* 0x008fc8000f8208ff */
[----:B------:R-:W-:Y:S01]  /*64d0*/  IADD3 R37, PT, PT, R101, R37, RZ ;  /* 0x0000002565257210 */ /* 0x000fe20007ffe0ff */
[----:B----4-:R-:W-:-:S03]  /*64e0*/  FADD.FTZ R18, R16, 1 ;  /* 0x3f80000010127421 */ /* 0x010fc60000010000 */
[----:B------:R-:W-:-:S03]  /*64f0*/  LEA.HI.X R37, R100, UR9, R37, 0x1, P1 ;  /* 0x0000000964257c11 */ /* 0x000fc600088f0c25 */
[----:B------:R-:W3:Y:S01]  /*6500*/  MUFU.RCP R18, R18 ;  /* 0x0000001200127308 */ /* 0x000ee20000001000 */
[----:B-1----:R-:W-:-:S07]  /*6510*/  FADD.FTZ R22, R20, 1 ;  /* 0x3f80000014167421 */ /* 0x002fce0000010000 */
[----:B------:R-:W1:Y:S01]  /*6520*/  MUFU.RCP R22, R22 ;  /* 0x0000001600167308 */ /* 0x000e620000001000 */
[----:B---3--:R-:W-:Y:S01]  /*6530*/  FMUL.FTZ R16, R97, R18 ;  /* 0x0000001261107220 */ /* 0x008fe20000410000 */
[----:B-1----:R-:W-:-:S05]  /*6540*/  FMUL.FTZ R39, R39, R22 ;  /* 0x0000001627277220 */ /* 0x002fca0000410000 */
[----:B------:R-:W-:-:S05]  /*6550*/  F2FP.BF16.F32.PACK_AB R39, R39, R16 ;  /* 0x000000102727723e */ /* 0x000fca00000010ff */
[----:B------:R1:W-:Y:S02]  /*6560*/  STG.E desc[UR6][R36.64], R39 ;  /* 0x0000002724007986 */ /* 0x0003e4000c101906 */
.L_x_1908:
[----:B------:R-:W-:Y:S05]  /*6570*/  BSYNC.RECONVERGENT B0 ;  /* 0x0000000000007941 */ /* 0x000fea0003800200 */
.L_x_1876:
[----:B------:R-:W2:Y:S01]  /*6580*/  LDCU UR4, c[0x0][0x3f8] ;  /* 0x00007f00ff0477ac */ /* 0x000ea20008000800 */
[----:B------:R-:W-:Y:S02]  /*6590*/  IADD3 R8, PT, PT, R5, R8, RZ ;  /* 0x0000000805087210 */ /* 0x000fe40007ffe0ff */
[----:B------:R-:W-:Y:S01]  /*65a0*/  IADD3 R6, PT, PT, R6, 0x1, RZ ;  /* 0x0000000106067810 */ /* 0x000fe20007ffe0ff */
[----:B------:R-:W2:Y:S02]  /*65b0*/  LDCU UR5, c[0x0][0x3c8] ;  /* 0x00007900ff0577ac */ /* 0x000ea40008000800 */
[----:B--2---:R-:W-:-:S06]  /*65c0*/  UIMAD UR4, UR4, UR5, URZ ;  /* 0x00000005040472a4 */ /* 0x004fcc000f8e02ff */
[----:B------:R-:W-:-:S13]  /*65d0*/  ISETP.GE.AND P1, PT, R8, UR4, PT ;  /* 0x0000000408007c0c */ /* 0x000fda000bf26270 */
[----:B------:R-:W-:Y:S05]  /*65e0*/  @!P1 BRA `(.L_x_1939) ;  /* 0xffffff9c00789947 */ /* 0x000fea000383ffff */
[----:B------:R-:W-:Y:S05]  /*65f0*/  EXIT ;  /* 0x000000000000794d */ /* 0x000fea0003800000 */
.L_x_1940:
        /* <DEDUP_REMOVED lines=16> */
.L_x_4917:


//--------------------- .text._Z35group_norm_nhwc_fwd_one_pass_kernelI11Bf16IOFp32WLi256ELi120ELi480EEv26Group_norm_nhwc_fwd_params --------------------------
	.section	.text._Z35group_norm_nhwc_fwd_one_pass_kernelI11Bf16IOFp32WLi256ELi120ELi480EEv26Group_norm_nhwc_fwd_params,"ax",@progbits
	.align	128
        .global         _Z35group_norm_nhwc_fwd_one_pass_kernelI11Bf16IOFp32WLi256ELi120ELi480EEv26Group_norm_nhwc_fwd_params
        .type           _Z35group_norm_nhwc_fwd_one_pass_kernelI11Bf16IOFp32WLi256ELi120ELi480EEv26Group_norm_nhwc_fwd_params,@function
        .size           _Z35group_norm_nhwc_fwd_one_pass_kernelI11Bf16IOFp32WLi256ELi120ELi480EEv26Group_norm_nhwc_fwd_params,(.L_x_4918 - _Z35group_norm_nhwc_fwd_one_pass_kernelI11Bf16IOFp32WLi256ELi120ELi480EEv26Group_norm_nhwc_fwd_params)
        .other          _Z35group_norm_nhwc_fwd_one_pass_kernelI11Bf16IOFp32WLi256ELi120ELi480EEv26Group_norm_nhwc_fwd_params,@"STO_CUDA_ENTRY STV_DEFAULT"
_Z35group_norm_nhwc_fwd_one_pass_kernelI11Bf16IOFp32WLi256ELi120ELi480EEv26Group_norm_nhwc_fwd_params:
.text._Z35group_norm_nhwc_fwd_one_pass_kernelI11Bf16IOFp32WLi256ELi120ELi480EEv26Group_norm_nhwc_fwd_params:
        /* <DEDUP_REMOVED lines=10> */
[----:B------:R-:W-:Y:S01]  /*00a0*/  HFMA2 R90, -RZ, RZ, 0, 0 ;  /* 0x00000000ff5a7431 */ /* 0x000fe200000001ff */
[----:B------:R-:W3:Y:S01]  /*00b0*/  S2R R105, SR_CTAID.X ;  /* 0x0000000000697919 */ /* 0x000ee20000002500 */
[----:B------:R-:W4:Y:S01]  /*00c0*/  LDCU.64 UR6, c[0x0][0x388] ;  /* 0x00007100ff0677ac */ /* 0x000f220008000a00 */
[----:B------:R-:W-:Y:S01]  /*00d0*/  MOV R109, R107 ;  /* 0x0000006b006d7202 */ /* 0x000fe20000000f00 */
[----:B------:R-:W1:Y:S01]  /*00e0*/  S2R R84, SR_LANEID ;  /* 0x0000000000547919 */ /* 0x000e620000000000 */
[----:B----4-:R-:W-:Y:S02]  /*00f0*/  ISETP.NE.U32.AND P1, PT, RZ, UR6, PT ;  /* 0x00000006ff007c0c */ /* 0x010fe4000bf25070 */
[----:B0-----:R-:W-:-:S02]  /*0100*/  LOP3.LUT R0, R88, 0xffff, RZ, 0xc0, !PT ;  /* 0x0000ffff58007812 */ /* 0x001fc400078ec0ff */
[----:B---3--:R-:W-:-:S03]  /*0110*/  LOP3.LUT P0, RZ, R88, R105, RZ, 0xfc, !PT ;  /* 0x0000006958ff7212 */ /* 0x008fc6000780fcff */
[----:B------:R-:W-:Y:S01]  /*0120*/  IMAD R0, R0, 0x445, RZ ;  /* 0x0000044500007824 */ /* 0x000fe200078e02ff */
[----:B------:R-:W-:Y:S01]  /*0130*/  ISETP.NE.AND.EX P0, PT, RZ, UR7, !P0, P1 ;  /* 0x00000007ff007c0c */ /* 0x000fe2000c705310 */
[----:B------:R-:W0:Y:S03]  /*0140*/  LDCU.64 UR6, c[0x0][0x358] ;  /* 0x00006b00ff0677ac */ /* 0x000e260008000a00 */
[----:B------:R-:W-:-:S04]  /*0150*/  SHF.R.U32.HI R112, RZ, 0x10, R0 ;  /* 0x00000010ff707819 */ /* 0x000fc80000011600 */
[----:B------:R-:W-:Y:S01]  /*0160*/  PRMT R0, R112, 0x9910, RZ ;  /* 0x0000991070007816 */ /* 0x000fe200000000ff */
[----:B-1----:R-:W-:-:S04]  /*0170*/  IMAD R94, R105, UR4, R112 ;  /* 0x00000004695e7c24 */ /* 0x002fc8000f8e0270 */
[----:B------:R-:W-:Y:S01]  /*0180*/  IMAD R0, R0, 0x3c, RZ ;  /* 0x0000003c00007824 */ /* 0x000fe200078e02ff */
[C---:B------:R-:W-:Y:S02]  /*0190*/  IADD3 R110, PT, PT, R94.reuse, 0x10, RZ ;  /* 0x000000105e6e7810 */ /* 0x040fe40007ffe0ff */
[C---:B------:R-:W-:Y:S02]  /*01a0*/  IADD3 R108, PT, PT, R94.reuse, 0x78, RZ ;  /* 0x000000785e6c7810 */ /* 0x040fe40007ffe0ff */
[----:B------:R-:W-:Y:S02]  /*01b0*/  IADD3 R0, PT, PT, RZ, -R0, RZ ;  /* 0x80000000ff007210 */ /* 0x000fe40007ffe0ff */
[----:B------:R-:W-:Y:S02]  /*01c0*/  IADD3 R106, PT, PT, R94, 0x80, RZ ;  /* 0x000000805e6a7810 */ /* 0x000fe40007ffe0ff */
[----:B------:R-:W-:Y:S02]  /*01d0*/  PRMT R3, R0, 0x7710, RZ ;  /* 0x0000771000037816 */ /* 0x000fe400000000ff */
[----:B------:R-:W-:-:S02]  /*01e0*/  IADD3 R104, PT, PT, R94, 0x90, RZ ;  /* 0x000000905e687810 */ /* 0x000fc40007ffe0ff */
[C---:B------:R-:W-:Y:S02]  /*01f0*/  IADD3 R102, PT, PT, R94.reuse, 0x98, RZ ;  /* 0x000000985e667810 */ /* 0x040fe40007ffe0ff */
[C---:B------:R-:W-:Y:S02]  /*0200*/  IADD3 R100, PT, PT, R94.reuse, 0xb0, RZ ;  /* 0x000000b05e647810 */ /* 0x040fe40007ffe0ff */
[C---:B------:R-:W-:Y:S02]  /*0210*/  IADD3 R98, PT, PT, R94.reuse, 0xd0, RZ ;  /* 0x000000d05e627810 */ /* 0x040fe40007ffe0ff */
[C---:B------:R-:W-:Y:S02]  /*0220*/  IADD3 R96, PT, PT, R94.reuse, 0xd8, RZ ;  /* 0x000000d85e607810 */ /* 0x040fe40007ffe0ff */
[----:B------:R-:W-:Y:S02]  /*0230*/  IADD3 R94, PT, PT, R94, 0xf0, RZ ;  /* 0x000000f05e5e7810 */ /* 0x000fe40007ffe0ff */
[----:B------:R-:W-:-:S02]  /*0240*/  IADD3 R92, PT, PT, R3, R88, RZ ;  /* 0x00000058035c7210 */ /* 0x000fc40007ffe0ff */
        /* <DEDUP_REMOVED lines=9> */
[----:B0-2---:R-:W-:-:S07]  /*02e0*/  SHF.L.U32 R92, R92, 0x1, RZ ;  /* 0x000000015c5c7819 */ /* 0x005fce00000006ff */
.L_x_2080:
[----:B0-----:R-:W0:Y:S01]  /*02f0*/  LDC R6, c[0x0][0x3f8] ;  /* 0x0000fe00ff067b82 */ /* 0x001e220000000800 */
[----:B------:R-:W1:Y:S01]  /*0300*/  LDCU UR8, c[0x0][0x404] ;  /* 0x00008080ff0877ac */ /* 0x000e620008000800 */
[----:B------:R-:W-:Y:S02]  /*0310*/  LOP3.LUT R114, R92, 0xffff, RZ, 0xc0, !PT ;  /* 0x0000ffff5c727812 */ /* 0x000fe400078ec0ff */
[----:B------:R-:W-:Y:S01]  /*0320*/  MOV R85, RZ ;  /* 0x000000ff00557202 */ /* 0x000fe20000000f00 */
[----:B--2---:R-:W2:Y:S01]  /*0330*/  LDCU.64 UR4, c[0x0][0x3e8] ;  /* 0x00007d00ff0477ac */ /* 0x004ea20008000a00 */
[----:B-1---5:R-:W-:Y:S01]  /*0340*/  IMAD R31, R105, UR8, R112 ;  /* 0x00000008691f7c24 */ /* 0x022fe2000f8e0270 */
[----:B------:R-:W1:Y:S01]  /*0350*/  LDCU.64 UR8, c[0x0][0x3f0] ;  /* 0x00007e00ff0877ac */ /* 0x000e620008000a00 */
[----:B0--34-:R-:W-:-:S03]  /*0360*/  IABS R5, R6 ;  /* 0x0000000600057213 */ /* 0x019fc60000000000 */
[C---:B------:R-:W-:Y:S01]  /*0370*/  IADD3 R9, PT, PT, R31.reuse, 0x8, RZ ;  /* 0x000000081f097810 */ /* 0x040fe20007ffe0ff */
[----:B------:R-:W0:Y:S01]  /*0380*/  I2F.RP R0, R5 ;  /* 0x0000000500007306 */ /* 0x000e220000209400 */
[C---:B------:R-:W-:Y:S02]  /*0390*/  IADD3 R17, PT, PT, R31.reuse, 0x18, RZ ;  /* 0x000000181f117810 */ /* 0x040fe40007ffe0ff */
[----:B------:R-:W-:Y:S02]  /*03a0*/  SHF.R.S32.HI R11, RZ, 0x1f, R9 ;  /* 0x0000001fff0b7819 */ /* 0x000fe40000011409 */
[----:B------:R-:W-:Y:S02]  /*03b0*/  IADD3 R19, PT, PT, R31, 0x20, RZ ;  /* 0x000000201f137810 */ /* 0x000fe40007ffe0ff */
[----:B--2---:R-:W-:Y:S02]  /*03c0*/  ISETP.GE.U32.AND P4, PT, R17, UR4, PT ;  /* 0x0000000411007c0c */ /* 0x004fe4000bf86070 */
[----:B------:R-:W-:-:S02]  /*03d0*/  SHF.R.S32.HI R15, RZ, 0x1f, R17 ;  /* 0x0000001fff0f7819 */ /* 0x000fc40000011411 */
[----:B------:R-:W-:Y:S02]  /*03e0*/  ISETP.GE.U32.AND P5, PT, R19, UR4, PT ;  /* 0x0000000413007c0c */ /* 0x000fe4000bfa6070 */
[----:B------:R-:W-:Y:S01]  /*03f0*/  ISETP.GE.AND.EX P4, PT, R15, UR5, PT, P4 ;  /* 0x000000050f007c0c */ /* 0x000fe2000bf86340 */
[----:B0-----:R-:W0:Y:S01]  /*0400*/  MUFU.RCP R0, R0 ;  /* 0x0000000000007308 */ /* 0x001e220000001000 */
[----:B------:R-:W-:Y:S02]  /*0410*/  SHF.R.S32.HI R25, RZ, 0x1f, R19 ;  /* 0x0000001fff197819 */ /* 0x000fe40000011413 */
[----:B------:R-:W-:Y:S02]  /*0420*/  IADD3 R21, PT, PT, R31, 0x28, RZ ;  /* 0x000000281f157810 */ /* 0x000fe40007ffe0ff */
[----:B------:R-:W-:Y:S02]  /*0430*/  ISETP.GE.AND.EX P5, PT, R25, UR5, PT, P5 ;  /* 0x0000000519007c0c */ /* 0x000fe4000bfa6350 */
[----:B------:R-:W-:-:S02]  /*0440*/  SHF.R.S32.HI R27, RZ, 0x1f, R21 ;  /* 0x0000001fff1b7819 */ /* 0x000fc40000011415 */
[----:B0-----:R-:W-:-:S04]  /*0450*/  IADD3 R2, PT, PT, R0, 0xffffffe, RZ ;  /* 0x0ffffffe00027810 */ /* 0x001fc80007ffe0ff */
[----:B------:R0:W2:Y:S02]  /*0460*/  F2I.FTZ.U32.TRUNC.NTZ R3, R2 ;  /* 0x0000000200037305 */ /* 0x0000a4000021f000 */
[----:B0-----:R-:W-:Y:S02]  /*0470*/  MOV R2, RZ ;  /* 0x000000ff00027202 */ /* 0x001fe40000000f00 */
[----:B--2---:R-:W-:-:S05]  /*0480*/  IADD3 R4, PT, PT, RZ, -R3, RZ ;  /* 0x80000003ff047210 */ /* 0x004fca0007ffe0ff */
        /* <DEDUP_REMOVED lines=12> */
[----:B------:R-:W-:-:S02]  /*0550*/  ISETP.GE.AND P3, PT, R0, RZ, PT ;  /* 0x000000ff0000720c */ /* 0x000fc40003f66270 */
[----:B------:R-:W-:-:S05]  /*0560*/  SHF.R.S32.HI R5, RZ, 0x1f, R31 ;  /* 0x0000001fff057819 */ /* 0x000fca000001141f */
[----:B------:R-:W-:Y:S02]  /*0570*/  @P1 IADD3 R3, PT, PT, R3, 0x1, RZ ;  /* 0x0000000103031810 */ /* 0x000fe40007ffe0ff */
[----:B------:R-:W-:-:S04]  /*0580*/  ISETP.GE.U32.AND P1, PT, R31, UR4, PT ;  /* 0x000000041f007c0c */ /* 0x000fc8000bf26070 */
[----:B------:R-:W-:Y:S02]  /*0590*/  ISETP.GE.AND.EX P1, PT, R5, UR5, PT, P1 ;  /* 0x0000000505007c0c */ /* 0x000fe4000bf26310 */
[----:B------:R-:W-:Y:S02]  /*05a0*/  @!P3 IADD3 R3, PT, PT, -R3, RZ, RZ ;  /* 0x000000ff0303b210 */ /* 0x000fe40007ffe1ff */
[----:B------:R-:W-:Y:S02]  /*05b0*/  @!P2 LOP3.LUT R3, RZ, R6, RZ, 0x33, !PT ;  /* 0x00000006ff03a212 */ /* 0x000fe400078e33ff */
[----:B------:R-:W-:Y:S02]  /*05c0*/  ISETP.GE.U32.AND P3, PT, R9, UR4, PT ;  /* 0x0000000409007c0c */ /* 0x000fe4000bf66070 */
[----:B------:R-:W-:Y:S02]  /*05d0*/  IADD3 R0, PT, PT, -R3, RZ, RZ ;  /* 0x000000ff03007210 */ /* 0x000fe40007ffe1ff */
[----:B------:R-:W-:-:S03]  /*05e0*/  ISETP.GE.AND.EX P3, PT, R11, UR5, PT, P3 ;  /* 0x000000050b007c0c */ /* 0x000fc6000bf66330 */
[----:B------:R-:W-:Y:S01]  /*05f0*/  IMAD R111, R6, R0, R109 ;  /* 0x00000000066f7224 */ /* 0x000fe200078e026d */
[----:B------:R-:W-:Y:S01]  /*0600*/  SHF.R.S32.HI R0, RZ, 0x1f, R3 ;  /* 0x0000001fff007819 */ /* 0x000fe20000011403 */
[----:B------:R-:W0:Y:S02]  /*0610*/  @!P1 LDC.64 R6, c[0x0][0x3e0] ;  /* 0x0000f800ff069b82 */ /* 0x000e240000000a00 */
[----:B------:R-:W-:Y:S02]  /*0620*/  IMAD R111, R111, 0x78, RZ ;  /* 0x000000786f6f7824 */ /* 0x000fe400078e02ff */
[----:B-1----:R-:W-:-:S03]  /*0630*/  IMAD R0, R0, UR8, RZ ;  /* 0x0000000800007c24 */ /* 0x002fc6000f8e02ff */
[----:B------:R-:W-:Y:S01]  /*0640*/  IADD3 R114, P2, PT, R111, R114, RZ ;  /* 0x000000726f727210 */ /* 0x000fe20007f5e0ff */
[----:B------:R-:W1:Y:S01]  /*0650*/  @!P1 LDC.64 R12, c[0x0][0x390] ;  /* 0x0000e400ff0c9b82 */ /* 0x000e620000000a00 */
[----:B------:R-:W-:Y:S02]  /*0660*/  IMAD R117, R3, UR9, R0 ;  /* 0x0000000903757c24 */ /* 0x000fe4000f8e0200 */
[----:B------:R-:W-:-:S05]  /*0670*/  LEA.HI.X.SX32 R115, R111, RZ, 0x1, P2 ;  /* 0x000000ff6f737211 */ /* 0x000fca00010f0eff */
[----:B------:R-:W2:Y:S01]  /*0680*/  @!P3 LDC.64 R28, c[0x0][0x3e0] ;  /* 0x0000f800ff1cbb82 */ /* 0x000ea20000000a00 */
[----:B------:R-:W-:-:S05]  /*0690*/  IMAD.WIDE.U32 R114, R3, UR8, R114 ;  /* 0x0000000803727c25 */ /* 0x000fca000f8e0072 */
[----:B------:R-:W-:Y:S02]  /*06a0*/  IADD3 R117, PT, PT, R115, R117, RZ ;  /* 0x0000007573757210 */ /* 0x000fe40007ffe0ff */
[----:B------:R-:W-:Y:S01]  /*06b0*/  @!P1 MOV R116, R114 ;  /* 0x0000007200749202 */ /* 0x000fe20000000f00 */
[-C--:B0-----:R-:W-:Y:S01]  /*06c0*/  @!P1 IMAD R0, R5, R6.reuse, RZ ;  /* 0x0000000605009224 */ /* 0x081fe200078e02ff */
[----:B------:R-:W0:Y:S03]  /*06d0*/  @!P3 LDC.64 R34, c[0x0][0x390] ;  /* 0x0000e400ff22bb82 */ /* 0x000e260000000a00 */
[C---:B------:R-:W-:Y:S02]  /*06e0*/  @!P1 IMAD R3, R31.reuse, R7, R0 ;  /* 0x000000071f039224 */ /* 0x040fe400078e0200 */
[----:B------:R-:W-:-:S03]  /*06f0*/  @!P1 IMAD.WIDE.U32 R4, R31, R6, R116 ;  /* 0x000000061f049225 */ /* 0x000fc600078e0074 */
[----:B------:R-:W3:Y:S02]  /*0700*/  @!P4 LDC.64 R6, c[0x0][0x3e0] ;  /* 0x0000f800ff06cb82 */ /* 0x000ee40000000a00 */
[----:B------:R-:W-:Y:S02]  /*0710*/  @!P1 IADD3 R0, PT, PT, R5, R3, RZ ;  /* 0x0000000305009210 */ /* 0x000fe40007ffe0ff */
[C---:B-1----:R-:W-:Y:S01]  /*0720*/  @!P1 LEA R10, P2, R4.reuse, R12, 0x1 ;  /* 0x0000000c040a9211 */ /* 0x042fe200078408ff */
[----:B--2---:R-:W-:Y:S01]  /*0730*/  @!P3 IMAD R8, R11, R28, RZ ;  /* 0x0000001c0b08b224 */ /* 0x004fe200078e02ff */
[----:B------:R-:W-:Y:S02]  /*0740*/  @!P3 MOV R12, R114 ;  /* 0x00000072000cb202 */ /* 0x000fe40000000f00 */
[----:B------:R-:W1:Y:S01]  /*0750*/  @!P5 LDC.64 R2, c[0x0][0x3e0] ;  /* 0x0000f800ff02db82 */ /* 0x000e620000000a00 */
[----:B------:R-:W-:Y:S01]  /*0760*/  @!P1 LEA.HI.X R11, R4, R13, R0, 0x1, P2 ;  /* 0x0000000d040b9211 */ /* 0x000fe200010f0c00 */
[----:B------:R-:W-:Y:S01]  /*0770*/  @!P3 IMAD R29, R9, R29, R8 ;  /* 0x0000001d091db224 */ /* 0x000fe200078e0208 */
[----:B------:R-:W-:-:S02]  /*0780*/  @!P3 MOV R13, R117 ;  /* 0x00000075000db202 */ /* 0x000fc40000000f00 */
[----:B------:R-:W-:Y:S01]  /*0790*/  ISETP.GE.U32.AND P2, PT, R21, UR4, PT ;  /* 0x0000000415007c0c */ /* 0x000fe2000bf46070 */
[----:B------:R2:W4:Y:S01]  /*07a0*/  @!P1 LDG.E R85, desc[UR6][R10.64] ;  /* 0x000000060a559981 */ /* 0x000522000c1e1900 */
[----:B------:R-:W-:Y:S01]  /*07b0*/  @!P3 IMAD.WIDE.U32 R12, R9, R28, R12 ;  /* 0x0000001c090cb225 */ /* 0x000fe200078e000c */
[----:B------:R-:W-:Y:S01]  /*07c0*/  IADD3 R23, PT, PT, R31, 0x30, RZ ;  /* 0x000000301f177810 */ /* 0x000fe20007ffe0ff */
[----:B------:R-:W5:Y:S01]  /*07d0*/  @!P4 LDC.64 R8, c[0x0][0x390] ;  /* 0x0000e400ff08cb82 */ /* 0x000f620000000a00 */
[----:B------:R-:W-:Y:S02]  /*07e0*/  ISETP.GE.AND.EX P1, PT, R27, UR5, PT, P2 ;  /* 0x000000051b007c0c */ /* 0x000fe4000bf26320 */
[----:B------:R-:W-:Y:S02]  /*07f0*/  ISETP.GE.U32.AND P2, PT, R23, UR4, PT ;  /* 0x0000000417007c0c */ /* 0x000fe4000bf46070 */
[----:B------:R-:W-:-:S03]  /*0800*/  SHF.R.S32.HI R33, RZ, 0x1f, R23 ;  /* 0x0000001fff217819 */ /* 0x000fc60000011417 */
[----:B------:R-:W5:Y:S01]  /*0810*/  @!P5 LDC.64 R4, c[0x0][0x390] ;  /* 0x0000e400ff04db82 */ /* 0x000f620000000a00 */
[----:B------:R-:W-:Y:S02]  /*0820*/  @!P3 IADD3 R0, PT, PT, R13, R29, RZ ;  /* 0x0000001d0d00b210 */ /* 0x000fe40007ffe0ff */
[----:B0-----:R-:W-:Y:S01]  /*0830*/  @!P3 LEA R14, P6, R12, R34, 0x1 ;  /* 0x000000220c0eb211 */ /* 0x001fe200078c08ff */
[----:B---3--:R-:W-:Y:S01]  /*0840*/  @!P4 IMAD R16, R15, R6, RZ ;  /* 0x000000060f10c224 */ /* 0x008fe200078e02ff */
[----:B------:R-:W-:Y:S02]  /*0850*/  ISETP.GE.AND.EX P2, PT, R33, UR5, PT, P2 ;  /* 0x0000000521007c0c */ /* 0x000fe4000bf46320 */
[----:B--2---:R-:W-:Y:S02]  /*0860*/  @!P4 MOV R10, R114 ;  /* 0x00000072000ac202 */ /* 0x004fe40000000f00 */
[----:B------:R-:W-:Y:S02]  /*0870*/  @!P4 MOV R11, R117 ;  /* 0x00000075000bc202 */ /* 0x000fe40000000f00 */
[----:B------:R-:W-:-:S02]  /*0880*/  MOV R83, RZ ;  /* 0x000000ff00537202 */ /* 0x000fc40000000f00 */
[----:B------:R-:W-:Y:S01]  /*0890*/  @!P3 LEA.HI.X R15, R12, R35, R0, 0x1, P6 ;  /* 0x000000230c0fb211 */ /* 0x000fe200030f0c00 */
[----:B------:R-:W-:Y:S02]  /*08a0*/  @!P4 IMAD R13, R17, R7, R16 ;  /* 0x00000007110dc224 */ /* 0x000fe400078e0210 */
[----:B-1----:R-:W-:Y:S02]  /*08b0*/  @!P5 IMAD R0, R25, R2, RZ ;  /* 0x000000021900d224 */ /* 0x002fe400078e02ff */
[----:B------:R-:W-:Y:S01]  /*08c0*/  @!P4 IMAD.WIDE.U32 R10, R17, R6, R10 ;  /* 0x00000006110ac225 */ /* 0x000fe200078e000a */
[----:B------:R0:W2:Y:S01]  /*08d0*/  @!P3 LDG.E R83, desc[UR6][R14.64] ;  /* 0x000000060e53b981 */ /* 0x0000a2000c1e1900 */
[----:B------:R-:W1:Y:S02]  /*08e0*/  @!P1 LDC.64 R6, c[0x0][0x3e0] ;  /* 0x0000f800ff069b82 */ /* 0x000e640000000a00 */
[----:B------:R-:W-:Y:S01]  /*08f0*/  @!P5 IMAD R29, R19, R3, R0 ;  /* 0x00000003131dd224 */ /* 0x000fe200078e0200 */
[----:B------:R-:W-:-:S02]  /*0900*/  @!P4 IADD3 R0, PT, PT, R11, R13, RZ ;  /* 0x0000000d0b00c210 */ /* 0x000fc40007ffe0ff */
[----:B-----5:R-:W-:-:S03]  /*0910*/  @!P4 LEA R12, P3, R10, R8, 0x1 ;  /* 0x000000080a0cc211 */ /* 0x020fc600078608ff */
[----:B------:R-:W3:Y:S01]  /*0920*/  @!P2 LDC.64 R36, c[0x0][0x3e0] ;  /* 0x0000f800ff24ab82 */ /* 0x000ee20000000a00 */
[----:B0-----:R-:W-:Y:S02]  /*0930*/  @!P5 MOV R14, R114 ;  /* 0x00000072000ed202 */ /* 0x001fe40000000f00 */
[----:B------:R-:W-:Y:S02]  /*0940*/  @!P5 MOV R15, R117 ;  /* 0x00000075000fd202 */ /* 0x000fe40000000f00 */
[----:B------:R-:W-:Y:S02]  /*0950*/  IADD3 R17, PT, PT, R31, 0x38, RZ ;  /* 0x000000381f117810 */ /* 0x000fe40007ffe0ff */
[----:B------:R-:W-:Y:S01]  /*0960*/  @!P4 LEA.HI.X R13, R10, R9, R0, 0x1, P3 ;  /* 0x000000090a0dc211 */ /* 0x000fe200018f0c00 */
[----:B------:R-:W-:Y:S01]  /*0970*/  @!P5 IMAD.WIDE.U32 R2, R19, R2, R14 ;  /* 0x000000021302d225 */ /* 0x000fe200078e000e */
[----:B------:R-:W-:Y:S02]  /*0980*/  ISETP.GE.U32.AND P3, PT, R17, UR4, PT ;  /* 0x0000000411007c0c */ /* 0x000fe4000bf66070 */
[----:B------:R-:W-:-:S02]  /*0990*/  SHF.R.S32.HI R25, RZ, 0x1f, R17 ;  /* 0x0000001fff197819 */ /* 0x000fc40000011411 */
[----:B------:R-:W-:Y:S02]  /*09a0*/  @!P5 IADD3 R0, PT, PT, R3, R29, RZ ;  /* 0x0000001d0300d210 */ /* 0x000fe40007ffe0ff */
[C---:B------:R-:W-:Y:S02]  /*09b0*/  @!P5 LEA R10, P6, R2.reuse, R4, 0x1 ;  /* 0x00000004020ad211 */ /* 0x040fe400078c08ff */
[----:B------:R-:W-:Y:S02]  /*09c0*/  ISETP.GE.AND.EX P3, PT, R25, UR5, PT, P3 ;  /* 0x0000000519007c0c */ /* 0x000fe4000bf66330 */
[----:B------:R-:W-:Y:S02]  /*09d0*/  @!P5 LEA.HI.X R11, R2, R5, R0, 0x1, P6 ;  /* 0x00000005020bd211 */ /* 0x000fe400030f0c00 */
[----:B------:R-:W0:Y:S01]  /*09e0*/  @!P1 LDC.64 R4, c[0x0][0x390] ;  /* 0x0000e400ff049b82 */ /* 0x000e220000000a00 */
[----:B------:R-:W-:Y:S01]  /*09f0*/  CS2R R28, SRZ ;  /* 0x00000000001c7805 */ /* 0x000fe2000001ff00 */
[----:B-1----:R-:W-:-:S05]  /*0a00*/  @!P1 IMAD R0, R27, R6, RZ ;  /* 0x000000061b009224 */ /* 0x002fca00078e02ff */
[----:B------:R1:W5:Y:S01]  /*0a10*/  @!P4 LDG.E R29, desc[UR6][R12.64] ;  /* 0x000000060c1dc981 */ /* 0x000362000c1e1900 */
[----:B------:R-:W0:Y:S01]  /*0a20*/  @!P2 LDC.64 R2, c[0x0][0x390] ;  /* 0x0000e400ff02ab82 */ /* 0x000e220000000a00 */
[----:B------:R-:W-:Y:S01]  /*0a30*/  IADD3 R19, PT, PT, R31, 0x40, RZ ;  /* 0x000000401f137810 */ /* 0x000fe20007ffe0ff */
[----:B------:R-:W-:Y:S01]  /*0a40*/  @!P1 IMAD R7, R21, R7, R0 ;  /* 0x0000000715079224 */ /* 0x000fe200078e0200 */
[----:B------:R-:W-:-:S05]  /*0a50*/  @!P2 MOV R14, R114 ;  /* 0x00000072000ea202 */ /* 0x000fca0000000f00 */
[----:B------:R-:W0:Y:S01]  /*0a60*/  @!P3 LDC.64 R8, c[0x0][0x3e0] ;  /* 0x0000f800ff08bb82 */ /* 0x000e220000000a00 */
[----:B-1----:R-:W-:Y:S01]  /*0a70*/  @!P1 MOV R12, R114 ;  /* 0x00000072000c9202 */ /* 0x002fe20000000f00 */
[----:B------:R0:W5:Y:S01]  /*0a80*/  @!P5 LDG.E R28, desc[UR6][R10.64] ;  /* 0x000000060a1cd981 */ /* 0x000162000c1e1900 */
[----:B------:R-:W-:Y:S01]  /*0a90*/  @!P1 MOV R13, R117 ;  /* 0x00000075000d9202 */ /* 0x000fe20000000f00 */
[----:B---3--:R-:W-:Y:S01]  /*0aa0*/  @!P2 IMAD R0, R33, R36, RZ ;  /* 0x000000242100a224 */ /* 0x008fe200078e02ff */
[----:B------:R-:W-:Y:S01]  /*0ab0*/  ISETP.GE.U32.AND P4, PT, R19, UR4, PT ;  /* 0x0000000413007c0c */ /* 0x000fe2000bf86070 */
[----:B------:R-:W-:Y:S01]  /*0ac0*/  @!P1 IMAD.WIDE.U32 R12, R21, R6, R12 ;  /* 0x00000006150c9225 */ /* 0x000fe200078e000c */
[----:B------:R-:W-:Y:S02]  /*0ad0*/  SHF.R.S32.HI R35, RZ, 0x1f, R19 ;  /* 0x0000001fff237819 */ /* 0x000fe40000011413 */
[----:B------:R-:W-:Y:S01]  /*0ae0*/  IADD3 R21, PT, PT, R31, 0x48, RZ ;  /* 0x000000481f157810 */ /* 0x000fe20007ffe0ff */
[----:B------:R-:W-:Y:S01]  /*0af0*/  @!P2 IMAD R33, R23, R37, R0 ;  /* 0x000000251721a224 */ /* 0x000fe200078e0200 */
[----:B------:R-:W-:-:S02]  /*0b00*/  @!P2 MOV R15, R117 ;  /* 0x00000075000fa202 */ /* 0x000fc40000000f00 */
[----:B------:R-:W-:Y:S02]  /*0b10*/  @!P1 IADD3 R0, PT, PT, R13, R7, RZ ;  /* 0x000000070d009210 */ /* 0x000fe40007ffe0ff */
[----:B------:R-:W1:Y:S01]  /*0b20*/  @!P3 LDC.64 R6, c[0x0][0x390] ;  /* 0x0000e400ff06bb82 */ /* 0x000e620000000a00 */
[----:B------:R-:W-:Y:S02]  /*0b30*/  ISETP.GE.AND.EX P4, PT, R35, UR5, PT, P4 ;  /* 0x0000000523007c0c */ /* 0x000fe4000bf86340 */
[----:B------:R-:W-:Y:S02]  /*0b40*/  ISETP.GE.U32.AND P5, PT, R21, UR4, PT ;  /* 0x0000000415007c0c */ /* 0x000fe4000bfa6070 */
[----:B------:R-:W-:Y:S01]  /*0b50*/  SHF.R.S32.HI R37, RZ, 0x1f, R21 ;  /* 0x0000001fff257819 */ /* 0x000fe20000011415 */
[----:B------:R-:W-:Y:S01]  /*0b60*/  @!P2 IMAD.WIDE.U32 R14, R23, R36, R14 ;  /* 0x00000024170ea225 */ /* 0x000fe200078e000e */
[----:B0-----:R-:W-:Y:S02]  /*0b70*/  @!P1 LEA R10, P6, R12, R4, 0x1 ;  /* 0x000000040c0a9211 */ /* 0x001fe400078c08ff */
[----:B------:R-:W-:-:S02]  /*0b80*/  ISETP.GE.AND.EX P5, PT, R37, UR5, PT, P5 ;  /* 0x0000000525007c0c */ /* 0x000fc4000bfa6350 */
[----:B------:R-:W-:Y:S02]  /*0b90*/  @!P1 LEA.HI.X R11, R12, R5, R0, 0x1, P6 ;  /* 0x000000050c0b9211 */ /* 0x000fe400030f0c00 */
[----:B------:R-:W-:Y:S01]  /*0ba0*/  @!P2 IADD3 R0, PT, PT, R15, R33, RZ ;  /* 0x000000210f00a210 */ /* 0x000fe20007ffe0ff */
[----:B------:R-:W0:Y:S01]  /*0bb0*/  @!P4 LDC.64 R4, c[0x0][0x3e0] ;  /* 0x0000f800ff04cb82 */ /* 0x000e220000000a00 */
[C---:B------:R-:W-:Y:S01]  /*0bc0*/  @!P2 LEA R12, P6, R14.reuse, R2, 0x1 ;  /* 0x000000020e0ca211 */ /* 0x040fe200078c08ff */
[----:B------:R-:W-:Y:S01]  /*0bd0*/  @!P3 IMAD R2, R25, R8, RZ ;  /* 0x000000081902b224 */ /* 0x000fe200078e02ff */
[----:B------:R-:W-:Y:S02]  /*0be0*/  @!P3 MOV R15, R117 ;  /* 0x00000075000fb202 */ /* 0x000fe40000000f00 */
[----:B------:R-:W-:Y:S02]  /*0bf0*/  @!P2 LEA.HI.X R13, R14, R3, R0, 0x1, P6 ;  /* 0x000000030e0da211 */ /* 0x000fe400030f0c00 */
[----:B------:R-:W-:-:S02]  /*0c00*/  @!P3 MOV R14, R114 ;  /* 0x00000072000eb202 */ /* 0x000fc40000000f00 */
[----:B------:R-:W-:Y:S01]  /*0c10*/  CS2R R26, SRZ ;  /* 0x00000000001a7805 */ /* 0x000fe2000001ff00 */
[C---:B------:R-:W-:Y:S02]  /*0c20*/  @!P3 IMAD R33, R17.reuse, R9, R2 ;  /* 0x000000091121b224 */ /* 0x040fe400078e0202 */
[----:B------:R-:W3:Y:S01]  /*0c30*/  @!P5 LDC.64 R2, c[0x0][0x3e0] ;  /* 0x0000f800ff02db82 */ /* 0x000ee20000000a00 */
[----:B------:R-:W-:Y:S01]  /*0c40*/  @!P3 IMAD.WIDE.U32 R14, R17, R8, R14 ;  /* 0x00000008110eb225 */ /* 0x000fe200078e000e */
[C---:B------:R-:W-:Y:S01]  /*0c50*/  IADD3 R23, PT, PT, R31.reuse, 0x50, RZ ;  /* 0x000000501f177810 */ /* 0x040fe20007ffe0ff */
[----:B------:R-:W5:Y:S01]  /*0c60*/  @!P1 LDG.E R27, desc[UR6][R10.64] ;  /* 0x000000060a1b9981 */ /* 0x000f62000c1e1900 */
[----:B------:R-:W-:Y:S02]  /*0c70*/  IADD3 R25, PT, PT, R31, 0x58, RZ ;  /* 0x000000581f197810 */ /* 0x000fe40007ffe0ff */
[----:B------:R-:W-:Y:S01]  /*0c80*/  @!P3 IADD3 R0, PT, PT, R15, R33, RZ ;  /* 0x000000210f00b210 */ /* 0x000fe20007ffe0ff */
[----:B------:R0:W5:Y:S01]  /*0c90*/  @!P2 LDG.E R26, desc[UR6][R12.64] ;  /* 0x000000060c1aa981 */ /* 0x000162000c1e1900 */
[----:B------:R-:W3:Y:S01]  /*0ca0*/  @!P4 LDC.64 R8, c[0x0][0x390] ;  /* 0x0000e400ff08cb82 */ /* 0x000ee20000000a00 */
[----:B-1----:R-:W-:-:S02]  /*0cb0*/  @!P3 LEA R16, P6, R14, R6, 0x1 ;  /* 0x000000060e10b211 */ /* 0x002fc400078c08ff */
[----:B------:R-:W-:Y:S02]  /*0cc0*/  ISETP.GE.U32.AND P1, PT, R23, UR4, PT ;  /* 0x0000000417007c0c */ /* 0x000fe4000bf26070 */
[----:B------:R-:W-:Y:S02]  /*0cd0*/  SHF.R.S32.HI R39, RZ, 0x1f, R23 ;  /* 0x0000001fff277819 */ /* 0x000fe40000011417 */
[----:B------:R-:W-:Y:S02]  /*0ce0*/  @!P3 LEA.HI.X R17, R14, R7, R0, 0x1, P6 ;  /* 0x000000070e11b211 */ /* 0x000fe400030f0c00 */
[----:B------:R-:W-:Y:S01]  /*0cf0*/  ISETP.GE.AND.EX P1, PT, R39, UR5, PT, P1 ;  /* 0x0000000527007c0c */ /* 0x000fe2000bf26310 */
[----:B------:R-:W1:Y:S01]  /*0d00*/  @!P5 LDC.64 R6, c[0x0][0x390] ;  /* 0x0000e400ff06db82 */ /* 0x000e620000000a00 */
[----:B------:R-:W-:Y:S02]  /*0d10*/  ISETP.GE.U32.AND P2, PT, R25, UR4, PT ;  /* 0x0000000419007c0c */ /* 0x000fe4000bf46070 */
[----:B------:R-:W-:-:S02]  /*0d20*/  SHF.R.S32.HI R41, RZ, 0x1f, R25 ;  /* 0x0000001fff297819 */ /* 0x000fc40000011419 */
[----:B------:R-:W-:Y:S02]  /*0d30*/  MOV R22, RZ ;  /* 0x000000ff00167202 */ /* 0x000fe40000000f00 */
[----:B------:R-:W-:Y:S01]  /*0d40*/  ISETP.GE.AND.EX P2, PT, R41, UR5, PT, P2 ;  /* 0x0000000529007c0c */ /* 0x000fe2000bf46320 */
[----:B0-----:R-:W-:Y:S01]  /*0d50*/  @!P4 IMAD R0, R35, R4, RZ ;  /* 0x000000042300c224 */ /* 0x001fe200078e02ff */
[----:B------:R-:W-:Y:S02]  /*0d60*/  @!P4 MOV R12, R114 ;  /* 0x00000072000cc202 */ /* 0x000fe40000000f00 */
[----:B------:R-:W-:Y:S01]  /*0d70*/  @!P4 MOV R13, R117 ;  /* 0x00000075000dc202 */ /* 0x000fe20000000f00 */
[----:B------:R0:W5:Y:S01]  /*0d80*/  @!P3 LDG.E R22, desc[UR6][R16.64] ;  /* 0x000000061016b981 */ /* 0x000162000c1e1900 */
[----:B------:R-:W-:Y:S01]  /*0d90*/  IADD3 R33, PT, PT, R31, 0x60, RZ ;  /* 0x000000601f217810 */ /* 0x000fe20007ffe0ff */
[----:B------:R-:W-:Y:S01]  /*0da0*/  @!P4 IMAD R15, R19, R5, R0 ;  /* 0x00000005130fc224 */ /* 0x000fe200078e0200 */
[----:B------:R-:W1:Y:S01]  /*0db0*/  @!P1 LDC.64 R10, c[0x0][0x3e0] ;  /* 0x0000f800ff0a9b82 */ /* 0x000e620000000a00 */
[----:B---3--:R-:W-:-:S02]  /*0dc0*/  @!P5 IMAD R0, R37, R2, RZ ;  /* 0x000000022500d224 */ /* 0x008fc400078e02ff */
[----:B------:R-:W-:Y:S01]  /*0dd0*/  @!P4 IMAD.WIDE.U32 R12, R19, R4, R12 ;  /* 0x00000004130cc225 */ /* 0x000fe200078e000c */
[----:B------:R-:W-:Y:S02]  /*0de0*/  ISETP.GE.U32.AND P3, PT, R33, UR4, PT ;  /* 0x0000000421007c0c */ /* 0x000fe4000bf66070 */
[----:B0-----:R-:W-:Y:S02]  /*0df0*/  @!P5 MOV R16, R114 ;  /* 0x000000720010d202 */ /* 0x001fe40000000f00 */
[----:B------:R-:W-:Y:S02]  /*0e00*/  @!P5 MOV R17, R117 ;  /* 0x000000750011d202 */ /* 0x000fe40000000f00 */
[----:B------:R-:W-:Y:S01]  /*0e10*/  SHF.R.S32.HI R43, RZ, 0x1f, R33 ;  /* 0x0000001fff2b7819 */ /* 0x000fe20000011421 */
[----:B------:R-:W-:Y:S01]  /*0e20*/  @!P5 IMAD R19, R21, R3, R0 ;  /* 0x000000031513d224 */ /* 0x000fe200078e0200 */
[----:B------:R-:W0:Y:S01]  /*0e30*/  @!P2 LDC.64 R4, c[0x0][0x3e0] ;  /* 0x0000f800ff04ab82 */ /* 0x000e220000000a00 */
[----:B------:R-:W-:Y:S01]  /*0e40*/  @!P4 IADD3 R0, PT, PT, R13, R15, RZ ;  /* 0x0000000f0d00c210 */ /* 0x000fe20007ffe0ff */
[----:B------:R-:W-:Y:S01]  /*0e50*/  @!P5 IMAD.WIDE.U32 R2, R21, R2, R16 ;  /* 0x000000021502d225 */ /* 0x000fe200078e0010 */
[----:B------:R-:W-:-:S02]  /*0e60*/  @!P4 LEA R14, P6, R12, R8, 0x1 ;  /* 0x000000080c0ec211 */ /* 0x000fc400078c08ff */
[----:B------:R-:W-:Y:S02]  /*0e70*/  ISETP.GE.AND.EX P3, PT, R43, UR5, PT, P3 ;  /* 0x000000052b007c0c */ /* 0x000fe4000bf66330 */
[----:B------:R-:W-:Y:S02]  /*0e80*/  @!P4 LEA.HI.X R15, R12, R9, R0, 0x1, P6 ;  /* 0x000000090c0fc211 */ /* 0x000fe400030f0c00 */
[----:B------:R-:W-:Y:S01]  /*0e90*/  MOV R20, RZ ;  /* 0x000000ff00147202 */ /* 0x000fe20000000f00 */
[----:B------:R-:W3:Y:S01]  /*0ea0*/  @!P1 LDC.64 R8, c[0x0][0x390] ;  /* 0x0000e400ff089b82 */ /* 0x000ee20000000a00 */
[----:B------:R-:W-:Y:S02]  /*0eb0*/  @!P5 IADD3 R0, PT, PT, R3, R19, RZ ;  /* 0x000000130300d210 */ /* 0x000fe40007ffe0ff */
[----:B-1----:R-:W-:Y:S02]  /*0ec0*/  @!P5 LEA R12, P6, R2, R6, 0x1 ;  /* 0x00000006020cd211 */ /* 0x002fe400078c08ff */
[----:B------:R-:W-:-:S02]  /*0ed0*/  CS2R R18, SRZ ;  /* 0x0000000000127805 */ /* 0x000fc4000001ff00 */
[----:B------:R-:W-:Y:S01]  /*0ee0*/  IADD3 R35, PT, PT, R31, 0x68, RZ ;  /* 0x000000681f237810 */ /* 0x000fe20007ffe0ff */
[----:B------:R1:W5:Y:S01]  /*0ef0*/  @!P4 LDG.E R20, desc[UR6][R14.64] ;  /* 0x000000060e14c981 */ /* 0x000362000c1e1900 */
[----:B------:R-:W-:Y:S02]  /*0f00*/  @!P5 LEA.HI.X R13, R2, R7, R0, 0x1, P6 ;  /* 0x00000007020dd211 */ /* 0x000fe400030f0c00 */
[----:B------:R-:W-:Y:S01]  /*0f10*/  ISETP.GE.U32.AND P4, PT, R35, UR4, PT ;  /* 0x0000000423007c0c */ /* 0x000fe2000bf86070 */
[----:B------:R-:W4:Y:S01]  /*0f20*/  @!P3 LDC.64 R2, c[0x0][0x3e0] ;  /* 0x0000f800ff02bb82 */ /* 0x000f220000000a00 */
[----:B------:R-:W-:Y:S01]  /*0f30*/  SHF.R.S32.HI R45, RZ, 0x1f, R35 ;  /* 0x0000001fff2d7819 */ /* 0x000fe20000011423 */
[----:B------:R4:W5:Y:S03]  /*0f40*/  @!P5 LDG.E R19, desc[UR6][R12.64] ;  /* 0x000000060c13d981 */ /* 0x000966000c1e1900 */
[----:B------:R-:W-:Y:S01]  /*0f50*/  ISETP.GE.AND.EX P5, PT, R45, UR5, PT, P4 ;  /* 0x000000052d007c0c */ /* 0x000fe2000bfa6340 */
[----:B------:R-:W-:Y:S01]  /*0f60*/  @!P1 IMAD R0, R39, R10, RZ ;  /* 0x0000000a27009224 */ /* 0x000fe200078e02ff */
[-C--:B-1----:R-:W-:Y:S01]  /*0f70*/  @!P1 MOV R14, R114.reuse ;  /* 0x00000072000e9202 */ /* 0x082fe20000000f00 */
[----:B------:R-:W1:Y:S01]  /*0f80*/  @!P2 LDC.64 R6, c[0x0][0x390] ;  /* 0x0000e400ff06ab82 */ /* 0x000e620000000a00 */
[----:B------:R-:W-:Y:S01]  /*0f90*/  @!P1 MOV R15, R117 ;  /* 0x00000075000f9202 */ /* 0x000fe20000000f00 */
[----:B------:R-:W-:Y:S01]  /*0fa0*/  @!P1 IMAD R11, R23, R11, R0 ;  /* 0x0000000b170b9224 */ /* 0x000fe200078e0200 */
[----:B------:R-:W-:Y:S01]  /*0fb0*/  @!P2 MOV R16, R114 ;  /* 0x000000720010a202 */ /* 0x000fe20000000f00 */
[----:B0-----:R-:W-:Y:S01]  /*0fc0*/  @!P2 IMAD R0, R41, R4, RZ ;  /* 0x000000042900a224 */ /* 0x001fe200078e02ff */
[----:B------:R-:W-:Y:S01]  /*0fd0*/  @!P2 MOV R17, R117 ;  /* 0x000000750011a202 */ /* 0x000fe20000000f00 */
[----:B------:R-:W-:Y:S01]  /*0fe0*/  @!P1 IMAD.WIDE.U32 R14, R23, R10, R14 ;  /* 0x0000000a170e9225 */ /* 0x000fe200078e000e */
[----:B------:R-:W-:-:S03]  /*0ff0*/  IADD3 R37, PT, PT, R31, 0x70, RZ ;  /* 0x000000701f257810 */ /* 0x000fc60007ffe0ff */
[----:B------:R-:W-:Y:S01]  /*1000*/  @!P2 IMAD R21, R25, R5, R0 ;  /* 0x000000051915a224 */ /* 0x000fe200078e0200 */
[----:B------:R-:W-:Y:S01]  /*1010*/  @!P1 IADD3 R0, PT, PT, R15, R11, RZ ;  /* 0x0000000b0f009210 */ /* 0x000fe20007ffe0ff */
[----:B------:R-:W-:Y:S01]  /*1020*/  @!P2 IMAD.WIDE.U32 R16, R25, R4, R16 ;  /* 0x000000041910a225 */ /* 0x000fe200078e0010 */
[----:B------:R-:W0:Y:S01]  /*1030*/  @!P3 LDC.64 R10, c[0x0][0x390] ;  /* 0x0000e400ff0abb82 */ /* 0x000e220000000a00 */
[----:B---3--:R-:W-:Y:S02]  /*1040*/  @!P1 LEA R8, P4, R14, R8, 0x1 ;  /* 0x000000080e089211 */ /* 0x008fe400078808ff */
[----:B------:R-:W-:-:S05]  /*1050*/  ISETP.GE.U32.AND P6, PT, R37, UR4, PT ;  /* 0x0000000425007c0c */ /* 0x000fca000bfc6070 */
[----:B------:R-:W3:Y:S01]  /*1060*/  @!P5 LDC.64 R4, c[0x0][0x3e0] ;  /* 0x0000f800ff04db82 */ /* 0x000ee20000000a00 */
[----:B------:R-:W-:Y:S02]  /*1070*/  SHF.R.S32.HI R25, RZ, 0x1f, R37 ;  /* 0x0000001fff197819 */ /* 0x000fe40000011425 */
[----:B------:R-:W-:Y:S01]  /*1080*/  @!P1 LEA.HI.X R9, R14, R9, R0, 0x1, P4 ;  /* 0x000000090e099211 */ /* 0x000fe200020f0c00 */
[----:B----4-:R-:W-:Y:S01]  /*1090*/  @!P3 IMAD R12, R43, R2, RZ ;  /* 0x000000022b0cb224 */ /* 0x010fe200078e02ff */
[----:B------:R-:W-:Y:S02]  /*10a0*/  IADD3 R39, PT, PT, R31, 0x88, RZ ;  /* 0x000000881f277810 */ /* 0x000fe40007ffe0ff */
[----:B------:R-:W-:Y:S01]  /*10b0*/  ISETP.GE.AND.EX P6, PT, R25, UR5, PT, P6 ;  /* 0x0000000519007c0c */ /* 0x000fe2000bfc6360 */
[----:B------:R3:W4:Y:S01]  /*10c0*/  @!P1 LDG.E R18, desc[UR6][R8.64] ;  /* 0x0000000608129981 */ /* 0x000722000c1e1900 */
[----:B------:R-:W-:Y:S01]  /*10d0*/  @!P2 IADD3 R0, PT, PT, R17, R21, RZ ;  /* 0x000000151100a210 */ /* 0x000fe20007ffe0ff */
[----:B------:R-:W-:Y:S01]  /*10e0*/  @!P3 IMAD R17, R33, R3, R12 ;  /* 0x000000032111b224 */ /* 0x000fe200078e020c */
[----:B------:R-:W-:Y:S01]  /*10f0*/  ISETP.GE.U32.AND P1, PT, R39, UR4, PT ;  /* 0x0000000427007c0c */ /* 0x000fe2000bf26070 */
[----:B------:R-:W2:Y:S01]  /*1100*/  @!P5 LDC.64 R14, c[0x0][0x390] ;  /* 0x0000e400ff0edb82 */ /* 0x000ea20000000a00 */
[----:B------:R-:W-:-:S02]  /*1110*/  SHF.R.S32.HI R43, RZ, 0x1f, R39 ;  /* 0x0000001fff2b7819 */ /* 0x000fc40000011427 */
[C---:B-1----:R-:W-:Y:S02]  /*1120*/  @!P2 LEA R6, P4, R16.reuse, R6, 0x1 ;  /* 0x000000061006a211 */ /* 0x042fe400078808ff */
[----:B------:R-:W-:Y:S02]  /*1130*/  @!P3 MOV R12, R114 ;  /* 0x00000072000cb202 */ /* 0x000fe40000000f00 */
[----:B------:R-:W-:Y:S02]  /*1140*/  @!P3 MOV R13, R117 ;  /* 0x00000075000db202 */ /* 0x000fe40000000f00 */
[----:B------:R-:W-:Y:S02]  /*1150*/  ISETP.GE.AND.EX P1, PT, R43, UR5, PT, P1 ;  /* 0x000000052b007c0c */ /* 0x000fe4000bf26310 */
[----:B------:R-:W-:Y:S01]  /*1160*/  MOV R21, RZ ;  /* 0x000000ff00157202 */ /* 0x000fe20000000f00 */
[----:B------:R-:W-:Y:S01]  /*1170*/  @!P3 IMAD.WIDE.U32 R12, R33, R2, R12 ;  /* 0x00000002210cb225 */ /* 0x000fe200078e000c */
[----:B------:R-:W-:Y:S01]  /*1180*/  @!P2 LEA.HI.X R7, R16, R7, R0, 0x1, P4 ;  /* 0x000000071007a211 */ /* 0x000fe200020f0c00 */
[----:B------:R-:W1:Y:S01]  /*1190*/  @!P6 LDC.64 R2, c[0x0][0x3e0] ;  /* 0x0000f800ff02eb82 */ /* 0x000e620000000a00 */
[----:B------:R-:W-:Y:S01]  /*11a0*/  IADD3 R41, PT, PT, R31, 0xa0, RZ ;  /* 0x000000a01f297810 */ /* 0x000fe20007ffe0ff */
[----:B---3--:R-:W-:Y:S01]  /*11b0*/  @!P5 IMAD R8, R45, R4, RZ ;  /* 0x000000042d08d224 */ /* 0x008fe200078e02ff */
[----:B------:R-:W-:Y:S01]  /*11c0*/  @!P3 IADD3 R0, PT, PT, R13, R17, RZ ;  /* 0x000000110d00b210 */ /* 0x000fe20007ffe0ff */
[----:B------:R3:W4:Y:S01]  /*11d0*/  @!P2 LDG.E R21, desc[UR6][R6.64] ;  /* 0x000000060615a981 */ /* 0x000722000c1e1900 */
[----:B0-----:R-:W-:-:S02]  /*11e0*/  @!P3 LEA R16, P4, R12, R10, 0x1 ;  /* 0x0000000a0c10b211 */ /* 0x001fc400078808ff */
[----:B------:R-:W-:Y:S02]  /*11f0*/  ISETP.GE.U32.AND P2, PT, R41, UR4, PT ;  /* 0x0000000429007c0c */ /* 0x000fe4000bf46070 */
[----:B------:R-:W-:Y:S02]  /*1200*/  SHF.R.S32.HI R45, RZ, 0x1f, R41 ;  /* 0x0000001fff2d7819 */ /* 0x000fe40000011429 */
[----:B------:R-:W-:Y:S02]  /*1210*/  @!P3 LEA.HI.X R17, R12, R11, R0, 0x1, P4 ;  /* 0x0000000b0c11b211 */ /* 0x000fe400020f0c00 */
[----:B------:R-:W-:Y:S01]  /*1220*/  ISETP.GE.AND.EX P2, PT, R45, UR5, PT, P2 ;  /* 0x000000052d007c0c */ /* 0x000fe2000bf46320 */
[----:B------:R-:W0:Y:S01]  /*1230*/  @!P1 LDC.64 R12, c[0x0][0x3e0] ;  /* 0x0000f800ff0c9b82 */ /* 0x000e220000000a00 */
[----:B---3--:R-:W-:Y:S02]  /*1240*/  @!P5 MOV R6, R114 ;  /* 0x000000720006d202 */ /* 0x008fe40000000f00 */
[----:B------:R-:W-:Y:S01]  /*1250*/  @!P5 MOV R7, R117 ;  /* 0x000000750007d202 */ /* 0x000fe20000000f00 */
[C---:B------:R-:W-:Y:S01]  /*1260*/  @!P5 IMAD R11, R35.reuse, R5, R8 ;  /* 0x00000005230bd224 */ /* 0x040fe200078e0208 */
[----:B------:R-:W-:Y:S01]  /*1270*/  MOV R23, RZ ;  /* 0x000000ff00177202 */ /* 0x000fe20000000f00 */
[----:B------:R-:W-:Y:S01]  /*1280*/  @!P5 IMAD.WIDE.U32 R4, R35, R4, R6 ;  /* 0x000000042304d225 */ /* 0x000fe200078e0006 */
[----:B------:R-:W-:Y:S01]  /*1290*/  IADD3 R35, PT, PT, R31, 0xa8, RZ ;  /* 0x000000a81f237810 */ /* 0x000fe20007ffe0ff */
[----:B------:R-:W3:Y:S03]  /*12a0*/  @!P6 LDC.64 R8, c[0x0][0x390] ;  /* 0x0000e400ff08eb82 */ /* 0x000ee60000000a00 */
[----:B------:R1:W4:Y:S01]  /*12b0*/  @!P3 LDG.E R23, desc[UR6][R16.64] ;  /* 0x000000061017b981 */ /* 0x000322000c1e1900 */
[----:B------:R-:W-:-:S02]  /*12c0*/  ISETP.GE.U32.AND P4, PT, R35, UR4, PT ;  /* 0x0000000423007c0c */ /* 0x000fc4000bf86070 */
[----:B------:R-:W-:Y:S02]  /*12d0*/  SHF.R.S32.HI R47, RZ, 0x1f, R35 ;  /* 0x0000001fff2f7819 */ /* 0x000fe40000011423 */
[----:B------:R-:W-:Y:S01]  /*12e0*/  @!P5 IADD3 R0, PT, PT, R5, R11, RZ ;  /* 0x0000000b0500d210 */ /* 0x000fe20007ffe0ff */
[----:B------:R-:W3:Y:S01]  /*12f0*/  @!P2 LDC.64 R6, c[0x0][0x3e0] ;  /* 0x0000f800ff06ab82 */ /* 0x000ee20000000a00 */
[----:B------:R-:W-:Y:S02]  /*1300*/  ISETP.GE.AND.EX P3, PT, R47, UR5, PT, P4 ;  /* 0x000000052f007c0c */ /* 0x000fe4000bf66340 */
[----:B--2---:R-:W-:-:S05]  /*1310*/  @!P5 LEA R32, P4, R4, R14, 0x1 ;  /* 0x0000000e0420d211 */ /* 0x004fca00078808ff */
[----:B------:R-:W2:Y:S01]  /*1320*/  @!P1 LDC.64 R10, c[0x0][0x390] ;  /* 0x0000e400ff0a9b82 */ /* 0x000ea20000000a00 */
[----:B-1----:R-:W-:Y:S01]  /*1330*/  @!P6 IMAD R14, R25, R2, RZ ;  /* 0x00000002190ee224 */ /* 0x002fe200078e02ff */
[----:B------:R-:W-:Y:S02]  /*1340*/  MOV R25, RZ ;  /* 0x000000ff00197202 */ /* 0x000fe40000000f00 */
[----:B------:R-:W-:Y:S02]  /*1350*/  @!P6 MOV R16, R114 ;  /* 0x000000720010e202 */ /* 0x000fe40000000f00 */
[----:B------:R-:W-:Y:S02]  /*1360*/  @!P6 MOV R17, R117 ;  /* 0x000000750011e202 */ /* 0x000fe40000000f00 */
[----:B------:R-:W-:Y:S01]  /*1370*/  @!P5 LEA.HI.X R33, R4, R15, R0, 0x1, P4 ;  /* 0x0000000f0421d211 */ /* 0x000fe200020f0c00 */
[C---:B------:R-:W-:Y:S01]  /*1380*/  @!P6 IMAD R15, R37.reuse, R3, R14 ;  /* 0x00000003250fe224 */ /* 0x040fe200078e020e */
[----:B------:R-:W1:Y:S01]  /*1390*/  @!P2 LDC.64 R4, c[0x0][0x390] ;  /* 0x0000e400ff04ab82 */ /* 0x000e620000000a00 */
[----:B------:R-:W-:Y:S01]  /*13a0*/  @!P6 IMAD.WIDE.U32 R16, R37, R2, R16 ;  /* 0x000000022510e225 */ /* 0x000fe200078e0010 */
[----:B------:R-:W-:Y:S01]  /*13b0*/  ISETP.GE.U32.AND P4, PT, R110, UR4, PT ;  /* 0x000000046e007c0c */ /* 0x000fe2000bf86070 */
[----:B------:R0:W4:Y:S02]  /*13c0*/  @!P5 LDG.E R25, desc[UR6][R32.64] ;  /* 0x000000062019d981 */ /* 0x000124000c1e1900 */
[----:B0-----:R-:W-:Y:S01]  /*13d0*/  @!P1 IMAD R24, R43, R12, RZ ;  /* 0x0000000c2b189224 */ /* 0x001fe200078e02ff */
[----:B------:R-:W-:-:S02]  /*13e0*/  @!P6 IADD3 R0, PT, PT, R17, R15, RZ ;  /* 0x0000000f1100e210 */ /* 0x000fc40007ffe0ff */
[----:B------:R-:W0:Y:S01]  /*13f0*/  @!P3 LDC.64 R2, c[0x0][0x3e0] ;  /* 0x0000f800ff02bb82 */ /* 0x000e220000000a00 */
[----:B------:R-:W-:Y:S02]  /*1400*/  ISETP.GE.AND.EX P4, PT, R103, UR5, PT, P4 ;  /* 0x0000000567007c0c */ /* 0x000fe4000bf86340 */
[----:B------:R-:W-:Y:S02]  /*1410*/  @!P1 MOV R32, R114 ;  /* 0x0000007200209202 */ /* 0x000fe40000000f00 */
[----:B------:R-:W-:Y:S01]  /*1420*/  @!P1 MOV R33, R117 ;  /* 0x0000007500219202 */ /* 0x000fe20000000f00 */
[C---:B------:R-:W-:Y:S01]  /*1430*/  @!P1 IMAD R17, R39.reuse, R13, R24 ;  /* 0x0000000d27119224 */ /* 0x040fe200078e0218 */
[----:B---3--:R-:W-:Y:S01]  /*1440*/  @!P6 LEA R14, P5, R16, R8, 0x1 ;  /* 0x00000008100ee211 */ /* 0x008fe200078a08ff */
[----:B------:R-:W-:-:S03]  /*1450*/  @!P1 IMAD.WIDE.U32 R12, R39, R12, R32 ;  /* 0x0000000c270c9225 */ /* 0x000fc600078e0020 */
[----:B------:R-:W-:Y:S02]  /*1460*/  @!P6 LEA.HI.X R15, R16, R9, R0, 0x1, P5 ;  /* 0x00000009100fe211 */ /* 0x000fe400028f0c00 */
[----:B------:R-:W-:Y:S01]  /*1470*/  IADD3 R37, PT, PT, R31, 0xb8, RZ ;  /* 0x000000b81f257810 */ /* 0x000fe20007ffe0ff */
[----:B------:R-:W3:Y:S01]  /*1480*/  @!P4 LDC.64 R8, c[0x0][0x3e0] ;  /* 0x0000f800ff08cb82 */ /* 0x000ee20000000a00 */
[----:B------:R-:W-:Y:S02]  /*1490*/  @!P1 IADD3 R0, PT, PT, R13, R17, RZ ;  /* 0x000000110d009210 */ /* 0x000fe40007ffe0ff */
[----:B--2---:R-:W-:Y:S01]  /*14a0*/  @!P1 LEA R16, P5, R12, R10, 0x1 ;  /* 0x0000000a0c109211 */ /* 0x004fe200078a08ff */
[----:B------:R-:W-:Y:S01]  /*14b0*/  @!P2 IMAD R10, R45, R6, RZ ;  /* 0x000000062d0aa224 */ /* 0x000fe200078e02ff */
[----:B------:R-:W-:Y:S02]  /*14c0*/  @!P2 MOV R32, R114 ;  /* 0x000000720020a202 */ /* 0x000fe40000000f00 */
[----:B------:R-:W-:-:S02]  /*14d0*/  @!P2 MOV R33, R117 ;  /* 0x000000750021a202 */ /* 0x000fc40000000f00 */
[----:B------:R-:W-:Y:S02]  /*14e0*/  MOV R24, RZ ;  /* 0x000000ff00187202 */ /* 0x000fe40000000f00 */
[----:B------:R-:W-:Y:S01]  /*14f0*/  @!P1 LEA.HI.X R17, R12, R11, R0, 0x1, P5 ;  /* 0x0000000b0c119211 */ /* 0x000fe200028f0c00 */
[----:B------:R-:W-:Y:S01]  /*1500*/  @!P2 IMAD R7, R41, R7, R10 ;  /* 0x000000072907a224 */ /* 0x000fe200078e020a */
[----:B------:R-:W-:Y:S01]  /*1510*/  ISETP.GE.U32.AND P5, PT, R37, UR4, PT ;  /* 0x0000000425007c0c */ /* 0x000fe2000bfa6070 */
[----:B------:R-:W-:Y:S01]  /*1520*/  @!P2 IMAD.WIDE.U32 R32, R41, R6, R32 ;  /* 0x000000062920a225 */ /* 0x000fe200078e0020 */
[----:B------:R-:W-:Y:S01]  /*1530*/  SHF.R.S32.HI R43, RZ, 0x1f, R37 ;  /* 0x0000001fff2b7819 */ /* 0x000fe20000011425 */
[----:B------:R2:W4:Y:S01]  /*1540*/  @!P6 LDG.E R24, desc[UR6][R14.64] ;  /* 0x000000060e18e981 */ /* 0x000522000c1e1900 */
[----:B------:R-:W2:Y:S02]  /*1550*/  @!P3 LDC.64 R10, c[0x0][0x390] ;  /* 0x0000e400ff0abb82 */ /* 0x000ea40000000a00 */
[----:B------:R-:W-:-:S02]  /*1560*/  ISETP.GE.AND.EX P5, PT, R43, UR5, PT, P5 ;  /* 0x000000052b007c0c */ /* 0x000fc4000bfa6350 */
[----:B------:R-:W-:Y:S02]  /*1570*/  @!P2 IADD3 R0, PT, PT, R33, R7, RZ ;  /* 0x000000072100a210 */ /* 0x000fe40007ffe0ff */
[C---:B-1----:R-:W-:Y:S01]  /*1580*/  @!P2 LEA R12, P6, R32.reuse, R4, 0x1 ;  /* 0x00000004200ca211 */ /* 0x042fe200078c08ff */
[----:B0-----:R-:W-:Y:S01]  /*1590*/  @!P3 IMAD R30, R47, R2, RZ ;  /* 0x000000022f1eb224 */ /* 0x001fe200078e02ff */
[----:B------:R-:W-:Y:S02]  /*15a0*/  @!P3 MOV R33, R117 ;  /* 0x000000750021b202 */ /* 0x000fe40000000f00 */
[----:B------:R-:W-:Y:S02]  /*15b0*/  CS2R R52, SRZ ;  /* 0x0000000000347805 */ /* 0x000fe4000001ff00 */
[----:B------:R-:W-:Y:S01]  /*15c0*/  @!P2 LEA.HI.X R13, R32, R5, R0, 0x1, P6 ;  /* 0x00000005200da211 */ /* 0x000fe200030f0c00 */
[----:B------:R-:W0:Y:S01]  /*15d0*/  @!P4 LDC.64 R6, c[0x0][0x390] ;  /* 0x0000e400ff06cb82 */ /* 0x000e220000000a00 */
[----:B------:R-:W-:Y:S01]  /*15e0*/  @!P3 MOV R32, R114 ;  /* 0x000000720020b202 */ /* 0x000fe20000000f00 */
[----:B------:R-:W-:Y:S01]  /*15f0*/  @!P3 IMAD R5, R35, R3, R30 ;  /* 0x000000032305b224 */ /* 0x000fe200078e021e */
[----:B------:R-:W-:Y:S01]  /*1600*/  IADD3 R39, PT, PT, R31, 0xc0, RZ ;  /* 0x000000c01f277810 */ /* 0x000fe20007ffe0ff */
[----:B------:R0:W4:Y:S02]  /*1610*/  @!P1 LDG.E R53, desc[UR6][R16.64] ;  /* 0x0000000610359981 */ /* 0x000124000c1e1900 */
[----:B------:R-:W-:-:S02]  /*1620*/  @!P3 IMAD.WIDE.U32 R32, R35, R2, R32 ;  /* 0x000000022320b225 */ /* 0x000fc400078e0020 */
[----:B------:R-:W1:Y:S01]  /*1630*/  @!P5 LDC.64 R2, c[0x0][0x3e0] ;  /* 0x0000f800ff02db82 */ /* 0x000e620000000a00 */
[----:B------:R-:W-:Y:S02]  /*1640*/  ISETP.GE.U32.AND P1, PT, R39, UR4, PT ;  /* 0x0000000427007c0c */ /* 0x000fe4000bf26070 */
[----:B------:R-:W-:Y:S01]  /*1650*/  SHF.R.S32.HI R41, RZ, 0x1f, R39 ;  /* 0x0000001fff297819 */ /* 0x000fe20000011427 */
[----:B---3--:R-:W-:Y:S01]  /*1660*/  @!P4 IMAD R0, R103, R8, RZ ;  /* 0x000000086700c224 */ /* 0x008fe200078e02ff */
[----:B--2---:R-:W-:Y:S02]  /*1670*/  @!P4 MOV R14, R114 ;  /* 0x00000072000ec202 */ /* 0x004fe40000000f00 */
[----:B------:R-:W-:Y:S02]  /*1680*/  ISETP.GE.AND.EX P1, PT, R41, UR5, PT, P1 ;  /* 0x0000000529007c0c */ /* 0x000fe4000bf26310 */
[----:B------:R-:W-:Y:S01]  /*1690*/  @!P4 MOV R15, R117 ;  /* 0x00000075000fc202 */ /* 0x000fe20000000f00 */
[----:B------:R-:W-:Y:S01]  /*16a0*/  @!P4 IMAD R9, R110, R9, R0 ;  /* 0x000000096e09c224 */ /* 0x000fe200078e0200 */
[----:B------:R-:W-:-:S02]  /*16b0*/  CS2R R58, SRZ ;  /* 0x00000000003a7805 */ /* 0x000fc4000001ff00 */
[----:B------:R-:W-:Y:S02]  /*16c0*/  @!P3 IADD3 R0, PT, PT, R33, R5, RZ ;  /* 0x000000052100b210 */ /* 0x000fe40007ffe0ff */
[----:B------:R-:W-:Y:S01]  /*16d0*/  @!P3 LEA R4, P6, R32, R10, 0x1 ;  /* 0x0000000a2004b211 */ /* 0x000fe200078c08ff */
[----:B------:R-:W-:Y:S01]  /*16e0*/  @!P4 IMAD.WIDE.U32 R14, R110, R8, R14 ;  /* 0x000000086e0ec225 */ /* 0x000fe200078e000e */
[----:B------:R-:W-:Y:S01]  /*16f0*/  IADD3 R33, PT, PT, R31, 0xc8, RZ ;  /* 0x000000c81f217810 */ /* 0x000fe20007ffe0ff */
[----:B------:R2:W3:Y:S01]  /*1700*/  @!P2 LDG.E R59, desc[UR6][R12.64] ;  /* 0x000000060c3ba981 */ /* 0x0004e2000c1e1900 */
[----:B------:R-:W-:Y:S02]  /*1710*/  @!P3 LEA.HI.X R5, R32, R11, R0, 0x1, P6 ;  /* 0x0000000b2005b211 */ /* 0x000fe400030f0c00 */
[----:B------:R-:W5:Y:S01]  /*1720*/  @!P5 LDC.64 R10, c[0x0][0x390] ;  /* 0x0000e400ff0adb82 */ /* 0x000f620000000a00 */
[----:B------:R-:W-:Y:S02]  /*1730*/  ISETP.GE.U32.AND P2, PT, R33, UR4, PT ;  /* 0x0000000421007c0c */ /* 0x000fe4000bf46070 */
[----:B------:R-:W-:Y:S01]  /*1740*/  SHF.R.S32.HI R45, RZ, 0x1f, R33 ;  /* 0x0000001fff2d7819 */ /* 0x000fe20000011421 */
[----:B------:R5:W3:Y:S01]  /*1750*/  @!P3 LDG.E R58, desc[UR6][R4.64] ;  /* 0x00000006043ab981 */ /* 0x000ae2000c1e1900 */
[----:B------:R-:W-:-:S03]  /*1760*/  @!P4 IADD3 R0, PT, PT, R15, R9, RZ ;  /* 0x000000090f00c210 */ /* 0x000fc60007ffe0ff */
[----:B------:R-:W5:Y:S01]  /*1770*/  @!P1 LDC.64 R8, c[0x0][0x3e0] ;  /* 0x0000f800ff089b82 */ /* 0x000f620000000a00 */
[C---:B0-----:R-:W-:Y:S01]  /*1780*/  @!P4 LEA R16, P6, R14.reuse, R6, 0x1 ;  /* 0x000000060e10c211 */ /* 0x041fe200078c08ff */
[----:B-1----:R-:W-:Y:S01]  /*1790*/  @!P5 IMAD R6, R43, R2, RZ ;  /* 0x000000022b06d224 */ /* 0x002fe200078e02ff */
[----:B------:R-:W-:Y:S02]  /*17a0*/  ISETP.GE.AND.EX P2, PT, R45, UR5, PT, P2 ;  /* 0x000000052d007c0c */ /* 0x000fe4000bf46320 */
[----:B------:R-:W-:Y:S01]  /*17b0*/  @!P4 LEA.HI.X R17, R14, R7, R0, 0x1, P6 ;  /* 0x000000070e11c211 */ /* 0x000fe200030f0c00 */
[----:B------:R-:W-:Y:S01]  /*17c0*/  @!P5 IMAD R15, R37, R3, R6 ;  /* 0x00000003250fd224 */ /* 0x000fe200078e0206 */
[----:B------:R-:W-:Y:S01]  /*17d0*/  MOV R0, RZ ;  /* 0x000000ff00007202 */ /* 0x000fe20000000f00 */
[----:B--2---:R-:W0:Y:S01]  /*17e0*/  @!P1 LDC.64 R12, c[0x0][0x390] ;  /* 0x0000e400ff0c9b82 */ /* 0x004e220000000a00 */
[----:B------:R-:W-:Y:S02]  /*17f0*/  @!P5 MOV R6, R114 ;  /* 0x000000720006d202 */ /* 0x000fe40000000f00 */
[----:B------:R-:W-:-:S02]  /*1800*/  @!P5 MOV R7, R117 ;  /* 0x000000750007d202 */ /* 0x000fc40000000f00 */
[----:B------:R-:W-:Y:S01]  /*1810*/  IADD3 R35, PT, PT, R31, 0xe0, RZ ;  /* 0x000000e01f237810 */ /* 0x000fe20007ffe0ff */
[----:B------:R-:W2:Y:S01]  /*1820*/  @!P4 LDG.E R0, desc[UR6][R16.64] ;  /* 0x000000061000c981 */ /* 0x000ea2000c1e1900 */
[----:B------:R-:W-:Y:S02]  /*1830*/  @!P5 IMAD.WIDE.U32 R6, R37, R2, R6 ;  /* 0x000000022506d225 */ /* 0x000fe400078e0006 */
[----:B------:R-:W-:Y:S01]  /*1840*/  ISETP.GE.U32.AND P4, PT, R35, UR4, PT ;  /* 0x0000000423007c0c */ /* 0x000fe2000bf86070 */
[----:B------:R-:W1:Y:S01]  /*1850*/  @!P2 LDC.64 R2, c[0x0][0x3e0] ;  /* 0x0000f800ff02ab82 */ /* 0x000e620000000a00 */
[----:B------:R-:W-:-:S04]  /*1860*/  SHF.R.S32.HI R37, RZ, 0x1f, R35 ;  /* 0x0000001fff257819 */ /* 0x000fc80000011423 */
[----:B------:R-:W-:Y:S02]  /*1870*/  ISETP.GE.AND.EX P3, PT, R37, UR5, PT, P4 ;  /* 0x0000000525007c0c */ /* 0x000fe4000bf66340 */
[----:B------:R-:W-:Y:S02]  /*1880*/  @!P5 IADD3 R7, PT, PT, R7, R15, RZ ;  /* 0x0000000f0707d210 */ /* 0x000fe40007ffe0ff */
[C---:B-----5:R-:W-:Y:S01]  /*1890*/  @!P5 LEA R10, P4, R6.reuse, R10, 0x1 ;  /* 0x0000000a060ad211 */ /* 0x060fe200078808ff */
[----:B------:R-:W-:Y:S01]  /*18a0*/  @!P1 IMAD R14, R41, R8, RZ ;  /* 0x00000008290e9224 */ /* 0x000fe200078e02ff */
[----:B------:R-:W-:Y:S02]  /*18b0*/  @!P1 MOV R4, R114 ;  /* 0x0000007200049202 */ /* 0x000fe40000000f00 */
[----:B------:R-:W-:Y:S02]  /*18c0*/  @!P1 MOV R5, R117 ;  /* 0x0000007500059202 */ /* 0x000fe40000000f00 */
[----:B------:R-:W-:Y:S01]  /*18d0*/  @!P5 LEA.HI.X R11, R6, R11, R7, 0x1, P4 ;  /* 0x0000000b060bd211 */ /* 0x000fe200020f0c07 */
[C---:B------:R-:W-:Y:S01]  /*18e0*/  @!P1 IMAD R15, R39.reuse, R9, R14 ;  /* 0x00000009270f9224 */ /* 0x040fe200078e020e */
[----:B------:R-:W-:Y:S01]  /*18f0*/  MOV R62, RZ ;  /* 0x000000ff003e7202 */ /* 0x000fe20000000f00 */
[----:B------:R-:W5:Y:S01]  /*1900*/  @!P2 LDC.64 R6, c[0x0][0x390] ;  /* 0x0000e400ff06ab82 */ /* 0x000f620000000a00 */
[----:B------:R-:W-:-:S04]  /*1910*/  @!P1 IMAD.WIDE.U32 R8, R39, R8, R4 ;  /* 0x0000000827089225 */ /* 0x000fc800078e0004 */
[----:B------:R1:W3:Y:S03]  /*1920*/  @!P5 LDG.E R62, desc[UR6][R10.64] ;  /* 0x000000060a3ed981 */ /* 0x0002e6000c1e1900 */
[----:B------:R-:W5:Y:S01]  /*1930*/  @!P3 LDC.64 R4, c[0x0][0x3e0] ;  /* 0x0000f800ff04bb82 */ /* 0x000f620000000a00 */
[----:B------:R-:W-:Y:S02]  /*1940*/  ISETP.GE.U32.AND P5, PT, R106, UR4, PT ;  /* 0x000000046a007c0c */ /* 0x000fe4000bfa6070 */
[----:B------:R-:W-:Y:S02]  /*1950*/  @!P1 IADD3 R9, PT, PT, R9, R15, RZ ;  /* 0x0000000f09099210 */ /* 0x000fe40007ffe0ff */
[----:B0-----:R-:W-:Y:S02]  /*1960*/  @!P1 LEA R12, P4, R8, R12, 0x1 ;  /* 0x0000000c080c9211 */ /* 0x001fe400078808ff */
[----:B------:R-:W-:-:S02]  /*1970*/  ISETP.GE.AND.EX P5, PT, R99, UR5, PT, P5 ;  /* 0x0000000563007c0c */ /* 0x000fc4000bfa6350 */
[----:B------:R-:W-:Y:S01]  /*1980*/  @!P1 LEA.HI.X R13, R8, R13, R9, 0x1, P4 ;  /* 0x0000000d080d9211 */ /* 0x000fe200020f0c09 */
[----:B-1----:R-:W-:Y:S01]  /*1990*/  @!P2 IMAD R14, R45, R2, RZ ;  /* 0x000000022d0ea224 */ /* 0x002fe200078e02ff */
[----:B------:R-:W-:Y:S01]  /*19a0*/  ISETP.GE.U32.AND P4, PT, R108, UR4, PT ;  /* 0x000000046c007c0c */ /* 0x000fe2000bf86070 */
[----:B------:R-:W0:Y:S01]  /*19b0*/  @!P3 LDC.64 R8, c[0x0][0x390] ;  /* 0x0000e400ff08bb82 */ /* 0x000e220000000a00 */
[----:B------:R-:W-:Y:S02]  /*19c0*/  @!P2 MOV R10, R114 ;  /* 0x00000072000aa202 */ /* 0x000fe40000000f00 */
[----:B------:R-:W-:Y:S01]  /*19d0*/  @!P2 MOV R11, R117 ;  /* 0x00000075000ba202 */ /* 0x000fe20000000f00 */
[----:B------:R-:W-:Y:S01]  /*19e0*/  @!P2 IMAD R17, R33, R3, R14 ;  /* 0x000000032111a224 */ /* 0x000fe200078e020e */
[----:B------:R-:W-:Y:S02]  /*19f0*/  ISETP.GE.AND.EX P4, PT, R101, UR5, PT, P4 ;  /* 0x0000000565007c0c */ /* 0x000fe4000bf86340 */
[----:B------:R-:W-:Y:S01]  /*1a00*/  MOV R64, RZ ;  /* 0x000000ff00407202 */ /* 0x000fe20000000f00 */
[----:B------:R-:W-:Y:S01]  /*1a10*/  @!P2 IMAD.WIDE.U32 R2, R33, R2, R10 ;  /* 0x000000022102a225 */ /* 0x000fe200078e000a */
[----:B------:R-:W1:Y:S04]  /*1a20*/  @!P5 LDC.64 R14, c[0x0][0x3e0] ;  /* 0x0000f800ff0edb82 */ /* 0x000e680000000a00 */
[----:B------:R0:W3:Y:S01]  /*1a30*/  @!P1 LDG.E R64, desc[UR6][R12.64] ;  /* 0x000000060c409981 */ /* 0x0000e2000c1e1900 */
[----:B------:R-:W-:-:S02]  /*1a40*/  @!P2 IADD3 R3, PT, PT, R3, R17, RZ ;  /* 0x000000110303a210 */ /* 0x000fc40007ffe0ff */
[C---:B-----5:R-:W-:Y:S01]  /*1a50*/  @!P2 LEA R16, P1, R2.reuse, R6, 0x1 ;  /* 0x000000060210a211 */ /* 0x060fe200078208ff */
[----:B------:R-:W-:Y:S01]  /*1a60*/  @!P3 IMAD R6, R37, R4, RZ ;  /* 0x000000042506b224 */ /* 0x000fe200078e02ff */
[----:B------:R-:W-:Y:S01]  /*1a70*/  MOV R66, RZ ;  /* 0x000000ff00427202 */ /* 0x000fe20000000f00 */
[----:B------:R-:W5:Y:S01]  /*1a80*/  @!P5 LDC.64 R10, c[0x0][0x390] ;  /* 0x0000e400ff0adb82 */ /* 0x000f620000000a00 */
[----:B------:R-:W-:Y:S01]  /*1a90*/  @!P2 LEA.HI.X R17, R2, R7, R3, 0x1, P1 ;  /* 0x000000070211a211 */ /* 0x000fe200008f0c03 */
[----:B------:R-:W-:Y:S01]  /*1aa0*/  @!P3 IMAD R33, R35, R5, R6 ;  /* 0x000000052321b224 */ /* 0x000fe200078e0206 */
[----:B------:R-:W-:-:S05]  /*1ab0*/  ISETP.GE.U32.AND P1, PT, R104, UR4, PT ;  /* 0x0000000468007c0c */ /* 0x000fca000bf26070 */
[----:B------:R-:W5:Y:S01]  /*1ac0*/  @!P4 LDC.64 R2, c[0x0][0x3e0] ;  /* 0x0000f800ff02cb82 */ /* 0x000f620000000a00 */
[----:B------:R-:W-:Y:S01]  /*1ad0*/  @!P3 MOV R6, R114 ;  /* 0x000000720006b202 */ /* 0x000fe20000000f00 */
[----:B------:R1:W3:Y:S01]  /*1ae0*/  @!P2 LDG.E R66, desc[UR6][R16.64] ;  /* 0x000000061042a981 */ /* 0x0002e2000c1e1900 */
[----:B------:R-:W-:Y:S02]  /*1af0*/  @!P3 MOV R7, R117 ;  /* 0x000000750007b202 */ /* 0x000fe40000000f00 */
[----:B------:R-:W-:Y:S01]  /*1b00*/  ISETP.GE.AND.EX P1, PT, R97, UR5, PT, P1 ;  /* 0x0000000561007c0c */ /* 0x000fe2000bf26310 */
[----:B------:R-:W-:Y:S02]  /*1b10*/  @!P3 IMAD.WIDE.U32 R4, R35, R4, R6 ;  /* 0x000000042304b225 */ /* 0x000fe400078e0006 */
[----:B0-----:R-:W0:Y:S03]  /*1b20*/  @!P4 LDC.64 R12, c[0x0][0x390] ;  /* 0x0000e400ff0ccb82 */ /* 0x001e260000000a00 */
[----:B------:R-:W-:-:S02]  /*1b30*/  @!P3 IADD3 R5, PT, PT, R5, R33, RZ ;  /* 0x000000210505b210 */ /* 0x000fc40007ffe0ff */
[----:B------:R-:W-:Y:S02]  /*1b40*/  @!P3 LEA R8, P2, R4, R8, 0x1 ;  /* 0x000000080408b211 */ /* 0x000fe400078408ff */
[----:B-1----:R-:W-:-:S03]  /*1b50*/  @!P5 MOV R16, R114 ;  /* 0x000000720010d202 */ /* 0x002fc60000000f00 */
[----:B------:R-:W1:Y:S01]  /*1b60*/  @!P1 LDC.64 R6, c[0x0][0x3e0] ;  /* 0x0000f800ff069b82 */ /* 0x000e620000000a00 */
[----:B------:R-:W-:Y:S01]  /*1b70*/  @!P3 LEA.HI.X R9, R4, R9, R5, 0x1, P2 ;  /* 0x000000090409b211 */ /* 0x000fe200010f0c05 */
[----:B------:R-:W-:Y:S01]  /*1b80*/  @!P5 IMAD R4, R99, R14, RZ ;  /* 0x0000000e6304d224 */ /* 0x000fe200078e02ff */
[----:B------:R-:W-:Y:S02]  /*1b90*/  ISETP.GE.U32.AND P2, PT, R102, UR4, PT ;  /* 0x0000000466007c0c */ /* 0x000fe4000bf46070 */
[----:B------:R-:W-:Y:S01]  /*1ba0*/  @!P5 MOV R17, R117 ;  /* 0x000000750011d202 */ /* 0x000fe20000000f00 */
[C---:B------:R-:W-:Y:S01]  /*1bb0*/  @!P5 IMAD R15, R106.reuse, R15, R4 ;  /* 0x0000000f6a0fd224 */ /* 0x040fe200078e0204 */
[----:B------:R-:W-:Y:S01]  /*1bc0*/  ISETP.GE.AND.EX P2, PT, R95, UR5, PT, P2 ;  /* 0x000000055f007c0c */ /* 0x000fe2000bf46320 */
[----:B-----5:R-:W-:Y:S02]  /*1bd0*/  @!P4 IMAD R4, R101, R2, RZ ;  /* 0x000000026504c224 */ /* 0x020fe400078e02ff */
[----:B------:R-:W-:Y:S01]  /*1be0*/  @!P5 IMAD.WIDE.U32 R16, R106, R14, R16 ;  /* 0x0000000e6a10d225 */ /* 0x000fe200078e0010 */
[----:B------:R-:W-:-:S03]  /*1bf0*/  @!P4 MOV R14, R114 ;  /* 0x00000072000ec202 */ /* 0x000fc60000000f00 */
[----:B------:R-:W-:Y:S01]  /*1c00*/  @!P4 IMAD R33, R108, R3, R4 ;  /* 0x000000036c21c224 */ /* 0x000fe200078e0204 */
[----:B------:R-:W-:Y:S01]  /*1c10*/  @!P5 IADD3 R3, PT, PT, R17, R15, RZ ;  /* 0x0000000f1103d210 */ /* 0x000fe20007ffe0ff */
[----:B------:R-:W5:Y:S01]  /*1c20*/  @!P1 LDC.64 R4, c[0x0][0x390] ;  /* 0x0000e400ff049b82 */ /* 0x000f620000000a00 */
[----:B------:R-:W-:Y:S02]  /*1c30*/  @!P4 MOV R15, R117 ;  /* 0x00000075000fc202 */ /* 0x000fe40000000f00 */
[----:B------:R-:W-:Y:S01]  /*1c40*/  @!P5 LEA R10, P6, R16, R10, 0x1 ;  /* 0x0000000a100ad211 */ /* 0x000fe200078c08ff */
[----:B------:R-:W-:-:S03]  /*1c50*/  @!P4 IMAD.WIDE.U32 R14, R108, R2, R14 ;  /* 0x000000026c0ec225 */ /* 0x000fc600078e000e */
[----:B------:R-:W-:Y:S02]  /*1c60*/  @!P5 LEA.HI.X R11, R16, R11, R3, 0x1, P6 ;  /* 0x0000000b100bd211 */ /* 0x000fe400030f0c03 */
[----:B------:R-:W5:Y:S01]  /*1c70*/  @!P2 LDC.64 R2, c[0x0][0x3e0] ;  /* 0x0000f800ff02ab82 */ /* 0x000f620000000a00 */
[----:B------:R-:W-:Y:S02]  /*1c80*/  MOV R51, RZ ;  /* 0x000000ff00337202 */ /* 0x000fe40000000f00 */
[----:B------:R-:W-:Y:S02]  /*1c90*/  @!P4 IADD3 R15, PT, PT, R15, R33, RZ ;  /* 0x000000210f0fc210 */ /* 0x000fe40007ffe0ff */
[C---:B0-----:R-:W-:Y:S01]  /*1ca0*/  @!P4 LEA R16, P6, R14.reuse, R12, 0x1 ;  /* 0x0000000c0e10c211 */ /* 0x041fe200078c08ff */
[----:B-1----:R-:W-:Y:S01]  /*1cb0*/  @!P1 IMAD R12, R97, R6, RZ ;  /* 0x00000006610c9224 */ /* 0x002fe200078e02ff */
[----:B------:R0:W3:Y:S02]  /*1cc0*/  @!P5 LDG.E R51, desc[UR6][R10.64] ;  /* 0x000000060a33d981 */ /* 0x0000e4000c1e1900 */
[----:B------:R-:W-:Y:S01]  /*1cd0*/  @!P4 LEA.HI.X R17, R14, R13, R15, 0x1, P6 ;  /* 0x0000000d0e11c211 */ /* 0x000fe200030f0c0f */
[----:B------:R-:W-:Y:S01]  /*1ce0*/  @!P1 IMAD R15, R104, R7, R12 ;  /* 0x00000007680f9224 */ /* 0x000fe200078e020c */
[----:B0-----:R-:W-:Y:S01]  /*1cf0*/  @!P1 MOV R10, R114 ;  /* 0x00000072000a9202 */ /* 0x001fe20000000f00 */
[----:B------:R-:W0:Y:S01]  /*1d00*/  @!P2 LDC.64 R12, c[0x0][0x390] ;  /* 0x0000e400ff0cab82 */ /* 0x000e220000000a00 */
[----:B------:R-:W-:-:S03]  /*1d10*/  @!P1 MOV R11, R117 ;  /* 0x00000075000b9202 */ /* 0x000fc60000000f00 */
[----:B------:R-:W-:Y:S01]  /*1d20*/  @!P1 IMAD.WIDE.U32 R6, R104, R6, R10 ;  /* 0x0000000668069225 */ /* 0x000fe200078e000a */
[----:B------:R-:W-:-:S04]  /*1d30*/  ISETP.GE.U32.AND P6, PT, R100, UR4, PT ;  /* 0x0000000464007c0c */ /* 0x000fc8000bfc6070 */
[----:B------:R-:W-:Y:S02]  /*1d40*/  @!P1 IADD3 R7, PT, PT, R7, R15, RZ ;  /* 0x0000000f07079210 */ /* 0x000fe40007ffe0ff */
[C---:B-----5:R-:W-:Y:S02]  /*1d50*/  @!P1 LEA R14, P5, R6.reuse, R4, 0x1 ;  /* 0x00000004060e9211 */ /* 0x060fe400078a08ff */
[----:B------:R-:W-:Y:S02]  /*1d60*/  ISETP.GE.AND.EX P6, PT, R93, UR5, PT, P6 ;  /* 0x000000055d007c0c */ /* 0x000fe4000bfc6360 */
[----:B------:R-:W-:Y:S01]  /*1d70*/  @!P1 LEA.HI.X R15, R6, R5, R7, 0x1, P5 ;  /* 0x00000005060f9211 */ /* 0x000fe200028f0c07 */
[----:B------:R-:W-:Y:S01]  /*1d80*/  @!P2 IMAD R6, R95, R2, RZ ;  /* 0x000000025f06a224 */ /* 0x000fe200078e02ff */
[----:B------:R-:W-:Y:S02]  /*1d90*/  ISETP.GE.U32.AND P5, PT, R98, UR4, PT ;  /* 0x0000000462007c0c */ /* 0x000fe4000bfa6070 */
[----:B------:R-:W-:Y:S01]  /*1da0*/  @!P2 MOV R7, R117 ;  /* 0x000000750007a202 */ /* 0x000fe20000000f00 */
[----:B------:R-:W-:Y:S01]  /*1db0*/  @!P2 IMAD R11, R102, R3, R6 ;  /* 0x00000003660ba224 */ /* 0x000fe200078e0206 */
[----:B------:R-:W-:Y:S01]  /*1dc0*/  ISETP.GE.AND.EX P5, PT, R91, UR5, PT, P5 ;  /* 0x000000055b007c0c */ /* 0x000fe2000bfa6350 */
[----:B------:R-:W5:Y:S01]  /*1dd0*/  @!P1 LDG.E R52, desc[UR6][R14.64] ;  /* 0x000000060e349981 */ /* 0x000f62000c1e1900 */
[----:B------:R-:W-:-:S03]  /*1de0*/  @!P2 MOV R6, R114 ;  /* 0x000000720006a202 */ /* 0x000fc60000000f00 */
[----:B------:R-:W1:Y:S02]  /*1df0*/  @!P6 LDC.64 R4, c[0x0][0x3e0] ;  /* 0x0000f800ff04eb82 */ /* 0x000e640000000a00 */
[----:B------:R-:W-:Y:S01]  /*1e00*/  @!P2 IMAD.WIDE.U32 R2, R102, R2, R6 ;  /* 0x000000026602a225 */ /* 0x000fe200078e0006 */
[----:B------:R-:W-:-:S04]  /*1e10*/  MOV R49, RZ ;  /* 0x000000ff00317202 */ /* 0x000fc80000000f00 */
[----:B------:R-:W-:Y:S01]  /*1e20*/  @!P2 IADD3 R3, PT, PT, R3, R11, RZ ;  /* 0x0000000b0303a210 */ /* 0x000fe20007ffe0ff */
[----:B------:R-:W4:Y:S01]  /*1e30*/  @!P5 LDC.64 R6, c[0x0][0x3e0] ;  /* 0x0000f800ff06db82 */ /* 0x000f220000000a00 */
[C---:B0-----:R-:W-:Y:S01]  /*1e40*/  @!P2 LEA R12, P1, R2.reuse, R12, 0x1 ;  /* 0x0000000c020ca211 */ /* 0x041fe200078208ff */
[----:B------:R0:W5:Y:S03]  /*1e50*/  @!P4 LDG.E R49, desc[UR6][R16.64] ;  /* 0x000000061031c981 */ /* 0x000166000c1e1900 */
[----:B------:R-:W-:-:S03]  /*1e60*/  @!P2 LEA.HI.X R13, R2, R13, R3, 0x1, P1 ;  /* 0x0000000d020da211 */ /* 0x000fc600008f0c03 */
[----:B------:R-:W4:Y:S01]  /*1e70*/  @!P6 LDC.64 R2, c[0x0][0x390] ;  /* 0x0000e400ff02eb82 */ /* 0x000f220000000a00 */
[----:B------:R-:W-:Y:S02]  /*1e80*/  ISETP.GE.U32.AND P1, PT, R96, UR4, PT ;  /* 0x0000000460007c0c */ /* 0x000fe4000bf26070 */
[----:B------:R-:W-:Y:S02]  /*1e90*/  CS2R R72, SRZ ;  /* 0x0000000000487805 */ /* 0x000fe4000001ff00 */
[----:B------:R-:W-:-:S03]  /*1ea0*/  MOV R57, RZ ;  /* 0x000000ff00397202 */ /* 0x000fc60000000f00 */
[----:B0-----:R-:W0:Y:S01]  /*1eb0*/  @!P5 LDC.64 R16, c[0x0][0x390] ;  /* 0x0000e400ff10db82 */ /* 0x001e220000000a00 */
[----:B------:R-:W-:Y:S01]  /*1ec0*/  ISETP.GE.AND.EX P1, PT, R89, UR5, PT, P1 ;  /* 0x0000000559007c0c */ /* 0x000fe2000bf26310 */
[----:B------:R1:W5:Y:S01]  /*1ed0*/  @!P3 LDG.E R72, desc[UR6][R8.64] ;  /* 0x000000060848b981 */ /* 0x000362000c1e1900 */
[----:B------:R-:W-:Y:S01]  /*1ee0*/  IADD3 R33, PT, PT, R31, 0xe8, RZ ;  /* 0x000000e81f217810 */ /* 0x000fe20007ffe0ff */
[----:B-1----:R-:W-:Y:S02]  /*1ef0*/  @!P6 IMAD R10, R93, R4, RZ ;  /* 0x000000045d0ae224 */ /* 0x002fe400078e02ff */
[----:B------:R1:W5:Y:S01]  /*1f00*/  @!P2 LDG.E R57, desc[UR6][R12.64] ;  /* 0x000000060c39a981 */ /* 0x000362000c1e1900 */
[----:B------:R-:W-:Y:S02]  /*1f10*/  ISETP.GE.U32.AND P2, PT, R33, UR4, PT ;  /* 0x0000000421007c0c */ /* 0x000fe4000bf46070 */
[----:B------:R-:W-:Y:S02]  /*1f20*/  SHF.R.S32.HI R35, RZ, 0x1f, R33 ;  /* 0x0000001fff237819 */ /* 0x000fe40000011421 */
[----:B------:R-:W-:-:S02]  /*1f30*/  @!P6 MOV R8, R114 ;  /* 0x000000720008e202 */ /* 0x000fc40000000f00 */
[----:B------:R-:W-:Y:S01]  /*1f40*/  @!P6 MOV R9, R117 ;  /* 0x000000750009e202 */ /* 0x000fe20000000f00 */
[C---:B------:R-:W-:Y:S01]  /*1f50*/  @!P6 IMAD R11, R100.reuse, R5, R10 ;  /* 0x00000005640be224 */ /* 0x040fe200078e020a */
[----:B------:R-:W-:Y:S01]  /*1f60*/  ISETP.GE.AND.EX P2, PT, R35, UR5, PT, P2 ;  /* 0x0000000523007c0c */ /* 0x000fe2000bf46320 */
[----:B----4-:R-:W-:Y:S01]  /*1f70*/  @!P5 IMAD R10, R91, R6, RZ ;  /* 0x000000065b0ad224 */ /* 0x010fe200078e02ff */
[----:B------:R-:W4:Y:S01]  /*1f80*/  @!P1 LDC.64 R14, c[0x0][0x3e0] ;  /* 0x0000f800ff0e9b82 */ /* 0x000f220000000a00 */
[----:B------:R-:W-:Y:S01]  /*1f90*/  @!P6 IMAD.WIDE.U32 R4, R100, R4, R8 ;  /* 0x000000046404e225 */ /* 0x000fe200078e0008 */
[----:B------:R-:W-:Y:S02]  /*1fa0*/  @!P5 MOV R8, R114 ;  /* 0x000000720008d202 */ /* 0x000fe40000000f00 */
[----:B------:R-:W-:Y:S01]  /*1fb0*/  @!P5 MOV R9, R117 ;  /* 0x000000750009d202 */ /* 0x000fe20000000f00 */
[----:B-1----:R-:W-:Y:S01]  /*1fc0*/  @!P5 IMAD R13, R98, R7, R10 ;  /* 0x00000007620dd224 */ /* 0x002fe200078e020a */
[----:B------:R-:W-:-:S02]  /*1fd0*/  @!P6 IADD3 R5, PT, PT, R5, R11, RZ ;  /* 0x0000000b0505e210 */ /* 0x000fc40007ffe0ff */
[----:B------:R-:W-:Y:S01]  /*1fe0*/  @!P6 LEA R2, P3, R4, R2, 0x1 ;  /* 0x000000020402e211 */ /* 0x000fe200078608ff */
[----:B------:R-:W-:Y:S01]  /*1ff0*/  @!P5 IMAD.WIDE.U32 R6, R98, R6, R8 ;  /* 0x000000066206d225 */ /* 0x000fe200078e0008 */
[----:B------:R-:W-:Y:S01]  /*2000*/  MOV R60, RZ ;  /* 0x000000ff003c7202 */ /* 0x000fe20000000f00 */
[----:B------:R-:W1:Y:S01]  /*2010*/  @!P2 LDC.64 R10, c[0x0][0x3e0] ;  /* 0x0000f800ff0aab82 */ /* 0x000e620000000a00 */
[----:B------:R-:W-:Y:S02]  /*2020*/  @!P6 LEA.HI.X R3, R4, R3, R5, 0x1, P3 ;  /* 0x000000030403e211 */ /* 0x000fe400018f0c05 */
[----:B------:R-:W-:Y:S02]  /*2030*/  @!P5 IADD3 R4, PT, PT, R7, R13, RZ ;  /* 0x0000000d0704d210 */ /* 0x000fe40007ffe0ff */
[C---:B0-----:R-:W-:Y:S01]  /*2040*/  @!P5 LEA R16, P3, R6.reuse, R16, 0x1 ;  /* 0x000000100610d211 */ /* 0x041fe200078608ff */
[----:B------:R0:W5:Y:S02]  /*2050*/  @!P6 LDG.E R60, desc[UR6][R2.64] ;  /* 0x00000006023ce981 */ /* 0x000164000c1e1900 */
[----:B------:R-:W2:Y:S01]  /*2060*/  @!P1 LDC.64 R12, c[0x0][0x390] ;  /* 0x0000e400ff0c9b82 */ /* 0x000ea20000000a00 */
[----:B------:R-:W-:-:S02]  /*2070*/  @!P5 LEA.HI.X R17, R6, R17, R4, 0x1, P3 ;  /* 0x000000110611d211 */ /* 0x000fc400018f0c04 */
[----:B------:R-:W-:Y:S02]  /*2080*/  ISETP.GE.U32.AND P3, PT, R94, UR4, PT ;  /* 0x000000045e007c0c */ /* 0x000fe4000bf66070 */
[----:B------:R-:W-:Y:S02]  /*2090*/  IADD3 R31, PT, PT, R31, 0xf8, RZ ;  /* 0x000000f81f1f7810 */ /* 0x000fe40007ffe0ff */
[----:B------:R-:W-:Y:S01]  /*20a0*/  ISETP.GE.AND.EX P3, PT, R87, UR5, PT, P3 ;  /* 0x0000000557007c0c */ /* 0x000fe2000bf66330 */
[----:B------:R-:W2:Y:S01]  /*20b0*/  @!P2 LDC.64 R6, c[0x0][0x390] ;  /* 0x0000e400ff06ab82 */ /* 0x000ea20000000a00 */
[----:B------:R-:W-:Y:S02]  /*20c0*/  ISETP.GE.U32.AND P6, PT, R31, UR4, PT ;  /* 0x000000041f007c0c */ /* 0x000fe4000bfc6070 */
[----:B------:R-:W-:Y:S01]  /*20d0*/  SHF.R.S32.HI R37, RZ, 0x1f, R31 ;  /* 0x0000001fff257819 */ /* 0x000fe2000001141f */
[----:B----4-:R-:W-:Y:S01]  /*20e0*/  @!P1 IMAD R4, R89, R14, RZ ;  /* 0x0000000e59049224 */ /* 0x010fe200078e02ff */
[----:B0-----:R-:W-:-:S02]  /*20f0*/  @!P1 MOV R2, R114 ;  /* 0x0000007200029202 */ /* 0x001fc40000000f00 */
[----:B------:R-:W-:Y:S02]  /*2100*/  ISETP.GE.AND.EX P6, PT, R37, UR5, PT, P6 ;  /* 0x0000000525007c0c */ /* 0x000fe4000bfc6360 */
[----:B------:R-:W-:Y:S01]  /*2110*/  @!P1 MOV R3, R117 ;  /* 0x0000007500039202 */ /* 0x000fe20000000f00 */
[C---:B------:R-:W-:Y:S01]  /*2120*/  @!P1 IMAD R39, R96.reuse, R15, R4 ;  /* 0x0000000f60279224 */ /* 0x040fe200078e0204 */
[----:B------:R-:W-:Y:S01]  /*2130*/  MOV R71, RZ ;  /* 0x000000ff00477202 */ /* 0x000fe20000000f00 */
[----:B------:R-:W0:Y:S01]  /*2140*/  @!P3 LDC.64 R8, c[0x0][0x3e0] ;  /* 0x0000f800ff08bb82 */ /* 0x000e220000000a00 */
[----:B------:R-:W-:-:S04]  /*2150*/  @!P1 IMAD.WIDE.U32 R14, R96, R14, R2 ;  /* 0x0000000e600e9225 */ /* 0x000fc800078e0002 */
[----:B------:R0:W4:Y:S01]  /*2160*/  @!P5 LDG.E R71, desc[UR6][R16.64] ;  /* 0x000000061047d981 */ /* 0x000122000c1e1900 */
[----:B-1----:R-:W-:Y:S01]  /*2170*/  @!P2 IMAD R2, R35, R10, RZ ;  /* 0x0000000a2302a224 */ /* 0x002fe200078e02ff */
[----:B------:R-:W-:Y:S01]  /*2180*/  @!P1 IADD3 R15, PT, PT, R15, R39, RZ ;  /* 0x000000270f0f9210 */ /* 0x000fe20007ffe0ff */
[----:B------:R-:W1:Y:S01]  /*2190*/  @!P6 LDC.64 R4, c[0x0][0x3e0] ;  /* 0x0000f800ff04eb82 */ /* 0x000e620000000a00 */
[----:B--2---:R-:W-:Y:S01]  /*21a0*/  @!P1 LEA R12, P5, R14, R12, 0x1 ;  /* 0x0000000c0e0c9211 */ /* 0x004fe200078a08ff */
[----:B------:R-:W-:-:S03]  /*21b0*/  @!P2 IMAD R35, R33, R11, R2 ;  /* 0x0000000b2123a224 */ /* 0x000fc600078e0202 */
[----:B------:R-:W-:Y:S02]  /*21c0*/  @!P1 LEA.HI.X R13, R14, R13, R15, 0x1, P5 ;  /* 0x0000000d0e0d9211 */ /* 0x000fe400028f0c0f */
[----:B------:R-:W-:Y:S01]  /*21d0*/  @!P2 MOV R14, R114 ;  /* 0x00000072000ea202 */ /* 0x000fe20000000f00 */
[----:B------:R-:W2:Y:S01]  /*21e0*/  @!P3 LDC.64 R2, c[0x0][0x390] ;  /* 0x0000e400ff02bb82 */ /* 0x000ea20000000a00 */
[----:B------:R-:W-:Y:S01]  /*21f0*/  @!P2 MOV R15, R117 ;  /* 0x00000075000fa202 */ /* 0x000fe20000000f00 */
[----:B------:R0:W4:Y:S02]  /*2200*/  @!P1 LDG.E R73, desc[UR6][R12.64] ;  /* 0x000000060c499981 */ /* 0x000124000c1e1900 */
[----:B------:R-:W-:-:S04]  /*2210*/  @!P2 IMAD.WIDE.U32 R14, R33, R10, R14 ;  /* 0x0000000a210ea225 */ /* 0x000fc800078e000e */
[----:B------:R-:W2:Y:S01]  /*2220*/  @!P6 LDC.64 R10, c[0x0][0x390] ;  /* 0x0000e400ff0aeb82 */ /* 0x000ea20000000a00 */
[----:B0-----:R-:W-:Y:S01]  /*2230*/  @!P3 IMAD R16, R87, R8, RZ ;  /* 0x000000085710b224 */ /* 0x001fe200078e02ff */
[----:B------:R-:W-:Y:S02]  /*2240*/  @!P2 IADD3 R15, PT, PT, R15, R35, RZ ;  /* 0x000000230f0fa210 */ /* 0x000fe40007ffe0ff */
[C---:B------:R-:W-:Y:S02]  /*2250*/  @!P2 LEA R6, P1, R14.reuse, R6, 0x1 ;  /* 0x000000060e06a211 */ /* 0x040fe400078208ff */
[----:B------:R-:W-:Y:S02]  /*2260*/  @!P3 MOV R12, R114 ;  /* 0x00000072000cb202 */ /* 0x000fe40000000f00 */
[----:B------:R-:W-:Y:S02]  /*2270*/  @!P3 MOV R13, R117 ;  /* 0x00000075000db202 */ /* 0x000fe40000000f00 */
[----:B------:R-:W-:Y:S01]  /*2280*/  @!P2 LEA.HI.X R7, R14, R7, R15, 0x1, P1 ;  /* 0x000000070e07a211 */ /* 0x000fe200008f0c0f */
[----:B------:R-:W-:-:S02]  /*2290*/  @!P3 IMAD R15, R94, R9, R16 ;  /* 0x000000095e0fb224 */ /* 0x000fc400078e0210 */
[----:B------:R-:W-:Y:S01]  /*22a0*/  @!P3 IMAD.WIDE.U32 R8, R94, R8, R12 ;  /* 0x000000085e08b225 */ /* 0x000fe200078e000c */
[----:B------:R-:W-:Y:S02]  /*22b0*/  @!P6 MOV R12, R114 ;  /* 0x00000072000ce202 */ /* 0x000fe40000000f00 */
[----:B------:R-:W-:Y:S01]  /*22c0*/  @!P6 MOV R13, R117 ;  /* 0x00000075000de202 */ /* 0x000fe20000000f00 */
[----:B-1----:R-:W-:Y:S01]  /*22d0*/  @!P6 IMAD R14, R37, R4, RZ ;  /* 0x00000004250ee224 */ /* 0x002fe200078e02ff */
[----:B------:R-:W-:Y:S02]  /*22e0*/  MOV R77, RZ ;  /* 0x000000ff004d7202 */ /* 0x000fe40000000f00 */
[----:B------:R-:W-:Y:S01]  /*22f0*/  @!P3 IADD3 R9, PT, PT, R9, R15, RZ ;  /* 0x0000000f0909b210 */ /* 0x000fe20007ffe0ff */
[C---:B------:R-:W-:Y:S01]  /*2300*/  @!P6 IMAD R17, R31.reuse, R5, R14 ;  /* 0x000000051f11e224 */ /* 0x040fe200078e020e */
[C---:B--2---:R-:W-:Y:S01]  /*2310*/  @!P3 LEA R2, P1, R8.reuse, R2, 0x1 ;  /* 0x000000020802b211 */ /* 0x044fe200078208ff */
[----:B------:R-:W-:Y:S01]  /*2320*/  @!P6 IMAD.WIDE.U32 R4, R31, R4, R12 ;  /* 0x000000041f04e225 */ /* 0x000fe200078e000c */
[----:B------:R-:W-:Y:S01]  /*2330*/  MOV R79, RZ ;  /* 0x000000ff004f7202 */ /* 0x000fe20000000f00 */
[----:B------:R0:W2:Y:S01]  /*2340*/  @!P2 LDG.E R77, desc[UR6][R6.64] ;  /* 0x00000006064da981 */ /* 0x0000a2000c1e1900 */
[----:B------:R-:W-:-:S02]  /*2350*/  @!P3 LEA.HI.X R3, R8, R3, R9, 0x1, P1 ;  /* 0x000000030803b211 */ /* 0x000fc400008f0c09 */
[----:B------:R-:W-:Y:S02]  /*2360*/  @!P6 IADD3 R5, PT, PT, R5, R17, RZ ;  /* 0x000000110505e210 */ /* 0x000fe40007ffe0ff */
[C---:B------:R-:W-:Y:S01]  /*2370*/  @!P6 LEA R10, P1, R4.reuse, R10, 0x1 ;  /* 0x0000000a040ae211 */ /* 0x040fe200078208ff */
[----:B------:R1:W2:Y:S01]  /*2380*/  @!P3 LDG.E R79, desc[UR6][R2.64] ;  /* 0x00000006024fb981 */ /* 0x0002a2000c1e1900 */
[----:B------:R-:W-:Y:S02]  /*2390*/  MOV R81, RZ ;  /* 0x000000ff00517202 */ /* 0x000fe40000000f00 */
[----:B------:R-:W-:-:S05]  /*23a0*/  @!P6 LEA.HI.X R11, R4, R11, R5, 0x1, P1 ;  /* 0x0000000b040be211 */ /* 0x000fca00008f0c05 */
[----:B------:R1:W2:Y:S01]  /*23b0*/  @!P6 LDG.E R81, desc[UR6][R10.64] ;  /* 0x000000060a51e981 */ /* 0x0002a2000c1e1900 */
[----:B------:R-:W-:Y:S02]  /*23c0*/  PRMT R82, R85, 0x7632, R82 ;  /* 0x0000763255527816 */ /* 0x000fe40000000052 */
[----:B------:R-:W-:Y:S02]  /*23d0*/  PRMT R80, R83, 0x7632, R80 ;  /* 0x0000763253507816 */ /* 0x000fe40000000050 */
[----:B------:R-:W-:Y:S02]  /*23e0*/  SHF.L.U32 R82, R82, 0x10, RZ ;  /* 0x0000001052527819 */ /* 0x000fe400000006ff */
[----:B------:R-:W-:Y:S02]  /*23f0*/  SHF.L.U32 R85, R85, 0x10, RZ ;  /* 0x0000001055557819 */ /* 0x000fe400000006ff */
[----:B------:R-:W-:Y:S01]  /*2400*/  SHF.L.U32 R80, R80, 0x10, RZ ;  /* 0x0000001050507819 */ /* 0x000fe200000006ff */
[----:B0-----:R-:W-:Y:S01]  /*2410*/  FMUL.FTZ R6, R82, R82 ;  /* 0x0000005252067220 */ /* 0x001fe20000410000 */
[----:B------:R-:W-:Y:S01]  /*2420*/  SHF.L.U32 R83, R83, 0x10, RZ ;  /* 0x0000001053537819 */ /* 0x000fe200000006ff */
[C---:B-1----:R-:W-:Y:S01]  /*2430*/  FADD.FTZ R2, R85.reuse, R82 ;  /* 0x0000005255027221 */ /* 0x042fe20000010000 */
[----:B------:R-:W-:Y:S01]  /*2440*/  PRMT R3, R0, 0x7632, R3 ;  /* 0x0000763200037816 */ /* 0x000fe20000000003 */
[----:B------:R-:W-:Y:S01]  /*2450*/  FMUL.FTZ R8, R80, R80 ;  /* 0x0000005050087220 */ /* 0x000fe20000410000 */
[----:B------:R-:W-:Y:S01]  /*2460*/  FFMA.FTZ R6, R85, R85, R6 ;  /* 0x0000005555067223 */ /* 0x000fe20000010006 */
[C---:B------:R-:W-:Y:S01]  /*2470*/  FADD.FTZ R5, R83.reuse, R80 ;  /* 0x0000005053057221 */ /* 0x040fe20000010000 */
[----:B------:R-:W-:Y:S01]  /*2480*/  FADD.FTZ R2, RZ, R2 ;  /* 0x00000002ff027221 */ /* 0x000fe20000010000 */
[----:B------:R-:W-:Y:S01]  /*2490*/  FFMA.FTZ R9, R83, R83, R8 ;  /* 0x0000005353097223 */ /* 0x000fe20000010008 */
[----:B------:R-:W-:Y:S01]  /*24a0*/  FADD.FTZ R6, RZ, R6 ;  /* 0x00000006ff067221 */ /* 0x000fe20000010000 */
[----:B------:R-:W-:-:S02]  /*24b0*/  SHF.L.U32 R3, R3, 0x10, RZ ;  /* 0x0000001003037819 */ /* 0x000fc400000006ff */
[----:B------:R-:W-:Y:S01]  /*24c0*/  PRMT R4, R29, 0x7632, R4 ;  /* 0x000076321d047816 */ /* 0x000fe20000000004 */
[----:B------:R-:W-:Y:S01]  /*24d0*/  FADD.FTZ R7, R2, R5 ;  /* 0x0000000502077221 */ /* 0x000fe20000010000 */
[----:B------:R-:W-:Y:S01]  /*24e0*/  SHF.L.U32 R0, R0, 0x10, RZ ;  /* 0x0000001000007819 */ /* 0x000fe200000006ff */
[----:B------:R-:W-:Y:S01]  /*24f0*/  FADD.FTZ R6, R6, R9 ;  /* 0x0000000906067221 */ /* 0x000fe20000010000 */
[----:B------:R-:W-:Y:S01]  /*2500*/  SHF.L.U32 R2, R4, 0x10, RZ ;  /* 0x0000001004027819 */ /* 0x000fe200000006ff */
[----:B------:R-:W-:Y:S01]  /*2510*/  FMUL.FTZ R9, R3, R3 ;  /* 0x0000000303097220 */ /* 0x000fe20000410000 */
[----:B------:R-:W-:Y:S01]  /*2520*/  PRMT R4, R28, 0x7632, R4 ;  /* 0x000076321c047816 */ /* 0x000fe20000000004 */
[C---:B------:R-:W-:Y:S01]  /*2530*/  FADD.FTZ R8, R0.reuse, R3 ;  /* 0x0000000300087221 */ /* 0x040fe20000010000 */
[----:B------:R-:W-:Y:S01]  /*2540*/  SHF.L.U32 R5, R29, 0x10, RZ ;  /* 0x000000101d057819 */ /* 0x000fe200000006ff */
[----:B------:R-:W-:Y:S01]  /*2550*/  FFMA.FTZ R9, R0, R0, R9 ;  /* 0x0000000000097223 */ /* 0x000fe20000010009 */
[----:B------:R-:W-:Y:S01]  /*2560*/  FMUL.FTZ R10, R2, R2 ;  /* 0x00000002020a7220 */ /* 0x000fe20000410000 */
[----:B------:R-:W-:Y:S01]  /*2570*/  SHF.L.U32 R4, R4, 0x10, RZ ;  /* 0x0000001004047819 */ /* 0x000fe200000006ff */
[----:B------:R-:W-:Y:S01]  /*2580*/  FADD.FTZ R8, R7, R8 ;  /* 0x0000000807087221 */ /* 0x000fe20000010000 */
[----:B------:R-:W-:Y:S01]  /*2590*/  FADD.FTZ R6, R6, R9 ;  /* 0x0000000906067221 */ /* 0x000fe20000010000 */
[C---:B------:R-:W-:Y:S01]  /*25a0*/  FADD.FTZ R11, R5.reuse, R2 ;  /* 0x00000002050b7221 */ /* 0x040fe20000010000 */
[----:B------:R-:W-:Y:S01]  /*25b0*/  FFMA.FTZ R9, R5, R5, R10 ;  /* 0x0000000505097223 */ /* 0x000fe2000001000a */
[----:B------:R-:W-:Y:S01]  /*25c0*/  SHF.L.U32 R7, R28, 0x10, RZ ;  /* 0x000000101c077819 */ /* 0x000fe200000006ff */
[----:B------:R-:W-:Y:S01]  /*25d0*/  FMUL.FTZ R10, R4, R4 ;  /* 0x00000004040a7220 */ /* 0x000fe20000410000 */
[----:B------:R-:W-:Y:S01]  /*25e0*/  FADD.FTZ R8, R8, R11 ;  /* 0x0000000b08087221 */ /* 0x000fe20000010000 */
[----:B------:R-:W-:Y:S01]  /*25f0*/  FADD.FTZ R9, R6, R9 ;  /* 0x0000000906097221 */ /* 0x000fe20000010000 */
[----:B------:R-:W-:Y:S01]  /*2600*/  PRMT R6, R27, 0x7632, R6 ;  /* 0x000076321b067816 */ /* 0x000fe20000000006 */
[C---:B------:R-:W-:Y:S01]  /*2610*/  FADD.FTZ R11, R7.reuse, R4 ;  /* 0x00000004070b7221 */ /* 0x040fe20000010000 */
[----:B------:R-:W-:-:S02]  /*2620*/  FFMA.FTZ R10, R7, R7, R10 ;  /* 0x00000007070a7223 */ /* 0x000fc4000001000a */
[----:B------:R-:W-:Y:S01]  /*2630*/  SHF.L.U32 R6, R6, 0x10, RZ ;  /* 0x0000001006067819 */ /* 0x000fe200000006ff */
[--C-:B------:R-:W-:Y:S01]  /*2640*/  FADD.FTZ R12, R8, R11.reuse ;  /* 0x0000000b080c7221 */ /* 0x100fe20000010000 */
[----:B------:R-:W-:Y:S01]  /*2650*/  PRMT R11, R26, 0x7632, R11 ;  /* 0x000076321a0b7816 */ /* 0x000fe2000000000b */
[--C-:B------:R-:W-:Y:S01]  /*2660*/  FADD.FTZ R13, R9, R10.reuse ;  /* 0x0000000a090d7221 */ /* 0x100fe20000010000 */
[----:B------:R-:W-:Y:S01]  /*2670*/  SHF.L.U32 R9, R27, 0x10, RZ ;  /* 0x000000101b097819 */ /* 0x000fe200000006ff */
[----:B------:R-:W-:Y:S01]  /*2680*/  FMUL.FTZ R14, R6, R6 ;  /* 0x00000006060e7220 */ /* 0x000fe20000410000 */
[----:B------:R-:W-:Y:S02]  /*2690*/  SHF.L.U32 R11, R11, 0x10, RZ ;  /* 0x000000100b0b7819 */ /* 0x000fe400000006ff */
[----:B------:R-:W-:Y:S01]  /*26a0*/  PRMT R10, R22, 0x7632, R10 ;  /* 0x00007632160a7816 */ /* 0x000fe2000000000a */
[C---:B------:R-:W-:Y:S01]  /*26b0*/  FADD.FTZ R15, R9.reuse, R6 ;  /* 0x00000006090f7221 */ /* 0x040fe20000010000 */
[----:B------:R-:W-:Y:S01]  /*26c0*/  SHF.L.U32 R8, R26, 0x10, RZ ;  /* 0x000000101a087819 */ /* 0x000fe200000006ff */
[----:B------:R-:W-:Y:S01]  /*26d0*/  FFMA.FTZ R14, R9, R9, R14 ;  /* 0x00000009090e7223 */ /* 0x000fe2000001000e */
[----:B------:R-:W-:Y:S01]  /*26e0*/  SHF.L.U32 R10, R10, 0x10, RZ ;  /* 0x000000100a0a7819 */ /* 0x000fe200000006ff */
[----:B------:R-:W-:Y:S01]  /*26f0*/  FMUL.FTZ R17, R11, R11 ;  /* 0x0000000b0b117220 */ /* 0x000fe20000410000 */
[----:B------:R-:W-:Y:S01]  /*2700*/  FADD.FTZ R15, R12, R15 ;  /* 0x0000000f0c0f7221 */ /* 0x000fe20000010000 */
[----:B------:R-:W-:Y:S01]  /*2710*/  FADD.FTZ R14, R13, R14 ;  /* 0x0000000e0d0e7221 */ /* 0x000fe20000010000 */
[----:B------:R-:W-:Y:S01]  /*2720*/  PRMT R12, R20, 0x7632, R12 ;  /* 0x00007632140c7816 */ /* 0x000fe2000000000c */
[----:B------:R-:W-:Y:S01]  /*2730*/  FFMA.FTZ R17, R8, R8, R17 ;  /* 0x0000000808117223 */ /* 0x000fe20000010011 */
[----:B------:R-:W-:Y:S01]  /*2740*/  SHF.L.U32 R13, R22, 0x10, RZ ;  /* 0x00000010160d7819 */ /* 0x000fe200000006ff */
[----:B------:R-:W-:Y:S01]  /*2750*/  FMUL.FTZ R22, R10, R10 ;  /* 0x0000000a0a167220 */ /* 0x000fe20000410000 */
[----:B------:R-:W-:Y:S01]  /*2760*/  FADD.FTZ R16, R8, R11 ;  /* 0x0000000b08107221 */ /* 0x000fe20000010000 */
[----:B------:R-:W-:Y:S01]  /*2770*/  SHF.L.U32 R12, R12, 0x10, RZ ;  /* 0x000000100c0c7819 */ /* 0x000fe200000006ff */
[----:B------:R-:W-:Y:S01]  /*2780*/  FADD.FTZ R14, R14, R17 ;  /* 0x000000110e0e7221 */ /* 0x000fe20000010000 */
[----:B------:R-:W-:Y:S01]  /*2790*/  FFMA.FTZ R17, R13, R13, R22 ;  /* 0x0000000d0d117223 */ /* 0x000fe20000010016 */
[----:B------:R-:W-:Y:S01]  /*27a0*/  FADD.FTZ R16, R15, R16 ;  /* 0x000000100f107221 */ /* 0x000fe20000010000 */
[----:B------:R-:W-:Y:S01]  /*27b0*/  SHF.L.U32 R15, R20, 0x10, RZ ;  /* 0x00000010140f7819 */ /* 0x000fe200000006ff */
[----:B------:R-:W-:Y:S01]  /*27c0*/  FMUL.FTZ R20, R12, R12 ;  /* 0x0000000c0c147220 */ /* 0x000fe20000410000 */
[----:B------:R-:W-:Y:S01]  /*27d0*/  FADD.FTZ R17, R14, R17 ;  /* 0x000000110e117221 */ /* 0x000fe20000010000 */
[----:B------:R-:W-:Y:S01]  /*27e0*/  PRMT R14, R19, 0x7632, R14 ;  /* 0x00007632130e7816 */ /* 0x000fe2000000000e */
[----:B------:R-:W-:Y:S01]  /*27f0*/  FADD.FTZ R27, R13, R10 ;  /* 0x0000000a0d1b7221 */ /* 0x000fe20000010000 */
[----:B------:R-:W-:-:S02]  /*2800*/  FFMA.FTZ R20, R15, R15, R20 ;  /* 0x0000000f0f147223 */ /* 0x000fc40000010014 */
[----:B------:R-:W-:Y:S01]  /*2810*/  SHF.L.U32 R14, R14, 0x10, RZ ;  /* 0x000000100e0e7819 */ /* 0x000fe200000006ff */
[----:B------:R-:W-:Y:S01]  /*2820*/  FADD.FTZ R16, R16, R27 ;  /* 0x0000001b10107221 */ /* 0x000fe20000010000 */
[----:B------:R-:W-:Y:S01]  /*2830*/  FADD.FTZ R20, R17, R20 ;  /* 0x0000001411147221 */ /* 0x000fe20000010000 */
[----:B------:R-:W-:Y:S01]  /*2840*/  FADD.FTZ R27, R15, R12 ;  /* 0x0000000c0f1b7221 */ /* 0x000fe20000010000 */
[----:B------:R-:W-:Y:S01]  /*2850*/  SHF.L.U32 R17, R19, 0x10, RZ ;  /* 0x0000001013117819 */ /* 0x000fe200000006ff */
[----:B------:R-:W-:Y:S01]  /*2860*/  FMUL.FTZ R26, R14, R14 ;  /* 0x0000000e0e1a7220 */ /* 0x000fe20000410000 */
[----:B------:R-:W-:Y:S01]  /*2870*/  PRMT R19, R18, 0x7632, R19 ;  /* 0x0000763212137816 */ /* 0x000fe20000000013 */
[----:B------:R-:W-:Y:S01]  /*2880*/  FADD.FTZ R27, R16, R27 ;  /* 0x0000001b101b7221 */ /* 0x000fe20000010000 */
[----:B------:R-:W-:Y:S01]  /*2890*/  SHF.L.U32 R16, R18, 0x10, RZ ;  /* 0x0000001012107819 */ /* 0x000fe200000006ff */
[----:B------:R-:W-:Y:S01]  /*28a0*/  FADD.FTZ R22, R17, R14 ;  /* 0x0000000e11167221 */ /* 0x000fe20000010000 */
[----:B------:R-:W-:Y:S01]  /*28b0*/  SHF.L.U32 R19, R19, 0x10, RZ ;  /* 0x0000001013137819 */ /* 0x000fe200000006ff */
[----:B------:R-:W-:Y:S01]  /*28c0*/  FFMA.FTZ R29, R17, R17, R26 ;  /* 0x00000011111d7223 */ /* 0x000fe2000001001a */
[----:B------:R-:W-:Y:S01]  /*28d0*/  PRMT R18, R21, 0x7632, R18 ;  /* 0x0000763215127816 */ /* 0x000fe20000000012 */
[----:B------:R-:W-:Y:S01]  /*28e0*/  FADD.FTZ R22, R27, R22 ;  /* 0x000000161b167221 */ /* 0x000fe20000010000 */
[----:B------:R-:W-:Y:S01]  /*28f0*/  SHF.L.U32 R21, R21, 0x10, RZ ;  /* 0x0000001015157819 */ /* 0x000fe200000006ff */
[----:B------:R-:W-:Y:S01]  /*2900*/  FADD.FTZ R29, R20, R29 ;  /* 0x0000001d141d7221 */ /* 0x000fe20000010000 */
[----:B------:R-:W-:Y:S01]  /*2910*/  SHF.L.U32 R18, R18, 0x10, RZ ;  /* 0x0000001012127819 */ /* 0x000fe200000006ff */
[----:B------:R-:W-:Y:S01]  /*2920*/  FADD.FTZ R27, R16, R19 ;  /* 0x00000013101b7221 */ /* 0x000fe20000010000 */
[----:B------:R-:W-:Y:S01]  /*2930*/  FMUL.FTZ R31, R19, R19 ;  /* 0x00000013131f7220 */ /* 0x000fe20000410000 */
[----:B------:R-:W-:-:S02]  /*2940*/  PRMT R20, R23, 0x7632, R20 ;  /* 0x0000763217147816 */ /* 0x000fc40000000014 */
[----:B------:R-:W-:Y:S01]  /*2950*/  FADD.FTZ R22, R22, R27 ;  /* 0x0000001b16167221 */ /* 0x000fe20000010000 */
[----:B------:R-:W-:Y:S01]  /*2960*/  FFMA.FTZ R26, R16, R16, R31 ;  /* 0x00000010101a7223 */ /* 0x000fe2000001001f */
[----:B------:R-:W-:Y:S01]  /*2970*/  FMUL.FTZ R28, R18, R18 ;  /* 0x00000012121c7220 */ /* 0x000fe20000410000 */
[----:B------:R-:W-:Y:S01]  /*2980*/  SHF.L.U32 R20, R20, 0x10, RZ ;  /* 0x0000001014147819 */ /* 0x000fe200000006ff */
[----:B------:R-:W-:Y:S01]  /*2990*/  FADD.FTZ R27, R21, R18 ;  /* 0x00000012151b7221 */ /* 0x000fe20000010000 */
[----:B------:R-:W-:Y:S01]  /*29a0*/  SHF.L.U32 R23, R23, 0x10, RZ ;  /* 0x0000001017177819 */ /* 0x000fe200000006ff */
[----:B------:R-:W-:Y:S01]  /*29b0*/  FADD.FTZ R26, R29, R26 ;  /* 0x0000001a1d1a7221 */ /* 0x000fe20000010000 */
[----:B------:R-:W-:Y:S01]  /*29c0*/  FFMA.FTZ R29, R21, R21, R28 ;  /* 0x00000015151d7223 */ /* 0x000fe2000001001c */
[----:B------:R-:W-:Y:S01]  /*29d0*/  FADD.FTZ R27, R22, R27 ;  /* 0x0000001b161b7221 */ /* 0x000fe20000010000 */
[----:B------:R-:W-:Y:S01]  /*29e0*/  PRMT R22, R25, 0x7632, R22 ;  /* 0x0000763219167816 */ /* 0x000fe20000000016 */
[----:B------:R-:W-:Y:S01]  /*29f0*/  FADD.FTZ R28, R23, R20 ;  /* 0x00000014171c7221 */ /* 0x000fe20000010000 */
[----:B------:R-:W-:Y:S01]  /*2a00*/  FMUL.FTZ R30, R20, R20 ;  /* 0x00000014141e7220 */ /* 0x000fe20000410000 */
[----:B------:R-:W-:Y:S01]  /*2a10*/  FADD.FTZ R26, R26, R29 ;  /* 0x0000001d1a1a7221 */ /* 0x000fe20000010000 */
[----:B------:R-:W-:Y:S01]  /*2a20*/  SHF.L.U32 R22, R22, 0x10, RZ ;  /* 0x0000001016167819 */ /* 0x000fe200000006ff */
[----:B------:R-:W-:Y:S01]  /*2a30*/  FADD.FTZ R28, R27, R28 ;  /* 0x0000001c1b1c7221 */ /* 0x000fe20000010000 */
[----:B------:R-:W-:Y:S01]  /*2a40*/  SHF.L.U32 R25, R25, 0x10, RZ ;  /* 0x0000001019197819 */ /* 0x000fe200000006ff */
[----:B------:R-:W-:Y:S01]  /*2a50*/  FFMA.FTZ R29, R23, R23, R30 ;  /* 0x00000017171d7223 */ /* 0x000fe2000001001e */
[----:B------:R-:W-:-:S02]  /*2a60*/  PRMT R27, R24, 0x7632, R27 ;  /* 0x00007632181b7816 */ /* 0x000fc4000000001b */
[----:B------:R-:W-:Y:S01]  /*2a70*/  SHF.L.U32 R24, R24, 0x10, RZ ;  /* 0x0000001018187819 */ /* 0x000fe200000006ff */
[----:B------:R-:W-:Y:S01]  /*2a80*/  FADD.FTZ R29, R26, R29 ;  /* 0x0000001d1a1d7221 */ /* 0x000fe20000010000 */
[----:B------:R-:W-:Y:S01]  /*2a90*/  FADD.FTZ R31, R25, R22 ;  /* 0x00000016191f7221 */ /* 0x000fe20000010000 */
[----:B------:R-:W-:Y:S01]  /*2aa0*/  SHF.L.U32 R27, R27, 0x10, RZ ;  /* 0x000000101b1b7819 */ /* 0x000fe200000006ff */
[----:B------:R-:W-:Y:S02]  /*2ab0*/  FMUL.FTZ R30, R22, R22 ;  /* 0x00000016161e7220 */ /* 0x000fe40000410000 */
[----:B------:R-:W-:Y:S01]  /*2ac0*/  FADD.FTZ R28, R28, R31 ;  /* 0x0000001f1c1c7221 */ /* 0x000fe20000010000 */
[----:B---3--:R-:W-:Y:S01]  /*2ad0*/  PRMT R48, R51, 0x7632, R48 ;  /* 0x0000763233307816 */ /* 0x008fe20000000030 */
[----:B------:R-:W-:Y:S01]  /*2ae0*/  FADD.FTZ R31, R24, R27 ;  /* 0x0000001b181f7221 */ /* 0x000fe20000010000 */
[----:B------:R-:W-:Y:S01]  /*2af0*/  FFMA.FTZ R30, R25, R25, R30 ;  /* 0x00000019191e7223 */ /* 0x000fe2000001001e */
[----:B------:R-:W-:Y:S01]  /*2b00*/  FMUL.FTZ R33, R27, R27 ;  /* 0x0000001b1b217220 */ /* 0x000fe20000410000 */
[----:B------:R-:W-:Y:S01]  /*2b10*/  SHF.L.U32 R48, R48, 0x10, RZ ;  /* 0x0000001030307819 */ /* 0x000fe200000006ff */
[----:B------:R-:W-:Y:S01]  /*2b20*/  FADD.FTZ R28, R28, R31 ;  /* 0x0000001f1c1c7221 */ /* 0x000fe20000010000 */
[----:B------:R-:W-:Y:S01]  /*2b30*/  SHF.L.U32 R51, R51, 0x10, RZ ;  /* 0x0000001033337819 */ /* 0x000fe200000006ff */
[----:B------:R-:W-:Y:S01]  /*2b40*/  FADD.FTZ R29, R29, R30 ;  /* 0x0000001e1d1d7221 */ /* 0x000fe20000010000 */
[C---:B------:R-:W-:Y:S01]  /*2b50*/  PRMT R50, R53.reuse, 0x7632, R50 ;  /* 0x0000763235327816 */ /* 0x040fe20000000032 */
[----:B------:R-:W-:Y:S01]  /*2b60*/  FFMA.FTZ R30, R24, R24, R33 ;  /* 0x00000018181e7223 */ /* 0x000fe20000010021 */
[----:B------:R-:W-:-:S02]  /*2b70*/  SHF.L.U32 R53, R53, 0x10, RZ ;  /* 0x0000001035357819 */ /* 0x000fc400000006ff */
[----:B------:R-:W-:Y:S01]  /*2b80*/  SHF.L.U32 R50, R50, 0x10, RZ ;  /* 0x0000001032327819 */ /* 0x000fe200000006ff */
[----:B------:R-:W-:Y:S01]  /*2b90*/  FADD.FTZ R29, R29, R30 ;  /* 0x0000001e1d1d7221 */ /* 0x000fe20000010000 */
[----:B------:R-:W-:-:S04]  /*2ba0*/  FMUL.FTZ R30, R48, R48 ;  /* 0x00000030301e7220 */ /* 0x000fc80000410000 */
[----:B------:R-:W-:Y:S01]  /*2bb0*/  FFMA.FTZ R30, R51, R51, R30 ;  /* 0x00000033331e7223 */ /* 0x000fe2000001001e */
[C---:B-----5:R-:W-:Y:S02]  /*2bc0*/  PRMT R26, R49.reuse, 0x7632, R26 ;  /* 0x00007632311a7816 */ /* 0x060fe4000000001a */
[----:B------:R-:W-:Y:S02]  /*2bd0*/  SHF.L.U32 R49, R49, 0x10, RZ ;  /* 0x0000001031317819 */ /* 0x000fe400000006ff */
[----:B------:R-:W-:-:S05]  /*2be0*/  SHF.L.U32 R26, R26, 0x10, RZ ;  /* 0x000000101a1a7819 */ /* 0x000fca00000006ff */
[----:B------:R-:W-:Y:S01]  /*2bf0*/  FADD.FTZ R31, R49, R26 ;  /* 0x0000001a311f7221 */ /* 0x000fe20000010000 */
[----:B------:R-:W-:Y:S01]  /*2c00*/  FMUL.FTZ R32, R26, R26 ;  /* 0x0000001a1a207220 */ /* 0x000fe20000410000 */
[----:B------:R-:W-:Y:S02]  /*2c10*/  PRMT R55, R52, 0x7632, R55 ;  /* 0x0000763234377816 */ /* 0x000fe40000000037 */
[----:B------:R-:W-:Y:S01]  /*2c20*/  FADD.FTZ R28, R28, R31 ;  /* 0x0000001f1c1c7221 */ /* 0x000fe20000010000 */
[----:B------:R-:W-:Y:S01]  /*2c30*/  FADD.FTZ R31, R51, R48 ;  /* 0x00000030331f7221 */ /* 0x000fe20000010000 */
[----:B------:R-:W-:Y:S01]  /*2c40*/  FFMA.FTZ R32, R49, R49, R32 ;  /* 0x0000003131207223 */ /* 0x000fe20000010020 */
[----:B------:R-:W-:Y:S02]  /*2c50*/  SHF.L.U32 R52, R52, 0x10, RZ ;  /* 0x0000001034347819 */ /* 0x000fe400000006ff */
[----:B------:R-:W-:Y:S01]  /*2c60*/  FADD.FTZ R28, R28, R31 ;  /* 0x0000001f1c1c7221 */ /* 0x000fe20000010000 */
[----:B------:R-:W-:Y:S01]  /*2c70*/  FADD.FTZ R31, R53, R50 ;  /* 0x00000032351f7221 */ /* 0x000fe20000010000 */
[----:B------:R-:W-:Y:S01]  /*2c80*/  SHF.L.U32 R55, R55, 0x10, RZ ;  /* 0x0000001037377819 */ /* 0x000fe200000006ff */
[----:B------:R-:W-:Y:S01]  /*2c90*/  FADD.FTZ R29, R29, R32 ;  /* 0x000000201d1d7221 */ /* 0x000fe20000010000 */
[C---:B------:R-:W-:Y:S01]  /*2ca0*/  PRMT R54, R57.reuse, 0x7632, R54 ;  /* 0x0000763239367816 */ /* 0x040fe20000000036 */
        /* <DEDUP_REMOVED lines=9> */
[----:B------:R-:W-:Y:S01]  /*2d40*/  SHF.L.U32 R56, R56, 0x10, RZ ;  /* 0x0000001038387819 */ /* 0x000fe200000006ff */
[----:B------:R-:W-:Y:S01]  /*2d50*/  FADD.FTZ R31, R57, R54 ;  /* 0x00000036391f7221 */ /* 0x000fe20000010000 */
[----:B------:R-:W-:Y:S01]  /*2d60*/  SHF.L.U32 R59, R59, 0x10, RZ ;  /* 0x000000103b3b7819 */ /* 0x000fe200000006ff */
[----:B------:R-:W-:Y:S01]  /*2d70*/  FMUL.FTZ R33, R55, R55 ;  /* 0x0000003737217220 */ /* 0x000fe20000410000 */
[----:B------:R-:W-:Y:S01]  /*2d80*/  PRMT R61, R58, 0x7632, R61 ;  /* 0x000076323a3d7816 */ /* 0x000fe2000000003d */
[----:B------:R-:W-:Y:S01]  /*2d90*/  FADD.FTZ R29, R29, R30 ;  /* 0x0000001e1d1d7221 */ /* 0x000fe20000010000 */
[----:B------:R-:W-:Y:S01]  /*2da0*/  FADD.FTZ R28, R28, R31 ;  /* 0x0000001f1c1c7221 */ /* 0x000fe20000010000 */
[----:B------:R-:W-:Y:S01]  /*2db0*/  FFMA.FTZ R30, R52, R52, R33 ;  /* 0x00000034341e7223 */ /* 0x000fe20000010021 */
[----:B------:R-:W-:Y:S01]  /*2dc0*/  FADD.FTZ R31, R59, R56 ;  /* 0x000000383b1f7221 */ /* 0x000fe20000010000 */
[----:B------:R-:W-:Y:S01]  /*2dd0*/  SHF.L.U32 R58, R58, 0x10, RZ ;  /* 0x000000103a3a7819 */ /* 0x000fe200000006ff */
[----:B------:R-:W-:Y:S01]  /*2de0*/  FMUL.FTZ R32, R54, R54 ;  /* 0x0000003636207220 */ /* 0x000fe20000410000 */
[----:B------:R-:W-:Y:S01]  /*2df0*/  SHF.L.U32 R61, R61, 0x10, RZ ;  /* 0x000000103d3d7819 */ /* 0x000fe200000006ff */
[----:B------:R-:W-:Y:S01]  /*2e00*/  FADD.FTZ R29, R29, R30 ;  /* 0x0000001e1d1d7221 */ /* 0x000fe20000010000 */
[----:B------:R-:W-:Y:S01]  /*2e10*/  FADD.FTZ R28, R28, R31 ;  /* 0x0000001f1c1c7221 */ /* 0x000fe20000010000 */
[----:B------:R-:W-:Y:S01]  /*2e20*/  PRMT R63, R60, 0x7632, R63 ;  /* 0x000076323c3f7816 */ /* 0x000fe2000000003f */
[----:B------:R-:W-:Y:S01]  /*2e30*/  FFMA.FTZ R32, R57, R57, R32 ;  /* 0x0000003939207223 */ /* 0x000fe20000010020 */
[----:B------:R-:W-:Y:S01]  /*2e40*/  FMUL.FTZ R30, R56, R56 ;  /* 0x00000038381e7220 */ /* 0x000fe20000410000 */
[----:B------:R-:W-:Y:S01]  /*2e50*/  FADD.FTZ R31, R58, R61 ;  /* 0x0000003d3a1f7221 */ /* 0x000fe20000010000 */
[----:B------:R-:W-:-:S02]  /*2e60*/  SHF.L.U32 R60, R60, 0x10, RZ ;  /* 0x000000103c3c7819 */ /* 0x000fc400000006ff */
[----:B------:R-:W-:Y:S02]  /*2e70*/  SHF.L.U32 R63, R63, 0x10, RZ ;  /* 0x000000103f3f7819 */ /* 0x000fe400000006ff */
[----:B------:R-:W-:Y:S01]  /*2e80*/  PRMT R65, R62, 0x7632, R65 ;  /* 0x000076323e417816 */ /* 0x000fe20000000041 */
[----:B------:R-:W-:Y:S01]  /*2e90*/  FADD.FTZ R29, R29, R32 ;  /* 0x000000201d1d7221 */ /* 0x000fe20000010000 */
[----:B------:R-:W-:Y:S01]  /*2ea0*/  FFMA.FTZ R30, R59, R59, R30 ;  /* 0x0000003b3b1e7223 */ /* 0x000fe2000001001e */
[----:B------:R-:W-:Y:S01]  /*2eb0*/  FADD.FTZ R28, R28, R31 ;  /* 0x0000001f1c1c7221 */ /* 0x000fe20000010000 */
[----:B------:R-:W-:Y:S01]  /*2ec0*/  FMUL.FTZ R33, R61, R61 ;  /* 0x0000003d3d217220 */ /* 0x000fe20000410000 */
[----:B------:R-:W-:Y:S01]  /*2ed0*/  SHF.L.U32 R62, R62, 0x10, RZ ;  /* 0x000000103e3e7819 */ /* 0x000fe200000006ff */
[----:B------:R-:W-:Y:S01]  /*2ee0*/  FADD.FTZ R31, R60, R63 ;  /* 0x0000003f3c1f7221 */ /* 0x000fe20000010000 */
[----:B------:R-:W-:Y:S01]  /*2ef0*/  SHF.L.U32 R65, R65, 0x10, RZ ;  /* 0x0000001041417819 */ /* 0x000fe200000006ff */
[----:B------:R-:W-:Y:S01]  /*2f00*/  FADD.FTZ R29, R29, R30 ;  /* 0x0000001e1d1d7221 */ /* 0x000fe20000010000 */
[----:B------:R-:W-:Y:S01]  /*2f10*/  FFMA.FTZ R30, R58, R58, R33 ;  /* 0x0000003a3a1e7223 */ /* 0x000fe20000010021 */
[----:B------:R-:W-:Y:S01]  /*2f20*/  FADD.FTZ R28, R28, R31 ;  /* 0x0000001f1c1c7221 */ /* 0x000fe20000010000 */
[----:B------:R-:W-:Y:S01]  /*2f30*/  FMUL.FTZ R33, R63, R63 ;  /* 0x0000003f3f217220 */ /* 0x000fe20000410000 */
[----:B------:R-:W-:Y:S01]  /*2f40*/  FADD.FTZ R31, R62, R65 ;  /* 0x000000413e1f7221 */ /* 0x000fe20000010000 */
[----:B------:R-:W-:Y:S01]  /*2f50*/  PRMT R67, R64, 0x7632, R67 ;  /* 0x0000763240437816 */ /* 0x000fe20000000043 */
[----:B------:R-:W-:Y:S01]  /*2f60*/  FADD.FTZ R29, R29, R30 ;  /* 0x0000001e1d1d7221 */ /* 0x000fe20000010000 */
[----:B------:R-:W-:Y:S01]  /*2f70*/  FFMA.FTZ R30, R60, R60, R33 ;  /* 0x0000003c3c1e7223 */ /* 0x000fe20000010021 */
[----:B------:R-:W-:Y:S01]  /*2f80*/  FADD.FTZ R28, R28, R31 ;  /* 0x0000001f1c1c7221 */ /* 0x000fe20000010000 */
[----:B------:R-:W-:Y:S01]  /*2f90*/  SHF.L.U32 R67, R67, 0x10, RZ ;  /* 0x0000001043437819 */ /* 0x000fe200000006ff */
[----:B------:R-:W-:Y:S01]  /*2fa0*/  FMUL.FTZ R31, R65, R65 ;  /* 0x00000041411f7220 */ /* 0x000fe20000410000 */
[----:B------:R-:W-:-:S02]  /*2fb0*/  SHF.L.U32 R64, R64, 0x10, RZ ;  /* 0x0000001040407819 */ /* 0x000fc400000006ff */
[----:B------:R-:W-:Y:S01]  /*2fc0*/  PRMT R69, R66, 0x7632, R69 ;  /* 0x0000763242457816 */ /* 0x000fe20000000045 */
[----:B------:R-:W-:Y:S01]  /*2fd0*/  FADD.FTZ R29, R29, R30 ;  /* 0x0000001e1d1d7221 */ /* 0x000fe20000010000 */
[----:B------:R-:W-:Y:S01]  /*2fe0*/  FFMA.FTZ R30, R62, R62, R31 ;  /* 0x0000003e3e1e7223 */ /* 0x000fe2000001001f */
[----:B------:R-:W-:Y:S01]  /*2ff0*/  FMUL.FTZ R33, R67, R67 ;  /* 0x0000004343217220 */ /* 0x000fe20000410000 */
[----:B------:R-:W-:Y:S01]  /*3000*/  SHF.L.U32 R69, R69, 0x10, RZ ;  /* 0x0000001045457819 */ /* 0x000fe200000006ff */
[----:B------:R-:W-:Y:S01]  /*3010*/  FADD.FTZ R31, R64, R67 ;  /* 0x00000043401f7221 */ /* 0x000fe20000010000 */
[----:B------:R-:W-:Y:S02]  /*3020*/  SHF.L.U32 R66, R66, 0x10, RZ ;  /* 0x0000001042427819 */ /* 0x000fe400000006ff */
[----:B----4-:R-:W-:Y:S01]  /*3030*/  PRMT R68, R71, 0x7632, R68 ;  /* 0x0000763247447816 */ /* 0x010fe20000000044 */
[----:B------:R-:W-:Y:S01]  /*3040*/  FADD.FTZ R29, R29, R30 ;  /* 0x0000001e1d1d7221 */ /* 0x000fe20000010000 */
[----:B------:R-:W-:Y:S01]  /*3050*/  FFMA.FTZ R30, R64, R64, R33 ;  /* 0x00000040401e7223 */ /* 0x000fe20000010021 */
[----:B------:R-:W-:Y:S01]  /*3060*/  FADD.FTZ R28, R28, R31 ;  /* 0x0000001f1c1c7221 */ /* 0x000fe20000010000 */
[----:B------:R-:W-:Y:S01]  /*3070*/  SHF.L.U32 R68, R68, 0x10, RZ ;  /* 0x0000001044447819 */ /* 0x000fe200000006ff */
[----:B------:R-:W-:Y:S01]  /*3080*/  FMUL.FTZ R33, R69, R69 ;  /* 0x0000004545217220 */ /* 0x000fe20000410000 */
[----:B------:R-:W-:Y:S01]  /*3090*/  PRMT R70, R73, 0x7632, R70 ;  /* 0x0000763249467816 */ /* 0x000fe20000000046 */
[C---:B------:R-:W-:Y:S01]  /*30a0*/  FADD.FTZ R31, R66.reuse, R69 ;  /* 0x00000045421f7221 */ /* 0x040fe20000010000 */
[----:B------:R-:W-:Y:S01]  /*30b0*/  SHF.L.U32 R71, R71, 0x10, RZ ;  /* 0x0000001047477819 */ /* 0x000fe200000006ff */
[----:B------:R-:W-:Y:S01]  /*30c0*/  FADD.FTZ R29, R29, R30 ;  /* 0x0000001e1d1d7221 */ /* 0x000fe20000010000 */
        /* <DEDUP_REMOVED lines=9> */
[----:B------:R-:W-:Y:S01]  /*3160*/  FMUL.FTZ R30, R70, R70 ;  /* 0x00000046461e7220 */ /* 0x000fe20000410000 */
[----:B------:R-:W-:Y:S01]  /*3170*/  SHF.L.U32 R75, R75, 0x10, RZ ;  /* 0x000000104b4b7819 */ /* 0x000fe200000006ff */
[----:B------:R-:W-:Y:S01]  /*3180*/  FADD.FTZ R28, R28, R31 ;  /* 0x0000001f1c1c7221 */ /* 0x000fe20000010000 */
[----:B------:R-:W-:Y:S01]  /*3190*/  SHF.L.U32 R72, R72, 0x10, RZ ;  /* 0x0000001048487819 */ /* 0x000fe200000006ff */
[----:B------:R-:W-:Y:S01]  /*31a0*/  FADD.FTZ R31, R73, R70 ;  /* 0x00000046491f7221 */ /* 0x000fe20000010000 */
[----:B------:R-:W-:Y:S01]  /*31b0*/  FADD.FTZ R29, R29, R32 ;  /* 0x000000201d1d7221 */ /* 0x000fe20000010000 */
[----:B------:R-:W-:Y:S01]  /*31c0*/  FFMA.FTZ R30, R73, R73, R30 ;  /* 0x00000049491e7223 */ /* 0x000fe2000001001e */
[----:B------:R-:W-:Y:S01]  /*31d0*/  FMUL.FTZ R33, R75, R75 ;  /* 0x0000004b4b217220 */ /* 0x000fe20000410000 */
[----:B------:R-:W-:Y:S01]  /*31e0*/  FADD.FTZ R28, R28, R31 ;  /* 0x0000001f1c1c7221 */ /* 0x000fe20000010000 */
[----:B------:R-:W-:Y:S01]  /*31f0*/  FADD.FTZ R31, R72, R75 ;  /* 0x0000004b481f7221 */ /* 0x000fe20000010000 */
[----:B--2---:R-:W-:-:S04]  /*3200*/  PRMT R74, R77, 0x7632, R74 ;  /* 0x000076324d4a7816 */ /* 0x004fc8000000004a */
[----:B------:R-:W-:Y:S02]  /*3210*/  SHF.L.U32 R74, R74, 0x10, RZ ;  /* 0x000000104a4a7819 */ /* 0x000fe400000006ff */
[----:B------:R-:W-:Y:S01]  /*3220*/  PRMT R76, R79, 0x7632, R76 ;  /* 0x000076324f4c7816 */ /* 0x000fe2000000004c */
[----:B------:R-:W-:Y:S01]  /*3230*/  FADD.FTZ R29, R29, R30 ;  /* 0x0000001e1d1d7221 */ /* 0x000fe20000010000 */
[----:B------:R-:W-:Y:S01]  /*3240*/  SHF.L.U32 R77, R77, 0x10, RZ ;  /* 0x000000104d4d7819 */ /* 0x000fe200000006ff */
[----:B------:R-:W-:Y:S01]  /*3250*/  FFMA.FTZ R30, R72, R72, R33 ;  /* 0x00000048481e7223 */ /* 0x000fe20000010021 */
[----:B------:R-:W-:Y:S01]  /*3260*/  FMUL.FTZ R32, R74, R74 ;  /* 0x0000004a4a207220 */ /* 0x000fe20000410000 */
[----:B------:R-:W-:Y:S01]  /*3270*/  SHF.L.U32 R76, R76, 0x10, RZ ;  /* 0x000000104c4c7819 */ /* 0x000fe200000006ff */
[----:B------:R-:W-:Y:S01]  /*3280*/  FADD.FTZ R28, R28, R31 ;  /* 0x0000001f1c1c7221 */ /* 0x000fe20000010000 */
[----:B------:R-:W-:Y:S01]  /*3290*/  PRMT R78, R81, 0x7632, R78 ;  /* 0x00007632514e7816 */ /* 0x000fe2000000004e */
        /* <DEDUP_REMOVED lines=38> */
[----:B------:R-:W-:Y:S01]  /*3500*/  ISETP.NE.AND P2, PT, R88, RZ, PT ;  /* 0x000000ff5800720c */ /* 0x000fe20003f45270 */
        /* <DEDUP_REMOVED lines=17> */
.L_x_1942:
[----:B------:R-:W-:Y:S05]  /*3620*/  BSYNC.RECONVERGENT B0 ;  /* 0x0000000000007941 */ /* 0x000fea0003800200 */
.L_x_1941:
[----:B------:R-:W-:Y:S06]  /*3630*/  BAR.SYNC.DEFER_BLOCKING 0x0 ;  /* 0x0000000000007b1d */ /* 0x000fec0000010000 */
[----:B------:R-:W-:Y:S04]  /*3640*/  BSSY.RECONVERGENT B0, `(.L_x_1943) ;  /* 0x0000029000007945 */ /* 0x000fe80003800200 */
[----:B------:R-:W-:Y:S05]  /*3650*/  @P2 BRA `(.L_x_1944) ;  /* 0x00000000009c2947 */ /* 0x000fea0003800000 */
[----:B------:R-:W4:Y:S01]  /*3660*/  S2UR UR5, SR_CgaCtaId ;  /* 0x00000000000579c3 */ /* 0x000f220000008800 */
[----:B------:R-:W-:Y:S02]  /*3670*/  UMOV UR4, 0x400 ;  /* 0x0000040000047882 */ /* 0x000fe40000000000 */
[----:B----4-:R-:W-:-:S09]  /*3680*/  ULEA UR4, UR5, UR4, 0x18 ;  /* 0x0000000405047291 */ /* 0x010fd2000f8ec0ff */
[----:B--2---:R-:W2:Y:S04]  /*3690*/  LDS.64 R34, [UR4+0x18] ;  /* 0x00001804ff227984 */ /* 0x004ea80008000a00 */
[----:B------:R-:W4:Y:S04]  /*36a0*/  LDS.128 R44, [UR4+0x20] ;  /* 0x00002004ff2c7984 */ /* 0x000f280008000c00 */
[----:B---3--:R-:W3:Y:S04]  /*36b0*/  LDS.128 R28, [UR4+0x30] ;  /* 0x00003004ff1c7984 */ /* 0x008ee80008000c00 */
[----:B------:R-:W5:Y:S04]  /*36c0*/  LDS.128 R40, [UR4+0x40] ;  /* 0x00004004ff287984 */ /* 0x000f680008000c00 */
[----:B-1----:R-:W1:Y:S01]  /*36d0*/  LDS.128 R36, [UR4+0x50] ;  /* 0x00005004ff247984 */ /* 0x002e620008000c00 */
[----:B--2---:R-:W-:Y:S01]  /*36e0*/  FADD.FTZ R113, R32, R34 ;  /* 0x0000002220717221 */ /* 0x004fe20000010000 */
[----:B0-----:R-:W-:-:S03]  /*36f0*/  FADD.FTZ R32, R33, R35 ;  /* 0x0000002321207221 */ /* 0x001fc60000010000 */
[----:B----4-:R-:W-:Y:S01]  /*3700*/  FADD.FTZ R113, R113, R44 ;  /* 0x0000002c71717221 */ /* 0x010fe20000010000 */
[----:B------:R-:W-:Y:S02]  /*3710*/  FADD.FTZ R44, R32, R45 ;  /* 0x0000002d202c7221 */ /* 0x000fe40000010000 */
[----:B------:R-:W0:Y:S01]  /*3720*/  LDS.128 R32, [UR4+0x60] ;  /* 0x00006004ff207984 */ /* 0x000e220008000c00 */
        /* <DEDUP_REMOVED lines=8> */
[----:B-----5:R-:W-:Y:S01]  /*37b0*/  FADD.FTZ R113, R113, R40 ;  /* 0x0000002871717221 */ /* 0x020fe20000010000 */
        /* <DEDUP_REMOVED lines=17> */
.L_x_1944:
[----:B------:R-:W-:Y:S05]  /*38d0*/  BSYNC.RECONVERGENT B0 ;  /* 0x0000000000007941 */ /* 0x000fea0003800200 */
.L_x_1943:
[----:B------:R-:W4:Y:S02]  /*38e0*/  LDCU UR4, c[0x0][0x370] ;  /* 0x00006e00ff0477ac */ /* 0x000f240008000800 */
[----:B----4-:R-:W-:-:S09]  /*38f0*/  UISETP.GE.U32.AND UP0, UPT, UR4, 0x2, UPT ;  /* 0x000000020400788c */ /* 0x010fd2000bf06070 */
[----:B------:R-:W-:Y:S05]  /*3900*/  BRA.U !UP0, `(.L_x_1945) ;  /* 0x0000000908b87547 */ /* 0x000fea000b800000 */
[----:B------:R-:W4:Y:S01]  /*3910*/  LDC R29, c[0x0][0x370] ;  /* 0x0000dc00ff1d7b82 */ /* 0x000f220000000800 */
[----:B------:R-:W-:-:S05]  /*3920*/  LOP3.LUT R31, R90, 0x1, RZ, 0xc0, !PT ;  /* 0x000000015a1f7812 */ /* 0x000fca00078ec0ff */
[----:B---3--:R-:W-:Y:S02]  /*3930*/  IMAD R28, R31, R86, RZ ;  /* 0x000000561f1c7224 */ /* 0x008fe400078e02ff */
[----:B------:R-:W3:Y:S02]  /*3940*/  LDC.64 R38, c[0x0][0x3b8] ;  /* 0x0000ee00ff267b82 */ /* 0x000ee40000000a00 */
[----:B----4-:R-:W-:-:S05]  /*3950*/  IMAD R28, R28, R29, RZ ;  /* 0x0000001d1c1c7224 */ /* 0x010fca00078e02ff */
[----:B------:R-:W-:-:S05]  /*3960*/  SHF.L.U32 R29, R28, 0x1, RZ ;  /* 0x000000011c1d7819 */ /* 0x000fca00000006ff */
[----:B---3--:R-:W-:Y:S01]  /*3970*/  IMAD.WIDE R38, R29, 0x4, R38 ;  /* 0x000000041d267825 */ /* 0x008fe200078e0226 */
[----:B------:R-:W-:Y:S06]  /*3980*/  @P2 BRA `(.L_x_1946) ;  /* 0x0000000000542947 */ /* 0x000fec0003800000 */
[----:B------:R-:W3:Y:S01]  /*3990*/  LDC.64 R28, c[0x0][0x3b0] ;  /* 0x0000ec00ff1c7b82 */ /* 0x000ee20000000a00 */
[-CC-:B------:R-:W-:Y:S01]  /*39a0*/  IMAD R31, R31, R86.reuse, R107.reuse ;  /* 0x000000561f1f7224 */ /* 0x180fe200078e026b */
[----:B------:R-:W-:Y:S01]  /*39b0*/  LOP3.LUT P1, R34, R90, 0x2, RZ, 0xc0, !PT ;  /* 0x000000025a227812 */ /* 0x000fe2000782c0ff */
[----:B--2---:R-:W-:Y:S02]  /*39c0*/  IMAD R35, R105, R86, R107 ;  /* 0x0000005669237224 */ /* 0x004fe400078e026b */
[----:B---3--:R-:W-:-:S04]  /*39d0*/  IMAD.WIDE.U32 R28, R31, 0x4, R28 ;  /* 0x000000041f1c7825 */ /* 0x008fc800078e001c */
[----:B------:R-:W-:Y:S01]  /*39e0*/  IMAD.WIDE.U32 R30, R35, 0x8, R38 ;  /* 0x00000008231e7825 */ /* 0x000fe200078e0026 */
[----:B------:R-:W-:Y:S02]  /*39f0*/  IADD3 R35, PT, PT, -R34, 0x1, RZ ;  /* 0x0000000122237810 */ /* 0x000fe40007ffe1ff */
[----:B------:R-:W2:Y:S02]  /*3a00*/  LDC R34, c[0x0][0x370] ;  /* 0x0000dc00ff227b82 */ /* 0x000ea40000000800 */
[----:B------:R3:W-:Y:S01]  /*3a10*/  STG.E.64 desc[UR6][R30.64], R32 ;  /* 0x000000201e007986 */ /* 0x0007e2000c101b06 */
[----:B------:R-:W-:Y:S06]  /*3a20*/  MEMBAR.ALL.GPU ;  /* 0x0000000000007992 */ /* 0x000fec000000a000 */
[----:B------:R-:W-:-:S00]  /*3a30*/  ERRBAR ;  /* 0x00000000000079ab */ /* 0x000fc00000000000 */
[----:B------:R-:W-:Y:S06]  /*3a40*/  CGAERRBAR ;  /* 0x00000000000075ab */ /* 0x000fec0000000000 */
[----:B------:R3:W-:Y:S01]  /*3a50*/  REDG.E.ADD.S32.STRONG.GPU desc[UR6][R28.64], R35 ;  /* 0x000000231c00798e */ /* 0x0007e2000c12e306 */
[----:B--2---:R-:W-:-:S04]  /*3a60*/  SEL R37, R34, RZ, !P1 ;  /* 0x000000ff22257207 */ /* 0x004fc80004800000 */
[----:B------:R-:W-:-:S13]  /*3a70*/  ISETP.NE.AND P1, PT, R37, -0x1, PT ;  /* 0xffffffff2500780c */ /* 0x000fda0003f25270 */
[----:B---3--:R-:W-:Y:S05]  /*3a80*/  @!P1 BRA `(.L_x_1946) ;  /* 0x0000000000149947 */ /* 0x008fea0003800000 */
.L_x_1947:
[----:B------:R-:W2:Y:S04]  /*3a90*/  LDG.E.STRONG.GPU R30, desc[UR6][R28.64] ;  /* 0x000000061c1e7981 */ /* 0x000ea8000c1ef900 */
[----:B--2---:R-:W-:Y:S01]  /*3aa0*/  CCTL.IVALL ;  /* 0x00000000ff00798f */ /* 0x004fe20002000000 */
[----:B------:R-:W-:Y:S05]  /*3ab0*/  YIELD ;  /* 0x0000000000007946 */ /* 0x000fea0003800000 */
[----:B------:R-:W-:-:S13]  /*3ac0*/  ISETP.NE.AND P1, PT, R30, R37, PT ;  /* 0x000000251e00720c */ /* 0x000fda0003f25270 */
[----:B------:R-:W-:Y:S05]  /*3ad0*/  @P1 BRA `(.L_x_1947) ;  /* 0xfffffffc00ec1947 */ /* 0x000fea000383ffff */
.L_x_1946:
[----:B------:R-:W3:Y:S01]  /*3ae0*/  LDC R28, c[0x0][0x370] ;  /* 0x0000dc00ff1c7b82 */ /* 0x000ee20000000800 */
[----:B------:R-:W-:Y:S05]  /*3af0*/  WARPSYNC.ALL ;  /* 0x0000000000007948 */ /* 0x000fea0003800000 */
[----:B---3--:R-:W-:Y:S02]  /*3b00*/  ISETP.GE.U32.AND P1, PT, R28, 0x8, PT ;  /* 0x000000081c00780c */ /* 0x008fe40003f26070 */
[----:B------:R-:W-:Y:S01]  /*3b10*/  BAR.SYNC.DEFER_BLOCKING 0x0 ;  /* 0x0000000000007b1d */ /* 0x000fe20000010000 */
[----:B------:R-:W-:-:S10]  /*3b20*/  HFMA2 R40, -RZ, RZ, 0, 0 ;  /* 0x00000000ff287431 */ /* 0x000fd400000001ff */
[----:B------:R-:W-:Y:S05]  /*3b30*/  @!P1 BRA `(.L_x_1948) ;  /* 0x0000000400209947 */ /* 0x000fea0003800000 */
[CC--:B------:R-:W-:Y:S01]  /*3b40*/  LEA R119, R86.reuse, R107.reuse, 0x1 ;  /* 0x0000006b56777211 */ /* 0x0c0fe200078e08ff */
[C-C-:B------:R-:W-:Y:S01]  /*3b50*/  IMAD R47, R86.reuse, 0x6, R107.reuse ;  /* 0x00000006562f7824 */ /* 0x140fe200078e026b */
[CC--:B------:R-:W-:Y:S01]  /*3b60*/  LEA R113, R86.reuse, R107.reuse, 0x2 ;  /* 0x0000006b56717211 */ /* 0x0c0fe200078e10ff */
[C-C-:B------:R-:W-:Y:S01]  /*3b70*/  IMAD R43, R86.reuse, 0x5, R107.reuse ;  /* 0x00000005562b7824 */ /* 0x140fe200078e026b */
[----:B------:R-:W-:Y:S01]  /*3b80*/  IADD3 R123, PT, PT, R107, R86, RZ ;  /* 0x000000566b7b7210 */ /* 0x000fe20007ffe0ff */
[C-C-:B------:R-:W-:Y:S01]  /*3b90*/  IMAD R41, R86.reuse, 0x3, R107.reuse ;  /* 0x0000000356297824 */ /* 0x140fe200078e026b */
[----:B------:R-:W-:Y:S01]  /*3ba0*/  IADD3 R40, PT, PT, -R105, RZ, RZ ;  /* 0x000000ff69287210 */ /* 0x000fe20007ffe1ff */
[----:B------:R-:W-:Y:S01]  /*3bb0*/  IMAD R45, R86, 0x7, R107 ;  /* 0x00000007562d7824 */ /* 0x000fe200078e026b */
[----:B------:R-:W-:Y:S01]  /*3bc0*/  MOV R121, R107 ;  /* 0x0000006b00797202 */ /* 0x000fe20000000f00 */
[----:B------:R-:W-:-:S06]  /*3bd0*/  UMOV UR4, URZ ;  /* 0x000000ff00047c82 */ /* 0x000fcc0008000000 */
.L_x_1949:
[----:B------:R-:W-:Y:S01]  /*3be0*/  ISETP.EQ.OR P1, PT, R40, RZ, P2 ;  /* 0x000000ff2800720c */ /* 0x000fe20001722670 */
[----:B------:R-:W-:Y:S02]  /*3bf0*/  UIADD3 UR5, UPT, UPT, UR4, 0x1, URZ ;  /* 0x0000000104057890 */ /* 0x000fe4000fffe0ff */
[----:B------:R-:W-:-:S04]  /*3c00*/  UIADD3 UR8, UPT, UPT, UR4, 0x2, URZ ;  /* 0x0000000204087890 */ /* 0x000fc8000fffe0ff */
[C---:B------:R-:W-:Y:S01]  /*3c10*/  ISETP.EQ.OR P6, PT, R105.reuse, UR5, P2 ;  /* 0x0000000569007c0c */ /* 0x040fe200097c2670 */
[----:B------:R-:W-:Y:S01]  /*3c20*/  UIADD3 UR5, UPT, UPT, UR4, 0x3, URZ ;  /* 0x0000000304057890 */ /* 0x000fe2000fffe0ff */
[----:B------:R-:W-:-:S04]  /*3c30*/  ISETP.EQ.OR P5, PT, R105, UR8, P2 ;  /* 0x0000000869007c0c */ /* 0x000fc800097a2670 */
[----:B------:R-:W-:Y:S01]  /*3c40*/  @!P1 IMAD.WIDE.U32 R28, R121, 0x8, R38 ;  /* 0x00000008791c9825 */ /* 0x000fe200078e0026 */
[----:B------:R-:W-:-:S05]  /*3c50*/  ISETP.EQ.OR P3, PT, R105, UR5, P2 ;  /* 0x0000000569007c0c */ /* 0x000fca0009762670 */
[----:B------:R-:W0:Y:S01]  /*3c60*/  @!P1 LDG.E.64 R28, desc[UR6][R28.64] ;  /* 0x000000061c1c9981 */ /* 0x000e22000c1e1b00 */
[----:B------:R-:W-:-:S04]  /*3c70*/  @!P6 IMAD.WIDE.U32 R30, R123, 0x8, R38 ;  /* 0x000000087b1ee825 */ /* 0x000fc800078e0026 */
[--C-:B--2---:R-:W-:Y:S02]  /*3c80*/  @!P5 IMAD.WIDE.U32 R34, R119, 0x8, R38.reuse ;  /* 0x000000087722d825 */ /* 0x104fe400078e0026 */
[----:B------:R-:W2:Y:S02]  /*3c90*/  @!P6 LDG.E.64 R30, desc[UR6][R30.64] ;  /* 0x000000061e1ee981 */ /* 0x000ea4000c1e1b00 */
[----:B-1----:R-:W-:Y:S02]  /*3ca0*/  @!P3 IMAD.WIDE.U32 R36, R41, 0x8, R38 ;  /* 0x000000082924b825 */ /* 0x002fe400078e0026 */
[----:B------:R-:W3:Y:S04]  /*3cb0*/  @!P5 LDG.E.64 R34, desc[UR6][R34.64] ;  /* 0x000000062222d981 */ /* 0x000ee8000c1e1b00 */
[----:B------:R-:W4:Y:S01]  /*3cc0*/  @!P3 LDG.E.64 R36, desc[UR6][R36.64] ;  /* 0x000000062424b981 */ /* 0x000f22000c1e1b00 */
[----:B------:R-:W-:-:S02]  /*3cd0*/  UIADD3 UR5, UPT, UPT, UR4, 0x4, URZ ;  /* 0x0000000404057890 */ /* 0x000fc4000fffe0ff */
[----:B------:R-:W-:Y:S02]  /*3ce0*/  UIADD3 UR8, UPT, UPT, UR4, 0x5, URZ ;  /* 0x0000000504087890 */ /* 0x000fe4000fffe0ff */
[----:B------:R-:W-:Y:S01]  /*3cf0*/  UIADD3 UR9, UPT, UPT, UR4, 0x6, URZ ;  /* 0x0000000604097890 */ /* 0x000fe2000fffe0ff */
[----:B0-----:R-:W-:Y:S01]  /*3d00*/  @!P1 FADD.FTZ R32, R32, R28 ;  /* 0x0000001c20209221 */ /* 0x001fe20000010000 */
[----:B------:R-:W-:Y:S01]  /*3d10*/  @!P1 FADD.FTZ R33, R33, R29 ;  /* 0x0000001d21219221 */ /* 0x000fe20000010000 */
[----:B------:R-:W-:Y:S01]  /*3d20*/  ISETP.EQ.OR P1, PT, R105, UR5, P2 ;  /* 0x0000000569007c0c */ /* 0x000fe20009722670 */
[----:B------:R-:W-:Y:S01]  /*3d30*/  UIADD3 UR5, UPT, UPT, UR4, 0x7, URZ ;  /* 0x0000000704057890 */ /* 0x000fe2000fffe0ff */
[----:B--2---:R-:W-:Y:S01]  /*3d40*/  @!P6 FADD.FTZ R32, R32, R30 ;  /* 0x0000001e2020e221 */ /* 0x004fe20000010000 */
[----:B------:R-:W-:Y:S01]  /*3d50*/  @!P6 FADD.FTZ R33, R33, R31 ;  /* 0x0000001f2121e221 */ /* 0x000fe20000010000 */
[----:B------:R-:W-:Y:S02]  /*3d60*/  ISETP.EQ.OR P6, PT, R105, UR8, P2 ;  /* 0x0000000869007c0c */ /* 0x000fe400097c2670 */
[----:B---3--:R-:W-:Y:S01]  /*3d70*/  @!P5 FADD.FTZ R32, R32, R34 ;  /* 0x000000222020d221 */ /* 0x008fe20000010000 */
[----:B------:R-:W-:-:S06]  /*3d80*/  @!P5 FADD.FTZ R33, R33, R35 ;  /* 0x000000232121d221 */ /* 0x000fcc0000010000 */
[----:B------:R-:W-:Y:S01]  /*3d90*/  @!P1 IMAD.WIDE.U32 R28, R113, 0x8, R38 ;  /* 0x00000008711c9825 */ /* 0x000fe200078e0026 */
[----:B------:R-:W-:-:S03]  /*3da0*/  ISETP.EQ.OR P5, PT, R105, UR9, P2 ;  /* 0x0000000969007c0c */ /* 0x000fc600097a2670 */
[----:B----4-:R-:W-:Y:S01]  /*3db0*/  @!P3 FADD.FTZ R32, R32, R36 ;  /* 0x000000242020b221 */ /* 0x010fe20000010000 */
[----:B------:R-:W-:Y:S01]  /*3dc0*/  @!P3 FADD.FTZ R33, R33, R37 ;  /* 0x000000252121b221 */ /* 0x000fe20000010000 */
[----:B------:R-:W-:Y:S01]  /*3dd0*/  ISETP.EQ.OR P3, PT, R105, UR5, P2 ;  /* 0x0000000569007c0c */ /* 0x000fe20009762670 */
[----:B------:R-:W2:Y:S01]  /*3de0*/  @!P1 LDG.E.64 R28, desc[UR6][R28.64] ;  /* 0x000000061c1c9981 */ /* 0x000ea2000c1e1b00 */
[----:B------:R-:W-:-:S06]  /*3df0*/  @!P6 IMAD.WIDE.U32 R30, R43, 0x8, R38 ;  /* 0x000000082b1ee825 */ /* 0x000fcc00078e0026 */
[----:B------:R-:W3:Y:S01]  /*3e00*/  @!P6 LDG.E.64 R30, desc[UR6][R30.64] ;  /* 0x000000061e1ee981 */ /* 0x000ee2000c1e1b00 */
[----:B------:R-:W-:-:S04]  /*3e10*/  @!P5 IMAD.WIDE.U32 R34, R47, 0x8, R38 ;  /* 0x000000082f22d825 */ /* 0x000fc800078e0026 */
[----:B------:R-:W-:Y:S02]  /*3e20*/  @!P3 IMAD.WIDE.U32 R36, R45, 0x8, R38 ;  /* 0x000000082d24b825 */ /* 0x000fe400078e0026 */
[----:B------:R-:W4:Y:S04]  /*3e30*/  @!P5 LDG.E.64 R34, desc[UR6][R34.64] ;  /* 0x000000062222d981 */ /* 0x000f28000c1e1b00 */
[----:B------:R-:W5:Y:S01]  /*3e40*/  @!P3 LDG.E.64 R36, desc[UR6][R36.64] ;  /* 0x000000062424b981 */ /* 0x000f62000c1e1b00 */
[----:B------:R-:W0:Y:S01]  /*3e50*/  LDC R42, c[0x0][0x370] ;  /* 0x0000dc00ff2a7b82 */ /* 0x000e220000000800 */
[----:B------:R-:W-:Y:S01]  /*3e60*/  UIADD3 UR4, UPT, UPT, UR4, 0x8, URZ ;  /* 0x0000000804047890 */ /* 0x000fe2000fffe0ff */
[----:B------:R-:W-:Y:S02]  /*3e70*/  IADD3 R40, PT, PT, R40, 0x8, RZ ;  /* 0x0000000828287810 */ /* 0x000fe40007ffe0ff */
        /* <DEDUP_REMOVED lines=9> */
[----:B0-----:R-:W-:Y:S01]  /*3f10*/  LOP3.LUT R28, R42, 0x7ffffff8, RZ, 0xc0, !PT ;  /* 0x7ffffff82a1c7812 */ /* 0x001fe200078ec0ff */
[----:B------:R-:W-:-:S03]  /*3f20*/  @!P1 FADD.FTZ R33, R33, R29 ;  /* 0x0000001d21219221 */ /* 0x000fc60000010000 */
[----:B------:R-:W-:Y:S01]  /*3f30*/  ISETP.NE.AND P1, PT, R28, UR4, PT ;  /* 0x000000041c007c0c */ /* 0x000fe2000bf25270 */
[----:B---3--:R-:W-:Y:S01]  /*3f40*/  @!P6 FADD.FTZ R32, R32, R30 ;  /* 0x0000001e2020e221 */ /* 0x008fe20000010000 */
[----:B------:R-:W-:-:S03]  /*3f50*/  @!P6 FADD.FTZ R33, R33, R31 ;  /* 0x0000001f2121e221 */ /* 0x000fc60000010000 */
[----:B----4-:R-:W-:Y:S01]  /*3f60*/  @!P5 FADD.FTZ R32, R32, R34 ;  /* 0x000000222020d221 */ /* 0x010fe20000010000 */
[----:B------:R-:W-:-:S03]  /*3f70*/  @!P5 FADD.FTZ R33, R33, R35 ;  /* 0x000000232121d221 */ /* 0x000fc60000010000 */
[----:B-----5:R-:W-:Y:S01]  /*3f80*/  @!P3 FADD.FTZ R32, R32, R36 ;  /* 0x000000242020b221 */ /* 0x020fe20000010000 */
[----:B------:R-:W-:-:S03]  /*3f90*/  @!P3 FADD.FTZ R33, R33, R37 ;  /* 0x000000252121b221 */ /* 0x000fc60000010000 */
[----:B------:R-:W-:Y:S05]  /*3fa0*/  @P1 BRA `(.L_x_1949) ;  /* 0xfffffffc000c1947 */ /* 0x000fea000383ffff */
[----:B------:R-:W-:-:S07]  /*3fb0*/  MOV R40, R28 ;  /* 0x0000001c00287202 */ /* 0x000fce0000000f00 */
.L_x_1948:
[----:B------:R-:W3:Y:S02]  /*3fc0*/  LDCU UR4, c[0x0][0x370] ;  /* 0x00006e00ff0477ac */ /* 0x000ee40008000800 */
[----:B---3--:R-:W-:-:S09]  /*3fd0*/  ULOP3.LUT UP0, URZ, UR4, 0x7, URZ, 0xc0, !UPT ;  /* 0x0000000704ff7892 */ /* 0x008fd2000f80c0ff */
[----:B------:R-:W-:Y:S05]  /*3fe0*/  BRA.U !UP0, `(.L_x_1945) ;  /* 0x0000000508007547 */ /* 0x000fea000b800000 */
[----:B------:R-:W3:Y:S01]  /*3ff0*/  LDCU UR4, c[0x0][0x370] ;  /* 0x00006e00ff0477ac */ /* 0x000ee20008000800 */
[----:B------:R-:W4:Y:S01]  /*4000*/  LDCU UR5, c[0x0][0x370] ;  /* 0x00006e00ff0577ac */ /* 0x000f220008000800 */
[----:B---3--:R-:W-:-:S04]  /*4010*/  ULOP3.LUT UR4, UR4, 0x7, URZ, 0xc0, !UPT ;  /* 0x0000000704047892 */ /* 0x008fc8000f8ec0ff */
[----:B------:R-:W-:Y:S02]  /*4020*/  UIADD3 UR4, UPT, UPT, UR4, -0x1, URZ ;  /* 0xffffffff04047890 */ /* 0x000fe4000fffe0ff */
[----:B----4-:R-:W-:Y:S02]  /*4030*/  ULOP3.LUT UP1, UR5, UR5, 0x3, URZ, 0xc0, !UPT ;  /* 0x0000000305057892 */ /* 0x010fe4000f82c0ff */
[----:B------:R-:W-:-:S09]  /*4040*/  UISETP.GE.U32.AND UP0, UPT, UR4, 0x3, UPT ;  /* 0x000000030400788c */ /* 0x000fd2000bf06070 */
[----:B------:R-:W-:Y:S05]  /*4050*/  BRA.U !UP0, `(.L_x_1950) ;  /* 0x0000000108707547 */ /* 0x000fea000b800000 */
[C---:B------:R-:W-:Y:S02]  /*4060*/  IADD3 R28, PT, PT, R40.reuse, 0x1, RZ ;  /* 0x00000001281c7810 */ /* 0x040fe40007ffe0ff */
[CC--:B------:R-:W-:Y:S02]  /*4070*/  ISETP.EQ.OR P1, PT, R40.reuse, R105.reuse, P2 ;  /* 0x000000692800720c */ /* 0x0c0fe40001722670 */
[----:B------:R-:W-:Y:S02]  /*4080*/  IADD3 R30, PT, PT, R40, 0x2, RZ ;  /* 0x00000002281e7810 */ /* 0x000fe40007ffe0ff */
[-C--:B------:R-:W-:Y:S02]  /*4090*/  ISETP.EQ.OR P3, PT, R28, R105.reuse, P2 ;  /* 0x000000691c00720c */ /* 0x080fe40001762670 */
[----:B------:R-:W-:Y:S02]  /*40a0*/  IADD3 R34, PT, PT, R40, 0x3, RZ ;  /* 0x0000000328227810 */ /* 0x000fe40007ffe0ff */
[----:B------:R-:W-:-:S02]  /*40b0*/  ISETP.EQ.OR P5, PT, R30, R105, P2 ;  /* 0x000000691e00720c */ /* 0x000fc400017a2670 */
[----:B------:R-:W-:-:S03]  /*40c0*/  ISETP.EQ.OR P6, PT, R34, R105, P2 ;  /* 0x000000692200720c */ /* 0x000fc600017c2670 */
[----:B------:R-:W-:-:S04]  /*40d0*/  @!P1 IMAD R29, R40, R86, R107 ;  /* 0x00000056281d9224 */ /* 0x000fc800078e026b */
[----:B------:R-:W-:Y:S02]  /*40e0*/  @!P3 IMAD R31, R28, R86, R107 ;  /* 0x000000561c1fb224 */ /* 0x000fe400078e026b */
[----:B------:R-:W-:-:S04]  /*40f0*/  @!P1 IMAD.WIDE.U32 R28, R29, 0x8, R38 ;  /* 0x000000081d1c9825 */ /* 0x000fc800078e0026 */
[-C--:B--2---:R-:W-:Y:S02]  /*4100*/  @!P5 IMAD R35, R30, R86.reuse, R107 ;  /* 0x000000561e23d224 */ /* 0x084fe400078e026b */
[----:B------:R-:W-:Y:S01]  /*4110*/  @!P3 IMAD.WIDE.U32 R30, R31, 0x8, R38 ;  /* 0x000000081f1eb825 */ /* 0x000fe200078e0026 */
[----:B------:R-:W0:Y:S03]  /*4120*/  @!P1 LDG.E.64 R28, desc[UR6][R28.64] ;  /* 0x000000061c1c9981 */ /* 0x000e26000c1e1b00 */
[----:B------:R-:W-:Y:S02]  /*4130*/  @!P6 IMAD R37, R34, R86, R107 ;  /* 0x000000562225e224 */ /* 0x000fe400078e026b */
[--C-:B------:R-:W-:Y:S01]  /*4140*/  @!P5 IMAD.WIDE.U32 R34, R35, 0x8, R38.reuse ;  /* 0x000000082322d825 */ /* 0x100fe200078e0026 */
[----:B------:R-:W2:Y:S03]  /*4150*/  @!P3 LDG.E.64 R30, desc[UR6][R30.64] ;  /* 0x000000061e1eb981 */ /* 0x000ea6000c1e1b00 */
[----:B-1----:R-:W-:-:S02]  /*4160*/  @!P6 IMAD.WIDE.U32 R36, R37, 0x8, R38 ;  /* 0x000000082524e825 */ /* 0x002fc400078e0026 */
[----:B------:R-:W3:Y:S04]  /*4170*/  @!P5 LDG.E.64 R34, desc[UR6][R34.64] ;  /* 0x000000062222d981 */ /* 0x000ee8000c1e1b00 */
        /* <DEDUP_REMOVED lines=10> */
.L_x_1950:
[----:B------:R-:W-:Y:S05]  /*4220*/  BRA.U !UP1, `(.L_x_1945) ;  /* 0x0000000109707547 */ /* 0x000fea000b800000 */
[----:B------:R-:W3:Y:S01]  /*4230*/  LDC R34, c[0x0][0x370] ;  /* 0x0000dc00ff227b82 */ /* 0x000ee20000000800 */
[----:B------:R-:W-:Y:S01]  /*4240*/  UISETP.NE.AND UP0, UPT, UR5, 0x1, UPT ;  /* 0x000000010500788c */ /* 0x000fe2000bf05270 */
[----:B---3--:R-:W-:-:S08]  /*4250*/  LOP3.LUT R34, R34, 0x1, RZ, 0xc0, !PT ;  /* 0x0000000122227812 */ /* 0x008fd000078ec0ff */
        /* <DEDUP_REMOVED lines=9> */
[----:B------:R-:W3:Y:S01]  /*42f0*/  @!P1 LDG.E.64 R30, desc[UR6][R30.64] ;  /* 0x000000061e1e9981 */ /* 0x000ee2000c1e1b00 */
[----:B------:R-:W-:Y:S01]  /*4300*/  IADD3 R40, PT, PT, R40, 0x2, RZ ;  /* 0x0000000228287810 */ /* 0x000fe20007ffe0ff */
[----:B0-----:R-:W-:Y:S01]  /*4310*/  @!P3 FADD.FTZ R32, R32, R28 ;  /* 0x0000001c2020b221 */ /* 0x001fe20000010000 */
[----:B------:R-:W-:-:S03]  /*4320*/  @!P3 FADD.FTZ R33, R33, R29 ;  /* 0x0000001d2121b221 */ /* 0x000fc60000010000 */
[----:B---3--:R-:W-:Y:S01]  /*4330*/  @!P1 FADD.FTZ R32, R32, R30 ;  /* 0x0000001e20209221 */ /* 0x008fe20000010000 */
[----:B------:R-:W-:-:S07]  /*4340*/  @!P1 FADD.FTZ R33, R33, R31 ;  /* 0x0000001f21219221 */ /* 0x000fce0000010000 */
.L_x_1951:
        /* <DEDUP_REMOVED lines=9> */
.L_x_1952:
[----:B------:R-:W-:Y:S05]  /*43e0*/  BSYNC.RECONVERGENT B0 ;  /* 0x0000000000007941 */ /* 0x000fea0003800200 */
.L_x_1945:
[----:B------:R-:W4:Y:S01]  /*43f0*/  S2UR UR5, SR_CgaCtaId ;  /* 0x00000000000579c3 */ /* 0x000f220000008800 */
[----:B------:R-:W1:Y:S01]  /*4400*/  LDCU UR8, c[0x0][0x414] ;  /* 0x00008280ff0877ac */ /* 0x000e620008000800 */
[----:B------:R-:W-:Y:S01]  /*4410*/  LOP3.LUT R34, R92, 0xffff, RZ, 0xc0, !PT ;  /* 0x0000ffff5c227812 */ /* 0x000fe200078ec0ff */
[----:B------:R-:W-:-:S03]  /*4420*/  UMOV UR4, 0x400 ;  /* 0x0000040000047882 */ /* 0x000fc60000000000 */
[----:B------:R-:W-:Y:S02]  /*4430*/  IADD3 R111, PT, PT, R111, R34, RZ ;  /* 0x000000226f6f7210 */ /* 0x000fe40007ffe0ff */
[----:B------:R-:W0:Y:S08]  /*4440*/  @P0 LDC.64 R40, c[0x0][0x388] ;  /* 0x0000e200ff280b82 */ /* 0x000e300000000a00 */
[----:B------:R-:W2:Y:S01]  /*4450*/  LDC.64 R30, c[0x0][0x398] ;  /* 0x0000e600ff1e7b82 */ /* 0x000ea20000000a00 */
[----:B-1----:R-:W-:Y:S01]  /*4460*/  @P0 FMUL.FTZ R36, R32, UR8 ;  /* 0x0000000820240c20 */ /* 0x002fe20008410000 */
[----:B------:R-:W-:Y:S01]  /*4470*/  @P0 FMUL.FTZ R37, R33, UR8 ;  /* 0x0000000821250c20 */ /* 0x000fe20008410000 */
[----:B----4-:R-:W-:-:S05]  /*4480*/  ULEA UR4, UR5, UR4, 0x18 ;  /* 0x0000000405047291 */ /* 0x010fca000f8ec0ff */
[----:B---3--:R-:W1:Y:S01]  /*4490*/  LDC.64 R28, c[0x0][0x3a0] ;  /* 0x0000e800ff1c7b82 */ /* 0x008e620000000a00 */
[----:B------:R-:W3:Y:S01]  /*44a0*/  LDCU UR5, c[0x0][0x404] ;  /* 0x00008080ff0577ac */ /* 0x000ee20008000800 */
[----:B0-----:R-:W-:Y:S02]  /*44b0*/  @P0 IMAD.WIDE R40, R109, 0x8, R40 ;  /* 0x000000086d280825 */ /* 0x001fe400078e0228 */
[----:B------:R-:W-:Y:S04]  /*44c0*/  @!P2 STS.64 [UR4+0x90], R32 ;  /* 0x00009020ff00a988 */ /* 0x000fe80008000a04 */
[----:B------:R-:W-:Y:S01]  /*44d0*/  @P0 STG.E.64 desc[UR6][R40.64], R36 ;  /* 0x0000002428000986 */ /* 0x000fe2000c101b06 */
[C---:B--2---:R-:W-:Y:S01]  /*44e0*/  IMAD.WIDE R42, R111.reuse, 0x4, R30 ;  /* 0x000000046f2a7825 */ /* 0x044fe200078e021e */
[----:B------:R-:W-:Y:S03]  /*44f0*/  BAR.SYNC.DEFER_BLOCKING 0x0 ;  /* 0x0000000000007b1d */ /* 0x000fe60000010000 */
[----:B-1----:R-:W-:-:S06]  /*4500*/  IMAD.WIDE R30, R111, 0x4, R28 ;  /* 0x000000046f1e7825 */ /* 0x002fcc00078e021c */
[----:B------:R-:W5:Y:S04]  /*4510*/  LDG.E.64 R30, desc[UR6][R30.64] ;  /* 0x000000061e1e7981 */ /* 0x000f68000c1e1b00 */
[----:B------:R-:W0:Y:S01]  /*4520*/  LDS.64 R34, [UR4+0x90] ;  /* 0x00009004ff227984 */ /* 0x000e220008000a00 */
[----:B------:R-:W1:Y:S01]  /*4530*/  LDCU.U8 UR4, c[0x0][0x3fc] ;  /* 0x00007f80ff0477ac */ /* 0x000e620008000000 */
[----:B------:R-:W-:Y:S02]  /*4540*/  HFMA2 R46, -RZ, RZ, 1.875, 0 ;  /* 0x3f800000ff2e7431 */ /* 0x000fe400000001ff */
[----:B---3--:R-:W-:Y:S01]  /*4550*/  IMAD R45, R105, UR5, R112 ;  /* 0x00000005692d7c24 */ /* 0x008fe2000f8e0270 */
[----:B------:R2:W5:Y:S01]  /*4560*/  LDG.E.64 R28, desc[UR6][R42.64] ;  /* 0x000000062a1c7981 */ /* 0x000562000c1e1b00 */
[----:B0-----:R-:W-:-:S04]  /*4570*/  FMUL.FTZ R38, R34, UR8 ;  /* 0x0000000822267c20 */ /* 0x001fc80008410000 */
[----:B------:R-:W-:-:S04]  /*4580*/  FMUL.FTZ R34, R38, R38 ;  /* 0x0000002626227220 */ /* 0x000fc80000410000 */
[----:B------:R-:W-:-:S05]  /*4590*/  FFMA.FTZ R34, R35, UR8, -R34 ;  /* 0x0000000823227c23 */ /* 0x000fca0008010822 */
[----:B------:R-:W-:-:S13]  /*45a0*/  FSETP.GTU.FTZ.AND P1, PT, R34, RZ, PT ;  /* 0x000000ff2200720b */ /* 0x000fda0003f3c000 */
[----:B------:R-:W0:Y:S01]  /*45b0*/  @P1 LDC R35, c[0x0][0x3a8] ;  /* 0x0000ea00ff231b82 */ /* 0x000e220000000800 */
[----:B-1----:R-:W-:Y:S01]  /*45c0*/  UISETP.NE.AND UP0, UPT, UR4, URZ, UPT ;  /* 0x000000ff0400728c */ /* 0x002fe2000bf05270 */
[C---:B------:R-:W-:Y:S02]  /*45d0*/  IADD3 R44, PT, PT, R45.reuse, 0xc0, RZ ;  /* 0x000000c02d2c7810 */ /* 0x040fe40007ffe0ff */
[C---:B--2---:R-:W-:Y:S02]  /*45e0*/  IADD3 R43, PT, PT, R45.reuse, 0x38, RZ ;  /* 0x000000382d2b7810 */ /* 0x044fe40007ffe0ff */
[C---:B------:R-:W-:Y:S02]  /*45f0*/  IADD3 R42, PT, PT, R45.reuse, 0x40, RZ ;  /* 0x000000402d2a7810 */ /* 0x040fe40007ffe0ff */
[----:B------:R-:W-:Y:S01]  /*4600*/  IADD3 R41, PT, PT, R45, 0xb8, RZ ;  /* 0x000000b82d297810 */ /* 0x000fe20007ffe0ff */
[----:B------:R-:W-:Y:S01]  /*4610*/  BSSY.RECONVERGENT B0, `(.L_x_1953) ;  /* 0x000074d000007945 */ /* 0x000fe20003800200 */
[----:B0-----:R-:W-:-:S04]  /*4620*/  @P1 FADD.FTZ R34, R34, R35 ;  /* 0x0000002322221221 */ /* 0x001fc80000010000 */
[----:B------:R0:W1:Y:S01]  /*4630*/  @P1 MUFU.RSQ R46, R34 ;  /* 0x00000022002e1308 */ /* 0x0000620000001400 */
[----:B------:R-:W-:Y:S02]  /*4640*/  SHF.R.S32.HI R40, RZ, 0x1f, R44 ;  /* 0x0000001fff287819 */ /* 0x000fe4000001142c */
[----:B------:R-:W-:Y:S02]  /*4650*/  SHF.R.S32.HI R39, RZ, 0x1f, R43 ;  /* 0x0000001fff277819 */ /* 0x000fe4000001142b */
[----:B------:R-:W-:Y:S02]  /*4660*/  SHF.R.S32.HI R37, RZ, 0x1f, R42 ;  /* 0x0000001fff257819 */ /* 0x000fe4000001142a */
[----:B------:R-:W-:Y:S01]  /*4670*/  SHF.R.S32.HI R36, RZ, 0x1f, R41 ;  /* 0x0000001fff247819 */ /* 0x000fe20000011429 */
[----:B------:R-:W-:Y:S06]  /*4680*/  BRA.U UP0, `(.L_x_1954) ;  /* 0x0000003100107547 */ /* 0x000fec000b800000 */
[----:B------:R-:W2:Y:S01]  /*4690*/  LDCU.64 UR4, c[0x0][0x3e8] ;  /* 0x00007d00ff0477ac */ /* 0x000ea20008000a00 */
[----:B------:R-:W-:Y:S01]  /*46a0*/  SHF.R.S32.HI R32, RZ, 0x1f, R45 ;  /* 0x0000001fff207819 */ /* 0x000fe2000001142d */
[----:B------:R-:W-:Y:S01]  /*46b0*/  BSSY.RECONVERGENT B1, `(.L_x_1955) ;  /* 0x000001e000017945 */ /* 0x000fe20003800200 */
[C---:B------:R-:W-:Y:S02]  /*46c0*/  IADD3 R113, PT, PT, R45.reuse, 0x8, RZ ;  /* 0x000000082d717810 */ /* 0x040fe40007ffe0ff */
[C---:B------:R-:W-:Y:S02]  /*46d0*/  IADD3 R47, PT, PT, R45.reuse, 0x18, RZ ;  /* 0x000000182d2f7810 */ /* 0x040fe40007ffe0ff */
[----:B------:R-:W-:Y:S02]  /*46e0*/  SHF.R.S32.HI R118, RZ, 0x1f, R113 ;  /* 0x0000001fff767819 */ /* 0x000fe40000011471 */
[C---:B------:R-:W-:Y:S02]  /*46f0*/  IADD3 R111, PT, PT, R45.reuse, 0x20, RZ ;  /* 0x000000202d6f7810 */ /* 0x040fe40007ffe0ff */
[----:B--2---:R-:W-:-:S02]  /*4700*/  ISETP.GE.U32.AND P1, PT, R45, UR4, PT ;  /* 0x000000042d007c0c */ /* 0x004fc4000bf26070 */
[----:B------:R-:W-:Y:S02]  /*4710*/  ISETP.GE.U32.AND P2, PT, R113, UR4, PT ;  /* 0x0000000471007c0c */ /* 0x000fe4000bf46070 */
[----:B------:R-:W-:Y:S02]  /*4720*/  ISETP.GE.AND.EX P1, PT, R32, UR5, PT, P1 ;  /* 0x0000000520007c0c */ /* 0x000fe4000bf26310 */
[----:B------:R-:W-:Y:S02]  /*4730*/  ISETP.GE.U32.AND P3, PT, R110, UR4, PT ;  /* 0x000000046e007c0c */ /* 0x000fe4000bf66070 */
[----:B------:R-:W-:Y:S02]  /*4740*/  ISETP.GE.AND.EX P2, PT, R118, UR5, PT, P2 ;  /* 0x0000000576007c0c */ /* 0x000fe4000bf46320 */
[----:B------:R-:W-:-:S07]  /*4750*/  ISETP.GE.AND.EX P3, PT, R103, UR5, PT, P3 ;  /* 0x0000000567007c0c */ /* 0x000fce000bf66330 */
[----:B------:R-:W-:Y:S06]  /*4760*/  @P1 BRA `(.L_x_1956) ;  /* 0x0000000000481947 */ /* 0x000fec0003800000 */
[----:B------:R-:W0:Y:S01]  /*4770*/  LDCU.64 UR10, c[0x0][0x3e0] ;  /* 0x00007c00ff0a77ac */ /* 0x000e220008000a00 */
[----:B------:R-:W-:Y:S01]  /*4780*/  MOV R33, R117 ;  /* 0x0000007500217202 */ /* 0x000fe20000000f00 */
[----:B------:R-:W-:Y:S01]  /*4790*/  FADD.FTZ R85, R85, -R38 ;  /* 0x8000002655557221 */ /* 0x000fe20000010000 */
[----:B------:R-:W2:Y:S03]  /*47a0*/  LDCU.64 UR8, c[0x0][0x380] ;  /* 0x00007000ff0877ac */ /* 0x000ea60008000a00 */
[----:B-1----:R-:W-:Y:S01]  /*47b0*/  FMUL.FTZ R85, R85, R46 ;  /* 0x0000002e55557220 */ /* 0x002fe20000410000 */
[----:B0-----:R-:W-:Y:S01]  /*47c0*/  IMAD R34, R32, UR10, RZ ;  /* 0x0000000a20227c24 */ /* 0x001fe2000f8e02ff */
[----:B------:R-:W-:-:S03]  /*47d0*/  MOV R32, R114 ;  /* 0x0000007200207202 */ /* 0x000fc60000000f00 */
[C---:B------:R-:W-:Y:S02]  /*47e0*/  IMAD R35, R45.reuse, UR11, R34 ;  /* 0x0000000b2d237c24 */ /* 0x040fe4000f8e0222 */
[----:B------:R-:W-:-:S05]  /*47f0*/  IMAD.WIDE.U32 R32, R45, UR10, R32 ;  /* 0x0000000a2d207c25 */ /* 0x000fca000f8e0020 */
[----:B------:R-:W-:Y:S01]  /*4800*/  IADD3 R35, PT, PT, R33, R35, RZ ;  /* 0x0000002321237210 */ /* 0x000fe20007ffe0ff */
[----:B------:R-:W-:Y:S01]  /*4810*/  FADD.FTZ R33, R82, -R38 ;  /* 0x8000002652217221 */ /* 0x000fe20000010000 */
[----:B--2---:R-:W-:-:S04]  /*4820*/  LEA R34, P1, R32, UR8, 0x1 ;  /* 0x0000000820227c11 */ /* 0x004fc8000f8208ff */
[----:B------:R-:W-:Y:S01]  /*4830*/  LEA.HI.X R35, R32, UR9, R35, 0x1, P1 ;  /* 0x0000000920237c11 */ /* 0x000fe200088f0c23 */
[----:B------:R-:W-:Y:S01]  /*4840*/  FMUL.FTZ R32, R33, R46 ;  /* 0x0000002e21207220 */ /* 0x000fe20000410000 */
[----:B-----5:R-:W-:-:S03]  /*4850*/  FFMA.FTZ R33, R28, R85, R30 ;  /* 0x000000551c217223 */ /* 0x020fc6000001001e */
[----:B------:R-:W-:-:S05]  /*4860*/  FFMA.FTZ R32, R29, R32, R31 ;  /* 0x000000201d207223 */ /* 0x000fca000001001f */
[----:B------:R-:W-:-:S05]  /*4870*/  F2FP.BF16.F32.PACK_AB R33, R32, R33 ;  /* 0x000000212021723e */ /* 0x000fca00000010ff */
[----:B------:R2:W-:Y:S02]  /*4880*/  STG.E desc[UR6][R34.64], R33 ;  /* 0x0000002122007986 */ /* 0x0005e4000c101906 */
.L_x_1956:
[----:B------:R-:W-:Y:S05]  /*4890*/  BSYNC.RECONVERGENT B1 ;  /* 0x0000000000017941 */ /* 0x000fea0003800200 */
.L_x_1955:
[----:B------:R-:W-:Y:S04]  /*48a0*/  BSSY.RECONVERGENT B1, `(.L_x_1957) ;  /* 0x0000014000017945 */ /* 0x000fe80003800200 */
[----:B------:R-:W-:Y:S05]  /*48b0*/  @P2 BRA `(.L_x_1958) ;  /* 0x0000000000482947 */ /* 0x000fea0003800000 */
[----:B------:R-:W3:Y:S01]  /*48c0*/  LDCU.64 UR8, c[0x0][0x3e0] ;  /* 0x00007c00ff0877ac */ /* 0x000ee20008000a00 */
[----:B------:R-:W-:Y:S01]  /*48d0*/  MOV R32, R114 ;  /* 0x0000007200207202 */ /* 0x000fe20000000f00 */
[--C-:B------:R-:W-:Y:S01]  /*48e0*/  FADD.FTZ R83, R83, -R38.reuse ;  /* 0x8000002653537221 */ /* 0x100fe20000010000 */
[----:B--2---:R-:W-:Y:S01]  /*48f0*/  MOV R33, R117 ;  /* 0x0000007500217202 */ /* 0x004fe20000000f00 */
[----:B------:R-:W2:Y:S01]  /*4900*/  LDCU.64 UR10, c[0x0][0x380] ;  /* 0x00007000ff0a77ac */ /* 0x000ea20008000a00 */
[----:B------:R-:W-:Y:S01]  /*4910*/  FADD.FTZ R35, R80, -R38 ;  /* 0x8000002650237221 */ /* 0x000fe20000010000 */
[----:B-1----:R-:W-:-:S03]  /*4920*/  FMUL.FTZ R83, R83, R46 ;  /* 0x0000002e53537220 */ /* 0x002fc60000410000 */
[----:B0-----:R-:W-:Y:S01]  /*4930*/  FMUL.FTZ R34, R35, R46 ;  /* 0x0000002e23227220 */ /* 0x001fe20000410000 */
        /* <DEDUP_REMOVED lines=10> */
.L_x_1958:
[----:B------:R-:W-:Y:S05]  /*49e0*/  BSYNC.RECONVERGENT B1 ;  /* 0x0000000000017941 */ /* 0x000fea0003800200 */
.L_x_1957:
[----:B------:R-:W-:Y:S04]  /*49f0*/  BSSY.RECONVERGENT B1, `(.L_x_1959) ;  /* 0x0000014000017945 */ /* 0x000fe80003800200 */
[----:B------:R-:W-:Y:S05]  /*4a00*/  @P3 BRA `(.L_x_1960) ;  /* 0x0000000000483947 */ /* 0x000fea0003800000 */
[----:B------:R-:W4:Y:S01]  /*4a10*/  LDCU.64 UR8, c[0x0][0x3e0] ;  /* 0x00007c00ff0877ac */ /* 0x000f220008000a00 */
[----:B------:R-:W-:Y:S01]  /*4a20*/  MOV R32, R114 ;  /* 0x0000007200207202 */ /* 0x000fe20000000f00 */
[--C-:B--23--:R-:W-:Y:S01]  /*4a30*/  FADD.FTZ R35, R0, -R38.reuse ;  /* 0x8000002600237221 */ /* 0x10cfe20000010000 */
[----:B------:R-:W-:Y:S01]  /*4a40*/  MOV R33, R117 ;  /* 0x0000007500217202 */ /* 0x000fe20000000f00 */
[----:B------:R-:W0:Y:S01]  /*4a50*/  LDCU.64 UR10, c[0x0][0x380] ;  /* 0x00007000ff0a77ac */ /* 0x000e220008000a00 */
[----:B------:R-:W-:Y:S01]  /*4a60*/  FADD.FTZ R3, R3, -R38 ;  /* 0x8000002603037221 */ /* 0x000fe20000010000 */
[----:B-1----:R-:W-:-:S03]  /*4a70*/  FMUL.FTZ R35, R35, R46 ;  /* 0x0000002e23237220 */ /* 0x002fc60000410000 */
[----:B------:R-:W-:Y:S01]  /*4a80*/  FMUL.FTZ R0, R3, R46 ;  /* 0x0000002e03007220 */ /* 0x000fe20000410000 */
[----:B-----5:R-:W-:-:S03]  /*4a90*/  FFMA.FTZ R3, R28, R35, R30 ;  /* 0x000000231c037223 */ /* 0x020fc6000001001e */
[----:B------:R-:W-:Y:S01]  /*4aa0*/  FFMA.FTZ R0, R29, R0, R31 ;  /* 0x000000001d007223 */ /* 0x000fe2000001001f */
[----:B----4-:R-:W-:-:S04]  /*4ab0*/  IMAD R83, R103, UR8, RZ ;  /* 0x0000000867537c24 */ /* 0x010fc8000f8e02ff */
[----:B------:R-:W-:Y:S01]  /*4ac0*/  F2FP.BF16.F32.PACK_AB R3, R0, R3 ;  /* 0x000000030003723e */ /* 0x000fe200000010ff */
[----:B------:R-:W-:-:S04]  /*4ad0*/  IMAD.WIDE.U32 R32, R110, UR8, R32 ;  /* 0x000000086e207c25 */ /* 0x000fc8000f8e0020 */
[----:B------:R-:W-:Y:S01]  /*4ae0*/  IMAD R83, R110, UR9, R83 ;  /* 0x000000096e537c24 */ /* 0x000fe2000f8e0253 */
[----:B0-----:R-:W-:-:S04]  /*4af0*/  LEA R34, P1, R32, UR10, 0x1 ;  /* 0x0000000a20227c11 */ /* 0x001fc8000f8208ff */
[----:B------:R-:W-:-:S04]  /*4b00*/  IADD3 R83, PT, PT, R33, R83, RZ ;  /* 0x0000005321537210 */ /* 0x000fc80007ffe0ff */
[----:B------:R-:W-:-:S05]  /*4b10*/  LEA.HI.X R35, R32, UR11, R83, 0x1, P1 ;  /* 0x0000000b20237c11 */ /* 0x000fca00088f0c53 */
[----:B------:R4:W-:Y:S02]  /*4b20*/  STG.E desc[UR6][R34.64], R3 ;  /* 0x0000000322007986 */ /* 0x0009e4000c101906 */
.L_x_1960:
[----:B------:R-:W-:Y:S05]  /*4b30*/  BSYNC.RECONVERGENT B1 ;  /* 0x0000000000017941 */ /* 0x000fea0003800200 */
.L_x_1959:
[----:B------:R-:W-:Y:S01]  /*4b40*/  ISETP.GE.U32.AND P5, PT, R47, UR4, PT ;  /* 0x000000042f007c0c */ /* 0x000fe2000bfa6070 */
[----:B------:R-:W-:Y:S01]  /*4b50*/  BSSY.RECONVERGENT B1, `(.L_x_1961) ;  /* 0x0000027000017945 */ /* 0x000fe20003800200 */
[----:B----4-:R-:W-:Y:S02]  /*4b60*/  SHF.R.S32.HI R3, RZ, 0x1f, R47 ;  /* 0x0000001fff037819 */ /* 0x010fe4000001142f */
[----:B------:R-:W-:Y:S02]  /*4b70*/  IADD3 R82, PT, PT, R45, 0x28, RZ ;  /* 0x000000282d527810 */ /* 0x000fe40007ffe0ff */
[----:B------:R-:W-:Y:S02]  /*4b80*/  ISETP.GE.AND.EX P5, PT, R3, UR5, PT, P5 ;  /* 0x0000000503007c0c */ /* 0x000fe4000bfa6350 */
[----:B------:R-:W-:Y:S02]  /*4b90*/  IADD3 R0, PT, PT, R45, 0x30, RZ ;  /* 0x000000302d007810 */ /* 0x000fe40007ffe0ff */
[----:B------:R-:W-:-:S02]  /*4ba0*/  ISETP.GE.U32.AND P2, PT, R111, UR4, PT ;  /* 0x000000046f007c0c */ /* 0x000fc4000bf46070 */
[----:B------:R-:W-:Y:S02]  /*4bb0*/  ISETP.GE.U32.AND P1, PT, R82, UR4, PT ;  /* 0x0000000452007c0c */ /* 0x000fe4000bf26070 */
[----:B------:R-:W-:Y:S02]  /*4bc0*/  ISETP.GE.U32.AND P6, PT, R0, UR4, PT ;  /* 0x0000000400007c0c */ /* 0x000fe4000bfc6070 */
[----:B------:R-:W-:Y:S02]  /*4bd0*/  ISETP.GE.U32.AND P3, PT, R43, UR4, PT ;  /* 0x000000042b007c0c */ /* 0x000fe4000bf66070 */
[----:B------:R-:W-:Y:S02]  /*4be0*/  ISETP.GE.U32.AND P4, PT, R42, UR4, PT ;  /* 0x000000042a007c0c */ /* 0x000fe4000bf86070 */
[----:B------:R-:W-:Y:S02]  /*4bf0*/  SHF.R.S32.HI R85, RZ, 0x1f, R111 ;  /* 0x0000001fff557819 */ /* 0x000fe4000001146f */
[----:B------:R-:W-:-:S02]  /*4c00*/  SHF.R.S32.HI R83, RZ, 0x1f, R82 ;  /* 0x0000001fff537819 */ /* 0x000fc40000011452 */
[----:B0-23--:R-:W-:Y:S02]  /*4c10*/  SHF.R.S32.HI R34, RZ, 0x1f, R0 ;  /* 0x0000001fff227819 */ /* 0x00dfe40000011400 */
[----:B------:R-:W-:Y:S02]  /*4c20*/  ISETP.GE.AND.EX P2, PT, R85, UR5, PT, P2 ;  /* 0x0000000555007c0c */ /* 0x000fe4000bf46320 */
[----:B------:R-:W-:Y:S02]  /*4c30*/  ISETP.GE.AND.EX P1, PT, R83, UR5, PT, P1 ;  /* 0x0000000553007c0c */ /* 0x000fe4000bf26310 */
[----:B------:R-:W-:Y:S02]  /*4c40*/  ISETP.GE.AND.EX P6, PT, R34, UR5, PT, P6 ;  /* 0x0000000522007c0c */ /* 0x000fe4000bfc6360 */
[----:B------:R-:W-:Y:S02]  /*4c50*/  ISETP.GE.AND.EX P3, PT, R39, UR5, PT, P3 ;  /* 0x0000000527007c0c */ /* 0x000fe4000bf66330 */
[----:B------:R-:W-:-:S02]  /*4c60*/  ISETP.GE.AND.EX P4, PT, R37, UR5, PT, P4 ;  /* 0x0000000525007c0c */ /* 0x000fc4000bf86340 */
[C---:B------:R-:W-:Y:S02]  /*4c70*/  IADD3 R35, PT, PT, R45.reuse, 0x48, RZ ;  /* 0x000000482d237810 */ /* 0x040fe40007ffe0ff */
[----:B------:R-:W-:Y:S01]  /*4c80*/  IADD3 R80, PT, PT, R45, 0x50, RZ ;  /* 0x000000502d507810 */ /* 0x000fe20007ffe0ff */
[----:B------:R-:W-:Y:S08]  /*4c90*/  @P5 BRA `(.L_x_1962) ;  /* 0x0000000000485947 */ /* 0x000ff00003800000 */
[----:B------:R-:W0:Y:S01]  /*4ca0*/  LDCU.64 UR8, c[0x0][0x3e0] ;  /* 0x00007c00ff0877ac */ /* 0x000e220008000a00 */
[--C-:B------:R-:W-:Y:S01]  /*4cb0*/  FADD.FTZ R33, R2, -R38.reuse ;  /* 0x8000002602217221 */ /* 0x100fe20000010000 */
[----:B------:R-:W-:Y:S01]  /*4cc0*/  MOV R2, R114 ;  /* 0x0000007200027202 */ /* 0x000fe20000000f00 */
[----:B------:R-:W-:Y:S01]  /*4cd0*/  FADD.FTZ R5, R5, -R38 ;  /* 0x8000002605057221 */ /* 0x000fe20000010000 */
[----:B------:R-:W2:Y:S03]  /*4ce0*/  LDCU.64 UR10, c[0x0][0x380] ;  /* 0x00007000ff0a77ac */ /* 0x000ea60008000a00 */
[----:B-1----:R-:W-:-:S04]  /*4cf0*/  FMUL.FTZ R5, R5, R46 ;  /* 0x0000002e05057220 */ /* 0x002fc80000410000 */
[----:B-----5:R-:W-:Y:S01]  /*4d00*/  FFMA.FTZ R5, R28, R5, R30 ;  /* 0x000000051c057223 */ /* 0x020fe2000001001e */
[----:B0-----:R-:W-:Y:S01]  /*4d10*/  IMAD R32, R3, UR8, RZ ;  /* 0x0000000803207c24 */ /* 0x001fe2000f8e02ff */
[----:B------:R-:W-:-:S03]  /*4d20*/  MOV R3, R117 ;  /* 0x0000007500037202 */ /* 0x000fc60000000f00 */
[----:B------:R-:W-:Y:S02]  /*4d30*/  IMAD R113, R47, UR9, R32 ;  /* 0x000000092f717c24 */ /* 0x000fe4000f8e0220 */
[----:B------:R-:W-:Y:S01]  /*4d40*/  FMUL.FTZ R32, R33, R46 ;  /* 0x0000002e21207220 */ /* 0x000fe20000410000 */
[----:B------:R-:W-:-:S04]  /*4d50*/  IMAD.WIDE.U32 R2, R47, UR8, R2 ;  /* 0x000000082f027c25 */ /* 0x000fc8000f8e0002 */
[----:B------:R-:W-:Y:S01]  /*4d60*/  FFMA.FTZ R118, R29, R32, R31 ;  /* 0x000000201d767223 */ /* 0x000fe2000001001f */
[----:B------:R-:W-:Y:S02]  /*4d70*/  IADD3 R113, PT, PT, R3, R113, RZ ;  /* 0x0000007103717210 */ /* 0x000fe40007ffe0ff */
[----:B--2---:R-:W-:Y:S02]  /*4d80*/  LEA R32, P5, R2, UR10, 0x1 ;  /* 0x0000000a02207c11 */ /* 0x004fe4000f8a08ff */
[----:B------:R-:W-:Y:S02]  /*4d90*/  F2FP.BF16.F32.PACK_AB R3, R118, R5 ;  /* 0x000000057603723e */ /* 0x000fe400000010ff */
[----:B------:R-:W-:-:S05]  /*4da0*/  LEA.HI.X R33, R2, UR11, R113, 0x1, P5 ;  /* 0x0000000b02217c11 */ /* 0x000fca000a8f0c71 */
[----:B------:R0:W-:Y:S04]  /*4db0*/  STG.E desc[UR6][R32.64], R3 ;  /* 0x0000000320007986 */ /* 0x0001e8000c101906 */
.L_x_1962:
[----:B------:R-:W-:Y:S05]  /*4dc0*/  BSYNC.RECONVERGENT B1 ;  /* 0x0000000000017941 */ /* 0x000fea0003800200 */
.L_x_1961:
[----:B------:R-:W-:Y:S04]  /*4dd0*/  BSSY.RECONVERGENT B1, `(.L_x_1963) ;  /* 0x0000014000017945 */ /* 0x000fe80003800200 */
[----:B------:R-:W-:Y:S05]  /*4de0*/  @P2 BRA `(.L_x_1964) ;  /* 0x0000000000482947 */ /* 0x000fea0003800000 */
[----:B------:R-:W2:Y:S01]  /*4df0*/  LDCU.64 UR8, c[0x0][0x3e0] ;  /* 0x00007c00ff0877ac */ /* 0x000ea20008000a00 */
[----:B------:R-:W-:Y:S01]  /*4e00*/  MOV R2, R114 ;  /* 0x0000007200027202 */ /* 0x000fe20000000f00 */
[--C-:B------:R-:W-:Y:S01]  /*4e10*/  FADD.FTZ R7, R7, -R38.reuse ;  /* 0x8000002607077221 */ /* 0x100fe20000010000 */
[----:B0-----:R-:W-:Y:S01]  /*4e20*/  MOV R3, R117 ;  /* 0x0000007500037202 */ /* 0x001fe20000000f00 */
[----:B------:R-:W0:Y:S01]  /*4e30*/  LDCU.64 UR10, c[0x0][0x380] ;  /* 0x00007000ff0a77ac */ /* 0x000e220008000a00 */
[----:B------:R-:W-:Y:S01]  /*4e40*/  FADD.FTZ R5, R4, -R38 ;  /* 0x8000002604057221 */ /* 0x000fe20000010000 */
[----:B-1----:R-:W-:-:S03]  /*4e50*/  FMUL.FTZ R7, R7, R46 ;  /* 0x0000002e07077220 */ /* 0x002fc60000410000 */
[----:B------:R-:W-:Y:S01]  /*4e60*/  FMUL.FTZ R4, R5, R46 ;  /* 0x0000002e05047220 */ /* 0x000fe20000410000 */
[----:B-----5:R-:W-:Y:S01]  /*4e70*/  FFMA.FTZ R7, R28, R7, R30 ;  /* 0x000000071c077223 */ /* 0x020fe2000001001e */
[----:B--2---:R-:W-:Y:S02]  /*4e80*/  IMAD R32, R85, UR8, RZ ;  /* 0x0000000855207c24 */ /* 0x004fe4000f8e02ff */
[----:B------:R-:W-:-:S04]  /*4e90*/  IMAD.WIDE.U32 R2, R111, UR8, R2 ;  /* 0x000000086f027c25 */ /* 0x000fc8000f8e0002 */
[----:B------:R-:W-:Y:S02]  /*4ea0*/  IMAD R111, R111, UR9, R32 ;  /* 0x000000096f6f7c24 */ /* 0x000fe4000f8e0220 */
[----:B------:R-:W-:Y:S01]  /*4eb0*/  FFMA.FTZ R32, R29, R4, R31 ;  /* 0x000000041d207223 */ /* 0x000fe2000001001f */
[----:B0-----:R-:W-:Y:S02]  /*4ec0*/  LEA R4, P2, R2, UR10, 0x1 ;  /* 0x0000000a02047c11 */ /* 0x001fe4000f8408ff */
[----:B------:R-:W-:Y:S02]  /*4ed0*/  IADD3 R111, PT, PT, R3, R111, RZ ;  /* 0x0000006f036f7210 */ /* 0x000fe40007ffe0ff */
[----:B------:R-:W-:Y:S02]  /*4ee0*/  F2FP.BF16.F32.PACK_AB R3, R32, R7 ;  /* 0x000000072003723e */ /* 0x000fe400000010ff */
[----:B------:R-:W-:-:S05]  /*4ef0*/  LEA.HI.X R5, R2, UR11, R111, 0x1, P2 ;  /* 0x0000000b02057c11 */ /* 0x000fca00090f0c6f */
[----:B------:R2:W-:Y:S02]  /*4f00*/  STG.E desc[UR6][R4.64], R3 ;  /* 0x0000000304007986 */ /* 0x0005e4000c101906 */
.L_x_1964:
[----:B------:R-:W-:Y:S05]  /*4f10*/  BSYNC.RECONVERGENT B1 ;  /* 0x0000000000017941 */ /* 0x000fea0003800200 */
.L_x_1963:
[----:B------:R-:W-:Y:S04]  /*4f20*/  BSSY.RECONVERGENT B1, `(.L_x_1965) ;  /* 0x0000014000017945 */ /* 0x000fe80003800200 */
[----:B------:R-:W-:Y:S05]  /*4f30*/  @P1 BRA `(.L_x_1966) ;  /* 0x0000000000481947 */ /* 0x000fea0003800000 */
[----:B------:R-:W3:Y:S01]  /*4f40*/  LDCU.64 UR8, c[0x0][0x3e0] ;  /* 0x00007c00ff0877ac */ /* 0x000ee20008000a00 */
[----:B------:R-:W-:Y:S01]  /*4f50*/  MOV R2, R114 ;  /* 0x0000007200027202 */ /* 0x000fe20000000f00 */
[--C-:B------:R-:W-:Y:S01]  /*4f60*/  FADD.FTZ R9, R9, -R38.reuse ;  /* 0x8000002609097221 */ /* 0x100fe20000010000 */
[----:B0-2---:R-:W-:Y:S01]  /*4f70*/  MOV R3, R117 ;  /* 0x0000007500037202 */ /* 0x005fe20000000f00 */
[----:B------:R-:W0:Y:S01]  /*4f80*/  LDCU.64 UR10, c[0x0][0x380] ;  /* 0x00007000ff0a77ac */ /* 0x000e220008000a00 */
        /* <DEDUP_REMOVED lines=8> */
[----:B0-----:R-:W-:-:S04]  /*5010*/  LEA R4, P1, R2, UR10, 0x1 ;  /* 0x0000000a02047c11 */ /* 0x001fc8000f8208ff */
[----:B------:R-:W-:Y:S02]  /*5020*/  IADD3 R83, PT, PT, R3, R83, RZ ;  /* 0x0000005303537210 */ /* 0x000fe40007ffe0ff */
[----:B------:R-:W-:Y:S02]  /*5030*/  F2FP.BF16.F32.PACK_AB R3, R6, R9 ;  /* 0x000000090603723e */ /* 0x000fe400000010ff */
[----:B------:R-:W-:-:S05]  /*5040*/  LEA.HI.X R5, R2, UR11, R83, 0x1, P1 ;  /* 0x0000000b02057c11 */ /* 0x000fca00088f0c53 */
[----:B------:R3:W-:Y:S02]  /*5050*/  STG.E desc[UR6][R4.64], R3 ;  /* 0x0000000304007986 */ /* 0x0007e4000c101906 */
.L_x_1966:
[----:B------:R-:W-:Y:S05]  /*5060*/  BSYNC.RECONVERGENT B1 ;  /* 0x0000000000017941 */ /* 0x000fea0003800200 */
.L_x_1965:
[----:B------:R-:W-:Y:S04]  /*5070*/  BSSY.RECONVERGENT B1, `(.L_x_1967) ;  /* 0x0000014000017945 */ /* 0x000fe80003800200 */
[----:B------:R-:W-:Y:S05]  /*5080*/  @P6 BRA `(.L_x_1968) ;  /* 0x0000000000486947 */ /* 0x000fea0003800000 */
[----:B------:R-:W4:Y:S01]  /*5090*/  LDCU.64 UR8, c[0x0][0x3e0] ;  /* 0x00007c00ff0877ac */ /* 0x000f220008000a00 */
[----:B------:R-:W-:Y:S01]  /*50a0*/  MOV R2, R114 ;  /* 0x0000007200027202 */ /* 0x000fe20000000f00 */
[--C-:B--23--:R-:W-:Y:S01]  /*50b0*/  FADD.FTZ R5, R8, -R38.reuse ;  /* 0x8000002608057221 */ /* 0x10cfe20000010000 */
[----:B0-----:R-:W-:Y:S01]  /*50c0*/  MOV R3, R117 ;  /* 0x0000007500037202 */ /* 0x001fe20000000f00 */
[----:B------:R-:W0:Y:S01]  /*50d0*/  LDCU.64 UR10, c[0x0][0x380] ;  /* 0x00007000ff0a77ac */ /* 0x000e220008000a00 */
[----:B------:R-:W-:Y:S01]  /*50e0*/  FADD.FTZ R11, R11, -R38 ;  /* 0x800000260b0b7221 */ /* 0x000fe20000010000 */
[----:B-1----:R-:W-:-:S03]  /*50f0*/  FMUL.FTZ R5, R5, R46 ;  /* 0x0000002e05057220 */ /* 0x002fc60000410000 */
[----:B------:R-:W-:Y:S01]  /*5100*/  FMUL.FTZ R4, R11, R46 ;  /* 0x0000002e0b047220 */ /* 0x000fe20000410000 */
[----:B----4-:R-:W-:Y:S02]  /*5110*/  IMAD R7, R34, UR8, RZ ;  /* 0x0000000822077c24 */ /* 0x010fe4000f8e02ff */
[----:B------:R-:W-:-:S04]  /*5120*/  IMAD.WIDE.U32 R2, R0, UR8, R2 ;  /* 0x0000000800027c25 */ /* 0x000fc8000f8e0002 */
[----:B------:R-:W-:Y:S02]  /*5130*/  IMAD R9, R0, UR9, R7 ;  /* 0x0000000900097c24 */ /* 0x000fe4000f8e0207 */
[----:B-----5:R-:W-:Y:S01]  /*5140*/  FFMA.FTZ R0, R28, R5, R30 ;  /* 0x000000051c007223 */ /* 0x020fe2000001001e */
[----:B------:R-:W-:Y:S01]  /*5150*/  FFMA.FTZ R7, R29, R4, R31 ;  /* 0x000000041d077223 */ /* 0x000fe2000001001f */
[C---:B0-----:R-:W-:Y:S02]  /*5160*/  LEA R4, P1, R2.reuse, UR10, 0x1 ;  /* 0x0000000a02047c11 */ /* 0x041fe4000f8208ff */
[----:B------:R-:W-:Y:S02]  /*5170*/  IADD3 R9, PT, PT, R3, R9, RZ ;  /* 0x0000000903097210 */ /* 0x000fe40007ffe0ff */
[----:B------:R-:W-:Y:S02]  /*5180*/  F2FP.BF16.F32.PACK_AB R3, R7, R0 ;  /* 0x000000000703723e */ /* 0x000fe400000010ff */
[----:B------:R-:W-:-:S05]  /*5190*/  LEA.HI.X R5, R2, UR11, R9, 0x1, P1 ;  /* 0x0000000b02057c11 */ /* 0x000fca00088f0c09 */
[----:B------:R4:W-:Y:S02]  /*51a0*/  STG.E desc[UR6][R4.64], R3 ;  /* 0x0000000304007986 */ /* 0x0009e4000c101906 */
.L_x_1968:
[----:B------:R-:W-:Y:S05]  /*51b0*/  BSYNC.RECONVERGENT B1 ;  /* 0x0000000000017941 */ /* 0x000fea0003800200 */
.L_x_1967:
[----:B------:R-:W-:Y:S04]  /*51c0*/  BSSY.RECONVERGENT B1, `(.L_x_1969) ;  /* 0x0000014000017945 */ /* 0x000fe80003800200 */
[----:B------:R-:W-:Y:S05]  /*51d0*/  @P3 BRA `(.L_x_1970) ;  /* 0x0000000000483947 */ /* 0x000fea0003800000 */
[----:B------:R-:W1:Y:S01]  /*51e0*/  LDCU.64 UR8, c[0x0][0x3e0] ;  /* 0x00007c00ff0877ac */ /* 0x000e620008000a00 */
[----:B------:R-:W-:Y:S01]  /*51f0*/  MOV R2, R114 ;  /* 0x0000007200027202 */ /* 0x000fe20000000f00 */
[--C-:B------:R-:W-:Y:S01]  /*5200*/  FADD.FTZ R13, R13, -R38.reuse ;  /* 0x800000260d0d7221 */ /* 0x100fe20000010000 */
[----:B0-234-:R-:W-:Y:S01]  /*5210*/  MOV R3, R117 ;  /* 0x0000007500037202 */ /* 0x01dfe20000000f00 */
        /* <DEDUP_REMOVED lines=14> */
.L_x_1970:
[----:B------:R-:W-:Y:S05]  /*5300*/  BSYNC.RECONVERGENT B1 ;  /* 0x0000000000017941 */ /* 0x000fea0003800200 */
.L_x_1969:
        /* <DEDUP_REMOVED lines=20> */
.L_x_1972:
[----:B------:R-:W-:Y:S05]  /*5450*/  BSYNC.RECONVERGENT B1 ;  /* 0x0000000000017941 */ /* 0x000fea0003800200 */
.L_x_1971:
[----:B------:R-:W-:Y:S01]  /*5460*/  ISETP.GE.U32.AND P4, PT, R35, UR4, PT ;  /* 0x0000000423007c0c */ /* 0x000fe2000bf86070 */
[----:B------:R-:W-:Y:S01]  /*5470*/  BSSY.RECONVERGENT B1, `(.L_x_1973) ;  /* 0x0000028000017945 */ /* 0x000fe20003800200 */
[----:B0-234-:R-:W-:Y:S02]  /*5480*/  SHF.R.S32.HI R4, RZ, 0x1f, R35 ;  /* 0x0000001fff047819 */ /* 0x01dfe40000011423 */
[C---:B------:R-:W-:Y:S02]  /*5490*/  IADD3 R11, PT, PT, R45.reuse, 0x58, RZ ;  /* 0x000000582d0b7810 */ /* 0x040fe40007ffe0ff */
[----:B------:R-:W-:Y:S02]  /*54a0*/  ISETP.GE.AND.EX P4, PT, R4, UR5, PT, P4 ;  /* 0x0000000504007c0c */ /* 0x000fe4000bf86340 */
[C---:B------:R-:W-:Y:S02]  /*54b0*/  IADD3 R9, PT, PT, R45.reuse, 0x60, RZ ;  /* 0x000000602d097810 */ /* 0x040fe40007ffe0ff */
[----:B------:R-:W-:-:S02]  /*54c0*/  IADD3 R7, PT, PT, R45, 0x68, RZ ;  /* 0x000000682d077810 */ /* 0x000fc40007ffe0ff */
[----:B------:R-:W-:Y:S02]  /*54d0*/  IADD3 R6, PT, PT, R45, 0x70, RZ ;  /* 0x000000702d067810 */ /* 0x000fe40007ffe0ff */
[----:B------:R-:W-:Y:S02]  /*54e0*/  ISETP.GE.U32.AND P1, PT, R80, UR4, PT ;  /* 0x0000000450007c0c */ /* 0x000fe4000bf26070 */
[----:B------:R-:W-:Y:S02]  /*54f0*/  ISETP.GE.U32.AND P6, PT, R11, UR4, PT ;  /* 0x000000040b007c0c */ /* 0x000fe4000bfc6070 */
[----:B------:R-:W-:Y:S02]  /*5500*/  ISETP.GE.U32.AND P2, PT, R9, UR4, PT ;  /* 0x0000000409007c0c */ /* 0x000fe4000bf46070 */
[----:B------:R-:W-:Y:S02]  /*5510*/  ISETP.GE.U32.AND P3, PT, R7, UR4, PT ;  /* 0x0000000407007c0c */ /* 0x000fe4000bf66070 */
[----:B------:R-:W-:-:S02]  /*5520*/  SHF.R.S32.HI R13, RZ, 0x1f, R80 ;  /* 0x0000001fff0d7819 */ /* 0x000fc40000011450 */
[----:B------:R-:W-:Y:S02]  /*5530*/  SHF.R.S32.HI R12, RZ, 0x1f, R11 ;  /* 0x0000001fff0c7819 */ /* 0x000fe4000001140b */
[----:B------:R-:W-:Y:S02]  /*5540*/  SHF.R.S32.HI R10, RZ, 0x1f, R9 ;  /* 0x0000001fff0a7819 */ /* 0x000fe40000011409 */
[----:B------:R-:W-:Y:S02]  /*5550*/  SHF.R.S32.HI R8, RZ, 0x1f, R7 ;  /* 0x0000001fff087819 */ /* 0x000fe40000011407 */
[----:B------:R-:W-:Y:S02]  /*5560*/  ISETP.GE.U32.AND P5, PT, R6, UR4, PT ;  /* 0x0000000406007c0c */ /* 0x000fe4000bfa6070 */
[----:B------:R-:W-:Y:S02]  /*5570*/  ISETP.GE.AND.EX P1, PT, R13, UR5, PT, P1 ;  /* 0x000000050d007c0c */ /* 0x000fe4000bf26310 */
[----:B------:R-:W-:-:S02]  /*5580*/  ISETP.GE.AND.EX P6, PT, R12, UR5, PT, P6 ;  /* 0x000000050c007c0c */ /* 0x000fc4000bfc6360 */
[----:B------:R-:W-:Y:S02]  /*5590*/  ISETP.GE.AND.EX P2, PT, R10, UR5, PT, P2 ;  /* 0x000000050a007c0c */ /* 0x000fe4000bf46320 */
[----:B------:R-:W-:Y:S02]  /*55a0*/  ISETP.GE.AND.EX P3, PT, R8, UR5, PT, P3 ;  /* 0x0000000508007c0c */ /* 0x000fe4000bf66330 */
[----:B------:R-:W-:Y:S01]  /*55b0*/  IADD3 R0, PT, PT, R45, 0x88, RZ ;  /* 0x000000882d007810 */ /* 0x000fe20007ffe0ff */
[----:B------:R-:W-:Y:S10]  /*55c0*/  @P4 BRA `(.L_x_1974) ;  /* 0x0000000000484947 */ /* 0x000ff40003800000 */
[----:B------:R-:W0:Y:S01]  /*55d0*/  LDCU.64 UR8, c[0x0][0x3e0] ;  /* 0x00007c00ff0877ac */ /* 0x000e220008000a00 */
[----:B------:R-:W-:Y:S01]  /*55e0*/  MOV R2, R114 ;  /* 0x0000007200027202 */ /* 0x000fe20000000f00 */
[--C-:B------:R-:W-:Y:S01]  /*55f0*/  FADD.FTZ R5, R14, -R38.reuse ;  /* 0x800000260e057221 */ /* 0x100fe20000010000 */
[----:B------:R-:W-:Y:S01]  /*5600*/  MOV R3, R117 ;  /* 0x0000007500037202 */ /* 0x000fe20000000f00 */
[----:B------:R-:W2:Y:S01]  /*5610*/  LDCU.64 UR10, c[0x0][0x380] ;  /* 0x00007000ff0a77ac */ /* 0x000ea20008000a00 */
[----:B------:R-:W-:-:S04]  /*5620*/  FADD.FTZ R17, R17, -R38 ;  /* 0x8000002611117221 */ /* 0x000fc80000010000 */
[----:B-1----:R-:W-:-:S04]  /*5630*/  FMUL.FTZ R17, R17, R46 ;  /* 0x0000002e11117220 */ /* 0x002fc80000410000 */
[----:B-----5:R-:W-:Y:S01]  /*5640*/  FFMA.FTZ R17, R28, R17, R30 ;  /* 0x000000111c117223 */ /* 0x020fe2000001001e */
[----:B0-----:R-:W-:Y:S02]  /*5650*/  IMAD R14, R4, UR8, RZ ;  /* 0x00000008040e7c24 */ /* 0x001fe4000f8e02ff */
[----:B------:R-:W-:Y:S01]  /*5660*/  FMUL.FTZ R4, R5, R46 ;  /* 0x0000002e05047220 */ /* 0x000fe20000410000 */
        /* <DEDUP_REMOVED lines=8> */
.L_x_1974:
[----:B------:R-:W-:Y:S05]  /*56f0*/  BSYNC.RECONVERGENT B1 ;  /* 0x0000000000017941 */ /* 0x000fea0003800200 */
.L_x_1973:
[----:B------:R-:W-:Y:S04]  /*5700*/  BSSY.RECONVERGENT B1, `(.L_x_1975) ;  /* 0x0000014000017945 */ /* 0x000fe80003800200 */
[----:B------:R-:W-:Y:S05]  /*5710*/  @P1 BRA `(.L_x_1976) ;  /* 0x0000000000481947 */ /* 0x000fea0003800000 */
[----:B------:R-:W2:Y:S01]  /*5720*/  LDCU.64 UR8, c[0x0][0x3e0] ;  /* 0x00007c00ff0877ac */ /* 0x000ea20008000a00 */
[----:B------:R-:W-:Y:S01]  /*5730*/  MOV R2, R114 ;  /* 0x0000007200027202 */ /* 0x000fe20000000f00 */
[--C-:B0-----:R-:W-:Y:S01]  /*5740*/  FADD.FTZ R5, R16, -R38.reuse ;  /* 0x8000002610057221 */ /* 0x101fe20000010000 */
[----:B------:R-:W-:Y:S01]  /*5750*/  MOV R3, R117 ;  /* 0x0000007500037202 */ /* 0x000fe20000000f00 */
[----:B------:R-:W0:Y:S01]  /*5760*/  LDCU.64 UR10, c[0x0][0x380] ;  /* 0x00007000ff0a77ac */ /* 0x000e220008000a00 */
[----:B------:R-:W-:Y:S01]  /*5770*/  FADD.FTZ R19, R19, -R38 ;  /* 0x8000002613137221 */ /* 0x000fe20000010000 */
[----:B-1----:R-:W-:-:S03]  /*5780*/  FMUL.FTZ R5, R5, R46 ;  /* 0x0000002e05057220 */ /* 0x002fc60000410000 */
[----:B------:R-:W-:-:S04]  /*5790*/  FMUL.FTZ R4, R19, R46 ;  /* 0x0000002e13047220 */ /* 0x000fc80000410000 */
        /* <DEDUP_REMOVED lines=10> */
.L_x_1976:
[----:B------:R-:W-:Y:S05]  /*5840*/  BSYNC.RECONVERGENT B1 ;  /* 0x0000000000017941 */ /* 0x000fea0003800200 */
.L_x_1975:
        /* <DEDUP_REMOVED lines=10> */
[----:B-----5:R-:W-:Y:S01]  /*58f0*/  FFMA.FTZ R21, R28, R21, R30 ;  /* 0x000000151c157223 */ /* 0x020fe2000001001e */
[----:B---3--:R-:W-:Y:S02]  /*5900*/  IMAD R12, R12, UR8, RZ ;  /* 0x000000080c0c7c24 */ /* 0x008fe4000f8e02ff */
        /* <DEDUP_REMOVED lines=8> */
.L_x_1978:
[----:B------:R-:W-:Y:S05]  /*5990*/  BSYNC.RECONVERGENT B1 ;  /* 0x0000000000017941 */ /* 0x000fea0003800200 */
.L_x_1977:
[----:B------:R-:W-:Y:S04]  /*59a0*/  BSSY.RECONVERGENT B1, `(.L_x_1979) ;  /* 0x0000014000017945 */ /* 0x000fe80003800200 */
[----:B------:R-:W-:Y:S05]  /*59b0*/  @P2 BRA `(.L_x_1980) ;  /* 0x0000000000482947 */ /* 0x000fea0003800000 */
[----:B------:R-:W4:Y:S01]  /*59c0*/  LDCU.64 UR8, c[0x0][0x3e0] ;  /* 0x00007c00ff0877ac */ /* 0x000f220008000a00 */
[----:B------:R-:W-:Y:S01]  /*59d0*/  MOV R2, R114 ;  /* 0x0000007200027202 */ /* 0x000fe20000000f00 */
[--C-:B------:R-:W-:Y:S01]  /*59e0*/  FADD.FTZ R23, R23, -R38.reuse ;  /* 0x8000002617177221 */ /* 0x100fe20000010000 */
[----:B0-23--:R-:W-:Y:S01]  /*59f0*/  MOV R3, R117 ;  /* 0x0000007500037202 */ /* 0x00dfe20000000f00 */
[----:B------:R-:W0:Y:S01]  /*5a00*/  LDCU.64 UR10, c[0x0][0x380] ;  /* 0x00007000ff0a77ac */ /* 0x000e220008000a00 */
        /* <DEDUP_REMOVED lines=13> */
.L_x_1980:
[----:B------:R-:W-:Y:S05]  /*5ae0*/  BSYNC.RECONVERGENT B1 ;  /* 0x0000000000017941 */ /* 0x000fea0003800200 */
.L_x_1979:
        /* <DEDUP_REMOVED lines=20> */
.L_x_1982:
[----:B------:R-:W-:Y:S05]  /*5c30*/  BSYNC.RECONVERGENT B1 ;  /* 0x0000000000017941 */ /* 0x000fea0003800200 */
.L_x_1981:
[----:B0-234-:R-:W-:Y:S01]  /*5c40*/  SHF.R.S32.HI R4, RZ, 0x1f, R6 ;  /* 0x0000001fff047819 */ /* 0x01dfe20000011406 */
[----:B------:R-:W-:Y:S01]  /*5c50*/  BSSY.RECONVERGENT B1, `(.L_x_1983) ;  /* 0x0000022000017945 */ /* 0x000fe20003800200 */
[----:B------:R-:W-:Y:S02]  /*5c60*/  ISETP.GE.U32.AND P6, PT, R108, UR4, PT ;  /* 0x000000046c007c0c */ /* 0x000fe4000bfc6070 */
[----:B------:R-:W-:Y:S02]  /*5c70*/  ISETP.GE.AND.EX P5, PT, R4, UR5, PT, P5 ;  /* 0x0000000504007c0c */ /* 0x000fe4000bfa6350 */
[----:B------:R-:W-:Y:S02]  /*5c80*/  ISETP.GE.U32.AND P1, PT, R106, UR4, PT ;  /* 0x000000046a007c0c */ /* 0x000fe4000bf26070 */
[----:B------:R-:W-:Y:S02]  /*5c90*/  ISETP.GE.U32.AND P2, PT, R0, UR4, PT ;  /* 0x0000000400007c0c */ /* 0x000fe4000bf46070 */
[----:B------:R-:W-:-:S02]  /*5ca0*/  ISETP.GE.U32.AND P3, PT, R104, UR4, PT ;  /* 0x0000000468007c0c */ /* 0x000fc4000bf66070 */
[----:B------:R-:W-:Y:S02]  /*5cb0*/  ISETP.GE.U32.AND P4, PT, R102, UR4, PT ;  /* 0x0000000466007c0c */ /* 0x000fe4000bf86070 */
[----:B------:R-:W-:Y:S02]  /*5cc0*/  SHF.R.S32.HI R8, RZ, 0x1f, R0 ;  /* 0x0000001fff087819 */ /* 0x000fe40000011400 */
[----:B------:R-:W-:Y:S02]  /*5cd0*/  ISETP.GE.AND.EX P6, PT, R101, UR5, PT, P6 ;  /* 0x0000000565007c0c */ /* 0x000fe4000bfc6360 */
[----:B------:R-:W-:Y:S02]  /*5ce0*/  ISETP.GE.AND.EX P1, PT, R99, UR5, PT, P1 ;  /* 0x0000000563007c0c */ /* 0x000fe4000bf26310 */
[----:B------:R-:W-:Y:S02]  /*5cf0*/  ISETP.GE.AND.EX P2, PT, R8, UR5, PT, P2 ;  /* 0x0000000508007c0c */ /* 0x000fe4000bf46320 */
[----:B------:R-:W-:-:S02]  /*5d00*/  ISETP.GE.AND.EX P3, PT, R97, UR5, PT, P3 ;  /* 0x0000000561007c0c */ /* 0x000fc4000bf66330 */
[----:B------:R-:W-:Y:S02]  /*5d10*/  ISETP.GE.AND.EX P4, PT, R95, UR5, PT, P4 ;  /* 0x000000055f007c0c */ /* 0x000fe4000bf86340 */
[C---:B------:R-:W-:Y:S02]  /*5d20*/  IADD3 R9, PT, PT, R45.reuse, 0xa0, RZ ;  /* 0x000000a02d097810 */ /* 0x040fe40007ffe0ff */
[----:B------:R-:W-:Y:S01]  /*5d30*/  IADD3 R7, PT, PT, R45, 0xa8, RZ ;  /* 0x000000a82d077810 */ /* 0x000fe20007ffe0ff */
[----:B------:R-:W-:Y:S08]  /*5d40*/  @P5 BRA `(.L_x_1984) ;  /* 0x0000000000485947 */ /* 0x000ff00003800000 */
[----:B------:R-:W0:Y:S01]  /*5d50*/  LDCU.64 UR8, c[0x0][0x3e0] ;  /* 0x00007c00ff0877ac */ /* 0x000e220008000a00 */
[----:B------:R-:W-:Y:S01]  /*5d60*/  MOV R2, R114 ;  /* 0x0000007200027202 */ /* 0x000fe20000000f00 */
[--C-:B------:R-:W-:Y:S01]  /*5d70*/  FADD.FTZ R5, R24, -R38.reuse ;  /* 0x8000002618057221 */ /* 0x100fe20000010000 */
[----:B------:R-:W-:Y:S01]  /*5d80*/  MOV R3, R117 ;  /* 0x0000007500037202 */ /* 0x000fe20000000f00 */
[----:B------:R-:W2:Y:S01]  /*5d90*/  LDCU.64 UR10, c[0x0][0x380] ;  /* 0x00007000ff0a77ac */ /* 0x000ea20008000a00 */
[----:B------:R-:W-:Y:S01]  /*5da0*/  FADD.FTZ R27, R27, -R38 ;  /* 0x800000261b1b7221 */ /* 0x000fe20000010000 */
[-C--:B-1----:R-:W-:Y:S01]  /*5db0*/  FMUL.FTZ R5, R5, R46.reuse ;  /* 0x0000002e05057220 */ /* 0x082fe20000410000 */
[----:B0-----:R-:W-:Y:S02]  /*5dc0*/  IMAD R11, R4, UR8, RZ ;  /* 0x00000008040b7c24 */ /* 0x001fe4000f8e02ff */
[----:B------:R-:W-:Y:S01]  /*5dd0*/  FMUL.FTZ R4, R27, R46 ;  /* 0x0000002e1b047220 */ /* 0x000fe20000410000 */
[----:B------:R-:W-:-:S04]  /*5de0*/  IMAD.WIDE.U32 R2, R6, UR8, R2 ;  /* 0x0000000806027c25 */ /* 0x000fc8000f8e0002 */
[----:B------:R-:W-:Y:S02]  /*5df0*/  IMAD R13, R6, UR9, R11 ;  /* 0x00000009060d7c24 */ /* 0x000fe4000f8e020b */
[----:B-----5:R-:W-:Y:S01]  /*5e00*/  FFMA.FTZ R6, R28, R5, R30 ;  /* 0x000000051c067223 */ /* 0x020fe2000001001e */
[----:B------:R-:W-:Y:S01]  /*5e10*/  FFMA.FTZ R11, R29, R4, R31 ;  /* 0x000000041d0b7223 */ /* 0x000fe2000001001f */
[C---:B--2---:R-:W-:Y:S02]  /*5e20*/  LEA R4, P5, R2.reuse, UR10, 0x1 ;  /* 0x0000000a02047c11 */ /* 0x044fe4000f8a08ff */
[----:B------:R-:W-:Y:S02]  /*5e30*/  IADD3 R13, PT, PT, R3, R13, RZ ;  /* 0x0000000d030d7210 */ /* 0x000fe40007ffe0ff */
[----:B------:R-:W-:Y:S02]  /*5e40*/  F2FP.BF16.F32.PACK_AB R3, R11, R6 ;  /* 0x000000060b03723e */ /* 0x000fe400000010ff */
[----:B------:R-:W-:-:S05]  /*5e50*/  LEA.HI.X R5, R2, UR11, R13, 0x1, P5 ;  /* 0x0000000b02057c11 */ /* 0x000fca000a8f0c0d */
[----:B------:R0:W-:Y:S02]  /*5e60*/  STG.E desc[UR6][R4.64], R3 ;  /* 0x0000000304007986 */ /* 0x0001e4000c101906 */
.L_x_1984:
[----:B------:R-:W-:Y:S05]  /*5e70*/  BSYNC.RECONVERGENT B1 ;  /* 0x0000000000017941 */ /* 0x000fea0003800200 */
.L_x_1983:
        /* <DEDUP_REMOVED lines=10> */
[----:B-----5:R-:W-:-:S03]  /*5f20*/  FFMA.FTZ R49, R28, R49, R30 ;  /* 0x000000311c317223 */ /* 0x020fc6000001001e */
[----:B------:R-:W-:Y:S01]  /*5f30*/  FFMA.FTZ R6, R29, R4, R31 ;  /* 0x000000041d067223 */ /* 0x000fe2000001001f */
[----:B--2---:R-:W-:Y:S02]  /*5f40*/  IMAD R11, R101, UR8, RZ ;  /* 0x00000008650b7c24 */ /* 0x004fe4000f8e02ff */
[----:B------:R-:W-:-:S04]  /*5f50*/  IMAD.WIDE.U32 R2, R108, UR8, R2 ;  /* 0x000000086c027c25 */ /* 0x000fc8000f8e0002 */
[----:B------:R-:W-:Y:S01]  /*5f60*/  IMAD R11, R108, UR9, R11 ;  /* 0x000000096c0b7c24 */ /* 0x000fe2000f8e020b */
[----:B0-----:R-:W-:-:S04]  /*5f70*/  LEA R4, P5, R2, UR10, 0x1 ;  /* 0x0000000a02047c11 */ /* 0x001fc8000f8a08ff */
[----:B------:R-:W-:Y:S02]  /*5f80*/  IADD3 R11, PT, PT, R3, R11, RZ ;  /* 0x0000000b030b7210 */ /* 0x000fe40007ffe0ff */
[----:B------:R-:W-:Y:S02]  /*5f90*/  F2FP.BF16.F32.PACK_AB R3, R6, R49 ;  /* 0x000000310603723e */ /* 0x000fe400000010ff */
[----:B------:R-:W-:-:S05]  /*5fa0*/  LEA.HI.X R5, R2, UR11, R11, 0x1, P5 ;  /* 0x0000000b02057c11 */ /* 0x000fca000a8f0c0b */
[----:B------:R2:W-:Y:S02]  /*5fb0*/  STG.E desc[UR6][R4.64], R3 ;  /* 0x0000000304007986 */ /* 0x0005e4000c101906 */
.L_x_1986:
[----:B------:R-:W-:Y:S05]  /*5fc0*/  BSYNC.RECONVERGENT B1 ;  /* 0x0000000000017941 */ /* 0x000fea0003800200 */
.L_x_1985:
        /* <DEDUP_REMOVED lines=20> */
.L_x_1988:
[----:B------:R-:W-:Y:S05]  /*6110*/  BSYNC.RECONVERGENT B1 ;  /* 0x0000000000017941 */ /* 0x000fea0003800200 */
.L_x_1987:
        /* <DEDUP_REMOVED lines=20> */
.L_x_1990:
[----:B------:R-:W-:Y:S05]  /*6260*/  BSYNC.RECONVERGENT B1 ;  /* 0x0000000000017941 */ /* 0x000fea0003800200 */
.L_x_1989:
[----:B------:R-:W-:Y:S04]  /*6270*/  BSSY.RECONVERGENT B1, `(.L_x_1991) ;  /* 0x0000014000017945 */ /* 0x000fe80003800200 */
[----:B------:R-:W-:Y:S05]  /*6280*/  @P3 BRA `(.L_x_1992) ;  /* 0x0000000000483947 */ /* 0x000fea0003800000 */
[----:B------:R-:W1:Y:S01]  /*6290*/  LDCU.64 UR8, c[0x0][0x3e0] ;  /* 0x00007c00ff0877ac */ /* 0x000e620008000a00 */
[----:B------:R-:W-:Y:S01]  /*62a0*/  MOV R2, R114 ;  /* 0x0000007200027202 */ /* 0x000fe20000000f00 */
[--C-:B0-234-:R-:W-:Y:S01]  /*62b0*/  FADD.FTZ R5, R52, -R38.reuse ;  /* 0x8000002634057221 */ /* 0x11dfe20000010000 */
        /* <DEDUP_REMOVED lines=15> */
.L_x_1992:
[----:B------:R-:W-:Y:S05]  /*63b0*/  BSYNC.RECONVERGENT B1 ;  /* 0x0000000000017941 */ /* 0x000fea0003800200 */
.L_x_1991:
        /* <DEDUP_REMOVED lines=20> */
.L_x_1994:
[----:B------:R-:W-:Y:S05]  /*6500*/  BSYNC.RECONVERGENT B1 ;  /* 0x0000000000017941 */ /* 0x000fea0003800200 */
.L_x_1993:
[----:B------:R-:W-:Y:S01]  /*6510*/  ISETP.GE.U32.AND P5, PT, R9, UR4, PT ;  /* 0x0000000409007c0c */ /* 0x000fe2000bfa6070 */
[----:B------:R-:W-:Y:S01]  /*6520*/  BSSY.RECONVERGENT B1, `(.L_x_1995) ;  /* 0x0000025000017945 */ /* 0x000fe20003800200 */
[----:B0-234-:R-:W-:Y:S02]  /*6530*/  SHF.R.S32.HI R4, RZ, 0x1f, R9 ;  /* 0x0000001fff047819 */ /* 0x01dfe40000011409 */
[----:B------:R-:W-:Y:S02]  /*6540*/  IADD3 R8, PT, PT, R45, 0xc8, RZ ;  /* 0x000000c82d087810 */ /* 0x000fe40007ffe0ff */
[----:B------:R-:W-:Y:S02]  /*6550*/  ISETP.GE.AND.EX P5, PT, R4, UR5, PT, P5 ;  /* 0x0000000504007c0c */ /* 0x000fe4000bfa6350 */
[----:B------:R-:W-:Y:S02]  /*6560*/  ISETP.GE.U32.AND P2, PT, R7, UR4, PT ;  /* 0x0000000407007c0c */ /* 0x000fe4000bf46070 */
[----:B------:R-:W-:-:S02]  /*6570*/  ISETP.GE.U32.AND P1, PT, R100, UR4, PT ;  /* 0x0000000464007c0c */ /* 0x000fc4000bf26070 */
[----:B------:R-:W-:Y:S02]  /*6580*/  ISETP.GE.U32.AND P6, PT, R41, UR4, PT ;  /* 0x0000000429007c0c */ /* 0x000fe4000bfc6070 */
[----:B------:R-:W-:Y:S02]  /*6590*/  ISETP.GE.U32.AND P3, PT, R44, UR4, PT ;  /* 0x000000042c007c0c */ /* 0x000fe4000bf66070 */
[----:B------:R-:W-:Y:S02]  /*65a0*/  SHF.R.S32.HI R11, RZ, 0x1f, R7 ;  /* 0x0000001fff0b7819 */ /* 0x000fe40000011407 */
[----:B------:R-:W-:Y:S02]  /*65b0*/  ISETP.GE.U32.AND P4, PT, R8, UR4, PT ;  /* 0x0000000408007c0c */ /* 0x000fe4000bf86070 */
[----:B------:R-:W-:Y:S02]  /*65c0*/  SHF.R.S32.HI R10, RZ, 0x1f, R8 ;  /* 0x0000001fff0a7819 */ /* 0x000fe40000011408 */
[----:B------:R-:W-:-:S02]  /*65d0*/  ISETP.GE.AND.EX P2, PT, R11, UR5, PT, P2 ;  /* 0x000000050b007c0c */ /* 0x000fc4000bf46320 */
[----:B------:R-:W-:Y:S02]  /*65e0*/  ISETP.GE.AND.EX P1, PT, R93, UR5, PT, P1 ;  /* 0x000000055d007c0c */ /* 0x000fe4000bf26310 */
[----:B------:R-:W-:Y:S02]  /*65f0*/  ISETP.GE.AND.EX P6, PT, R36, UR5, PT, P6 ;  /* 0x0000000524007c0c */ /* 0x000fe4000bfc6360 */
[----:B------:R-:W-:Y:S02]  /*6600*/  ISETP.GE.AND.EX P3, PT, R40, UR5, PT, P3 ;  /* 0x0000000528007c0c */ /* 0x000fe4000bf66330 */
        /* <DEDUP_REMOVED lines=22> */
.L_x_1996:
[----:B------:R-:W-:Y:S05]  /*6770*/  BSYNC.RECONVERGENT B1 ;  /* 0x0000000000017941 */ /* 0x000fea0003800200 */
.L_x_1995:
        /* <DEDUP_REMOVED lines=9> */
[----:B------:R-:W-:Y:S01]  /*6810*/  FMUL.FTZ R4, R61, R46 ;  /* 0x0000002e3d047220 */ /* 0x000fe20000410000 */
[----:B--2---:R-:W-:Y:S02]  /*6820*/  IMAD R12, R11, UR8, RZ ;  /* 0x000000080b0c7c24 */ /* 0x004fe4000f8e02ff */
[----:B------:R-:W-:-:S04]  /*6830*/  IMAD.WIDE.U32 R2, R7, UR8, R2 ;  /* 0x0000000807027c25 */ /* 0x000fc8000f8e0002 */
[----:B------:R-:W-:Y:S02]  /*6840*/  IMAD R9, R7, UR9, R12 ;  /* 0x0000000907097c24 */ /* 0x000fe4000f8e020c */
[----:B-----5:R-:W-:Y:S01]  /*6850*/  FFMA.FTZ R7, R28, R5, R30 ;  /* 0x000000051c077223 */ /* 0x020fe2000001001e */
[----:B------:R-:W-:Y:S01]  /*6860*/  FFMA.FTZ R12, R29, R4, R31 ;  /* 0x000000041d0c7223 */ /* 0x000fe2000001001f */
[----:B0-----:R-:W-:Y:S02]  /*6870*/  LEA R4, P2, R2, UR10, 0x1 ;  /* 0x0000000a02047c11 */ /* 0x001fe4000f8408ff */
[----:B------:R-:W-:Y:S02]  /*6880*/  IADD3 R9, PT, PT, R3, R9, RZ ;  /* 0x0000000903097210 */ /* 0x000fe40007ffe0ff */
[----:B------:R-:W-:Y:S02]  /*6890*/  F2FP.BF16.F32.PACK_AB R3, R12, R7 ;  /* 0x000000070c03723e */ /* 0x000fe400000010ff */
[----:B------:R-:W-:-:S05]  /*68a0*/  LEA.HI.X R5, R2, UR11, R9, 0x1, P2 ;  /* 0x0000000b02057c11 */ /* 0x000fca00090f0c09 */
[----:B------:R2:W-:Y:S02]  /*68b0*/  STG.E desc[UR6][R4.64], R3 ;  /* 0x0000000304007986 */ /* 0x0005e4000c101906 */
.L_x_1998:
[----:B------:R-:W-:Y:S05]  /*68c0*/  BSYNC.RECONVERGENT B1 ;  /* 0x0000000000017941 */ /* 0x000fea0003800200 */
.L_x_1997:
[----:B------:R-:W-:Y:S04]  /*68d0*/  BSSY.RECONVERGENT B1, `(.L_x_1999) ;  /* 0x0000014000017945 */ /* 0x000fe80003800200 */
[----:B------:R-:W-:Y:S05]  /*68e0*/  @P1 BRA `(.L_x_2000) ;  /* 0x0000000000481947 */ /* 0x000fea0003800000 */
[----:B------:R-:W3:Y:S01]  /*68f0*/  LDCU.64 UR8, c[0x0][0x3e0] ;  /* 0x00007c00ff0877ac */ /* 0x000ee20008000a00 */
[----:B------:R-:W-:Y:S01]  /*6900*/  MOV R2, R114 ;  /* 0x0000007200027202 */ /* 0x000fe20000000f00 */
[--C-:B0-2---:R-:W-:Y:S01]  /*6910*/  FADD.FTZ R5, R60, -R38.reuse ;  /* 0x800000263c057221 */ /* 0x105fe20000010000 */
[----:B------:R-:W-:Y:S01]  /*6920*/  MOV R3, R117 ;  /* 0x0000007500037202 */ /* 0x000fe20000000f00 */
[----:B------:R-:W0:Y:S01]  /*6930*/  LDCU.64 UR10, c[0x0][0x380] ;  /* 0x00007000ff0a77ac */ /* 0x000e220008000a00 */
[----:B------:R-:W-:Y:S01]  /*6940*/  FADD.FTZ R63, R63, -R38 ;  /* 0x800000263f3f7221 */ /* 0x000fe20000010000 */
[----:B-1----:R-:W-:-:S03]  /*6950*/  FMUL.FTZ R5, R5, R46 ;  /* 0x0000002e05057220 */ /* 0x002fc60000410000 */
[----:B------:R-:W-:-:S04]  /*6960*/  FMUL.FTZ R4, R63, R46 ;  /* 0x0000002e3f047220 */ /* 0x000fc80000410000 */
        /* <DEDUP_REMOVED lines=10> */
.L_x_2000:
[----:B------:R-:W-:Y:S05]  /*6a10*/  BSYNC.RECONVERGENT B1 ;  /* 0x0000000000017941 */ /* 0x000fea0003800200 */
.L_x_1999:
[----:B------:R-:W-:Y:S04]  /*6a20*/  BSSY.RECONVERGENT B1, `(.L_x_2001) ;  /* 0x0000014000017945 */ /* 0x000fe80003800200 */
[----:B------:R-:W-:Y:S05]  /*6a30*/  @P6 BRA `(.L_x_2002) ;  /* 0x0000000000486947 */ /* 0x000fea0003800000 */
[----:B------:R-:W4:Y:S01]  /*6a40*/  LDCU.64 UR8, c[0x0][0x3e0] ;  /* 0x00007c00ff0877ac */ /* 0x000f220008000a00 */
[----:B------:R-:W-:Y:S01]  /*6a50*/  MOV R2, R114 ;  /* 0x0000007200027202 */ /* 0x000fe20000000f00 */
[--C-:B0-23--:R-:W-:Y:S01]  /*6a60*/  FADD.FTZ R5, R62, -R38.reuse ;  /* 0x800000263e057221 */ /* 0x10dfe20000010000 */
[----:B------:R-:W-:Y:S01]  /*6a70*/  MOV R3, R117 ;  /* 0x0000007500037202 */ /* 0x000fe20000000f00 */
[----:B------:R-:W0:Y:S01]  /*6a80*/  LDCU.64 UR10, c[0x0][0x380] ;  /* 0x00007000ff0a77ac */ /* 0x000e220008000a00 */
[----:B------:R-:W-:Y:S01]  /*6a90*/  FADD.FTZ R65, R65, -R38 ;  /* 0x8000002641417221 */ /* 0x000fe20000010000 */
[----:B-1----:R-:W-:-:S03]  /*6aa0*/  FMUL.FTZ R5, R5, R46 ;  /* 0x0000002e05057220 */ /* 0x002fc60000410000 */
[----:B------:R-:W-:Y:S01]  /*6ab0*/  FMUL.FTZ R4, R65, R46 ;  /* 0x0000002e41047220 */ /* 0x000fe20000410000 */
[----:B-----5:R-:W-:-:S03]  /*6ac0*/  FFMA.FTZ R7, R28, R5, R30 ;  /* 0x000000051c077223 */ /* 0x020fc6000001001e */
[----:B------:R-:W-:Y:S01]  /*6ad0*/  FFMA.FTZ R12, R29, R4, R31 ;  /* 0x000000041d0c7223 */ /* 0x000fe2000001001f */
        /* <DEDUP_REMOVED lines=8> */
.L_x_2002:
[----:B------:R-:W-:Y:S05]  /*6b60*/  BSYNC.RECONVERGENT B1 ;  /* 0x0000000000017941 */ /* 0x000fea0003800200 */
.L_x_2001:
[----:B------:R-:W-:Y:S04]  /*6b70*/  BSSY.RECONVERGENT B1, `(.L_x_2003) ;  /* 0x0000014000017945 */ /* 0x000fe80003800200 */
[----:B------:R-:W-:Y:S05]  /*6b80*/  @P3 BRA `(.L_x_2004) ;  /* 0x0000000000483947 */ /* 0x000fea0003800000 */
[----:B------:R-:W1:Y:S01]  /*6b90*/  LDCU.64 UR8, c[0x0][0x3e0] ;  /* 0x00007c00ff0877ac */ /* 0x000e620008000a00 */
[--C-:B0-234-:R-:W-:Y:S01]  /*6ba0*/  FADD.FTZ R5, R64, -R38.reuse ;  /* 0x8000002640057221 */ /* 0x11dfe20000010000 */
[----:B------:R-:W-:Y:S01]  /*6bb0*/  MOV R2, R114 ;  /* 0x0000007200027202 */ /* 0x000fe20000000f00 */
        /* <DEDUP_REMOVED lines=15> */
.L_x_2004:
[----:B------:R-:W-:Y:S05]  /*6cb0*/  BSYNC.RECONVERGENT B1 ;  /* 0x0000000000017941 */ /* 0x000fea0003800200 */
.L_x_2003:
        /* <DEDUP_REMOVED lines=8> */
[----:B-1----:R-:W-:-:S04]  /*6d40*/  FMUL.FTZ R7, R5, R46 ;  /* 0x0000002e05077220 */ /* 0x002fc80000410000 */
[----:B-----5:R-:W-:Y:S01]  /*6d50*/  FFMA.FTZ R7, R28, R7, R30 ;  /* 0x000000071c077223 */ /* 0x020fe2000001001e */
[----:B------:R-:W-:Y:S02]  /*6d60*/  IMAD R9, R10, UR8, RZ ;  /* 0x000000080a097c24 */ /* 0x000fe4000f8e02ff */
[----:B------:R-:W-:Y:S01]  /*6d70*/  FMUL.FTZ R10, R69, R46 ;  /* 0x0000002e450a7220 */ /* 0x000fe20000410000 */
[----:B------:R-:W-:-:S04]  /*6d80*/  IMAD.WIDE.U32 R4, R8, UR8, R2 ;  /* 0x0000000808047c25 */ /* 0x000fc8000f8e0002 */
[----:B------:R-:W-:Y:S01]  /*6d90*/  FFMA.FTZ R10, R29, R10, R31 ;  /* 0x0000000a1d0a7223 */ /* 0x000fe2000001001f */
[----:B------:R-:W-:Y:S01]  /*6da0*/  IMAD R9, R8, UR9, R9 ;  /* 0x0000000908097c24 */ /* 0x000fe2000f8e0209 */
[----:B0-----:R-:W-:-:S04]  /*6db0*/  LEA R2, P1, R4, UR10, 0x1 ;  /* 0x0000000a04027c11 */ /* 0x001fc8000f8208ff */
[----:B------:R-:W-:Y:S02]  /*6dc0*/  IADD3 R9, PT, PT, R5, R9, RZ ;  /* 0x0000000905097210 */ /* 0x000fe40007ffe0ff */
[----:B------:R-:W-:Y:S02]  /*6dd0*/  F2FP.BF16.F32.PACK_AB R5, R10, R7 ;  /* 0x000000070a05723e */ /* 0x000fe400000010ff */
[----:B------:R-:W-:-:S05]  /*6de0*/  LEA.HI.X R3, R4, UR11, R9, 0x1, P1 ;  /* 0x0000000b04037c11 */ /* 0x000fca00088f0c09 */
[----:B------:R0:W-:Y:S02]  /*6df0*/  STG.E desc[UR6][R2.64], R5 ;  /* 0x0000000502007986 */ /* 0x0001e4000c101906 */
.L_x_2006:
[----:B------:R-:W-:Y:S05]  /*6e00*/  BSYNC.RECONVERGENT B1 ;  /* 0x0000000000017941 */ /* 0x000fea0003800200 */
.L_x_2005:
[----:B------:R-:W-:Y:S01]  /*6e10*/  ISETP.GE.U32.AND P5, PT, R98, UR4, PT ;  /* 0x0000000462007c0c */ /* 0x000fe2000bfa6070 */
[----:B------:R-:W-:Y:S01]  /*6e20*/  BSSY.RECONVERGENT B1, `(.L_x_2007) ;  /* 0x0000023000017945 */ /* 0x000fe20003800200 */
[----:B------:R-:W-:Y:S02]  /*6e30*/  IADD3 R45, PT, PT, R45, 0xf8, RZ ;  /* 0x000000f82d2d7810 */ /* 0x000fe40007ffe0ff */
[----:B------:R-:W-:Y:S02]  /*6e40*/  ISETP.GE.AND.EX P5, PT, R91, UR5, PT, P5 ;  /* 0x000000055b007c0c */ /* 0x000fe4000bfa6350 */
[----:B------:R-:W-:Y:S02]  /*6e50*/  ISETP.GE.U32.AND P2, PT, R96, UR4, PT ;  /* 0x0000000460007c0c */ /* 0x000fe4000bf46070 */
[----:B------:R-:W-:Y:S02]  /*6e60*/  ISETP.GE.U32.AND P1, PT, R6, UR4, PT ;  /* 0x0000000406007c0c */ /* 0x000fe4000bf26070 */
[----:B------:R-:W-:-:S02]  /*6e70*/  ISETP.GE.U32.AND P6, PT, R0, UR4, PT ;  /* 0x0000000400007c0c */ /* 0x000fc4000bfc6070 */
[----:B------:R-:W-:Y:S02]  /*6e80*/  ISETP.GE.U32.AND P3, PT, R94, UR4, PT ;  /* 0x000000045e007c0c */ /* 0x000fe4000bf66070 */
[----:B------:R-:W-:Y:S02]  /*6e90*/  ISETP.GE.U32.AND P4, PT, R45, UR4, PT ;  /* 0x000000042d007c0c */ /* 0x000fe4000bf86070 */
[----:B------:R-:W-:Y:S02]  /*6ea0*/  SHF.R.S32.HI R11, RZ, 0x1f, R6 ;  /* 0x0000001fff0b7819 */ /* 0x000fe40000011406 */
[----:B------:R-:W-:Y:S02]  /*6eb0*/  SHF.R.S32.HI R12, RZ, 0x1f, R0 ;  /* 0x0000001fff0c7819 */ /* 0x000fe40000011400 */
[----:B0-----:R-:W-:Y:S02]  /*6ec0*/  SHF.R.S32.HI R2, RZ, 0x1f, R45 ;  /* 0x0000001fff027819 */ /* 0x001fe4000001142d */
[----:B------:R-:W-:-:S02]  /*6ed0*/  ISETP.GE.AND.EX P2, PT, R89, UR5, PT, P2 ;  /* 0x0000000559007c0c */ /* 0x000fc4000bf46320 */
[----:B------:R-:W-:Y:S02]  /*6ee0*/  ISETP.GE.AND.EX P1, PT, R11, UR5, PT, P1 ;  /* 0x000000050b007c0c */ /* 0x000fe4000bf26310 */
[----:B------:R-:W-:Y:S02]  /*6ef0*/  ISETP.GE.AND.EX P6, PT, R12, UR5, PT, P6 ;  /* 0x000000050c007c0c */ /* 0x000fe4000bfc6360 */
[----:B------:R-:W-:Y:S02]  /*6f00*/  ISETP.GE.AND.EX P3, PT, R87, UR5, PT, P3 ;  /* 0x0000000557007c0c */ /* 0x000fe4000bf66330 */
[----:B------:R-:W-:Y:S01]  /*6f10*/  ISETP.GE.AND.EX P4, PT, R2, UR5, PT, P4 ;  /* 0x0000000502007c0c */ /* 0x000fe2000bf86340 */
[----:B------:R-:W-:-:S12]  /*6f20*/  @P5 BRA `(.L_x_2008) ;  /* 0x0000000000485947 */ /* 0x000fd80003800000 */
[----:B------:R-:W0:Y:S01]  /*6f30*/  LDCU.64 UR8, c[0x0][0x3e0] ;  /* 0x00007c00ff0877ac */ /* 0x000e220008000a00 */
[----:B--234-:R-:W-:Y:S01]  /*6f40*/  MOV R4, R114 ;  /* 0x0000007200047202 */ /* 0x01cfe20000000f00 */
        /* <DEDUP_REMOVED lines=8> */
[----:B0-----:R-:W-:-:S04]  /*6fd0*/  IMAD R7, R91, UR8, RZ ;  /* 0x000000085b077c24 */ /* 0x001fc8000f8e02ff */
[----:B------:R-:W-:Y:S01]  /*6fe0*/  F2FP.BF16.F32.PACK_AB R3, R10, R3 ;  /* 0x000000030a03723e */ /* 0x000fe200000010ff */
[----:B------:R-:W-:-:S04]  /*6ff0*/  IMAD.WIDE.U32 R8, R98, UR8, R4 ;  /* 0x0000000862087c25 */ /* 0x000fc8000f8e0004 */
[----:B------:R-:W-:Y:S01]  /*7000*/  IMAD R7, R98, UR9, R7 ;  /* 0x0000000962077c24 */ /* 0x000fe2000f8e0207 */
[----:B--2---:R-:W-:-:S04]  /*7010*/  LEA R4, P5, R8, UR10, 0x1 ;  /* 0x0000000a08047c11 */ /* 0x004fc8000f8a08ff */
[----:B------:R-:W-:-:S04]  /*7020*/  IADD3 R7, PT, PT, R9, R7, RZ ;  /* 0x0000000709077210 */ /* 0x000fc80007ffe0ff */
[----:B------:R-:W-:-:S05]  /*7030*/  LEA.HI.X R5, R8, UR11, R7, 0x1, P5 ;  /* 0x0000000b08057c11 */ /* 0x000fca000a8f0c07 */
[----:B------:R0:W-:Y:S02]  /*7040*/  STG.E desc[UR6][R4.64], R3 ;  /* 0x0000000304007986 */ /* 0x0001e4000c101906 */
.L_x_2008:
[----:B------:R-:W-:Y:S05]  /*7050*/  BSYNC.RECONVERGENT B1 ;  /* 0x0000000000017941 */ /* 0x000fea0003800200 */
.L_x_2007:
[----:B------:R-:W-:Y:S04]  /*7060*/  BSSY.RECONVERGENT B1, `(.L_x_2009) ;  /* 0x0000014000017945 */ /* 0x000fe80003800200 */
[----:B------:R-:W-:Y:S05]  /*7070*/  @P2 BRA `(.L_x_2010) ;  /* 0x0000000000482947 */ /* 0x000fea0003800000 */
[----:B------:R-:W1:Y:S01]  /*7080*/  LDCU.64 UR8, c[0x0][0x3e0] ;  /* 0x00007c00ff0877ac */ /* 0x000e620008000a00 */
[----:B0-234-:R-:W-:Y:S01]  /*7090*/  MOV R4, R114 ;  /* 0x0000007200047202 */ /* 0x01dfe20000000f00 */
[--C-:B------:R-:W-:Y:S01]  /*70a0*/  FADD.FTZ R73, R73, -R38.reuse ;  /* 0x8000002649497221 */ /* 0x100fe20000010000 */
[----:B------:R-:W-:Y:S01]  /*70b0*/  MOV R5, R117 ;  /* 0x0000007500057202 */ /* 0x000fe20000000f00 */
[----:B------:R-:W0:Y:S01]  /*70c0*/  LDCU.64 UR10, c[0x0][0x380] ;  /* 0x00007000ff0a77ac */ /* 0x000e220008000a00 */
[----:B------:R-:W-:Y:S01]  /*70d0*/  FADD.FTZ R3, R70, -R38 ;  /* 0x8000002646037221 */ /* 0x000fe20000010000 */
[----:B-1----:R-:W-:-:S03]  /*70e0*/  FMUL.FTZ R73, R73, R46 ;  /* 0x0000002e49497220 */ /* 0x002fc60000410000 */
[----:B------:R-:W-:Y:S01]  /*70f0*/  FMUL.FTZ R10, R3, R46 ;  /* 0x0000002e030a7220 */ /* 0x000fe20000410000 */
[----:B-----5:R-:W-:-:S03]  /*7100*/  FFMA.FTZ R3, R28, R73, R30 ;  /* 0x000000491c037223 */ /* 0x020fc6000001001e */
[----:B------:R-:W-:Y:S01]  /*7110*/  FFMA.FTZ R10, R29, R10, R31 ;  /* 0x0000000a1d0a7223 */ /* 0x000fe2000001001f */
[----:B------:R-:W-:-:S04]  /*7120*/  IMAD R7, R89, UR8, RZ ;  /* 0x0000000859077c24 */ /* 0x000fc8000f8e02ff */
[----:B------:R-:W-:Y:S01]  /*7130*/  F2FP.BF16.F32.PACK_AB R3, R10, R3 ;  /* 0x000000030a03723e */ /* 0x000fe200000010ff */
[----:B------:R-:W-:-:S04]  /*7140*/  IMAD.WIDE.U32 R8, R96, UR8, R4 ;  /* 0x0000000860087c25 */ /* 0x000fc8000f8e0004 */
[----:B------:R-:W-:Y:S01]  /*7150*/  IMAD R7, R96, UR9, R7 ;  /* 0x0000000960077c24 */ /* 0x000fe2000f8e0207 */
[----:B0-----:R-:W-:-:S04]  /*7160*/  LEA R4, P2, R8, UR10, 0x1 ;  /* 0x0000000a08047c11 */ /* 0x001fc8000f8408ff */
[----:B------:R-:W-:-:S04]  /*7170*/  IADD3 R7, PT, PT, R9, R7, RZ ;  /* 0x0000000709077210 */ /* 0x000fc80007ffe0ff */
[----:B------:R-:W-:-:S05]  /*7180*/  LEA.HI.X R5, R8, UR11, R7, 0x1, P2 ;  /* 0x0000000b08057c11 */ /* 0x000fca00090f0c07 */
[----:B------:R0:W-:Y:S02]  /*7190*/  STG.E desc[UR6][R4.64], R3 ;  /* 0x0000000304007986 */ /* 0x0001e4000c101906 */
.L_x_2010:
[----:B------:R-:W-:Y:S05]  /*71a0*/  BSYNC.RECONVERGENT B1 ;  /* 0x0000000000017941 */ /* 0x000fea0003800200 */
.L_x_2009:
        /* <DEDUP_REMOVED lines=20> */
.L_x_2012:
[----:B------:R-:W-:Y:S05]  /*72f0*/  BSYNC.RECONVERGENT B1 ;  /* 0x0000000000017941 */ /* 0x000fea0003800200 */
.L_x_2011:
        /* <DEDUP_REMOVED lines=20> */
.L_x_2014:
[----:B------:R-:W-:Y:S05]  /*7440*/  BSYNC.RECONVERGENT B1 ;  /* 0x0000000000017941 */ /* 0x000fea0003800200 */
.L_x_2013:
        /* <DEDUP_REMOVED lines=20> */
.L_x_2016:
[----:B------:R-:W-:Y:S05]  /*7590*/  BSYNC.RECONVERGENT B1 ;  /* 0x0000000000017941 */ /* 0x000fea0003800200 */
.L_x_2015:
[----:B------:R-:W-:Y:S05]  /*75a0*/  @P4 BRA `(.L_x_2017) ;  /* 0x00000044004c4947 */ /* 0x000fea0003800000 */
[----:B------:R-:W1:Y:S01]  /*75b0*/  LDCU.64 UR4, c[0x0][0x3e0] ;  /* 0x00007c00ff0477ac */ /* 0x000e620008000a00 */
[----:B------:R-:W-:Y:S01]  /*75c0*/  MOV R115, R117 ;  /* 0x0000007500737202 */ /* 0x000fe20000000f00 */
[--C-:B------:R-:W-:Y:S01]  /*75d0*/  FADD.FTZ R81, R81, -R38.reuse ;  /* 0x8000002651517221 */ /* 0x100fe20000010000 */
[----:B0-234-:R-:W-:Y:S01]  /*75e0*/  FADD.FTZ R3, R78, -R38 ;  /* 0x800000264e037221 */ /* 0x01dfe20000010000 */
[----:B------:R-:W0:Y:S02]  /*75f0*/  LDCU.64 UR8, c[0x0][0x380] ;  /* 0x00007000ff0877ac */ /* 0x000e240008000a00 */
[-C--:B-1----:R-:W-:Y:S01]  /*7600*/  FMUL.FTZ R81, R81, R46.reuse ;  /* 0x0000002e51517220 */ /* 0x082fe20000410000 */
[----:B------:R-:W-:-:S03]  /*7610*/  FMUL.FTZ R46, R3, R46 ;  /* 0x0000002e032e7220 */ /* 0x000fc60000410000 */
[----:B-----5:R-:W-:Y:S01]  /*7620*/  FFMA.FTZ R5, R28, R81, R30 ;  /* 0x000000511c057223 */ /* 0x020fe2000001001e */
[----:B------:R-:W-:-:S05]  /*7630*/  FFMA.FTZ R46, R29, R46, R31 ;  /* 0x0000002e1d2e7223 */ /* 0x000fca000001001f */
[----:B------:R-:W-:Y:S01]  /*7640*/  F2FP.BF16.F32.PACK_AB R5, R46, R5 ;  /* 0x000000052e05723e */ /* 0x000fe200000010ff */
[----:B------:R-:W-:Y:S02]  /*7650*/  IMAD R2, R2, UR4, RZ ;  /* 0x0000000402027c24 */ /* 0x000fe4000f8e02ff */
[----:B------:R-:W-:-:S04]  /*7660*/  IMAD.WIDE.U32 R114, R45, UR4, R114 ;  /* 0x000000042d727c25 */ /* 0x000fc8000f8e0072 */
[----:B------:R-:W-:Y:S01]  /*7670*/  IMAD R45, R45, UR5, R2 ;  /* 0x000000052d2d7c24 */ /* 0x000fe2000f8e0202 */
[----:B0-----:R-:W-:-:S04]  /*7680*/  LEA R2, P1, R114, UR8, 0x1 ;  /* 0x0000000872027c11 */ /* 0x001fc8000f8208ff */
[----:B------:R-:W-:-:S04]  /*7690*/  IADD3 R45, PT, PT, R115, R45, RZ ;  /* 0x0000002d732d7210 */ /* 0x000fc80007ffe0ff */
[----:B------:R-:W-:-:S05]  /*76a0*/  LEA.HI.X R3, R114, UR9, R45, 0x1, P1 ;  /* 0x0000000972037c11 */ /* 0x000fca00088f0c2d */
[----:B------:R0:W-:Y:S01]  /*76b0*/  STG.E desc[UR6][R2.64], R5 ;  /* 0x0000000502007986 */ /* 0x0001e2000c101906 */
[----:B------:R-:W-:Y:S05]  /*76c0*/  BRA `(.L_x_2017) ;  /* 0x0000004400047947 */ /* 0x000fea0003800000 */
.L_x_1954:
[----:B------:R-:W2:Y:S01]  /*76d0*/  LDCU.64 UR4, c[0x0][0x3e8] ;  /* 0x00007d00ff0477ac */ /* 0x000ea20008000a00 */
[----:B0-----:R-:W-:Y:S01]  /*76e0*/  SHF.R.S32.HI R34, RZ, 0x1f, R45 ;  /* 0x0000001fff227819 */ /* 0x001fe2000001142d */
[----:B------:R-:W-:Y:S01]  /*76f0*/  BSSY.RECONVERGENT B1, `(.L_x_2018) ;  /* 0x000002e000017945 */ /* 0x000fe20003800200 */
[C---:B------:R-:W-:Y:S02]  /*7700*/  IADD3 R119, PT, PT, R45.reuse, 0x8, RZ ;  /* 0x000000082d777810 */ /* 0x040fe40007ffe0ff */
[C---:B------:R-:W-:Y:S02]  /*7710*/  IADD3 R47, PT, PT, R45.reuse, 0x18, RZ ;  /* 0x000000182d2f7810 */ /* 0x040fe40007ffe0ff */
[----:B------:R-:W-:Y:S02]  /*7720*/  IADD3 R111, PT, PT, R45, 0x20, RZ ;  /* 0x000000202d6f7810 */ /* 0x000fe40007ffe0ff */
[----:B------:R-:W-:Y:S02]  /*7730*/  SHF.R.S32.HI R120, RZ, 0x1f, R119 ;  /* 0x0000001fff787819 */ /* 0x000fe40000011477 */
[----:B------:R-:W-:-:S02]  /*7740*/  SHF.R.S32.HI R113, RZ, 0x1f, R47 ;  /* 0x0000001fff717819 */ /* 0x000fc4000001142f */
[----:B------:R-:W-:Y:S02]  /*7750*/  SHF.R.S32.HI R118, RZ, 0x1f, R111 ;  /* 0x0000001fff767819 */ /* 0x000fe4000001146f */
[----:B--2---:R-:W-:Y:S02]  /*7760*/  ISETP.GE.U32.AND P5, PT, R45, UR4, PT ;  /* 0x000000042d007c0c */ /* 0x004fe4000bfa6070 */
[----:B------:R-:W-:Y:S02]  /*7770*/  ISETP.GE.U32.AND P1, PT, R119, UR4, PT ;  /* 0x0000000477007c0c */ /* 0x000fe4000bf26070 */
[----:B------:R-:W-:Y:S02]  /*7780*/  ISETP.GE.AND.EX P5, PT, R34, UR5, PT, P5 ;  /* 0x0000000522007c0c */ /* 0x000fe4000bfa6350 */
[----:B------:R-:W-:Y:S02]  /*7790*/  ISETP.GE.U32.AND P6, PT, R110, UR4, PT ;  /* 0x000000046e007c0c */ /* 0x000fe4000bfc6070 */
[----:B------:R-:W-:-:S02]  /*77a0*/  ISETP.GE.U32.AND P2, PT, R47, UR4, PT ;  /* 0x000000042f007c0c */ /* 0x000fc4000bf46070 */
[----:B------:R-:W-:Y:S02]  /*77b0*/  ISETP.GE.U32.AND P3, PT, R111, UR4, PT ;  /* 0x000000046f007c0c */ /* 0x000fe4000bf66070 */
[----:B------:R-:W-:Y:S02]  /*77c0*/  ISETP.GE.AND.EX P1, PT, R120, UR5, PT, P1 ;  /* 0x0000000578007c0c */ /* 0x000fe4000bf26310 */
[----:B------:R-:W-:Y:S02]  /*77d0*/  ISETP.GE.AND.EX P6, PT, R103, UR5, PT, P6 ;  /* 0x0000000567007c0c */ /* 0x000fe4000bfc6360 */
[----:B------:R-:W-:Y:S02]  /*77e0*/  ISETP.GE.AND.EX P2, PT, R113, UR5, PT, P2 ;  /* 0x0000000571007c0c */ /* 0x000fe4000bf46320 */
[----:B------:R-:W-:Y:S01]  /*77f0*/  ISETP.GE.AND.EX P3, PT, R118, UR5, PT, P3 ;  /* 0x0000000576007c0c */ /* 0x000fe2000bf66330 */
[----:B------:R-:W-:-:S12]  /*7800*/  @P5 BRA `(.L_x_2019) ;  /* 0x0000000000705947 */ /* 0x000fd80003800000 */
[--C-:B------:R-:W-:Y:S01]  /*7810*/  FADD.FTZ R85, R85, -R38.reuse ;  /* 0x8000002655557221 */ /* 0x100fe20000010000 */
[----:B------:R-:W-:Y:S01]  /*7820*/  FADD.FTZ R33, R82, -R38 ;  /* 0x8000002652217221 */ /* 0x000fe20000010000 */
[----:B------:R-:W0:Y:S02]  /*7830*/  LDCU.64 UR8, c[0x0][0x3e0] ;  /* 0x00007c00ff0877ac */ /* 0x000e240008000a00 */
[-C--:B-1----:R-:W-:Y:S01]  /*7840*/  FMUL.FTZ R85, R85, R46.reuse ;  /* 0x0000002e55557220 */ /* 0x082fe20000410000 */
[----:B------:R-:W-:Y:S01]  /*7850*/  FMUL.FTZ R82, R33, R46 ;  /* 0x0000002e21527220 */ /* 0x000fe20000410000 */
[----:B------:R-:W1:Y:S02]  /*7860*/  LDCU.64 UR10, c[0x0][0x380] ;  /* 0x00007000ff0a77ac */ /* 0x000e640008000a00 */
[----:B-----5:R-:W-:Y:S01]  /*7870*/  FFMA.FTZ R32, R28, R85, R30 ;  /* 0x000000551c207223 */ /* 0x020fe2000001001e */
[----:B------:R-:W-:-:S03]  /*7880*/  FFMA.FTZ R33, R29, R82, R31 ;  /* 0x000000521d217223 */ /* 0x000fc6000001001f */
[----:B------:R-:W-:Y:S01]  /*7890*/  FMUL.FTZ R35, R32, -1.4426950216293334961 ;  /* 0xbfb8aa3b20237820 */ /* 0x000fe20000410000 */
[----:B------:R-:W-:-:S05]  /*78a0*/  FMUL.FTZ R121, R33, -1.4426950216293334961 ;  /* 0xbfb8aa3b21797820 */ /* 0x000fca0000410000 */
[----:B------:R-:W2:Y:S01]  /*78b0*/  MUFU.EX2 R35, R35 ;  /* 0x0000002300237308 */ /* 0x000ea20000000800 */
[----:B0-----:R-:W-:Y:S01]  /*78c0*/  IMAD R122, R34, UR8, RZ ;  /* 0x00000008227a7c24 */ /* 0x001fe2000f8e02ff */
[----:B------:R-:W-:-:S03]  /*78d0*/  MOV R34, R114 ;  /* 0x0000007200227202 */ /* 0x000fc60000000f00 */
[----:B------:R-:W-:-:S03]  /*78e0*/  IMAD R123, R45, UR9, R122 ;  /* 0x000000092d7b7c24 */ /* 0x000fc6000f8e027a */
[----:B------:R-:W0:Y:S01]  /*78f0*/  MUFU.EX2 R121, R121 ;  /* 0x0000007900797308 */ /* 0x000e220000000800 */
[----:B--2---:R-:W-:Y:S01]  /*7900*/  FADD.FTZ R85, R35, 1 ;  /* 0x3f80000023557421 */ /* 0x004fe20000010000 */
[----:B------:R-:W-:-:S06]  /*7910*/  MOV R35, R117 ;  /* 0x0000007500237202 */ /* 0x000fcc0000000f00 */
[----:B------:R-:W2:Y:S01]  /*7920*/  MUFU.RCP R85, R85 ;  /* 0x0000005500557308 */ /* 0x000ea20000001000 */
[----:B------:R-:W-:-:S04]  /*7930*/  IMAD.WIDE.U32 R34, R45, UR8, R34 ;  /* 0x000000082d227c25 */ /* 0x000fc8000f8e0022 */
[----:B0-----:R-:W-:Y:S01]  /*7940*/  FADD.FTZ R82, R121, 1 ;  /* 0x3f80000079527421 */ /* 0x001fe20000010000 */
[----:B------:R-:W-:-:S05]  /*7950*/  IADD3 R123, PT, PT, R35, R123, RZ ;  /* 0x0000007b237b7210 */ /* 0x000fca0007ffe0ff */
[----:B------:R-:W0:Y:S01]  /*7960*/  MUFU.RCP R82, R82 ;  /* 0x0000005200527308 */ /* 0x000e220000001000 */
[----:B--2---:R-:W-:Y:S01]  /*7970*/  FMUL.FTZ R121, R32, R85 ;  /* 0x0000005520797220 */ /* 0x004fe20000410000 */
[----:B-1----:R-:W-:Y:S01]  /*7980*/  LEA R32, P5, R34, UR10, 0x1 ;  /* 0x0000000a22207c11 */ /* 0x002fe2000f8a08ff */
[----:B0-----:R-:W-:-:S03]  /*7990*/  FMUL.FTZ R122, R33, R82 ;  /* 0x00000052217a7220 */ /* 0x001fc60000410000 */
[----:B------:R-:W-:Y:S02]  /*79a0*/  LEA.HI.X R33, R34, UR11, R123, 0x1, P5 ;  /* 0x0000000b22217c11 */ /* 0x000fe4000a8f0c7b */
[----:B------:R-:W-:-:S05]  /*79b0*/  F2FP.BF16.F32.PACK_AB R121, R122, R121 ;  /* 0x000000797a79723e */ /* 0x000fca00000010ff */
[----:B------:R0:W-:Y:S02]  /*79c0*/  STG.E desc[UR6][R32.64], R121 ;  /* 0x0000007920007986 */ /* 0x0001e4000c101906 */
.L_x_2019:
[----:B------:R-:W-:Y:S05]  /*79d0*/  BSYNC.RECONVERGENT B1 ;  /* 0x0000000000017941 */ /* 0x000fea0003800200 */
.L_x_2018:
[----:B------:R-:W-:Y:S04]  /*79e0*/  BSSY.RECONVERGENT B1, `(.L_x_2020) ;  /* 0x000001e000017945 */ /* 0x000fe80003800200 */
[----:B------:R-:W-:Y:S05]  /*79f0*/  @P1 BRA `(.L_x_2021) ;  /* 0x0000000000701947 */ /* 0x000fea0003800000 */
[--C-:B------:R-:W-:Y:S01]  /*7a00*/  FADD.FTZ R83, R83, -R38.reuse ;  /* 0x8000002653537221 */ /* 0x100fe20000010000 */
[----:B------:R-:W-:Y:S01]  /*7a10*/  FADD.FTZ R35, R80, -R38 ;  /* 0x8000002650237221 */ /* 0x000fe20000010000 */
[----:B------:R-:W2:Y:S02]  /*7a20*/  LDCU.64 UR8, c[0x0][0x3e0] ;  /* 0x00007c00ff0877ac */ /* 0x000ea40008000a00 */
[-C--:B01----:R-:W-:Y:S01]  /*7a30*/  FMUL.FTZ R33, R83, R46.reuse ;  /* 0x0000002e53217220 */ /* 0x083fe20000410000 */
[----:B------:R-:W-:Y:S01]  /*7a40*/  FMUL.FTZ R32, R35, R46 ;  /* 0x0000002e23207220 */ /* 0x000fe20000410000 */
        /* <DEDUP_REMOVED lines=11> */
[----:B------:R-:W-:-:S06]  /*7b00*/  MOV R34, R114 ;  /* 0x0000007200227202 */ /* 0x000fcc0000000f00 */
[----:B------:R-:W1:Y:S01]  /*7b10*/  MUFU.RCP R80, R80 ;  /* 0x0000005000507308 */ /* 0x000e620000001000 */
[----:B------:R-:W-:-:S04]  /*7b20*/  IMAD.WIDE.U32 R34, R119, UR8, R34 ;  /* 0x0000000877227c25 */ /* 0x000fc8000f8e0022 */
[----:B--2---:R-:W-:Y:S01]  /*7b30*/  FADD.FTZ R83, R82, 1 ;  /* 0x3f80000052537421 */ /* 0x004fe20000010000 */
[----:B------:R-:W-:-:S05]  /*7b40*/  IADD3 R121, PT, PT, R35, R121, RZ ;  /* 0x0000007923797210 */ /* 0x000fca0007ffe0ff */
[----:B------:R-:W2:Y:S01]  /*7b50*/  MUFU.RCP R83, R83 ;  /* 0x0000005300537308 */ /* 0x000ea20000001000 */
[----:B-1----:R-:W-:Y:S01]  /*7b60*/  FMUL.FTZ R82, R33, R80 ;  /* 0x0000005021527220 */ /* 0x002fe20000410000 */
[----:B--2---:R-:W-:Y:S01]  /*7b70*/  FMUL.FTZ R85, R32, R83 ;  /* 0x0000005320557220 */ /* 0x004fe20000410000 */
[----:B0-----:R-:W-:-:S04]  /*7b80*/  LEA R32, P1, R34, UR10, 0x1 ;  /* 0x0000000a22207c11 */ /* 0x001fc8000f8208ff */
[----:B------:R-:W-:Y:S02]  /*7b90*/  LEA.HI.X R33, R34, UR11, R121, 0x1, P1 ;  /* 0x0000000b22217c11 */ /* 0x000fe400088f0c79 */
[----:B------:R-:W-:-:S05]  /*7ba0*/  F2FP.BF16.F32.PACK_AB R85, R85, R82 ;  /* 0x000000525555723e */ /* 0x000fca00000010ff */
[----:B------:R2:W-:Y:S02]  /*7bb0*/  STG.E desc[UR6][R32.64], R85 ;  /* 0x0000005520007986 */ /* 0x0005e4000c101906 */
.L_x_2021:
[----:B------:R-:W-:Y:S05]  /*7bc0*/  BSYNC.RECONVERGENT B1 ;  /* 0x0000000000017941 */ /* 0x000fea0003800200 */
.L_x_2020:
[----:B------:R-:W-:Y:S01]  /*7bd0*/  BSSY.RECONVERGENT B1, `(.L_x_2022) ;  /* 0x0000020000017945 */ /* 0x000fe20003800200 */
[C---:B------:R-:W-:Y:S02]  /*7be0*/  IADD3 R80, PT, PT, R45.reuse, 0x28, RZ ;  /* 0x000000282d507810 */ /* 0x040fe40007ffe0ff */
[----:B------:R-:W-:Y:S01]  /*7bf0*/  IADD3 R82, PT, PT, R45, 0x30, RZ ;  /* 0x000000302d527810 */ /* 0x000fe20007ffe0ff */
[----:B------:R-:W-:Y:S06]  /*7c00*/  @P6 BRA `(.L_x_2023) ;  /* 0x0000000000706947 */ /* 0x000fec0003800000 */
[--C-:B0-2---:R-:W-:Y:S01]  /*7c10*/  FADD.FTZ R33, R0, -R38.reuse ;  /* 0x8000002600217221 */ /* 0x105fe20000010000 */
[----:B------:R-:W-:Y:S01]  /*7c20*/  FADD.FTZ R3, R3, -R38 ;  /* 0x8000002603037221 */ /* 0x000fe20000010000 */
[----:B------:R-:W0:Y:S01]  /*7c30*/  LDCU.64 UR8, c[0x0][0x3e0] ;  /* 0x00007c00ff0877ac */ /* 0x000e220008000a00 */
[----:B------:R-:W-:Y:S01]  /*7c40*/  MOV R35, R117 ;  /* 0x0000007500237202 */ /* 0x000fe20000000f00 */
[-C--:B-1----:R-:W-:Y:S01]  /*7c50*/  FMUL.FTZ R33, R33, R46.reuse ;  /* 0x0000002e21217220 */ /* 0x082fe20000410000 */
[----:B------:R-:W-:Y:S01]  /*7c60*/  FMUL.FTZ R34, R3, R46 ;  /* 0x0000002e03227220 */ /* 0x000fe20000410000 */
[----:B------:R-:W1:Y:S02]  /*7c70*/  LDCU.64 UR10, c[0x0][0x380] ;  /* 0x00007000ff0a77ac */ /* 0x000e640008000a00 */
[----:B-----5:R-:W-:Y:S01]  /*7c80*/  FFMA.FTZ R0, R28, R33, R30 ;  /* 0x000000211c007223 */ /* 0x020fe2000001001e */
[----:B------:R-:W-:Y:S01]  /*7c90*/  FFMA.FTZ R3, R29, R34, R31 ;  /* 0x000000221d037223 */ /* 0x000fe2000001001f */
[----:B------:R-:W-:-:S02]  /*7ca0*/  MOV R34, R114 ;  /* 0x0000007200227202 */ /* 0x000fc40000000f00 */
[----:B------:R-:W-:Y:S01]  /*7cb0*/  FMUL.FTZ R32, R0, -1.4426950216293334961 ;  /* 0xbfb8aa3b00207820 */ /* 0x000fe20000410000 */
[----:B------:R-:W-:-:S05]  /*7cc0*/  FMUL.FTZ R83, R3, -1.4426950216293334961 ;  /* 0xbfb8aa3b03537820 */ /* 0x000fca0000410000 */
[----:B------:R-:W2:Y:S01]  /*7cd0*/  MUFU.EX2 R32, R32 ;  /* 0x0000002000207308 */ /* 0x000ea20000000800 */
[----:B0-----:R-:W-:Y:S02]  /*7ce0*/  IMAD R119, R103, UR8, RZ ;  /* 0x0000000867777c24 */ /* 0x001fe4000f8e02ff */
[----:B------:R-:W-:-:S05]  /*7cf0*/  IMAD.WIDE.U32 R34, R110, UR8, R34 ;  /* 0x000000086e227c25 */ /* 0x000fca000f8e0022 */
[----:B------:R-:W0:Y:S01]  /*7d00*/  MUFU.EX2 R83, R83 ;  /* 0x0000005300537308 */ /* 0x000e220000000800 */
[----:B------:R-:W-:-:S05]  /*7d10*/  IMAD R119, R110, UR9, R119 ;  /* 0x000000096e777c24 */ /* 0x000fca000f8e0277 */
[----:B------:R-:W-:Y:S01]  /*7d20*/  IADD3 R119, PT, PT, R35, R119, RZ ;  /* 0x0000007723777210 */ /* 0x000fe20007ffe0ff */
[----:B--2---:R-:W-:Y:S01]  /*7d30*/  FADD.FTZ R33, R32, 1 ;  /* 0x3f80000020217421 */ /* 0x004fe20000010000 */
[----:B-1----:R-:W-:-:S05]  /*7d40*/  LEA R32, P1, R34, UR10, 0x1 ;  /* 0x0000000a22207c11 */ /* 0x002fca000f8208ff */
[----:B------:R-:W1:Y:S01]  /*7d50*/  MUFU.RCP R33, R33 ;  /* 0x0000002100217308 */ /* 0x000e620000001000 */
[----:B0-----:R-:W-:-:S07]  /*7d60*/  FADD.FTZ R85, R83, 1 ;  /* 0x3f80000053557421 */ /* 0x001fce0000010000 */
[----:B------:R-:W0:Y:S01]  /*7d70*/  MUFU.RCP R120, R85 ;  /* 0x0000005500787308 */ /* 0x000e220000001000 */
[----:B-1----:R-:W-:Y:S01]  /*7d80*/  FMUL.FTZ R0, R0, R33 ;  /* 0x0000002100007220 */ /* 0x002fe20000410000 */
[----:B------:R-:W-:Y:S01]  /*7d90*/  LEA.HI.X R33, R34, UR11, R119, 0x1, P1 ;  /* 0x0000000b22217c11 */ /* 0x000fe200088f0c77 */
[----:B0-----:R-:W-:-:S05]  /*7da0*/  FMUL.FTZ R3, R3, R120 ;  /* 0x0000007803037220 */ /* 0x001fca0000410000 */
[----:B------:R-:W-:-:S05]  /*7db0*/  F2FP.BF16.F32.PACK_AB R3, R3, R0 ;  /* 0x000000000303723e */ /* 0x000fca00000010ff */
[----:B------:R3:W-:Y:S02]  /*7dc0*/  STG.E desc[UR6][R32.64], R3 ;  /* 0x0000000320007986 */ /* 0x0007e4000c101906 */
.L_x_2023:
[----:B------:R-:W-:Y:S05]  /*7dd0*/  BSYNC.RECONVERGENT B1 ;  /* 0x0000000000017941 */ /* 0x000fea0003800200 */
.L_x_2022:
[----:B------:R-:W-:Y:S04]  /*7de0*/  BSSY.RECONVERGENT B1, `(.L_x_2024) ;  /* 0x000001e000017945 */ /* 0x000fe80003800200 */
[----:B------:R-:W-:Y:S05]  /*7df0*/  @P2 BRA `(.L_x_2025) ;  /* 0x0000000000702947 */ /* 0x000fea0003800000 */
[--C-:B------:R-:W-:Y:S01]  /*7e00*/  FADD.FTZ R5, R5, -R38.reuse ;  /* 0x8000002605057221 */ /* 0x100fe20000010000 */
[----:B---3--:R-:W-:Y:S01]  /*7e10*/  FADD.FTZ R3, R2, -R38 ;  /* 0x8000002602037221 */ /* 0x008fe20000010000 */
[----:B------:R-:W3:Y:S02]  /*7e20*/  LDCU.64 UR8, c[0x0][0x3e0] ;  /* 0x00007c00ff0877ac */ /* 0x000ee40008000a00 */
[-C--:B-1----:R-:W-:Y:S01]  /*7e30*/  FMUL.FTZ R5, R5, R46.reuse ;  /* 0x0000002e05057220 */ /* 0x082fe20000410000 */
[----:B0-2---:R-:W-:Y:S01]  /*7e40*/  FMUL.FTZ R32, R3, R46 ;  /* 0x0000002e03207220 */ /* 0x005fe20000410000 */
[----:B------:R-:W0:Y:S01]  /*7e50*/  LDCU.64 UR10, c[0x0][0x380] ;  /* 0x00007000ff0a77ac */ /* 0x000e220008000a00 */
[----:B------:R-:W-:Y:S01]  /*7e60*/  MOV R3, R117 ;  /* 0x0000007500037202 */ /* 0x000fe20000000f00 */
[----:B-----5:R-:W-:Y:S01]  /*7e70*/  FFMA.FTZ R0, R28, R5, R30 ;  /* 0x000000051c007223 */ /* 0x020fe2000001001e */
[----:B------:R-:W-:-:S03]  /*7e80*/  FFMA.FTZ R35, R29, R32, R31 ;  /* 0x000000201d237223 */ /* 0x000fc6000001001f */
[----:B------:R-:W-:Y:S01]  /*7e90*/  FMUL.FTZ R2, R0, -1.4426950216293334961 ;  /* 0xbfb8aa3b00027820 */ /* 0x000fe20000410000 */
[----:B------:R-:W-:-:S05]  /*7ea0*/  FMUL.FTZ R32, R35, -1.4426950216293334961 ;  /* 0xbfb8aa3b23207820 */ /* 0x000fca0000410000 */
[----:B------:R-:W1:Y:S01]  /*7eb0*/  MUFU.EX2 R2, R2 ;  /* 0x0000000200027308 */ /* 0x000e620000000800 */
[----:B---3--:R-:W-:-:S07]  /*7ec0*/  IMAD R120, R113, UR8, RZ ;  /* 0x0000000871787c24 */ /* 0x008fce000f8e02ff */
[----:B------:R-:W2:Y:S01]  /*7ed0*/  MUFU.EX2 R32, R32 ;  /* 0x0000002000207308 */ /* 0x000ea20000000800 */
[----:B-1----:R-:W-:Y:S01]  /*7ee0*/  FADD.FTZ R5, R2, 1 ;  /* 0x3f80000002057421 */ /* 0x002fe20000010000 */
[----:B------:R-:W-:-:S06]  /*7ef0*/  MOV R2, R114 ;  /* 0x0000007200027202 */ /* 0x000fcc0000000f00 */
[----:B------:R-:W1:Y:S01]  /*7f00*/  MUFU.RCP R5, R5 ;  /* 0x0000000500057308 */ /* 0x000e620000001000 */
[----:B------:R-:W-:-:S04]  /*7f10*/  IMAD.WIDE.U32 R2, R47, UR8, R2 ;  /* 0x000000082f027c25 */ /* 0x000fc8000f8e0002 */
[----:B--2---:R-:W-:Y:S01]  /*7f20*/  FADD.FTZ R34, R32, 1 ;  /* 0x3f80000020227421 */ /* 0x004fe20000010000 */
[----:B------:R-:W-:Y:S01]  /*7f30*/  IMAD R47, R47, UR9, R120 ;  /* 0x000000092f2f7c24 */ /* 0x000fe2000f8e0278 */
[----:B0-----:R-:W-:-:S04]  /*7f40*/  LEA R32, P1, R2, UR10, 0x1 ;  /* 0x0000000a02207c11 */ /* 0x001fc8000f8208ff */
[----:B------:R-:W0:Y:S01]  /*7f50*/  MUFU.RCP R34, R34 ;  /* 0x0000002200227308 */ /* 0x000e220000001000 */
[----:B------:R-:W-:-:S04]  /*7f60*/  IADD3 R47, PT, PT, R3, R47, RZ ;  /* 0x0000002f032f7210 */ /* 0x000fc80007ffe0ff */
[----:B------:R-:W-:Y:S01]  /*7f70*/  LEA.HI.X R33, R2, UR11, R47, 0x1, P1 ;  /* 0x0000000b02217c11 */ /* 0x000fe200088f0c2f */
[----:B-1----:R-:W-:Y:S01]  /*7f80*/  FMUL.FTZ R0, R0, R5 ;  /* 0x0000000500007220 */ /* 0x002fe20000410000 */
[----:B0-----:R-:W-:-:S05]  /*7f90*/  FMUL.FTZ R35, R35, R34 ;  /* 0x0000002223237220 */ /* 0x001fca0000410000 */
[----:B------:R-:W-:-:S05]  /*7fa0*/  F2FP.BF16.F32.PACK_AB R35, R35, R0 ;  /* 0x000000002323723e */ /* 0x000fca00000010ff */
[----:B------:R4:W-:Y:S02]  /*7fb0*/  STG.E desc[UR6][R32.64], R35 ;  /* 0x0000002320007986 */ /* 0x0009e4000c101906 */
.L_x_2025:
[----:B------:R-:W-:Y:S05]  /*7fc0*/  BSYNC.RECONVERGENT B1 ;  /* 0x0000000000017941 */ /* 0x000fea0003800200 */
.L_x_2024:
[----:B------:R-:W-:Y:S04]  /*7fd0*/  BSSY.RECONVERGENT B1, `(.L_x_2026) ;  /* 0x000001e000017945 */ /* 0x000fe80003800200 */
[----:B------:R-:W-:Y:S05]  /*7fe0*/  @P3 BRA `(.L_x_2027) ;  /* 0x0000000000703947 */ /* 0x000fea0003800000 */
[--C-:B------:R-:W-:Y:S01]  /*7ff0*/  FADD.FTZ R7, R7, -R38.reuse ;  /* 0x8000002607077221 */ /* 0x100fe20000010000 */
[----:B---3--:R-:W-:Y:S01]  /*8000*/  FADD.FTZ R3, R4, -R38 ;  /* 0x8000002604037221 */ /* 0x008fe20000010000 */
[----:B------:R-:W3:Y:S02]  /*8010*/  LDCU.64 UR8, c[0x0][0x3e0] ;  /* 0x00007c00ff0877ac */ /* 0x000ee40008000a00 */
[-C--:B-1----:R-:W-:Y:S01]  /*8020*/  FMUL.FTZ R7, R7, R46.reuse ;  /* 0x0000002e07077220 */ /* 0x082fe20000410000 */
[----:B------:R-:W-:Y:S01]  /*8030*/  FMUL.FTZ R2, R3, R46 ;  /* 0x0000002e03027220 */ /* 0x000fe20000410000 */
[----:B------:R-:W1:Y:S01]  /*8040*/  LDCU.64 UR10, c[0x0][0x380] ;  /* 0x00007000ff0a77ac */ /* 0x000e620008000a00 */
[----:B------:R-:W-:Y:S01]  /*8050*/  MOV R3, R117 ;  /* 0x0000007500037202 */ /* 0x000fe20000000f00 */
[----:B-----5:R-:W-:Y:S01]  /*8060*/  FFMA.FTZ R34, R28, R7, R30 ;  /* 0x000000071c227223 */ /* 0x020fe2000001001e */
[----:B0-2-4-:R-:W-:Y:S01]  /*8070*/  FFMA.FTZ R33, R29, R2, R31 ;  /* 0x000000021d217223 */ /* 0x015fe2000001001f */
[----:B------:R-:W-:-:S02]  /*8080*/  MOV R2, R114 ;  /* 0x0000007200027202 */ /* 0x000fc40000000f00 */
[----:B------:R-:W-:Y:S01]  /*8090*/  FMUL.FTZ R0, R34, -1.4426950216293334961 ;  /* 0xbfb8aa3b22007820 */ /* 0x000fe20000410000 */
[----:B------:R-:W-:-:S05]  /*80a0*/  FMUL.FTZ R4, R33, -1.4426950216293334961 ;  /* 0xbfb8aa3b21047820 */ /* 0x000fca0000410000 */
[----:B------:R-:W0:Y:S01]  /*80b0*/  MUFU.EX2 R0, R0 ;  /* 0x0000000000007308 */ /* 0x000e220000000800 */
[----:B---3--:R-:W-:Y:S02]  /*80c0*/  IMAD R118, R118, UR8, RZ ;  /* 0x0000000876767c24 */ /* 0x008fe4000f8e02ff */
[----:B------:R-:W-:-:S05]  /*80d0*/  IMAD.WIDE.U32 R2, R111, UR8, R2 ;  /* 0x000000086f027c25 */ /* 0x000fca000f8e0002 */
[----:B------:R-:W2:Y:S01]  /*80e0*/  MUFU.EX2 R4, R4 ;  /* 0x0000000400047308 */ /* 0x000ea20000000800 */
[----:B------:R-:W-:-:S05]  /*80f0*/  IMAD R111, R111, UR9, R118 ;  /* 0x000000096f6f7c24 */ /* 0x000fca000f8e0276 */
[----:B------:R-:W-:Y:S01]  /*8100*/  IADD3 R111, PT, PT, R3, R111, RZ ;  /* 0x0000006f036f7210 */ /* 0x000fe20007ffe0ff */
[----:B0-----:R-:W-:-:S06]  /*8110*/  FADD.FTZ R7, R0, 1 ;  /* 0x3f80000000077421 */ /* 0x001fcc0000010000 */
[----:B------:R-:W0:Y:S01]  /*8120*/  MUFU.RCP R7, R7 ;  /* 0x0000000700077308 */ /* 0x000e220000001000 */
[----:B--2---:R-:W-:Y:S01]  /*8130*/  FADD.FTZ R32, R4, 1 ;  /* 0x3f80000004207421 */ /* 0x004fe20000010000 */
[----:B-1----:R-:W-:-:S04]  /*8140*/  LEA R4, P1, R2, UR10, 0x1 ;  /* 0x0000000a02047c11 */ /* 0x002fc8000f8208ff */
[----:B------:R-:W-:Y:S02]  /*8150*/  LEA.HI.X R5, R2, UR11, R111, 0x1, P1 ;  /* 0x0000000b02057c11 */ /* 0x000fe400088f0c6f */
[----:B------:R-:W1:Y:S01]  /*8160*/  MUFU.RCP R32, R32 ;  /* 0x0000002000207308 */ /* 0x000e620000001000 */
[----:B0-----:R-:W-:Y:S01]  /*8170*/  FMUL.FTZ R0, R34, R7 ;  /* 0x0000000722007220 */ /* 0x001fe20000410000 */
[----:B-1----:R-:W-:-:S05]  /*8180*/  FMUL.FTZ R33, R33, R32 ;  /* 0x0000002021217220 */ /* 0x002fca0000410000 */
[----:B------:R-:W-:-:S05]  /*8190*/  F2FP.BF16.F32.PACK_AB R33, R33, R0 ;  /* 0x000000002121723e */ /* 0x000fca00000010ff */
[----:B------:R0:W-:Y:S02]  /*81a0*/  STG.E desc[UR6][R4.64], R33 ;  /* 0x0000002104007986 */ /* 0x0001e4000c101906 */
.L_x_2027:
[----:B------:R-:W-:Y:S05]  /*81b0*/  BSYNC.RECONVERGENT B1 ;  /* 0x0000000000017941 */ /* 0x000fea0003800200 */
.L_x_2026:
[----:B------:R-:W-:Y:S01]  /*81c0*/  ISETP.GE.U32.AND P5, PT, R80, UR4, PT ;  /* 0x0000000450007c0c */ /* 0x000fe2000bfa6070 */
[----:B------:R-:W-:Y:S01]  /*81d0*/  BSSY.RECONVERGENT B1, `(.L_x_2028) ;  /* 0x000002d000017945 */ /* 0x000fe20003800200 */
[----:B---3--:R-:W-:Y:S02]  /*81e0*/  SHF.R.S32.HI R3, RZ, 0x1f, R80 ;  /* 0x0000001fff037819 */ /* 0x008fe40000011450 */
[----:B------:R-:W-:Y:S02]  /*81f0*/  IADD3 R0, PT, PT, R45, 0x48, RZ ;  /* 0x000000482d007810 */ /* 0x000fe40007ffe0ff */
[----:B------:R-:W-:Y:S02]  /*8200*/  ISETP.GE.AND.EX P5, PT, R3, UR5, PT, P5 ;  /* 0x0000000503007c0c */ /* 0x000fe4000bfa6350 */
[----:B------:R-:W-:Y:S02]  /*8210*/  ISETP.GE.U32.AND P1, PT, R82, UR4, PT ;  /* 0x0000000452007c0c */ /* 0x000fe4000bf26070 */
[----:B------:R-:W-:-:S02]  /*8220*/  ISETP.GE.U32.AND P6, PT, R43, UR4, PT ;  /* 0x000000042b007c0c */ /* 0x000fc4000bfc6070 */
[----:B------:R-:W-:Y:S02]  /*8230*/  ISETP.GE.U32.AND P2, PT, R42, UR4, PT ;  /* 0x000000042a007c0c */ /* 0x000fe4000bf46070 */
[----:B------:R-:W-:Y:S02]  /*8240*/  SHF.R.S32.HI R34, RZ, 0x1f, R82 ;  /* 0x0000001fff227819 */ /* 0x000fe40000011452 */
[----:B------:R-:W-:Y:S02]  /*8250*/  ISETP.GE.U32.AND P3, PT, R0, UR4, PT ;  /* 0x0000000400007c0c */ /* 0x000fe4000bf66070 */
[----:B------:R-:W-:Y:S02]  /*8260*/  SHF.R.S32.HI R7, RZ, 0x1f, R0 ;  /* 0x0000001fff077819 */ /* 0x000fe40000011400 */
[----:B------:R-:W-:Y:S02]  /*8270*/  ISETP.GE.AND.EX P1, PT, R34, UR5, PT, P1 ;  /* 0x0000000522007c0c */ /* 0x000fe4000bf26310 */
[----:B------:R-:W-:-:S02]  /*8280*/  ISETP.GE.AND.EX P6, PT, R39, UR5, PT, P6 ;  /* 0x0000000527007c0c */ /* 0x000fc4000bfc6360 */
[----:B------:R-:W-:Y:S02]  /*8290*/  ISETP.GE.AND.EX P2, PT, R37, UR5, PT, P2 ;  /* 0x0000000525007c0c */ /* 0x000fe4000bf46320 */
[----:B------:R-:W-:Y:S02]  /*82a0*/  ISETP.GE.AND.EX P3, PT, R7, UR5, PT, P3 ;  /* 0x0000000507007c0c */ /* 0x000fe4000bf66330 */
[C---:B0-2-4-:R-:W-:Y:S02]  /*82b0*/  IADD3 R32, PT, PT, R45.reuse, 0x50, RZ ;  /* 0x000000502d207810 */ /* 0x055fe40007ffe0ff */
[----:B------:R-:W-:Y:S01]  /*82c0*/  IADD3 R33, PT, PT, R45, 0x58, RZ ;  /* 0x000000582d217810 */ /* 0x000fe20007ffe0ff */
[----:B------:R-:W-:Y:S08]  /*82d0*/  @P5 BRA `(.L_x_2029) ;  /* 0x0000000000705947 */ /* 0x000ff00003800000 */
        /* <DEDUP_REMOVED lines=20> */
[----:B-1----:R-:W-:-:S05]  /*8420*/  LEA R4, P5, R2, UR10, 0x1 ;  /* 0x0000000a02047c11 */ /* 0x002fca000f8a08ff */
[----:B------:R-:W0:Y:S01]  /*8430*/  MUFU.RCP R35, R35 ;  /* 0x0000002300237308 */ /* 0x000e220000001000 */
[----:B------:R-:W-:-:S04]  /*8440*/  IADD3 R5, PT, PT, R3, R5, RZ ;  /* 0x0000000503057210 */ /* 0x000fc80007ffe0ff */
[----:B------:R-:W-:Y:S01]  /*8450*/  LEA.HI.X R5, R2, UR11, R5, 0x1, P5 ;  /* 0x0000000b02057c11 */ /* 0x000fe2000a8f0c05 */
[----:B--2---:R-:W-:Y:S01]  /*8460*/  FMUL.FTZ R9, R9, R6 ;  /* 0x0000000609097220 */ /* 0x004fe20000410000 */
[----:B0-----:R-:W-:-:S05]  /*8470*/  FMUL.FTZ R80, R118, R35 ;  /* 0x0000002376507220 */ /* 0x001fca0000410000 */
[----:B------:R-:W-:-:S05]  /*8480*/  F2FP.BF16.F32.PACK_AB R9, R80, R9 ;  /* 0x000000095009723e */ /* 0x000fca00000010ff */
[----:B------:R0:W-:Y:S02]  /*8490*/  STG.E desc[UR6][R4.64], R9 ;  /* 0x0000000904007986 */ /* 0x0001e4000c101906 */
.L_x_2029:
[----:B------:R-:W-:Y:S05]  /*84a0*/  BSYNC.RECONVERGENT B1 ;  /* 0x0000000000017941 */ /* 0x000fea0003800200 */
.L_x_2028:
[----:B------:R-:W-:Y:S04]  /*84b0*/  BSSY.RECONVERGENT B1, `(.L_x_2030) ;  /* 0x000001e000017945 */ /* 0x000fe80003800200 */
[----:B------:R-:W-:Y:S05]  /*84c0*/  @P1 BRA `(.L_x_2031) ;  /* 0x0000000000701947 */ /* 0x000fea0003800000 */
[--C-:B------:R-:W-:Y:S01]  /*84d0*/  FADD.FTZ R3, R8, -R38.reuse ;  /* 0x8000002608037221 */ /* 0x100fe20000010000 */
[----:B------:R-:W-:Y:S01]  /*84e0*/  FADD.FTZ R11, R11, -R38 ;  /* 0x800000260b0b7221 */ /* 0x000fe20000010000 */
[----:B------:R-:W2:Y:S02]  /*84f0*/  LDCU.64 UR8, c[0x0][0x3e0] ;  /* 0x00007c00ff0877ac */ /* 0x000ea40008000a00 */
[-C--:B-1----:R-:W-:Y:S01]  /*8500*/  FMUL.FTZ R3, R3, R46.reuse ;  /* 0x0000002e03037220 */ /* 0x082fe20000410000 */
[----:B0-----:R-:W-:Y:S01]  /*8510*/  FMUL.FTZ R4, R11, R46 ;  /* 0x0000002e0b047220 */ /* 0x001fe20000410000 */
[----:B------:R-:W0:Y:S02]  /*8520*/  LDCU.64 UR10, c[0x0][0x380] ;  /* 0x00007000ff0a77ac */ /* 0x000e240008000a00 */
[----:B-----5:R-:W-:Y:S01]  /*8530*/  FFMA.FTZ R5, R28, R3, R30 ;  /* 0x000000031c057223 */ /* 0x020fe2000001001e */
[----:B------:R-:W-:Y:S01]  /*8540*/  FFMA.FTZ R80, R29, R4, R31 ;  /* 0x000000041d507223 */ /* 0x000fe2000001001f */
[----:B------:R-:W-:-:S02]  /*8550*/  MOV R3, R117 ;  /* 0x0000007500037202 */ /* 0x000fc40000000f00 */
        /* <DEDUP_REMOVED lines=11> */
[----:B0-----:R-:W-:-:S05]  /*8610*/  LEA R4, P1, R2, UR10, 0x1 ;  /* 0x0000000a02047c11 */ /* 0x001fca000f8208ff */
[----:B------:R-:W0:Y:S01]  /*8620*/  MUFU.RCP R9, R9 ;  /* 0x0000000900097308 */ /* 0x000e220000001000 */
[----:B------:R-:W-:Y:S01]  /*8630*/  IADD3 R35, PT, PT, R3, R35, RZ ;  /* 0x0000002303237210 */ /* 0x000fe20007ffe0ff */
[----:B-1----:R-:W-:-:S03]  /*8640*/  FMUL.FTZ R8, R5, R6 ;  /* 0x0000000605087220 */ /* 0x002fc60000410000 */
[----:B------:R-:W-:Y:S01]  /*8650*/  LEA.HI.X R5, R2, UR11, R35, 0x1, P1 ;  /* 0x0000000b02057c11 */ /* 0x000fe200088f0c23 */
[----:B0-----:R-:W-:-:S05]  /*8660*/  FMUL.FTZ R11, R80, R9 ;  /* 0x00000009500b7220 */ /* 0x001fca0000410000 */
[----:B------:R-:W-:-:S05]  /*8670*/  F2FP.BF16.F32.PACK_AB R11, R11, R8 ;  /* 0x000000080b0b723e */ /* 0x000fca00000010ff */
[----:B------:R2:W-:Y:S02]  /*8680*/  STG.E desc[UR6][R4.64], R11 ;  /* 0x0000000b04007986 */ /* 0x0005e4000c101906 */
.L_x_2031:
[----:B------:R-:W-:Y:S05]  /*8690*/  BSYNC.RECONVERGENT B1 ;  /* 0x0000000000017941 */ /* 0x000fea0003800200 */
.L_x_2030:
[----:B------:R-:W-:Y:S04]  /*86a0*/  BSSY.RECONVERGENT B1, `(.L_x_2032) ;  /* 0x000001e000017945 */ /* 0x000fe80003800200 */
[----:B------:R-:W-:Y:S05]  /*86b0*/  @P6 BRA `(.L_x_2033) ;  /* 0x0000000000706947 */ /* 0x000fea0003800000 */
[--C-:B------:R-:W-:Y:S01]  /*86c0*/  FADD.FTZ R13, R13, -R38.reuse ;  /* 0x800000260d0d7221 */ /* 0x100fe20000010000 */
[----:B------:R-:W-:Y:S01]  /*86d0*/  FADD.FTZ R3, R10, -R38 ;  /* 0x800000260a037221 */ /* 0x000fe20000010000 */
        /* <DEDUP_REMOVED lines=26> */
.L_x_2033:
[----:B------:R-:W-:Y:S05]  /*8880*/  BSYNC.RECONVERGENT B1 ;  /* 0x0000000000017941 */ /* 0x000fea0003800200 */
.L_x_2032:
[----:B------:R-:W-:Y:S04]  /*8890*/  BSSY.RECONVERGENT B1, `(.L_x_2034) ;  /* 0x000001e000017945 */ /* 0x000fe80003800200 */
[----:B------:R-:W-:Y:S05]  /*88a0*/  @P2 BRA `(.L_x_2035) ;  /* 0x0000000000702947 */ /* 0x000fea0003800000 */
[--C-:B------:R-:W-:Y:S01]  /*88b0*/  FADD.FTZ R15, R15, -R38.reuse ;  /* 0x800000260f0f7221 */ /* 0x100fe20000010000 */
[----:B------:R-:W-:Y:S01]  /*88c0*/  FADD.FTZ R3, R12, -R38 ;  /* 0x800000260c037221 */ /* 0x000fe20000010000 */
[----:B------:R-:W4:Y:S02]  /*88d0*/  LDCU.64 UR8, c[0x0][0x3e0] ;  /* 0x00007c00ff0877ac */ /* 0x000f240008000a00 */
[-C--:B-1----:R-:W-:Y:S01]  /*88e0*/  FMUL.FTZ R15, R15, R46.reuse ;  /* 0x0000002e0f0f7220 */ /* 0x082fe20000410000 */
[----:B0-23--:R-:W-:Y:S01]  /*88f0*/  FMUL.FTZ R4, R3, R46 ;  /* 0x0000002e03047220 */ /* 0x00dfe20000410000 */
[----:B------:R-:W0:Y:S01]  /*8900*/  LDCU.64 UR10, c[0x0][0x380] ;  /* 0x00007000ff0a77ac */ /* 0x000e220008000a00 */
[----:B------:R-:W-:Y:S01]  /*8910*/  MOV R3, R117 ;  /* 0x0000007500037202 */ /* 0x000fe20000000f00 */
[----:B-----5:R-:W-:Y:S01]  /*8920*/  FFMA.FTZ R15, R28, R15, R30 ;  /* 0x0000000f1c0f7223 */ /* 0x020fe2000001001e */
[----:B------:R-:W-:-:S03]  /*8930*/  FFMA.FTZ R10, R29, R4, R31 ;  /* 0x000000041d0a7223 */ /* 0x000fc6000001001f */
[----:B------:R-:W-:Y:S01]  /*8940*/  FMUL.FTZ R2, R15, -1.4426950216293334961 ;  /* 0xbfb8aa3b0f027820 */ /* 0x000fe20000410000 */
[----:B------:R-:W-:-:S05]  /*8950*/  FMUL.FTZ R4, R10, -1.4426950216293334961 ;  /* 0xbfb8aa3b0a047820 */ /* 0x000fca0000410000 */
[----:B------:R-:W1:Y:S01]  /*8960*/  MUFU.EX2 R2, R2 ;  /* 0x0000000200027308 */ /* 0x000e620000000800 */
[----:B----4-:R-:W-:-:S04]  /*8970*/  IMAD R37, R37, UR8, RZ ;  /* 0x0000000825257c24 */ /* 0x010fc8000f8e02ff */
        /* <DEDUP_REMOVED lines=9> */
[----:B------:R-:W-:-:S04]  /*8a10*/  IADD3 R37, PT, PT, R3, R37, RZ ;  /* 0x0000002503257210 */ /* 0x000fc80007ffe0ff */
[----:B------:R-:W-:Y:S01]  /*8a20*/  LEA.HI.X R5, R2, UR11, R37, 0x1, P1 ;  /* 0x0000000b02057c11 */ /* 0x000fe200088f0c25 */
[----:B-1----:R-:W-:Y:S01]  /*8a30*/  FMUL.FTZ R8, R15, R6 ;  /* 0x000000060f087220 */ /* 0x002fe20000410000 */
[----:B0-----:R-:W-:-:S05]  /*8a40*/  FMUL.FTZ R11, R10, R9 ;  /* 0x000000090a0b7220 */ /* 0x001fca0000410000 */
[----:B------:R-:W-:-:S05]  /*8a50*/  F2FP.BF16.F32.PACK_AB R11, R11, R8 ;  /* 0x000000080b0b723e */ /* 0x000fca00000010ff */
[----:B------:R4:W-:Y:S02]  /*8a60*/  STG.E desc[UR6][R4.64], R11 ;  /* 0x0000000b04007986 */ /* 0x0009e4000c101906 */
.L_x_2035:
[----:B------:R-:W-:Y:S05]  /*8a70*/  BSYNC.RECONVERGENT B1 ;  /* 0x0000000000017941 */ /* 0x000fea0003800200 */
.L_x_2034:
[----:B------:R-:W-:Y:S04]  /*8a80*/  BSSY.RECONVERGENT B1, `(.L_x_2036) ;  /* 0x000001e000017945 */ /* 0x000fe80003800200 */
[----:B------:R-:W-:Y:S05]  /*8a90*/  @P3 BRA `(.L_x_2037) ;  /* 0x0000000000703947 */ /* 0x000fea0003800000 */
[--C-:B------:R-:W-:Y:S01]  /*8aa0*/  FADD.FTZ R17, R17, -R38.reuse ;  /* 0x8000002611117221 */ /* 0x100fe20000010000 */
[----:B------:R-:W-:Y:S01]  /*8ab0*/  FADD.FTZ R3, R14, -R38 ;  /* 0x800000260e037221 */ /* 0x000fe20000010000 */
[----:B------:R-:W0:Y:S02]  /*8ac0*/  LDCU.64 UR8, c[0x0][0x3e0] ;  /* 0x00007c00ff0877ac */ /* 0x000e240008000a00 */
[-C--:B-1----:R-:W-:Y:S01]  /*8ad0*/  FMUL.FTZ R17, R17, R46.reuse ;  /* 0x0000002e11117220 */ /* 0x082fe20000410000 */
[----:B0-234-:R-:W-:Y:S01]  /*8ae0*/  FMUL.FTZ R4, R3, R46 ;  /* 0x0000002e03047220 */ /* 0x01dfe20000410000 */
[----:B------:R-:W0:Y:S01]  /*8af0*/  LDCU.64 UR10, c[0x0][0x380] ;  /* 0x00007000ff0a77ac */ /* 0x000e220008000a00 */
[----:B------:R-:W-:Y:S01]  /*8b00*/  MOV R3, R117 ;  /* 0x0000007500037202 */ /* 0x000fe20000000f00 */
[----:B-----5:R-:W-:Y:S01]  /*8b10*/  FFMA.FTZ R17, R28, R17, R30 ;  /* 0x000000111c117223 */ /* 0x020fe2000001001e */
[----:B------:R-:W-:-:S03]  /*8b20*/  FFMA.FTZ R5, R29, R4, R31 ;  /* 0x000000041d057223 */ /* 0x000fc6000001001f */
[----:B------:R-:W-:Y:S01]  /*8b30*/  FMUL.FTZ R2, R17, -1.4426950216293334961 ;  /* 0xbfb8aa3b11027820 */ /* 0x000fe20000410000 */
[----:B------:R-:W-:-:S05]  /*8b40*/  FMUL.FTZ R4, R5, -1.4426950216293334961 ;  /* 0xbfb8aa3b05047820 */ /* 0x000fca0000410000 */
[----:B------:R-:W1:Y:S01]  /*8b50*/  MUFU.EX2 R2, R2 ;  /* 0x0000000200027308 */ /* 0x000e620000000800 */
[----:B------:R-:W-:-:S04]  /*8b60*/  IMAD R7, R7, UR8, RZ ;  /* 0x0000000807077c24 */ /* 0x000fc8000f8e02ff */
        /* <DEDUP_REMOVED lines=10> */
[----:B-1----:R-:W-:Y:S01]  /*8c10*/  FMUL.FTZ R0, R17, R6 ;  /* 0x0000000611007220 */ /* 0x002fe20000410000 */
[----:B0-----:R-:W-:Y:S02]  /*8c20*/  FMUL.FTZ R7, R5, R8 ;  /* 0x0000000805077220 */ /* 0x001fe40000410000 */
[----:B------:R-:W-:-:S03]  /*8c30*/  LEA.HI.X R5, R2, UR11, R9, 0x1, P1 ;  /* 0x0000000b02057c11 */ /* 0x000fc600088f0c09 */
[----:B------:R-:W-:-:S05]  /*8c40*/  F2FP.BF16.F32.PACK_AB R7, R7, R0 ;  /* 0x000000000707723e */ /* 0x000fca00000010ff */
[----:B------:R0:W-:Y:S02]  /*8c50*/  STG.E desc[UR6][R4.64], R7 ;  /* 0x0000000704007986 */ /* 0x0001e4000c101906 */
.L_x_2037:
[----:B------:R-:W-:Y:S05]  /*8c60*/  BSYNC.RECONVERGENT B1 ;  /* 0x0000000000017941 */ /* 0x000fea0003800200 */
.L_x_2036:
[----:B------:R-:W-:Y:S01]  /*8c70*/  ISETP.GE.U32.AND P3, PT, R32, UR4, PT ;  /* 0x0000000420007c0c */ /* 0x000fe2000bf66070 */
[----:B------:R-:W-:Y:S01]  /*8c80*/  BSSY.RECONVERGENT B1, `(.L_x_2038) ;  /* 0x000002e000017945 */ /* 0x000fe20003800200 */
[----:B------:R-:W-:Y:S02]  /*8c90*/  SHF.R.S32.HI R3, RZ, 0x1f, R32 ;  /* 0x0000001fff037819 */ /* 0x000fe40000011420 */
[----:B--234-:R-:W-:Y:S02]  /*8ca0*/  IADD3 R11, PT, PT, R45, 0x60, RZ ;  /* 0x000000602d0b7810 */ /* 0x01cfe40007ffe0ff */
[----:B------:R-:W-:Y:S02]  /*8cb0*/  ISETP.GE.AND.EX P3, PT, R3, UR5, PT, P3 ;  /* 0x0000000503007c0c */ /* 0x000fe4000bf66330 */
[C---:B0-----:R-:W-:Y:S02]  /*8cc0*/  IADD3 R7, PT, PT, R45.reuse, 0x68, RZ ;  /* 0x000000682d077810 */ /* 0x041fe40007ffe0ff */
[----:B------:R-:W-:-:S02]  /*8cd0*/  IADD3 R9, PT, PT, R45, 0x70, RZ ;  /* 0x000000702d097810 */ /* 0x000fc40007ffe0ff */
[----:B------:R-:W-:Y:S02]  /*8ce0*/  ISETP.GE.U32.AND P1, PT, R33, UR4, PT ;  /* 0x0000000421007c0c */ /* 0x000fe4000bf26070 */
[----:B------:R-:W-:Y:S02]  /*8cf0*/  ISETP.GE.U32.AND P5, PT, R11, UR4, PT ;  /* 0x000000040b007c0c */ /* 0x000fe4000bfa6070 */
[----:B------:R-:W-:Y:S02]  /*8d00*/  ISETP.GE.U32.AND P2, PT, R7, UR4, PT ;  /* 0x0000000407007c0c */ /* 0x000fe4000bf46070 */
[----:B------:R-:W-:Y:S02]  /*8d10*/  SHF.R.S32.HI R10, RZ, 0x1f, R33 ;  /* 0x0000001fff0a7819 */ /* 0x000fe40000011421 */
[----:B------:R-:W-:Y:S02]  /*8d20*/  SHF.R.S32.HI R8, RZ, 0x1f, R11 ;  /* 0x0000001fff087819 */ /* 0x000fe4000001140b */
[----:B------:R-:W-:-:S02]  /*8d30*/  SHF.R.S32.HI R6, RZ, 0x1f, R7 ;  /* 0x0000001fff067819 */ /* 0x000fc40000011407 */
[----:B------:R-:W-:Y:S02]  /*8d40*/  ISETP.GE.U32.AND P6, PT, R9, UR4, PT ;  /* 0x0000000409007c0c */ /* 0x000fe4000bfc6070 */
[----:B------:R-:W-:Y:S02]  /*8d50*/  ISETP.GE.AND.EX P1, PT, R10, UR5, PT, P1 ;  /* 0x000000050a007c0c */ /* 0x000fe4000bf26310 */
[----:B------:R-:W-:Y:S02]  /*8d60*/  ISETP.GE.AND.EX P5, PT, R8, UR5, PT, P5 ;  /* 0x0000000508007c0c */ /* 0x000fe4000bfa6350 */
[----:B------:R-:W-:Y:S02]  /*8d70*/  ISETP.GE.AND.EX P2, PT, R6, UR5, PT, P2 ;  /* 0x0000000506007c0c */ /* 0x000fe4000bf46320 */
[----:B------:R-:W-:Y:S01]  /*8d80*/  IADD3 R0, PT, PT, R45, 0x88, RZ ;  /* 0x000000882d007810 */ /* 0x000fe20007ffe0ff */
[----:B------:R-:W-:Y:S10]  /*8d90*/  @P3 BRA `(.L_x_2039) ;  /* 0x0000000000703947 */ /* 0x000ff40003800000 */
        /* <DEDUP_REMOVED lines=22> */
[----:B------:R-:W-:Y:S01]  /*8f00*/  IADD3 R17, PT, PT, R3, R17, RZ ;  /* 0x0000001103117210 */ /* 0x000fe20007ffe0ff */
[----:B--2---:R-:W-:-:S03]  /*8f10*/  FMUL.FTZ R13, R5, R12 ;  /* 0x0000000c050d7220 */ /* 0x004fc60000410000 */
[----:B------:R-:W-:Y:S01]  /*8f20*/  LEA.HI.X R5, R2, UR11, R17, 0x1, P3 ;  /* 0x0000000b02057c11 */ /* 0x000fe200098f0c11 */
[----:B0-----:R-:W-:-:S05]  /*8f30*/  FMUL.FTZ R16, R15, R14 ;  /* 0x0000000e0f107220 */ /* 0x001fca0000410000 */
[----:B------:R-:W-:-:S05]  /*8f40*/  F2FP.BF16.F32.PACK_AB R13, R16, R13 ;  /* 0x0000000d100d723e */ /* 0x000fca00000010ff */
[----:B------:R0:W-:Y:S02]  /*8f50*/  STG.E desc[UR6][R4.64], R13 ;  /* 0x0000000d04007986 */ /* 0x0001e4000c101906 */
.L_x_2039:
[----:B------:R-:W-:Y:S05]  /*8f60*/  BSYNC.RECONVERGENT B1 ;  /* 0x0000000000017941 */ /* 0x000fea0003800200 */
.L_x_2038:
[----:B------:R-:W-:Y:S04]  /*8f70*/  BSSY.RECONVERGENT B1, `(.L_x_2040) ;  /* 0x000001e000017945 */ /* 0x000fe80003800200 */
[----:B------:R-:W-:Y:S05]  /*8f80*/  @P1 BRA `(.L_x_2041) ;  /* 0x0000000000701947 */ /* 0x000fea0003800000 */
[--C-:B------:R-:W-:Y:S01]  /*8f90*/  FADD.FTZ R21, R21, -R38.reuse ;  /* 0x8000002615157221 */ /* 0x100fe20000010000 */
[----:B------:R-:W-:Y:S01]  /*8fa0*/  FADD.FTZ R3, R18, -R38 ;  /* 0x8000002612037221 */ /* 0x000fe20000010000 */
[----:B------:R-:W2:Y:S02]  /*8fb0*/  LDCU.64 UR8, c[0x0][0x3e0] ;  /* 0x00007c00ff0877ac */ /* 0x000ea40008000a00 */
[-C--:B-1----:R-:W-:Y:S01]  /*8fc0*/  FMUL.FTZ R21, R21, R46.reuse ;  /* 0x0000002e15157220 */ /* 0x082fe20000410000 */
[----:B0-----:R-:W-:Y:S01]  /*8fd0*/  FMUL.FTZ R4, R3, R46 ;  /* 0x0000002e03047220 */ /* 0x001fe20000410000 */
[----:B------:R-:W0:Y:S01]  /*8fe0*/  LDCU.64 UR10, c[0x0][0x380] ;  /* 0x00007000ff0a77ac */ /* 0x000e220008000a00 */
[----:B------:R-:W-:Y:S01]  /*8ff0*/  MOV R3, R117 ;  /* 0x0000007500037202 */ /* 0x000fe20000000f00 */
[----:B-----5:R-:W-:Y:S01]  /*9000*/  FFMA.FTZ R21, R28, R21, R30 ;  /* 0x000000151c157223 */ /* 0x020fe2000001001e */
[----:B------:R-:W-:-:S03]  /*9010*/  FFMA.FTZ R14, R29, R4, R31 ;  /* 0x000000041d0e7223 */ /* 0x000fc6000001001f */
[----:B------:R-:W-:Y:S01]  /*9020*/  FMUL.FTZ R2, R21, -1.4426950216293334961 ;  /* 0xbfb8aa3b15027820 */ /* 0x000fe20000410000 */
[----:B------:R-:W-:-:S05]  /*9030*/  FMUL.FTZ R4, R14, -1.4426950216293334961 ;  /* 0xbfb8aa3b0e047820 */ /* 0x000fca0000410000 */
[----:B------:R-:W1:Y:S01]  /*9040*/  MUFU.EX2 R2, R2 ;  /* 0x0000000200027308 */ /* 0x000e620000000800 */
[----:B--2---:R-:W-:-:S07]  /*9050*/  IMAD R10, R10, UR8, RZ ;  /* 0x000000080a0a7c24 */ /* 0x004fce000f8e02ff */
        /* <DEDUP_REMOVED lines=15> */
.L_x_2041:
[----:B------:R-:W-:Y:S05]  /*9150*/  BSYNC.RECONVERGENT B1 ;  /* 0x0000000000017941 */ /* 0x000fea0003800200 */
.L_x_2040:
[----:B------:R-:W-:Y:S04]  /*9160*/  BSSY.RECONVERGENT B1, `(.L_x_2042) ;  /* 0x000001e000017945 */ /* 0x000fe80003800200 */
[----:B------:R-:W-:Y:S05]  /*9170*/  @P5 BRA `(.L_x_2043) ;  /* 0x0000000000705947 */ /* 0x000fea0003800000 */
[--C-:B------:R-:W-:Y:S01]  /*9180*/  FADD.FTZ R23, R23, -R38.reuse ;  /* 0x8000002617177221 */ /* 0x100fe20000010000 */
[----:B------:R-:W-:Y:S01]  /*9190*/  FADD.FTZ R3, R20, -R38 ;  /* 0x8000002614037221 */ /* 0x000fe20000010000 */
[----:B------:R-:W3:Y:S01]  /*91a0*/  LDCU.64 UR8, c[0x0][0x3e0] ;  /* 0x00007c00ff0877ac */ /* 0x000ee20008000a00 */
[----:B0-2---:R-:W-:Y:S01]  /*91b0*/  MOV R5, R117 ;  /* 0x0000007500057202 */ /* 0x005fe20000000f00 */
[-C--:B-1----:R-:W-:Y:S01]  /*91c0*/  FMUL.FTZ R23, R23, R46.reuse ;  /* 0x0000002e17177220 */ /* 0x082fe20000410000 */
[----:B------:R-:W-:Y:S01]  /*91d0*/  FMUL.FTZ R4, R3, R46 ;  /* 0x0000002e03047220 */ /* 0x000fe20000410000 */
[----:B------:R-:W0:Y:S02]  /*91e0*/  LDCU.64 UR10, c[0x0][0x380] ;  /* 0x00007000ff0a77ac */ /* 0x000e240008000a00 */
[----:B-----5:R-:W-:Y:S01]  /*91f0*/  FFMA.FTZ R23, R28, R23, R30 ;  /* 0x000000171c177223 */ /* 0x020fe2000001001e */
[----:B------:R-:W-:Y:S01]  /*9200*/  FFMA.FTZ R13, R29, R4, R31 ;  /* 0x000000041d0d7223 */ /* 0x000fe2000001001f */
[----:B------:R-:W-:-:S02]  /*9210*/  MOV R4, R114 ;  /* 0x0000007200047202 */ /* 0x000fc40000000f00 */
[----:B------:R-:W-:Y:S01]  /*9220*/  FMUL.FTZ R2, R23, -1.4426950216293334961 ;  /* 0xbfb8aa3b17027820 */ /* 0x000fe20000410000 */
[----:B------:R-:W-:-:S05]  /*9230*/  FMUL.FTZ R3, R13, -1.4426950216293334961 ;  /* 0xbfb8aa3b0d037820 */ /* 0x000fca0000410000 */
[----:B------:R-:W1:Y:S01]  /*9240*/  MUFU.EX2 R2, R2 ;  /* 0x0000000200027308 */ /* 0x000e620000000800 */
[----:B---3--:R-:W-:Y:S02]  /*9250*/  IMAD R8, R8, UR8, RZ ;  /* 0x0000000808087c24 */ /* 0x008fe4000f8e02ff */
[----:B------:R-:W-:-:S05]  /*9260*/  IMAD.WIDE.U32 R4, R11, UR8, R4 ;  /* 0x000000080b047c25 */ /* 0x000fca000f8e0004 */
[----:B------:R-:W2:Y:S01]  /*9270*/  MUFU.EX2 R3, R3 ;  /* 0x0000000300037308 */ /* 0x000ea20000000800 */
[----:B------:R-:W-:-:S05]  /*9280*/  IMAD R15, R11, UR9, R8 ;  /* 0x000000090b0f7c24 */ /* 0x000fca000f8e0208 */
[----:B------:R-:W-:Y:S01]  /*9290*/  IADD3 R15, PT, PT, R5, R15, RZ ;  /* 0x0000000f050f7210 */ /* 0x000fe20007ffe0ff */
[----:B-1----:R-:W-:Y:S01]  /*92a0*/  FADD.FTZ R10, R2, 1 ;  /* 0x3f800000020a7421 */ /* 0x002fe20000010000 */
[----:B0-----:R-:W-:-:S05]  /*92b0*/  LEA R2, P1, R4, UR10, 0x1 ;  /* 0x0000000a04027c11 */ /* 0x001fca000f8208ff */
[----:B------:R-:W0:Y:S01]  /*92c0*/  MUFU.RCP R10, R10 ;  /* 0x0000000a000a7308 */ /* 0x000e220000001000 */
[----:B--2---:R-:W-:Y:S01]  /*92d0*/  FADD.FTZ R12, R3, 1 ;  /* 0x3f800000030c7421 */ /* 0x004fe20000010000 */
[----:B------:R-:W-:-:S06]  /*92e0*/  LEA.HI.X R3, R4, UR11, R15, 0x1, P1 ;  /* 0x0000000b04037c11 */ /* 0x000fcc00088f0c0f */
[----:B------:R-:W1:Y:S01]  /*92f0*/  MUFU.RCP R12, R12 ;  /* 0x0000000c000c7308 */ /* 0x000e620000001000 */
[----:B0-----:R-:W-:Y:S01]  /*9300*/  FMUL.FTZ R8, R23, R10 ;  /* 0x0000000a17087220 */ /* 0x001fe20000410000 */
[----:B-1----:R-:W-:-:S05]  /*9310*/  FMUL.FTZ R11, R13, R12 ;  /* 0x0000000c0d0b7220 */ /* 0x002fca0000410000 */
[----:B------:R-:W-:-:S05]  /*9320*/  F2FP.BF16.F32.PACK_AB R11, R11, R8 ;  /* 0x000000080b0b723e */ /* 0x000fca00000010ff */
[----:B------:R3:W-:Y:S02]  /*9330*/  STG.E desc[UR6][R2.64], R11 ;  /* 0x0000000b02007986 */ /* 0x0007e4000c101906 */
.L_x_2043:
[----:B------:R-:W-:Y:S05]  /*9340*/  BSYNC.RECONVERGENT B1 ;  /* 0x0000000000017941 */ /* 0x000fea0003800200 */
.L_x_2042:
[----:B------:R-:W-:Y:S04]  /*9350*/  BSSY.RECONVERGENT B1, `(.L_x_2044) ;  /* 0x000001e000017945 */ /* 0x000fe80003800200 */
[----:B------:R-:W-:Y:S05]  /*9360*/  @P2 BRA `(.L_x_2045) ;  /* 0x0000000000702947 */ /* 0x000fea0003800000 */
[--C-:B------:R-:W-:Y:S01]  /*9370*/  FADD.FTZ R25, R25, -R38.reuse ;  /* 0x8000002619197221 */ /* 0x100fe20000010000 */
[----:B---3--:R-:W-:Y:S01]  /*9380*/  FADD.FTZ R3, R22, -R38 ;  /* 0x8000002616037221 */ /* 0x008fe20000010000 */
        /* <DEDUP_REMOVED lines=26> */
.L_x_2045:
[----:B------:R-:W-:Y:S05]  /*9530*/  BSYNC.RECONVERGENT B1 ;  /* 0x0000000000017941 */ /* 0x000fea0003800200 */
.L_x_2044:
[----:B0-2---:R-:W-:Y:S01]  /*9540*/  SHF.R.S32.HI R4, RZ, 0x1f, R9 ;  /* 0x0000001fff047819 */ /* 0x005fe20000011409 */
[----:B------:R-:W-:Y:S01]  /*9550*/  BSSY.RECONVERGENT B1, `(.L_x_2046) ;  /* 0x000002a000017945 */ /* 0x000fe20003800200 */
[----:B------:R-:W-:Y:S02]  /*9560*/  ISETP.GE.U32.AND P1, PT, R106, UR4, PT ;  /* 0x000000046a007c0c */ /* 0x000fe4000bf26070 */
[----:B------:R-:W-:Y:S02]  /*9570*/  ISETP.GE.AND.EX P6, PT, R4, UR5, PT, P6 ;  /* 0x0000000504007c0c */ /* 0x000fe4000bfc6360 */
[----:B------:R-:W-:Y:S02]  /*9580*/  ISETP.GE.U32.AND P2, PT, R0, UR4, PT ;  /* 0x0000000400007c0c */ /* 0x000fe4000bf46070 */
[----:B------:R-:W-:Y:S02]  /*9590*/  ISETP.GE.U32.AND P3, PT, R104, UR4, PT ;  /* 0x0000000468007c0c */ /* 0x000fe4000bf66070 */
[----:B------:R-:W-:-:S02]  /*95a0*/  SHF.R.S32.HI R8, RZ, 0x1f, R0 ;  /* 0x0000001fff087819 */ /* 0x000fc40000011400 */
[----:B------:R-:W-:Y:S02]  /*95b0*/  ISETP.GE.U32.AND P5, PT, R102, UR4, PT ;  /* 0x0000000466007c0c */ /* 0x000fe4000bfa6070 */
[----:B------:R-:W-:Y:S02]  /*95c0*/  ISETP.GE.AND.EX P1, PT, R99, UR5, PT, P1 ;  /* 0x0000000563007c0c */ /* 0x000fe4000bf26310 */
[----:B------:R-:W-:Y:S02]  /*95d0*/  ISETP.GE.AND.EX P2, PT, R8, UR5, PT, P2 ;  /* 0x0000000508007c0c */ /* 0x000fe4000bf46320 */
[----:B------:R-:W-:Y:S02]  /*95e0*/  ISETP.GE.AND.EX P3, PT, R97, UR5, PT, P3 ;  /* 0x0000000561007c0c */ /* 0x000fe4000bf66330 */
[----:B------:R-:W-:Y:S02]  /*95f0*/  ISETP.GE.AND.EX P5, PT, R95, UR5, PT, P5 ;  /* 0x000000055f007c0c */ /* 0x000fe4000bfa6350 */
[----:B----4-:R-:W-:-:S02]  /*9600*/  IADD3 R7, PT, PT, R45, 0xa0, RZ ;  /* 0x000000a02d077810 */ /* 0x010fc40007ffe0ff */
[----:B------:R-:W-:Y:S01]  /*9610*/  IADD3 R6, PT, PT, R45, 0xa8, RZ ;  /* 0x000000a82d067810 */ /* 0x000fe20007ffe0ff */
[----:B------:R-:W-:Y:S08]  /*9620*/  @P6 BRA `(.L_x_2047) ;  /* 0x0000000000706947 */ /* 0x000ff00003800000 */
[--C-:B---3--:R-:W-:Y:S01]  /*9630*/  FADD.FTZ R3, R24, -R38.reuse ;  /* 0x8000002618037221 */ /* 0x108fe20000010000 */
[----:B------:R-:W-:Y:S01]  /*9640*/  FADD.FTZ R27, R27, -R38 ;  /* 0x800000261b1b7221 */ /* 0x000fe20000010000 */
[----:B------:R-:W0:Y:S01]  /*9650*/  LDCU.64 UR8, c[0x0][0x3e0] ;  /* 0x00007c00ff0877ac */ /* 0x000e220008000a00 */
[----:B------:R-:W-:Y:S01]  /*9660*/  MOV R5, R117 ;  /* 0x0000007500057202 */ /* 0x000fe20000000f00 */
        /* <DEDUP_REMOVED lines=12> */
[----:B------:R-:W-:-:S05]  /*9730*/  IMAD.WIDE.U32 R4, R9, UR8, R4 ;  /* 0x0000000809047c25 */ /* 0x000fca000f8e0004 */
[----:B------:R-:W-:Y:S01]  /*9740*/  IADD3 R15, PT, PT, R5, R15, RZ ;  /* 0x0000000f050f7210 */ /* 0x000fe20007ffe0ff */
[----:B--2---:R-:W-:Y:S01]  /*9750*/  FADD.FTZ R10, R2, 1 ;  /* 0x3f800000020a7421 */ /* 0x004fe20000010000 */
[----:B-1----:R-:W-:-:S05]  /*9760*/  LEA R2, P6, R4, UR10, 0x1 ;  /* 0x0000000a04027c11 */ /* 0x002fca000f8c08ff */
[----:B------:R-:W1:Y:S01]  /*9770*/  MUFU.RCP R10, R10 ;  /* 0x0000000a000a7308 */ /* 0x000e620000001000 */
[----:B0-----:R-:W-:Y:S01]  /*9780*/  FADD.FTZ R11, R3, 1 ;  /* 0x3f800000030b7421 */ /* 0x001fe20000010000 */
[----:B------:R-:W-:-:S06]  /*9790*/  LEA.HI.X R3, R4, UR11, R15, 0x1, P6 ;  /* 0x0000000b04037c11 */ /* 0x000fcc000b0f0c0f */
[----:B------:R-:W0:Y:S01]  /*97a0*/  MUFU.RCP R11, R11 ;  /* 0x0000000b000b7308 */ /* 0x000e220000001000 */
[----:B-1----:R-:W-:Y:S01]  /*97b0*/  FMUL.FTZ R9, R13, R10 ;  /* 0x0000000a0d097220 */ /* 0x002fe20000410000 */
[----:B0-----:R-:W-:-:S05]  /*97c0*/  FMUL.FTZ R12, R12, R11 ;  /* 0x0000000b0c0c7220 */ /* 0x001fca0000410000 */
[----:B------:R-:W-:-:S05]  /*97d0*/  F2FP.BF16.F32.PACK_AB R9, R12, R9 ;  /* 0x000000090c09723e */ /* 0x000fca00000010ff */
[----:B------:R0:W-:Y:S02]  /*97e0*/  STG.E desc[UR6][R2.64], R9 ;  /* 0x0000000902007986 */ /* 0x0001e4000c101906 */
.L_x_2047:
[----:B------:R-:W-:Y:S05]  /*97f0*/  BSYNC.RECONVERGENT B1 ;  /* 0x0000000000017941 */ /* 0x000fea0003800200 */
.L_x_2046:
[----:B------:R-:W-:Y:S04]  /*9800*/  BSSY.RECONVERGENT B1, `(.L_x_2048) ;  /* 0x000001e000017945 */ /* 0x000fe80003800200 */
[----:B------:R-:W-:Y:S05]  /*9810*/  @P4 BRA `(.L_x_2049) ;  /* 0x0000000000704947 */ /* 0x000fea0003800000 */
[--C-:B------:R-:W-:Y:S01]  /*9820*/  FADD.FTZ R49, R49, -R38.reuse ;  /* 0x8000002631317221 */ /* 0x100fe20000010000 */
[----:B0--3--:R-:W-:Y:S01]  /*9830*/  FADD.FTZ R3, R26, -R38 ;  /* 0x800000261a037221 */ /* 0x009fe20000010000 */
        /* <DEDUP_REMOVED lines=26> */
.L_x_2049:
[----:B------:R-:W-:Y:S05]  /*99e0*/  BSYNC.RECONVERGENT B1 ;  /* 0x0000000000017941 */ /* 0x000fea0003800200 */
.L_x_2048:
[----:B------:R-:W-:Y:S04]  /*99f0*/  BSSY.RECONVERGENT B1, `(.L_x_2050) ;  /* 0x000001e000017945 */ /* 0x000fe80003800200 */
[----:B------:R-:W-:Y:S05]  /*9a00*/  @P1 BRA `(.L_x_2051) ;  /* 0x0000000000701947 */ /* 0x000fea0003800000 */
[--C-:B------:R-:W-:Y:S01]  /*9a10*/  FADD.FTZ R51, R51, -R38.reuse ;  /* 0x8000002633337221 */ /* 0x100fe20000010000 */
[----:B0-23--:R-:W-:Y:S01]  /*9a20*/  FADD.FTZ R3, R48, -R38 ;  /* 0x8000002630037221 */ /* 0x00dfe20000010000 */
        /* <DEDUP_REMOVED lines=26> */
.L_x_2051:
[----:B------:R-:W-:Y:S05]  /*9bd0*/  BSYNC.RECONVERGENT B1 ;  /* 0x0000000000017941 */ /* 0x000fea0003800200 */
.L_x_2050:
[----:B------:R-:W-:Y:S04]  /*9be0*/  BSSY.RECONVERGENT B1, `(.L_x_2052) ;  /* 0x000001e000017945 */ /* 0x000fe80003800200 */
[----:B------:R-:W-:Y:S05]  /*9bf0*/  @P2 BRA `(.L_x_2053) ;  /* 0x0000000000702947 */ /* 0x000fea0003800000 */
[--C-:B------:R-:W-:Y:S01]  /*9c00*/  FADD.FTZ R53, R53, -R38.reuse ;  /* 0x8000002635357221 */ /* 0x100fe20000010000 */
[----:B0-234-:R-:W-:Y:S01]  /*9c10*/  FADD.FTZ R3, R50, -R38 ;  /* 0x8000002632037221 */ /* 0x01dfe20000010000 */
[----:B------:R-:W0:Y:S02]  /*9c20*/  LDCU.64 UR8, c[0x0][0x3e0] ;  /* 0x00007c00ff0877ac */ /* 0x000e240008000a00 */
[-C--:B-1----:R-:W-:Y:S01]  /*9c30*/  FMUL.FTZ R53, R53, R46.reuse ;  /* 0x0000002e35357220 */ /* 0x082fe20000410000 */
[----:B------:R-:W-:Y:S01]  /*9c40*/  FMUL.FTZ R4, R3, R46 ;  /* 0x0000002e03047220 */ /* 0x000fe20000410000 */
[----:B------:R-:W1:Y:S01]  /*9c50*/  LDCU.64 UR10, c[0x0][0x380] ;  /* 0x00007000ff0a77ac */ /* 0x000e620008000a00 */
[----:B------:R-:W-:Y:S01]  /*9c60*/  MOV R3, R117 ;  /* 0x0000007500037202 */ /* 0x000fe20000000f00 */
[----:B-----5:R-:W-:Y:S01]  /*9c70*/  FFMA.FTZ R12, R28, R53, R30 ;  /* 0x000000351c0c7223 */ /* 0x020fe2000001001e */
[----:B------:R-:W-:-:S03]  /*9c80*/  FFMA.FTZ R11, R29, R4, R31 ;  /* 0x000000041d0b7223 */ /* 0x000fc6000001001f */
[----:B------:R-:W-:Y:S01]  /*9c90*/  FMUL.FTZ R2, R12, -1.4426950216293334961 ;  /* 0xbfb8aa3b0c027820 */ /* 0x000fe20000410000 */
[----:B------:R-:W-:-:S05]  /*9ca0*/  FMUL.FTZ R4, R11, -1.4426950216293334961 ;  /* 0xbfb8aa3b0b047820 */ /* 0x000fca0000410000 */
[----:B------:R-:W2:Y:S01]  /*9cb0*/  MUFU.EX2 R2, R2 ;  /* 0x0000000200027308 */ /* 0x000ea20000000800 */
[----:B0-----:R-:W-:-:S04]  /*9cc0*/  IMAD R5, R8, UR8, RZ ;  /* 0x0000000808057c24 */ /* 0x001fc8000f8e02ff */
        /* <DEDUP_REMOVED lines=15> */
.L_x_2053:
[----:B------:R-:W-:Y:S05]  /*9dc0*/  BSYNC.RECONVERGENT B1 ;  /* 0x0000000000017941 */ /* 0x000fea0003800200 */
.L_x_2052:
[----:B------:R-:W-:Y:S04]  /*9dd0*/  BSSY.RECONVERGENT B1, `(.L_x_2054) ;  /* 0x000001e000017945 */ /* 0x000fe80003800200 */
[----:B------:R-:W-:Y:S05]  /*9de0*/  @P3 BRA `(.L_x_2055) ;  /* 0x0000000000703947 */ /* 0x000fea0003800000 */
[--C-:B0-234-:R-:W-:Y:S01]  /*9df0*/  FADD.FTZ R3, R52, -R38.reuse ;  /* 0x8000002634037221 */ /* 0x11dfe20000010000 */
[----:B------:R-:W-:Y:S01]  /*9e00*/  FADD.FTZ R55, R55, -R38 ;  /* 0x8000002637377221 */ /* 0x000fe20000010000 */
[----:B------:R-:W0:Y:S01]  /*9e10*/  LDCU.64 UR8, c[0x0][0x3e0] ;  /* 0x00007c00ff0877ac */ /* 0x000e220008000a00 */
[----:B------:R-:W-:Y:S01]  /*9e20*/  MOV R4, R114 ;  /* 0x0000007200047202 */ /* 0x000fe20000000f00 */
        /* <DEDUP_REMOVED lines=14> */
[----:B--2---:R-:W-:-:S06]  /*9f10*/  FADD.FTZ R8, R0, 1 ;  /* 0x3f80000000087421 */ /* 0x004fcc0000010000 */
[----:B------:R-:W2:Y:S01]  /*9f20*/  MUFU.RCP R8, R8 ;  /* 0x0000000800087308 */ /* 0x000ea20000001000 */
[----:B0-----:R-:W-:Y:S01]  /*9f30*/  FADD.FTZ R9, R2, 1 ;  /* 0x3f80000002097421 */ /* 0x001fe20000010000 */
[----:B-1----:R-:W-:-:S06]  /*9f40*/  LEA R2, P1, R4, UR10, 0x1 ;  /* 0x0000000a04027c11 */ /* 0x002fcc000f8208ff */
[----:B------:R-:W0:Y:S01]  /*9f50*/  MUFU.RCP R9, R9 ;  /* 0x0000000900097308 */ /* 0x000e220000001000 */
[----:B--2---:R-:W-:Y:S01]  /*9f60*/  FMUL.FTZ R0, R3, R8 ;  /* 0x0000000803007220 */ /* 0x004fe20000410000 */
[----:B------:R-:W-:Y:S01]  /*9f70*/  LEA.HI.X R3, R4, UR11, R13, 0x1, P1 ;  /* 0x0000000b04037c11 */ /* 0x000fe200088f0c0d */
[----:B0-----:R-:W-:-:S05]  /*9f80*/  FMUL.FTZ R11, R10, R9 ;  /* 0x000000090a0b7220 */ /* 0x001fca0000410000 */
[----:B------:R-:W-:-:S05]  /*9f90*/  F2FP.BF16.F32.PACK_AB R11, R11, R0 ;  /* 0x000000000b0b723e */ /* 0x000fca00000010ff */
[----:B------:R0:W-:Y:S02]  /*9fa0*/  STG.E desc[UR6][R2.64], R11 ;  /* 0x0000000b02007986 */ /* 0x0001e4000c101906 */
.L_x_2055:
[----:B------:R-:W-:Y:S05]  /*9fb0*/  BSYNC.RECONVERGENT B1 ;  /* 0x0000000000017941 */ /* 0x000fea0003800200 */
.L_x_2054:
[----:B------:R-:W-:Y:S04]  /*9fc0*/  BSSY.RECONVERGENT B1, `(.L_x_2056) ;  /* 0x000001e000017945 */ /* 0x000fe80003800200 */
[----:B------:R-:W-:Y:S05]  /*9fd0*/  @P5 BRA `(.L_x_2057) ;  /* 0x0000000000705947 */ /* 0x000fea0003800000 */
[--C-:B------:R-:W-:Y:S01]  /*9fe0*/  FADD.FTZ R57, R57, -R38.reuse ;  /* 0x8000002639397221 */ /* 0x100fe20000010000 */
[----:B0-234-:R-:W-:Y:S01]  /*9ff0*/  FADD.FTZ R3, R54, -R38 ;  /* 0x8000002636037221 */ /* 0x01dfe20000010000 */
        /* <DEDUP_REMOVED lines=19> */
[----:B-1----:R-:W-:-:S04]  /*a130*/  LEA R2, P1, R4, UR10, 0x1 ;  /* 0x0000000a04027c11 */ /* 0x002fc8000f8208ff */
[----:B------:R-:W-:Y:S02]  /*a140*/  LEA.HI.X R3, R4, UR11, R3, 0x1, P1 ;  /* 0x0000000b04037c11 */ /* 0x000fe400088f0c03 */
[----:B------:R-:W0:Y:S01]  /*a150*/  MUFU.RCP R9, R9 ;  /* 0x0000000900097308 */ /* 0x000e220000001000 */
[----:B--2---:R-:W-:Y:S01]  /*a160*/  FMUL.FTZ R0, R57, R8 ;  /* 0x0000000839007220 */ /* 0x004fe20000410000 */
[----:B0-----:R-:W-:-:S05]  /*a170*/  FMUL.FTZ R11, R10, R9 ;  /* 0x000000090a0b7220 */ /* 0x001fca0000410000 */
[----:B------:R-:W-:-:S05]  /*a180*/  F2FP.BF16.F32.PACK_AB R11, R11, R0 ;  /* 0x000000000b0b723e */ /* 0x000fca00000010ff */
[----:B------:R0:W-:Y:S02]  /*a190*/  STG.E desc[UR6][R2.64], R11 ;  /* 0x0000000b02007986 */ /* 0x0001e4000c101906 */
.L_x_2057:
[----:B------:R-:W-:Y:S05]  /*a1a0*/  BSYNC.RECONVERGENT B1 ;  /* 0x0000000000017941 */ /* 0x000fea0003800200 */
.L_x_2056:
        /* <DEDUP_REMOVED lines=43> */
[----:B--2---:R-:W-:Y:S01]  /*a460*/  FMUL.FTZ R7, R14, R11 ;  /* 0x0000000b0e077220 */ /* 0x004fe20000410000 */
[----:B0-----:R-:W-:Y:S02]  /*a470*/  FMUL.FTZ R14, R5, R12 ;  /* 0x0000000c050e7220 */ /* 0x001fe40000410000 */
[----:B------:R-:W-:-:S03]  /*a480*/  LEA.HI.X R5, R2, UR11, R13, 0x1, P5 ;  /* 0x0000000b02057c11 */ /* 0x000fc6000a8f0c0d */
[----:B------:R-:W-:-:S05]  /*a490*/  F2FP.BF16.F32.PACK_AB R7, R14, R7 ;  /* 0x000000070e07723e */ /* 0x000fca00000010ff */
[----:B------:R0:W-:Y:S02]  /*a4a0*/  STG.E desc[UR6][R4.64], R7 ;  /* 0x0000000704007986 */ /* 0x0001e4000c101906 */
.L_x_2059:
[----:B------:R-:W-:Y:S05]  /*a4b0*/  BSYNC.RECONVERGENT B1 ;  /* 0x0000000000017941 */ /* 0x000fea0003800200 */
.L_x_2058:
        /* <DEDUP_REMOVED lines=30> */
.L_x_2061:
[----:B------:R-:W-:Y:S05]  /*a6a0*/  BSYNC.RECONVERGENT B1 ;  /* 0x0000000000017941 */ /* 0x000fea0003800200 */
.L_x_2060:
[----:B------:R-:W-:Y:S04]  /*a6b0*/  BSSY.RECONVERGENT B1, `(.L_x_2062) ;  /* 0x000001e000017945 */ /* 0x000fe80003800200 */
[----:B------:R-:W-:Y:S05]  /*a6c0*/  @P1 BRA `(.L_x_2063) ;  /* 0x0000000000701947 */ /* 0x000fea0003800000 */
[--C-:B------:R-:W-:Y:S01]  /*a6d0*/  FADD.FTZ R3, R60, -R38.reuse ;  /* 0x800000263c037221 */ /* 0x100fe20000010000 */
[----:B------:R-:W-:Y:S01]  /*a6e0*/  FADD.FTZ R63, R63, -R38 ;  /* 0x800000263f3f7221 */ /* 0x000fe20000010000 */
[----:B------:R-:W3:Y:S02]  /*a6f0*/  LDCU.64 UR8, c[0x0][0x3e0] ;  /* 0x00007c00ff0877ac */ /* 0x000ee40008000a00 */
[-C--:B-1----:R-:W-:Y:S01]  /*a700*/  FMUL.FTZ R3, R3, R46.reuse ;  /* 0x0000002e03037220 */ /* 0x082fe20000410000 */
[----:B0-2---:R-:W-:Y:S01]  /*a710*/  FMUL.FTZ R4, R63, R46 ;  /* 0x0000002e3f047220 */ /* 0x005fe20000410000 */
[----:B------:R-:W0:Y:S02]  /*a720*/  LDCU.64 UR10, c[0x0][0x380] ;  /* 0x00007000ff0a77ac */ /* 0x000e240008000a00 */
[----:B-----5:R-:W-:Y:S01]  /*a730*/  FFMA.FTZ R7, R28, R3, R30 ;  /* 0x000000031c077223 */ /* 0x020fe2000001001e */
[----:B------:R-:W-:Y:S01]  /*a740*/  FFMA.FTZ R12, R29, R4, R31 ;  /* 0x000000041d0c7223 */ /* 0x000fe2000001001f */
[----:B------:R-:W-:-:S02]  /*a750*/  MOV R3, R117 ;  /* 0x0000007500037202 */ /* 0x000fc40000000f00 */
[----:B------:R-:W-:Y:S01]  /*a760*/  FMUL.FTZ R2, R7, -1.4426950216293334961 ;  /* 0xbfb8aa3b07027820 */ /* 0x000fe20000410000 */
[----:B------:R-:W-:-:S05]  /*a770*/  FMUL.FTZ R4, R12, -1.4426950216293334961 ;  /* 0xbfb8aa3b0c047820 */ /* 0x000fca0000410000 */
[----:B------:R-:W1:Y:S01]  /*a780*/  MUFU.EX2 R2, R2 ;  /* 0x0000000200027308 */ /* 0x000e620000000800 */
[----:B---3--:R-:W-:-:S04]  /*a790*/  IMAD R5, R93, UR8, RZ ;  /* 0x000000085d057c24 */ /* 0x008fc8000f8e02ff */
        /* <DEDUP_REMOVED lines=15> */
.L_x_2063:
[----:B------:R-:W-:Y:S05]  /*a890*/  BSYNC.RECONVERGENT B1 ;  /* 0x0000000000017941 */ /* 0x000fea0003800200 */
.L_x_2062:
[----:B------:R-:W-:Y:S04]  /*a8a0*/  BSSY.RECONVERGENT B1, `(.L_x_2064) ;  /* 0x000001e000017945 */ /* 0x000fe80003800200 */
[----:B------:R-:W-:Y:S05]  /*a8b0*/  @P6 BRA `(.L_x_2065) ;  /* 0x0000000000706947 */ /* 0x000fea0003800000 */
[--C-:B------:R-:W-:Y:S01]  /*a8c0*/  FADD.FTZ R3, R62, -R38.reuse ;  /* 0x800000263e037221 */ /* 0x100fe20000010000 */
[----:B------:R-:W-:Y:S01]  /*a8d0*/  FADD.FTZ R65, R65, -R38 ;  /* 0x8000002641417221 */ /* 0x000fe20000010000 */
[----:B------:R-:W4:Y:S02]  /*a8e0*/  LDCU.64 UR8, c[0x0][0x3e0] ;  /* 0x00007c00ff0877ac */ /* 0x000f240008000a00 */
[-C--:B-1----:R-:W-:Y:S01]  /*a8f0*/  FMUL.FTZ R3, R3, R46.reuse ;  /* 0x0000002e03037220 */ /* 0x082fe20000410000 */
[----:B0-23--:R-:W-:Y:S01]  /*a900*/  FMUL.FTZ R4, R65, R46 ;  /* 0x0000002e41047220 */ /* 0x00dfe20000410000 */
[----:B------:R-:W0:Y:S02]  /*a910*/  LDCU.64 UR10, c[0x0][0x380] ;  /* 0x00007000ff0a77ac */ /* 0x000e240008000a00 */
[----:B-----5:R-:W-:Y:S01]  /*a920*/  FFMA.FTZ R7, R28, R3, R30 ;  /* 0x000000031c077223 */ /* 0x020fe2000001001e */
[----:B------:R-:W-:Y:S01]  /*a930*/  FFMA.FTZ R12, R29, R4, R31 ;  /* 0x000000041d0c7223 */ /* 0x000fe2000001001f */
[----:B------:R-:W-:-:S02]  /*a940*/  MOV R3, R117 ;  /* 0x0000007500037202 */ /* 0x000fc40000000f00 */
[----:B------:R-:W-:Y:S01]  /*a950*/  FMUL.FTZ R2, R7, -1.4426950216293334961 ;  /* 0xbfb8aa3b07027820 */ /* 0x000fe20000410000 */
[----:B------:R-:W-:-:S05]  /*a960*/  FMUL.FTZ R4, R12, -1.4426950216293334961 ;  /* 0xbfb8aa3b0c047820 */ /* 0x000fca0000410000 */
[----:B------:R-:W1:Y:S01]  /*a970*/  MUFU.EX2 R2, R2 ;  /* 0x0000000200027308 */ /* 0x000e620000000800 */
[----:B----4-:R-:W-:-:S07]  /*a980*/  IMAD R36, R36, UR8, RZ ;  /* 0x0000000824247c24 */ /* 0x010fce000f8e02ff */
        /* <DEDUP_REMOVED lines=15> */
.L_x_2065:
[----:B------:R-:W-:Y:S05]  /*aa80*/  BSYNC.RECONVERGENT B1 ;  /* 0x0000000000017941 */ /* 0x000fea0003800200 */
.L_x_2064:
[----:B------:R-:W-:Y:S04]  /*aa90*/  BSSY.RECONVERGENT B1, `(.L_x_2066) ;  /* 0x000001e000017945 */ /* 0x000fe80003800200 */
[----:B------:R-:W-:Y:S05]  /*aaa0*/  @P3 BRA `(.L_x_2067) ;  /* 0x0000000000703947 */ /* 0x000fea0003800000 */
[--C-:B------:R-:W-:Y:S01]  /*aab0*/  FADD.FTZ R3, R64, -R38.reuse ;  /* 0x8000002640037221 */ /* 0x100fe20000010000 */
[----:B------:R-:W-:Y:S01]  /*aac0*/  FADD.FTZ R67, R67, -R38 ;  /* 0x8000002643437221 */ /* 0x000fe20000010000 */
[----:B------:R-:W0:Y:S02]  /*aad0*/  LDCU.64 UR8, c[0x0][0x3e0] ;  /* 0x00007c00ff0877ac */ /* 0x000e240008000a00 */
[-C--:B-1----:R-:W-:Y:S01]  /*aae0*/  FMUL.FTZ R3, R3, R46.reuse ;  /* 0x0000002e03037220 */ /* 0x082fe20000410000 */
[----:B0-234-:R-:W-:Y:S01]  /*aaf0*/  FMUL.FTZ R4, R67, R46 ;  /* 0x0000002e43047220 */ /* 0x01dfe20000410000 */
[----:B------:R-:W0:Y:S02]  /*ab00*/  LDCU.64 UR10, c[0x0][0x380] ;  /* 0x00007000ff0a77ac */ /* 0x000e240008000a00 */
[----:B-----5:R-:W-:Y:S01]  /*ab10*/  FFMA.FTZ R7, R28, R3, R30 ;  /* 0x000000031c077223 */ /* 0x020fe2000001001e */
[----:B------:R-:W-:Y:S01]  /*ab20*/  FFMA.FTZ R12, R29, R4, R31 ;  /* 0x000000041d0c7223 */ /* 0x000fe2000001001f */
[----:B------:R-:W-:-:S02]  /*ab30*/  MOV R3, R117 ;  /* 0x0000007500037202 */ /* 0x000fc40000000f00 */
        /* <DEDUP_REMOVED lines=19> */
.L_x_2067:
[----:B------:R-:W-:Y:S05]  /*ac70*/  BSYNC.RECONVERGENT B1 ;  /* 0x0000000000017941 */ /* 0x000fea0003800200 */
.L_x_2066:
        /* <DEDUP_REMOVED lines=14> */
[----:B------:R-:W-:-:S07]  /*ad60*/  IMAD R10, R10, UR8, RZ ;  /* 0x000000080a0a7c24 */ /* 0x000fce000f8e02ff */
        /* <DEDUP_REMOVED lines=15> */
.L_x_2069:
[----:B------:R-:W-:Y:S05]  /*ae60*/  BSYNC.RECONVERGENT B1 ;  /* 0x0000000000017941 */ /* 0x000fea0003800200 */
.L_x_2068:
        /* <DEDUP_REMOVED lines=14> */
[----:B------:R-:W-:Y:S02]  /*af50*/  ISETP.GE.AND.EX P6, PT, R3, UR5, PT, P6 ;  /* 0x0000000503007c0c */ /* 0x000fe4000bfc6360 */
[----:B------:R-:W-:Y:S02]  /*af60*/  ISETP.GE.AND.EX P3, PT, R87, UR5, PT, P3 ;  /* 0x0000000557007c0c */ /* 0x000fe4000bf66330 */
[----:B------:R-:W-:Y:S01]  /*af70*/  ISETP.GE.AND.EX P4, PT, R2, UR5, PT, P4 ;  /* 0x0000000502007c0c */ /* 0x000fe2000bf86340 */
[----:B------:R-:W-:-:S12]  /*af80*/  @P5 BRA `(.L_x_2071) ;  /* 0x0000000000705947 */ /* 0x000fd80003800000 */
        /* <DEDUP_REMOVED lines=28> */
.L_x_2071:
[----:B------:R-:W-:Y:S05]  /*b150*/  BSYNC.RECONVERGENT B1 ;  /* 0x0000000000017941 */ /* 0x000fea0003800200 */
.L_x_2070:
        /* <DEDUP_REMOVED lines=30> */
.L_x_2073:
[----:B------:R-:W-:Y:S05]  /*b340*/  BSYNC.RECONVERGENT B1 ;  /* 0x0000000000017941 */ /* 0x000fea0003800200 */
.L_x_2072:
[----:B------:R-:W-:Y:S04]  /*b350*/  BSSY.RECONVERGENT B1, `(.L_x_2074) ;  /* 0x000001e000017945 */ /* 0x000fe80003800200 */
[----:B------:R-:W-:Y:S05]  /*b360*/  @P1 BRA `(.L_x_2075) ;  /* 0x0000000000701947 */ /* 0x000fea0003800000 */
[--C-:B0-234-:R-:W-:Y:S01]  /*b370*/  FADD.FTZ R5, R72, -R38.reuse ;  /* 0x8000002648057221 */ /* 0x11dfe20000010000 */
[----:B------:R-:W-:Y:S01]  /*b380*/  FADD.FTZ R75, R75, -R38 ;  /* 0x800000264b4b7221 */ /* 0x000fe20000010000 */
[----:B------:R-:W0:Y:S02]  /*b390*/  LDCU.64 UR8, c[0x0][0x3e0] ;  /* 0x00007c00ff0877ac */ /* 0x000e240008000a00 */
        /* <DEDUP_REMOVED lines=25> */
.L_x_2075:
[----:B------:R-:W-:Y:S05]  /*b530*/  BSYNC.RECONVERGENT B1 ;  /* 0x0000000000017941 */ /* 0x000fea0003800200 */
.L_x_2074:
        /* <DEDUP_REMOVED lines=30> */
.L_x_2077:
[----:B------:R-:W-:Y:S05]  /*b720*/  BSYNC.RECONVERGENT B1 ;  /* 0x0000000000017941 */ /* 0x000fea0003800200 */
.L_x_2076:
[----:B------:R-:W-:Y:S04]  /*b730*/  BSSY.RECONVERGENT B1, `(.L_x_2078) ;  /* 0x000001e000017945 */ /* 0x000fe80003800200 */
[----:B------:R-:W-:Y:S05]  /*b740*/  @P3 BRA `(.L_x_2079) ;  /* 0x0000000000703947 */ /* 0x000fea0003800000 */
[--C-:B------:R-:W-:Y:S01]  /*b750*/  FADD.FTZ R79, R79, -R38.reuse ;  /* 0x800000264f4f7221 */ /* 0x100fe20000010000 */
[----:B0-----:R-:W-:Y:S01]  /*b760*/  FADD.FTZ R3, R76, -R38 ;  /* 0x800000264c037221 */ /* 0x001fe20000010000 */
[----:B------:R-:W0:Y:S01]  /*b770*/  LDCU.64 UR8, c[0x0][0x3e0] ;  /* 0x00007c00ff0877ac */ /* 0x000e220008000a00 */
[----:B--234-:R-:W-:Y:S01]  /*b780*/  MOV R5, R117 ;  /* 0x0000007500057202 */ /* 0x01cfe20000000f00 */
        /* <DEDUP_REMOVED lines=24> */
.L_x_2079:
[----:B------:R-:W-:Y:S05]  /*b910*/  BSYNC.RECONVERGENT B1 ;  /* 0x0000000000017941 */ /* 0x000fea0003800200 */
.L_x_2078:
[----:B------:R-:W-:Y:S05]  /*b920*/  @P4 BRA `(.L_x_2017) ;  /* 0x00000000006c4947 */ /* 0x000fea0003800000 */
[--C-:B------:R-:W-:Y:S01]  /*b930*/  FADD.FTZ R81, R81, -R38.reuse ;  /* 0x8000002651517221 */ /* 0x100fe20000010000 */
[----:B0-----:R-:W-:Y:S01]  /*b940*/  FADD.FTZ R3, R78, -R38 ;  /* 0x800000264e037221 */ /* 0x001fe20000010000 */
        /* <DEDUP_REMOVED lines=13> */
[----:B------:R-:W-:Y:S01]  /*ba20*/  IMAD R45, R45, UR5, R2 ;  /* 0x000000052d2d7c24 */ /* 0x000fe2000f8e0202 */
[----:B-1----:R-:W-:-:S04]  /*ba30*/  LEA R2, P1, R114, UR8, 0x1 ;  /* 0x0000000872027c11 */ /* 0x002fc8000f8208ff */
[----:B------:R-:W-:Y:S01]  /*ba40*/  IADD3 R45, PT, PT, R115, R45, RZ ;  /* 0x0000002d732d7210 */ /* 0x000fe20007ffe0ff */
[----:B--234-:R-:W-:-:S06]  /*ba50*/  FADD.FTZ R4, R0, 1 ;  /* 0x3f80000000047421 */ /* 0x01cfcc0000010000 */
        /* <DEDUP_REMOVED lines=8> */
.L_x_2017:
[----:B------:R-:W-:Y:S05]  /*bae0*/  BSYNC.RECONVERGENT B0 ;  /* 0x0000000000007941 */ /* 0x000fea0003800200 */
.L_x_1953:
[----:B------:R-:W1:Y:S01]  /*baf0*/  LDCU UR4, c[0x0][0x3f8] ;  /* 0x00007f00ff0477ac */ /* 0x000e620008000800 */
[----:B------:R-:W-:Y:S02]  /*bb00*/  IADD3 R109, PT, PT, R86, R109, RZ ;  /* 0x0000006d566d7210 */ /* 0x000fe40007ffe0ff */
[----:B------:R-:W-:Y:S01]  /*bb10*/  IADD3 R90, PT, PT, R90, 0x1, RZ ;  /* 0x000000015a5a7810 */ /* 0x000fe20007ffe0ff */
[----:B------:R-:W1:Y:S02]  /*bb20*/  LDCU UR5, c[0x0][0x3c8] ;  /* 0x00007900ff0577ac */ /* 0x000e640008000800 */
[----:B-1----:R-:W-:-:S06]  /*bb30*/  UIMAD UR4, UR4, UR5, URZ ;  /* 0x00000005040472a4 */ /* 0x002fcc000f8e02ff */
[----:B------:R-:W-:-:S13]  /*bb40*/  ISETP.GE.AND P1, PT, R109, UR4, PT ;  /* 0x000000046d007c0c */ /* 0x000fda000bf26270 */
[----:B------:R-:W-:Y:S05]  /*bb50*/  @!P1 BRA `(.L_x_2080) ;  /* 0xffffff4400e49947 */ /* 0x000fea000383ffff */
[----:B------:R-:W-:Y:S05]  /*bb60*/  EXIT ;  /* 0x000000000000794d */ /* 0x000fea0003800000 */
.L_x_2081:
        /* <DEDUP_REMOVED lines=9> */
.L_x_4918:


//--------------------- .text._Z35group_norm_nhwc_fwd_one_pass_kernelI11Bf16IOFp32WLi512ELi120ELi480EEv26Group_norm_nhwc_fwd_params --------------------------
	.section	.text._Z35group_norm_nhwc_fwd_one_pass_kernelI11Bf16IOFp32WLi512ELi120ELi480EEv26Group_norm_nhwc_fwd_params,"ax",@progbits
	.align	128
        .global         _Z35group_norm_nhwc_fwd_one_pass_kernelI11Bf16IOFp32WLi512ELi120ELi480EEv26Group_norm_nhwc_fwd_params
        .type           _Z35group_norm_nhwc_fwd_one_pass_kernelI11Bf16IOFp32WLi512ELi120ELi480EEv26Group_norm_nhwc_fwd_params,@function
        .size           _Z35group_norm_nhwc_fwd_one_pass_kernelI11Bf16IOFp32WLi512ELi120ELi480EEv26Group_norm_nhwc_fwd_params,(.L_x_4919 - _Z35group_norm_nhwc_fwd_one_pass_kernelI11Bf16IOFp32WLi512ELi120ELi480EEv26Group_norm_nhwc_fwd_params)
        .other          _Z35group_norm_nhwc_fwd_one_pass_kernelI11Bf16IOFp32WLi512ELi120ELi480EEv26Group_norm_nhwc_fwd_params,@"STO_CUDA_ENTRY STV_DEFAULT"
_Z35group_norm_nhwc_fwd_one_pass_kernelI11Bf16IOFp32WLi512ELi120ELi480EEv26Group_norm_nhwc_fwd_params:
.text._Z35group_norm_nhwc_fwd_one_pass_kernelI11Bf16IOFp32WLi512ELi120ELi480EEv26Group_norm_nhwc_fwd_params:
[----:B------:R-:W0:Y:S08]  /*0000*/  LDC R1, c[0x0][0x37c] ;  /* 0x0000df00ff017b82 */ /* 0x000e300000000800 */
[----:B------:R-:W1:Y:S01]  /*0010*/  LDC R0, c[0x0][0x3c8] ;  /* 0x0000f200ff007b82 */ /* 0x000e620000000800 */
[----:B------:R-:W1:Y:S01]  /*0020*/  LDCU UR4, c[0x0][0x3f8] ;  /* 0x00007f00ff0477ac */ /* 0x000e620008000800 */
[----:B0-----:R-:W-:-:S05]  /*0030*/  VIADD R1, R1, 0xfffffc30 ;  /* 0xfffffc3001017836 */ /* 0x001fca0000000000 */
[----:B------:R-:W-:Y:S01]  /*0040*/  R2UR UR8, R1 ;  /* 0x00000000010872ca */ /* 0x000fe200000e0000 */
[----:B------:R-:W0:Y:S01]  /*0050*/  S2UR UR9, SR_CTAID.Y ;  /* 0x00000000000979c3 */ /* 0x000e220000002600 */
[----:B-1----:R-:W-:-:S05]  /*0060*/  IMAD R0, R0, UR4, RZ ;  /* 0x0000000400007c24 */ /* 0x002fca000f8e02ff */
[----:B0-----:R-:W-:-:S13]  /*0070*/  ISETP.LE.AND P0, PT, R0, UR9, PT ;  /* 0x0000000900007c0c */ /* 0x001fda000bf03270 */
[----:B------:R-:W-:Y:S05]  /*0080*/  @P0 EXIT ;  /* 0x000000000000094d */ /* 0x000fea0003800000 */
[----:B------:R-:W0:Y:S01]  /*0090*/  S2R R4, SR_TID.X ;  /* 0x0000000000047919 */ /* 0x000e220000002100 */
[----:B------:R-:W1:Y:S01]  /*00a0*/  S2UR UR4, SR_CTAID.X ;  /* 0x00000000000479c3 */ /* 0x000e620000002500 */
[----:B------:R-:W2:Y:S01]  /*00b0*/  LDCU.64 UR6, c[0x0][0x388] ;  /* 0x00007100ff0677ac */ /* 0x000ea20008000a00 */
[----:B------:R-:W-:Y:S01]  /*00c0*/  LOP3.LUT R2, R2, 0xfbffffff, RZ, 0xc0, !PT ;  /* 0xfbffffff02027812 */ /* 0x000fe200078ec0ff */
[----:B------:R-:W3:Y:S05]  /*00d0*/  LDCU.64 UR10, c[0x0][0x3e8] ;  /* 0x00007d00ff0a77ac */ /* 0x000eea0008000a00 */
[----:B------:R-:W4:Y:S01]  /*00e0*/  LDC R5, c[0x0][0x404] ;  /* 0x00010100ff057b82 */ /* 0x000f220000000800 */
[----:B------:R-:W0:Y:S01]  /*00f0*/  LDCU.64 UR18, c[0x0][0x358] ;  /* 0x00006b00ff1277ac */ /* 0x000e220008000a00 */
[----:B------:R-:W-:Y:S01]  /*0100*/  UIADD3 UR8, UPT, UPT, UR8, 0x10, URZ ;  /* 0x0000001008087890 */ /* 0x000fe2000fffe0ff */
[----:B--2---:R-:W-:-:S02]  /*0110*/  ISETP.NE.U32.AND P2, PT, RZ, UR6, PT ;  /* 0x00000006ff007c0c */ /* 0x004fc4000bf45070 */
[C---:B0-----:R-:W-:Y:S02]  /*0120*/  LOP3.LUT R0, R4.reuse, 0xffff, RZ, 0xc0, !PT ;  /* 0x0000ffff04007812 */ /* 0x041fe400078ec0ff */
[----:B-1----:R-:W-:-:S03]  /*0130*/  LOP3.LUT P1, RZ, R4, UR4, RZ, 0xfc, !PT ;  /* 0x0000000404ff7c12 */ /* 0x002fc6000f82fcff */
[----:B------:R-:W-:Y:S01]  /*0140*/  IMAD R0, R0, 0x445, RZ ;  /* 0x0000044500007824 */ /* 0x000fe200078e02ff */
[----:B------:R-:W-:-:S04]  /*0150*/  ISETP.NE.AND.EX P1, PT, RZ, UR7, !P1, P2 ;  /* 0x00000007ff007c0c */ /* 0x000fc8000cf25320 */
[----:B------:R-:W-:-:S04]  /*0160*/  SHF.R.U32.HI R0, RZ, 0x10, R0 ;  /* 0x00000010ff007819 */ /* 0x000fc80000011600 */
[----:B------:R-:W-:Y:S01]  /*0170*/  PRMT R3, R0, 0x9910, RZ ;  /* 0x0000991000037816 */ /* 0x000fe200000000ff */
[----:B----4-:R-:W-:Y:S01]  /*0180*/  IMAD R0, R5, UR4, R0 ;  /* 0x0000000405007c24 */ /* 0x010fe2000f8e0200 */
[----:B------:R-:W-:-:S03]  /*0190*/  UMOV UR4, URZ ;  /* 0x000000ff00047c82 */ /* 0x000fc60008000000 */
[----:B------:R-:W-:Y:S01]  /*01a0*/  IMAD R3, R3, 0x3c, RZ ;  /* 0x0000003c03037824 */ /* 0x000fe200078e02ff */
[----:B---3--:R-:W-:Y:S02]  /*01b0*/  ISETP.GE.U32.AND P0, PT, R0, UR10, PT ;  /* 0x0000000a00007c0c */ /* 0x008fe4000bf06070 */
[----:B------:R-:W-:Y:S01]  /*01c0*/  SHF.R.S32.HI R5, RZ, 0x1f, R0 ;  /* 0x0000001fff057819 */ /* 0x000fe20000011400 */
[----:B------:R-:W-:Y:S01]  /*01d0*/  IMAD.MOV R3, RZ, RZ, -R3 ;  /* 0x000000ffff037224 */ /* 0x000fe200078e0a03 */
[----:B------:R-:W-:Y:S02]  /*01e0*/  @P1 LOP3.LUT R2, R2, 0x4000000, RZ, 0xfc, !PT ;  /* 0x0400000002021812 */ /* 0x000fe400078efcff */
[----:B------:R-:W-:Y:S02]  /*01f0*/  ISETP.GE.AND.EX P0, PT, R5, UR11, PT, P0 ;  /* 0x0000000b05007c0c */ /* 0x000fe4000bf06300 */
[----:B------:R-:W-:-:S05]  /*0200*/  PRMT R3, R3, 0x7710, RZ ;  /* 0x0000771003037816 */ /* 0x000fca00000000ff */
[----:B------:R-:W-:-:S05]  /*0210*/  IMAD.IADD R3, R3, 0x1, R4 ;  /* 0x0000000103037824 */ /* 0x000fca00078e0204 */
[----:B------:R-:W-:-:S04]  /*0220*/  SHF.L.U32 R3, R3, 0x1, RZ ;  /* 0x0000000103037819 */ /* 0x000fc800000006ff */
[----:B------:R-:W-:-:S07]  /*0230*/  LOP3.LUT R24, R3, 0xffff, RZ, 0xc0, !PT ;  /* 0x0000ffff03187812 */ /* 0x000fce00078ec0ff */
.L_x_2119:
[----:B------:R-:W0:Y:S01]  /*0240*/  LDCU UR12, c[0x0][0x3f8] ;  /* 0x00007f00ff0c77ac */ /* 0x000e220008000800 */
[----:B------:R-:W-:Y:S01]  /*0250*/  IABS R7, UR9 ;  /* 0x0000000900077c13 */ /* 0x000fe20008000000 */
[C---:B------:R-:W-:Y:S01]  /*0260*/  VIADD R29, R0.reuse, 0x8 ;  /* 0x00000008001d7836 */ /* 0x040fe20000000000 */
[----:B-1----:R-:W1:Y:S01]  /*0270*/  @!P0 LDC.64 R36, c[0x0][0x3e0] ;  /* 0x0000f800ff248b82 */ /* 0x002e620000000a00 */
[----:B------:R-:W-:Y:S01]  /*0280*/  UMOV UR6, URZ ;  /* 0x000000ff00067c82 */ /* 0x000fe20008000000 */
[----:B------:R-:W-:Y:S01]  /*0290*/  R2UR UR10, R7 ;  /* 0x00000000070a72ca */ /* 0x000fe200000e0000 */
[----:B--2---:R-:W2:Y:S01]  /*02a0*/  LDCU.64 UR16, c[0x0][0x3e8] ;  /* 0x00007d00ff1077ac */ /* 0x004ea20008000a00 */
[----:B------:R-:W-:Y:S01]  /*02b0*/  SHF.R.S32.HI R33, RZ, 0x1f, R29 ;  /* 0x0000001fff217819 */ /* 0x000fe2000001141d */
[C---:B------:R-:W-:Y:S01]  /*02c0*/  VIADD R20, R0.reuse, 0x18 ;  /* 0x0000001800147836 */ /* 0x040fe20000000000 */
[C---:B------:R-:W-:Y:S01]  /*02d0*/  IADD3 R31, PT, PT, R0.reuse, 0x10, RZ ;  /* 0x00000010001f7810 */ /* 0x040fe20007ffe0ff */
[----:B---3--:R-:W3:Y:S01]  /*02e0*/  LDCU.64 UR14, c[0x0][0x3f0] ;  /* 0x00007e00ff0e77ac */ /* 0x008ee20008000a00 */
[----:B----4-:R-:W4:Y:S01]  /*02f0*/  @!P0 LDC.64 R22, c[0x0][0x390] ;  /* 0x0000e400ff168b82 */ /* 0x010f220000000a00 */
[----:B------:R-:W-:Y:S01]  /*0300*/  @!P0 SHF.R.S32.HI R9, RZ, 0x1f, R0 ;  /* 0x0000001fff098819 */ /* 0x000fe20000011400 */
[----:B------:R-:W-:Y:S01]  /*0310*/  VIADD R56, R0, 0x1e8 ;  /* 0x000001e800387836 */ /* 0x000fe20000000000 */
[----:B------:R-:W-:-:S02]  /*0320*/  SHF.R.S32.HI R35, RZ, 0x1f, R31 ;  /* 0x0000001fff237819 */ /* 0x000fc4000001141f */
[----:B------:R-:W-:Y:S01]  /*0330*/  SHF.R.S32.HI R25, RZ, 0x1f, R20 ;  /* 0x0000001fff197819 */ /* 0x000fe20000011414 */
[----:B0-----:R-:W-:Y:S01]  /*0340*/  IMAD.U32 R5, RZ, RZ, UR12 ;  /* 0x0000000cff057e24 */ /* 0x001fe2000f8e00ff */
[----:B------:R-:W-:Y:S01]  /*0350*/  UISETP.NE.AND UP1, UPT, UR12, URZ, UPT ;  /* 0x000000ff0c00728c */ /* 0x000fe2000bf25270 */
[----:B------:R-:W-:Y:S02]  /*0360*/  LOP3.LUT R4, R4, 0xfffffffd, RZ, 0xc0, !PT ;  /* 0xfffffffd04047812 */ /* 0x000fe400078ec0ff */
[----:B------:R-:W-:Y:S02]  /*0370*/  LOP3.LUT R2, R2, 0xfeffffff, RZ, 0xc0, !PT ;  /* 0xfeffffff02027812 */ /* 0x000fe400078ec0ff */
[----:B------:R-:W-:Y:S02]  /*0380*/  IABS R5, R5 ;  /* 0x0000000500057213 */ /* 0x000fe40000000000 */
[----:B--2---:R-:W-:Y:S01]  /*0390*/  ISETP.GE.U32.AND P1, PT, R29, UR16, PT ;  /* 0x000000101d007c0c */ /* 0x004fe2000bf26070 */
[----:B-1----:R-:W-:Y:S01]  /*03a0*/  @!P0 IMAD R8, R9, R36, RZ ;  /* 0x0000002409088224 */ /* 0x002fe200078e02ff */
[----:B------:R-:W-:Y:S01]  /*03b0*/  R2UR UR11, R5 ;  /* 0x00000000050b72ca */ /* 0x000fe200000e0000 */
[----:B---3--:R-:W-:Y:S01]  /*03c0*/  IMAD.U32 R11, RZ, RZ, UR14 ;  /* 0x0000000eff0b7e24 */ /* 0x008fe2000f8e00ff */
[----:B------:R-:W-:Y:S01]  /*03d0*/  ISETP.GE.AND.EX P6, PT, R33, UR17, PT, P1 ;  /* 0x0000001121007c0c */ /* 0x000fe2000bfc6310 */
[----:B------:R-:W-:Y:S01]  /*03e0*/  @!P0 IMAD R37, R0, R37, R8 ;  /* 0x0000002500258224 */ /* 0x000fe200078e0208 */
[----:B------:R-:W-:-:S02]  /*03f0*/  ISETP.GE.U32.AND P2, PT, R31, UR16, PT ;  /* 0x000000101f007c0c */ /* 0x000fc4000bf46070 */
[----:B------:R-:W-:Y:S02]  /*0400*/  ISETP.GE.U32.AND P1, PT, R20, UR16, PT ;  /* 0x0000001014007c0c */ /* 0x000fe4000bf26070 */
[----:B------:R-:W-:Y:S02]  /*0410*/  ISETP.GE.AND.EX P5, PT, R35, UR17, PT, P2 ;  /* 0x0000001123007c0c */ /* 0x000fe4000bfa6320 */
[----:B------:R-:W-:Y:S02]  /*0420*/  ISETP.GE.AND.EX P4, PT, R25, UR17, PT, P1 ;  /* 0x0000001119007c0c */ /* 0x000fe4000bf86310 */
[----:B------:R-:W-:Y:S01]  /*0430*/  @P0 LOP3.LUT R4, R4, 0x2, RZ, 0xfc, !PT ;  /* 0x0000000204040812 */ /* 0x000fe200078efcff */
[----:B------:R-:W0:Y:S01]  /*0440*/  I2F.RP R5, UR11 ;  /* 0x0000000b00057d06 */ /* 0x000e220008209400 */
[----:B------:R-:W-:Y:S01]  /*0450*/  LOP3.LUT R3, R3, 0x7fffffff, RZ, 0xc0, !PT ;  /* 0x7fffffff03037812 */ /* 0x000fe200078ec0ff */
[----:B------:R-:W1:Y:S01]  /*0460*/  @!P6 LDC.64 R18, c[0x0][0x3e0] ;  /* 0x0000f800ff12eb82 */ /* 0x000e620000000a00 */
[----:B------:R-:W-:-:S04]  /*0470*/  @P6 LOP3.LUT R2, R2, 0x1000000, RZ, 0xfc, !PT ;  /* 0x0100000002026812 */ /* 0x000fc800078efcff */
[----:B------:R-:W-:-:S03]  /*0480*/  LOP3.LUT R2, R2, 0xff7fffff, RZ, 0xc0, !PT ;  /* 0xff7fffff02027812 */ /* 0x000fc600078ec0ff */
[----:B------:R-:W2:Y:S01]  /*0490*/  @!P5 LDC.64 R16, c[0x0][0x3e0] ;  /* 0x0000f800ff10db82 */ /* 0x000ea20000000a00 */
[----:B------:R-:W-:Y:S01]  /*04a0*/  @P5 LOP3.LUT R2, R2, 0x800000, RZ, 0xfc, !PT ;  /* 0x0080000002025812 */ /* 0x000fe200078efcff */
[----:B0-----:R-:W0:Y:S03]  /*04b0*/  MUFU.RCP R5, R5 ;  /* 0x0000000500057308 */ /* 0x001e260000001000 */
[----:B------:R-:W-:-:S03]  /*04c0*/  LOP3.LUT R2, R2, 0xffbfffff, RZ, 0xc0, !PT ;  /* 0xffbfffff02027812 */ /* 0x000fc600078ec0ff */
[----:B-----5:R-:W3:Y:S01]  /*04d0*/  @!P6 LDC.64 R14, c[0x0][0x390] ;  /* 0x0000e400ff0eeb82 */ /* 0x020ee20000000a00 */
[----:B------:R-:W-:-:S04]  /*04e0*/  @P4 LOP3.LUT R2, R2, 0x400000, RZ, 0xfc, !PT ;  /* 0x0040000002024812 */ /* 0x000fc800078efcff */
[----:B------:R-:W-:-:S03]  /*04f0*/  LOP3.LUT R2, R2, 0xffdfffff, RZ, 0xc0, !PT ;  /* 0xffdfffff02027812 */ /* 0x000fc600078ec0ff */
[----:B------:R-:W4:Y:S01]  /*0500*/  @!P4 LDC.64 R12, c[0x0][0x3e0] ;  /* 0x0000f800ff0ccb82 */ /* 0x000f220000000a00 */
[----:B0-----:R-:W-:Y:S02]  /*0510*/  VIADD R6, R5, 0xffffffe ;  /* 0x0ffffffe05067836 */ /* 0x001fe40000000000 */
[----:B------:R-:W-:-:S05]  /*0520*/  VIADD R5, R0, 0x20 ;  /* 0x0000002000057836 */ /* 0x000fca0000000000 */
[----:B------:R-:W0:Y:S01]  /*0530*/  @!P5 LDC.64 R60, c[0x0][0x390] ;  /* 0x0000e400ff3cdb82 */ /* 0x000e220000000a00 */
[----:B------:R-:W1:Y:S01]  /*0540*/  F2I.FTZ.U32.TRUNC.NTZ R6, R6 ;  /* 0x0000000600067305 */ /* 0x000e62000021f000 */
[----:B------:R-:W-:-:S06]  /*0550*/  SHF.R.S32.HI R21, RZ, 0x1f, R5 ;  /* 0x0000001fff157819 */ /* 0x000fcc0000011405 */
[----:B------:R-:W0:Y:S01]  /*0560*/  @!P4 LDC.64 R58, c[0x0][0x390] ;  /* 0x0000e400ff3acb82 */ /* 0x000e220000000a00 */
[----:B----4-:R-:W-:Y:S01]  /*0570*/  @!P4 IMAD R25, R25, R12, RZ ;  /* 0x0000000c1919c224 */ /* 0x010fe200078e02ff */
[----:B-1----:R-:W-:-:S03]  /*0580*/  R2UR UR7, R6 ;  /* 0x00000000060772ca */ /* 0x002fc600000e0000 */
[----:B------:R-:W-:-:S10]  /*0590*/  @!P4 IMAD R25, R20, R13, R25 ;  /* 0x0000000d1419c224 */ /* 0x000fd400078e0219 */
[----:B------:R-:W-:-:S04]  /*05a0*/  UIADD3 UR5, UPT, UPT, URZ, -UR7, URZ ;  /* 0x80000007ff057290 */ /* 0x000fc8000fffe0ff */
[----:B------:R-:W-:-:S04]  /*05b0*/  UIMAD UR5, UR5, UR11, URZ ;  /* 0x0000000b050572a4 */ /* 0x000fc8000f8e02ff */
[----:B------:R-:W-:-:S04]  /*05c0*/  UIMAD.WIDE.U32 UR6, UR7, UR5, UR6 ;  /* 0x00000005070672a5 */ /* 0x000fc8000f8e0006 */
[----:B------:R-:W-:-:S04]  /*05d0*/  UIMAD.WIDE.U32 UR6, UR7, UR10, URZ ;  /* 0x0000000a070672a5 */ /* 0x000fc8000f8e00ff */
[----:B------:R-:W-:-:S04]  /*05e0*/  UIADD3 UR5, UPT, UPT, -UR7, URZ, URZ ;  /* 0x000000ff07057290 */ /* 0x000fc8000fffe1ff */
[----:B------:R-:W-:-:S04]  /*05f0*/  UIMAD UR5, UR11, UR5, UR10 ;  /* 0x000000050b0572a4 */ /* 0x000fc8000f8e020a */
[----:B------:R-:W-:-:S11]  /*0600*/  UISETP.GT.U32.AND UP2, UPT, UR11, UR5, UPT ;  /* 0x000000050b00728c */ /* 0x000fd6000bf44070 */
[----:B------:R-:W-:Y:S02]  /*0610*/  @!UP2 UIADD3 UR5, UPT, UPT, UR5, -UR11, URZ ;  /* 0x8000000b0505a290 */ /* 0x000fe4000fffe0ff */
[----:B------:R-:W-:Y:S02]  /*0620*/  @!UP2 UIADD3 UR7, UPT, UPT, UR7, 0x1, URZ ;  /* 0x000000010707a890 */ /* 0x000fe4000fffe0ff */
[----:B------:R-:W-:Y:S02]  /*0630*/  UISETP.GE.U32.AND UP0, UPT, UR5, UR11, UPT ;  /* 0x0000000b0500728c */ /* 0x000fe4000bf06070 */
[----:B------:R-:W-:-:S04]  /*0640*/  ULOP3.LUT UR5, UR9, UR12, URZ, 0x3c, !UPT ;  /* 0x0000000c09057292 */ /* 0x000fc8000f8e3cff */
[----:B------:R-:W-:-:S05]  /*0650*/  UISETP.GE.AND UP2, UPT, UR5, URZ, UPT ;  /* 0x000000ff0500728c */ /* 0x000fca000bf46270 */
[----:B------:R-:W-:-:S06]  /*0660*/  @UP0 UIADD3 UR7, UPT, UPT, UR7, 0x1, URZ ;  /* 0x0000000107070890 */ /* 0x000fcc000fffe0ff */
[----:B------:R-:W-:Y:S02]  /*0670*/  @!UP2 UIADD3 UR7, UPT, UPT, -UR7, URZ, URZ ;  /* 0x000000ff0707a290 */ /* 0x000fe4000fffe1ff */
[----:B------:R-:W-:-:S04]  /*0680*/  @!UP1 ULOP3.LUT UR7, URZ, UR12, URZ, 0x33, !UPT ;  /* 0x0000000cff079292 */ /* 0x000fc8000f8e33ff */
[----:B------:R-:W-:Y:S02]  /*0690*/  UIADD3 UR11, UPT, UPT, -UR7, URZ, URZ ;  /* 0x000000ff070b7290 */ /* 0x000fe4000fffe1ff */
[----:B------:R-:W-:Y:S02]  /*06a0*/  USHF.R.S32.HI UR5, URZ, 0x1f, UR7 ;  /* 0x0000001fff057899 */ /* 0x000fe40008011407 */
[----:B------:R-:W-:Y:S02]  /*06b0*/  UIMAD UR11, UR12, UR11, UR9 ;  /* 0x0000000b0c0b72a4 */ /* 0x000fe4000f8e0209 */
[----:B------:R-:W-:Y:S02]  /*06c0*/  UIMAD UR5, UR5, UR14, URZ ;  /* 0x0000000e050572a4 */ /* 0x000fe4000f8e02ff */
[----:B------:R-:W-:Y:S02]  /*06d0*/  UIMAD UR11, UR11, 0x78, URZ ;  /* 0x000000780b0b78a4 */ /* 0x000fe4000f8e02ff */
[----:B------:R-:W-:-:S04]  /*06e0*/  UIMAD UR5, UR7, UR15, UR5 ;  /* 0x0000000f070572a4 */ /* 0x000fc8000f8e0205 */
[----:B------:R-:W-:Y:S02]  /*06f0*/  IADD3 R6, P2, PT, R24, UR11, RZ ;  /* 0x0000000b18067c10 */ /* 0x000fe4000ff5e0ff */
[----:B------:R-:W-:-:S04]  /*0700*/  MOV R7, UR11 ;  /* 0x0000000b00077c02 */ /* 0x000fc80008000f00 */
[----:B------:R-:W-:Y:S02]  /*0710*/  LEA.HI.X.SX32 R7, R7, RZ, 0x1, P2 ;  /* 0x000000ff07077211 */ /* 0x000fe400010f0eff */
[----:B------:R-:W-:Y:S01]  /*0720*/  ISETP.GE.U32.AND P2, PT, R5, UR16, PT ;  /* 0x0000001005007c0c */ /* 0x000fe2000bf46070 */
[----:B------:R-:W-:-:S03]  /*0730*/  IMAD.WIDE.U32 R6, R11, UR7, R6 ;  /* 0x000000070b067c25 */ /* 0x000fc6000f8e0006 */
[----:B------:R-:W-:Y:S01]  /*0740*/  ISETP.GE.AND.EX P3, PT, R21, UR17, PT, P2 ;  /* 0x0000001115007c0c */ /* 0x000fe2000bf66320 */
[----:B------:R-:W-:Y:S01]  /*0750*/  VIADD R9, R7, UR5 ;  /* 0x0000000507097c36 */ /* 0x000fe20008000000 */
[----:B------:R-:W1:Y:S01]  /*0760*/  LDCU UR5, c[0x0][0x3ec] ;  /* 0x00007d80ff0577ac */ /* 0x000e620008000800 */
[----:B------:R-:W-:-:S04]  /*0770*/  @!P0 IMAD.MOV.U32 R8, RZ, RZ, R6 ;  /* 0x000000ffff088224 */ /* 0x000fc800078e0006 */
[----:B------:R-:W-:-:S04]  /*0780*/  @!P0 IMAD.WIDE.U32 R26, R0, R36, R8 ;  /* 0x00000024001a8225 */ /* 0x000fc800078e0008 */
[----:B------:R-:W-:Y:S01]  /*0790*/  @!P0 IMAD.IADD R24, R27, 0x1, R37 ;  /* 0x000000011b188824 */ /* 0x000fe200078e0225 */
[----:B------:R-:W-:Y:S01]  /*07a0*/  @!P0 LEA R28, P1, R26, R22, 0x1 ;  /* 0x000000161a1c8211 */ /* 0x000fe200078208ff */
[----:B------:R-:W-:Y:S01]  /*07b0*/  @!P6 IMAD R22, R33, R18, RZ ;  /* 0x000000122116e224 */ /* 0x000fe200078e02ff */
[----:B------:R-:W4:Y:S01]  /*07c0*/  @!P3 LDC.64 R10, c[0x0][0x3e0] ;  /* 0x0000f800ff0abb82 */ /* 0x000f220000000a00 */
[----:B------:R-:W-:Y:S02]  /*07d0*/  @P3 LOP3.LUT R2, R2, 0x200000, RZ, 0xfc, !PT ;  /* 0x0020000002023812 */ /* 0x000fe400078efcff */
[----:B------:R-:W-:Y:S01]  /*07e0*/  @!P0 LEA.HI.X R23, R26, R23, R24, 0x1, P1 ;  /* 0x000000171a178211 */ /* 0x000fe200008f0c18 */
[----:B------:R-:W-:Y:S01]  /*07f0*/  @!P6 IMAD R27, R29, R19, R22 ;  /* 0x000000131d1be224 */ /* 0x000fe200078e0216 */
[----:B------:R-:W-:Y:S01]  /*0800*/  @!P6 MOV R22, R6 ;  /* 0x000000060016e202 */ /* 0x000fe20000000f00 */
[----:B------:R-:W-:Y:S01]  /*0810*/  @!P0 STL [R1+0x184], R28 ;  /* 0x0001841c01008387 */ /* 0x000fe20000100800 */
[----:B--2---:R-:W-:Y:S01]  /*0820*/  @!P5 IMAD R24, R35, R16, RZ ;  /* 0x000000102318d224 */ /* 0x004fe200078e02ff */
[----:B------:R-:W-:-:S02]  /*0830*/  LOP3.LUT R2, R2, 0xffefffff, RZ, 0xc0, !PT ;  /* 0xffefffff02027812 */ /* 0x000fc400078ec0ff */
[----:B------:R2:W-:Y:S01]  /*0840*/  @!P0 STL [R1+0x180], R23 ;  /* 0x0001801701008387 */ /* 0x0005e20000100800 */
[----:B------:R-:W-:Y:S02]  /*0850*/  @!P5 IMAD R33, R31, R17, R24 ;  /* 0x000000111f21d224 */ /* 0x000fe400078e0218 */
[----:B--2---:R-:W-:Y:S02]  /*0860*/  @!P6 IMAD.MOV.U32 R23, RZ, RZ, R9 ;  /* 0x000000ffff17e224 */ /* 0x004fe400078e0009 */
[----:B------:R-:W-:Y:S02]  /*0870*/  @!P6 IMAD.WIDE.U32 R18, R29, R18, R22 ;  /* 0x000000121d12e225 */ /* 0x000fe400078e0016 */
[----:B------:R-:W2:Y:S02]  /*0880*/  @!P3 LDC.64 R28, c[0x0][0x390] ;  /* 0x0000e400ff1cbb82 */ /* 0x000ea40000000a00 */
[--C-:B------:R-:W-:Y:S01]  /*0890*/  @!P5 IMAD.MOV.U32 R22, RZ, RZ, R6.reuse ;  /* 0x000000ffff16d224 */ /* 0x100fe200078e0006 */
[----:B------:R-:W-:Y:S01]  /*08a0*/  @!P6 IADD3 R19, PT, PT, R19, R27, RZ ;  /* 0x0000001b1313e210 */ /* 0x000fe20007ffe0ff */
[----:B------:R-:W-:Y:S01]  /*08b0*/  @!P5 IMAD.MOV.U32 R23, RZ, RZ, R9 ;  /* 0x000000ffff17d224 */ /* 0x000fe200078e0009 */
[----:B---3--:R-:W-:Y:S01]  /*08c0*/  @!P6 LEA R36, P1, R18, R14, 0x1 ;  /* 0x0000000e1224e211 */ /* 0x008fe200078208ff */
[----:B------:R-:W-:-:S02]  /*08d0*/  @!P4 IMAD.MOV.U32 R14, RZ, RZ, R6 ;  /* 0x000000ffff0ec224 */ /* 0x000fc400078e0006 */
[----:B------:R-:W-:Y:S01]  /*08e0*/  @!P5 IMAD.WIDE.U32 R16, R31, R16, R22 ;  /* 0x000000101f10d225 */ /* 0x000fe200078e0016 */
[----:B------:R-:W-:-:S03]  /*08f0*/  @!P6 LEA.HI.X R37, R18, R15, R19, 0x1, P1 ;  /* 0x0000000f1225e211 */ /* 0x000fc600008f0c13 */
[----:B------:R-:W-:Y:S01]  /*0900*/  @!P4 IMAD.MOV.U32 R15, RZ, RZ, R9 ;  /* 0x000000ffff0fc224 */ /* 0x000fe200078e0009 */
[----:B0-----:R-:W-:Y:S01]  /*0910*/  @!P5 LEA R60, P1, R16, R60, 0x1 ;  /* 0x0000003c103cd211 */ /* 0x001fe200078208ff */
[----:B------:R-:W-:Y:S01]  /*0920*/  @!P5 IMAD.IADD R17, R17, 0x1, R33 ;  /* 0x000000011111d824 */ /* 0x000fe200078e0221 */
[----:B------:R-:W-:Y:S01]  /*0930*/  @!P6 STL.64 [R1+0x118], R36 ;  /* 0x000118240100e387 */ /* 0x000fe20000100a00 */
[----:B------:R-:W-:Y:S01]  /*0940*/  @!P4 IMAD.WIDE.U32 R12, R20, R12, R14 ;  /* 0x0000000c140cc225 */ /* 0x000fe200078e000e */
[----:B------:R-:W-:Y:S02]  /*0950*/  @!P3 MOV R14, R6 ;  /* 0x00000006000eb202 */ /* 0x000fe40000000f00 */
[----:B------:R-:W-:Y:S01]  /*0960*/  @!P5 LEA.HI.X R61, R16, R61, R17, 0x1, P1 ;  /* 0x0000003d103dd211 */ /* 0x000fe200008f0c11 */
[----:B----4-:R-:W-:Y:S01]  /*0970*/  @!P3 IMAD R18, R21, R10, RZ ;  /* 0x0000000a1512b224 */ /* 0x010fe200078e02ff */
[----:B------:R-:W-:Y:S01]  /*0980*/  @!P4 LEA R58, P1, R12, R58, 0x1 ;  /* 0x0000003a0c3ac211 */ /* 0x000fe200078208ff */
[----:B------:R-:W-:-:S02]  /*0990*/  @!P3 IMAD.MOV.U32 R15, RZ, RZ, R9 ;  /* 0x000000ffff0fb224 */ /* 0x000fc400078e0009 */
[C---:B------:R-:W-:Y:S01]  /*09a0*/  @!P3 IMAD R17, R5.reuse, R11, R18 ;  /* 0x0000000b0511b224 */ /* 0x040fe200078e0212 */
[----:B------:R-:W-:Y:S01]  /*09b0*/  STL [R1+0x3a8], R61 ;  /* 0x0003a83d01007387 */ /* 0x000fe20000100800 */
[----:B------:R-:W-:-:S03]  /*09c0*/  @!P3 IMAD.WIDE.U32 R10, R5, R10, R14 ;  /* 0x0000000a050ab225 */ /* 0x000fc600078e000e */
[----:B------:R0:W-:Y:S01]  /*09d0*/  STL.64 [R1+0x3b0], R60 ;  /* 0x0003b03c01007387 */ /* 0x0001e20000100a00 */
[----:B------:R-:W-:Y:S02]  /*09e0*/  @!P4 IMAD.IADD R5, R13, 0x1, R25 ;  /* 0x000000010d05c824 */ /* 0x000fe400078e0219 */
[----:B------:R-:W-:-:S03]  /*09f0*/  @!P3 IMAD.IADD R11, R11, 0x1, R17 ;  /* 0x000000010b0bb824 */ /* 0x000fc600078e0211 */
[----:B------:R-:W-:Y:S02]  /*0a00*/  @!P4 LEA.HI.X R59, R12, R59, R5, 0x1, P1 ;  /* 0x0000003b0c3bc211 */ /* 0x000fe400008f0c05 */
[----:B--2---:R-:W-:Y:S02]  /*0a10*/  @!P3 LEA R28, P1, R10, R28, 0x1 ;  /* 0x0000001c0a1cb211 */ /* 0x004fe400078208ff */
[----:B------:R-:W-:Y:S01]  /*0a20*/  IADD3 R5, PT, PT, R0, 0x28, RZ ;  /* 0x0000002800057810 */ /* 0x000fe20007ffe0ff */
[----:B------:R-:W-:Y:S01]  /*0a30*/  STL.64 [R1+0x3b8], R58 ;  /* 0x0003b83a01007387 */ /* 0x000fe20000100a00 */
[----:B------:R-:W-:Y:S02]  /*0a40*/  @!P3 LEA.HI.X R29, R10, R29, R11, 0x1, P1 ;  /* 0x0000001d0a1db211 */ /* 0x000fe400008f0c0b */
[----:B------:R-:W-:Y:S01]  /*0a50*/  ISETP.GE.U32.AND P1, PT, R5, UR16, PT ;  /* 0x0000001005007c0c */ /* 0x000fe2000bf26070 */
[----:B0-----:R-:W2:Y:S01]  /*0a60*/  LDL.LU.64 R60, [R1+0x118] ;  /* 0x00011800013c7983 */ /* 0x001ea20000300a00 */
[----:B------:R-:W-:-:S03]  /*0a70*/  SHF.R.S32.HI R11, RZ, 0x1f, R5 ;  /* 0x0000001fff0b7819 */ /* 0x000fc60000011405 */
[----:B------:R-:W-:Y:S01]  /*0a80*/  STL.64 [R1+0x3a0], R28 ;  /* 0x0003a01c01007387 */ /* 0x000fe20000100a00 */
[----:B------:R-:W-:-:S03]  /*0a90*/  ISETP.GE.AND.EX P0, PT, R11, UR17, PT, P1 ;  /* 0x000000110b007c0c */ /* 0x000fc6000bf06310 */
[----:B------:R-:W-:Y:S10]  /*0aa0*/  STL [R1+0x39c], R29 ;  /* 0x00039c1d01007387 */ /* 0x000ff40000100800 */
[----:B------:R-:W0:Y:S01]  /*0ab0*/  @!P0 LDC.64 R12, c[0x0][0x3e0] ;  /* 0x0000f800ff0c8b82 */ /* 0x000e220000000a00 */
[----:B------:R-:W-:-:S04]  /*0ac0*/  @P0 LOP3.LUT R2, R2, 0x100000, RZ, 0xfc, !PT ;  /* 0x0010000002020812 */ /* 0x000fc800078efcff */
[----:B------:R-:W-:-:S03]  /*0ad0*/  LOP3.LUT R2, R2, 0xfff7ffff, RZ, 0xc0, !PT ;  /* 0xfff7ffff02027812 */ /* 0x000fc600078ec0ff */
[----:B------:R-:W3:Y:S01]  /*0ae0*/  @!P0 LDC.64 R26, c[0x0][0x390] ;  /* 0x0000e400ff1a8b82 */ /* 0x000ee20000000a00 */
[----:B0-----:R-:W-:Y:S02]  /*0af0*/  @!P0 IMAD R10, R11, R12, RZ ;  /* 0x0000000c0b0a8224 */ /* 0x001fe400078e02ff */
[----:B------:R-:W-:Y:S02]  /*0b00*/  @!P0 IMAD.MOV.U32 R11, RZ, RZ, R9 ;  /* 0x000000ffff0b8224 */ /* 0x000fe400078e0009 */
[----:B------:R-:W-:Y:S02]  /*0b10*/  @!P0 IMAD R13, R5, R13, R10 ;  /* 0x0000000d050d8224 */ /* 0x000fe400078e020a */
[----:B------:R-:W-:-:S04]  /*0b20*/  @!P0 IMAD.MOV.U32 R10, RZ, RZ, R6 ;  /* 0x000000ffff0a8224 */ /* 0x000fc800078e0006 */
[----:B------:R-:W-:-:S04]  /*0b30*/  @!P0 IMAD.WIDE.U32 R10, R5, R12, R10 ;  /* 0x0000000c050a8225 */ /* 0x000fc800078e000a */
[----:B------:R-:W-:Y:S01]  /*0b40*/  @!P0 IMAD.IADD R5, R11, 0x1, R13 ;  /* 0x000000010b058824 */ /* 0x000fe200078e020d */
[----:B---3--:R-:W-:-:S04]  /*0b50*/  @!P0 LEA R26, P1, R10, R26, 0x1 ;  /* 0x0000001a0a1a8211 */ /* 0x008fc800078208ff */
[----:B------:R-:W-:Y:S02]  /*0b60*/  @!P0 LEA.HI.X R27, R10, R27, R5, 0x1, P1 ;  /* 0x0000001b0a1b8211 */ /* 0x000fe400008f0c05 */
[----:B------:R-:W-:-:S03]  /*0b70*/  IADD3 R5, PT, PT, R0, 0x30, RZ ;  /* 0x0000003000057810 */ /* 0x000fc60007ffe0ff */
[----:B------:R-:W-:Y:S01]  /*0b80*/  STL.64 [R1+0x3c0], R26 ;  /* 0x0003c01a01007387 */ /* 0x000fe20000100a00 */
[----:B------:R-:W-:Y:S02]  /*0b90*/  SHF.R.S32.HI R11, RZ, 0x1f, R5 ;  /* 0x0000001fff0b7819 */ /* 0x000fe40000011405 */
[----:B------:R-:W-:-:S04]  /*0ba0*/  ISETP.GE.U32.AND P1, PT, R5, UR16, PT ;  /* 0x0000001005007c0c */ /* 0x000fc8000bf26070 */
[----:B------:R-:W-:-:S13]  /*0bb0*/  ISETP.GE.AND.EX P0, PT, R11, UR17, PT, P1 ;  /* 0x000000110b007c0c */ /* 0x000fda000bf06310 */
        /* <DEDUP_REMOVED lines=12> */
[----:B------:R-:W-:-:S04]  /*0c80*/  IADD3 R5, PT, PT, R0, 0x38, RZ ;  /* 0x0000003800057810 */ /* 0x000fc80007ffe0ff */
[----:B------:R-:W-:Y:S02]  /*0c90*/  SHF.R.S32.HI R11, RZ, 0x1f, R5 ;  /* 0x0000001fff0b7819 */ /* 0x000fe40000011405 */
[----:B------:R-:W-:-:S04]  /*0ca0*/  ISETP.GE.U32.AND P1, PT, R5, UR16, PT ;  /* 0x0000001005007c0c */ /* 0x000fc8000bf26070 */
[----:B------:R-:W-:-:S13]  /*0cb0*/  ISETP.GE.AND.EX P0, PT, R11, UR17, PT, P1 ;  /* 0x000000110b007c0c */ /* 0x000fda000bf06310 */
[----:B------:R-:W0:Y:S08]  /*0cc0*/  @!P0 LDC.64 R12, c[0x0][0x3e0] ;  /* 0x0000f800ff0c8b82 */ /* 0x000e300000000a00 */
[----:B------:R-:W3:Y:S01]  /*0cd0*/  @!P0 LDC.64 R36, c[0x0][0x390] ;  /* 0x0000e400ff248b82 */ /* 0x000ee20000000a00 */
[----:B0-----:R-:W-:Y:S02]  /*0ce0*/  @!P0 IMAD R10, R11, R12, RZ ;  /* 0x0000000c0b0a8224 */ /* 0x001fe400078e02ff */
[----:B------:R-:W-:-:S02]  /*0cf0*/  @!P0 IMAD.MOV.U32 R11, RZ, RZ, R9 ;  /* 0x000000ffff0b8224 */ /* 0x000fc400078e0009 */
        /* <DEDUP_REMOVED lines=38> */
[----:B------:R-:W-:Y:S02]  /*0f60*/  IADD3 R5, PT, PT, R0, 0x50, RZ ;  /* 0x0000005000057810 */ /* 0x000fe40007ffe0ff */
[----:B------:R-:W-:Y:S01]  /*0f70*/  LOP3.LUT R4, R4, 0xfffffffe, RZ, 0xc0, !PT ;  /* 0xfffffffe04047812 */ /* 0x000fe200078ec0ff */
[----:B------:R0:W-:Y:S01]  /*0f80*/  STL [R1+0x398], R51 ;  /* 0x0003983301007387 */ /* 0x0001e20000100800 */
[----:B------:R-:W-:Y:S02]  /*0f90*/  SHF.R.S32.HI R11, RZ, 0x1f, R5 ;  /* 0x0000001fff0b7819 */ /* 0x000fe40000011405 */
[----:B------:R-:W-:-:S04]  /*0fa0*/  ISETP.GE.U32.AND P1, PT, R5, UR16, PT ;  /* 0x0000001005007c0c */ /* 0x000fc8000bf26070 */
[----:B------:R-:W-:-:S13]  /*0fb0*/  ISETP.GE.AND.EX P2, PT, R11, UR17, PT, P1 ;  /* 0x000000110b007c0c */ /* 0x000fda000bf46310 */
[----:B------:R-:W3:Y:S01]  /*0fc0*/  @!P2 LDC.64 R12, c[0x0][0x3e0] ;  /* 0x0000f800ff0cab82 */ /* 0x000ee20000000a00 */
[----:B------:R-:W-:-:S04]  /*0fd0*/  @P2 LOP3.LUT R2, R2, 0x8000, RZ, 0xfc, !PT ;  /* 0x0000800002022812 */ /* 0x000fc800078efcff */
[----:B------:R-:W-:-:S03]  /*0fe0*/  LOP3.LUT R2, R2, 0xffffbfff, RZ, 0xc0, !PT ;  /* 0xffffbfff02027812 */ /* 0x000fc600078ec0ff */
[----:B------:R-:W4:Y:S01]  /*0ff0*/  @!P2 LDC.64 R52, c[0x0][0x390] ;  /* 0x0000e400ff34ab82 */ /* 0x000f220000000a00 */
[----:B---3--:R-:W-:Y:S02]  /*1000*/  @!P2 IMAD R10, R11, R12, RZ ;  /* 0x0000000c0b0aa224 */ /* 0x008fe400078e02ff */
[----:B------:R-:W-:Y:S02]  /*1010*/  @!P2 IMAD.MOV.U32 R11, RZ, RZ, R9 ;  /* 0x000000ffff0ba224 */ /* 0x000fe400078e0009 */
[----:B------:R-:W-:Y:S02]  /*1020*/  @!P2 IMAD R13, R5, R13, R10 ;  /* 0x0000000d050da224 */ /* 0x000fe400078e020a */
[----:B------:R-:W-:-:S04]  /*1030*/  @!P2 IMAD.MOV.U32 R10, RZ, RZ, R6 ;  /* 0x000000ffff0aa224 */ /* 0x000fc800078e0006 */
[----:B------:R-:W-:-:S04]  /*1040*/  @!P2 IMAD.WIDE.U32 R10, R5, R12, R10 ;  /* 0x0000000c050aa225 */ /* 0x000fc800078e000a */
[----:B------:R-:W-:Y:S01]  /*1050*/  @!P2 IMAD.IADD R5, R11, 0x1, R13 ;  /* 0x000000010b05a824 */ /* 0x000fe200078e020d */
[----:B----4-:R-:W-:-:S04]  /*1060*/  @!P2 LEA R52, P1, R10, R52, 0x1 ;  /* 0x000000340a34a211 */ /* 0x010fc800078208ff */
[----:B------:R-:W-:Y:S02]  /*1070*/  @!P2 LEA.HI.X R53, R10, R53, R5, 0x1, P1 ;  /* 0x000000350a35a211 */ /* 0x000fe400008f0c05 */
[----:B------:R-:W-:Y:S02]  /*1080*/  IADD3 R5, PT, PT, R0, 0x58, RZ ;  /* 0x0000005800057810 */ /* 0x000fe40007ffe0ff */
[----:B0-----:R-:W-:Y:S01]  /*1090*/  PRMT R51, RZ, 0x7610, R51 ;  /* 0x00007610ff337816 */ /* 0x001fe20000000033 */
        /* <DEDUP_REMOVED lines=16> */
[----:B------:R-:W-:-:S04]  /*11a0*/  IADD3 R5, PT, PT, R0, 0x60, RZ ;  /* 0x0000006000057810 */ /* 0x000fc80007ffe0ff */
[----:B------:R-:W-:Y:S02]  /*11b0*/  SHF.R.S32.HI R11, RZ, 0x1f, R5 ;  /* 0x0000001fff0b7819 */ /* 0x000fe40000011405 */
[----:B------:R-:W-:-:S04]  /*11c0*/  ISETP.GE.U32.AND P1, PT, R5, UR16, PT ;  /* 0x0000001005007c0c */ /* 0x000fc8000bf26070 */
[----:B------:R-:W-:-:S13]  /*11d0*/  ISETP.GE.AND.EX P2, PT, R11, UR17, PT, P1 ;  /* 0x000000110b007c0c */ /* 0x000fda000bf46310 */
[----:B------:R-:W3:Y:S01]  /*11e0*/  @!P2 LDC.64 R14, c[0x0][0x3e0] ;  /* 0x0000f800ff0eab82 */ /* 0x000ee20000000a00 */
[----:B------:R-:W-:Y:S01]  /*11f0*/  @!P2 IMAD.MOV.U32 R12, RZ, RZ, R6 ;  /* 0x000000ffff0ca224 */ /* 0x000fe200078e0006 */
[----:B------:R-:W-:Y:S01]  /*1200*/  @P2 LOP3.LUT R2, R2, 0x2000, RZ, 0xfc, !PT ;  /* 0x0000200002022812 */ /* 0x000fe200078efcff */
[----:B------:R-:W-:-:S03]  /*1210*/  @!P2 IMAD.MOV.U32 R13, RZ, RZ, R9 ;  /* 0x000000ffff0da224 */ /* 0x000fc600078e0009 */
[----:B------:R-:W-:Y:S02]  /*1220*/  LOP3.LUT R2, R2, 0xffffefff, RZ, 0xc0, !PT ;  /* 0xffffefff02027812 */ /* 0x000fe400078ec0ff */
[----:B------:R-:W4:Y:S01]  /*1230*/  @!P2 LDC.64 R16, c[0x0][0x390] ;  /* 0x0000e400ff10ab82 */ /* 0x000f220000000a00 */
[-C--:B---3--:R-:W-:Y:S02]  /*1240*/  @!P2 IMAD R10, R11, R14.reuse, RZ ;  /* 0x0000000e0b0aa224 */ /* 0x088fe400078e02ff */
[----:B------:R-:W-:-:S04]  /*1250*/  @!P2 IMAD.WIDE.U32 R12, R5, R14, R12 ;  /* 0x0000000e050ca225 */ /* 0x000fc800078e000c */
[----:B------:R-:W-:Y:S01]  /*1260*/  @!P2 IMAD R11, R5, R15, R10 ;  /* 0x0000000f050ba224 */ /* 0x000fe200078e020a */
[----:B----4-:R-:W-:-:S03]  /*1270*/  @!P2 LEA R10, P1, R12, R16, 0x1 ;  /* 0x000000100c0aa211 */ /* 0x010fc600078208ff */
[----:B------:R-:W-:-:S05]  /*1280*/  @!P2 IMAD.IADD R5, R13, 0x1, R11 ;  /* 0x000000010d05a824 */ /* 0x000fca00078e020b */
[----:B------:R-:W-:Y:S02]  /*1290*/  @!P2 LEA.HI.X R11, R12, R17, R5, 0x1, P1 ;  /* 0x000000110c0ba211 */ /* 0x000fe400008f0c05 */
[----:B------:R-:W-:-:S04]  /*12a0*/  IADD3 R5, PT, PT, R0, 0x68, RZ ;  /* 0x0000006800057810 */ /* 0x000fc80007ffe0ff */
        /* <DEDUP_REMOVED lines=89> */
[----:B------:R-:W-:Y:S01]  /*1840*/  STL [R1+0x380], R39 ;  /* 0x0003802701007387 */ /* 0x000fe20000100800 */
        /* <DEDUP_REMOVED lines=80> */
[----:B------:R-:W-:Y:S01]  /*1d50*/  @!P2 STL.64 [R1+0x218], R54 ;  /* 0x000218360100a387 */ /* 0x000fe20000100a00 */
        /* <DEDUP_REMOVED lines=11> */
[----:B------:R-:W-:Y:S01]  /*1e10*/  @!P2 IMAD.WIDE.U32 R16, R5, R12, R16 ;  /* 0x0000000c0510a225 */ /* 0x000fe200078e0010 */
[----:B------:R-:W-:-:S03]  /*1e20*/  IADD3 R5, PT, PT, R0, 0xc0, RZ ;  /* 0x000000c000057810 */ /* 0x000fc60007ffe0ff */
[----:B------:R-:W-:Y:S01]  /*1e30*/  @!P2 IMAD.IADD R13, R17, 0x1, R13 ;  /* 0x00000001110da824 */ /* 0x000fe200078e020d */
[----:B---3--:R-:W-:-:S04]  /*1e40*/  @!P2 LEA R20, P1, R16, R14, 0x1 ;  /* 0x0000000e1014a211 */ /* 0x008fc800078208ff */
[----:B------:R-:W-:Y:S02]  /*1e50*/  @!P2 LEA.HI.X R21, R16, R15, R13, 0x1, P1 ;  /* 0x0000000f1015a211 */ /* 0x000fe400008f0c0d */
[----:B------:R-:W-:Y:S02]  /*1e60*/  SHF.R.S32.HI R16, RZ, 0x1f, R5 ;  /* 0x0000001fff107819 */ /* 0x000fe40000011405 */
[----:B------:R-:W-:Y:S01]  /*1e70*/  ISETP.GE.U32.AND P1, PT, R5, UR16, PT ;  /* 0x0000001005007c0c */ /* 0x000fe2000bf26070 */
[----:B------:R0:W-:Y:S03]  /*1e80*/  @!P2 STL.64 [R1+0x228], R20 ;  /* 0x000228140100a387 */ /* 0x0001e60000100a00 */
[----:B------:R-:W-:-:S13]  /*1e90*/  ISETP.GE.AND.EX P2, PT, R16, UR17, PT, P1 ;  /* 0x0000001110007c0c */ /* 0x000fda000bf46310 */
[----:B------:R-:W3:Y:S01]  /*1ea0*/  @!P2 LDC.64 R12, c[0x0][0x3e0] ;  /* 0x0000f800ff0cab82 */ /* 0x000ee20000000a00 */
[----:B------:R-:W-:Y:S01]  /*1eb0*/  @!P2 IMAD.MOV.U32 R17, RZ, RZ, R9 ;  /* 0x000000ffff11a224 */ /* 0x000fe200078e0009 */
[----:B------:R-:W-:-:S04]  /*1ec0*/  @P2 LOP3.LUT R2, R2, 0x2, RZ, 0xfc, !PT ;  /* 0x0000000202022812 */ /* 0x000fc800078efcff */
[----:B------:R-:W-:Y:S02]  /*1ed0*/  LOP3.LUT R2, R2, 0xfffffffe, RZ, 0xc0, !PT ;  /* 0xfffffffe02027812 */ /* 0x000fe400078ec0ff */
[----:B------:R-:W0:Y:S01]  /*1ee0*/  @!P2 LDC.64 R14, c[0x0][0x390] ;  /* 0x0000e400ff0eab82 */ /* 0x000e220000000a00 */
[----:B---3--:R-:W-:-:S04]  /*1ef0*/  @!P2 IMAD R16, R16, R12, RZ ;  /* 0x0000000c1010a224 */ /* 0x008fc800078e02ff */
[----:B------:R-:W-:Y:S02]  /*1f00*/  @!P2 IMAD R13, R5, R13, R16 ;  /* 0x0000000d050da224 */ /* 0x000fe400078e0210 */
[----:B------:R-:W-:-:S04]  /*1f10*/  @!P2 IMAD.MOV.U32 R16, RZ, RZ, R6 ;  /* 0x000000ffff10a224 */ /* 0x000fc800078e0006 */
[----:B------:R-:W-:-:S04]  /*1f20*/  @!P2 IMAD.WIDE.U32 R16, R5, R12, R16 ;  /* 0x0000000c0510a225 */ /* 0x000fc800078e0010 */
[----:B------:R-:W-:Y:S01]  /*1f30*/  VIADD R5, R0, 0xc8 ;  /* 0x000000c800057836 */ /* 0x000fe20000000000 */
[----:B------:R-:W-:Y:S02]  /*1f40*/  @!P2 IADD3 R13, PT, PT, R17, R13, RZ ;  /* 0x0000000d110da210 */ /* 0x000fe40007ffe0ff */
[----:B0-----:R-:W-:-:S04]  /*1f50*/  @!P2 LEA R20, P1, R16, R14, 0x1 ;  /* 0x0000000e1014a211 */ /* 0x001fc800078208ff */
[----:B------:R-:W-:Y:S02]  /*1f60*/  @!P2 LEA.HI.X R21, R16, R15, R13, 0x1, P1 ;  /* 0x0000000f1015a211 */ /* 0x000fe400008f0c0d */
[----:B------:R-:W-:Y:S02]  /*1f70*/  SHF.R.S32.HI R16, RZ, 0x1f, R5 ;  /* 0x0000001fff107819 */ /* 0x000fe40000011405 */
[----:B------:R-:W-:Y:S01]  /*1f80*/  ISETP.GE.U32.AND P1, PT, R5, UR16, PT ;  /* 0x0000001005007c0c */ /* 0x000fe2000bf26070 */
[----:B------:R0:W-:Y:S03]  /*1f90*/  @!P2 STL.64 [R1+0x238], R20 ;  /* 0x000238140100a387 */ /* 0x0001e60000100a00 */
[----:B------:R-:W-:-:S13]  /*1fa0*/  ISETP.GE.AND.EX P2, PT, R16, UR17, PT, P1 ;  /* 0x0000001110007c0c */ /* 0x000fda000bf46310 */
[----:B------:R-:W3:Y:S01]  /*1fb0*/  @!P2 LDC.64 R12, c[0x0][0x3e0] ;  /* 0x0000f800ff0cab82 */ /* 0x000ee20000000a00 */
[----:B------:R-:W-:Y:S02]  /*1fc0*/  @!P2 MOV R17, R9 ;  /* 0x000000090011a202 */ /* 0x000fe40000000f00 */
[----:B------:R-:W-:-:S04]  /*1fd0*/  @P2 LOP3.LUT R2, R2, 0x1, RZ, 0xfc, !PT ;  /* 0x0000000102022812 */ /* 0x000fc800078efcff */
[----:B------:R-:W-:Y:S01]  /*1fe0*/  LOP3.LUT R2, R2, 0xefffffff, RZ, 0xc0, !PT ;  /* 0xefffffff02027812 */ /* 0x000fe200078ec0ff */
[----:B------:R-:W0:Y:S01]  /*1ff0*/  @!P2 LDC.64 R14, c[0x0][0x390] ;  /* 0x0000e400ff0eab82 */ /* 0x000e220000000a00 */
[----:B---3--:R-:W-:-:S04]  /*2000*/  @!P2 IMAD R16, R16, R12, RZ ;  /* 0x0000000c1010a224 */ /* 0x008fc800078e02ff */
[----:B------:R-:W-:Y:S02]  /*2010*/  @!P2 IMAD R13, R5, R13, R16 ;  /* 0x0000000d050da224 */ /* 0x000fe400078e0210 */
[----:B------:R-:W-:-:S04]  /*2020*/  @!P2 IMAD.MOV.U32 R16, RZ, RZ, R6 ;  /* 0x000000ffff10a224 */ /* 0x000fc800078e0006 */
[----:B------:R-:W-:-:S04]  /*2030*/  @!P2 IMAD.WIDE.U32 R16, R5, R12, R16 ;  /* 0x0000000c0510a225 */ /* 0x000fc800078e0010 */
[----:B------:R-:W-:Y:S01]  /*2040*/  @!P2 IMAD.IADD R13, R17, 0x1, R13 ;  /* 0x00000001110da824 */ /* 0x000fe200078e020d */
[----:B0-----:R-:W-:Y:S01]  /*2050*/  @!P2 LEA R20, P1, R16, R14, 0x1 ;  /* 0x0000000e1014a211 */ /* 0x001fe200078208ff */
[----:B------:R-:W-:-:S03]  /*2060*/  VIADD R5, R0, 0xd0 ;  /* 0x000000d000057836 */ /* 0x000fc60000000000 */
        /* <DEDUP_REMOVED lines=11> */
[----:B------:R-:W-:Y:S01]  /*2120*/  @!P2 IMAD R13, R5, R13, R16 ;  /* 0x0000000d050da224 */ /* 0x000fe200078e0210 */
[----:B------:R-:W-:-:S05]  /*2130*/  @!P2 MOV R16, R6 ;  /* 0x000000060010a202 */ /* 0x000fca0000000f00 */
[----:B------:R-:W-:Y:S01]  /*2140*/  @!P2 IMAD.WIDE.U32 R16, R5, R12, R16 ;  /* 0x0000000c0510a225 */ /* 0x000fe200078e0010 */
[----:B------:R-:W-:-:S03]  /*2150*/  IADD3 R5, PT, PT, R0, 0xd8, RZ ;  /* 0x000000d800057810 */ /* 0x000fc60007ffe0ff */
[----:B------:R-:W-:Y:S01]  /*2160*/  @!P2 IMAD.IADD R13, R17, 0x1, R13 ;  /* 0x00000001110da824 */ /* 0x000fe200078e020d */
[----:B0-----:R-:W-:-:S04]  /*2170*/  @!P2 LEA R20, P1, R16, R14, 0x1 ;  /* 0x0000000e1014a211 */ /* 0x001fc800078208ff */
        /* <DEDUP_REMOVED lines=305> */
[C---:B0-----:R-:W-:Y:S02]  /*3490*/  @!P2 LEA R20, P1, R16.reuse, R12, 0x1 ;  /* 0x0000000c1014a211 */ /* 0x041fe400078208ff */
[----:B------:R-:W-:Y:S02]  /*34a0*/  SHF.R.S32.HI R14, RZ, 0x1f, R5 ;  /* 0x0000001fff0e7819 */ /* 0x000fe40000011405 */
[----:B------:R-:W-:Y:S02]  /*34b0*/  @!P2 LEA.HI.X R21, R16, R13, R15, 0x1, P1 ;  /* 0x0000000d1015a211 */ /* 0x000fe400008f0c0f */
[----:B------:R-:W-:-:S03]  /*34c0*/  ISETP.GE.U32.AND P1, PT, R5, UR16, PT ;  /* 0x0000001005007c0c */ /* 0x000fc6000bf26070 */
[----:B------:R0:W-:Y:S01]  /*34d0*/  @!P2 STL.64 [R1+0x1d8], R20 ;  /* 0x0001d8140100a387 */ /* 0x0001e20000100a00 */
[----:B------:R-:W-:-:S13]  /*34e0*/  ISETP.GE.AND.EX P2, PT, R14, UR17, PT, P1 ;  /* 0x000000110e007c0c */ /* 0x000fda000bf46310 */
[----:B------:R-:W3:Y:S01]  /*34f0*/  @!P2 LDC.64 R12, c[0x0][0x3e0] ;  /* 0x0000f800ff0cab82 */ /* 0x000ee20000000a00 */
[----:B------:R-:W-:Y:S01]  /*3500*/  @!P2 IMAD.MOV.U32 R15, RZ, RZ, R9 ;  /* 0x000000ffff0fa224 */ /* 0x000fe200078e0009 */
[----:B------:R-:W-:-:S04]  /*3510*/  @P2 LOP3.LUT R3, R3, 0x1000, RZ, 0xfc, !PT ;  /* 0x0000100003032812 */ /* 0x000fc800078efcff */
[----:B------:R-:W-:Y:S02]  /*3520*/  LOP3.LUT R3, R3, 0xfffff7ff, RZ, 0xc0, !PT ;  /* 0xfffff7ff03037812 */ /* 0x000fe400078ec0ff */
[----:B0-----:R-:W0:Y:S01]  /*3530*/  @!P2 LDC.64 R20, c[0x0][0x390] ;  /* 0x0000e400ff14ab82 */ /* 0x001e220000000a00 */
[----:B---3--:R-:W-:-:S04]  /*3540*/  @!P2 IMAD R14, R14, R12, RZ ;  /* 0x0000000c0e0ea224 */ /* 0x008fc800078e02ff */
[----:B------:R-:W-:Y:S02]  /*3550*/  @!P2 IMAD R13, R5, R13, R14 ;  /* 0x0000000d050da224 */ /* 0x000fe400078e020e */
[----:B------:R-:W-:-:S04]  /*3560*/  @!P2 IMAD.MOV.U32 R14, RZ, RZ, R6 ;  /* 0x000000ffff0ea224 */ /* 0x000fc800078e0006 */
[----:B------:R-:W-:-:S04]  /*3570*/  @!P2 IMAD.WIDE.U32 R14, R5, R12, R14 ;  /* 0x0000000c050ea225 */ /* 0x000fc800078e000e */
[----:B------:R-:W-:Y:S01]  /*3580*/  VIADD R5, R0, 0x170 ;  /* 0x0000017000057836 */ /* 0x000fe20000000000 */
[----:B------:R-:W-:Y:S02]  /*3590*/  @!P2 IADD3 R13, PT, PT, R15, R13, RZ ;  /* 0x0000000d0f0da210 */ /* 0x000fe40007ffe0ff */
[C---:B0-----:R-:W-:Y:S02]  /*35a0*/  @!P2 LEA R20, P1, R14.reuse, R20, 0x1 ;  /* 0x000000140e14a211 */ /* 0x041fe400078208ff */
[----:B------:R-:W-:Y:S02]  /*35b0*/  SHF.R.S32.HI R16, RZ, 0x1f, R5 ;  /* 0x0000001fff107819 */ /* 0x000fe40000011405 */
[----:B------:R-:W-:Y:S02]  /*35c0*/  @!P2 LEA.HI.X R21, R14, R21, R13, 0x1, P1 ;  /* 0x000000150e15a211 */ /* 0x000fe400008f0c0d */
[----:B------:R-:W-:-:S03]  /*35d0*/  ISETP.GE.U32.AND P1, PT, R5, UR16, PT ;  /* 0x0000001005007c0c */ /* 0x000fc6000bf26070 */
[----:B------:R-:W-:Y:S01]  /*35e0*/  STL.64 [R1+0x310], R20 ;  /* 0x0003101401007387 */ /* 0x000fe20000100a00 */
[----:B------:R-:W-:-:S03]  /*35f0*/  ISETP.GE.AND.EX P2, PT, R16, UR17, PT, P1 ;  /* 0x0000001110007c0c */ /* 0x000fc6000bf46310 */
[----:B------:R-:W-:Y:S04]  /*3600*/  STL.64 [R1+0x328], R20 ;  /* 0x0003281401007387 */ /* 0x000fe80000100a00 */
[----:B------:R-:W-:Y:S04]  /*3610*/  STL.64 [R1+0x340], R20 ;  /* 0x0003401401007387 */ /* 0x000fe80000100a00 */
[----:B------:R-:W-:Y:S02]  /*3620*/  STL.64 [R1+0x360], R20 ;  /* 0x0003601401007387 */ /* 0x000fe40000100a00 */
[----:B------:R-:W0:Y:S01]  /*3630*/  @!P2 LDC.64 R12, c[0x0][0x3e0] ;  /* 0x0000f800ff0cab82 */ /* 0x000e220000000a00 */
[----:B------:R-:W-:Y:S01]  /*3640*/  @!P2 MOV R17, R9 ;  /* 0x000000090011a202 */ /* 0x000fe20000000f00 */
[----:B------:R3:W-:Y:S01]  /*3650*/  STL.64 [R1+0x378], R20 ;  /* 0x0003781401007387 */ /* 0x0007e20000100a00 */
[----:B------:R-:W-:-:S04]  /*3660*/  @P2 LOP3.LUT R3, R3, 0x800, RZ, 0xfc, !PT ;  /* 0x0000080003032812 */ /* 0x000fc800078efcff */
[----:B------:R-:W-:Y:S01]  /*3670*/  LOP3.LUT R3, R3, 0xfffffbff, RZ, 0xc0, !PT ;  /* 0xfffffbff03037812 */ /* 0x000fe200078ec0ff */
[----:B------:R-:W4:Y:S01]  /*3680*/  @!P2 LDC.64 R14, c[0x0][0x390] ;  /* 0x0000e400ff0eab82 */ /* 0x000f220000000a00 */
[----:B0-----:R-:W-:-:S04]  /*3690*/  @!P2 IMAD R16, R16, R12, RZ ;  /* 0x0000000c1010a224 */ /* 0x001fc800078e02ff */
[----:B------:R-:W-:Y:S02]  /*36a0*/  @!P2 IMAD R13, R5, R13, R16 ;  /* 0x0000000d050da224 */ /* 0x000fe400078e0210 */
[----:B------:R-:W-:-:S04]  /*36b0*/  @!P2 IMAD.MOV.U32 R16, RZ, RZ, R6 ;  /* 0x000000ffff10a224 */ /* 0x000fc800078e0006 */
[----:B------:R-:W-:-:S04]  /*36c0*/  @!P2 IMAD.WIDE.U32 R16, R5, R12, R16 ;  /* 0x0000000c0510a225 */ /* 0x000fc800078e0010 */
[----:B------:R-:W-:Y:S01]  /*36d0*/  @!P2 IMAD.IADD R13, R17, 0x1, R13 ;  /* 0x00000001110da824 */ /* 0x000fe200078e020d */
[----:B----4-:R-:W-:Y:S01]  /*36e0*/  @!P2 LEA R26, P1, R16, R14, 0x1 ;  /* 0x0000000e101aa211 */ /* 0x010fe200078208ff */
[----:B------:R-:W-:-:S03]  /*36f0*/  VIADD R5, R0, 0x178 ;  /* 0x0000017800057836 */ /* 0x000fc60000000000 */
[----:B------:R-:W-:Y:S02]  /*3700*/  @!P2 LEA.HI.X R27, R16, R15, R13, 0x1, P1 ;  /* 0x0000000f101ba211 */ /* 0x000fe400008f0c0d */
[----:B------:R-:W-:Y:S02]  /*3710*/  SHF.R.S32.HI R16, RZ, 0x1f, R5 ;  /* 0x0000001fff107819 */ /* 0x000fe40000011405 */
[----:B------:R-:W-:Y:S01]  /*3720*/  ISETP.GE.U32.AND P1, PT, R5, UR16, PT ;  /* 0x0000001005007c0c */ /* 0x000fe2000bf26070 */
[----:B------:R-:W-:Y:S03]  /*3730*/  @!P2 STL.64 [R1+0x1d0], R26 ;  /* 0x0001d01a0100a387 */ /* 0x000fe60000100a00 */
[----:B------:R-:W-:-:S13]  /*3740*/  ISETP.GE.AND.EX P2, PT, R16, UR17, PT, P1 ;  /* 0x0000001110007c0c */ /* 0x000fda000bf46310 */
[----:B------:R-:W0:Y:S01]  /*3750*/  @!P2 LDC.64 R12, c[0x0][0x3e0] ;  /* 0x0000f800ff0cab82 */ /* 0x000e220000000a00 */
[----:B------:R-:W-:Y:S01]  /*3760*/  @!P2 IMAD.MOV.U32 R17, RZ, RZ, R9 ;  /* 0x000000ffff11a224 */ /* 0x000fe200078e0009 */
[----:B------:R-:W-:-:S04]  /*3770*/  @P2 LOP3.LUT R3, R3, 0x400, RZ, 0xfc, !PT ;  /* 0x0000040003032812 */ /* 0x000fc800078efcff */
[----:B------:R-:W-:Y:S02]  /*3780*/  LOP3.LUT R3, R3, 0xfffffdff, RZ, 0xc0, !PT ;  /* 0xfffffdff03037812 */ /* 0x000fe400078ec0ff */
[----:B------:R-:W4:Y:S01]  /*3790*/  @!P2 LDC.64 R14, c[0x0][0x390] ;  /* 0x0000e400ff0eab82 */ /* 0x000f220000000a00 */
[----:B0-----:R-:W-:-:S04]  /*37a0*/  @!P2 IMAD R16, R16, R12, RZ ;  /* 0x0000000c1010a224 */ /* 0x001fc800078e02ff */
[----:B------:R-:W-:Y:S01]  /*37b0*/  @!P2 IMAD R13, R5, R13, R16 ;  /* 0x0000000d050da224 */ /* 0x000fe200078e0210 */
[----:B------:R-:W-:-:S05]  /*37c0*/  @!P2 MOV R16, R6 ;  /* 0x000000060010a202 */ /* 0x000fca0000000f00 */
[----:B------:R-:W-:Y:S01]  /*37d0*/  @!P2 IMAD.WIDE.U32 R16, R5, R12, R16 ;  /* 0x0000000c0510a225 */ /* 0x000fe200078e0010 */
[----:B------:R-:W-:-:S03]  /*37e0*/  IADD3 R5, PT, PT, R0, 0x180, RZ ;  /* 0x0000018000057810 */ /* 0x000fc60007ffe0ff */
[----:B------:R-:W-:Y:S01]  /*37f0*/  @!P2 IMAD.IADD R13, R17, 0x1, R13 ;  /* 0x00000001110da824 */ /* 0x000fe200078e020d */
[----:B----4-:R-:W-:-:S04]  /*3800*/  @!P2 LEA R28, P1, R16, R14, 0x1 ;  /* 0x0000000e101ca211 */ /* 0x010fc800078208ff */
[----:B------:R-:W-:Y:S02]  /*3810*/  @!P2 LEA.HI.X R29, R16, R15, R13, 0x1, P1 ;  /* 0x0000000f101da211 */ /* 0x000fe400008f0c0d */
[----:B------:R-:W-:Y:S02]  /*3820*/  SHF.R.S32.HI R16, RZ, 0x1f, R5 ;  /* 0x0000001fff107819 */ /* 0x000fe40000011405 */
[----:B------:R-:W-:-:S04]  /*3830*/  ISETP.GE.U32.AND P1, PT, R5, UR16, PT ;  /* 0x0000001005007c0c */ /* 0x000fc8000bf26070 */
[----:B------:R-:W-:-:S13]  /*3840*/  ISETP.GE.AND.EX P2, PT, R16, UR17, PT, P1 ;  /* 0x0000001110007c0c */ /* 0x000fda000bf46310 */
[----:B------:R-:W0:Y:S01]  /*3850*/  @!P2 LDC.64 R12, c[0x0][0x3e0] ;  /* 0x0000f800ff0cab82 */ /* 0x000e220000000a00 */
[----:B------:R-:W-:Y:S01]  /*3860*/  @!P2 IMAD.MOV.U32 R17, RZ, RZ, R9 ;  /* 0x000000ffff11a224 */ /* 0x000fe200078e0009 */
[----:B------:R-:W-:-:S04]  /*3870*/  @P2 LOP3.LUT R3, R3, 0x200, RZ, 0xfc, !PT ;  /* 0x0000020003032812 */ /* 0x000fc800078efcff */
[----:B------:R-:W-:Y:S02]  /*3880*/  LOP3.LUT R3, R3, 0xfffffeff, RZ, 0xc0, !PT ;  /* 0xfffffeff03037812 */ /* 0x000fe400078ec0ff */
[----:B------:R-:W3:Y:S01]  /*3890*/  @!P2 LDC.64 R14, c[0x0][0x390] ;  /* 0x0000e400ff0eab82 */ /* 0x000ee20000000a00 */
[----:B0-----:R-:W-:-:S04]  /*38a0*/  @!P2 IMAD R16, R16, R12, RZ ;  /* 0x0000000c1010a224 */ /* 0x001fc800078e02ff */
[----:B------:R-:W-:Y:S02]  /*38b0*/  @!P2 IMAD R13, R5, R13, R16 ;  /* 0x0000000d050da224 */ /* 0x000fe400078e0210 */
[----:B------:R-:W-:-:S04]  /*38c0*/  @!P2 IMAD.MOV.U32 R16, RZ, RZ, R6 ;  /* 0x000000ffff10a224 */ /* 0x000fc800078e0006 */
[----:B------:R-:W-:-:S04]  /*38d0*/  @!P2 IMAD.WIDE.U32 R16, R5, R12, R16 ;  /* 0x0000000c0510a225 */ /* 0x000fc800078e0010 */
[----:B------:R-:W-:Y:S01]  /*38e0*/  VIADD R5, R0, 0x188 ;  /* 0x0000018800057836 */ /* 0x000fe20000000000 */
[----:B------:R-:W-:Y:S02]  /*38f0*/  @!P2 IADD3 R13, PT, PT, R17, R13, RZ ;  /* 0x0000000d110da210 */ /* 0x000fe40007ffe0ff */
[----:B---3--:R-:W-:-:S04]  /*3900*/  @!P2 LEA R20, P1, R16, R14, 0x1 ;  /* 0x0000000e1014a211 */ /* 0x008fc800078208ff */
        /* <DEDUP_REMOVED lines=72> */
[----:B-1----:R-:W-:-:S13]  /*3d90*/  ISETP.GE.AND.EX P2, PT, R16, UR5, PT, P1 ;  /* 0x0000000510007c0c */ /* 0x002fda000bf46310 */
[----:B------:R-:W1:Y:S01]  /*3da0*/  @!P2 LDC.64 R12, c[0x0][0x3e0] ;  /* 0x0000f800ff0cab82 */ /* 0x000e620000000a00 */
[----:B------:R-:W-:Y:S01]  /*3db0*/  @!P2 IMAD.MOV.U32 R17, RZ, RZ, R9 ;  /* 0x000000ffff11a224 */ /* 0x000fe200078e0009 */
[----:B------:R-:W-:-:S04]  /*3dc0*/  @P2 LOP3.LUT R3, R3, 0x10, RZ, 0xfc, !PT ;  /* 0x0000001003032812 */ /* 0x000fc800078efcff */
[----:B------:R-:W-:Y:S02]  /*3dd0*/  LOP3.LUT R3, R3, 0xfffffff7, RZ, 0xc0, !PT ;  /* 0xfffffff703037812 */ /* 0x000fe400078ec0ff */
[----:B------:R-:W0:Y:S01]  /*3de0*/  @!P2 LDC.64 R14, c[0x0][0x390] ;  /* 0x0000e400ff0eab82 */ /* 0x000e220000000a00 */
[----:B-1----:R-:W-:-:S04]  /*3df0*/  @!P2 IMAD R16, R16, R12, RZ ;  /* 0x0000000c1010a224 */ /* 0x002fc800078e02ff */
        /* <DEDUP_REMOVED lines=11> */
[----:B------:R-:W1:Y:S01]  /*3eb0*/  @!P2 LDC.64 R12, c[0x0][0x3e0] ;  /* 0x0000f800ff0cab82 */ /* 0x000e620000000a00 */
[----:B------:R-:W-:Y:S01]  /*3ec0*/  @!P2 IMAD.MOV.U32 R17, RZ, RZ, R9 ;  /* 0x000000ffff11a224 */ /* 0x000fe200078e0009 */
[----:B------:R-:W-:-:S04]  /*3ed0*/  @P2 LOP3.LUT R3, R3, 0x8, RZ, 0xfc, !PT ;  /* 0x0000000803032812 */ /* 0x000fc800078efcff */
[----:B------:R-:W-:Y:S02]  /*3ee0*/  LOP3.LUT R3, R3, 0xfffffffb, RZ, 0xc0, !PT ;  /* 0xfffffffb03037812 */ /* 0x000fe400078ec0ff */
[----:B------:R-:W0:Y:S01]  /*3ef0*/  @!P2 LDC.64 R14, c[0x0][0x390] ;  /* 0x0000e400ff0eab82 */ /* 0x000e220000000a00 */
[----:B-1----:R-:W-:-:S04]  /*3f00*/  @!P2 IMAD R16, R16, R12, RZ ;  /* 0x0000000c1010a224 */ /* 0x002fc800078e02ff */
        /* <DEDUP_REMOVED lines=11> */
[----:B------:R-:W1:Y:S01]  /*3fc0*/  @!P2 LDC.64 R12, c[0x0][0x3e0] ;  /* 0x0000f800ff0cab82 */ /* 0x000e620000000a00 */
[----:B------:R-:W-:Y:S02]  /*3fd0*/  @!P2 MOV R17, R9 ;  /* 0x000000090011a202 */ /* 0x000fe40000000f00 */
[----:B------:R-:W-:-:S04]  /*3fe0*/  @P2 LOP3.LUT R3, R3, 0x4, RZ, 0xfc, !PT ;  /* 0x0000000403032812 */ /* 0x000fc800078efcff */
[----:B------:R-:W-:Y:S01]  /*3ff0*/  LOP3.LUT R3, R3, 0xfffffffd, RZ, 0xc0, !PT ;  /* 0xfffffffd03037812 */ /* 0x000fe200078ec0ff */
[----:B------:R-:W0:Y:S01]  /*4000*/  @!P2 LDC.64 R14, c[0x0][0x390] ;  /* 0x0000e400ff0eab82 */ /* 0x000e220000000a00 */
[----:B-1----:R-:W-:-:S04]  /*4010*/  @!P2 IMAD R16, R16, R12, RZ ;  /* 0x0000000c1010a224 */ /* 0x002fc800078e02ff */
        /* <DEDUP_REMOVED lines=30> */
[----:B------:R-:W-:-:S06]  /*4200*/  @P2 LOP3.LUT R3, R3, 0x1, RZ, 0xfc, !PT ;  /* 0x0000000103032812 */ /* 0x000fcc00078efcff */
        /* <DEDUP_REMOVED lines=15> */
[----:B------:R-:W-:-:S05]  /*4300*/  @P1 LOP3.LUT R2, R2, 0x10000000, RZ, 0xfc, !PT ;  /* 0x1000000002021812 */ /* 0x000fca00078efcff */
        /* <DEDUP_REMOVED lines=10> */
[----:B------:R-:W-:Y:S02]  /*43b0*/  ISETP.GE.U32.AND P2, PT, R5, UR16, PT ;  /* 0x0000001005007c0c */ /* 0x000fe4000bf46070 */
[----:B------:R-:W-:Y:S02]  /*43c0*/  LOP3.LUT P1, RZ, R2, 0x400000, RZ, 0xc0, !PT ;  /* 0x0040000002ff7812 */ /* 0x000fe4000782c0ff */
[----:B------:R-:W-:Y:S02]  /*43d0*/  ISETP.GE.AND.EX P2, PT, R16, UR5, PT, P2 ;  /* 0x0000000510007c0c */ /* 0x000fe4000bf46320 */
[----:B------:R-:W-:-:S11]  /*43e0*/  LOP3.LUT R2, R2, 0xf7ffffff, RZ, 0xc0, !PT ;  /* 0xf7ffffff02027812 */ /* 0x000fd600078ec0ff */
[----:B------:R-:W0:Y:S01]  /*43f0*/  @!P2 LDC.64 R12, c[0x0][0x3e0] ;  /* 0x0000f800ff0cab82 */ /* 0x000e220000000a00 */
[----:B------:R-:W-:Y:S01]  /*4400*/  @!P2 IMAD.MOV.U32 R17, RZ, RZ, R9 ;  /* 0x000000ffff11a224 */ /* 0x000fe200078e0009 */
[----:B------:R-:W-:-:S06]  /*4410*/  @P2 LOP3.LUT R2, R2, 0x8000000, RZ, 0xfc, !PT ;  /* 0x0800000002022812 */ /* 0x000fcc00078efcff */
[----:B------:R-:W1:Y:S01]  /*4420*/  @!P2 LDC.64 R14, c[0x0][0x390] ;  /* 0x0000e400ff0eab82 */ /* 0x000e620000000a00 */
[----:B0-----:R-:W-:-:S04]  /*4430*/  @!P2 IMAD R16, R16, R12, RZ ;  /* 0x0000000c1010a224 */ /* 0x001fc800078e02ff */
[----:B------:R-:W-:Y:S01]  /*4440*/  @!P2 IMAD R13, R5, R13, R16 ;  /* 0x0000000d050da224 */ /* 0x000fe200078e0210 */
[----:B------:R-:W-:-:S05]  /*4450*/  @!P2 MOV R16, R6 ;  /* 0x000000060010a202 */ /* 0x000fca0000000f00 */
[----:B------:R-:W-:Y:S01]  /*4460*/  @!P2 IMAD.WIDE.U32 R16, R5, R12, R16 ;  /* 0x0000000c0510a225 */ /* 0x000fe200078e0010 */
[----:B------:R-:W-:-:S03]  /*4470*/  IADD3 R5, PT, PT, R0, 0x1e0, RZ ;  /* 0x000001e000057810 */ /* 0x000fc60007ffe0ff */
[----:B------:R-:W-:Y:S01]  /*4480*/  @!P2 IMAD.IADD R13, R17, 0x1, R13 ;  /* 0x00000001110da824 */ /* 0x000fe200078e020d */
[C---:B-1----:R-:W-:Y:S02]  /*4490*/  @!P2 LEA R26, P3, R16.reuse, R14, 0x1 ;  /* 0x0000000e101aa211 */ /* 0x042fe400078608ff */
[----:B------:R-:W-:Y:S02]  /*44a0*/  SHF.R.S32.HI R14, RZ, 0x1f, R5 ;  /* 0x0000001fff0e7819 */ /* 0x000fe40000011405 */
[----:B------:R-:W-:Y:S02]  /*44b0*/  @!P2 LEA.HI.X R27, R16, R15, R13, 0x1, P3 ;  /* 0x0000000f101ba211 */ /* 0x000fe400018f0c0d */
[----:B------:R-:W-:Y:S02]  /*44c0*/  ISETP.GE.U32.AND P3, PT, R5, UR16, PT ;  /* 0x0000001005007c0c */ /* 0x000fe4000bf66070 */
[----:B------:R-:W-:Y:S02]  /*44d0*/  LOP3.LUT P2, RZ, R2, 0x200000, RZ, 0xc0, !PT ;  /* 0x0020000002ff7812 */ /* 0x000fe4000784c0ff */
[----:B------:R-:W-:-:S02]  /*44e0*/  ISETP.GE.AND.EX P3, PT, R14, UR5, PT, P3 ;  /* 0x000000050e007c0c */ /* 0x000fc4000bf66330 */
[----:B------:R-:W-:-:S11]  /*44f0*/  LOP3.LUT R2, R2, 0xdfffffff, RZ, 0xc0, !PT ;  /* 0xdfffffff02027812 */ /* 0x000fd600078ec0ff */
[----:B------:R-:W0:Y:S01]  /*4500*/  @!P3 LDC.64 R12, c[0x0][0x3e0] ;  /* 0x0000f800ff0cbb82 */ /* 0x000e220000000a00 */
[----:B------:R-:W-:Y:S01]  /*4510*/  @!P3 IMAD.MOV.U32 R15, RZ, RZ, R9 ;  /* 0x000000ffff0fb224 */ /* 0x000fe200078e0009 */
[----:B------:R-:W-:-:S04]  /*4520*/  @P3 LOP3.LUT R2, R2, 0x20000000, RZ, 0xfc, !PT ;  /* 0x2000000002023812 */ /* 0x000fc800078efcff */
[----:B------:R-:W-:Y:S02]  /*4530*/  LOP3.LUT R2, R2, 0xbfffffff, RZ, 0xc0, !PT ;  /* 0xbfffffff02027812 */ /* 0x000fe400078ec0ff */
[----:B------:R-:W1:Y:S01]  /*4540*/  @!P3 LDC.64 R16, c[0x0][0x390] ;  /* 0x0000e400ff10bb82 */ /* 0x000e620000000a00 */
[----:B0-----:R-:W-:-:S04]  /*4550*/  @!P3 IMAD R14, R14, R12, RZ ;  /* 0x0000000c0e0eb224 */ /* 0x001fc800078e02ff */
[----:B------:R-:W-:Y:S02]  /*4560*/  @!P3 IMAD R13, R5, R13, R14 ;  /* 0x0000000d050db224 */ /* 0x000fe400078e020e */
[----:B------:R-:W-:-:S04]  /*4570*/  @!P3 IMAD.MOV.U32 R14, RZ, RZ, R6 ;  /* 0x000000ffff0eb224 */ /* 0x000fc800078e0006 */
[----:B------:R-:W-:Y:S01]  /*4580*/  @!P3 IMAD.WIDE.U32 R14, R5, R12, R14 ;  /* 0x0000000c050eb225 */ /* 0x000fe200078e000e */
[----:B------:R-:W-:-:S04]  /*4590*/  SHF.R.S32.HI R5, RZ, 0x1f, R56 ;  /* 0x0000001fff057819 */ /* 0x000fc80000011438 */
[----:B------:R-:W-:Y:S02]  /*45a0*/  @!P3 IADD3 R13, PT, PT, R15, R13, RZ ;  /* 0x0000000d0f0db210 */ /* 0x000fe40007ffe0ff */
[----:B-1----:R-:W-:-:S04]  /*45b0*/  @!P3 LEA R16, P4, R14, R16, 0x1 ;  /* 0x000000100e10b211 */ /* 0x002fc800078808ff */
[----:B------:R-:W-:Y:S02]  /*45c0*/  @!P3 LEA.HI.X R17, R14, R17, R13, 0x1, P4 ;  /* 0x000000110e11b211 */ /* 0x000fe400020f0c0d */
[----:B------:R-:W-:-:S03]  /*45d0*/  ISETP.GE.U32.AND P4, PT, R56, UR16, PT ;  /* 0x0000001038007c0c */ /* 0x000fc6000bf86070 */
[----:B------:R0:W-:Y:S01]  /*45e0*/  STL.64 [R1+0x2e8], R16 ;  /* 0x0002e81001007387 */ /* 0x0001e20000100a00 */
[----:B------:R-:W-:Y:S02]  /*45f0*/  ISETP.GE.AND.EX P4, PT, R5, UR5, PT, P4 ;  /* 0x0000000505007c0c */ /* 0x000fe4000bf86340 */
[----:B0-----:R-:W-:Y:S01]  /*4600*/  MOV R16, R26 ;  /* 0x0000001a00107202 */ /* 0x001fe20000000f00 */
[----:B------:R-:W-:-:S10]  /*4610*/  IMAD.MOV.U32 R17, RZ, RZ, R27 ;  /* 0x000000ffff117224 */ /* 0x000fd400078e001b */
[----:B------:R-:W0:Y:S01]  /*4620*/  @!P4 LDC.64 R12, c[0x0][0x3e0] ;  /* 0x0000f800ff0ccb82 */ /* 0x000e220000000a00 */
[----:B------:R-:W-:Y:S01]  /*4630*/  @!P4 MOV R55, R9 ;  /* 0x000000090037c202 */ /* 0x000fe20000000f00 */
[----:B------:R-:W-:Y:S01]  /*4640*/  @!P4 IMAD.MOV.U32 R54, RZ, RZ, R6 ;  /* 0x000000ffff36c224 */ /* 0x000fe200078e0006 */
[----:B------:R-:W-:-:S05]  /*4650*/  @P4 LOP3.LUT R2, R2, 0x40000000, RZ, 0xfc, !PT ;  /* 0x4000000002024812 */ /* 0x000fca00078efcff */
[----:B------:R-:W1:Y:S01]  /*4660*/  @!P4 LDC.64 R14, c[0x0][0x390] ;  /* 0x0000e400ff0ecb82 */ /* 0x000e620000000a00 */
[----:B0-----:R-:W-:-:S04]  /*4670*/  @!P4 IMAD R5, R5, R12, RZ ;  /* 0x0000000c0505c224 */ /* 0x001fc800078e02ff */
[C---:B------:R-:W-:Y:S02]  /*4680*/  @!P4 IMAD R5, R56.reuse, R13, R5 ;  /* 0x0000000d3805c224 */ /* 0x040fe400078e0205 */
[----:B------:R-:W-:-:S04]  /*4690*/  @!P4 IMAD.WIDE.U32 R12, R56, R12, R54 ;  /* 0x0000000c380cc225 */ /* 0x000fc800078e0036 */
[----:B------:R-:W-:Y:S01]  /*46a0*/  @!P4 IMAD.IADD R5, R13, 0x1, R5 ;  /* 0x000000010d05c824 */ /* 0x000fe200078e0205 */
[----:B-1----:R-:W-:-:S04]  /*46b0*/  @!P4 LEA R14, P5, R12, R14, 0x1 ;  /* 0x0000000e0c0ec211 */ /* 0x002fc800078a08ff */
[----:B------:R-:W-:Y:S01]  /*46c0*/  @!P4 LEA.HI.X R15, R12, R15, R5, 0x1, P5 ;  /* 0x0000000f0c0fc211 */ /* 0x000fe200028f0c05 */
[----:B------:R-:W-:Y:S01]  /*46d0*/  VIADD R5, R0, 0x1f0 ;  /* 0x000001f000057836 */ /* 0x000fe20000000000 */
[----:B------:R-:W-:Y:S02]  /*46e0*/  LOP3.LUT R2, R2, 0x7fffffff, RZ, 0xc0, !PT ;  /* 0x7fffffff02027812 */ /* 0x000fe400078ec0ff */
[----:B------:R-:W-:Y:S01]  /*46f0*/  PRMT R39, RZ, 0x7610, R39 ;  /* 0x00007610ff277816 */ /* 0x000fe20000000027 */
[----:B------:R-:W-:Y:S01]  /*4700*/  STL.64 [R1+0x2f0], R14 ;  /* 0x0002f00e01007387 */ /* 0x000fe20000100a00 */
[----:B------:R-:W-:Y:S02]  /*4710*/  SHF.R.S32.HI R56, RZ, 0x1f, R5 ;  /* 0x0000001fff387819 */ /* 0x000fe40000011405 */
[----:B------:R-:W-:-:S04]  /*4720*/  ISETP.GE.U32.AND P5, PT, R5, UR16, PT ;  /* 0x0000001005007c0c */ /* 0x000fc8000bfa6070 */
[----:B------:R-:W-:-:S13]  /*4730*/  ISETP.GE.AND.EX P5, PT, R56, UR5, PT, P5 ;  /* 0x0000000538007c0c */ /* 0x000fda000bfa6350 */
[----:B------:R-:W0:Y:S01]  /*4740*/  @!P5 LDC.64 R54, c[0x0][0x3e0] ;  /* 0x0000f800ff36db82 */ /* 0x000e220000000a00 */
[----:B------:R-:W-:-:S07]  /*4750*/  @!P5 IMAD.MOV.U32 R57, RZ, RZ, R9 ;  /* 0x000000ffff39d224 */ /* 0x000fce00078e0009 */
[----:B------:R-:W1:Y:S01]  /*4760*/  @!P5 LDC.64 R12, c[0x0][0x390] ;  /* 0x0000e400ff0cdb82 */ /* 0x000e620000000a00 */
[----:B0-----:R-:W-:-:S04]  /*4770*/  @!P5 IMAD R56, R56, R54, RZ ;  /* 0x000000363838d224 */ /* 0x001fc800078e02ff */
[----:B------:R-:W-:Y:S01]  /*4780*/  @!P5 IMAD R58, R5, R55, R56 ;  /* 0x00000037053ad224 */ /* 0x000fe200078e0238 */
[----:B------:R-:W-:-:S05]  /*4790*/  @!P5 MOV R56, R6 ;  /* 0x000000060038d202 */ /* 0x000fca0000000f00 */
[----:B------:R-:W-:-:S04]  /*47a0*/  @!P5 IMAD.WIDE.U32 R54, R5, R54, R56 ;  /* 0x000000360536d225 */ /* 0x000fc800078e0038 */
[----:B------:R-:W-:Y:S01]  /*47b0*/  @!P5 IMAD.IADD R5, R55, 0x1, R58 ;  /* 0x000000013705d824 */ /* 0x000fe200078e023a */
[----:B-1----:R-:W-:Y:S01]  /*47c0*/  @!P5 LEA R12, P6, R54, R12, 0x1 ;  /* 0x0000000c360cd211 */ /* 0x002fe200078c08ff */
[----:B------:R-:W-:-:S03]  /*47d0*/  VIADD R58, R0, 0x1f8 ;  /* 0x000001f8003a7836 */ /* 0x000fc60000000000 */
[----:B------:R-:W-:Y:S02]  /*47e0*/  @!P5 LEA.HI.X R13, R54, R13, R5, 0x1, P6 ;  /* 0x0000000d360dd211 */ /* 0x000fe400030f0c05 */
[----:B------:R-:W-:Y:S02]  /*47f0*/  SHF.R.S32.HI R5, RZ, 0x1f, R58 ;  /* 0x0000001fff057819 */ /* 0x000fe4000001143a */
[----:B------:R-:W-:-:S04]  /*4800*/  ISETP.GE.U32.AND P6, PT, R58, UR16, PT ;  /* 0x000000103a007c0c */ /* 0x000fc8000bfc6070 */
[----:B------:R-:W-:-:S13]  /*4810*/  ISETP.GE.AND.EX P6, PT, R5, UR5, PT, P6 ;  /* 0x0000000505007c0c */ /* 0x000fda000bfc6360 */
[----:B------:R-:W0:Y:S08]  /*4820*/  @!P6 LDC.64 R56, c[0x0][0x3e0] ;  /* 0x0000f800ff38eb82 */ /* 0x000e300000000a00 */
[----:B------:R-:W1:Y:S01]  /*4830*/  @!P6 LDC.64 R54, c[0x0][0x390] ;  /* 0x0000e400ff36eb82 */ /* 0x000e620000000a00 */
[----:B------:R-:W-:Y:S01]  /*4840*/  @!P6 MOV R26, R6 ;  /* 0x00000006001ae202 */ /* 0x000fe20000000f00 */
[----:B------:R-:W-:-:S02]  /*4850*/  @!P6 IMAD.MOV.U32 R27, RZ, RZ, R9 ;  /* 0x000000ffff1be224 */ /* 0x000fc400078e0009 */
[----:B0-----:R-:W-:-:S04]  /*4860*/  @!P6 IMAD R5, R5, R56, RZ ;  /* 0x000000380505e224 */ /* 0x001fc800078e02ff */
[C---:B------:R-:W-:Y:S02]  /*4870*/  @!P6 IMAD R5, R58.reuse, R57, R5 ;  /* 0x000000393a05e224 */ /* 0x040fe400078e0205 */
[----:B------:R-:W-:Y:S01]  /*4880*/  @!P6 IMAD.WIDE.U32 R56, R58, R56, R26 ;  /* 0x000000383a38e225 */ /* 0x000fe200078e001a */
[----:B------:R-:W-:Y:S01]  /*4890*/  @P5 LOP3.LUT R2, R2, 0x80000000, RZ, 0xfc, !PT ;  /* 0x8000000002025812 */ /* 0x000fe200078efcff */
[----:B------:R-:W3:Y:S02]  /*48a0*/  LDL.LU.64 R26, [R1+0x3c0] ;  /* 0x0003c000011a7983 */ /* 0x000ee40000300a00 */
[----:B------:R-:W-:Y:S01]  /*48b0*/  @!P6 IMAD.IADD R5, R57, 0x1, R5 ;  /* 0x000000013905e824 */ /* 0x000fe200078e0205 */
[----:B-1----:R-:W-:-:S04]  /*48c0*/  @!P6 LEA R58, P3, R56, R54, 0x1 ;  /* 0x00000036383ae211 */ /* 0x002fc800078608ff */
[----:B------:R-:W-:Y:S02]  /*48d0*/  @!P6 LEA.HI.X R59, R56, R55, R5, 0x1, P3 ;  /* 0x00000037383be211 */ /* 0x000fe400018f0c05 */
[----:B------:R-:W-:-:S03]  /*48e0*/  @P6 LOP3.LUT R4, R4, 0x1, RZ, 0xfc, !PT ;  /* 0x0000000104046812 */ /* 0x000fc600078efcff */
[----:B------:R0:W-:Y:S01]  /*48f0*/  @!P6 STL.64 [R1+0x268], R58 ;  /* 0x0002683a0100e387 */ /* 0x0001e20000100a00 */
[C---:B------:R-:W-:Y:S01]  /*4900*/  LOP3.LUT P6, RZ, R2.reuse, 0x1000000, RZ, 0xc0, !PT ;  /* 0x0100000002ff7812 */ /* 0x040fe200078cc0ff */
[----:B------:R-:W-:Y:S01]  /*4910*/  HFMA2 R5, -RZ, RZ, 0, 0 ;  /* 0x00000000ff057431 */ /* 0x000fe200000001ff */
[----:B------:R-:W-:Y:S02]  /*4920*/  PRMT R54, RZ, 0x7610, R54 ;  /* 0x00007610ff367816 */ /* 0x000fe40000000036 */
[----:B------:R-:W-:Y:S01]  /*4930*/  LOP3.LUT P5, RZ, R2, 0x800000, RZ, 0xc0, !PT ;  /* 0x0080000002ff7812 */ /* 0x000fe200078ac0ff */
[----:B0-----:R-:W4:Y:S08]  /*4940*/  LDL.LU.64 R58, [R1+0x3b8] ;  /* 0x0003b800013a7983 */ /* 0x001f300000300a00 */
[----:B--2---:R0:W2:Y:S04]  /*4950*/  @!P6 LDG.E R5, desc[UR18][R60.64] ;  /* 0x000000123c05e981 */ /* 0x0040a8000c1e1900 */
[----:B------:R-:W0:Y:S02]  /*4960*/  LDL.LU.64 R60, [R1+0x3b0] ;  /* 0x0003b000013c7983 */ /* 0x000e240000300a00 */
[----:B0-----:R-:W-:-:S04]  /*4970*/  PRMT R61, RZ, 0x7610, R61 ;  /* 0x00007610ff3d7816 */ /* 0x001fc8000000003d */
[----:B--2---:R-:W-:-:S05]  /*4980*/  @!P6 PRMT R61, R5, 0x7610, R61 ;  /* 0x00007610053de816 */ /* 0x004fca000000003d */
[----:B------:R0:W-:Y:S04]  /*4990*/  STL.S16 [R1+0x110], R61 ;  /* 0x0001103d01007387 */ /* 0x0001e80000100600 */
[----:B0-----:R-:W2:Y:S01]  /*49a0*/  LDL.LU R61, [R1+0x3a8] ;  /* 0x0003a800013d7983 */ /* 0x001ea20000300800 */
[----:B------:R-:W-:-:S05]  /*49b0*/  @!P6 PRMT R54, R5, 0x7632, R54 ;  /* 0x000076320536e816 */ /* 0x000fca0000000036 */
[----:B------:R0:W-:Y:S02]  /*49c0*/  STL.S16 [R1+0x114], R54 ;  /* 0x0001143601007387 */ /* 0x0001e40000100600 */
[----:B0-----:R-:W-:-:S06]  /*49d0*/  IMAD.MOV.U32 R54, RZ, RZ, RZ ;  /* 0x000000ffff367224 */ /* 0x001fcc00078e00ff */
[----:B--2---:R0:W2:Y:S01]  /*49e0*/  @!P5 LDG.E R54, desc[UR18][R60.64] ;  /* 0x000000123c36d981 */ /* 0x0040a2000c1e1900 */
[----:B------:R-:W-:-:S03]  /*49f0*/  PRMT R55, RZ, 0x7610, R55 ;  /* 0x00007610ff377816 */ /* 0x000fc60000000037 */
[----:B------:R1:W-:Y:S01]  /*4a00*/  STL [R1+0x300], R61 ;  /* 0x0003003d01007387 */ /* 0x0003e20000100800 */
[----:B0-----:R-:W-:Y:S01]  /*4a10*/  IMAD.MOV.U32 R60, RZ, RZ, R28 ;  /* 0x000000ffff3c7224 */ /* 0x001fe200078e001c */
[----:B-1----:R-:W-:Y:S02]  /*4a20*/  MOV R61, R29 ;  /* 0x0000001d003d7202 */ /* 0x002fe40000000f00 */
[----:B------:R-:W3:Y:S01]  /*4a30*/  LDL.LU.64 R28, [R1+0x3a0] ;  /* 0x0003a000011c7983 */ /* 0x000ee20000300a00 */
[----:B--2---:R-:W-:-:S05]  /*4a40*/  @!P5 PRMT R55, R54, 0x7610, R55 ;  /* 0x000076103637d816 */ /* 0x004fca0000000037 */
[----:B------:R0:W-:Y:S02]  /*4a50*/  STL.S16 [R1+0x120], R55 ;  /* 0x0001203701007387 */ /* 0x0001e40000100600 */
[----:B0-----:R-:W-:-:S06]  /*4a60*/  IMAD.MOV.U32 R55, RZ, RZ, RZ ;  /* 0x000000ffff377224 */ /* 0x001fcc00078e00ff */
[----:B----4-:R-:W2:Y:S01]  /*4a70*/  @!P1 LDG.E R55, desc[UR18][R58.64] ;  /* 0x000000123a379981 */ /* 0x010ea2000c1e1900 */
[----:B---3--:R-:W-:Y:S02]  /*4a80*/  PRMT R29, RZ, 0x7610, R29 ;  /* 0x00007610ff1d7816 */ /* 0x008fe4000000001d */
[----:B------:R-:W-:Y:S02]  /*4a90*/  PRMT R56, RZ, 0x7610, R56 ;  /* 0x00007610ff387816 */ /* 0x000fe40000000038 */
[----:B--2---:R-:W-:-:S05]  /*4aa0*/  @!P1 PRMT R29, R55, 0x7610, R29 ;  /* 0x00007610371d9816 */ /* 0x004fca000000001d */
[----:B------:R0:W-:Y:S04]  /*4ab0*/  STL.S16 [R1+0x118], R29 ;  /* 0x0001181d01007387 */ /* 0x0001e80000100600 */
[----:B0-----:R-:W2:Y:S01]  /*4ac0*/  LDL.LU R29, [R1+0x39c] ;  /* 0x00039c00011d7983 */ /* 0x001ea20000300800 */
[----:B------:R-:W-:-:S05]  /*4ad0*/  @!P1 PRMT R56, R55, 0x7632, R56 ;  /* 0x0000763237389816 */ /* 0x000fca0000000038 */
[----:B------:R0:W-:Y:S02]  /*4ae0*/  STL.S16 [R1+0x11c], R56 ;  /* 0x00011c3801007387 */ /* 0x0001e40000100600 */
[----:B0-----:R-:W-:-:S06]  /*4af0*/  IMAD.MOV.U32 R56, RZ, RZ, RZ ;  /* 0x000000ffff387224 */ /* 0x001fcc00078e00ff */
[----:B--2---:R-:W2:Y:S01]  /*4b00*/  @!P2 LDG.E R56, desc[UR18][R28.64] ;  /* 0x000000121c38a981 */ /* 0x004ea2000c1e1900 */
[----:B------:R-:W-:Y:S02]  /*4b10*/  PRMT R59, RZ, 0x7610, R59 ;  /* 0x00007610ff3b7816 */ /* 0x000fe4000000003b */
[----:B------:R-:W-:Y:S02]  /*4b20*/  PRMT R58, RZ, 0x7610, R58 ;  /* 0x00007610ff3a7816 */ /* 0x000fe4000000003a */
[----:B------:R-:W-:Y:S02]  /*4b30*/  LOP3.LUT P3, RZ, R2, 0x80000, RZ, 0xc0, !PT ;  /* 0x0008000002ff7812 */ /* 0x000fe4000786c0ff */
[C---:B--2---:R-:W-:Y:S02]  /*4b40*/  @!P2 PRMT R59, R56.reuse, 0x7610, R59 ;  /* 0x00007610383ba816 */ /* 0x044fe4000000003b */
[----:B------:R-:W-:-:S03]  /*4b50*/  @!P2 PRMT R58, R56, 0x7632, R58 ;  /* 0x00007632383aa816 */ /* 0x000fc6000000003a */
[----:B------:R-:W-:Y:S04]  /*4b60*/  STL.S16 [R1+0x124], R59 ;  /* 0x0001243b01007387 */ /* 0x000fe80000100600 */
[----:B------:R0:W-:Y:S02]  /*4b70*/  STL.S16 [R1+0x140], R58 ;  /* 0x0001403a01007387 */ /* 0x0001e40000100600 */
[----:B0-----:R-:W-:-:S06]  /*4b80*/  CS2R R58, SRZ ;  /* 0x00000000003a7805 */ /* 0x001fcc000001ff00 */
[----:B------:R0:W2:Y:S02]  /*4b90*/  @!P3 LDG.E R59, desc[UR18][R48.64] ;  /* 0x00000012303bb981 */ /* 0x0000a4000c1e1900 */
[----:B0-----:R-:W-:-:S04]  /*4ba0*/  PRMT R48, RZ, 0x7610, R48 ;  /* 0x00007610ff307816 */ /* 0x001fc80000000030 */
[----:B--2---:R-:W-:-:S05]  /*4bb0*/  @!P3 PRMT R48, R59, 0x7610, R48 ;  /* 0x000076103b30b816 */ /* 0x004fca0000000030 */
[----:B------:R0:W-:Y:S02]  /*4bc0*/  STL.S16 [R1+0x154], R48 ;  /* 0x0001543001007387 */ /* 0x0001e40000100600 */
[----:B0-----:R-:W-:-:S06]  /*4bd0*/  HFMA2 R48, -RZ, RZ, 0, 0 ;  /* 0x00000000ff307431 */ /* 0x001fcc00000001ff */
[----:B------:R0:W2:Y:S01]  /*4be0*/  @!P0 LDG.E R48, desc[UR18][R36.64] ;  /* 0x0000001224308981 */ /* 0x0000a2000c1e1900 */
[----:B------:R-:W-:Y:S02]  /*4bf0*/  LOP3.LUT P1, RZ, R2, 0x20000, RZ, 0xc0, !PT ;  /* 0x0002000002ff7812 */ /* 0x000fe4000782c0ff */
[----:B0-----:R-:W-:-:S04]  /*4c00*/  PRMT R36, RZ, 0x7610, R36 ;  /* 0x00007610ff247816 */ /* 0x001fc80000000024 */
[----:B--2---:R-:W-:-:S05]  /*4c10*/  @!P0 PRMT R36, R48, 0x7632, R36 ;  /* 0x0000763230248816 */ /* 0x004fca0000000024 */
[----:B------:R0:W-:Y:S02]  /*4c20*/  STL.S16 [R1+0x160], R36 ;  /* 0x0001602401007387 */ /* 0x0001e40000100600 */
[----:B0-----:R-:W-:-:S06]  /*4c30*/  IMAD.MOV.U32 R36, RZ, RZ, RZ ;  /* 0x000000ffff247224 */ /* 0x001fcc00078e00ff */
[----:B------:R0:W2:Y:S01]  /*4c40*/  @!P1 LDG.E R36, desc[UR18][R18.64] ;  /* 0x0000001212249981 */ /* 0x0000a2000c1e1900 */
[C---:B------:R-:W-:Y:S02]  /*4c50*/  LOP3.LUT P4, RZ, R2.reuse, 0x100000, RZ, 0xc0, !PT ;  /* 0x0010000002ff7812 */ /* 0x040fe4000788c0ff */
[----:B------:R-:W-:Y:S02]  /*4c60*/  LOP3.LUT P2, RZ, R2, 0x10000, RZ, 0xc0, !PT ;  /* 0x0001000002ff7812 */ /* 0x000fe4000784c0ff */
[----:B0-----:R-:W-:-:S09]  /*4c70*/  PRMT R19, RZ, 0x7610, R19 ;  /* 0x00007610ff137816 */ /* 0x001fd20000000013 */
[----:B------:R-:W3:Y:S01]  /*4c80*/  @!P4 LDG.E R58, desc[UR18][R26.64] ;  /* 0x000000121a3ac981 */ /* 0x000ee2000c1e1900 */
[----:B--2---:R-:W-:-:S05]  /*4c90*/  @!P1 PRMT R51, R36, 0x7610, R51 ;  /* 0x0000761024339816 */ /* 0x004fca0000000033 */
[----:B------:R0:W-:Y:S04]  /*4ca0*/  STL.S16 [R1+0x174], R51 ;  /* 0x0001743301007387 */ /* 0x0001e80000100600 */
[----:B0-----:R-:W2:Y:S01]  /*4cb0*/  LDL.LU R51, [R1+0x398] ;  /* 0x0003980001337983 */ /* 0x001ea20000300800 */
[----:B------:R-:W-:-:S05]  /*4cc0*/  @!P1 PRMT R19, R36, 0x7632, R19 ;  /* 0x0000763224139816 */ /* 0x000fca0000000013 */
[----:B------:R0:W-:Y:S02]  /*4cd0*/  STL.S16 [R1+0x170], R19 ;  /* 0x0001701301007387 */ /* 0x0001e40000100600 */
[----:B0-----:R-:W-:Y:S01]  /*4ce0*/  IMAD.MOV.U32 R19, RZ, RZ, RZ ;  /* 0x000000ffff137224 */ /* 0x001fe200078e00ff */
[----:B------:R-:W-:Y:S02]  /*4cf0*/  PRMT R29, RZ, 0x7610, R29 ;  /* 0x00007610ff1d7816 */ /* 0x000fe4000000001d */
[----:B------:R-:W-:-:S03]  /*4d00*/  PRMT R28, RZ, 0x7610, R28 ;  /* 0x00007610ff1c7816 */ /* 0x000fc6000000001c */
[----:B--2---:R-:W2:Y:S01]  /*4d10*/  @!P2 LDG.E R19, desc[UR18][R50.64] ;  /* 0x000000123213a981 */ /* 0x004ea2000c1e1900 */
[C---:B---3--:R-:W-:Y:S02]  /*4d20*/  @!P4 PRMT R29, R58.reuse, 0x7610, R29 ;  /* 0x000076103a1dc816 */ /* 0x048fe4000000001d */
[----:B------:R-:W-:-:S03]  /*4d30*/  @!P4 PRMT R28, R58, 0x7632, R28 ;  /* 0x000076323a1cc816 */ /* 0x000fc6000000001c */
[----:B------:R0:W-:Y:S04]  /*4d40*/  STL.S16 [R1+0x144], R29 ;  /* 0x0001441d01007387 */ /* 0x0001e80000100600 */
[----:B------:R1:W-:Y:S04]  /*4d50*/  STL.S16 [R1+0x150], R28 ;  /* 0x0001501c01007387 */ /* 0x0003e80000100600 */
[----:B0-----:R-:W3:Y:S04]  /*4d60*/  LDL.LU R29, [R1+0x184] ;  /* 0x00018400011d7983 */ /* 0x001ee80000300800 */
[----:B-1----:R-:W3:Y:S01]  /*4d70*/  LDL.LU R28, [R1+0x180] ;  /* 0x00018000011c7983 */ /* 0x002ee20000300800 */
[----:B------:R-:W-:-:S04]  /*4d80*/  PRMT R27, RZ, 0x7610, R27 ;  /* 0x00007610ff1b7816 */ /* 0x000fc8000000001b */
[----:B------:R-:W-:Y:S02]  /*4d90*/  @!P0 PRMT R27, R48, 0x7610, R27 ;  /* 0x00007610301b8816 */ /* 0x000fe4000000001b */
[----:B------:R-:W-:Y:S02]  /*4da0*/  LOP3.LUT P0, RZ, R4, 0x2, RZ, 0xc0, !PT ;  /* 0x0000000204ff7812 */ /* 0x000fe4000780c0ff */
[----:B--2---:R-:W-:-:S05]  /*4db0*/  @!P2 PRMT R53, R19, 0x7610, R53 ;  /* 0x000076101335a816 */ /* 0x004fca0000000035 */
[----:B------:R0:W-:Y:S04]  /*4dc0*/  STL.S16 [R1+0x188], R53 ;  /* 0x0001883501007387 */ /* 0x0001e80000100600 */
[----:B0-----:R-:W2:Y:S01]  /*4dd0*/  LDL.LU R53, [R1+0x394] ;  /* 0x0003940001357983 */ /* 0x001ea20000300800 */
[----:B------:R-:W-:Y:S02]  /*4de0*/  PRMT R18, RZ, 0x7610, R18 ;  /* 0x00007610ff127816 */ /* 0x000fe40000000012 */
[-C--:B---3--:R-:W-:Y:S02]  /*4df0*/  @!P0 LOP3.LUT R29, R29, R28.reuse, RZ, 0x3c, !PT ;  /* 0x0000001c1d1d8212 */ /* 0x088fe400078e3cff */
[----:B------:R-:W-:Y:S02]  /*4e00*/  @!P2 PRMT R18, R19, 0x7632, R18 ;  /* 0x000076321312a816 */ /* 0x000fe40000000012 */
[----:B------:R-:W-:-:S02]  /*4e10*/  @!P0 LOP3.LUT R28, R29, R28, RZ, 0x3c, !PT ;  /* 0x0000001c1d1c8212 */ /* 0x000fc400078e3cff */
[----:B------:R-:W-:Y:S01]  /*4e20*/  LOP3.LUT P6, RZ, R2, 0x8000, RZ, 0xc0, !PT ;  /* 0x0000800002ff7812 */ /* 0x000fe200078cc0ff */
[----:B------:R0:W-:Y:S01]  /*4e30*/  STL.S16 [R1+0x164], R18 ;  /* 0x0001641201007387 */ /* 0x0001e20000100600 */
[----:B------:R-:W-:Y:S02]  /*4e40*/  @!P0 LOP3.LUT R29, R29, R28, RZ, 0x3c, !PT ;  /* 0x0000001c1d1d8212 */ /* 0x000fe400078e3cff */
[----:B0-----:R-:W-:-:S06]  /*4e50*/  MOV R18, RZ ;  /* 0x000000ff00127202 */ /* 0x001fcc0000000f00 */
[----:B------:R0:W3:Y:S02]  /*4e60*/  @!P0 LDG.E R18, desc[UR18][R28.64] ;  /* 0x000000121c128981 */ /* 0x0000e4000c1e1900 */
[----:B0-----:R-:W-:-:S06]  /*4e70*/  IMAD.MOV.U32 R28, RZ, RZ, RZ ;  /* 0x000000ffff1c7224 */ /* 0x001fcc00078e00ff */
[----:B--2---:R-:W2:Y:S01]  /*4e80*/  @!P6 LDG.E R28, desc[UR18][R52.64] ;  /* 0x00000012341ce981 */ /* 0x004ea2000c1e1900 */
[----:B------:R-:W-:Y:S02]  /*4e90*/  PRMT R57, RZ, 0x7610, R57 ;  /* 0x00007610ff397816 */ /* 0x000fe40000000039 */
[----:B------:R-:W-:Y:S02]  /*4ea0*/  PRMT R29, RZ, 0x7610, R29 ;  /* 0x00007610ff1d7816 */ /* 0x000fe4000000001d */
[----:B------:R-:W-:Y:S02]  /*4eb0*/  @!P5 PRMT R57, R54, 0x7632, R57 ;  /* 0x000076323639d816 */ /* 0x000fe40000000039 */
[C---:B------:R-:W-:Y:S02]  /*4ec0*/  LOP3.LUT P5, RZ, R2.reuse, 0x4000, RZ, 0xc0, !PT ;  /* 0x0000400002ff7812 */ /* 0x040fe400078ac0ff */
[----:B------:R-:W-:Y:S02]  /*4ed0*/  PRMT R37, RZ, 0x7610, R37 ;  /* 0x00007610ff257816 */ /* 0x000fe40000000025 */
[----:B------:R-:W-:-:S02]  /*4ee0*/  LOP3.LUT P4, RZ, R2, 0x2000, RZ, 0xc0, !PT ;  /* 0x0000200002ff7812 */ /* 0x000fc4000788c0ff */
[----:B--2---:R-:W-:-:S05]  /*4ef0*/  @!P6 PRMT R29, R28, 0x7610, R29 ;  /* 0x000076101c1de816 */ /* 0x004fca000000001d */
[----:B------:R0:W-:Y:S02]  /*4f00*/  STL.S16 [R1+0x18c], R29 ;  /* 0x00018c1d01007387 */ /* 0x0001e40000100600 */
[----:B0-----:R-:W-:-:S06]  /*4f10*/  IMAD.MOV.U32 R29, RZ, RZ, RZ ;  /* 0x000000ffff1d7224 */ /* 0x001fcc00078e00ff */
[----:B------:R-:W2:Y:S01]  /*4f20*/  @!P5 LDG.E R29, desc[UR18][R42.64] ;  /* 0x000000122a1dd981 */ /* 0x000ea2000c1e1900 */
[----:B------:R-:W-:-:S05]  /*4f30*/  @!P6 PRMT R37, R28, 0x7632, R37 ;  /* 0x000076321c25e816 */ /* 0x000fca0000000025 */
[----:B------:R0:W-:Y:S02]  /*4f40*/  STL.S16 [R1+0x184], R37 ;  /* 0x0001842501007387 */ /* 0x0001e40000100600 */
[----:B0-----:R-:W-:-:S06]  /*4f50*/  HFMA2 R37, -RZ, RZ, 0, 0 ;  /* 0x00000000ff257431 */ /* 0x001fcc00000001ff */
[----:B------:R-:W4:Y:S01]  /*4f60*/  @!P4 LDG.E R37, desc[UR18][R10.64] ;  /* 0x000000120a25c981 */ /* 0x000f22000c1e1900 */
[----:B--2---:R-:W-:-:S05]  /*4f70*/  @!P5 PRMT R47, R29, 0x7610, R47 ;  /* 0x000076101d2fd816 */ /* 0x004fca000000002f */
[----:B------:R0:W-:Y:S04]  /*4f80*/  STL.S16 [R1+0x1a4], R47 ;  /* 0x0001a42f01007387 */ /* 0x0001e80000100600 */
[----:B0-----:R-:W2:Y:S01]  /*4f90*/  LDL.LU R47, [R1+0x390] ;  /* 0x00039000012f7983 */ /* 0x001ea20000300800 */
[----:B----4-:R-:W-:-:S05]  /*4fa0*/  @!P4 PRMT R31, R37, 0x7610, R31 ;  /* 0x00007610251fc816 */ /* 0x010fca000000001f */
[----:B------:R0:W-:Y:S04]  /*4fb0*/  STL.S16 [R1+0x1a0], R31 ;  /* 0x0001a01f01007387 */ /* 0x0001e80000100600 */
[----:B0-----:R-:W4:Y:S01]  /*4fc0*/  LDL.LU R31, [R1+0x38c] ;  /* 0x00038c00011f7983 */ /* 0x001f220000300800 */
[----:B------:R-:W-:Y:S02]  /*4fd0*/  PRMT R26, RZ, 0x7610, R26 ;  /* 0x00007610ff1a7816 */ /* 0x000fe4000000001a */
[----:B------:R-:W-:Y:S02]  /*4fe0*/  PRMT R10, RZ, 0x7610, R10 ;  /* 0x00007610ff0a7816 */ /* 0x000fe4000000000a */
[----:B------:R-:W-:Y:S02]  /*4ff0*/  @!P3 PRMT R26, R59, 0x7632, R26 ;  /* 0x000076323b1ab816 */ /* 0x000fe4000000001a */
[----:B------:R-:W-:-:S02]  /*5000*/  LOP3.LUT P3, RZ, R2, 0x1000, RZ, 0xc0, !PT ;  /* 0x0000100002ff7812 */ /* 0x000fc4000786c0ff */
[----:B------:R-:W-:-:S05]  /*5010*/  @!P5 PRMT R10, R29, 0x7632, R10 ;  /* 0x000076321d0ad816 */ /* 0x000fca000000000a */
[----:B------:R0:W-:Y:S02]  /*5020*/  STL.S16 [R1+0x180], R10 ;  /* 0x0001800a01007387 */ /* 0x0001e40000100600 */
[----:B0-----:R-:W-:-:S06]  /*5030*/  IMAD.MOV.U32 R10, RZ, RZ, RZ ;  /* 0x000000ffff0a7224 */ /* 0x001fcc00078e00ff */
[----:B--2---:R-:W2:Y:S01]  /*5040*/  @!P3 LDG.E R10, desc[UR18][R46.64] ;  /* 0x000000122e0ab981 */ /* 0x004ea2000c1e1900 */
[----:B------:R-:W-:Y:S02]  /*5050*/  PRMT R11, RZ, 0x7610, R11 ;  /* 0x00007610ff0b7816 */ /* 0x000fe4000000000b */
[----:B------:R-:W-:Y:S02]  /*5060*/  LOP3.LUT P1, RZ, R2, 0x800, RZ, 0xc0, !PT ;  /* 0x0000080002ff7812 */ /* 0x000fe4000782c0ff */
[----:B------:R-:W-:-:S05]  /*5070*/  @!P4 PRMT R11, R37, 0x7632, R11 ;  /* 0x00007632250bc816 */ /* 0x000fca000000000b */
[----:B------:R0:W-:Y:S02]  /*5080*/  STL.S16 [R1+0x1a8], R11 ;  /* 0x0001a80b01007387 */ /* 0x0001e40000100600 */
[----:B0-----:R-:W-:-:S06]  /*5090*/  IMAD.MOV.U32 R11, RZ, RZ, RZ ;  /* 0x000000ffff0b7224 */ /* 0x001fcc00078e00ff */
[----:B----4-:R-:W4:Y:S01]  /*50a0*/  @!P1 LDG.E R11, desc[UR18][R30.64] ;  /* 0x000000121e0b9981 */ /* 0x010f22000c1e1900 */
[----:B--2---:R-:W-:-:S05]  /*50b0*/  @!P3 PRMT R45, R10, 0x7610, R45 ;  /* 0x000076100a2db816 */ /* 0x004fca000000002d */
[----:B------:R0:W-:Y:S04]  /*50c0*/  STL.S16 [R1+0x1bc], R45 ;  /* 0x0001bc2d01007387 */ /* 0x0001e80000100600 */
[----:B0-----:R-:W2:Y:S01]  /*50d0*/  LDL.LU R45, [R1+0x388] ;  /* 0x00038800012d7983 */ /* 0x001ea20000300800 */
[----:B----4-:R-:W-:-:S05]  /*50e0*/  @!P1 PRMT R33, R11, 0x7610, R33 ;  /* 0x000076100b219816 */ /* 0x010fca0000000021 */
[----:B------:R0:W-:Y:S04]  /*50f0*/  STL.S16 [R1+0x1c4], R33 ;  /* 0x0001c42101007387 */ /* 0x0001e80000100600 */
[----:B0-----:R-:W4:Y:S01]  /*5100*/  LDL.LU R33, [R1+0x384] ;  /* 0x0003840001217983 */ /* 0x001f220000300800 */
[----:B------:R-:W-:Y:S02]  /*5110*/  PRMT R30, RZ, 0x7610, R30 ;  /* 0x00007610ff1e7816 */ /* 0x000fe4000000001e */
[----:B------:R-:W-:Y:S02]  /*5120*/  LOP3.LUT P2, RZ, R2, 0x400, RZ, 0xc0, !PT ;  /* 0x0000040002ff7812 */ /* 0x000fe4000784c0ff */
[----:B------:R-:W-:-:S05]  /*5130*/  @!P3 PRMT R30, R10, 0x7632, R30 ;  /* 0x000076320a1eb816 */ /* 0x000fca000000001e */
[----:B------:R0:W-:Y:S02]  /*5140*/  STL.S16 [R1+0x1b8], R30 ;  /* 0x0001b81e01007387 */ /* 0x0001e40000100600 */
[----:B0-----:R-:W-:-:S06]  /*5150*/  MOV R30, RZ ;  /* 0x000000ff001e7202 */ /* 0x001fcc0000000f00 */
[----:B--2---:R-:W2:Y:S01]  /*5160*/  @!P2 LDG.E R30, desc[UR18][R44.64] ;  /* 0x000000122c1ea981 */ /* 0x004ea2000c1e1900 */
[----:B------:R-:W-:Y:S02]  /*5170*/  PRMT R31, RZ, 0x7610, R31 ;  /* 0x00007610ff1f7816 */ /* 0x000fe4000000001f */
[----:B------:R-:W-:Y:S02]  /*5180*/  LOP3.LUT P6, RZ, R2, 0x200, RZ, 0xc0, !PT ;  /* 0x0000020002ff7812 */ /* 0x000fe400078cc0ff */
[----:B------:R-:W-:-:S05]  /*5190*/  @!P1 PRMT R31, R11, 0x7632, R31 ;  /* 0x000076320b1f9816 */ /* 0x000fca000000001f */
[----:B------:R0:W-:Y:S02]  /*51a0*/  STL.S16 [R1+0x1ac], R31 ;  /* 0x0001ac1f01007387 */ /* 0x0001e40000100600 */
[----:B0-----:R-:W-:-:S06]  /*51b0*/  IMAD.MOV.U32 R31, RZ, RZ, RZ ;  /* 0x000000ffff1f7224 */ /* 0x001fcc00078e00ff */
[----:B----4-:R0:W4:Y:S01]  /*51c0*/  @!P6 LDG.E R31, desc[UR18][R32.64] ;  /* 0x00000012201fe981 */ /* 0x010122000c1e1900 */
[----:B--2---:R-:W-:-:S05]  /*51d0*/  @!P2 PRMT R39, R30, 0x7610, R39 ;  /* 0x000076101e27a816 */ /* 0x004fca0000000027 */
[----:B------:R1:W-:Y:S04]  /*51e0*/  STL.S16 [R1+0x1cc], R39 ;  /* 0x0001cc2701007387 */ /* 0x0003e80000100600 */
[----:B-1----:R-:W2:Y:S01]  /*51f0*/  LDL.LU R39, [R1+0x380] ;  /* 0x0003800001277983 */ /* 0x002ea20000300800 */
[----:B0-----:R-:W-:Y:S02]  /*5200*/  PRMT R33, RZ, 0x7610, R33 ;  /* 0x00007610ff217816 */ /* 0x001fe40000000021 */
[----:B------:R-:W-:Y:S02]  /*5210*/  LOP3.LUT P4, RZ, R2, 0x80, RZ, 0xc0, !PT ;  /* 0x0000008002ff7812 */ /* 0x000fe4000788c0ff */
[----:B----4-:R-:W-:-:S05]  /*5220*/  @!P6 PRMT R33, R31, 0x7632, R33 ;  /* 0x000076321f21e816 */ /* 0x010fca0000000021 */
[----:B------:R0:W-:Y:S02]  /*5230*/  STL.S16 [R1+0x1c0], R33 ;  /* 0x0001c02101007387 */ /* 0x0001e40000100600 */
[----:B0-----:R-:W-:Y:S01]  /*5240*/  HFMA2 R33, -RZ, RZ, 0, 0 ;  /* 0x00000000ff217431 */ /* 0x001fe200000001ff */
[----:B------:R-:W-:Y:S02]  /*5250*/  PRMT R32, RZ, 0x7610, R32 ;  /* 0x00007610ff207816 */ /* 0x000fe40000000020 */
[----:B------:R-:W-:-:S03]  /*5260*/  LOP3.LUT P5, RZ, R2, 0x100, RZ, 0xc0, !PT ;  /* 0x0000010002ff7812 */ /* 0x000fc600078ac0ff */
[----:B------:R0:W4:Y:S01]  /*5270*/  @!P4 LDG.E R33, desc[UR18][R24.64] ;  /* 0x000000121821c981 */ /* 0x000122000c1e1900 */
[----:B------:R-:W-:Y:S02]  /*5280*/  @!P2 PRMT R32, R30, 0x7632, R32 ;  /* 0x000076321e20a816 */ /* 0x000fe40000000020 */
[----:B------:R-:W-:-:S03]  /*5290*/  LOP3.LUT P3, RZ, R2, 0x40, RZ, 0xc0, !PT ;  /* 0x0000004002ff7812 */ /* 0x000fc6000786c0ff */
[----:B------:R1:W-:Y:S01]  /*52a0*/  STL.S16 [R1+0x1c8], R32 ;  /* 0x0001c82001007387 */ /* 0x0003e20000100600 */
[----:B0-----:R-:W-:Y:S01]  /*52b0*/  MOV R24, RZ ;  /* 0x000000ff00187202 */ /* 0x001fe20000000f00 */
[----:B-1----:R-:W-:-:S08]  /*52c0*/  IMAD.MOV.U32 R32, RZ, RZ, RZ ;  /* 0x000000ffff207224 */ /* 0x002fd000078e00ff */
[----:B------:R-:W3:Y:S04]  /*52d0*/  @!P3 LDG.E R24, desc[UR18][R40.64] ;  /* 0x000000122818b981 */ /* 0x000ee8000c1e1900 */
[----:B--2---:R-:W2:Y:S01]  /*52e0*/  @!P5 LDG.E R32, desc[UR18][R38.64] ;  /* 0x000000122620d981 */ /* 0x004ea2000c1e1900 */
[----:B------:R-:W-:Y:S02]  /*52f0*/  PRMT R25, RZ, 0x7610, R25 ;  /* 0x00007610ff197816 */ /* 0x000fe40000000019 */
[C---:B------:R-:W-:Y:S02]  /*5300*/  LOP3.LUT P1, RZ, R2.reuse, 0x20, RZ, 0xc0, !PT ;  /* 0x0000002002ff7812 */ /* 0x040fe4000782c0ff */
[----:B------:R-:W-:Y:S02]  /*5310*/  LOP3.LUT P2, RZ, R2, 0x10, RZ, 0xc0, !PT ;  /* 0x0000001002ff7812 */ /* 0x000fe4000784c0ff */
[----:B------:R-:W-:-:S02]  /*5320*/  PRMT R15, RZ, 0x7610, R15 ;  /* 0x00007610ff0f7816 */ /* 0x000fc4000000000f */
[----:B------:R-:W-:Y:S01]  /*5330*/  PRMT R14, RZ, 0x7610, R14 ;  /* 0x00007610ff0e7816 */ /* 0x000fe2000000000e */
[----:B------:R-:W-:Y:S04]  /*5340*/  STL [R1+0x2d0], R6 ;  /* 0x0002d00601007387 */ /* 0x000fe80000100800 */
[----:B------:R-:W-:Y:S04]  /*5350*/  STL [R1+0x2cc], R7 ;  /* 0x0002cc0701007387 */ /* 0x000fe80000100800 */
[----:B------:R-:W-:Y:S01]  /*5360*/  STL.64 [R1+0x320], R6 ;  /* 0x0003200601007387 */ /* 0x000fe20000100a00 */
[----:B----4-:R-:W-:-:S05]  /*5370*/  @!P4 PRMT R25, R33, 0x7632, R25 ;  /* 0x000076322119c816 */ /* 0x010fca0000000019 */
[----:B------:R0:W-:Y:S02]  /*5380*/  STL.S16 [R1+0x1f8], R25 ;  /* 0x0001f81901007387 */ /* 0x0001e40000100600 */
[----:B0-----:R-:W-:Y:S02]  /*5390*/  IMAD.MOV.U32 R25, RZ, RZ, RZ ;  /* 0x000000ffff197224 */ /* 0x001fe400078e00ff */
[----:B------:R-:W-:Y:S04]  /*53a0*/  STL.64 [R1+0x338], R6 ;  /* 0x0003380601007387 */ /* 0x000fe80000100a00 */
[----:B------:R0:W4:Y:S04]  /*53b0*/  @!P1 LDG.E R25, desc[UR18][R22.64] ;  /* 0x0000001216199981 */ /* 0x000128000c1e1900 */
[----:B------:R1:W-:Y:S01]  /*53c0*/  STL.64 [R1+0x350], R6 ;  /* 0x0003500601007387 */ /* 0x0003e20000100a00 */
[----:B0-----:R-:W-:-:S03]  /*53d0*/  CS2R R22, SRZ ;  /* 0x0000000000167805 */ /* 0x001fc6000001ff00 */
[----:B------:R0:W-:Y:S01]  /*53e0*/  STL [R1+0x370], R6 ;  /* 0x0003700601007387 */ /* 0x0001e20000100800 */
[----:B-1----:R-:W-:-:S03]  /*53f0*/  PRMT R7, RZ, 0x7610, R7 ;  /* 0x00007610ff077816 */ /* 0x002fc60000000007 */
[----:B------:R-:W4:Y:S01]  /*5400*/  @!P2 LDG.E R22, desc[UR18][R34.64] ;  /* 0x000000122216a981 */ /* 0x000f22000c1e1900 */
[----:B0-----:R-:W-:Y:S02]  /*5410*/  PRMT R6, RZ, 0x7610, R6 ;  /* 0x00007610ff067816 */ /* 0x001fe40000000006 */
[C---:B---3--:R-:W-:Y:S02]  /*5420*/  @!P3 PRMT R7, R24.reuse, 0x7610, R7 ;  /* 0x000076101807b816 */ /* 0x048fe40000000007 */
[----:B------:R-:W-:Y:S01]  /*5430*/  @!P3 PRMT R6, R24, 0x7632, R6 ;  /* 0x000076321806b816 */ /* 0x000fe20000000006 */
[----:B------:R-:W3:Y:S04]  /*5440*/  LDL.LU.64 R34, [R1+0x228] ;  /* 0x0002280001227983 */ /* 0x000ee80000300a00 */
[----:B------:R-:W-:Y:S04]  /*5450*/  STL.S16 [R1+0x1ec], R6 ;  /* 0x0001ec0601007387 */ /* 0x000fe80000100600 */
[----:B------:R0:W-:Y:S04]  /*5460*/  STL.S16 [R1+0x200], R7 ;  /* 0x0002000701007387 */ /* 0x0001e80000100600 */
[----:B0-----:R-:W4:Y:S01]  /*5470*/  LDL.LU.64 R6, [R1+0x238] ;  /* 0x0002380001067983 */ /* 0x001f220000300a00 */
[----:B--2---:R-:W-:-:S02]  /*5480*/  @!P5 PRMT R15, R32, 0x7610, R15 ;  /* 0x00007610200fd816 */ /* 0x004fc4000000000f */
[----:B------:R-:W-:-:S03]  /*5490*/  @!P5 PRMT R14, R32, 0x7632, R14 ;  /* 0x00007632200ed816 */ /* 0x000fc6000000000e */
[----:B------:R0:W-:Y:S04]  /*54a0*/  STL.S16 [R1+0x1e0], R15 ;  /* 0x0001e00f01007387 */ /* 0x0001e80000100600 */
[----:B------:R1:W-:Y:S01]  /*54b0*/  STL.S16 [R1+0x1e4], R14 ;  /* 0x0001e40e01007387 */ /* 0x0003e20000100600 */
[----:B0-----:R-:W-:Y:S02]  /*54c0*/  IMAD.MOV.U32 R15, RZ, RZ, R21 ;  /* 0x000000ffff0f7224 */ /* 0x001fe400078e0015 */
[----:B-1----:R-:W-:Y:S02]  /*54d0*/  IMAD.MOV.U32 R14, RZ, RZ, R20 ;  /* 0x000000ffff0e7224 */ /* 0x002fe400078e0014 */
[----:B------:R-:W2:Y:S01]  /*54e0*/  LDL.LU.64 R20, [R1+0x218] ;  /* 0x0002180001147983 */ /* 0x000ea20000300a00 */
[----:B------:R-:W-:-:S03]  /*54f0*/  LOP3.LUT P5, RZ, R2, 0x4, RZ, 0xc0, !PT ;  /* 0x0000000402ff7812 */ /* 0x000fc600078ac0ff */
[----:B------:R0:W-:Y:S01]  /*5500*/  STL [R1+0x2e0], R57 ;  /* 0x0002e03901007387 */ /* 0x0001e20000100800 */
[----:B------:R-:W-:Y:S02]  /*5510*/  PRMT R49, RZ, 0x7610, R49 ;  /* 0x00007610ff317816 */ /* 0x000fe40000000031 */
[----:B0-----:R-:W-:Y:S02]  /*5520*/  PRMT R57, RZ, 0x7610, R57 ;  /* 0x00007610ff397816 */ /* 0x001fe40000000039 */
[----:B------:R-:W-:Y:S02]  /*5530*/  @!P4 PRMT R49, R33, 0x7610, R49 ;  /* 0x000076102131c816 */ /* 0x000fe40000000031 */
[----:B------:R-:W-:Y:S02]  /*5540*/  @!P6 PRMT R57, R31, 0x7610, R57 ;  /* 0x000076101f39e816 */ /* 0x000fe40000000039 */
[C---:B------:R-:W-:Y:S02]  /*5550*/  LOP3.LUT P6, RZ, R2.reuse, 0x8, RZ, 0xc0, !PT ;  /* 0x0000000802ff7812 */ /* 0x040fe400078cc0ff */
[----:B------:R-:W-:Y:S01]  /*5560*/  LOP3.LUT P4, RZ, R2, 0x2, RZ, 0xc0, !PT ;  /* 0x0000000202ff7812 */ /* 0x000fe2000788c0ff */
[----:B------:R0:W-:Y:S02]  /*5570*/  STL [R1+0x34], R19 ;  /* 0x0000341301007387 */ /* 0x0001e40000100800 */
[----:B0-----:R-:W-:-:S02]  /*5580*/  IMAD.MOV.U32 R19, RZ, RZ, RZ ;  /* 0x000000ffff137224 */ /* 0x001fc400078e00ff */
[----:B------:R-:W-:Y:S04]  /*5590*/  STL.64 [R1+0x2f8], R12 ;  /* 0x0002f80c01007387 */ /* 0x000fe80000100a00 */
[----:B------:R-:W-:Y:S04]  /*55a0*/  STL.64 [R1+0x318], R12 ;  /* 0x0003180c01007387 */ /* 0x000fe80000100a00 */
[----:B------:R-:W-:Y:S04]  /*55b0*/  STL.64 [R1+0x330], R12 ;  /* 0x0003300c01007387 */ /* 0x000fe80000100a00 */
[----:B------:R-:W-:Y:S04]  /*55c0*/  STL.64 [R1+0x348], R12 ;  /* 0x0003480c01007387 */ /* 0x000fe80000100a00 */
[----:B------:R0:W-:Y:S04]  /*55d0*/  STL.64 [R1+0x368], R12 ;  /* 0x0003680c01007387 */ /* 0x0001e80000100a00 */
[----:B---3--:R1:W3:Y:S01]  /*55e0*/  @!P5 LDG.E R23, desc[UR18][R34.64] ;  /* 0x000000122217d981 */ /* 0x0082e2000c1e1900 */
[----:B0-----:R-:W-:-:S02]  /*55f0*/  PRMT R13, RZ, 0x7610, R13 ;  /* 0x00007610ff0d7816 */ /* 0x001fc4000000000d */
[----:B-1----:R-:W-:Y:S02]  /*5600*/  CS2R R34, SRZ ;  /* 0x0000000000227805 */ /* 0x002fe4000001ff00 */
[----:B------:R-:W-:-:S04]  /*5610*/  PRMT R12, RZ, 0x7610, R12 ;  /* 0x00007610ff0c7816 */ /* 0x000fc8000000000c */
[----:B----4-:R0:W4:Y:S01]  /*5620*/  @!P4 LDG.E R34, desc[UR18][R6.64] ;  /* 0x000000120622c981 */ /* 0x010122000c1e1900 */
[C---:B------:R-:W-:Y:S02]  /*5630*/  @!P1 PRMT R13, R25.reuse, 0x7610, R13 ;  /* 0x00007610190d9816 */ /* 0x040fe4000000000d */
[----:B------:R-:W-:Y:S01]  /*5640*/  @!P1 PRMT R12, R25, 0x7632, R12 ;  /* 0x00007632190c9816 */ /* 0x000fe2000000000c */
[----:B------:R-:W0:Y:S04]  /*5650*/  LDL.LU R6, [R1+0x370] ;  /* 0x0003700001067983 */ /* 0x000e280000300800 */
[----:B------:R-:W-:Y:S04]  /*5660*/  STL.S16 [R1+0x210], R12 ;  /* 0x0002100c01007387 */ /* 0x000fe80000100600 */
[----:B------:R1:W-:Y:S04]  /*5670*/  STL.S16 [R1+0x214], R13 ;  /* 0x0002140d01007387 */ /* 0x0003e80000100600 */
[----:B-1----:R-:W4:Y:S04]  /*5680*/  LDL.LU.64 R12, [R1+0x248] ;  /* 0x00024800010c7983 */ /* 0x002f280000300a00 */
[----:B--2---:R1:W2:Y:S04]  /*5690*/  @!P6 LDG.E R19, desc[UR18][R20.64] ;  /* 0x000000121413e981 */ /* 0x0042a8000c1e1900 */
[----:B------:R-:W1:Y:S01]  /*56a0*/  LDL.LU.64 R20, [R1+0x378] ;  /* 0x0003780001147983 */ /* 0x000e620000300a00 */
[----:B------:R-:W-:-:S03]  /*56b0*/  LOP3.LUT P3, RZ, R2, 0x1, RZ, 0xc0, !PT ;  /* 0x0000000102ff7812 */ /* 0x000fc6000786c0ff */
[----:B------:R-:W-:Y:S04]  /*56c0*/  STL [R1+0x2c8], R8 ;  /* 0x0002c80801007387 */ /* 0x000fe80000100800 */
[----:B------:R-:W-:Y:S04]  /*56d0*/  STL [R1+0x2c4], R9 ;  /* 0x0002c40901007387 */ /* 0x000fe80000100800 */
[----:B------:R3:W-:Y:S02]  /*56e0*/  STL.64 [R1+0x358], R8 ;  /* 0x0003580801007387 */ /* 0x0007e40000100a00 */
[----:B---3--:R-:W-:-:S02]  /*56f0*/  PRMT R9, RZ, 0x7610, R9 ;  /* 0x00007610ff097816 */ /* 0x008fc40000000009 */
[----:B------:R-:W-:Y:S02]  /*5700*/  PRMT R8, RZ, 0x7610, R8 ;  /* 0x00007610ff087816 */ /* 0x000fe40000000008 */
[----:B0-----:R-:W-:-:S04]  /*5710*/  PRMT R6, RZ, 0x7610, R6 ;  /* 0x00007610ff067816 */ /* 0x001fc80000000006 */
[----:B------:R-:W-:-:S05]  /*5720*/  @!P5 PRMT R6, R23, 0x7610, R6 ;  /* 0x000076101706d816 */ /* 0x000fca0000000006 */
[----:B------:R0:W-:Y:S04]  /*5730*/  STL.S16 [R1+0x238], R6 ;  /* 0x0002380601007387 */ /* 0x0001e80000100600 */
[----:B----4-:R3:W4:Y:S04]  /*5740*/  @!P3 LDG.E R35, desc[UR18][R12.64] ;  /* 0x000000120c23b981 */ /* 0x010728000c1e1900 */
[----:B0-----:R-:W3:Y:S04]  /*5750*/  LDL.LU.64 R6, [R1+0x280] ;  /* 0x0002800001067983 */ /* 0x001ee80000300a00 */
[----:B------:R-:W4:Y:S01]  /*5760*/  LDL.LU.64 R12, [R1+0x368] ;  /* 0x00036800010c7983 */ /* 0x000f220000300a00 */
[----:B-1----:R-:W-:-:S02]  /*5770*/  PRMT R21, RZ, 0x7610, R21 ;  /* 0x00007610ff157816 */ /* 0x002fc40000000015 */
[----:B------:R-:W-:Y:S02]  /*5780*/  PRMT R20, RZ, 0x7610, R20 ;  /* 0x00007610ff147816 */ /* 0x000fe40000000014 */
[C---:B------:R-:W-:Y:S02]  /*5790*/  @!P2 PRMT R21, R22.reuse, 0x7610, R21 ;  /* 0x000076101615a816 */ /* 0x040fe40000000015 */
[----:B------:R-:W-:-:S03]  /*57a0*/  @!P2 PRMT R20, R22, 0x7632, R20 ;  /* 0x000076321614a816 */ /* 0x000fc60000000014 */
[----:B------:R-:W-:Y:S01]  /*57b0*/  STL.S16 [R1+0x21c], R21 ;  /* 0x00021c1501007387 */ /* 0x000fe20000100600 */
[----:B--2---:R-:W-:-:S03]  /*57c0*/  @!P6 PRMT R9, R19, 0x7610, R9 ;  /* 0x000076101309e816 */ /* 0x004fc60000000009 */
[----:B------:R0:W-:Y:S01]  /*57d0*/  STL.S16 [R1+0x218], R20 ;  /* 0x0002181401007387 */ /* 0x0001e20000100600 */
[----:B------:R-:W-:-:S03]  /*57e0*/  @!P6 PRMT R8, R19, 0x7632, R8 ;  /* 0x000076321308e816 */ /* 0x000fc60000000008 */
[----:B------:R-:W-:Y:S04]  /*57f0*/  STL.S16 [R1+0x204], R9 ;  /* 0x0002040901007387 */ /* 0x000fe80000100600 */
[----:B0-----:R-:W2:Y:S04]  /*5800*/  LDL.LU.64 R20, [R1+0x258] ;  /* 0x0002580001147983 */ /* 0x001ea80000300a00 */
[----:B------:R0:W-:Y:S04]  /*5810*/  STL.S16 [R1+0x228], R8 ;  /* 0x0002280801007387 */ /* 0x0001e80000100600 */
[----:B0-----:R-:W2:Y:S01]  /*5820*/  LDL.LU.64 R8, [R1+0x270] ;  /* 0x0002700001087983 */ /* 0x001ea20000300a00 */
[----:B------:R-:W-:-:S02]  /*5830*/  LOP3.LUT P1, RZ, R3, 0x80000000, RZ, 0xc0, !PT ;  /* 0x8000000003ff7812 */ /* 0x000fc4000782c0ff */
[C---:B------:R-:W-:Y:S01]  /*5840*/  LOP3.LUT P6, RZ, R3.reuse, 0x20000000, RZ, 0xc0, !PT ;  /* 0x2000000003ff7812 */ /* 0x040fe200078cc0ff */
[----:B------:R0:W-:Y:S01]  /*5850*/  STL [R1+0x44], R10 ;  /* 0x0000440a01007387 */ /* 0x0001e20000100800 */
[----:B------:R-:W-:-:S03]  /*5860*/  LOP3.LUT P2, RZ, R3, 0x40000000, RZ, 0xc0, !PT ;  /* 0x4000000003ff7812 */ /* 0x000fc6000784c0ff */
[----:B------:R1:W-:Y:S01]  /*5870*/  STL [R1+0x4c], R30 ;  /* 0x00004c1e01007387 */ /* 0x0003e20000100800 */
[----:B0-----:R-:W-:Y:S02]  /*5880*/  HFMA2 R10, -RZ, RZ, 0, 0 ;  /* 0x00000000ff0a7431 */ /* 0x001fe400000001ff */
[----:B-1----:R-:W-:Y:S01]  /*5890*/  IMAD.MOV.U32 R30, RZ, RZ, RZ ;  /* 0x000000ffff1e7224 */ /* 0x002fe200078e00ff */
[----:B------:R0:W-:Y:S02]  /*58a0*/  STL [R1+0x30], R36 ;  /* 0x0000302401007387 */ /* 0x0001e40000100800 */
[----:B0-----:R-:W-:-:S03]  /*58b0*/  IMAD.MOV.U32 R36, RZ, RZ, RZ ;  /* 0x000000ffff247224 */ /* 0x001fc600078e00ff */
[----:B---3--:R0:W3:Y:S01]  /*58c0*/  @!P6 LDG.E R30, desc[UR18][R6.64] ;  /* 0x00000012061ee981 */ /* 0x0080e2000c1e1900 */
[----:B----4-:R-:W-:Y:S02]  /*58d0*/  PRMT R13, RZ, 0x7610, R13 ;  /* 0x00007610ff0d7816 */ /* 0x010fe4000000000d */
[----:B------:R-:W-:Y:S01]  /*58e0*/  PRMT R12, RZ, 0x7610, R12 ;  /* 0x00007610ff0c7816 */ /* 0x000fe2000000000c */
[----:B------:R-:W0:Y:S01]  /*58f0*/  LDL.LU.64 R6, [R1+0x350] ;  /* 0x0003500001067983 */ /* 0x000e220000300a00 */
[C---:B------:R-:W-:Y:S02]  /*5900*/  @!P4 PRMT R13, R34.reuse, 0x7610, R13 ;  /* 0x00007610220dc816 */ /* 0x040fe4000000000d */
[----:B------:R-:W-:-:S03]  /*5910*/  @!P4 PRMT R12, R34, 0x7632, R12 ;  /* 0x00007632220cc816 */ /* 0x000fc6000000000c */
[----:B------:R-:W-:Y:S04]  /*5920*/  STL.S16 [R1+0x23c], R13 ;  /* 0x00023c0d01007387 */ /* 0x000fe80000100600 */
[----:B------:R1:W-:Y:S04]  /*5930*/  STL.S16 [R1+0x248], R12 ;  /* 0x0002480c01007387 */ /* 0x0003e80000100600 */
[----:B-1----:R-:W4:Y:S04]  /*5940*/  LDL.LU.64 R12, [R1+0x290] ;  /* 0x00029000010c7983 */ /* 0x002f280000300a00 */
[----:B--2---:R-:W2:Y:S04]  /*5950*/  @!P1 LDG.E R10, desc[UR18][R20.64] ;  /* 0x00000012140a9981 */ /* 0x004ea8000c1e1900 */
[----:B------:R-:W3:Y:S04]  /*5960*/  LDL.LU.64 R20, [R1+0x360] ;  /* 0x0003600001147983 */ /* 0x000ee80000300a00 */
[----:B------:R-:W3:Y:S04]  /*5970*/  @!P2 LDG.E R36, desc[UR18][R8.64] ;  /* 0x000000120824a981 */ /* 0x000ee8000c1e1900 */
[----:B------:R1:W-:Y:S04]  /*5980*/  STL [R1+0x14], R5 ;  /* 0x0000140501007387 */ /* 0x0003e80000100800 */
[----:B------:R1:W-:Y:S04]  /*5990*/  STL [R1+0x38], R28 ;  /* 0x0000381c01007387 */ /* 0x0003e80000100800 */
[----:B------:R0:W-:Y:S01]  /*59a0*/  STL [R1+0x3c], R29 ;  /* 0x00003c1d01007387 */ /* 0x0001e20000100800 */
[----:B-1----:R-:W-:-:S03]  /*59b0*/  PRMT R5, RZ, 0x7610, R5 ;  /* 0x00007610ff057816 */ /* 0x002fc60000000005 */
[----:B------:R1:W-:Y:S01]  /*59c0*/  STL [R1+0x50], R31 ;  /* 0x0000501f01007387 */ /* 0x0003e20000100800 */
[----:B------:R-:W-:Y:S02]  /*59d0*/  PRMT R28, RZ, 0x7610, R28 ;  /* 0x00007610ff1c7816 */ /* 0x000fe4000000001c */
[----:B0-----:R-:W-:Y:S01]  /*59e0*/  PRMT R7, RZ, 0x7610, R7 ;  /* 0x00007610ff077816 */ /* 0x001fe20000000007 */
[----:B------:R-:W-:Y:S01]  /*59f0*/  STL [R1+0x58], R33 ;  /* 0x0000582101007387 */ /* 0x000fe20000100800 */
[----:B------:R-:W-:Y:S02]  /*5a00*/  PRMT R29, RZ, 0x7610, R29 ;  /* 0x00007610ff1d7816 */ /* 0x000fe4000000001d */
[----:B------:R-:W-:Y:S01]  /*5a10*/  @!P5 PRMT R5, R23, 0x7632, R5 ;  /* 0x000076321705d816 */ /* 0x000fe20000000005 */
[----:B------:R-:W-:Y:S01]  /*5a20*/  STL [R1+0x54], R32 ;  /* 0x0000542001007387 */ /* 0x000fe20000100800 */
[----:B------:R-:W-:Y:S02]  /*5a30*/  LOP3.LUT P5, RZ, R3, 0x10000000, RZ, 0xc0, !PT ;  /* 0x1000000003ff7812 */ /* 0x000fe400078ac0ff */
[----:B------:R-:W-:-:S02]  /*5a40*/  PRMT R6, RZ, 0x7610, R6 ;  /* 0x00007610ff067816 */ /* 0x000fc40000000006 */
[----:B------:R-:W-:Y:S02]  /*5a50*/  PRMT R47, RZ, 0x7610, R47 ;  /* 0x00007610ff2f7816 */ /* 0x000fe4000000002f */
[----:B------:R-:W-:Y:S01]  /*5a60*/  PRMT R46, RZ, 0x7610, R46 ;  /* 0x00007610ff2e7816 */ /* 0x000fe2000000002e */
[----:B------:R-:W-:Y:S01]  /*5a70*/  STL [R1+0x5c], R24 ;  /* 0x00005c1801007387 */ /* 0x000fe20000100800 */
[----:B-1----:R-:W-:Y:S02]  /*5a80*/  MOV R31, RZ ;  /* 0x000000ff001f7202 */ /* 0x002fe40000000f00 */
[----:B------:R-:W-:Y:S01]  /*5a90*/  LOP3.LUT P4, RZ, R3, 0x8000000, RZ, 0xc0, !PT ;  /* 0x0800000003ff7812 */ /* 0x000fe2000788c0ff */
[----:B------:R-:W-:Y:S04]  /*5aa0*/  STL [R1+0x60], R25 ;  /* 0x0000601901007387 */ /* 0x000fe80000100800 */
[----:B----4-:R0:W4:Y:S04]  /*5ab0*/  @!P5 LDG.E R31, desc[UR18][R12.64] ;  /* 0x000000120c1fd981 */ /* 0x010128000c1e1900 */
[----:B------:R-:W-:Y:S04]  /*5ac0*/  STL [R1+0x6c], R23 ;  /* 0x00006c1701007387 */ /* 0x000fe80000100800 */
[----:B------:R-:W-:Y:S04]  /*5ad0*/  STL [R1+0x68], R19 ;  /* 0x0000681301007387 */ /* 0x000fe80000100800 */
[----:B------:R-:W0:Y:S04]  /*5ae0*/  LDL.LU.64 R12, [R1+0x348] ;  /* 0x00034800010c7983 */ /* 0x000e280000300a00 */
[----:B------:R-:W-:Y:S04]  /*5af0*/  STL [R1+0x64], R22 ;  /* 0x0000641601007387 */ /* 0x000fe80000100800 */
[----:B------:R-:W-:Y:S04]  /*5b00*/  STL [R1+0x2c], R48 ;  /* 0x00002c3001007387 */ /* 0x000fe80000100800 */
[----:B------:R-:W-:Y:S01]  /*5b10*/  STL.S16 [R1+0x1fc], R49 ;  /* 0x0001fc3101007387 */ /* 0x000fe20000100600 */
[----:B------:R-:W-:-:S03]  /*5b20*/  PRMT R42, RZ, 0x7610, R42 ;  /* 0x00007610ff2a7816 */ /* 0x000fc6000000002a */
[----:B------:R-:W-:Y:S04]  /*5b30*/  STL [R1+0x48], R11 ;  /* 0x0000480b01007387 */ /* 0x000fe80000100800 */
[----:B------:R-:W-:Y:S01]  /*5b40*/  STL.64 [R1+0x308], R26 ;  /* 0x0003081a01007387 */ /* 0x000fe20000100a00 */
[----:B------:R-:W-:Y:S02]  /*5b50*/  PRMT R45, RZ, 0x7610, R45 ;  /* 0x00007610ff2d7816 */ /* 0x000fe4000000002d */
[----:B------:R-:W-:Y:S01]  /*5b60*/  PRMT R44, RZ, 0x7610, R44 ;  /* 0x00007610ff2c7816 */ /* 0x000fe2000000002c */
[----:B------:R-:W4:Y:S01]  /*5b70*/  LDL.LU.64 R8, [R1+0x358] ;  /* 0x0003580001087983 */ /* 0x000f220000300a00 */
[C---:B--2---:R-:W-:Y:S02]  /*5b80*/  @!P1 PRMT R29, R10.reuse, 0x7610, R29 ;  /* 0x000076100a1d9816 */ /* 0x044fe4000000001d */
[----:B------:R-:W-:-:S03]  /*5b90*/  @!P1 PRMT R28, R10, 0x7632, R28 ;  /* 0x000076320a1c9816 */ /* 0x000fc6000000001c */
[----:B------:R-:W-:Y:S04]  /*5ba0*/  STL.S16 [R1+0x270], R29 ;  /* 0x0002701d01007387 */ /* 0x000fe80000100600 */
[----:B------:R1:W-:Y:S01]  /*5bb0*/  STL.S16 [R1+0x24c], R28 ;  /* 0x00024c1c01007387 */ /* 0x0003e20000100600 */
[----:B---3--:R-:W-:Y:S02]  /*5bc0*/  PRMT R21, RZ, 0x7610, R21 ;  /* 0x00007610ff157816 */ /* 0x008fe40000000015 */
[C---:B------:R-:W-:Y:S02]  /*5bd0*/  @!P2 PRMT R7, R36.reuse, 0x7610, R7 ;  /* 0x000076102407a816 */ /* 0x040fe40000000007 */
[----:B------:R-:W-:Y:S01]  /*5be0*/  @!P2 PRMT R6, R36, 0x7632, R6 ;  /* 0x000076322406a816 */ /* 0x000fe20000000006 */
[----:B-1----:R-:W2:Y:S01]  /*5bf0*/  LDL.LU.64 R28, [R1+0x2b8] ;  /* 0x0002b800011c7983 */ /* 0x002ea20000300a00 */
[----:B------:R-:W-:-:S03]  /*5c00*/  PRMT R20, RZ, 0x7610, R20 ;  /* 0x00007610ff147816 */ /* 0x000fc60000000014 */
[----:B------:R-:W-:Y:S01]  /*5c10*/  STL.S16 [R1+0x25c], R6 ;  /* 0x00025c0601007387 */ /* 0x000fe20000100600 */
[----:B------:R-:W-:-:S03]  /*5c20*/  @!P3 PRMT R21, R35, 0x7610, R21 ;  /* 0x000076102315b816 */ /* 0x000fc60000000015 */
[----:B------:R1:W-:Y:S01]  /*5c30*/  STL.S16 [R1+0x280], R7 ;  /* 0x0002800701007387 */ /* 0x0003e20000100600 */
[----:B------:R-:W-:-:S03]  /*5c40*/  @!P3 PRMT R20, R35, 0x7632, R20 ;  /* 0x000076322314b816 */ /* 0x000fc60000000014 */
[----:B------:R-:W-:Y:S04]  /*5c50*/  STL.S16 [R1+0x258], R21 ;  /* 0x0002581501007387 */ /* 0x000fe80000100600 */
[----:B-1----:R-:W3:Y:S04]  /*5c60*/  LDL.LU.64 R6, [R1+0x2b0] ;  /* 0x0002b00001067983 */ /* 0x002ee80000300a00 */
[----:B------:R1:W-:Y:S04]  /*5c70*/  STL.S16 [R1+0x22c], R20 ;  /* 0x00022c1401007387 */ /* 0x0003e80000100600 */
[----:B-1----:R-:W3:Y:S01]  /*5c80*/  LDL.LU.64 R20, [R1+0x2a0] ;  /* 0x0002a00001147983 */ /* 0x002ee20000300a00 */
[C---:B------:R-:W-:Y:S01]  /*5c90*/  LOP3.LUT P3, RZ, R3.reuse, 0x4000000, RZ, 0xc0, !PT ;  /* 0x0400000003ff7812 */ /* 0x040fe2000786c0ff */
[----:B------:R-:W-:Y:S01]  /*5ca0*/  IMAD.MOV.U32 R33, RZ, RZ, RZ ;  /* 0x000000ffff217224 */ /* 0x000fe200078e00ff */
[----:B------:R-:W-:Y:S01]  /*5cb0*/  LOP3.LUT P1, RZ, R3, 0x2000000, RZ, 0xc0, !PT ;  /* 0x0200000003ff7812 */ /* 0x000fe2000782c0ff */
[----:B------:R-:W-:Y:S01]  /*5cc0*/  IMAD.MOV.U32 R32, RZ, RZ, RZ ;  /* 0x000000ffff207224 */ /* 0x000fe200078e00ff */
[----:B------:R-:W-:-:S02]  /*5cd0*/  @!P6 PRMT R47, R30, 0x7610, R47 ;  /* 0x000076101e2fe816 */ /* 0x000fc4000000002f */
[----:B------:R-:W-:-:S03]  /*5ce0*/  @!P6 PRMT R46, R30, 0x7632, R46 ;  /* 0x000076321e2ee816 */ /* 0x000fc6000000002e */
[----:B------:R-:W-:Y:S04]  /*5cf0*/  STL.S16 [R1+0x284], R47 ;  /* 0x0002842f01007387 */ /* 0x000fe80000100600 */
[----:B------:R1:W-:Y:S04]  /*5d00*/  STL.S16 [R1+0x290], R46 ;  /* 0x0002902e01007387 */ /* 0x0003e80000100600 */
[----:B-1----:R-:W3:Y:S01]  /*5d10*/  LDL.LU.64 R46, [R1+0x2a8] ;  /* 0x0002a800012e7983 */ /* 0x002ee20000300a00 */
[----:B0-----:R-:W-:Y:S02]  /*5d20*/  PRMT R13, RZ, 0x7610, R13 ;  /* 0x00007610ff0d7816 */ /* 0x001fe4000000000d */
[----:B------:R-:W-:-:S02]  /*5d30*/  PRMT R12, RZ, 0x7610, R12 ;  /* 0x00007610ff0c7816 */ /* 0x000fc4000000000c */
[C---:B----4-:R-:W-:Y:S02]  /*5d40*/  @!P5 PRMT R13, R31.reuse, 0x7610, R13 ;  /* 0x000076101f0dd816 */ /* 0x050fe4000000000d */
[----:B------:R-:W-:-:S03]  /*5d50*/  @!P5 PRMT R12, R31, 0x7632, R12 ;  /* 0x000076321f0cd816 */ /* 0x000fc6000000000c */
[----:B------:R-:W-:Y:S04]  /*5d60*/  STL.S16 [R1+0x2a0], R13 ;  /* 0x0002a00d01007387 */ /* 0x000fe80000100600 */
[----:B------:R0:W-:Y:S04]  /*5d70*/  STL.S16 [R1+0x274], R12 ;  /* 0x0002740c01007387 */ /* 0x0001e80000100600 */
[----:B0-----:R-:W4:Y:S04]  /*5d80*/  LDL.LU.64 R12, [R1+0x298] ;  /* 0x00029800010c7983 */ /* 0x001f280000300a00 */
[----:B--2---:R0:W2:Y:S02]  /*5d90*/  @!P3 LDG.E R33, desc[UR18][R28.64] ;  /* 0x000000121c21b981 */ /* 0x0040a4000c1e1900 */
[----:B0-----:R-:W-:-:S06]  /*5da0*/  CS2R R28, SRZ ;  /* 0x00000000001c7805 */ /* 0x001fcc000001ff00 */
[----:B---3--:R-:W3:Y:S04]  /*5db0*/  @!P1 LDG.E R29, desc[UR18][R6.64] ;  /* 0x00000012061d9981 */ /* 0x008ee8000c1e1900 */
[----:B------:R-:W4:Y:S04]  /*5dc0*/  LDL.LU.64 R6, [R1+0x338] ;  /* 0x0003380001067983 */ /* 0x000f280000300a00 */
[----:B------:R0:W2:Y:S04]  /*5dd0*/  @!P4 LDG.E R32, desc[UR18][R20.64] ;  /* 0x000000121420c981 */ /* 0x0000a8000c1e1900 */
[----:B------:R-:W0:Y:S01]  /*5de0*/  LDL.LU.64 R20, [R1+0x340] ;  /* 0x0003400001147983 */ /* 0x000e220000300a00 */
[----:B------:R-:W-:-:S02]  /*5df0*/  PRMT R25, RZ, 0x7610, R25 ;  /* 0x00007610ff197816 */ /* 0x000fc40000000019 */
[----:B------:R-:W-:Y:S02]  /*5e00*/  PRMT R24, RZ, 0x7610, R24 ;  /* 0x00007610ff187816 */ /* 0x000fe40000000018 */
[C---:B------:R-:W-:Y:S02]  /*5e10*/  LOP3.LUT P6, RZ, R3.reuse, 0x800000, RZ, 0xc0, !PT ;  /* 0x0080000003ff7812 */ /* 0x040fe400078cc0ff */
[----:B------:R-:W-:-:S13]  /*5e20*/  LOP3.LUT P2, RZ, R3, 0x1000000, RZ, 0xc0, !PT ;  /* 0x0100000003ff7812 */ /* 0x000fda000784c0ff */
[----:B------:R-:W2:Y:S01]  /*5e30*/  @!P2 LDG.E R28, desc[UR18][R46.64] ;  /* 0x000000122e1ca981 */ /* 0x000ea2000c1e1900 */
[----:B------:R-:W-:Y:S01]  /*5e40*/  HFMA2 R23, -RZ, RZ, 0, 0 ;  /* 0x00000000ff177431 */ /* 0x000fe200000001ff */
[----:B------:R-:W-:Y:S02]  /*5e50*/  LOP3.LUT P5, RZ, R3, 0x400000, RZ, 0xc0, !PT ;  /* 0x0040000003ff7812 */ /* 0x000fe400078ac0ff */
[----:B------:R-:W2:Y:S01]  /*5e60*/  LDL.LU.64 R46, [R1+0x260] ;  /* 0x00026000012e7983 */ /* 0x000ea20000300a00 */
[C---:B---3--:R-:W-:Y:S02]  /*5e70*/  @!P1 PRMT R25, R29.reuse, 0x7610, R25 ;  /* 0x000076101d199816 */ /* 0x048fe40000000019 */
[----:B------:R-:W-:-:S03]  /*5e80*/  @!P1 PRMT R24, R29, 0x7632, R24 ;  /* 0x000076321d189816 */ /* 0x000fc60000000018 */
[----:B------:R-:W-:Y:S01]  /*5e90*/  STL.S16 [R1+0x2ac], R25 ;  /* 0x0002ac1901007387 */ /* 0x000fe20000100600 */
[----:B----4-:R-:W-:Y:S02]  /*5ea0*/  PRMT R7, RZ, 0x7610, R7 ;  /* 0x00007610ff077816 */ /* 0x010fe40000000007 */
[----:B------:R-:W-:Y:S01]  /*5eb0*/  PRMT R6, RZ, 0x7610, R6 ;  /* 0x00007610ff067816 */ /* 0x000fe20000000006 */
[----:B------:R1:W-:Y:S01]  /*5ec0*/  STL.S16 [R1+0x2a8], R24 ;  /* 0x0002a81801007387 */ /* 0x0003e20000100600 */
[C---:B--2---:R-:W-:Y:S02]  /*5ed0*/  @!P3 PRMT R7, R33.reuse, 0x7610, R7 ;  /* 0x000076102107b816 */ /* 0x044fe40000000007 */
[----:B------:R-:W-:-:S03]  /*5ee0*/  @!P3 PRMT R6, R33, 0x7632, R6 ;  /* 0x000076322106b816 */ /* 0x000fc60000000006 */
[----:B------:R-:W-:Y:S01]  /*5ef0*/  STL.S16 [R1+0x2b4], R7 ;  /* 0x0002b40701007387 */ /* 0x000fe20000100600 */
[----:B-1----:R-:W-:Y:S02]  /*5f00*/  CS2R R24, SRZ ;  /* 0x0000000000187805 */ /* 0x002fe4000001ff00 */
[----:B0-----:R-:W-:Y:S02]  /*5f10*/  PRMT R21, RZ, 0x7610, R21 ;  /* 0x00007610ff157816 */ /* 0x001fe40000000015 */
[----:B------:R-:W-:Y:S01]  /*5f20*/  PRMT R20, RZ, 0x7610, R20 ;  /* 0x00007610ff147816 */ /* 0x000fe20000000014 */
[----:B------:R0:W-:Y:S01]  /*5f30*/  STL.S16 [R1+0x2b0], R6 ;  /* 0x0002b00601007387 */ /* 0x0001e20000100600 */
[C---:B------:R-:W-:Y:S02]  /*5f40*/  @!P4 PRMT R21, R32.reuse, 0x7610, R21 ;  /* 0x000076102015c816 */ /* 0x040fe40000000015 */
[----:B------:R-:W-:Y:S01]  /*5f50*/  @!P4 PRMT R20, R32, 0x7632, R20 ;  /* 0x000076322014c816 */ /* 0x000fe20000000014 */
[----:B------:R1:W2:Y:S04]  /*5f60*/  @!P6 LDG.E R25, desc[UR18][R12.64] ;  /* 0x000000120c19e981 */ /* 0x0002a8000c1e1900 */
[----:B0-----:R-:W3:Y:S04]  /*5f70*/  LDL.LU.64 R6, [R1+0x278] ;  /* 0x0002780001067983 */ /* 0x001ee80000300a00 */
[----:B------:R-:W1:Y:S04]  /*5f80*/  LDL.LU.64 R12, [R1+0x330] ;  /* 0x00033000010c7983 */ /* 0x000e680000300a00 */
[----:B------:R-:W-:Y:S04]  /*5f90*/  STL.S16 [R1+0x294], R20 ;  /* 0x0002941401007387 */ /* 0x000fe80000100600 */
[----:B------:R0:W-:Y:S04]  /*5fa0*/  STL.S16 [R1+0x2a4], R21 ;  /* 0x0002a41501007387 */ /* 0x0001e80000100600 */
[----:B0-----:R-:W4:Y:S01]  /*5fb0*/  LDL.LU.64 R20, [R1+0x288] ;  /* 0x0002880001147983 */ /* 0x001f220000300a00 */
[----:B------:R-:W-:-:S13]  /*5fc0*/  LOP3.LUT P4, RZ, R3, 0x200000, RZ, 0xc0, !PT ;  /* 0x0020000003ff7812 */ /* 0x000fda000788c0ff */
[----:B---3--:R-:W3:Y:S01]  /*5fd0*/  @!P4 LDG.E R23, desc[UR18][R6.64] ;  /* 0x000000120617c981 */ /* 0x008ee2000c1e1900 */
[----:B-1----:R-:W-:Y:S02]  /*5fe0*/  PRMT R13, RZ, 0x7610, R13 ;  /* 0x00007610ff0d7816 */ /* 0x002fe4000000000d */
[----:B------:R-:W-:Y:S02]  /*5ff0*/  PRMT R12, RZ, 0x7610, R12 ;  /* 0x00007610ff0c7816 */ /* 0x000fe4000000000c */
[C---:B------:R-:W-:Y:S02]  /*6000*/  @!P2 PRMT R13, R28.reuse, 0x7610, R13 ;  /* 0x000076101c0da816 */ /* 0x040fe4000000000d */
[----:B------:R-:W-:Y:S01]  /*6010*/  @!P2 PRMT R12, R28, 0x7632, R12 ;  /* 0x000076321c0ca816 */ /* 0x000fe2000000000c */
[----:B------:R-:W2:Y:S04]  /*6020*/  LDL.LU.64 R6, [R1+0x320] ;  /* 0x0003200001067983 */ /* 0x000ea80000300a00 */
[----:B------:R-:W-:Y:S04]  /*6030*/  STL.S16 [R1+0x29c], R12 ;  /* 0x00029c0c01007387 */ /* 0x000fe80000100600 */
[----:B----4-:R-:W4:Y:S04]  /*6040*/  @!P5 LDG.E R24, desc[UR18][R20.64] ;  /* 0x000000121418d981 */ /* 0x010f28000c1e1900 */
[----:B------:R0:W-:Y:S04]  /*6050*/  STL.S16 [R1+0x298], R13 ;  /* 0x0002980d01007387 */ /* 0x0001e80000100600 */
[----:B------:R-:W2:Y:S04]  /*6060*/  LDL.LU.64 R20, [R1+0x328] ;  /* 0x0003280001147983 */ /* 0x000ea80000300a00 */
[----:B0-----:R-:W2:Y:S01]  /*6070*/  LDL.LU.64 R12, [R1+0x250] ;  /* 0x00025000010c7983 */ /* 0x001ea20000300a00 */
[----:B------:R-:W-:-:S02]  /*6080*/  PRMT R19, RZ, 0x7610, R19 ;  /* 0x00007610ff137816 */ /* 0x000fc40000000013 */
[C---:B------:R-:W-:Y:S02]  /*6090*/  LOP3.LUT P1, RZ, R3.reuse, 0x80000, RZ, 0xc0, !PT ;  /* 0x0008000003ff7812 */ /* 0x040fe4000782c0ff */
[----:B------:R-:W-:Y:S02]  /*60a0*/  PRMT R22, RZ, 0x7610, R22 ;  /* 0x00007610ff167816 */ /* 0x000fe40000000016 */
[----:B------:R-:W-:Y:S02]  /*60b0*/  LOP3.LUT P3, RZ, R3, 0x100000, RZ, 0xc0, !PT ;  /* 0x0010000003ff7812 */ /* 0x000fe4000786c0ff */
[----:B------:R-:W-:Y:S02]  /*60c0*/  PRMT R48, RZ, 0x7610, R48 ;  /* 0x00007610ff307816 */ /* 0x000fe40000000030 */
[----:B---3--:R-:W-:-:S05]  /*60d0*/  @!P4 PRMT R19, R23, 0x7632, R19 ;  /* 0x000076321713c816 */ /* 0x008fca0000000013 */
[----:B------:R0:W-:Y:S02]  /*60e0*/  STL.S16 [R1+0x260], R19 ;  /* 0x0002601301007387 */ /* 0x0001e40000100600 */
[----:B0-----:R-:W-:Y:S01]  /*60f0*/  IMAD.MOV.U32 R19, RZ, RZ, RZ ;  /* 0x000000ffff137224 */ /* 0x001fe200078e00ff */
[----:B----4-:R-:W-:-:S05]  /*6100*/  @!P5 PRMT R22, R24, 0x7632, R22 ;  /* 0x000076321816d816 */ /* 0x010fca0000000016 */
[----:B------:R0:W-:Y:S01]  /*6110*/  STL.S16 [R1+0x278], R22 ;  /* 0x0002781601007387 */ /* 0x0001e20000100600 */
[----:B------:R-:W-:-:S03]  /*6120*/  @!P5 PRMT R48, R24, 0x7610, R48 ;  /* 0x000076101830d816 */ /* 0x000fc60000000030 */
[----:B--2---:R-:W2:Y:S01]  /*6130*/  @!P1 LDG.E R19, desc[UR18][R12.64] ;  /* 0x000000120c139981 */ /* 0x004ea2000c1e1900 */
[----:B0-----:R-:W-:Y:S01]  /*6140*/  IMAD.MOV.U32 R22, RZ, RZ, RZ ;  /* 0x000000ffff167224 */ /* 0x001fe200078e00ff */
[----:B------:R-:W-:Y:S02]  /*6150*/  PRMT R21, RZ, 0x7610, R21 ;  /* 0x00007610ff157816 */ /* 0x000fe40000000015 */
[----:B------:R-:W-:-:S03]  /*6160*/  PRMT R20, RZ, 0x7610, R20 ;  /* 0x00007610ff147816 */ /* 0x000fc60000000014 */
[----:B------:R-:W3:Y:S01]  /*6170*/  @!P3 LDG.E R22, desc[UR18][R46.64] ;  /* 0x000000122e16b981 */ /* 0x000ee2000c1e1900 */
[----:B------:R-:W-:-:S03]  /*6180*/  @!P6 PRMT R21, R25, 0x7610, R21 ;  /* 0x000076101915e816 */ /* 0x000fc60000000015 */
[----:B------:R0:W-:Y:S01]  /*6190*/  STL.S16 [R1+0x27c], R48 ;  /* 0x00027c3001007387 */ /* 0x0001e20000100600 */
[----:B------:R-:W-:-:S03]  /*61a0*/  @!P6 PRMT R20, R25, 0x7632, R20 ;  /* 0x000076321914e816 */ /* 0x000fc60000000014 */
[----:B------:R-:W-:Y:S04]  /*61b0*/  STL.S16 [R1+0x28c], R21 ;  /* 0x00028c1501007387 */ /* 0x000fe80000100600 */
[----:B------:R-:W4:Y:S04]  /*61c0*/  LDL.LU.64 R46, [R1+0x220] ;  /* 0x00022000012e7983 */ /* 0x000f280000300a00 */
[----:B0-----:R-:W4:Y:S04]  /*61d0*/  LDL.LU.64 R48, [R1+0x230] ;  /* 0x0002300001307983 */ /* 0x001f280000300a00 */
[----:B------:R0:W-:Y:S01]  /*61e0*/  STL.S16 [R1+0x288], R20 ;  /* 0x0002881401007387 */ /* 0x0001e20000100600 */
[----:B------:R-:W-:-:S02]  /*61f0*/  PRMT R11, RZ, 0x7610, R11 ;  /* 0x00007610ff0b7816 */ /* 0x000fc4000000000b */
[C---:B------:R-:W-:Y:S01]  /*6200*/  LOP3.LUT P2, RZ, R3.reuse, 0x40000, RZ, 0xc0, !PT ;  /* 0x0004000003ff7812 */ /* 0x040fe2000784c0ff */
[----:B------:R-:W4:Y:S04]  /*6210*/  LDL.LU.64 R12, [R1+0x318] ;  /* 0x00031800010c7983 */ /* 0x000f280000300a00 */
[----:B0-----:R-:W4:Y:S01]  /*6220*/  LDL.LU.64 R20, [R1+0x240] ;  /* 0x0002400001147983 */ /* 0x001f220000300a00 */
[C---:B------:R-:W-:Y:S02]  /*6230*/  LOP3.LUT P6, RZ, R3.reuse, 0x20000, RZ, 0xc0, !PT ;  /* 0x0002000003ff7812 */ /* 0x040fe400078cc0ff */
[----:B------:R-:W-:Y:S02]  /*6240*/  LOP3.LUT P5, RZ, R3, 0x10000, RZ, 0xc0, !PT ;  /* 0x0001000003ff7812 */ /* 0x000fe400078ac0ff */
[----:B------:R-:W-:-:S02]  /*6250*/  PRMT R27, RZ, 0x7610, R27 ;  /* 0x00007610ff1b7816 */ /* 0x000fc4000000001b */
[----:B------:R-:W-:Y:S02]  /*6260*/  PRMT R26, RZ, 0x7610, R26 ;  /* 0x00007610ff1a7816 */ /* 0x000fe4000000001a */
[----:B------:R-:W-:-:S05]  /*6270*/  @!P4 PRMT R27, R23, 0x7610, R27 ;  /* 0x00007610171bc816 */ /* 0x000fca000000001b */
[----:B------:R-:W-:Y:S01]  /*6280*/  STL.S16 [R1+0x264], R27 ;  /* 0x0002641b01007387 */ /* 0x000fe20000100600 */
[----:B--2---:R-:W-:-:S05]  /*6290*/  @!P1 PRMT R42, R19, 0x7632, R42 ;  /* 0x00007632132a9816 */ /* 0x004fca000000002a */
[----:B------:R0:W-:Y:S01]  /*62a0*/  STL.S16 [R1+0x244], R42 ;  /* 0x0002442a01007387 */ /* 0x0001e20000100600 */
[----:B---3--:R-:W-:Y:S01]  /*62b0*/  @!P3 PRMT R11, R22, 0x7632, R11 ;  /* 0x00007632160bb816 */ /* 0x008fe2000000000b */
[----:B0-----:R-:W-:-:S04]  /*62c0*/  IMAD.MOV.U32 R42, RZ, RZ, RZ ;  /* 0x000000ffff2a7224 */ /* 0x001fc800078e00ff */
[----:B------:R0:W-:Y:S04]  /*62d0*/  STL.S16 [R1+0x250], R11 ;  /* 0x0002500b01007387 */ /* 0x0001e80000100600 */
[----:B----4-:R1:W2:Y:S01]  /*62e0*/  @!P6 LDG.E R42, desc[UR18][R48.64] ;  /* 0x00000012302ae981 */ /* 0x0102a2000c1e1900 */
[----:B0-----:R-:W-:Y:S02]  /*62f0*/  MOV R11, RZ ;  /* 0x000000ff000b7202 */ /* 0x001fe40000000f00 */
[----:B-1----:R-:W-:-:S04]  /*6300*/  CS2R R48, SRZ ;  /* 0x0000000000307805 */ /* 0x002fc8000001ff00 */
[----:B------:R-:W3:Y:S04]  /*6310*/  @!P2 LDG.E R11, desc[UR18][R20.64] ;  /* 0x00000012140ba981 */ /* 0x000ee8000c1e1900 */
[----:B------:R-:W4:Y:S01]  /*6320*/  @!P5 LDG.E R48, desc[UR18][R46.64] ;  /* 0x000000122e30d981 */ /* 0x000f22000c1e1900 */
[----:B------:R-:W-:-:S05]  /*6330*/  @!P3 PRMT R26, R22, 0x7610, R26 ;  /* 0x00007610161ab816 */ /* 0x000fca000000001a */
[----:B------:R0:W-:Y:S01]  /*6340*/  STL.S16 [R1+0x254], R26 ;  /* 0x0002541a01007387 */ /* 0x0001e20000100600 */
[----:B------:R-:W-:Y:S02]  /*6350*/  PRMT R13, RZ, 0x7610, R13 ;  /* 0x00007610ff0d7816 */ /* 0x000fe4000000000d */
[----:B------:R-:W-:Y:S01]  /*6360*/  PRMT R12, RZ, 0x7610, R12 ;  /* 0x00007610ff0c7816 */ /* 0x000fe2000000000c */
[----:B------:R-:W4:Y:S04]  /*6370*/  LDL.LU.64 R20, [R1+0x310] ;  /* 0x0003100001147983 */ /* 0x000f280000300a00 */
[----:B0-----:R-:W4:Y:S01]  /*6380*/  LDL.LU.64 R26, [R1+0x208] ;  /* 0x00020800011a7983 */ /* 0x001f220000300a00 */
[----:B------:R-:W-:Y:S02]  /*6390*/  PRMT R7, RZ, 0x7610, R7 ;  /* 0x00007610ff077816 */ /* 0x000fe40000000007 */
[----:B------:R-:W-:-:S02]  /*63a0*/  PRMT R6, RZ, 0x7610, R6 ;  /* 0x00007610ff067816 */ /* 0x000fc40000000006 */
[----:B------:R-:W-:Y:S02]  /*63b0*/  LOP3.LUT P4, RZ, R3, 0x8000, RZ, 0xc0, !PT ;  /* 0x0000800003ff7812 */ /* 0x000fe4000788c0ff */
[----:B------:R-:W-:-:S05]  /*63c0*/  @!P1 PRMT R45, R19, 0x7610, R45 ;  /* 0x00007610132d9816 */ /* 0x000fca000000002d */
[----:B------:R-:W-:Y:S01]  /*63d0*/  STL.S16 [R1+0x240], R45 ;  /* 0x0002402d01007387 */ /* 0x000fe20000100600 */
[----:B--2---:R-:W-:Y:S02]  /*63e0*/  @!P6 PRMT R44, R42, 0x7610, R44 ;  /* 0x000076102a2ce816 */ /* 0x004fe4000000002c */
[C---:B---3--:R-:W-:Y:S02]  /*63f0*/  @!P2 PRMT R13, R11.reuse, 0x7610, R13 ;  /* 0x000076100b0da816 */ /* 0x048fe4000000000d */
[----:B------:R-:W-:Y:S02]  /*6400*/  @!P2 PRMT R12, R11, 0x7632, R12 ;  /* 0x000076320b0ca816 */ /* 0x000fe4000000000c */
[C---:B----4-:R-:W-:Y:S02]  /*6410*/  @!P5 PRMT R7, R48.reuse, 0x7610, R7 ;  /* 0x000076103007d816 */ /* 0x050fe40000000007 */
[----:B------:R-:W-:Y:S01]  /*6420*/  @!P5 PRMT R6, R48, 0x7632, R6 ;  /* 0x000076323006d816 */ /* 0x000fe20000000006 */
[----:B------:R-:W-:Y:S04]  /*6430*/  STL.S16 [R1+0x230], R12 ;  /* 0x0002300c01007387 */ /* 0x000fe80000100600 */
[----:B------:R0:W-:Y:S04]  /*6440*/  STL.S16 [R1+0x234], R13 ;  /* 0x0002340d01007387 */ /* 0x0001e80000100600 */
[----:B------:R1:W-:Y:S04]  /*6450*/  STL.64 [R1+0x2d8], R6 ;  /* 0x0002d80601007387 */ /* 0x0003e80000100a00 */
[----:B0-----:R-:W2:Y:S04]  /*6460*/  LDL.LU.64 R12, [R1+0x1d8] ;  /* 0x0001d800010c7983 */ /* 0x001ea80000300a00 */
[----:B-1----:R-:W3:Y:S04]  /*6470*/  LDL.LU.64 R6, [R1+0x1f0] ;  /* 0x0001f00001067983 */ /* 0x002ee80000300a00 */
[----:B------:R0:W-:Y:S02]  /*6480*/  STL.S16 [R1+0x224], R44 ;  /* 0x0002242c01007387 */ /* 0x0001e40000100600 */
[----:B0-----:R-:W-:-:S06]  /*6490*/  CS2R R44, SRZ ;  /* 0x00000000002c7805 */ /* 0x001fcc000001ff00 */
[----:B------:R-:W4:Y:S04]  /*64a0*/  @!P4 LDG.E R44, desc[UR18][R26.64] ;  /* 0x000000121a2cc981 */ /* 0x000f28000c1e1900 */
[----:B------:R-:W4:Y:S01]  /*64b0*/  LDL.LU.64 R26, [R1+0x1d0] ;  /* 0x0001d000011a7983 */ /* 0x000f220000300a00 */
[C---:B------:R-:W-:Y:S02]  /*64c0*/  LOP3.LUT P3, RZ, R3.reuse, 0x4000, RZ, 0xc0, !PT ;  /* 0x0000400003ff7812 */ /* 0x040fe4000786c0ff */
[C---:B------:R-:W-:Y:S02]  /*64d0*/  LOP3.LUT P1, RZ, R3.reuse, 0x2000, RZ, 0xc0, !PT ;  /* 0x0000200003ff7812 */ /* 0x040fe4000782c0ff */
[----:B------:R-:W-:Y:S02]  /*64e0*/  LOP3.LUT P2, RZ, R3, 0x1000, RZ, 0xc0, !PT ;  /* 0x0000100003ff7812 */ /* 0x000fe4000784c0ff */
[----:B------:R-:W-:-:S02]  /*64f0*/  CS2R R46, SRZ ;  /* 0x00000000002e7805 */ /* 0x000fc4000001ff00 */
[----:B------:R-:W-:-:S04]  /*6500*/  PRMT R41, RZ, 0x7610, R41 ;  /* 0x00007610ff297816 */ /* 0x000fc80000000029 */
[----:B------:R-:W-:Y:S02]  /*6510*/  @!P6 PRMT R41, R42, 0x7632, R41 ;  /* 0x000076322a29e816 */ /* 0x000fe40000000029 */
[C---:B------:R-:W-:Y:S02]  /*6520*/  LOP3.LUT P6, RZ, R3.reuse, 0x800, RZ, 0xc0, !PT ;  /* 0x0000080003ff7812 */ /* 0x040fe400078cc0ff */
[----:B------:R-:W-:Y:S01]  /*6530*/  LOP3.LUT P5, RZ, R3, 0x400, RZ, 0xc0, !PT ;  /* 0x0000040003ff7812 */ /* 0x000fe200078ac0ff */
[----:B------:R0:W-:Y:S04]  /*6540*/  STL.S16 [R1+0x220], R41 ;  /* 0x0002202901007387 */ /* 0x0001e80000100600 */
[----:B------:R-:W4:Y:S01]  /*6550*/  @!P2 LDG.E R45, desc[UR18][R20.64] ;  /* 0x00000012142da981 */ /* 0x000f22000c1e1900 */
[----:B0-----:R-:W-:-:S03]  /*6560*/  HFMA2 R41, -RZ, RZ, 0, 0 ;  /* 0x00000000ff297431 */ /* 0x001fc600000001ff */
[----:B------:R0:W-:Y:S04]  /*6570*/  STL [R1+0x28], R59 ;  /* 0x0000283b01007387 */ /* 0x0001e80000100800 */
[----:B------:R-:W4:Y:S01]  /*6580*/  @!P5 LDG.E R41, desc[UR18][R60.64] ;  /* 0x000000123c29d981 */ /* 0x000f22000c1e1900 */
[----:B0-----:R-:W-:-:S03]  /*6590*/  IMAD.MOV.U32 R59, RZ, RZ, RZ ;  /* 0x000000ffff3b7224 */ /* 0x001fc600078e00ff */
[----:B------:R-:W4:Y:S04]  /*65a0*/  LDL.LU.64 R60, [R1+0x178] ;  /* 0x00017800013c7983 */ /* 0x000f280000300a00 */
[----:B--2---:R-:W2:Y:S04]  /*65b0*/  @!P1 LDG.E R47, desc[UR18][R12.64] ;  /* 0x000000120c2f9981 */ /* 0x004ea8000c1e1900 */
[----:B---3--:R-:W3:Y:S04]  /*65c0*/  @!P3 LDG.E R46, desc[UR18][R6.64] ;  /* 0x00000012062eb981 */ /* 0x008ee8000c1e1900 */
[----:B------:R-:W3:Y:S04]  /*65d0*/  LDL.LU.64 R12, [R1+0x1b0] ;  /* 0x0001b000010c7983 */ /* 0x000ee80000300a00 */
[----:B------:R-:W3:Y:S04]  /*65e0*/  LDL.LU.64 R6, [R1+0x198] ;  /* 0x0001980001067983 */ /* 0x000ee80000300a00 */
[----:B----4-:R-:W4:Y:S04]  /*65f0*/  @!P6 LDG.E R59, desc[UR18][R26.64] ;  /* 0x000000121a3be981 */ /* 0x010f28000c1e1900 */
[----:B------:R-:W4:Y:S01]  /*6600*/  LDL.LU.64 R26, [R1+0x190] ;  /* 0x00019000011a7983 */ /* 0x000f220000300a00 */
[----:B------:R-:W-:-:S02]  /*6610*/  PRMT R9, RZ, 0x7610, R9 ;  /* 0x00007610ff097816 */ /* 0x000fc40000000009 */
[----:B------:R-:W-:Y:S01]  /*6620*/  PRMT R8, RZ, 0x7610, R8 ;  /* 0x00007610ff087816 */ /* 0x000fe20000000008 */
[----:B------:R0:W-:Y:S01]  /*6630*/  STL [R1+0x2c0], R0 ;  /* 0x0002c00001007387 */ /* 0x0001e20000100800 */
[----:B------:R-:W-:Y:S02]  /*6640*/  PRMT R39, RZ, 0x7610, R39 ;  /* 0x00007610ff277816 */ /* 0x000fe40000000027 */
[----:B------:R-:W-:Y:S01]  /*6650*/  PRMT R38, RZ, 0x7610, R38 ;  /* 0x00007610ff267816 */ /* 0x000fe20000000026 */
[----:B------:R1:W-:Y:S01]  /*6660*/  STL [R1+0x40], R37 ;  /* 0x0000402501007387 */ /* 0x0003e20000100800 */
[----:B------:R-:W-:-:S03]  /*6670*/  PRMT R40, RZ, 0x7610, R40 ;  /* 0x00007610ff287816 */ /* 0x000fc60000000028 */
[----:B------:R1:W-:Y:S01]  /*6680*/  STL [R1+0x78], R10 ;  /* 0x0000780a01007387 */ /* 0x0003e20000100800 */
[----:B0-----:R-:W-:Y:S02]  /*6690*/  PRMT R0, RZ, 0x7610, R0 ;  /* 0x00007610ff007816 */ /* 0x001fe40000000000 */
[----:B-1----:R-:W-:Y:S02]  /*66a0*/  PRMT R37, RZ, 0x7610, R37 ;  /* 0x00007610ff257816 */ /* 0x002fe40000000025 */
[----:B------:R-:W-:Y:S02]  /*66b0*/  PRMT R10, RZ, 0x7610, R10 ;  /* 0x00007610ff0a7816 */ /* 0x000fe4000000000a */
[C---:B------:R-:W-:Y:S02]  /*66c0*/  @!P4 PRMT R9, R44.reuse, 0x7610, R9 ;  /* 0x000076102c09c816 */ /* 0x040fe40000000009 */
[----:B------:R-:W-:Y:S02]  /*66d0*/  @!P4 PRMT R8, R44, 0x7632, R8 ;  /* 0x000076322c08c816 */ /* 0x000fe40000000008 */
[----:B------:R-:W-:-:S02]  /*66e0*/  @!P2 PRMT R38, R45, 0x7610, R38 ;  /* 0x000076102d26a816 */ /* 0x000fc40000000026 */
[----:B------:R-:W-:Y:S02]  /*66f0*/  @!P2 PRMT R40, R45, 0x7632, R40 ;  /* 0x000076322d28a816 */ /* 0x000fe40000000028 */
[C---:B------:R-:W-:Y:S02]  /*6700*/  LOP3.LUT P4, RZ, R3.reuse, 0x200, RZ, 0xc0, !PT ;  /* 0x0000020003ff7812 */ /* 0x040fe4000788c0ff */
[----:B------:R-:W-:Y:S01]  /*6710*/  LOP3.LUT P2, RZ, R3, 0x40, RZ, 0xc0, !PT ;  /* 0x0000004003ff7812 */ /* 0x000fe2000784c0ff */
[----:B------:R0:W-:Y:S01]  /*6720*/  STL [R1+0x84], R31 ;  /* 0x0000841f01007387 */ /* 0x0001e20000100800 */
[----:B------:R-:W-:-:S03]  /*6730*/  MOV R20, RZ ;  /* 0x000000ff00147202 */ /* 0x000fc60000000f00 */
[----:B------:R1:W-:Y:S04]  /*6740*/  STL [R1+0x94], R28 ;  /* 0x0000941c01007387 */ /* 0x0003e80000100800 */
[----:B------:R1:W-:Y:S01]  /*6750*/  STL [R1+0xa8], R19 ;  /* 0x0000a81301007387 */ /* 0x0003e20000100800 */
[----:B0-----:R-:W-:Y:S02]  /*6760*/  IMAD.MOV.U32 R31, RZ, RZ, RZ ;  /* 0x000000ffff1f7224 */ /* 0x001fe400078e00ff */
[----:B-1----:R-:W-:Y:S02]  /*6770*/  IMAD.MOV.U32 R28, RZ, RZ, RZ ;  /* 0x000000ffff1c7224 */ /* 0x002fe400078e00ff */
[----:B------:R-:W-:-:S06]  /*6780*/  IMAD.MOV.U32 R19, RZ, RZ, RZ ;  /* 0x000000ffff137224 */ /* 0x000fcc00078e00ff */
[----:B------:R-:W4:Y:S04]  /*6790*/  @!P2 LDG.E R19, desc[UR18][R60.64] ;  /* 0x000000123c13a981 */ /* 0x000f28000c1e1900 */
[----:B------:R-:W-:Y:S04]  /*67a0*/  STL [R1+0x74], R35 ;  /* 0x0000742301007387 */ /* 0x000fe80000100800 */
[----:B------:R0:W-:Y:S01]  /*67b0*/  STL [R1+0x8c], R33 ;  /* 0x00008c2101007387 */ /* 0x0001e20000100800 */
[----:B------:R-:W-:-:S03]  /*67c0*/  PRMT R21, RZ, 0x7610, R21 ;  /* 0x00007610ff157816 */ /* 0x000fc60000000015 */
[----:B------:R1:W-:Y:S01]  /*67d0*/  STL [R1+0x70], R34 ;  /* 0x0000702201007387 */ /* 0x0003e20000100800 */
[----:B--2---:R-:W-:-:S03]  /*67e0*/  @!P1 PRMT R39, R47, 0x7610, R39 ;  /* 0x000076102f279816 */ /* 0x004fc60000000027 */
[----:B------:R2:W-:Y:S01]  /*67f0*/  STL [R1+0x7c], R36 ;  /* 0x00007c2401007387 */ /* 0x0005e20000100800 */
[----:B------:R-:W-:Y:S02]  /*6800*/  @!P1 PRMT R37, R47, 0x7632, R37 ;  /* 0x000076322f259816 */ /* 0x000fe40000000025 */
[C---:B------:R-:W-:Y:S01]  /*6810*/  LOP3.LUT P1, RZ, R3.reuse, 0x80, RZ, 0xc0, !PT ;  /* 0x0000008003ff7812 */ /* 0x040fe2000782c0ff */
[----:B------:R-:W-:Y:S01]  /*6820*/  STL [R1+0x80], R30 ;  /* 0x0000801e01007387 */ /* 0x000fe20000100800 */
[C---:B---3--:R-:W-:Y:S02]  /*6830*/  @!P3 PRMT R10, R46.reuse, 0x7610, R10 ;  /* 0x000076102e0ab816 */ /* 0x048fe4000000000a */
[----:B------:R-:W-:Y:S01]  /*6840*/  @!P3 PRMT R0, R46, 0x7632, R0 ;  /* 0x000076322e00b816 */ /* 0x000fe20000000000 */
[----:B------:R-:W-:Y:S01]  /*6850*/  STL [R1+0x88], R32 ;  /* 0x0000882001007387 */ /* 0x000fe20000100800 */
[----:B------:R-:W-:-:S03]  /*6860*/  LOP3.LUT P3, RZ, R3, 0x100, RZ, 0xc0, !PT ;  /* 0x0000010003ff7812 */ /* 0x000fc6000786c0ff */
[----:B------:R-:W3:Y:S04]  /*6870*/  @!P4 LDG.E R31, desc[UR18][R12.64] ;  /* 0x000000120c1fc981 */ /* 0x000ee8000c1e1900 */
[----:B------:R-:W-:Y:S04]  /*6880*/  STL [R1+0x90], R29 ;  /* 0x0000901d01007387 */ /* 0x000fe80000100800 */
[----:B------:R-:W-:Y:S04]  /*6890*/  STL [R1+0x98], R25 ;  /* 0x0000981901007387 */ /* 0x000fe80000100800 */
[----:B------:R-:W3:Y:S04]  /*68a0*/  @!P3 LDG.E R28, desc[UR18][R6.64] ;  /* 0x00000012061cb981 */ /* 0x000ee8000c1e1900 */
[----:B------:R-:W3:Y:S04]  /*68b0*/  LDL.LU.64 R12, [R1+0x168] ;  /* 0x00016800010c7983 */ /* 0x000ee80000300a00 */
[----:B------:R-:W-:Y:S04]  /*68c0*/  STL [R1+0x9c], R24 ;  /* 0x00009c1801007387 */ /* 0x000fe80000100800 */
[----:B------:R-:W3:Y:S04]  /*68d0*/  LDL.LU.64 R6, [R1+0x158] ;  /* 0x0001580001067983 */ /* 0x000ee80000300a00 */
[----:B------:R2:W-:Y:S04]  /*68e0*/  STL [R1+0xa0], R23 ;  /* 0x0000a01701007387 */ /* 0x0005e80000100800 */
[----:B------:R2:W-:Y:S04]  /*68f0*/  STL [R1+0xa4], R22 ;  /* 0x0000a41601007387 */ /* 0x0005e80000100800 */
[----:B----4-:R-:W4:Y:S01]  /*6900*/  @!P1 LDG.E R20, desc[UR18][R26.64] ;  /* 0x000000121a149981 */ /* 0x010f22000c1e1900 */
[----:B0-----:R-:W-:-:S02]  /*6910*/  PRMT R33, RZ, 0x7610, R33 ;  /* 0x00007610ff217816 */ /* 0x001fc40000000021 */
[----:B------:R-:W-:Y:S01]  /*6920*/  PRMT R35, RZ, 0x7610, R35 ;  /* 0x00007610ff237816 */ /* 0x000fe20000000023 */
[----:B------:R0:W-:Y:S01]  /*6930*/  STL [R1+0xac], R11 ;  /* 0x0000ac0b01007387 */ /* 0x0001e20000100800 */
[C---:B------:R-:W-:Y:S02]  /*6940*/  @!P6 PRMT R33, R59.reuse, 0x7610, R33 ;  /* 0x000076103b21e816 */ /* 0x040fe40000000021 */
[----:B------:R-:W-:Y:S01]  /*6950*/  @!P6 PRMT R35, R59, 0x7632, R35 ;  /* 0x000076323b23e816 */ /* 0x000fe20000000023 */
[----:B------:R4:W-:Y:S01]  /*6960*/  STL [R1+0xb0], R42 ;  /* 0x0000b02a01007387 */ /* 0x0009e20000100800 */
[----:B------:R-:W-:Y:S02]  /*6970*/  LOP3.LUT P6, RZ, R3, 0x20, RZ, 0xc0, !PT ;  /* 0x0000002003ff7812 */ /* 0x000fe400078cc0ff */
[----:B-1----:R-:W-:Y:S02]  /*6980*/  PRMT R34, RZ, 0x7610, R34 ;  /* 0x00007610ff227816 */ /* 0x002fe40000000022 */
[----:B------:R-:W-:Y:S01]  /*6990*/  PRMT R43, RZ, 0x7610, R43 ;  /* 0x00007610ff2b7816 */ /* 0x000fe2000000002b */
[----:B------:R1:W-:Y:S01]  /*69a0*/  STL [R1+0xbc], R46 ;  /* 0x0000bc2e01007387 */ /* 0x0003e20000100800 */
[----:B--2---:R-:W-:-:S02]  /*69b0*/  PRMT R36, RZ, 0x7610, R36 ;  /* 0x00007610ff247816 */ /* 0x004fc40000000024 */
[----:B------:R-:W-:Y:S01]  /*69c0*/  PRMT R23, RZ, 0x7610, R23 ;  /* 0x00007610ff177816 */ /* 0x000fe20000000017 */
[----:B------:R-:W2:Y:S01]  /*69d0*/  LDL.LU.64 R60, [R1+0x138] ;  /* 0x00013800013c7983 */ /* 0x000ea20000300a00 */
[----:B------:R-:W-:Y:S02]  /*69e0*/  PRMT R32, RZ, 0x7610, R32 ;  /* 0x00007610ff207816 */ /* 0x000fe40000000020 */
[----:B------:R-:W-:Y:S02]  /*69f0*/  PRMT R22, RZ, 0x7610, R22 ;  /* 0x00007610ff167816 */ /* 0x000fe40000000016 */
[----:B------:R-:W-:Y:S02]  /*6a00*/  PRMT R30, RZ, 0x7610, R30 ;  /* 0x00007610ff1e7816 */ /* 0x000fe4000000001e */
[----:B------:R-:W-:Y:S02]  /*6a10*/  PRMT R24, RZ, 0x7610, R24 ;  /* 0x00007610ff187816 */ /* 0x000fe40000000018 */
[----:B------:R-:W-:-:S02]  /*6a20*/  PRMT R29, RZ, 0x7610, R29 ;  /* 0x00007610ff1d7816 */ /* 0x000fc4000000001d */
[----:B------:R-:W-:Y:S01]  /*6a30*/  PRMT R25, RZ, 0x7610, R25 ;  /* 0x00007610ff197816 */ /* 0x000fe20000000019 */
[----:B0-----:R-:W-:Y:S01]  /*6a40*/  IMAD.MOV.U32 R11, RZ, RZ, RZ ;  /* 0x000000ffff0b7224 */ /* 0x001fe200078e00ff */
[C---:B------:R-:W-:Y:S01]  /*6a50*/  @!P5 PRMT R34, R41.reuse, 0x7610, R34 ;  /* 0x000076102922d816 */ /* 0x040fe20000000022 */
[----:B------:R-:W2:Y:S01]  /*6a60*/  LDL.LU.64 R26, [R1+0x148] ;  /* 0x00014800011a7983 */ /* 0x000ea20000300a00 */
[----:B------:R-:W-:Y:S02]  /*6a70*/  @!P5 PRMT R36, R41, 0x7632, R36 ;  /* 0x000076322924d816 */ /* 0x000fe40000000024 */
[----:B------:R-:W-:Y:S02]  /*6a80*/  LOP3.LUT P5, RZ, R3, 0x10, RZ, 0xc0, !PT ;  /* 0x0000001003ff7812 */ /* 0x000fe400078ac0ff */
[C---:B------:R-:W-:Y:S02]  /*6a90*/  @!P2 PRMT R25, R19.reuse, 0x7610, R25 ;  /* 0x000076101319a816 */ /* 0x040fe40000000019 */
[----:B------:R-:W-:-:S02]  /*6aa0*/  @!P2 PRMT R21, R19, 0x7632, R21 ;  /* 0x000076321315a816 */ /* 0x000fc40000000015 */
[----:B------:R-:W-:Y:S02]  /*6ab0*/  LOP3.LUT P2, RZ, R3, 0x1, RZ, 0xc0, !PT ;  /* 0x0000000103ff7812 */ /* 0x000fe4000784c0ff */
[C---:B---3--:R-:W-:Y:S02]  /*6ac0*/  @!P4 PRMT R23, R31.reuse, 0x7610, R23 ;  /* 0x000076101f17c816 */ /* 0x048fe40000000017 */
[----:B------:R-:W-:Y:S02]  /*6ad0*/  @!P4 PRMT R32, R31, 0x7632, R32 ;  /* 0x000076321f20c816 */ /* 0x000fe40000000020 */
[----:B------:R-:W-:Y:S02]  /*6ae0*/  LOP3.LUT P4, RZ, R3, 0x8, RZ, 0xc0, !PT ;  /* 0x0000000803ff7812 */ /* 0x000fe4000788c0ff */
[C---:B------:R-:W-:Y:S02]  /*6af0*/  @!P3 PRMT R22, R28.reuse, 0x7610, R22 ;  /* 0x000076101c16b816 */ /* 0x040fe40000000016 */
[----:B------:R-:W-:-:S02]  /*6b00*/  @!P3 PRMT R30, R28, 0x7632, R30 ;  /* 0x000076321c1eb816 */ /* 0x000fc4000000001e */
[C---:B------:R-:W-:Y:S01]  /*6b10*/  LOP3.LUT P3, RZ, R3.reuse, 0x4, RZ, 0xc0, !PT ;  /* 0x0000000403ff7812 */ /* 0x040fe2000786c0ff */
[----:B------:R-:W3:Y:S04]  /*6b20*/  @!P6 LDG.E R11, desc[UR18][R12.64] ;  /* 0x000000120c0be981 */ /* 0x000ee8000c1e1900 */
[----:B------:R-:W3:Y:S01]  /*6b30*/  LDL.LU.64 R12, [R1+0x130] ;  /* 0x00013000010c7983 */ /* 0x000ee20000300a00 */
[C---:B----4-:R-:W-:Y:S02]  /*6b40*/  @!P1 PRMT R24, R20.reuse, 0x7610, R24 ;  /* 0x0000761014189816 */ /* 0x050fe40000000018 */
[----:B------:R-:W-:Y:S02]  /*6b50*/  @!P1 PRMT R29, R20, 0x7632, R29 ;  /* 0x00007632141d9816 */ /* 0x000fe4000000001d */
[----:B------:R-:W-:Y:S01]  /*6b60*/  LOP3.LUT P1, RZ, R3, 0x2, RZ, 0xc0, !PT ;  /* 0x0000000203ff7812 */ /* 0x000fe2000782c0ff */
[----:B------:R-:W-:-:S06]  /*6b70*/  HFMA2 R3, -RZ, RZ, 0, 0 ;  /* 0x00000000ff037431 */ /* 0x000fcc00000001ff */
[----:B------:R-:W4:Y:S04]  /*6b80*/  @!P5 LDG.E R3, desc[UR18][R6.64] ;  /* 0x000000120603d981 */ /* 0x000f28000c1e1900 */
[----:B------:R-:W4:Y:S01]  /*6b90*/  LDL.LU.64 R6, [R1+0x128] ;  /* 0x0001280001067983 */ /* 0x000f220000300a00 */
[----:B------:R-:W-:Y:S01]  /*6ba0*/  PRMT R42, RZ, 0x7610, R42 ;  /* 0x00007610ff2a7816 */ /* 0x000fe2000000002a */
[----:B-1----:R-:W-:Y:S02]  /*6bb0*/  IMAD.MOV.U32 R46, RZ, RZ, RZ ;  /* 0x000000ffff2e7224 */ /* 0x002fe400078e00ff */
[----:B------:R0:W-:Y:S01]  /*6bc0*/  STL [R1+0xb8], R44 ;  /* 0x0000b82c01007387 */ /* 0x0001e20000100800 */
[----:B------:R-:W-:-:S03]  /*6bd0*/  PRMT R50, RZ, 0x7610, R50 ;  /* 0x00007610ff327816 */ /* 0x000fc60000000032 */
[----:B------:R1:W-:Y:S01]  /*6be0*/  STL [R1+0xb4], R48 ;  /* 0x0000b43001007387 */ /* 0x0003e20000100800 */
[----:B------:R-:W-:-:S03]  /*6bf0*/  PRMT R51, RZ, 0x7610, R51 ;  /* 0x00007610ff337816 */ /* 0x000fc60000000033 */
[----:B------:R1:W-:Y:S04]  /*6c00*/  STL [R1+0xc0], R47 ;  /* 0x0000c02f01007387 */ /* 0x0003e80000100800 */
[----:B--2---:R-:W2:Y:S01]  /*6c10*/  @!P4 LDG.E R49, desc[UR18][R26.64] ;  /* 0x000000121a31c981 */ /* 0x004ea2000c1e1900 */
[C---:B---3--:R-:W-:Y:S02]  /*6c20*/  @!P6 PRMT R42, R11.reuse, 0x7610, R42 ;  /* 0x000076100b2ae816 */ /* 0x048fe4000000002a */
[----:B------:R-:W-:Y:S01]  /*6c30*/  @!P6 PRMT R43, R11, 0x7632, R43 ;  /* 0x000076320b2be816 */ /* 0x000fe2000000002b */
[----:B------:R-:W3:Y:S01]  /*6c40*/  @!P1 LDG.E R46, desc[UR18][R12.64] ;  /* 0x000000120c2e9981 */ /* 0x000ee2000c1e1900 */
[----:B------:R-:W-:Y:S02]  /*6c50*/  LOP3.LUT P6, RZ, R4, 0x1, RZ, 0xc0, !PT ;  /* 0x0000000104ff7812 */ /* 0x000fe400078cc0ff */
[----:B------:R-:W-:Y:S01]  /*6c60*/  MOV R4, RZ ;  /* 0x000000ff00047202 */ /* 0x000fe20000000f00 */
[----:B0-----:R-:W-:Y:S01]  /*6c70*/  IMAD.MOV.U32 R44, RZ, RZ, RZ ;  /* 0x000000ffff2c7224 */ /* 0x001fe200078e00ff */
[----:B-1----:R-:W-:Y:S01]  /*6c80*/  PRMT R48, RZ, 0x7610, R48 ;  /* 0x00007610ff307816 */ /* 0x002fe20000000030 */
[----:B------:R0:W-:Y:S01]  /*6c90*/  STL [R1+0xc4], R45 ;  /* 0x0000c42d01007387 */ /* 0x0001e20000100800 */
[----:B------:R-:W-:-:S03]  /*6ca0*/  PRMT R47, RZ, 0x7610, R47 ;  /* 0x00007610ff2f7816 */ /* 0x000fc6000000002f */
[----:B------:R1:W2:Y:S04]  /*6cb0*/  @!P3 LDG.E R44, desc[UR18][R60.64] ;  /* 0x000000123c2cb981 */ /* 0x0002a8000c1e1900 */
[----:B------:R-:W2:Y:S04]  /*6cc0*/  LDL.LU.64 R12, [R1+0x2f8] ;  /* 0x0002f800010c7983 */ /* 0x000ea80000300a00 */
[----:B------:R0:W-:Y:S01]  /*6cd0*/  STL.S16 [R1+0x1e8], R57 ;  /* 0x0001e83901007387 */ /* 0x0001e20000100600 */
[----:B------:R-:W-:-:S03]  /*6ce0*/  PRMT R53, RZ, 0x7610, R53 ;  /* 0x00007610ff357816 */ /* 0x000fc60000000035 */
[----:B------:R3:W-:Y:S01]  /*6cf0*/  STL [R1+0x1c], R55 ;  /* 0x00001c3701007387 */ /* 0x0007e20000100800 */
[----:B------:R-:W-:-:S03]  /*6d00*/  PRMT R52, RZ, 0x7610, R52 ;  /* 0x00007610ff347816 */ /* 0x000fc60000000034 */
[----:B------:R-:W-:Y:S04]  /*6d10*/  STL [R1+0x18], R54 ;  /* 0x0000183601007387 */ /* 0x000fe80000100800 */
[----:B------:R2:W-:Y:S04]  /*6d20*/  STL [R1+0xcc], R41 ;  /* 0x0000cc2901007387 */ /* 0x0005e80000100800 */
[----:B----4-:R-:W4:Y:S01]  /*6d30*/  @!P2 LDG.E R4, desc[UR18][R6.64] ;  /* 0x000000120604a981 */ /* 0x010f22000c1e1900 */
[----:B-1----:R-:W-:Y:S02]  /*6d40*/  IMAD.MOV.U32 R60, RZ, RZ, RZ ;  /* 0x000000ffff3c7224 */ /* 0x002fe400078e00ff */
[----:B0-----:R-:W-:Y:S01]  /*6d50*/  IMAD.MOV.U32 R45, RZ, RZ, RZ ;  /* 0x000000ffff2d7224 */ /* 0x001fe200078e00ff */
[----:B------:R-:W4:Y:S04]  /*6d60*/  LDL.LU R57, [R1+0x114] ;  /* 0x0001140001397983 */ /* 0x000f280000300800 */
[----:B------:R0:W-:Y:S04]  /*6d70*/  STL [R1+0x20], R56 ;  /* 0x0000203801007387 */ /* 0x0001e80000100800 */
[----:B------:R-:W4:Y:S04]  /*6d80*/  LDL.LU R7, [R1+0x110] ;  /* 0x0001100001077983 */ /* 0x000f280000300800 */
[----:B------:R1:W-:Y:S04]  /*6d90*/  STL [R1+0x24], R58 ;  /* 0x0000243a01007387 */ /* 0x0003e80000100800 */
[----:B------:R-:W4:Y:S01]  /*6da0*/  LDL.LU.64 R26, [R1+0x308] ;  /* 0x00030800011a7983 */ /* 0x000f220000300a00 */
[C---:B---3--:R-:W-:Y:S01]  /*6db0*/  @!P1 PRMT R47, R46.reuse, 0x7610, R47 ;  /* 0x000076102e2f9816 */ /* 0x048fe2000000002f */
[----:B------:R-:W-:Y:S01]  /*6dc0*/  IMAD.U32 R5, R5, 0x10000, RZ ;  /* 0x0001000005057824 */ /* 0x000fe200078e00ff */
[----:B------:R-:W-:Y:S01]  /*6dd0*/  @!P1 PRMT R51, R46, 0x7632, R51 ;  /* 0x000076322e339816 */ /* 0x000fe20000000033 */
[----:B------:R-:W3:Y:S01]  /*6de0*/  LDL.LU R61, [R1+0x300] ;  /* 0x00030000013d7983 */ /* 0x000ee20000300800 */
[----:B------:R-:W-:-:S02]  /*6df0*/  LOP3.LUT P1, RZ, R2, 0x10000000, RZ, 0xc0, !PT ;  /* 0x1000000002ff7812 */ /* 0x000fc4000782c0ff */
[----:B------:R-:W-:Y:S02]  /*6e00*/  PRMT R55, RZ, 0x7610, R55 ;  /* 0x00007610ff377816 */ /* 0x000fe40000000037 */
[----:B--2---:R-:W-:Y:S01]  /*6e10*/  @!P3 PRMT R53, R44, 0x7610, R53 ;  /* 0x000076102c35b816 */ /* 0x004fe20000000035 */
[----:B------:R-:W-:Y:S01]  /*6e20*/  HFMA2 R41, -RZ, RZ, 0, 0 ;  /* 0x00000000ff297431 */ /* 0x000fe200000001ff */
[----:B------:R-:W-:Y:S01]  /*6e30*/  PRMT R54, RZ, 0x7610, R54 ;  /* 0x00007610ff367816 */ /* 0x000fe20000000036 */
[----:B------:R-:W2:Y:S06]  /*6e40*/  LDL.LU R6, [R1+0x144] ;  /* 0x0001440001067983 */ /* 0x000eac0000300800 */
[----:B------:R-:W3:Y:S04]  /*6e50*/  @!P1 LDG.E R45, desc[UR18][R14.64] ;  /* 0x000000120e2d9981 */ /* 0x000ee8000c1e1900 */
[----:B------:R-:W2:Y:S01]  /*6e60*/  LDL.LU.64 R14, [R1+0x2f0] ;  /* 0x0002f000010e7983 */ /* 0x000ea20000300a00 */
[----:B----4-:R-:W-:-:S02]  /*6e70*/  @!P2 PRMT R48, R4, 0x7610, R48 ;  /* 0x000076100430a816 */ /* 0x010fc40000000030 */
[----:B------:R-:W-:Y:S02]  /*6e80*/  @!P2 PRMT R50, R4, 0x7632, R50 ;  /* 0x000076320432a816 */ /* 0x000fe40000000032 */
[----:B------:R-:W-:-:S13]  /*6e90*/  LOP3.LUT P2, RZ, R2, 0x8000000, RZ, 0xc0, !PT ;  /* 0x0800000002ff7812 */ /* 0x000fda000784c0ff */
[----:B------:R-:W4:Y:S04]  /*6ea0*/  @!P2 LDG.E R60, desc[UR18][R16.64] ;  /* 0x00000012103ca981 */ /* 0x000f28000c1e1900 */
[----:B------:R-:W3:Y:S01]  /*6eb0*/  LDL.LU.64 R16, [R1+0x2e8] ;  /* 0x0002e80001107983 */ /* 0x000ee20000300a00 */
[----:B------:R-:W-:Y:S02]  /*6ec0*/  @!P3 PRMT R55, R44, 0x7632, R55 ;  /* 0x000076322c37b816 */ /* 0x000fe40000000037 */
[----:B------:R-:W-:Y:S02]  /*6ed0*/  LOP3.LUT P3, RZ, R2, 0x20000000, RZ, 0xc0, !PT ;  /* 0x2000000002ff7812 */ /* 0x000fe4000786c0ff */
[C---:B------:R-:W-:Y:S02]  /*6ee0*/  @!P4 PRMT R54, R49.reuse, 0x7610, R54 ;  /* 0x000076103136c816 */ /* 0x040fe40000000036 */
[----:B------:R-:W-:-:S02]  /*6ef0*/  @!P4 PRMT R52, R49, 0x7632, R52 ;  /* 0x000076323134c816 */ /* 0x000fc40000000034 */
[C---:B------:R-:W-:Y:S02]  /*6f00*/  LOP3.LUT P4, RZ, R2.reuse, 0x40000000, RZ, 0xc0, !PT ;  /* 0x4000000002ff7812 */ /* 0x040fe4000788c0ff */
[----:B0-----:R-:W-:Y:S02]  /*6f10*/  PRMT R56, RZ, 0x7610, R56 ;  /* 0x00007610ff387816 */ /* 0x001fe40000000038 */
[----:B-1----:R-:W-:Y:S02]  /*6f20*/  PRMT R58, RZ, 0x7610, R58 ;  /* 0x00007610ff3a7816 */ /* 0x002fe4000000003a */
[C---:B------:R-:W-:Y:S02]  /*6f30*/  @!P5 PRMT R56, R3.reuse, 0x7610, R56 ;  /* 0x000076100338d816 */ /* 0x040fe40000000038 */
[----:B------:R-:W-:Y:S02]  /*6f40*/  @!P5 PRMT R58, R3, 0x7632, R58 ;  /* 0x00007632033ad816 */ /* 0x000fe4000000003a */
[----:B------:R-:W-:Y:S01]  /*6f50*/  LOP3.LUT P5, RZ, R2, 0x80000000, RZ, 0xc0, !PT ;  /* 0x8000000002ff7812 */ /* 0x000fe200078ac0ff */
[----:B---3--:R0:W3:Y:S02]  /*6f60*/  @!P3 LDG.E R41, desc[UR18][R16.64] ;  /* 0x000000121029b981 */ /* 0x0080e4000c1e1900 */
[----:B0-----:R-:W-:-:S06]  /*6f70*/  IMAD.MOV.U32 R16, RZ, RZ, RZ ;  /* 0x000000ffff107224 */ /* 0x001fcc00078e00ff */
[----:B--2---:R0:W2:Y:S02]  /*6f80*/  @!P4 LDG.E R16, desc[UR18][R14.64] ;  /* 0x000000120e10c981 */ /* 0x0040a4000c1e1900 */
[----:B0-----:R-:W-:-:S06]  /*6f90*/  IMAD.MOV.U32 R14, RZ, RZ, RZ ;  /* 0x000000ffff0e7224 */ /* 0x001fcc00078e00ff */
[----:B------:R0:W2:Y:S02]  /*6fa0*/  @!P5 LDG.E R14, desc[UR18][R12.64] ;  /* 0x000000120c0ed981 */ /* 0x0000a4000c1e1900 */
[----:B0-----:R-:W-:Y:S02]  /*6fb0*/  PRMT R13, RZ, 0x7610, R13 ;  /* 0x00007610ff0d7816 */ /* 0x001fe4000000000d */
[----:B------:R-:W-:Y:S02]  /*6fc0*/  PRMT R12, RZ, 0x7610, R12 ;  /* 0x00007610ff0c7816 */ /* 0x000fe4000000000c */
[C---:B------:R-:W-:Y:S02]  /*6fd0*/  @!P0 PRMT R13, R18.reuse, 0x7632, R13 ;  /* 0x00007632120d8816 */ /* 0x040fe4000000000d */
[----:B------:R-:W-:Y:S02]  /*6fe0*/  @!P0 PRMT R12, R18, 0x7610, R12 ;  /* 0x00007610120c8816 */ /* 0x000fe4000000000c */
[----:B------:R-:W-:Y:S01]  /*6ff0*/  SHF.L.U32 R13, R13, 0x10, RZ ;  /* 0x000000100d0d7819 */ /* 0x000fe200000006ff */
[----:B------:R-:W-:-:S02]  /*7000*/  IMAD.U32 R15, R7, 0x10000, RZ ;  /* 0x00010000070f7824 */ /* 0x000fc400078e00ff */
[----:B------:R-:W-:Y:S01]  /*7010*/  IMAD.U32 R12, R12, 0x10000, RZ ;  /* 0x000100000c0c7824 */ /* 0x000fe200078e00ff */
[----:B------:R-:W-:Y:S01]  /*7020*/  SHF.L.U32 R17, R57, 0x10, RZ ;  /* 0x0000001039117819 */ /* 0x000fe200000006ff */
[----:B------:R-:W-:Y:S02]  /*7030*/  FMUL.FTZ R7, R13, R13 ;  /* 0x0000000d0d077220 */ /* 0x000fe40000410000 */
[----:B------:R-:W-:Y:S02]  /*7040*/  FADD.FTZ R13, R12, R13 ;  /* 0x0000000d0c0d7221 */ /* 0x000fe40000010000 */
[----:B------:R-:W-:Y:S01]  /*7050*/  FADD.FTZ R57, R15, R17 ;  /* 0x000000110f397221 */ /* 0x000fe20000010000 */
[----:B------:R-:W-:Y:S01]  /*7060*/  FMUL.FTZ R17, R17, R17 ;  /* 0x0000001111117220 */ /* 0x000fe20000410000 */
[----:B------:R-:W-:-:S03]  /*7070*/  FADD.FTZ R13, RZ, R13 ;  /* 0x0000000dff0d7221 */ /* 0x000fc60000010000 */
[----:B------:R-:W-:Y:S01]  /*7080*/  FFMA.FTZ R15, R15, R15, R17 ;  /* 0x0000000f0f0f7223 */ /* 0x000fe20000010011 */
[----:B------:R-:W-:Y:S01]  /*7090*/  FADD.FTZ R13, R13, R57 ;  /* 0x000000390d0d7221 */ /* 0x000fe20000010000 */
[----:B------:R-:W4:Y:S04]  /*70a0*/  LDL.LU R17, [R1+0x120] ;  /* 0x0001200001117983 */ /* 0x000f280000300800 */
[----:B------:R-:W3:Y:S01]  /*70b0*/  LDL.LU R57, [R1+0x2e0] ;  /* 0x0002e00001397983 */ /* 0x000ee20000300800 */
[----:B------:R-:W-:-:S03]  /*70c0*/  FFMA.FTZ R12, R12, R12, R7 ;  /* 0x0000000c0c0c7223 */ /* 0x000fc60000010007 */
[----:B------:R-:W2:Y:S01]  /*70d0*/  LDL.LU R7, [R1+0x154] ;  /* 0x0001540001077983 */ /* 0x000ea20000300800 */
[----:B------:R-:W-:-:S04]  /*70e0*/  FADD.FTZ R12, RZ, R12 ;  /* 0x0000000cff0c7221 */ /* 0x000fc80000010000 */
[----:B------:R-:W-:Y:S01]  /*70f0*/  FADD.FTZ R12, R12, R15 ;  /* 0x0000000f0c0c7221 */ /* 0x000fe20000010000 */
[----:B----4-:R-:W-:Y:S02]  /*7100*/  IMAD.U32 R17, R17, 0x10000, RZ ;  /* 0x0001000011117824 */ /* 0x010fe400078e00ff */
[----:B---3--:R-:W-:-:S04]  /*7110*/  IMAD.U32 R57, R57, 0x10000, RZ ;  /* 0x0001000039397824 */ /* 0x008fc800078e00ff */
[----:B------:R-:W-:Y:S01]  /*7120*/  FMUL.FTZ R15, R57, R57 ;  /* 0x00000039390f7220 */ /* 0x000fe20000410000 */
[----:B------:R-:W-:-:S03]  /*7130*/  FADD.FTZ R57, R17, R57 ;  /* 0x0000003911397221 */ /* 0x000fc60000010000 */
[----:B------:R-:W-:Y:S01]  /*7140*/  FFMA.FTZ R15, R17, R17, R15 ;  /* 0x00000011110f7223 */ /* 0x000fe2000001000f */
[----:B------:R-:W-:Y:S01]  /*7150*/  FADD.FTZ R13, R13, R57 ;  /* 0x000000390d0d7221 */ /* 0x000fe20000010000 */
[----:B------:R-:W3:Y:S04]  /*7160*/  LDL.LU R17, [R1+0x11c] ;  /* 0x00011c0001117983 */ /* 0x000ee80000300800 */
[----:B------:R-:W4:Y:S01]  /*7170*/  LDL.LU R57, [R1+0x118] ;  /* 0x0001180001397983 */ /* 0x000f220000300800 */
[----:B------:R-:W-:Y:S01]  /*7180*/  FADD.FTZ R12, R12, R15 ;  /* 0x0000000f0c0c7221 */ /* 0x000fe20000010000 */
[----:B---3--:R-:W-:Y:S01]  /*7190*/  SHF.L.U32 R17, R17, 0x10, RZ ;  /* 0x0000001011117819 */ /* 0x008fe200000006ff */
[----:B----4-:R-:W-:-:S04]  /*71a0*/  IMAD.U32 R57, R57, 0x10000, RZ ;  /* 0x0001000039397824 */ /* 0x010fc800078e00ff */
[----:B------:R-:W-:Y:S01]  /*71b0*/  FMUL.FTZ R15, R17, R17 ;  /* 0x00000011110f7220 */ /* 0x000fe20000410000 */
[----:B------:R-:W-:-:S03]  /*71c0*/  FADD.FTZ R17, R57, R17 ;  /* 0x0000001139117221 */ /* 0x000fc60000010000 */
[----:B------:R-:W-:Y:S02]  /*71d0*/  FFMA.FTZ R15, R57, R57, R15 ;  /* 0x00000039390f7223 */ /* 0x000fe4000001000f */
[----:B------:R-:W3:Y:S01]  /*71e0*/  LDL.LU R57, [R1+0x124] ;  /* 0x0001240001397983 */ /* 0x000ee20000300800 */
[----:B------:R-:W-:-:S03]  /*71f0*/  FADD.FTZ R13, R13, R17 ;  /* 0x000000110d0d7221 */ /* 0x000fc60000010000 */
        /* <DEDUP_REMOVED lines=8> */
[----:B------:R-:W-:Y:S01]  /*7280*/  FADD.FTZ R13, R13, R17 ;  /* 0x000000110d0d7221 */ /* 0x000fe20000010000 */
[----:B------:R-:W-:Y:S01]  /*7290*/  FADD.FTZ R12, R12, R15 ;  /* 0x0000000f0c0c7221 */ /* 0x000fe20000010000 */
[----:B---3--:R-:W-:Y:S02]  /*72a0*/  IMAD.U32 R17, R57, 0x10000, RZ ;  /* 0x0001000039117824 */ /* 0x008fe400078e00ff */
[----:B------:R-:W-:Y:S02]  /*72b0*/  IMAD.U32 R57, R6, 0x10000, RZ ;  /* 0x0001000006397824 */ /* 0x000fe400078e00ff */
[----:B------:R-:W-:Y:S01]  /*72c0*/  FMUL.FTZ R15, R17, R17 ;  /* 0x00000011110f7220 */ /* 0x000fe20000410000 */
[----:B------:R-:W-:Y:S01]  /*72d0*/  SHF.L.U32 R26, R26, 0x10, RZ ;  /* 0x000000101a1a7819 */ /* 0x000fe200000006ff */
[----:B------:R-:W3:Y:S02]  /*72e0*/  LDL.LU R6, [R1+0x180] ;  /* 0x0001800001067983 */ /* 0x000ee40000300800 */
[----:B------:R-:W-:-:S04]  /*72f0*/  FFMA.FTZ R15, R57, R57, R15 ;  /* 0x00000039390f7223 */ /* 0x000fc8000001000f */
[----:B------:R-:W-:Y:S02]  /*7300*/  FADD.FTZ R12, R12, R15 ;  /* 0x0000000f0c0c7221 */ /* 0x000fe40000010000 */
[----:B------:R-:W4:Y:S01]  /*7310*/  LDL.LU R15, [R1+0x160] ;  /* 0x00016000010f7983 */ /* 0x000f220000300800 */
[----:B------:R-:W-:Y:S01]  /*7320*/  FADD.FTZ R17, R57, R17 ;  /* 0x0000001139117221 */ /* 0x000fe20000010000 */
[----:B--2---:R-:W-:Y:S01]  /*7330*/  IMAD.U32 R57, R7, 0x10000, RZ ;  /* 0x0001000007397824 */ /* 0x004fe200078e00ff */
[----:B------:R-:W-:Y:S01]  /*7340*/  SHF.L.U32 R27, R27, 0x10, RZ ;  /* 0x000000101b1b7819 */ /* 0x000fe200000006ff */
[----:B------:R-:W2:Y:S01]  /*7350*/  LDL.LU R7, [R1+0x1a4] ;  /* 0x0001a40001077983 */ /* 0x000ea20000300800 */
[----:B------:R-:W-:Y:S01]  /*7360*/  FADD.FTZ R13, R13, R17 ;  /* 0x000000110d0d7221 */ /* 0x000fe20000010000 */
[----:B------:R-:W-:Y:S01]  /*7370*/  FMUL.FTZ R17, R26, R26 ;  /* 0x0000001a1a117220 */ /* 0x000fe20000410000 */
[----:B------:R-:W-:-:S03]  /*7380*/  FADD.FTZ R26, R57, R26 ;  /* 0x0000001a391a7221 */ /* 0x000fc60000010000 */
[----:B------:R-:W-:Y:S01]  /*7390*/  FFMA.FTZ R17, R57, R57, R17 ;  /* 0x0000003939117223 */ /* 0x000fe20000010011 */
[----:B------:R-:W-:Y:S01]  /*73a0*/  FADD.FTZ R13, R13, R26 ;  /* 0x0000001a0d0d7221 */ /* 0x000fe20000010000 */
[----:B------:R-:W3:Y:S02]  /*73b0*/  LDL.LU R57, [R1+0x174] ;  /* 0x0001740001397983 */ /* 0x000ee40000300800 */
[----:B------:R-:W-:Y:S02]  /*73c0*/  FADD.FTZ R12, R12, R17 ;  /* 0x000000110c0c7221 */ /* 0x000fe40000010000 */
[----:B------:R-:W2:Y:S01]  /*73d0*/  LDL.LU R26, [R1+0x170] ;  /* 0x00017000011a7983 */ /* 0x000ea20000300800 */
[----:B----4-:R-:W-:-:S04]  /*73e0*/  IMAD.U32 R15, R15, 0x10000, RZ ;  /* 0x000100000f0f7824 */ /* 0x010fc800078e00ff */
[----:B------:R-:W-:Y:S01]  /*73f0*/  FMUL.FTZ R17, R15, R15 ;  /* 0x0000000f0f117220 */ /* 0x000fe20000410000 */
[----:B------:R-:W-:-:S03]  /*7400*/  FADD.FTZ R15, R27, R15 ;  /* 0x0000000f1b0f7221 */ /* 0x000fc60000010000 */
[----:B------:R-:W-:Y:S02]  /*7410*/  FFMA.FTZ R17, R27, R27, R17 ;  /* 0x0000001b1b117223 */ /* 0x000fe40000010011 */
[----:B------:R-:W4:Y:S01]  /*7420*/  LDL.LU R27, [R1+0x164] ;  /* 0x00016400011b7983 */ /* 0x000f220000300800 */
[----:B------:R-:W-:Y:S01]  /*7430*/  FADD.FTZ R13, R13, R15 ;  /* 0x0000000f0d0d7221 */ /* 0x000fe20000010000 */
[----:B---3--:R-:W-:Y:S02]  /*7440*/  IMAD.U32 R57, R57, 0x10000, RZ ;  /* 0x0001000039397824 */ /* 0x008fe400078e00ff */
[----:B--2---:R-:W-:Y:S02]  /*7450*/  IMAD.U32 R26, R26, 0x10000, RZ ;  /* 0x000100001a1a7824 */ /* 0x004fe400078e00ff */
[----:B------:R-:W-:Y:S02]  /*7460*/  FADD.FTZ R12, R12, R17 ;  /* 0x000000110c0c7221 */ /* 0x000fe40000010000 */
[----:B------:R-:W2:Y:S01]  /*7470*/  LDL.LU R17, [R1+0x188] ;  /* 0x0001880001117983 */ /* 0x000ea20000300800 */
[----:B----4-:R-:W-:Y:S01]  /*7480*/  SHF.L.U32 R15, R27, 0x10, RZ ;  /* 0x000000101b0f7819 */ /* 0x010fe200000006ff */
[----:B------:R-:W-:Y:S01]  /*7490*/  FMUL.FTZ R27, R26, R26 ;  /* 0x0000001a1a1b7220 */ /* 0x000fe20000410000 */
[----:B------:R-:W-:-:S03]  /*74a0*/  FADD.FTZ R26, R57, R26 ;  /* 0x0000001a391a7221 */ /* 0x000fc60000010000 */
[----:B------:R-:W-:Y:S01]  /*74b0*/  FFMA.FTZ R27, R57, R57, R27 ;  /* 0x00000039391b7223 */ /* 0x000fe2000001001b */
[----:B------:R-:W-:Y:S02]  /*74c0*/  FADD.FTZ R57, R13, R26 ;  /* 0x0000001a0d397221 */ /* 0x000fe40000010000 */
[----:B------:R-:W3:Y:S01]  /*74d0*/  LDL.LU R13, [R1+0x184] ;  /* 0x00018400010d7983 */ /* 0x000ee20000300800 */
[----:B------:R-:W-:-:S03]  /*74e0*/  FADD.FTZ R12, R12, R27 ;  /* 0x0000001b0c0c7221 */ /* 0x000fc60000010000 */
[----:B------:R-:W4:Y:S01]  /*74f0*/  LDL.LU R27, [R1+0x18c] ;  /* 0x00018c00011b7983 */ /* 0x000f220000300800 */
[----:B--2---:R-:W-:Y:S02]  /*7500*/  IMAD.U32 R17, R17, 0x10000, RZ ;  /* 0x0001000011117824 */ /* 0x004fe400078e00ff */
[----:B------:R-:W-:Y:S02]  /*7510*/  FMUL.FTZ R26, R15, R15 ;  /* 0x0000000f0f1a7220 */ /* 0x000fe40000410000 */
[C---:B------:R-:W-:Y:S02]  /*7520*/  FADD.FTZ R15, R17.reuse, R15 ;  /* 0x0000000f110f7221 */ /* 0x040fe40000010000 */
[----:B------:R-:W-:Y:S02]  /*7530*/  FFMA.FTZ R26, R17, R17, R26 ;  /* 0x00000011111a7223 */ /* 0x000fe4000001001a */
[----:B------:R-:W-:Y:S02]  /*7540*/  FADD.FTZ R57, R57, R15 ;  /* 0x0000000f39397221 */ /* 0x000fe40000010000 */
[----:B------:R-:W-:Y:S01]  /*7550*/  FADD.FTZ R12, R12, R26 ;  /* 0x0000001a0c0c7221 */ /* 0x000fe20000010000 */
[----:B------:R-:W-:-:S02]  /*7560*/  IMAD.U32 R26, R6, 0x10000, RZ ;  /* 0x00010000061a7824 */ /* 0x000fc400078e00ff */
[----:B------:R-:W2:Y:S01]  /*7570*/  LDL.LU R6, [R1+0x1cc] ;  /* 0x0001cc0001067983 */ /* 0x000ea20000300800 */
[----:B---3--:R-:W-:Y:S01]  /*7580*/  IMAD.U32 R13, R13, 0x10000, RZ ;  /* 0x000100000d0d7824 */ /* 0x008fe200078e00ff */
[----:B----4-:R-:W-:-:S03]  /*7590*/  SHF.L.U32 R17, R27, 0x10, RZ ;  /* 0x000000101b117819 */ /* 0x010fc600000006ff */
[----:B------:R-:W-:-:S04]  /*75a0*/  FMUL.FTZ R15, R13, R13 ;  /* 0x0000000d0d0f7220 */ /* 0x000fc80000410000 */
[C---:B------:R-:W-:Y:S01]  /*75b0*/  FFMA.FTZ R15, R17.reuse, R17, R15 ;  /* 0x00000011110f7223 */ /* 0x040fe2000001000f */
[----:B------:R-:W-:Y:S01]  /*75c0*/  FADD.FTZ R13, R17, R13 ;  /* 0x0000000d110d7221 */ /* 0x000fe20000010000 */
[----:B------:R-:W-:Y:S02]  /*75d0*/  IMAD.U32 R17, R7, 0x10000, RZ ;  /* 0x0001000007117824 */ /* 0x000fe400078e00ff */
[----:B------:R-:W-:Y:S01]  /*75e0*/  FMUL.FTZ R27, R26, R26 ;  /* 0x0000001a1a1b7220 */ /* 0x000fe20000410000 */
[----:B------:R-:W-:Y:S01]  /*75f0*/  FADD.FTZ R12, R12, R15 ;  /* 0x0000000f0c0c7221 */ /* 0x000fe20000010000 */
[----:B------:R-:W-:Y:S01]  /*7600*/  FADD.FTZ R13, R57, R13 ;  /* 0x0000000d390d7221 */ /* 0x000fe20000010000 */
[----:B------:R-:W3:Y:S01]  /*7610*/  LDL.LU R15, [R1+0x1a8] ;  /* 0x0001a800010f7983 */ /* 0x000ee20000300800 */
[C---:B------:R-:W-:Y:S01]  /*7620*/  FADD.FTZ R26, R17.reuse, R26 ;  /* 0x0000001a111a7221 */ /* 0x040fe20000010000 */
[----:B------:R-:W-:Y:S02]  /*7630*/  FFMA.FTZ R27, R17, R17, R27 ;  /* 0x00000011111b7223 */ /* 0x000fe4000001001b */
[----:B------:R-:W4:Y:S01]  /*7640*/  LDL.LU R17, [R1+0x1a0] ;  /* 0x0001a00001117983 */ /* 0x000f220000300800 */
[----:B------:R-:W-:Y:S01]  /*7650*/  FADD.FTZ R13, R13, R26 ;  /* 0x0000001a0d0d7221 */ /* 0x000fe20000010000 */
[----:B------:R-:W-:-:S02]  /*7660*/  FADD.FTZ R12, R12, R27 ;  /* 0x0000001b0c0c7221 */ /* 0x000fc40000010000 */
[----:B------:R-:W2:Y:S04]  /*7670*/  LDL.LU R57, [R1+0x1bc] ;  /* 0x0001bc0001397983 */ /* 0x000ea80000300800 */
[----:B------:R-:W2:Y:S04]  /*7680*/  LDL.LU R27, [R1+0x1b8] ;  /* 0x0001b800011b7983 */ /* 0x000ea80000300800 */
[----:B------:R-:W2:Y:S01]  /*7690*/  LDL.LU R7, [R1+0x1c0] ;  /* 0x0001c00001077983 */ /* 0x000ea20000300800 */
[----:B---3--:R-:W-:Y:S01]  /*76a0*/  SHF.L.U32 R15, R15, 0x10, RZ ;  /* 0x000000100f0f7819 */ /* 0x008fe200000006ff */
[----:B----4-:R-:W-:-:S04]  /*76b0*/  IMAD.U32 R17, R17, 0x10000, RZ ;  /* 0x0001000011117824 */ /* 0x010fc800078e00ff */
[----:B------:R-:W-:Y:S01]  /*76c0*/  FMUL.FTZ R26, R15, R15 ;  /* 0x0000000f0f1a7220 */ /* 0x000fe20000410000 */
[----:B------:R-:W-:-:S03]  /*76d0*/  FADD.FTZ R15, R17, R15 ;  /* 0x0000000f110f7221 */ /* 0x000fc60000010000 */
[----:B------:R-:W-:Y:S02]  /*76e0*/  FFMA.FTZ R26, R17, R17, R26 ;  /* 0x00000011111a7223 */ /* 0x000fe4000001001a */
[----:B------:R-:W3:Y:S02]  /*76f0*/  LDL.LU R17, [R1+0x1ac] ;  /* 0x0001ac0001117983 */ /* 0x000ee40000300800 */
[----:B------:R-:W-:Y:S02]  /*7700*/  FADD.FTZ R12, R12, R26 ;  /* 0x0000001a0c0c7221 */ /* 0x000fe40000010000 */
[----:B------:R-:W4:Y:S01]  /*7710*/  LDL.LU R26, [R1+0x1c4] ;  /* 0x0001c400011a7983 */ /* 0x000f220000300800 */
[----:B--2---:R-:W-:Y:S01]  /*7720*/  IMAD.U32 R27, R27, 0x10000, RZ ;  /* 0x000100001b1b7824 */ /* 0x004fe200078e00ff */
[----:B------:R-:W-:Y:S01]  /*7730*/  SHF.L.U32 R57, R57, 0x10, RZ ;  /* 0x0000001039397819 */ /* 0x000fe200000006ff */
[----:B------:R-:W-:Y:S01]  /*7740*/  FADD.FTZ R13, R13, R15 ;  /* 0x0000000f0d0d7221 */ /* 0x000fe20000010000 */
[----:B---3--:R-:W-:-:S02]  /*7750*/  IMAD.U32 R15, R17, 0x10000, RZ ;  /* 0x00010000110f7824 */ /* 0x008fc400078e00ff */
[----:B------:R-:W-:Y:S01]  /*7760*/  FMUL.FTZ R17, R27, R27 ;  /* 0x0000001b1b117220 */ /* 0x000fe20000410000 */
[----:B------:R-:W-:-:S03]  /*7770*/  FADD.FTZ R27, R57, R27 ;  /* 0x0000001b391b7221 */ /* 0x000fc60000010000 */
[----:B------:R-:W-:Y:S01]  /*7780*/  FFMA.FTZ R17, R57, R57, R17 ;  /* 0x0000003939117223 */ /* 0x000fe20000010011 */
[----:B------:R-:W-:Y:S02]  /*7790*/  FADD.FTZ R57, R13, R27 ;  /* 0x0000001b0d397221 */ /* 0x000fe40000010000 */
[----:B------:R-:W2:Y:S01]  /*77a0*/  LDL.LU R13, [R1+0x1c8] ;  /* 0x0001c800010d7983 */ /* 0x000ea20000300800 */
[----:B----4-:R-:W-:Y:S02]  /*77b0*/  IMAD.U32 R26, R26, 0x10000, RZ ;  /* 0x000100001a1a7824 */ /* 0x010fe400078e00ff */
[----:B------:R-:W-:Y:S01]  /*77c0*/  FMUL.FTZ R27, R15, R15 ;  /* 0x0000000f0f1b7220 */ /* 0x000fe20000410000 */
[----:B------:R-:W-:-:S03]  /*77d0*/  FADD.FTZ R12, R12, R17 ;  /* 0x000000110c0c7221 */ /* 0x000fc60000010000 */
[----:B------:R-:W-:-:S04]  /*77e0*/  FFMA.FTZ R27, R26, R26, R27 ;  /* 0x0000001a1a1b7223 */ /* 0x000fc8000001001b */
[----:B------:R-:W-:Y:S02]  /*77f0*/  FADD.FTZ R12, R12, R27 ;  /* 0x0000001b0c0c7221 */ /* 0x000fe40000010000 */
[----:B------:R-:W3:Y:S01]  /*7800*/  LDL.LU R27, [R1+0x1e8] ;  /* 0x0001e800011b7983 */ /* 0x000ee20000300800 */
[----:B------:R-:W-:Y:S01]  /*7810*/  FADD.FTZ R15, R26, R15 ;  /* 0x0000000f1a0f7221 */ /* 0x000fe20000010000 */
[----:B------:R-:W-:Y:S02]  /*7820*/  IMAD.U32 R17, R6, 0x10000, RZ ;  /* 0x0001000006117824 */ /* 0x000fe400078e00ff */
[----:B------:R-:W-:Y:S02]  /*7830*/  IMAD.U32 R26, R7, 0x10000, RZ ;  /* 0x00010000071a7824 */ /* 0x000fe400078e00ff */
[----:B------:R-:W-:Y:S01]  /*7840*/  FADD.FTZ R57, R57, R15 ;  /* 0x0000000f39397221 */ /* 0x000fe20000010000 */
[----:B------:R-:W4:Y:S04]  /*7850*/  LDL.LU R6, [R1+0x210] ;  /* 0x0002100001067983 */ /* 0x000f280000300800 */
[----:B------:R-:W4:Y:S01]  /*7860*/  LDL.LU R7, [R1+0x214] ;  /* 0x0002140001077983 */ /* 0x000f220000300800 */
[----:B--2---:R-:W-:-:S05]  /*7870*/  SHF.L.U32 R13, R13, 0x10, RZ ;  /* 0x000000100d0d7819 */ /* 0x004fca00000006ff */
[----:B------:R-:W-:Y:S01]  /*7880*/  FMUL.FTZ R15, R13, R13 ;  /* 0x0000000d0d0f7220 */ /* 0x000fe20000410000 */
[----:B------:R-:W-:-:S03]  /*7890*/  FADD.FTZ R13, R17, R13 ;  /* 0x0000000d110d7221 */ /* 0x000fc60000010000 */
[----:B------:R-:W-:Y:S01]  /*78a0*/  FFMA.FTZ R15, R17, R17, R15 ;  /* 0x00000011110f7223 */ /* 0x000fe2000001000f */
[----:B---3--:R-:W-:Y:S01]  /*78b0*/  SHF.L.U32 R17, R27, 0x10, RZ ;  /* 0x000000101b117819 */ /* 0x008fe200000006ff */
[----:B------:R-:W-:Y:S02]  /*78c0*/  FMUL.FTZ R27, R26, R26 ;  /* 0x0000001a1a1b7220 */ /* 0x000fe40000410000 */
[----:B------:R-:W-:Y:S02]  /*78d0*/  FADD.FTZ R12, R12, R15 ;  /* 0x0000000f0c0c7221 */ /* 0x000fe40000010000 */
[----:B------:R-:W2:Y:S01]  /*78e0*/  LDL.LU R15, [R1+0x1e4] ;  /* 0x0001e400010f7983 */ /* 0x000ea20000300800 */
[C---:B------:R-:W-:Y:S01]  /*78f0*/  FADD.FTZ R26, R17.reuse, R26 ;  /* 0x0000001a111a7221 */ /* 0x040fe20000010000 */
[----:B------:R-:W-:Y:S02]  /*7900*/  FFMA.FTZ R27, R17, R17, R27 ;  /* 0x00000011111b7223 */ /* 0x000fe4000001001b */
[----:B------:R-:W3:Y:S01]  /*7910*/  LDL.LU R17, [R1+0x1e0] ;  /* 0x0001e00001117983 */ /* 0x000ee20000300800 */
[----:B------:R-:W-:Y:S01]  /*7920*/  FADD.FTZ R13, R57, R13 ;  /* 0x0000000d390d7221 */ /* 0x000fe20000010000 */
[----:B------:R-:W-:-:S02]  /*7930*/  FADD.FTZ R12, R12, R27 ;  /* 0x0000001b0c0c7221 */ /* 0x000fc40000010000 */
[----:B------:R-:W4:Y:S01]  /*7940*/  LDL.LU R27, [R1+0x1f8] ;  /* 0x0001f800011b7983 */ /* 0x000f220000300800 */
[----:B------:R-:W-:-:S03]  /*7950*/  FADD.FTZ R13, R13, R26 ;  /* 0x0000001a0d0d7221 */ /* 0x000fc60000010000 */
[----:B------:R-:W4:Y:S01]  /*7960*/  LDL.LU R57, [R1+0x1fc] ;  /* 0x0001fc0001397983 */ /* 0x000f220000300800 */
[----:B--2---:R-:W-:Y:S02]  /*7970*/  IMAD.U32 R15, R15, 0x10000, RZ ;  /* 0x000100000f0f7824 */ /* 0x004fe400078e00ff */
[----:B---3--:R-:W-:Y:S02]  /*7980*/  IMAD.U32 R17, R17, 0x10000, RZ ;  /* 0x0001000011117824 */ /* 0x008fe400078e00ff */
[----:B------:R-:W-:Y:S02]  /*7990*/  FMUL.FTZ R26, R15, R15 ;  /* 0x0000000f0f1a7220 */ /* 0x000fe40000410000 */
[C---:B------:R-:W-:Y:S02]  /*79a0*/  FADD.FTZ R15, R17.reuse, R15 ;  /* 0x0000000f110f7221 */ /* 0x040fe40000010000 */
[----:B------:R-:W-:Y:S02]  /*79b0*/  FFMA.FTZ R26, R17, R17, R26 ;  /* 0x00000011111a7223 */ /* 0x000fe4000001001a */
[----:B------:R-:W2:Y:S02]  /*79c0*/  LDL.LU R17, [R1+0x1ec] ;  /* 0x0001ec0001117983 */ /* 0x000ea40000300800 */
[----:B------:R-:W-:-:S02]  /*79d0*/  FADD.FTZ R12, R12, R26 ;  /* 0x0000001a0c0c7221 */ /* 0x000fc40000010000 */
[----:B------:R-:W3:Y:S01]  /*79e0*/  LDL.LU R26, [R1+0x200] ;  /* 0x00020000011a7983 */ /* 0x000ee20000300800 */
[----:B----4-:R-:W-:Y:S01]  /*79f0*/  SHF.L.U32 R27, R27, 0x10, RZ ;  /* 0x000000101b1b7819 */ /* 0x010fe200000006ff */
[----:B------:R-:W-:Y:S02]  /*7a00*/  IMAD.U32 R57, R57, 0x10000, RZ ;  /* 0x0001000039397824 */ /* 0x000fe400078e00ff */
[----:B------:R-:W-:Y:S01]  /*7a10*/  FADD.FTZ R13, R13, R15 ;  /* 0x0000000f0d0d7221 */ /* 0x000fe20000010000 */
[----:B--2---:R-:W-:Y:S02]  /*7a20*/  IMAD.U32 R15, R17, 0x10000, RZ ;  /* 0x00010000110f7824 */ /* 0x004fe400078e00ff */
[----:B------:R-:W-:Y:S01]  /*7a30*/  FMUL.FTZ R17, R27, R27 ;  /* 0x0000001b1b117220 */ /* 0x000fe20000410000 */
[C---:B------:R-:W-:Y:S01]  /*7a40*/  FADD.FTZ R27, R57.reuse, R27 ;  /* 0x0000001b391b7221 */ /* 0x040fe20000010000 */
[----:B---3--:R-:W-:Y:S02]  /*7a50*/  SHF.L.U32 R26, R26, 0x10, RZ ;  /* 0x000000101a1a7819 */ /* 0x008fe400000006ff */
[----:B------:R-:W-:Y:S01]  /*7a60*/  FFMA.FTZ R17, R57, R57, R17 ;  /* 0x0000003939117223 */ /* 0x000fe20000010011 */
[----:B------:R-:W-:Y:S01]  /*7a70*/  FADD.FTZ R57, R13, R27 ;  /* 0x0000001b0d397221 */ /* 0x000fe20000010000 */
[----:B------:R-:W-:Y:S01]  /*7a80*/  FMUL.FTZ R27, R15, R15 ;  /* 0x0000000f0f1b7220 */ /* 0x000fe20000410000 */
[----:B------:R-:W-:-:S02]  /*7a90*/  IMAD.U32 R13, R6, 0x10000, RZ ;  /* 0x00010000060d7824 */ /* 0x000fc400078e00ff */
[----:B------:R-:W-:Y:S01]  /*7aa0*/  FADD.FTZ R12, R12, R17 ;  /* 0x000000110c0c7221 */ /* 0x000fe20000010000 */
[C---:B------:R-:W-:Y:S01]  /*7ab0*/  FFMA.FTZ R27, R26.reuse, R26, R27 ;  /* 0x0000001a1a1b7223 */ /* 0x040fe2000001001b */
[----:B------:R-:W-:Y:S01]  /*7ac0*/  FADD.FTZ R15, R26, R15 ;  /* 0x0000000f1a0f7221 */ /* 0x000fe20000010000 */
[----:B------:R-:W-:Y:S02]  /*7ad0*/  IMAD.U32 R17, R7, 0x10000, RZ ;  /* 0x0001000007117824 */ /* 0x000fe400078e00ff */
[----:B------:R-:W-:Y:S01]  /*7ae0*/  FMUL.FTZ R26, R13, R13 ;  /* 0x0000000d0d1a7220 */ /* 0x000fe20000410000 */
[----:B------:R-:W-:Y:S01]  /*7af0*/  FADD.FTZ R12, R12, R27 ;  /* 0x0000001b0c0c7221 */ /* 0x000fe20000010000 */
[----:B------:R-:W-:Y:S01]  /*7b00*/  FADD.FTZ R15, R57, R15 ;  /* 0x0000000f390f7221 */ /* 0x000fe20000010000 */
[----:B------:R-:W2:Y:S01]  /*7b10*/  LDL.LU R27, [R1+0x218] ;  /* 0x00021800011b7983 */ /* 0x000ea20000300800 */
[C---:B------:R-:W-:Y:S01]  /*7b20*/  FADD.FTZ R13, R17.reuse, R13 ;  /* 0x0000000d110d7221 */ /* 0x040fe20000010000 */
[----:B------:R-:W-:-:S02]  /*7b30*/  FFMA.FTZ R26, R17, R17, R26 ;  /* 0x00000011111a7223 */ /* 0x000fc4000001001a */
[----:B------:R-:W3:Y:S02]  /*7b40*/  LDL.LU R17, [R1+0x21c] ;  /* 0x00021c0001117983 */ /* 0x000ee40000300800 */
[----:B------:R-:W-:Y:S02]  /*7b50*/  FADD.FTZ R12, R12, R26 ;  /* 0x0000001a0c0c7221 */ /* 0x000fe40000010000 */
[----:B------:R-:W4:Y:S01]  /*7b60*/  LDL.LU R26, [R1+0x228] ;  /* 0x00022800011a7983 */ /* 0x000f220000300800 */
[----:B------:R-:W-:-:S03]  /*7b70*/  FADD.FTZ R13, R15, R13 ;  /* 0x0000000d0f0d7221 */ /* 0x000fc60000010000 */
[----:B------:R-:W4:Y:S04]  /*7b80*/  LDL.LU R57, [R1+0x204] ;  /* 0x0002040001397983 */ /* 0x000f280000300800 */
[----:B------:R-:W4:Y:S01]  /*7b90*/  LDL.LU.64 R6, [R1+0x268] ;  /* 0x0002680001067983 */ /* 0x000f220000300a00 */
[----:B--2---:R-:W-:Y:S01]  /*7ba0*/  SHF.L.U32 R27, R27, 0x10, RZ ;  /* 0x000000101b1b7819 */ /* 0x004fe200000006ff */
[----:B---3--:R-:W-:-:S04]  /*7bb0*/  IMAD.U32 R17, R17, 0x10000, RZ ;  /* 0x0001000011117824 */ /* 0x008fc800078e00ff */
[----:B------:R-:W-:Y:S01]  /*7bc0*/  FMUL.FTZ R15, R27, R27 ;  /* 0x0000001b1b0f7220 */ /* 0x000fe20000410000 */
[----:B------:R-:W-:-:S04]  /*7bd0*/  FADD.FTZ R27, R17, R27 ;  /* 0x0000001b111b7221 */ /* 0x000fc80000010000 */
[----:B------:R-:W-:Y:S02]  /*7be0*/  FADD.FTZ R13, R13, R27 ;  /* 0x0000001b0d0d7221 */ /* 0x000fe40000010000 */
[----:B------:R-:W2:Y:S01]  /*7bf0*/  LDL.LU R27, [R1+0x238] ;  /* 0x00023800011b7983 */ /* 0x000ea20000300800 */
[----:B----4-:R-:W-:Y:S02]  /*7c00*/  IMAD.U32 R26, R26, 0x10000, RZ ;  /* 0x000100001a1a7824 */ /* 0x010fe400078e00ff */
[----:B------:R-:W-:Y:S01]  /*7c10*/  FFMA.FTZ R15, R17, R17, R15 ;  /* 0x00000011110f7223 */ /* 0x000fe2000001000f */
[----:B------:R-:W-:Y:S01]  /*7c20*/  SHF.L.U32 R17, R57, 0x10, RZ ;  /* 0x0000001039117819 */ /* 0x000fe200000006ff */
[----:B------:R-:W-:Y:S02]  /*7c30*/  FMUL.FTZ R57, R26, R26 ;  /* 0x0000001a1a397220 */ /* 0x000fe40000410000 */
[----:B------:R-:W-:Y:S02]  /*7c40*/  FADD.FTZ R12, R12, R15 ;  /* 0x0000000f0c0c7221 */ /* 0x000fe40000010000 */
[C---:B------:R-:W-:Y:S01]  /*7c50*/  FFMA.FTZ R57, R17.reuse, R17, R57 ;  /* 0x0000001111397223 */ /* 0x040fe20000010039 */
[----:B------:R-:W-:Y:S01]  /*7c60*/  FADD.FTZ R26, R17, R26 ;  /* 0x0000001a111a7221 */ /* 0x000fe20000010000 */
[----:B------:R-:W-:Y:S01]  /*7c70*/  FMUL.FTZ R15, R5, R5 ;  /* 0x00000005050f7220 */ /* 0x000fe20000410000 */
[----:B------:R-:W3:Y:S01]  /*7c80*/  LDL.LU R17, [R1+0x23c] ;  /* 0x00023c0001117983 */ /* 0x000ee20000300800 */
[----:B------:R-:W-:-:S03]  /*7c90*/  FADD.FTZ R12, R12, R57 ;  /* 0x000000390c0c7221 */ /* 0x000fc60000010000 */
[----:B------:R-:W4:Y:S01]  /*7ca0*/  LDL.LU R57, [R1+0x248] ;  /* 0x0002480001397983 */ /* 0x000f220000300800 */
[----:B------:R-:W-:-:S03]  /*7cb0*/  FADD.FTZ R13, R13, R26 ;  /* 0x0000001a0d0d7221 */ /* 0x000fc60000010000 */
[----:B------:R-:W4:Y:S01]  /*7cc0*/  LDL.LU R26, [R1+0x22c] ;  /* 0x00022c00011a7983 */ /* 0x000f220000300800 */
[----:B--2---:R-:W-:-:S04]  /*7cd0*/  IMAD.U32 R27, R27, 0x10000, RZ ;  /* 0x000100001b1b7824 */ /* 0x004fc800078e00ff */
[C---:B------:R-:W-:Y:S01]  /*7ce0*/  FADD.FTZ R5, R27.reuse, R5 ;  /* 0x000000051b057221 */ /* 0x040fe20000010000 */
[----:B------:R-:W-:-:S04]  /*7cf0*/  FFMA.FTZ R27, R27, R27, R15 ;  /* 0x0000001b1b1b7223 */ /* 0x000fc8000001000f */
[----:B------:R-:W-:Y:S02]  /*7d00*/  FADD.FTZ R12, R12, R27 ;  /* 0x0000001b0c0c7221 */ /* 0x000fe40000010000 */
[----:B------:R-:W2:Y:S01]  /*7d10*/  LDL.LU R27, [R1+0x258] ;  /* 0x00025800011b7983 */ /* 0x000ea20000300800 */
[----:B------:R-:W-:Y:S01]  /*7d20*/  FADD.FTZ R5, R13, R5 ;  /* 0x000000050d057221 */ /* 0x000fe20000010000 */
[----:B---3--:R-:W-:Y:S02]  /*7d30*/  IMAD.U32 R17, R17, 0x10000, RZ ;  /* 0x0001000011117824 */ /* 0x008fe400078e00ff */
[----:B----4-:R-:W-:-:S04]  /*7d40*/  IMAD.U32 R13, R57, 0x10000, RZ ;  /* 0x00010000390d7824 */ /* 0x010fc800078e00ff */
[----:B------:R-:W-:Y:S01]  /*7d50*/  FMUL.FTZ R57, R13, R13 ;  /* 0x0000000d0d397220 */ /* 0x000fe20000410000 */
[----:B------:R-:W-:Y:S01]  /*7d60*/  SHF.L.U32 R26, R26, 0x10, RZ ;  /* 0x000000101a1a7819 */ /* 0x000fe200000006ff */
[C---:B------:R-:W-:Y:S02]  /*7d70*/  FADD.FTZ R13, R17.reuse, R13 ;  /* 0x0000000d110d7221 */ /* 0x040fe40000010000 */
[----:B------:R-:W-:Y:S02]  /*7d80*/  FFMA.FTZ R57, R17, R17, R57 ;  /* 0x0000001111397223 */ /* 0x000fe40000010039 */
[----:B------:R-:W-:Y:S01]  /*7d90*/  FADD.FTZ R13, R5, R13 ;  /* 0x0000000d050d7221 */ /* 0x000fe20000010000 */
[----:B------:R-:W-:Y:S01]  /*7da0*/  FMUL.FTZ R5, R26, R26 ;  /* 0x0000001a1a057220 */ /* 0x000fe20000410000 */
[----:B------:R-:W3:Y:S01]  /*7db0*/  LDL.LU R17, [R1+0x24c] ;  /* 0x00024c0001117983 */ /* 0x000ee20000300800 */
[----:B--2---:R-:W-:-:S04]  /*7dc0*/  IMAD.U32 R27, R27, 0x10000, RZ ;  /* 0x000100001b1b7824 */ /* 0x004fc800078e00ff */
[C---:B------:R-:W-:Y:S01]  /*7dd0*/  FADD.FTZ R26, R27.reuse, R26 ;  /* 0x0000001a1b1a7221 */ /* 0x040fe20000010000 */
[----:B------:R-:W-:Y:S02]  /*7de0*/  FFMA.FTZ R5, R27, R27, R5 ;  /* 0x0000001b1b057223 */ /* 0x000fe40000010005 */
[----:B------:R-:W2:Y:S01]  /*7df0*/  LDL.LU R27, [R1+0x270] ;  /* 0x00027000011b7983 */ /* 0x000ea20000300800 */
[----:B------:R-:W-:Y:S01]  /*7e00*/  FADD.FTZ R12, R12, R57 ;  /* 0x000000390c0c7221 */ /* 0x000fe20000010000 */
[----:B------:R-:W-:Y:S02]  /*7e10*/  FADD.FTZ R26, R13, R26 ;  /* 0x0000001a0d1a7221 */ /* 0x000fe40000010000 */
[----:B------:R-:W4:Y:S01]  /*7e20*/  LDL.LU R57, [R1+0x280] ;  /* 0x0002800001397983 */ /* 0x000f220000300800 */
[----:B---3--:R-:W-:Y:S02]  /*7e30*/  IMAD.U32 R17, R17, 0x10000, RZ ;  /* 0x0001000011117824 */ /* 0x008fe400078e00ff */
[----:B------:R-:W-:-:S02]  /*7e40*/  FADD.FTZ R5, R12, R5 ;  /* 0x000000050c057221 */ /* 0x000fc40000010000 */
[----:B------:R-:W3:Y:S01]  /*7e50*/  LDL.LU R12, [R1+0x25c] ;  /* 0x00025c00010c7983 */ /* 0x000ee20000300800 */
[----:B------:R-:W-:Y:S01]  /*7e60*/  FMUL.FTZ R13, R17, R17 ;  /* 0x00000011110d7220 */ /* 0x000fe20000410000 */
[----:B--2---:R-:W-:-:S05]  /*7e70*/  SHF.L.U32 R27, R27, 0x10, RZ ;  /* 0x000000101b1b7819 */ /* 0x004fca00000006ff */
[C---:B------:R-:W-:Y:S01]  /*7e80*/  FFMA.FTZ R13, R27.reuse, R27, R13 ;  /* 0x0000001b1b0d7223 */ /* 0x040fe2000001000d */
[----:B------:R-:W-:-:S03]  /*7e90*/  FADD.FTZ R17, R27, R17 ;  /* 0x000000111b117221 */ /* 0x000fc60000010000 */
[----:B------:R-:W-:Y:S02]  /*7ea0*/  FADD.FTZ R5, R5, R13 ;  /* 0x0000000d05057221 */ /* 0x000fe40000010000 */
[----:B------:R-:W2:Y:S01]  /*7eb0*/  LDL.LU R13, [R1+0x290] ;  /* 0x00029000010d7983 */ /* 0x000ea20000300800 */
[----:B------:R-:W-:-:S03]  /*7ec0*/  FADD.FTZ R17, R26, R17 ;  /* 0x000000111a117221 */ /* 0x000fc60000010000 */
[----:B------:R-:W2:Y:S01]  /*7ed0*/  LDL.LU R26, [R1+0x284] ;  /* 0x00028400011a7983 */ /* 0x000ea20000300800 */
[----:B---3--:R-:W-:Y:S02]  /*7ee0*/  IMAD.U32 R12, R12, 0x10000, RZ ;  /* 0x000100000c0c7824 */ /* 0x008fe400078e00ff */
[----:B----4-:R-:W-:Y:S02]  /*7ef0*/  IMAD.U32 R27, R57, 0x10000, RZ ;  /* 0x00010000391b7824 */ /* 0x010fe400078e00ff */
[----:B------:R-:W-:Y:S02]  /*7f00*/  FMUL.FTZ R57, R12, R12 ;  /* 0x0000000c0c397220 */ /* 0x000fe40000410000 */
[C---:B------:R-:W-:Y:S02]  /*7f10*/  FADD.FTZ R12, R27.reuse, R12 ;  /* 0x0000000c1b0c7221 */ /* 0x040fe40000010000 */
[----:B------:R-:W-:Y:S02]  /*7f20*/  FFMA.FTZ R57, R27, R27, R57 ;  /* 0x0000001b1b397223 */ /* 0x000fe40000010039 */
[----:B------:R-:W-:Y:S01]  /*7f30*/  FADD.FTZ R12, R17, R12 ;  /* 0x0000000c110c7221 */ /* 0x000fe20000010000 */
[----:B------:R-:W3:Y:S01]  /*7f40*/  LDL.LU R27, [R1+0x274] ;  /* 0x00027400011b7983 */ /* 0x000ee20000300800 */
[----:B------:R-:W-:-:S03]  /*7f50*/  FADD.FTZ R5, R5, R57 ;  /* 0x0000003905057221 */ /* 0x000fc60000010000 */
[----:B------:R-:W4:Y:S01]  /*7f60*/  LDL.LU R57, [R1+0x2a0] ;  /* 0x0002a00001397983 */ /* 0x000f220000300800 */
[----:B--2---:R-:W-:Y:S01]  /*7f70*/  SHF.L.U32 R13, R13, 0x10, RZ ;  /* 0x000000100d0d7819 */ /* 0x004fe200000006ff */
[----:B------:R-:W-:-:S04]  /*7f80*/  IMAD.U32 R26, R26, 0x10000, RZ ;  /* 0x000100001a1a7824 */ /* 0x000fc800078e00ff */
[----:B------:R-:W-:Y:S01]  /*7f90*/  FMUL.FTZ R17, R13, R13 ;  /* 0x0000000d0d117220 */ /* 0x000fe20000410000 */
[----:B------:R-:W-:-:S03]  /*7fa0*/  FADD.FTZ R13, R26, R13 ;  /* 0x0000000d1a0d7221 */ /* 0x000fc60000010000 */
[----:B------:R-:W-:Y:S02]  /*7fb0*/  FFMA.FTZ R17, R26, R26, R17 ;  /* 0x0000001a1a117223 */ /* 0x000fe40000010011 */
[----:B------:R-:W2:Y:S02]  /*7fc0*/  LDL.LU R26, [R1+0x294] ;  /* 0x00029400011a7983 */ /* 0x000ea40000300800 */
[----:B------:R-:W-:Y:S02]  /*7fd0*/  FADD.FTZ R5, R5, R17 ;  /* 0x0000001105057221 */ /* 0x000fe40000010000 */
[----:B------:R-:W2:Y:S01]  /*7fe0*/  LDL.LU R17, [R1+0x2a4] ;  /* 0x0002a40001117983 */ /* 0x000ea20000300800 */
[----:B---3--:R-:W-:Y:S02]  /*7ff0*/  IMAD.U32 R27, R27, 0x10000, RZ ;  /* 0x000100001b1b7824 */ /* 0x008fe400078e00ff */
[----:B------:R-:W-:Y:S01]  /*8000*/  FADD.FTZ R12, R12, R13 ;  /* 0x0000000d0c0c7221 */ /* 0x000fe20000010000 */
[----:B----4-:R-:W-:Y:S01]  /*8010*/  SHF.L.U32 R57, R57, 0x10, RZ ;  /* 0x0000001039397819 */ /* 0x010fe200000006ff */
[----:B--2---:R-:W-:-:S02]  /*8020*/  IMAD.U32 R13, R26, 0x10000, RZ ;  /* 0x000100001a0d7824 */ /* 0x004fc400078e00ff */
[----:B------:R-:W-:Y:S02]  /*8030*/  FMUL.FTZ R26, R27, R27 ;  /* 0x0000001b1b1a7220 */ /* 0x000fe40000410000 */
[----:B------:R-:W-:Y:S01]  /*8040*/  FADD.FTZ R27, R57, R27 ;  /* 0x0000001b391b7221 */ /* 0x000fe20000010000 */
[----:B------:R-:W-:Y:S02]  /*8050*/  IMAD.U32 R17, R17, 0x10000, RZ ;  /* 0x0001000011117824 */ /* 0x000fe400078e00ff */
[----:B------:R-:W-:Y:S01]  /*8060*/  FFMA.FTZ R26, R57, R57, R26 ;  /* 0x00000039391a7223 */ /* 0x000fe2000001001a */
[----:B------:R-:W-:Y:S01]  /*8070*/  FADD.FTZ R57, R12, R27 ;  /* 0x0000001b0c397221 */ /* 0x000fe20000010000 */
[----:B------:R-:W-:Y:S01]  /*8080*/  FMUL.FTZ R27, R13, R13 ;  /* 0x0000000d0d1b7220 */ /* 0x000fe20000410000 */
[----:B------:R-:W2:Y:S01]  /*8090*/  LDL.LU R12, [R1+0x2b0] ;  /* 0x0002b000010c7983 */ /* 0x000ea20000300800 */
[C---:B------:R-:W-:Y:S02]  /*80a0*/  FADD.FTZ R13, R17.reuse, R13 ;  /* 0x0000000d110d7221 */ /* 0x040fe40000010000 */
[----:B------:R-:W-:-:S02]  /*80b0*/  FFMA.FTZ R27, R17, R17, R27 ;  /* 0x00000011111b7223 */ /* 0x000fc4000001001b */
[----:B------:R-:W3:Y:S01]  /*80c0*/  LDL.LU R17, [R1+0x2b4] ;  /* 0x0002b40001117983 */ /* 0x000ee20000300800 */
[----:B------:R-:W-:-:S03]  /*80d0*/  FADD.FTZ R5, R5, R26 ;  /* 0x0000001a05057221 */ /* 0x000fc60000010000 */
[----:B------:R-:W4:Y:S01]  /*80e0*/  LDL.LU R26, [R1+0x2a8] ;  /* 0x0002a800011a7983 */ /* 0x000f220000300800 */
[----:B------:R-:W-:-:S03]  /*80f0*/  FADD.FTZ R5, R5, R27 ;  /* 0x0000001b05057221 */ /* 0x000fc60000010000 */
[----:B------:R-:W4:Y:S01]  /*8100*/  LDL.LU R27, [R1+0x2ac] ;  /* 0x0002ac00011b7983 */ /* 0x000f220000300800 */
[----:B------:R-:W-:Y:S01]  /*8110*/  FADD.FTZ R57, R57, R13 ;  /* 0x0000000d39397221 */ /* 0x000fe20000010000 */
[----:B--2---:R-:W-:Y:S01]  /*8120*/  SHF.L.U32 R12, R12, 0x10, RZ ;  /* 0x000000100c0c7819 */ /* 0x004fe200000006ff */
[----:B---3--:R-:W-:-:S04]  /*8130*/  IMAD.U32 R17, R17, 0x10000, RZ ;  /* 0x0001000011117824 */ /* 0x008fc800078e00ff */
[----:B------:R-:W-:Y:S01]  /*8140*/  FMUL.FTZ R13, R12, R12 ;  /* 0x0000000c0c0d7220 */ /* 0x000fe20000410000 */
[----:B----4-:R-:W-:-:S03]  /*8150*/  IMAD.U32 R26, R26, 0x10000, RZ ;  /* 0x000100001a1a7824 */ /* 0x010fc600078e00ff */
[C---:B------:R-:W-:Y:S01]  /*8160*/  FFMA.FTZ R13, R17.reuse, R17, R13 ;  /* 0x00000011110d7223 */ /* 0x040fe2000001000d */
[----:B------:R-:W-:Y:S01]  /*8170*/  FADD.FTZ R12, R17, R12 ;  /* 0x0000000c110c7221 */ /* 0x000fe20000010000 */
[----:B------:R-:W-:Y:S01]  /*8180*/  SHF.L.U32 R17, R27, 0x10, RZ ;  /* 0x000000101b117819 */ /* 0x000fe200000006ff */
[----:B------:R-:W-:Y:S01]  /*8190*/  FMUL.FTZ R27, R26, R26 ;  /* 0x0000001a1a1b7220 */ /* 0x000fe20000410000 */
        /* <DEDUP_REMOVED lines=23> */
[----:B------:R-:W-:-:S03]  /*8310*/  FADD.FTZ R27, R57, R27 ;  /* 0x0000001b391b7221 */ /* 0x000fc60000010000 */
[----:B------:R-:W-:Y:S01]  /*8320*/  FFMA.FTZ R17, R57, R57, R17 ;  /* 0x0000003939117223 */ /* 0x000fe20000010011 */
[----:B------:R-:W-:Y:S01]  /*8330*/  FADD.FTZ R57, R12, R27 ;  /* 0x0000001b0c397221 */ /* 0x000fe20000010000 */
[----:B---3--:R-:W-:Y:S01]  /*8340*/  SHF.L.U32 R26, R26, 0x10, RZ ;  /* 0x000000101a1a7819 */ /* 0x008fe200000006ff */
[----:B------:R-:W2:Y:S01]  /*8350*/  LDL.LU R12, [R1+0x260] ;  /* 0x00026000010c7983 */ /* 0x000ea20000300800 */
[----:B------:R-:W-:Y:S01]  /*8360*/  FMUL.FTZ R27, R13, R13 ;  /* 0x0000000d0d1b7220 */ /* 0x000fe20000410000 */
[----:B------:R-:W-:Y:S02]  /*8370*/  FADD.FTZ R5, R5, R17 ;  /* 0x0000001105057221 */ /* 0x000fe40000010000 */
[----:B------:R-:W3:Y:S01]  /*8380*/  LDL.LU R17, [R1+0x264] ;  /* 0x0002640001117983 */ /* 0x000ee20000300800 */
[C---:B------:R-:W-:Y:S01]  /*8390*/  FFMA.FTZ R27, R26.reuse, R26, R27 ;  /* 0x0000001a1a1b7223 */ /* 0x040fe2000001001b */
[----:B------:R-:W-:Y:S02]  /*83a0*/  FADD.FTZ R13, R26, R13 ;  /* 0x0000000d1a0d7221 */ /* 0x000fe40000010000 */
[----:B------:R-:W4:Y:S01]  /*83b0*/  LDL.LU R26, [R1+0x250] ;  /* 0x00025000011a7983 */ /* 0x000f220000300800 */
[----:B------:R-:W-:-:S03]  /*83c0*/  FADD.FTZ R5, R5, R27 ;  /* 0x0000001b05057221 */ /* 0x000fc60000010000 */
[----:B------:R-:W4:Y:S01]  /*83d0*/  LDL.LU R27, [R1+0x254] ;  /* 0x00025400011b7983 */ /* 0x000f220000300800 */
[----:B------:R-:W-:Y:S01]  /*83e0*/  FADD.FTZ R57, R57, R13 ;  /* 0x0000000d39397221 */ /* 0x000fe20000010000 */
[----:B--2---:R-:W-:Y:S02]  /*83f0*/  IMAD.U32 R12, R12, 0x10000, RZ ;  /* 0x000100000c0c7824 */ /* 0x004fe400078e00ff */
[----:B---3--:R-:W-:Y:S02]  /*8400*/  IMAD.U32 R17, R17, 0x10000, RZ ;  /* 0x0001000011117824 */ /* 0x008fe400078e00ff */
[----:B------:R-:W-:Y:S01]  /*8410*/  FMUL.FTZ R13, R12, R12 ;  /* 0x0000000c0c0d7220 */ /* 0x000fe20000410000 */
[----:B----4-:R-:W-:-:S03]  /*8420*/  SHF.L.U32 R26, R26, 0x10, RZ ;  /* 0x000000101a1a7819 */ /* 0x010fc600000006ff */
[C---:B------:R-:W-:Y:S01]  /*8430*/  FFMA.FTZ R13, R17.reuse, R17, R13 ;  /* 0x00000011110d7223 */ /* 0x040fe2000001000d */
[----:B------:R-:W-:Y:S01]  /*8440*/  FADD.FTZ R12, R17, R12 ;  /* 0x0000000c110c7221 */ /* 0x000fe20000010000 */
[----:B------:R-:W-:Y:S02]  /*8450*/  IMAD.U32 R17, R27, 0x10000, RZ ;  /* 0x000100001b117824 */ /* 0x000fe400078e00ff */
        /* <DEDUP_REMOVED lines=11> */
[----:B------:R-:W-:-:S06]  /*8510*/  MOV R15, RZ ;  /* 0x000000ff000f7202 */ /* 0x000fcc0000000f00 */
[----:B------:R-:W4:Y:S04]  /*8520*/  @!P6 LDG.E R15, desc[UR18][R6.64] ;  /* 0x00000012060fe981 */ /* 0x000f28000c1e1900 */
[----:B------:R-:W4:Y:S01]  /*8530*/  LDL.LU.64 R6, [R1+0x2d8] ;  /* 0x0002d80001067983 */ /* 0x000f220000300a00 */
[----:B--2---:R-:W-:Y:S01]  /*8540*/  IMAD.U32 R13, R13, 0x10000, RZ ;  /* 0x000100000d0d7824 */ /* 0x004fe200078e00ff */
[----:B---3--:R-:W-:-:S03]  /*8550*/  SHF.L.U32 R17, R17, 0x10, RZ ;  /* 0x0000001011117819 */ /* 0x008fc600000006ff */
[----:B------:R-:W-:-:S04]  /*8560*/  FMUL.FTZ R26, R13, R13 ;  /* 0x0000000d0d1a7220 */ /* 0x000fc80000410000 */
[C---:B------:R-:W-:Y:S01]  /*8570*/  FFMA.FTZ R26, R17.reuse, R17, R26 ;  /* 0x00000011111a7223 */ /* 0x040fe2000001001a */
[----:B------:R-:W-:Y:S02]  /*8580*/  FADD.FTZ R13, R17, R13 ;  /* 0x0000000d110d7221 */ /* 0x000fe40000010000 */
[----:B------:R-:W2:Y:S01]  /*8590*/  LDL.LU R17, [R1+0x220] ;  /* 0x0002200001117983 */ /* 0x000ea20000300800 */
[----:B------:R-:W-:-:S03]  /*85a0*/  FADD.FTZ R5, R5, R26 ;  /* 0x0000001a05057221 */ /* 0x000fc60000010000 */
[----:B------:R-:W3:Y:S01]  /*85b0*/  LDL.LU R26, [R1+0x224] ;  /* 0x00022400011a7983 */ /* 0x000ee20000300800 */
[----:B----4-:R-:W-:Y:S02]  /*85c0*/  IMAD.U32 R27, R27, 0x10000, RZ ;  /* 0x000100001b1b7824 */ /* 0x010fe400078e00ff */
[----:B------:R-:W-:Y:S01]  /*85d0*/  FADD.FTZ R12, R12, R13 ;  /* 0x0000000d0c0c7221 */ /* 0x000fe20000010000 */
[----:B------:R-:W-:Y:S02]  /*85e0*/  IMAD.U32 R57, R57, 0x10000, RZ ;  /* 0x0001000039397824 */ /* 0x000fe400078e00ff */
[----:B------:R-:W-:Y:S01]  /*85f0*/  IMAD.U32 R10, R10, 0x10000, RZ ;  /* 0x000100000a0a7824 */ /* 0x000fe200078e00ff */
[----:B------:R-:W-:Y:S01]  /*8600*/  SHF.L.U32 R39, R39, 0x10, RZ ;  /* 0x0000001027277819 */ /* 0x000fe200000006ff */
[----:B------:R-:W-:Y:S01]  /*8610*/  IMAD.U32 R40, R40, 0x10000, RZ ;  /* 0x0001000028287824 */ /* 0x000fe200078e00ff */
[----:B------:R-:W-:Y:S02]  /*8620*/  SHF.L.U32 R35, R35, 0x10, RZ ;  /* 0x0000001023237819 */ /* 0x000fe400000006ff */
[----:B------:R-:W-:Y:S01]  /*8630*/  SHF.L.U32 R34, R34, 0x10, RZ ;  /* 0x0000001022227819 */ /* 0x000fe200000006ff */
[----:B------:R-:W-:-:S02]  /*8640*/  IMAD.U32 R32, R32, 0x10000, RZ ;  /* 0x0001000020207824 */ /* 0x000fc400078e00ff */
[----:B------:R-:W-:Y:S02]  /*8650*/  IMAD.U32 R23, R23, 0x10000, RZ ;  /* 0x0001000017177824 */ /* 0x000fe400078e00ff */
[----:B------:R-:W-:Y:S01]  /*8660*/  IMAD.U32 R22, R22, 0x10000, RZ ;  /* 0x0001000016167824 */ /* 0x000fe200078e00ff */
[----:B------:R-:W-:Y:S01]  /*8670*/  SHF.L.U32 R24, R24, 0x10, RZ ;  /* 0x0000001018187819 */ /* 0x000fe200000006ff */
[----:B------:R-:W-:Y:S01]  /*8680*/  IMAD.U32 R29, R29, 0x10000, RZ ;  /* 0x000100001d1d7824 */ /* 0x000fe200078e00ff */
[----:B------:R-:W-:Y:S01]  /*8690*/  SHF.L.U32 R43, R43, 0x10, RZ ;  /* 0x000000102b2b7819 */ /* 0x000fe200000006ff */
[----:B------:R-:W-:Y:S02]  /*86a0*/  IMAD.U32 R25, R25, 0x10000, RZ ;  /* 0x0001000019197824 */ /* 0x000fe400078e00ff */
[----:B------:R-:W-:Y:S01]  /*86b0*/  IMAD.U32 R42, R42, 0x10000, RZ ;  /* 0x000100002a2a7824 */ /* 0x000fe200078e00ff */
[----:B------:R-:W-:Y:S01]  /*86c0*/  SHF.L.U32 R56, R56, 0x10, RZ ;  /* 0x0000001038387819 */ /* 0x000fe200000006ff */
[----:B------:R-:W-:Y:S01]  /*86d0*/  STL [R1+0xe0], R11 ;  /* 0x0000e00b01007387 */ /* 0x000fe20000100800 */
[----:B------:R-:W-:Y:S01]  /*86e0*/  IMAD.U32 R54, R54, 0x10000, RZ ;  /* 0x0001000036367824 */ /* 0x000fe200078e00ff */
[----:B------:R-:W-:-:S02]  /*86f0*/  SHF.L.U32 R55, R55, 0x10, RZ ;  /* 0x0000001037377819 */ /* 0x000fc400000006ff */
[----:B------:R0:W-:Y:S04]  /*8700*/  STL [R1+0xd8], R20 ;  /* 0x0000d81401007387 */ /* 0x0001e80000100800 */
[----:B------:R1:W-:Y:S01]  /*8710*/  STL [R1+0xe4], R3 ;  /* 0x0000e40301007387 */ /* 0x0003e20000100800 */
[----:B------:R-:W-:Y:S01]  /*8720*/  SHF.L.U32 R47, R47, 0x10, RZ ;  /* 0x000000102f2f7819 */ /* 0x000fe200000006ff */
[----:B0-----:R-:W-:Y:S02]  /*8730*/  IMAD.U32 R20, R53, 0x10000, RZ ;  /* 0x0001000035147824 */ /* 0x001fe400078e00ff */
[----:B-1----:R-:W-:Y:S01]  /*8740*/  FMUL.FTZ R3, R55, R55 ;  /* 0x0000003737037220 */ /* 0x002fe20000410000 */
[----:B------:R-:W-:Y:S01]  /*8750*/  IMAD.U32 R48, R48, 0x10000, RZ ;  /* 0x0001000030307824 */ /* 0x000fe200078e00ff */
[----:B------:R0:W-:Y:S01]  /*8760*/  STL [R1+0xc8], R59 ;  /* 0x0000c83b01007387 */ /* 0x0001e20000100800 */
[----:B------:R-:W-:-:S04]  /*8770*/  PRMT R61, RZ, 0x7610, R61 ;  /* 0x00007610ff3d7816 */ /* 0x000fc8000000003d */
[----:B------:R-:W-:Y:S02]  /*8780*/  @!P1 PRMT R61, R45, 0x7632, R61 ;  /* 0x000076322d3d9816 */ /* 0x000fe4000000003d */
[----:B0-----:R-:W-:-:S04]  /*8790*/  PRMT R59, RZ, 0x7610, R59 ;  /* 0x00007610ff3b7816 */ /* 0x001fc8000000003b */
[----:B------:R-:W-:Y:S01]  /*87a0*/  @!P1 PRMT R59, R45, 0x7610, R59 ;  /* 0x000076102d3b9816 */ /* 0x000fe2000000003b */
[----:B------:R0:W-:Y:S04]  /*87b0*/  STL [R1+0xdc], R19 ;  /* 0x0000dc1301007387 */ /* 0x0001e80000100800 */
[----:B------:R-:W-:Y:S01]  /*87c0*/  IMAD.U32 R59, R59, 0x10000, RZ ;  /* 0x000100003b3b7824 */ /* 0x000fe200078e00ff */
[----:B--2---:R-:W-:Y:S01]  /*87d0*/  SHF.L.U32 R13, R17, 0x10, RZ ;  /* 0x00000010110d7819 */ /* 0x004fe200000006ff */
[----:B------:R-:W-:Y:S01]  /*87e0*/  FMUL.FTZ R17, R27, R27 ;  /* 0x0000001b1b117220 */ /* 0x000fe20000410000 */
[C---:B------:R-:W-:Y:S01]  /*87f0*/  FADD.FTZ R27, R57.reuse, R27 ;  /* 0x0000001b391b7221 */ /* 0x040fe20000010000 */
[----:B---3--:R-:W-:Y:S02]  /*8800*/  IMAD.U32 R26, R26, 0x10000, RZ ;  /* 0x000100001a1a7824 */ /* 0x008fe400078e00ff */
[----:B------:R-:W-:Y:S01]  /*8810*/  FFMA.FTZ R17, R57, R57, R17 ;  /* 0x0000003939117223 */ /* 0x000fe20000010011 */
[----:B------:R-:W-:Y:S01]  /*8820*/  FADD.FTZ R57, R12, R27 ;  /* 0x0000001b0c397221 */ /* 0x000fe20000010000 */
[----:B------:R-:W-:Y:S01]  /*8830*/  FMUL.FTZ R27, R13, R13 ;  /* 0x0000000d0d1b7220 */ /* 0x000fe20000410000 */
[----:B------:R-:W-:Y:S01]  /*8840*/  FADD.FTZ R13, R26, R13 ;  /* 0x0000000d1a0d7221 */ /* 0x000fe20000010000 */
[----:B------:R-:W-:-:S02]  /*8850*/  IMAD.U32 R12, R6, 0x10000, RZ ;  /* 0x00010000060c7824 */ /* 0x000fc400078e00ff */
[----:B------:R-:W-:Y:S01]  /*8860*/  FADD.FTZ R5, R5, R17 ;  /* 0x0000001105057221 */ /* 0x000fe20000010000 */
[----:B------:R-:W-:Y:S01]  /*8870*/  SHF.L.U32 R17, R7, 0x10, RZ ;  /* 0x0000001007117819 */ /* 0x000fe200000006ff */
[----:B------:R-:W-:Y:S01]  /*8880*/  FADD.FTZ R57, R57, R13 ;  /* 0x0000000d39397221 */ /* 0x000fe20000010000 */
[----:B------:R-:W-:Y:S01]  /*8890*/  FFMA.FTZ R27, R26, R26, R27 ;  /* 0x0000001a1a1b7223 */ /* 0x000fe2000001001b */
[----:B------:R-:W-:Y:S01]  /*88a0*/  FMUL.FTZ R13, R12, R12 ;  /* 0x0000000c0c0d7220 */ /* 0x000fe20000410000 */
[----:B------:R-:W-:Y:S02]  /*88b0*/  IMAD.U32 R26, R8, 0x10000, RZ ;  /* 0x00010000081a7824 */ /* 0x000fe400078e00ff */
[----:B------:R-:W-:Y:S01]  /*88c0*/  FADD.FTZ R12, R17, R12 ;  /* 0x0000000c110c7221 */ /* 0x000fe20000010000 */
[----:B------:R-:W-:Y:S01]  /*88d0*/  FADD.FTZ R5, R5, R27 ;  /* 0x0000001b05057221 */ /* 0x000fe20000010000 */
[----:B------:R-:W-:Y:S01]  /*88e0*/  FFMA.FTZ R13, R17, R17, R13 ;  /* 0x00000011110d7223 */ /* 0x000fe2000001000d */
[----:B------:R-:W-:-:S02]  /*88f0*/  IMAD.U32 R17, R9, 0x10000, RZ ;  /* 0x0001000009117824 */ /* 0x000fc400078e00ff */
[----:B------:R-:W-:Y:S01]  /*8900*/  FMUL.FTZ R27, R26, R26 ;  /* 0x0000001a1a1b7220 */ /* 0x000fe20000410000 */
[----:B------:R1:W5:Y:S01]  /*8910*/  LDL.LU R6, [R1+0x2d0] ;  /* 0x0002d00001067983 */ /* 0x0003620000300800 */
[----:B------:R-:W-:Y:S01]  /*8920*/  FADD.FTZ R5, R5, R13 ;  /* 0x0000000d05057221 */ /* 0x000fe20000010000 */
[C---:B------:R-:W-:Y:S01]  /*8930*/  FADD.FTZ R13, R17.reuse, R26 ;  /* 0x0000001a110d7221 */ /* 0x040fe20000010000 */
[----:B------:R-:W-:Y:S01]  /*8940*/  FFMA.FTZ R26, R17, R17, R27 ;  /* 0x00000011111a7223 */ /* 0x000fe2000001001b */
[----:B------:R-:W-:Y:S01]  /*8950*/  SHF.L.U32 R17, R0, 0x10, RZ ;  /* 0x0000001000117819 */ /* 0x000fe200000006ff */
[----:B------:R1:W5:Y:S04]  /*8960*/  LDL.LU R7, [R1+0x2cc] ;  /* 0x0002cc0001077983 */ /* 0x0003680000300800 */
[----:B------:R1:W5:Y:S04]  /*8970*/  LDL.LU R8, [R1+0x2c8] ;  /* 0x0002c80001087983 */ /* 0x0003680000300800 */
[----:B------:R1:W5:Y:S04]  /*8980*/  LDL.LU R9, [R1+0x2c4] ;  /* 0x0002c40001097983 */ /* 0x0003680000300800 */
[----:B------:R1:W5:Y:S01]  /*8990*/  LDL.LU R0, [R1+0x2c0] ;  /* 0x0002c00001007983 */ /* 0x0003620000300800 */
[----:B------:R-:W-:-:S04]  /*89a0*/  FADD.FTZ R12, R57, R12 ;  /* 0x0000000c390c7221 */ /* 0x000fc80000010000 */
[----:B------:R-:W-:Y:S01]  /*89b0*/  FADD.FTZ R12, R12, R13 ;  /* 0x0000000d0c0c7221 */ /* 0x000fe20000010000 */
[----:B------:R-:W-:Y:S01]  /*89c0*/  FMUL.FTZ R13, R17, R17 ;  /* 0x00000011110d7220 */ /* 0x000fe20000410000 */
[----:B------:R-:W-:Y:S01]  /*89d0*/  FADD.FTZ R5, R5, R26 ;  /* 0x0000001a05057221 */ /* 0x000fe20000010000 */
[C---:B------:R-:W-:Y:S01]  /*89e0*/  FADD.FTZ R17, R10.reuse, R17 ;  /* 0x000000110a117221 */ /* 0x040fe20000010000 */
[----:B------:R-:W-:Y:S02]  /*89f0*/  IMAD.U32 R26, R37, 0x10000, RZ ;  /* 0x00010000251a7824 */ /* 0x000fe400078e00ff */
[----:B------:R-:W-:Y:S01]  /*8a00*/  FFMA.FTZ R10, R10, R10, R13 ;  /* 0x0000000a0a0a7223 */ /* 0x000fe2000001000d */
[----:B------:R-:W-:Y:S01]  /*8a10*/  FADD.FTZ R12, R12, R17 ;  /* 0x000000110c0c7221 */ /* 0x000fe20000010000 */
[----:B------:R-:W-:Y:S02]  /*8a20*/  FADD.FTZ R13, R39, R26 ;  /* 0x0000001a270d7221 */ /* 0x000fe40000010000 */
[----:B------:R-:W-:Y:S01]  /*8a30*/  FADD.FTZ R10, R5, R10 ;  /* 0x0000000a050a7221 */ /* 0x000fe20000010000 */
[----:B------:R-:W-:-:S02]  /*8a40*/  IMAD.U32 R5, R38, 0x10000, RZ ;  /* 0x0001000026057824 */ /* 0x000fc400078e00ff */
[----:B------:R-:W-:Y:S01]  /*8a50*/  FMUL.FTZ R17, R26, R26 ;  /* 0x0000001a1a117220 */ /* 0x000fe20000410000 */
[----:B------:R-:W-:Y:S01]  /*8a60*/  FADD.FTZ R12, R12, R13 ;  /* 0x0000000d0c0c7221 */ /* 0x000fe20000010000 */
[----:B------:R-:W-:Y:S01]  /*8a70*/  FMUL.FTZ R26, R40, R40 ;  /* 0x00000028281a7220 */ /* 0x000fe20000410000 */
[----:B------:R-:W-:Y:S01]  /*8a80*/  FADD.FTZ R13, R5, R40 ;  /* 0x00000028050d7221 */ /* 0x000fe20000010000 */
[----:B------:R-:W-:Y:S02]  /*8a90*/  FFMA.FTZ R17, R39, R39, R17 ;  /* 0x0000002727117223 */ /* 0x000fe40000010011 */
[----:B------:R-:W-:Y:S01]  /*8aa0*/  FFMA.FTZ R5, R5, R5, R26 ;  /* 0x0000000505057223 */ /* 0x000fe2000001001a */
[----:B------:R-:W-:Y:S02]  /*8ab0*/  IMAD.U32 R26, R33, 0x10000, RZ ;  /* 0x00010000211a7824 */ /* 0x000fe400078e00ff */
[----:B------:R-:W-:Y:S01]  /*8ac0*/  FADD.FTZ R12, R12, R13 ;  /* 0x0000000d0c0c7221 */ /* 0x000fe20000010000 */
[----:B------:R-:W-:Y:S01]  /*8ad0*/  FADD.FTZ R10, R10, R17 ;  /* 0x000000110a0a7221 */ /* 0x000fe20000010000 */
[----:B------:R-:W-:Y:S01]  /*8ae0*/  FMUL.FTZ R13, R35, R35 ;  /* 0x00000023230d7220 */ /* 0x000fe20000410000 */
[----:B------:R-:W-:-:S02]  /*8af0*/  IMAD.U32 R17, R36, 0x10000, RZ ;  /* 0x0001000024117824 */ /* 0x000fc400078e00ff */
[----:B------:R-:W-:Y:S01]  /*8b00*/  FADD.FTZ R35, R26, R35 ;  /* 0x000000231a237221 */ /* 0x000fe20000010000 */
[----:B------:R-:W-:Y:S01]  /*8b10*/  FADD.FTZ R5, R10, R5 ;  /* 0x000000050a057221 */ /* 0x000fe20000010000 */
[----:B------:R-:W-:Y:S01]  /*8b20*/  FFMA.FTZ R26, R26, R26, R13 ;  /* 0x0000001a1a1a7223 */ /* 0x000fe2000001000d */
[----:B------:R-:W-:Y:S01]  /*8b30*/  FMUL.FTZ R13, R17, R17 ;  /* 0x00000011110d7220 */ /* 0x000fe20000410000 */
[----:B------:R-:W-:Y:S01]  /*8b40*/  FADD.FTZ R12, R12, R35 ;  /* 0x000000230c0c7221 */ /* 0x000fe20000010000 */
[C---:B------:R-:W-:Y:S01]  /*8b50*/  FADD.FTZ R17, R34.reuse, R17 ;  /* 0x0000001122117221 */ /* 0x040fe20000010000 */
[----:B------:R-:W-:Y:S01]  /*8b60*/  FADD.FTZ R5, R5, R26 ;  /* 0x0000001a05057221 */ /* 0x000fe20000010000 */
[----:B------:R-:W-:Y:S02]  /*8b70*/  FFMA.FTZ R34, R34, R34, R13 ;  /* 0x0000002222227223 */ /* 0x000fe4000001000d */
[----:B------:R-:W-:Y:S01]  /*8b80*/  FADD.FTZ R12, R12, R17 ;  /* 0x000000110c0c7221 */ /* 0x000fe20000010000 */
[----:B------:R-:W-:Y:S01]  /*8b90*/  SHF.L.U32 R27, R30, 0x10, RZ ;  /* 0x000000101e1b7819 */ /* 0x000fe200000006ff */
[----:B------:R-:W-:Y:S01]  /*8ba0*/  FADD.FTZ R17, R5, R34 ;  /* 0x0000002205117221 */ /* 0x000fe20000010000 */
[----:B------:R-:W-:Y:S01]  /*8bb0*/  FADD.FTZ R5, R23, R32 ;  /* 0x0000002017057221 */ /* 0x000fe20000010000 */
[----:B------:R-:W-:-:S03]  /*8bc0*/  FMUL.FTZ R10, R32, R32 ;  /* 0x00000020200a7220 */ /* 0x000fc60000410000 */
[----:B------:R-:W-:Y:S01]  /*8bd0*/  FADD.FTZ R5, R12, R5 ;  /* 0x000000050c057221 */ /* 0x000fe20000010000 */
[C---:B------:R-:W-:Y:S01]  /*8be0*/  FADD.FTZ R12, R22.reuse, R27 ;  /* 0x0000001b160c7221 */ /* 0x040fe20000010000 */
[----:B------:R-:W-:Y:S01]  /*8bf0*/  FFMA.FTZ R10, R23, R23, R10 ;  /* 0x00000017170a7223 */ /* 0x000fe2000001000a */
[----:B------:R-:W-:Y:S02]  /*8c00*/  FMUL.FTZ R13, R27, R27 ;  /* 0x0000001b1b0d7220 */ /* 0x000fe40000410000 */
[----:B------:R-:W-:Y:S01]  /*8c10*/  FADD.FTZ R5, R5, R12 ;  /* 0x0000000c05057221 */ /* 0x000fe20000010000 */
[----:B------:R-:W-:Y:S01]  /*8c20*/  FADD.FTZ R10, R17, R10 ;  /* 0x0000000a110a7221 */ /* 0x000fe20000010000 */
[----:B------:R-:W-:Y:S01]  /*8c30*/  FFMA.FTZ R13, R22, R22, R13 ;  /* 0x00000016160d7223 */ /* 0x000fe2000001000d */
        /* <DEDUP_REMOVED lines=8> */
[----:B------:R-:W-:Y:S01]  /*8cc0*/  FMUL.FTZ R13, R43, R43 ;  /* 0x0000002b2b0d7220 */ /* 0x000fe20000410000 */
[----:B------:R-:W-:Y:S01]  /*8cd0*/  FADD.FTZ R10, R10, R17 ;  /* 0x000000110a0a7221 */ /* 0x000fe20000010000 */
[----:B------:R-:W-:Y:S01]  /*8ce0*/  FFMA.FTZ R25, R25, R25, R12 ;  /* 0x0000001919197223 */ /* 0x000fe2000001000c */
[----:B------:R-:W-:Y:S01]  /*8cf0*/  FADD.FTZ R5, R5, R22 ;  /* 0x0000001605057221 */ /* 0x000fe20000010000 */
[C---:B------:R-:W-:Y:S01]  /*8d00*/  FADD.FTZ R12, R42.reuse, R43 ;  /* 0x0000002b2a0c7221 */ /* 0x040fe20000010000 */
[----:B------:R-:W-:Y:S01]  /*8d10*/  FFMA.FTZ R13, R42, R42, R13 ;  /* 0x0000002a2a0d7223 */ /* 0x000fe2000001000d */
[----:B------:R-:W-:Y:S01]  /*8d20*/  FADD.FTZ R10, R10, R25 ;  /* 0x000000190a0a7221 */ /* 0x000fe20000010000 */
[----:B------:R-:W-:-:S02]  /*8d30*/  IMAD.U32 R17, R58, 0x10000, RZ ;  /* 0x000100003a117824 */ /* 0x000fc400078e00ff */
[----:B------:R-:W-:Y:S01]  /*8d40*/  FADD.FTZ R5, R5, R12 ;  /* 0x0000000c05057221 */ /* 0x000fe20000010000 */
[----:B------:R-:W-:Y:S01]  /*8d50*/  FADD.FTZ R10, R10, R13 ;  /* 0x0000000d0a0a7221 */ /* 0x000fe20000010000 */
[----:B------:R-:W-:Y:S01]  /*8d60*/  FMUL.FTZ R13, R17, R17 ;  /* 0x00000011110d7220 */ /* 0x000fe20000410000 */
[----:B------:R-:W-:Y:S01]  /*8d70*/  FADD.FTZ R12, R56, R17 ;  /* 0x00000011380c7221 */ /* 0x000fe20000010000 */
[----:B------:R-:W-:Y:S02]  /*8d80*/  IMAD.U32 R17, R52, 0x10000, RZ ;  /* 0x0001000034117824 */ /* 0x000fe400078e00ff */
[----:B------:R-:W-:Y:S02]  /*8d90*/  FFMA.FTZ R13, R56, R56, R13 ;  /* 0x00000038380d7223 */ /* 0x000fe4000001000d */
[----:B------:R-:W-:Y:S01]  /*8da0*/  FMUL.FTZ R11, R17, R17 ;  /* 0x00000011110b7220 */ /* 0x000fe20000410000 */
[----:B------:R-:W-:Y:S01]  /*8db0*/  FADD.FTZ R5, R5, R12 ;  /* 0x0000000c05057221 */ /* 0x000fe20000010000 */
[----:B------:R-:W-:Y:S01]  /*8dc0*/  FADD.FTZ R12, R54, R17 ;  /* 0x00000011360c7221 */ /* 0x000fe20000010000 */
[----:B------:R-:W-:Y:S01]  /*8dd0*/  FADD.FTZ R10, R10, R13 ;  /* 0x0000000d0a0a7221 */ /* 0x000fe20000010000 */
[----:B------:R-:W-:-:S02]  /*8de0*/  FFMA.FTZ R11, R54, R54, R11 ;  /* 0x00000036360b7223 */ /* 0x000fc4000001000b */
[----:B------:R-:W-:Y:S01]  /*8df0*/  FADD.FTZ R5, R5, R12 ;  /* 0x0000000c05057221 */ /* 0x000fe20000010000 */
[----:B------:R-:W-:Y:S01]  /*8e00*/  FADD.FTZ R12, R20, R55 ;  /* 0x00000037140c7221 */ /* 0x000fe20000010000 */
[----:B------:R-:W-:Y:S01]  /*8e10*/  FADD.FTZ R10, R10, R11 ;  /* 0x0000000b0a0a7221 */ /* 0x000fe20000010000 */
[----:B------:R-:W-:Y:S02]  /*8e20*/  IMAD.U32 R22, R51, 0x10000, RZ ;  /* 0x0001000033167824 */ /* 0x000fe400078e00ff */
[----:B------:R-:W-:Y:S01]  /*8e30*/  FFMA.FTZ R11, R20, R20, R3 ;  /* 0x00000014140b7223 */ /* 0x000fe20000010003 */
[----:B------:R-:W-:Y:S01]  /*8e40*/  FADD.FTZ R3, R5, R12 ;  /* 0x0000000c05037221 */ /* 0x000fe20000010000 */
[----:B------:R-:W-:Y:S02]  /*8e50*/  FMUL.FTZ R12, R22, R22 ;  /* 0x00000016160c7220 */ /* 0x000fe40000410000 */
[----:B------:R-:W-:Y:S01]  /*8e60*/  FADD.FTZ R10, R10, R11 ;  /* 0x0000000b0a0a7221 */ /* 0x000fe20000010000 */
[----:B------:R-:W-:-:S02]  /*8e70*/  IMAD.U32 R11, R50, 0x10000, RZ ;  /* 0x00010000320b7824 */ /* 0x000fc400078e00ff */
[C---:B------:R-:W-:Y:S01]  /*8e80*/  FADD.FTZ R22, R47.reuse, R22 ;  /* 0x000000162f167221 */ /* 0x040fe20000010000 */
[----:B------:R-:W-:Y:S01]  /*8e90*/  FFMA.FTZ R47, R47, R47, R12 ;  /* 0x0000002f2f2f7223 */ /* 0x000fe2000001000c */
[----:B------:R-:W-:Y:S02]  /*8ea0*/  FADD.FTZ R12, R48, R11 ;  /* 0x0000000b300c7221 */ /* 0x000fe40000010000 */
[----:B------:R-:W-:Y:S01]  /*8eb0*/  FADD.FTZ R3, R3, R22 ;  /* 0x0000001603037221 */ /* 0x000fe20000010000 */
[----:B------:R-:W-:-:S03]  /*8ec0*/  FMUL.FTZ R5, R11, R11 ;  /* 0x0000000b0b057220 */ /* 0x000fc60000410000 */
[----:B------:R-:W-:Y:S01]  /*8ed0*/  FADD.FTZ R12, R3, R12 ;  /* 0x0000000c030c7221 */ /* 0x000fe20000010000 */
[----:B------:R-:W-:Y:S01]  /*8ee0*/  PRMT R3, RZ, 0x7610, R3 ;  /* 0x00007610ff037816 */ /* 0x000fe20000000003 */
[--C-:B------:R-:W-:Y:S01]  /*8ef0*/  FFMA.FTZ R11, R48, R48, R5.reuse ;  /* 0x00000030300b7223 */ /* 0x100fe20000010005 */
[----:B------:R-:W-:Y:S02]  /*8f00*/  PRMT R5, RZ, 0x7610, R5 ;  /* 0x00007610ff057816 */ /* 0x000fe40000000005 */
[----:B------:R-:W-:Y:S01]  /*8f10*/  @!P2 PRMT R3, R60, 0x7632, R3 ;  /* 0x000076323c03a816 */ /* 0x000fe20000000003 */
[----:B------:R-:W-:Y:S01]  /*8f20*/  FADD.FTZ R10, R10, R47 ;  /* 0x0000002f0a0a7221 */ /* 0x000fe20000010000 */
[----:B------:R-:W-:Y:S02]  /*8f30*/  SHF.L.U32 R20, R61, 0x10, RZ ;  /* 0x000000103d147819 */ /* 0x000fe400000006ff */
[----:B------:R-:W-:Y:S01]  /*8f40*/  @!P2 PRMT R5, R60, 0x7610, R5 ;  /* 0x000076103c05a816 */ /* 0x000fe20000000005 */
[----:B0-----:R-:W-:-:S02]  /*8f50*/  IMAD.U32 R19, R3, 0x10000, RZ ;  /* 0x0001000003137824 */ /* 0x001fc400078e00ff */
[----:B------:R-:W-:Y:S01]  /*8f60*/  FADD.FTZ R11, R10, R11 ;  /* 0x0000000b0a0b7221 */ /* 0x000fe20000010000 */
[----:B------:R-:W-:Y:S01]  /*8f70*/  FADD.FTZ R13, R59, R20 ;  /* 0x000000143b0d7221 */ /* 0x000fe20000010000 */
[----:B------:R-:W-:Y:S01]  /*8f80*/  SHF.L.U32 R10, R5, 0x10, RZ ;  /* 0x00000010050a7819 */ /* 0x000fe200000006ff */
[----:B------:R-:W-:Y:S01]  /*8f90*/  FMUL.FTZ R17, R19, R19 ;  /* 0x0000001313117220 */ /* 0x000fe20000410000 */
[----:B------:R-:W-:Y:S01]  /*8fa0*/  FMUL.FTZ R22, R20, R20 ;  /* 0x0000001414167220 */ /* 0x000fe20000410000 */
[----:B------:R-:W-:Y:S01]  /*8fb0*/  PRMT R3, RZ, 0x7610, R3 ;  /* 0x00007610ff037816 */ /* 0x000fe20000000003 */
[----:B------:R-:W-:Y:S01]  /*8fc0*/  FADD.FTZ R12, R12, R13 ;  /* 0x0000000d0c0c7221 */ /* 0x000fe20000010000 */
[----:B------:R-:W-:Y:S01]  /*8fd0*/  PRMT R5, RZ, 0x7610, R5 ;  /* 0x00007610ff057816 */ /* 0x000fe20000000005 */
[C---:B------:R-:W-:Y:S01]  /*8fe0*/  FADD.FTZ R13, R10.reuse, R19 ;  /* 0x000000130a0d7221 */ /* 0x040fe20000010000 */
[----:B------:R-:W-:Y:S01]  /*8ff0*/  FFMA.FTZ R20, R10, R10, R17 ;  /* 0x0000000a0a147223 */ /* 0x000fe20000010011 */
[----:B------:R-:W-:Y:S01]  /*9000*/  FFMA.FTZ R22, R59, R59, R22 ;  /* 0x0000003b3b167223 */ /* 0x000fe20000010016 */
[----:B------:R-:W-:-:S02]  /*9010*/  PRMT R10, RZ, 0x7610, R10 ;  /* 0x00007610ff0a7816 */ /* 0x000fc4000000000a */
[C---:B------:R-:W-:Y:S02]  /*9020*/  @!P3 PRMT R3, R41.reuse, 0x7632, R3 ;  /* 0x000076322903b816 */ /* 0x040fe40000000003 */
[----:B------:R-:W-:Y:S02]  /*9030*/  @!P3 PRMT R5, R41, 0x7610, R5 ;  /* 0x000076102905b816 */ /* 0x000fe40000000005 */
[----:B------:R-:W-:Y:S01]  /*9040*/  PRMT R17, RZ, 0x7610, R17 ;  /* 0x00007610ff117816 */ /* 0x000fe20000000011 */
[----:B------:R-:W-:Y:S01]  /*9050*/  FADD.FTZ R11, R11, R22 ;  /* 0x000000160b0b7221 */ /* 0x000fe20000010000 */
[C---:B------:R-:W-:Y:S01]  /*9060*/  @!P4 PRMT R10, R16.reuse, 0x7632, R10 ;  /* 0x00007632100ac816 */ /* 0x040fe2000000000a */
[----:B------:R-:W-:Y:S01]  /*9070*/  IMAD.U32 R22, R3, 0x10000, RZ ;  /* 0x0001000003167824 */ /* 0x000fe200078e00ff */
[----:B------:R-:W-:Y:S01]  /*9080*/  @!P4 PRMT R17, R16, 0x7610, R17 ;  /* 0x000076101011c816 */ /* 0x000fe20000000011 */
[----:B------:R-:W-:Y:S01]  /*9090*/  IMAD.U32 R5, R5, 0x10000, RZ ;  /* 0x0001000005057824 */ /* 0x000fe200078e00ff */
[----:B------:R-:W-:Y:S01]  /*90a0*/  SHF.L.U32 R24, R10, 0x10, RZ ;  /* 0x000000100a187819 */ /* 0x000fe200000006ff */
[----:B------:R-:W-:Y:S01]  /*90b0*/  FMUL.FTZ R10, R22, R22 ;  /* 0x00000016160a7220 */ /* 0x000fe20000410000 */
[----:B------:R-:W-:Y:S01]  /*90c0*/  FADD.FTZ R12, R12, R13 ;  /* 0x0000000d0c0c7221 */ /* 0x000fe20000010000 */
[----:B------:R-:W-:Y:S01]  /*90d0*/  FADD.FTZ R3, R5, R22 ;  /* 0x0000001605037221 */ /* 0x000fe20000010000 */
[----:B------:R-:W-:-:S02]  /*90e0*/  IMAD.U32 R17, R17, 0x10000, RZ ;  /* 0x0001000011117824 */ /* 0x000fc400078e00ff */
[----:B------:R-:W-:Y:S01]  /*90f0*/  FFMA.FTZ R10, R5, R5, R10 ;  /* 0x00000005050a7223 */ /* 0x000fe2000001000a */
[----:B------:R-:W-:Y:S01]  /*9100*/  FADD.FTZ R11, R11, R20 ;  /* 0x000000140b0b7221 */ /* 0x000fe20000010000 */
[--C-:B------:R-:W-:Y:S01]  /*9110*/  FADD.FTZ R12, R12, R3.reuse ;  /* 0x000000030c0c7221 */ /* 0x100fe20000010000 */
[----:B------:R-:W-:Y:S01]  /*9120*/  FADD.FTZ R5, R17, R24 ;  /* 0x0000001811057221 */ /* 0x000fe20000010000 */
[----:B------:R-:W-:Y:S01]  /*9130*/  PRMT R3, RZ, 0x7610, R3 ;  /* 0x00007610ff037816 */ /* 0x000fe20000000003 */
[----:B------:R-:W-:Y:S02]  /*9140*/  FADD.FTZ R13, R11, R10 ;  /* 0x0000000a0b0d7221 */ /* 0x000fe40000010000 */
[--C-:B------:R-:W-:Y:S01]  /*9150*/  FADD.FTZ R12, R12, R5.reuse ;  /* 0x000000050c0c7221 */ /* 0x100fe20000010000 */
[----:B------:R-:W-:Y:S01]  /*9160*/  PRMT R5, RZ, 0x7610, R5 ;  /* 0x00007610ff057816 */ /* 0x000fe20000000005 */
[----:B------:R-:W-:Y:S01]  /*9170*/  FMUL.FTZ R20, R24, R24 ;  /* 0x0000001818147220 */ /* 0x000fe20000410000 */
[----:B------:R-:W-:-:S02]  /*9180*/  @!P5 PRMT R3, R14, 0x7632, R3 ;  /* 0x000076320e03d816 */ /* 0x000fc40000000003 */
[----:B------:R-:W-:Y:S01]  /*9190*/  PRMT R10, RZ, 0x7610, R10 ;  /* 0x00007610ff0a7816 */ /* 0x000fe2000000000a */
[----:B------:R-:W-:Y:S01]  /*91a0*/  FFMA.FTZ R20, R17, R17, R20 ;  /* 0x0000001111147223 */ /* 0x000fe20000010014 */
[----:B------:R-:W-:Y:S01]  /*91b0*/  @!P5 PRMT R5, R14, 0x7610, R5 ;  /* 0x000076100e05d816 */ /* 0x000fe20000000005 */
[----:B------:R-:W-:Y:S01]  /*91c0*/  IMAD.U32 R22, R3, 0x10000, RZ ;  /* 0x0001000003167824 */ /* 0x000fe200078e00ff */
[----:B------:R-:W-:Y:S01]  /*91d0*/  PRMT R11, RZ, 0x7610, R11 ;  /* 0x00007610ff0b7816 */ /* 0x000fe2000000000b */
[----:B------:R-:W0:Y:S01]  /*91e0*/  S2R R17, SR_LANEID ;  /* 0x0000000000117919 */ /* 0x000e220000000000 */
[----:B------:R-:W-:Y:S01]  /*91f0*/  @!P6 PRMT R10, R15, 0x7632, R10 ;  /* 0x000076320f0ae816 */ /* 0x000fe2000000000a */
[----:B------:R-:W-:Y:S01]  /*9200*/  FADD.FTZ R13, R13, R20 ;  /* 0x000000140d0d7221 */ /* 0x000fe20000010000 */
[----:B------:R-:W-:Y:S01]  /*9210*/  SHF.L.U32 R5, R5, 0x10, RZ ;  /* 0x0000001005057819 */ /* 0x000fe200000006ff */
[----:B------:R-:W-:Y:S01]  /*9220*/  FMUL.FTZ R20, R22, R22 ;  /* 0x0000001616147220 */ /* 0x000fe20000410000 */
[----:B------:R-:W-:Y:S01]  /*9230*/  @!P6 PRMT R11, R15, 0x7610, R11 ;  /* 0x000076100f0be816 */ /* 0x000fe2000000000b */
[----:B------:R-:W-:-:S02]  /*9240*/  IMAD.U32 R10, R10, 0x10000, RZ ;  /* 0x000100000a0a7824 */ /* 0x000fc400078e00ff */
[C---:B------:R-:W-:Y:S01]  /*9250*/  FADD.FTZ R3, R5.reuse, R22 ;  /* 0x0000001605037221 */ /* 0x040fe20000010000 */
[----:B------:R-:W-:Y:S01]  /*9260*/  FFMA.FTZ R20, R5, R5, R20 ;  /* 0x0000000505147223 */ /* 0x000fe20000010014 */
[----:B------:R-:W-:Y:S02]  /*9270*/  IMAD.U32 R11, R11, 0x10000, RZ ;  /* 0x000100000b0b7824 */ /* 0x000fe400078e00ff */
[----:B------:R-:W-:Y:S01]  /*9280*/  FMUL.FTZ R22, R10, R10 ;  /* 0x0000000a0a167220 */ /* 0x000fe20000410000 */
[----:B------:R-:W-:Y:S01]  /*9290*/  FADD.FTZ R3, R12, R3 ;  /* 0x000000030c037221 */ /* 0x000fe20000010000 */
[----:B------:R-:W-:Y:S01]  /*92a0*/  FADD.FTZ R13, R13, R20 ;  /* 0x000000140d0d7221 */ /* 0x000fe20000010000 */
[C---:B------:R-:W-:Y:S01]  /*92b0*/  FADD.FTZ R10, R11.reuse, R10 ;  /* 0x0000000a0b0a7221 */ /* 0x040fe20000010000 */
[----:B------:R-:W-:-:S03]  /*92c0*/  FFMA.FTZ R22, R11, R11, R22 ;  /* 0x0000000b0b167223 */ /* 0x000fc60000010016 */
[----:B------:R-:W-:Y:S01]  /*92d0*/  FADD.FTZ R12, R3, R10 ;  /* 0x0000000a030c7221 */ /* 0x000fe20000010000 */
[----:B------:R-:W-:-:S04]  /*92e0*/  FADD.FTZ R5, R13, R22 ;  /* 0x000000160d057221 */ /* 0x000fc80000010000 */
[----:B------:R-:W2:Y:S04]  /*92f0*/  SHFL.DOWN PT, R3, R12, 0x1, 0x1f ;  /* 0x08201f000c037f89 */ /* 0x000ea800000e0000 */
[----:B------:R-:W3:Y:S01]  /*9300*/  SHFL.DOWN PT, R10, R5, 0x1, 0x1f ;  /* 0x08201f00050a7f89 */ /* 0x000ee200000e0000 */
[----:B0-----:R-:W-:-:S13]  /*9310*/  ISETP.GT.AND P1, PT, R17, 0x1e, PT ;  /* 0x0000001e1100780c */ /* 0x001fda0003f24270 */
[----:B--2---:R-:W-:Y:S01]  /*9320*/  @!P1 FADD.FTZ R12, R12, R3 ;  /* 0x000000030c0c9221 */ /* 0x004fe20000010000 */
[----:B---3--:R-:W-:-:S04]  /*9330*/  @!P1 FADD.FTZ R5, R5, R10 ;  /* 0x0000000a05059221 */ /* 0x008fc80000010000 */
[----:B------:R-:W0:Y:S04]  /*9340*/  SHFL.DOWN PT, R3, R12, 0x2, 0x1f ;  /* 0x08401f000c037f89 */ /* 0x000e2800000e0000 */
[----:B------:R-:W2:Y:S01]  /*9350*/  SHFL.DOWN PT, R10, R5, 0x2, 0x1f ;  /* 0x08401f00050a7f89 */ /* 0x000ea200000e0000 */
[----:B------:R-:W-:-:S13]  /*9360*/  ISETP.GT.AND P1, PT, R17, 0x1d, PT ;  /* 0x0000001d1100780c */ /* 0x000fda0003f24270 */
[----:B0-----:R-:W-:Y:S01]  /*9370*/  @!P1 FADD.FTZ R12, R12, R3 ;  /* 0x000000030c0c9221 */ /* 0x001fe20000010000 */
[----:B--2---:R-:W-:-:S04]  /*9380*/  @!P1 FADD.FTZ R5, R5, R10 ;  /* 0x0000000a05059221 */ /* 0x004fc80000010000 */
[----:B------:R-:W0:Y:S04]  /*9390*/  SHFL.DOWN PT, R3, R12, 0x4, 0x1f ;  /* 0x08801f000c037f89 */ /* 0x000e2800000e0000 */
[----:B------:R-:W2:Y:S01]  /*93a0*/  SHFL.DOWN PT, R10, R5, 0x4, 0x1f ;  /* 0x08801f00050a7f89 */ /* 0x000ea200000e0000 */
[----:B------:R-:W-:Y:S01]  /*93b0*/  ISETP.GT.AND P1, PT, R17, 0x1b, PT ;  /* 0x0000001b1100780c */ /* 0x000fe20003f24270 */
[----:B------:R-:W3:-:S12]  /*93c0*/  S2R R11, SR_TID.X ;  /* 0x00000000000b7919 */ /* 0x000ed80000002100 */
[----:B0-----:R-:W-:Y:S01]  /*93d0*/  @!P1 FADD.FTZ R12, R12, R3 ;  /* 0x000000030c0c9221 */ /* 0x001fe20000010000 */
[----:B--2---:R-:W-:-:S04]  /*93e0*/  @!P1 FADD.FTZ R5, R5, R10 ;  /* 0x0000000a05059221 */ /* 0x004fc80000010000 */
[----:B------:R-:W0:Y:S04]  /*93f0*/  SHFL.DOWN PT, R3, R12, 0x8, 0x1f ;  /* 0x09001f000c037f89 */ /* 0x000e2800000e0000 */
[----:B------:R-:W2:Y:S04]  /*9400*/  SHFL.DOWN PT, R10, R5, 0x8, 0x1f ;  /* 0x09001f00050a7f89 */ /* 0x000ea800000e0000 */
        /* <DEDUP_REMOVED lines=11> */
[----:B------:R-:W-:Y:S01]  /*94c0*/  ISETP.GT.AND P2, PT, R17, 0xf, PT ;  /* 0x0000000f1100780c */ /* 0x000fe20003f44270 */
[C---:B0-----:R-:W-:Y:S01]  /*94d0*/  FADD.FTZ R3, R12.reuse, R3 ;  /* 0x000000030c037221 */ /* 0x041fe20000010000 */
[----:B--2---:R-:W-:Y:S01]  /*94e0*/  FADD.FTZ R10, R5, R10 ;  /* 0x0000000a050a7221 */ /* 0x004fe20000010000 */
[----:B------:R-:W-:Y:S01]  /*94f0*/  ISETP.GT.AND P1, PT, R17, 0x17, PT ;  /* 0x000000171100780c */ /* 0x000fe20003f24270 */
[----:B------:R0:W-:Y:S03]  /*9500*/  STL [R1+0xf4], R4 ;  /* 0x0000f40401007387 */ /* 0x0001e60000100800 */
[----:B------:R-:W-:Y:S01]  /*9510*/  FSEL R5, R5, R10, P1 ;  /* 0x0000000a05057208 */ /* 0x000fe20000800000 */
[----:B------:R1:W-:Y:S01]  /*9520*/  STL [R1+0x10c], R15 ;  /* 0x00010c0f01007387 */ /* 0x0003e20000100800 */
[----:B------:R-:W2:Y:S01]  /*9530*/  LDCU UR10, c[0x0][0x374] ;  /* 0x00006e80ff0a77ac */ /* 0x000ea20008000800 */
[----:B0-----:R-:W-:Y:S01]  /*9540*/  FSEL R4, R12, R3, P1 ;  /* 0x000000030c047208 */ /* 0x001fe20000800000 */
[----:B------:R-:W0:Y:S01]  /*9550*/  LDCU UR12, c[0x0][0x370] ;  /* 0x00006e00ff0c77ac */ /* 0x000e220008000800 */
[----:B------:R1:W4:Y:S01]  /*9560*/  SHFL.DOWN PT, R15, R5, 0x10, 0x1f ;  /* 0x0a001f00050f7f89 */ /* 0x00032200000e0000 */
[----:B------:R-:W-:Y:S03]  /*9570*/  BSSY.RECONVERGENT B0, `(.L_x_2082) ;  /* 0x000000f000007945 */ /* 0x000fe60003800200 */
[----:B------:R1:W0:Y:S01]  /*9580*/  SHFL.DOWN PT, R12, R4, 0x10, 0x1f ;  /* 0x0a001f00040c7f89 */ /* 0x00022200000e0000 */
[----:B---3--:R-:W-:Y:S01]  /*9590*/  ISETP.NE.AND P3, PT, R11, RZ, PT ;  /* 0x000000ff0b00720c */ /* 0x008fe20003f65270 */
[----:B------:R-:W-:-:S12]  /*95a0*/  @P2 BRA `(.L_x_2083) ;  /* 0x00000000002c2947 */ /* 0x000fd80003800000 */
[----:B-1----:R-:W1:Y:S02]  /*95b0*/  S2R R4, SR_LANEID ;  /* 0x0000000000047919 */ /* 0x002e640000000000 */
[----:B-1----:R-:W-:-:S13]  /*95c0*/  ISETP.NE.AND P1, PT, R4, RZ, PT ;  /* 0x000000ff0400720c */ /* 0x002fda0003f25270 */
[----:B------:R-:W1:Y:S01]  /*95d0*/  @!P1 S2R R14, SR_CgaCtaId ;  /* 0x00000000000e9919 */ /* 0x000e620000008800 */
[----:B------:R-:W-:Y:S02]  /*95e0*/  @!P1 MOV R5, 0x400 ;  /* 0x0000040000059802 */ /* 0x000fe40000000f00 */
[----:B------:R-:W-:-:S04]  /*95f0*/  @!P1 SHF.R.U32.HI R4, RZ, 0x2, R11 ;  /* 0x00000002ff049819 */ /* 0x000fc8000001160b */
[----:B------:R-:W-:Y:S01]  /*9600*/  @!P1 LOP3.LUT R13, R4, 0xf8, RZ, 0xc0, !PT ;  /* 0x000000f8040d9812 */ /* 0x000fe200078ec0ff */
[----:B0-----:R-:W-:Y:S01]  /*9610*/  FADD.FTZ R4, R3, R12 ;  /* 0x0000000c03047221 */ /* 0x001fe20000010000 */
[----:B-1----:R-:W-:Y:S01]  /*9620*/  @!P1 LEA R14, R14, R5, 0x18 ;  /* 0x000000050e0e9211 */ /* 0x002fe200078ec0ff */
[----:B----4-:R-:W-:-:S03]  /*9630*/  FADD.FTZ R5, R10, R15 ;  /* 0x0000000f0a057221 */ /* 0x010fc60000010000 */
[----:B------:R-:W-:-:S05]  /*9640*/  @!P1 IADD3 R13, PT, PT, R13, R14, RZ ;  /* 0x0000000e0d0d9210 */ /* 0x000fca0007ffe0ff */
[----:B------:R3:W-:Y:S02]  /*9650*/  @!P1 STS.64 [R13+0x10], R4 ;  /* 0x000010040d009388 */ /* 0x0007e40000000a00 */
.L_x_2083:
[----:B0-2---:R-:W-:Y:S05]  /*9660*/  BSYNC.RECONVERGENT B0 ;  /* 0x0000000000007941 */ /* 0x005fea0003800200 */
.L_x_2082:
[----:B------:R-:W-:Y:S06]  /*9670*/  BAR.SYNC.DEFER_BLOCKING 0x0 ;  /* 0x0000000000007b1d */ /* 0x000fec0000010000 */
[----:B------:R-:W-:Y:S04]  /*9680*/  BSSY.RECONVERGENT B0, `(.L_x_2084) ;  /* 0x0000029000007945 */ /* 0x000fe80003800200 */
[----:B------:R-:W-:Y:S05]  /*9690*/  @P3 BRA `(.L_x_2085) ;  /* 0x00000000009c3947 */ /* 0x000fea0003800000 */
[----:B------:R-:W0:Y:S01]  /*96a0*/  S2UR UR6, SR_CgaCtaId ;  /* 0x00000000000679c3 */ /* 0x000e220000008800 */
[----:B------:R-:W-:Y:S02]  /*96b0*/  UMOV UR5, 0x400 ;  /* 0x0000040000057882 */ /* 0x000fe40000000000 */
[----:B0-----:R-:W-:-:S09]  /*96c0*/  ULEA UR5, UR6, UR5, 0x18 ;  /* 0x0000000506057291 */ /* 0x001fd2000f8ec0ff */
[----:B------:R-:W0:Y:S04]  /*96d0*/  LDS.64 R32, [UR5+0x18] ;  /* 0x00001805ff207984 */ /* 0x000e280008000a00 */
[----:B------:R-:W2:Y:S04]  /*96e0*/  LDS.128 R28, [UR5+0x20] ;  /* 0x00002005ff1c7984 */ /* 0x000ea80008000c00 */
[----:B------:R-:W2:Y:S04]  /*96f0*/  LDS.128 R24, [UR5+0x30] ;  /* 0x00003005ff187984 */ /* 0x000ea80008000c00 */
[----:B------:R-:W2:Y:S04]  /*9700*/  LDS.128 R20, [UR5+0x40] ;  /* 0x00004005ff147984 */ /* 0x000ea80008000c00 */
[----:B------:R-:W2:Y:S04]  /*9710*/  LDS.128 R16, [UR5+0x50] ;  /* 0x00005005ff107984 */ /* 0x000ea80008000c00 */
[----:B-1-34-:R-:W1:Y:S01]  /*9720*/  LDS.128 R12, [UR5+0x60] ;  /* 0x00006005ff0c7984 */ /* 0x01ae620008000c00 */
[----:B0-----:R-:W-:Y:S01]  /*9730*/  FADD.FTZ R3, R4, R32 ;  /* 0x0000002004037221 */ /* 0x001fe20000010000 */
[----:B------:R-:W-:-:S02]  /*9740*/  FADD.FTZ R4, R5, R33 ;  /* 0x0000002105047221 */ /* 0x000fc40000010000 */
[----:B------:R-:W0:Y:S01]  /*9750*/  LDS.128 R32, [UR5+0x70] ;  /* 0x00007005ff207984 */ /* 0x000e220008000c00 */
[----:B--2---:R-:W-:Y:S01]  /*9760*/  FADD.FTZ R3, R3, R28 ;  /* 0x0000001c03037221 */ /* 0x004fe20000010000 */
[----:B------:R-:W-:-:S03]  /*9770*/  FADD.FTZ R4, R4, R29 ;  /* 0x0000001d04047221 */ /* 0x000fc60000010000 */
[----:B------:R-:W-:Y:S01]  /*9780*/  FADD.FTZ R3, R3, R30 ;  /* 0x0000001e03037221 */ /* 0x000fe20000010000 */
[----:B------:R-:W-:Y:S02]  /*9790*/  FADD.FTZ R10, R4, R31 ;  /* 0x0000001f040a7221 */ /* 0x000fe40000010000 */
[----:B------:R-:W2:Y:S01]  /*97a0*/  LDS.64 R4, [UR5+0x80] ;  /* 0x00008005ff047984 */ /* 0x000ea20008000a00 */
        /* <DEDUP_REMOVED lines=22> */
.L_x_2085:
[----:B------:R-:W-:Y:S05]  /*9910*/  BSYNC.RECONVERGENT B0 ;  /* 0x0000000000007941 */ /* 0x000fea0003800200 */
.L_x_2084:
[----:B------:R-:W-:-:S09]  /*9920*/  UISETP.GE.U32.AND UP0, UPT, UR12, 0x2, UPT ;  /* 0x000000020c00788c */ /* 0x000fd2000bf06070 */
[----:B------:R-:W-:Y:S05]  /*9930*/  BRA.U !UP0, `(.L_x_2086) ;  /* 0x0000000d08ec7547 */ /* 0x000fea000b800000 */
[----:B------:R-:W-:Y:S01]  /*9940*/  ULOP3.LUT UR5, UR4, 0x1, URZ, 0xc0, !UPT ;  /* 0x0000000104057892 */ /* 0x000fe2000f8ec0ff */
[----:B------:R-:W0:Y:S01]  /*9950*/  S2UR UR23, SR_CTAID.X ;  /* 0x00000000001779c3 */ /* 0x000e220000002500 */
[----:B------:R-:W2:Y:S01]  /*9960*/  LDCU.64 UR6, c[0x0][0x3b8] ;  /* 0x00007700ff0677ac */ /* 0x000ea20008000a00 */
[----:B------:R-:W-:Y:S01]  /*9970*/  BSSY.RECONVERGENT B0, `(.L_x_2087) ;  /* 0x0000024000007945 */ /* 0x000fe20003800200 */
[----:B------:R-:W-:-:S04]  /*9980*/  UIMAD UR5, UR5, UR10, URZ ;  /* 0x0000000a050572a4 */ /* 0x000fc8000f8e02ff */
[----:B------:R-:W-:-:S04]  /*9990*/  UIMAD UR13, UR5, UR12, URZ ;  /* 0x0000000c050d72a4 */ /* 0x000fc8000f8e02ff */
[----:B------:R-:W-:-:S04]  /*99a0*/  USHF.L.U32 UR14, UR13, 0x1, URZ ;  /* 0x000000010d0e7899 */ /* 0x000fc800080006ff */
[----:B--2---:R-:W-:-:S03]  /*99b0*/  UIMAD.WIDE UR6, UR14, 0x4, UR6 ;  /* 0x000000040e0678a5 */ /* 0x004fc6000f8e0206 */
[----:B------:R-:W2:Y:S01]  /*99c0*/  S2UR UR13, SR_CTAID.Y ;  /* 0x00000000000d79c3 */ /* 0x000ea20000002600 */
[----:B------:R-:W-:Y:S08]  /*99d0*/  @P3 BRA `(.L_x_2088) ;  /* 0x0000000000743947 */ /* 0x000ff00003800000 */
[----:B------:R-:W3:Y:S01]  /*99e0*/  LDCU.64 UR20, c[0x0][0x3b0] ;  /* 0x00007600ff1477ac */ /* 0x000ee20008000a00 */
[----:B--2---:R-:W-:Y:S02]  /*99f0*/  UIADD3 UR22, UPT, UPT, UR5, UR13, URZ ;  /* 0x0000000d05167290 */ /* 0x004fe4000fffe0ff */
[----:B0-----:R-:W-:Y:S02]  /*9a00*/  UIMAD UR14, UR23, UR10, UR13 ;  /* 0x0000000a170e72a4 */ /* 0x001fe4000f8e020d */
[----:B------:R-:W-:Y:S02]  /*9a10*/  ULOP3.LUT UP0, UR16, UR4, 0x2, URZ, 0xc0, !UPT ;  /* 0x0000000204107892 */ /* 0x000fe4000f80c0ff */
[----:B------:R-:W-:Y:S02]  /*9a20*/  UIMAD.WIDE.U32 UR14, UR14, 0x8, UR6 ;  /* 0x000000080e0e78a5 */ /* 0x000fe4000f8e0006 */
[----:B------:R-:W-:Y:S01]  /*9a30*/  UIADD3 UR16, UPT, UPT, -UR16, 0x1, URZ ;  /* 0x0000000110107890 */ /* 0x000fe2000fffe1ff */
[----:B------:R-:W-:-:S03]  /*9a40*/  MOV R10, 0xffffffff ;  /* 0xffffffff000a7802 */ /* 0x000fc60000000f00 */
[----:B------:R-:W-:Y:S01]  /*9a50*/  IMAD.U32 R14, RZ, RZ, UR14 ;  /* 0x0000000eff0e7e24 */ /* 0x000fe2000f8e00ff */
[----:B-1--4-:R-:W-:Y:S01]  /*9a60*/  MOV R15, UR15 ;  /* 0x0000000f000f7c02 */ /* 0x012fe20008000f00 */
[----:B---3--:R-:W-:Y:S01]  /*9a70*/  ULEA UR17, UP1, UR22, UR20, 0x2 ;  /* 0x0000001416117291 */ /* 0x008fe2000f8210ff */
[----:B------:R-:W-:-:S03]  /*9a80*/  IMAD.U32 R3, RZ, RZ, UR16 ;  /* 0x00000010ff037e24 */ /* 0x000fc6000f8e00ff */
[----:B------:R-:W-:Y:S01]  /*9a90*/  ULEA.HI.X UR20, UR22, UR21, URZ, 0x2, UP1 ;  /* 0x0000001516147291 */ /* 0x000fe200088f14ff */
[----:B------:R0:W-:Y:S01]  /*9aa0*/  STG.E.64 desc[UR18][R14.64], R4 ;  /* 0x000000040e007986 */ /* 0x0001e2000c101b12 */
[----:B------:R-:W-:-:S04]  /*9ab0*/  IMAD.U32 R12, RZ, RZ, UR17 ;  /* 0x00000011ff0c7e24 */ /* 0x000fc8000f8e00ff */
[----:B------:R-:W-:Y:S01]  /*9ac0*/  IMAD.U32 R13, RZ, RZ, UR20 ;  /* 0x00000014ff0d7e24 */ /* 0x000fe2000f8e00ff */
        /* <DEDUP_REMOVED lines=9> */
.L_x_2089:
[----:B------:R-:W2:Y:S04]  /*9b60*/  LDG.E.STRONG.GPU R10, desc[UR18][R12.64] ;  /* 0x000000120c0a7981 */ /* 0x000ea8000c1ef900 */
[----:B--2---:R-:W-:Y:S04]  /*9b70*/  CCTL.IVALL ;  /* 0x00000000ff00798f */ /* 0x004fe80002000000 */
[----:B------:R0:W-:Y:S01]  /*9b80*/  STL [R1], R10 ;  /* 0x0000000a01007387 */ /* 0x0001e20000100800 */
[----:B------:R-:W-:-:S13]  /*9b90*/  ISETP.NE.AND P1, PT, R10, UR14, PT ;  /* 0x0000000e0a007c0c */ /* 0x000fda000bf25270 */
[----:B0-----:R-:W-:Y:S05]  /*9ba0*/  @P1 BRA `(.L_x_2089) ;  /* 0xfffffffc00ec1947 */ /* 0x001fea000383ffff */
.L_x_2088:
[----:B0-2---:R-:W-:Y:S05]  /*9bb0*/  BSYNC.RECONVERGENT B0 ;  /* 0x0000000000007941 */ /* 0x005fea0003800200 */
.L_x_2087:
        /* <DEDUP_REMOVED lines=15> */
.L_x_2091:
[----:B------:R-:W-:Y:S01]  /*9cb0*/  UIADD3 UR27, UPT, UPT, UR5, 0x1, URZ ;  /* 0x00000001051b7890 */ /* 0x000fe2000fffe0ff */
[----:B------:R-:W-:-:S03]  /*9cc0*/  ISETP.NE.AND P1, PT, RZ, UR26, PT ;  /* 0x0000001aff007c0c */ /* 0x000fc6000bf25270 */
[----:B------:R-:W-:Y:S01]  /*9cd0*/  UISETP.NE.AND UP0, UPT, UR27, UR23, UPT ;  /* 0x000000171b00728c */ /* 0x000fe2000bf05270 */
[----:B------:R-:W-:Y:S01]  /*9ce0*/  ISETP.NE.OR P1, PT, R11, RZ, !P1 ;  /* 0x000000ff0b00720c */ /* 0x000fe20004f25670 */
[----:B------:R-:W-:-:S04]  /*9cf0*/  UIADD3 UR27, UPT, UPT, UR5, 0x2, URZ ;  /* 0x00000002051b7890 */ /* 0x000fc8000fffe0ff */
[----:B------:R-:W-:Y:S01]  /*9d00*/  PLOP3.LUT P2, PT, PT, PT, UP0, 0x80, 0x8 ;  /* 0x000000000008781c */ /* 0x000fe20003f4f008 */
[----:B------:R-:W-:-:S03]  /*9d10*/  UISETP.NE.AND UP0, UPT, UR27, UR23, UPT ;  /* 0x000000171b00728c */ /* 0x000fc6000bf05270 */
[----:B------:R-:W-:-:S03]  /*9d20*/  ISETP.NE.OR P2, PT, R11, RZ, !P2 ;  /* 0x000000ff0b00720c */ /* 0x000fc60005745670 */
[----:B------:R-:W-:Y:S02]  /*9d30*/  PLOP3.LUT P4, PT, PT, PT, UP0, 0x80, 0x8 ;  /* 0x000000000008781c */ /* 0x000fe40003f8f008 */
[----:B------:R-:W-:Y:S02]  /*9d40*/  VOTEU.ALL UP0, P1 ;  /* 0x0000000000ff7886 */ /* 0x000fe40000800000 */
[----:B------:R-:W-:-:S03]  /*9d50*/  ISETP.NE.OR P4, PT, R11, RZ, !P4 ;  /* 0x000000ff0b00720c */ /* 0x000fc60006785670 */
[----:B------:R-:W-:-:S03]  /*9d60*/  @!UP0 UIMAD.WIDE.U32 UR28, UR14, 0x8, UR6 ;  /* 0x000000080e1c88a5 */ /* 0x000fc6000f8e0006 */
[----:B------:R-:W-:-:S03]  /*9d70*/  VOTEU.ALL UP0, P2 ;  /* 0x0000000000ff7886 */ /* 0x000fc60001000000 */
[----:B------:R-:W-:Y:S02]  /*9d80*/  IMAD.U32 R12, RZ, RZ, UR28 ;  /* 0x0000001cff0c7e24 */ /* 0x000fe4000f8e00ff */
[----:B---3--:R-:W-:Y:S01]  /*9d90*/  IMAD.U32 R13, RZ, RZ, UR29 ;  /* 0x0000001dff0d7e24 */ /* 0x008fe2000f8e00ff */
[----:B------:R-:W-:Y:S01]  /*9da0*/  @!UP0 UIMAD.WIDE.U32 UR28, UR25, 0x8, UR6 ;  /* 0x00000008191c88a5 */ /* 0x000fe2000f8e0006 */
[----:B------:R-:W-:-:S04]  /*9db0*/  VOTEU.ALL UP0, P4 ;  /* 0x0000000000ff7886 */ /* 0x000fc80002000000 */
[----:B------:R-:W2:Y:S01]  /*9dc0*/  @!P1 LDG.E.64 R12, desc[UR18][R12.64] ;  /* 0x000000120c0c9981 */ /* 0x000ea2000c1e1b00 */
[----:B------:R-:W-:Y:S01]  /*9dd0*/  MOV R14, UR28 ;  /* 0x0000001c000e7c02 */ /* 0x000fe20008000f00 */
[----:B-1--4-:R-:W-:Y:S01]  /*9de0*/  IMAD.U32 R15, RZ, RZ, UR29 ;  /* 0x0000001dff0f7e24 */ /* 0x012fe2000f8e00ff */
[----:B------:R-:W-:-:S05]  /*9df0*/  @!UP0 UIMAD.WIDE.U32 UR28, UR20, 0x8, UR6 ;  /* 0x00000008141c88a5 */ /* 0x000fca000f8e0006 */
[----:B------:R-:W3:Y:S01]  /*9e00*/  @!P2 LDG.E.64 R14, desc[UR18][R14.64] ;  /* 0x000000120e0ea981 */ /* 0x000ee2000c1e1b00 */
[----:B------:R-:W-:Y:S01]  /*9e10*/  IMAD.U32 R16, RZ, RZ, UR28 ;  /* 0x0000001cff107e24 */ /* 0x000fe2000f8e00ff */
[----:B------:R-:W-:-:S06]  /*9e20*/  MOV R17, UR29 ;  /* 0x0000001d00117c02 */ /* 0x000fcc0008000f00 */
[----:B------:R-:W4:Y:S01]  /*9e30*/  @!P4 LDG.E.64 R16, desc[UR18][R16.64] ;  /* 0x000000121010c981 */ /* 0x000f22000c1e1b00 */
[----:B------:R-:W-:Y:S02]  /*9e40*/  UIADD3 UR27, UPT, UPT, UR5, 0x3, URZ ;  /* 0x00000003051b7890 */ /* 0x000fe4000fffe0ff */
[----:B------:R-:W-:Y:S02]  /*9e50*/  UIADD3 UR28, UPT, UPT, UR5, 0x4, URZ ;  /* 0x00000004051c7890 */ /* 0x000fe4000fffe0ff */
[----:B------:R-:W-:Y:S02]  /*9e60*/  UISETP.NE.AND UP0, UPT, UR27, UR23, UPT ;  /* 0x000000171b00728c */ /* 0x000fe4000bf05270 */
[----:B------:R-:W-:Y:S02]  /*9e70*/  UIADD3 UR29, UPT, UPT, UR5, 0x5, URZ ;  /* 0x00000005051d7890 */ /* 0x000fe4000fffe0ff */
[----:B------:R-:W-:Y:S02]  /*9e80*/  UISETP.NE.AND UP1, UPT, UR28, UR23, UPT ;  /* 0x000000171c00728c */ /* 0x000fe4000bf25270 */
[----:B------:R-:W-:-:S02]  /*9e90*/  UIADD3 UR30, UPT, UPT, UR5, 0x6, URZ ;  /* 0x00000006051e7890 */ /* 0x000fc4000fffe0ff */
[----:B------:R-:W-:Y:S02]  /*9ea0*/  UISETP.NE.AND UP2, UPT, UR29, UR23, UPT ;  /* 0x000000171d00728c */ /* 0x000fe4000bf45270 */
[----:B------:R-:W-:Y:S01]  /*9eb0*/  PLOP3.LUT P3, PT, PT, PT, UP1, 0x80, 0x8 ;  /* 0x000000000008781c */ /* 0x000fe20003f6f018 */
[----:B------:R-:W-:-:S03]  /*9ec0*/  UIADD3 UR27, UPT, UPT, UR5, 0x7, URZ ;  /* 0x00000007051b7890 */ /* 0x000fc6000fffe0ff */
[----:B------:R-:W-:Y:S01]  /*9ed0*/  PLOP3.LUT P5, PT, PT, PT, UP2, 0x80, 0x8 ;  /* 0x000000000008781c */ /* 0x000fe20003faf028 */
[----:B------:R-:W-:Y:S01]  /*9ee0*/  UISETP.NE.AND UP1, UPT, UR27, UR23, UPT ;  /* 0x000000171b00728c */ /* 0x000fe2000bf25270 */
[----:B--2---:R-:W-:Y:S01]  /*9ef0*/  @!P1 FADD.FTZ R4, R4, R12 ;  /* 0x0000000c04049221 */ /* 0x004fe20000010000 */
[----:B------:R-:W-:Y:S01]  /*9f00*/  @!P1 FADD.FTZ R5, R5, R13 ;  /* 0x0000000d05059221 */ /* 0x000fe20000010000 */
[----:B------:R-:W-:Y:S01]  /*9f10*/  PLOP3.LUT P1, PT, PT, PT, UP0, 0x80, 0x8 ;  /* 0x000000000008781c */ /* 0x000fe20003f2f008 */
[----:B------:R-:W-:-:S03]  /*9f20*/  UISETP.NE.AND UP0, UPT, UR30, UR23, UPT ;  /* 0x000000171e00728c */ /* 0x000fc6000bf05270 */
[----:B------:R-:W-:Y:S01]  /*9f30*/  ISETP.NE.OR P1, PT, R11, RZ, !P1 ;  /* 0x000000ff0b00720c */ /* 0x000fe20004f25670 */
[----:B---3--:R-:W-:Y:S01]  /*9f40*/  @!P2 FADD.FTZ R4, R4, R14 ;  /* 0x0000000e0404a221 */ /* 0x008fe20000010000 */
[----:B------:R-:W-:Y:S01]  /*9f50*/  @!P2 FADD.FTZ R5, R5, R15 ;  /* 0x0000000f0505a221 */ /* 0x000fe20000010000 */
[----:B------:R-:W-:Y:S02]  /*9f60*/  ISETP.NE.OR P2, PT, R11, RZ, !P3 ;  /* 0x000000ff0b00720c */ /* 0x000fe40005f45670 */
[----:B------:R-:W-:Y:S01]  /*9f70*/  PLOP3.LUT P3, PT, PT, PT, UP0, 0x80, 0x8 ;  /* 0x000000000008781c */ /* 0x000fe20003f6f008 */
[----:B----4-:R-:W-:Y:S01]  /*9f80*/  @!P4 FADD.FTZ R4, R4, R16 ;  /* 0x000000100404c221 */ /* 0x010fe20000010000 */
[----:B------:R-:W-:Y:S01]  /*9f90*/  @!P4 FADD.FTZ R5, R5, R17 ;  /* 0x000000110505c221 */ /* 0x000fe20000010000 */
[----:B------:R-:W-:-:S05]  /*9fa0*/  ISETP.NE.OR P4, PT, R11, RZ, !P5 ;  /* 0x000000ff0b00720c */ /* 0x000fca0006f85670 */
[----:B------:R-:W-:Y:S01]  /*9fb0*/  VOTEU.ALL UP0, P1 ;  /* 0x0000000000ff7886 */ /* 0x000fe20000800000 */
[----:B------:R-:W-:Y:S02]  /*9fc0*/  PLOP3.LUT P5, PT, PT, PT, UP1, 0x80, 0x8 ;  /* 0x000000000008781c */ /* 0x000fe40003faf018 */
[C---:B------:R-:W-:Y:S01]  /*9fd0*/  ISETP.NE.OR P3, PT, R11.reuse, RZ, !P3 ;  /* 0x000000ff0b00720c */ /* 0x040fe20005f65670 */
[----:B------:R-:W-:Y:S01]  /*9fe0*/  VOTEU.ALL UP1, P2 ;  /* 0x0000000000ff7886 */ /* 0x000fe20001020000 */
[----:B------:R-:W-:Y:S01]  /*9ff0*/  ISETP.NE.OR P5, PT, R11, RZ, !P5 ;  /* 0x000000ff0b00720c */ /* 0x000fe20006fa5670 */
[----:B------:R-:W-:-:S03]  /*a000*/  @!UP0 UIMAD.WIDE.U32 UR28, UR17, 0x8, UR6 ;  /* 0x00000008111c88a5 */ /* 0x000fc6000f8e0006 */
[----:B------:R-:W-:Y:S01]  /*a010*/  @!UP1 UIMAD.WIDE.U32 UR30, UR16, 0x8, UR6 ;  /* 0x00000008101e98a5 */ /* 0x000fe2000f8e0006 */
[----:B------:R-:W-:Y:S02]  /*a020*/  VOTEU.ALL UP0, P4 ;  /* 0x0000000000ff7886 */ /* 0x000fe40002000000 */
[----:B------:R-:W-:Y:S02]  /*a030*/  IMAD.U32 R12, RZ, RZ, UR28 ;  /* 0x0000001cff0c7e24 */ /* 0x000fe4000f8e00ff */
[----:B------:R-:W-:Y:S02]  /*a040*/  IMAD.U32 R13, RZ, RZ, UR29 ;  /* 0x0000001dff0d7e24 */ /* 0x000fe4000f8e00ff */
[----:B------:R-:W-:Y:S01]  /*a050*/  VOTEU.ALL UP1, P3 ;  /* 0x0000000000ff7886 */ /* 0x000fe20001820000 */
[----:B------:R-:W-:Y:S01]  /*a060*/  @!UP0 UIMAD.WIDE.U32 UR28, UR24, 0x8, UR6 ;  /* 0x00000008181c88a5 */ /* 0x000fe2000f8e0006 */
[----:B------:R-:W-:Y:S01]  /*a070*/  MOV R14, UR30 ;  /* 0x0000001e000e7c02 */ /* 0x000fe20008000f00 */
[----:B------:R-:W-:Y:S01]  /*a080*/  IMAD.U32 R15, RZ, RZ, UR31 ;  /* 0x0000001fff0f7e24 */ /* 0x000fe2000f8e00ff */
[----:B------:R-:W-:Y:S01]  /*a090*/  VOTEU.ALL UP0, P5 ;  /* 0x0000000000ff7886 */ /* 0x000fe20002800000 */
[----:B------:R-:W2:Y:S01]  /*a0a0*/  @!P1 LDG.E.64 R12, desc[UR18][R12.64] ;  /* 0x000000120c0c9981 */ /* 0x000ea2000c1e1b00 */
[----:B------:R-:W-:Y:S01]  /*a0b0*/  @!UP1 UIMAD.WIDE.U32 UR30, UR22, 0x8, UR6 ;  /* 0x00000008161e98a5 */ /* 0x000fe2000f8e0006 */
[----:B------:R-:W-:Y:S01]  /*a0c0*/  IMAD.U32 R16, RZ, RZ, UR28 ;  /* 0x0000001cff107e24 */ /* 0x000fe2000f8e00ff */
[----:B------:R-:W-:Y:S01]  /*a0d0*/  MOV R17, UR29 ;  /* 0x0000001d00117c02 */ /* 0x000fe20008000f00 */
[----:B------:R-:W3:Y:S01]  /*a0e0*/  @!P2 LDG.E.64 R14, desc[UR18][R14.64] ;  /* 0x000000120e0ea981 */ /* 0x000ee2000c1e1b00 */
[----:B------:R-:W-:-:S02]  /*a0f0*/  @!UP0 UIMAD.WIDE.U32 UR28, UR21, 0x8, UR6 ;  /* 0x00000008151c88a5 */ /* 0x000fc4000f8e0006 */
[----:B------:R-:W-:Y:S02]  /*a100*/  IMAD.U32 R18, RZ, RZ, UR30 ;  /* 0x0000001eff127e24 */ /* 0x000fe4000f8e00ff */
[----:B------:R-:W-:Y:S01]  /*a110*/  IMAD.U32 R19, RZ, RZ, UR31 ;  /* 0x0000001fff137e24 */ /* 0x000fe2000f8e00ff */
[----:B------:R-:W4:Y:S01]  /*a120*/  @!P4 LDG.E.64 R16, desc[UR18][R16.64] ;  /* 0x000000121010c981 */ /* 0x000f22000c1e1b00 */
[----:B------:R-:W-:Y:S01]  /*a130*/  MOV R20, UR28 ;  /* 0x0000001c00147c02 */ /* 0x000fe20008000f00 */
[----:B------:R-:W-:-:S03]  /*a140*/  IMAD.U32 R21, RZ, RZ, UR29 ;  /* 0x0000001dff157e24 */ /* 0x000fc6000f8e00ff */
[----:B------:R-:W4:Y:S04]  /*a150*/  @!P3 LDG.E.64 R18, desc[UR18][R18.64] ;  /* 0x000000121212b981 */ /* 0x000f28000c1e1b00 */
[----:B------:R-:W4:Y:S01]  /*a160*/  @!P5 LDG.E.64 R20, desc[UR18][R20.64] ;  /* 0x000000121414d981 */ /* 0x000f22000c1e1b00 */
[----:B------:R-:W-:Y:S02]  /*a170*/  UIADD3 UR5, UPT, UPT, UR5, 0x8, URZ ;  /* 0x0000000805057890 */ /* 0x000fe4000fffe0ff */
[----:B------:R-:W-:Y:S02]  /*a180*/  UIADD3 UR26, UPT, UPT, UR26, 0x8, URZ ;  /* 0x000000081a1a7890 */ /* 0x000fe4000fffe0ff */
[----:B------:R-:W-:Y:S02]  /*a190*/  UISETP.NE.AND UP0, UPT, UR5, UR15, UPT ;  /* 0x0000000f0500728c */ /* 0x000fe4000bf05270 */
[----:B------:R-:W-:-:S02]  /*a1a0*/  ULEA UR14, UR10, UR14, 0x3 ;  /* 0x0000000e0a0e7291 */ /* 0x000fc4000f8e18ff */
[----:B------:R-:W-:Y:S02]  /*a1b0*/  ULEA UR25, UR10, UR25, 0x3 ;  /* 0x000000190a197291 */ /* 0x000fe4000f8e18ff */
[----:B------:R-:W-:Y:S02]  /*a1c0*/  ULEA UR20, UR10, UR20, 0x3 ;  /* 0x000000140a147291 */ /* 0x000fe4000f8e18ff */
[----:B------:R-:W-:Y:S02]  /*a1d0*/  ULEA UR17, UR10, UR17, 0x3 ;  /* 0x000000110a117291 */ /* 0x000fe4000f8e18ff */
[----:B------:R-:W-:Y:S02]  /*a1e0*/  ULEA UR16, UR10, UR16, 0x3 ;  /* 0x000000100a107291 */ /* 0x000fe4000f8e18ff */
[----:B------:R-:W-:Y:S02]  /*a1f0*/  ULEA UR24, UR10, UR24, 0x3 ;  /* 0x000000180a187291 */ /* 0x000fe4000f8e18ff */
[----:B------:R-:W-:-:S02]  /*a200*/  ULEA UR22, UR10, UR22, 0x3 ;  /* 0x000000160a167291 */ /* 0x000fc4000f8e18ff */
        /* <DEDUP_REMOVED lines=10> */
[----:B------:R-:W-:Y:S01]  /*a2b0*/  @!P5 FADD.FTZ R5, R5, R21 ;  /* 0x000000150505d221 */ /* 0x000fe20000010000 */
[----:B------:R-:W-:Y:S06]  /*a2c0*/  BRA.U UP0, `(.L_x_2091) ;  /* 0xfffffff900787547 */ /* 0x000fec000b83ffff */
[----:B------:R-:W-:-:S05]  /*a2d0*/  UMOV UR5, UR15 ;  /* 0x0000000f00057c82 */ /* 0x000fca0008000000 */
.L_x_2090:
[----:B------:R-:W-:-:S09]  /*a2e0*/  ULOP3.LUT UP0, UR14, UR12, 0x7, URZ, 0xc0, !UPT ;  /* 0x000000070c0e7892 */ /* 0x000fd2000f80c0ff */
[----:B------:R-:W-:Y:S05]  /*a2f0*/  BRA.U !UP0, `(.L_x_2086) ;  /* 0x00000005087c7547 */ /* 0x000fea000b800000 */
[----:B------:R-:W-:Y:S02]  /*a300*/  UIADD3 UR14, UPT, UPT, UR14, -0x1, URZ ;  /* 0xffffffff0e0e7890 */ /* 0x000fe4000fffe0ff */
[----:B------:R-:W-:Y:S02]  /*a310*/  ULOP3.LUT UP0, UR22, UR12, 0x3, URZ, 0xc0, !UPT ;  /* 0x000000030c167892 */ /* 0x000fe4000f80c0ff */
[----:B------:R-:W-:-:S09]  /*a320*/  UISETP.GE.U32.AND UP1, UPT, UR14, 0x3, UPT ;  /* 0x000000030e00788c */ /* 0x000fd2000bf26070 */
[----:B------:R-:W-:Y:S05]  /*a330*/  BRA.U !UP1, `(.L_x_2092) ;  /* 0x0000000109c07547 */ /* 0x000fea000b800000 */
[----:B------:R-:W-:Y:S02]  /*a340*/  UISETP.NE.AND UP1, UPT, UR5, UR23, UPT ;  /* 0x000000170500728c */ /* 0x000fe4000bf25270 */
[----:B------:R-:W-:Y:S02]  /*a350*/  UIADD3 UR16, UPT, UPT, UR5, 0x1, URZ ;  /* 0x0000000105107890 */ /* 0x000fe4000fffe0ff */
[----:B------:R-:W-:Y:S02]  /*a360*/  UIADD3 UR20, UPT, UPT, UR5, 0x2, URZ ;  /* 0x0000000205147890 */ /* 0x000fe4000fffe0ff */
[----:B------:R-:W-:Y:S01]  /*a370*/  PLOP3.LUT P1, PT, PT, PT, UP1, 0x80, 0x8 ;  /* 0x000000000008781c */ /* 0x000fe20003f2f018 */
[----:B------:R-:W-:Y:S02]  /*a380*/  UISETP.NE.AND UP1, UPT, UR16, UR23, UPT ;  /* 0x000000171000728c */ /* 0x000fe4000bf25270 */
[----:B------:R-:W-:Y:S01]  /*a390*/  UIADD3 UR21, UPT, UPT, UR5, 0x3, URZ ;  /* 0x0000000305157890 */ /* 0x000fe2000fffe0ff */
[----:B------:R-:W-:Y:S01]  /*a3a0*/  ISETP.NE.OR P1, PT, R11, RZ, !P1 ;  /* 0x000000ff0b00720c */ /* 0x000fe20004f25670 */
[----:B------:R-:W-:-:S02]  /*a3b0*/  UISETP.NE.AND UP2, UPT, UR20, UR23, UPT ;  /* 0x000000171400728c */ /* 0x000fc4000bf45270 */
[----:B------:R-:W-:Y:S01]  /*a3c0*/  PLOP3.LUT P3, PT, PT, PT, UP1, 0x80, 0x8 ;  /* 0x000000000008781c */ /* 0x000fe20003f6f018 */
[----:B------:R-:W-:-:S03]  /*a3d0*/  UISETP.NE.AND UP3, UPT, UR21, UR23, UPT ;  /* 0x000000171500728c */ /* 0x000fc6000bf65270 */
[----:B------:R-:W-:Y:S02]  /*a3e0*/  PLOP3.LUT P4, PT, PT, PT, UP2, 0x80, 0x8 ;  /* 0x000000000008781c */ /* 0x000fe40003f8f028 */
[C---:B------:R-:W-:Y:S02]  /*a3f0*/  ISETP.NE.OR P3, PT, R11.reuse, RZ, !P3 ;  /* 0x000000ff0b00720c */ /* 0x040fe40005f65670 */
[----:B------:R-:W-:Y:S02]  /*a400*/  PLOP3.LUT P2, PT, PT, PT, UP3, 0x80, 0x8 ;  /* 0x000000000008781c */ /* 0x000fe40003f4f038 */
[C---:B------:R-:W-:Y:S01]  /*a410*/  ISETP.NE.OR P4, PT, R11.reuse, RZ, !P4 ;  /* 0x000000ff0b00720c */ /* 0x040fe20006785670 */
[----:B------:R-:W-:Y:S01]  /*a420*/  VOTEU.ALL UP1, P1 ;  /* 0x0000000000ff7886 */ /* 0x000fe20000820000 */
[----:B------:R-:W-:-:S04]  /*a430*/  ISETP.NE.OR P2, PT, R11, RZ, !P2 ;  /* 0x000000ff0b00720c */ /* 0x000fc80005745670 */
[----:B------:R-:W-:-:S03]  /*a440*/  @!UP1 UIMAD UR14, UR5, UR10, UR13 ;  /* 0x0000000a050e92a4 */ /* 0x000fc6000f8e020d */
[----:B------:R-:W-:Y:S01]  /*a450*/  VOTEU.ALL UP2, P3 ;  /* 0x0000000000ff7886 */ /* 0x000fe20001840000 */
[----:B------:R-:W-:-:S03]  /*a460*/  @!UP1 UIMAD.WIDE.U32 UR14, UR14, 0x8, UR6 ;  /* 0x000000080e0e98a5 */ /* 0x000fc6000f8e0006 */
[----:B------:R-:W-:Y:S01]  /*a470*/  VOTEU.ALL UP3, P4 ;  /* 0x0000000000ff7886 */ /* 0x000fe20002060000 */
[----:B------:R-:W-:Y:S01]  /*a480*/  @!UP2 UIMAD UR16, UR16, UR10, UR13 ;  /* 0x0000000a1010a2a4 */ /* 0x000fe2000f8e020d */
[----:B------:R-:W-:Y:S01]  /*a490*/  VOTEU.ALL UP4, P2 ;  /* 0x0000000000ff7886 */ /* 0x000fe20001080000 */
[----:B------:R-:W-:Y:S02]  /*a4a0*/  IMAD.U32 R12, RZ, RZ, UR14 ;  /* 0x0000000eff0c7e24 */ /* 0x000fe4000f8e00ff */
[----:B------:R-:W-:Y:S01]  /*a4b0*/  @!UP3 UIMAD UR20, UR20, UR10, UR13 ;  /* 0x0000000a1414b2a4 */ /* 0x000fe2000f8e020d */
[----:B---3--:R-:W-:Y:S01]  /*a4c0*/  MOV R13, UR15 ;  /* 0x0000000f000d7c02 */ /* 0x008fe20008000f00 */
[----:B------:R-:W-:Y:S02]  /*a4d0*/  @!UP2 UIMAD.WIDE.U32 UR16, UR16, 0x8, UR6 ;  /* 0x000000081010a8a5 */ /* 0x000fe4000f8e0006 */
[----:B------:R-:W-:Y:S02]  /*a4e0*/  @!UP4 UIMAD UR21, UR21, UR10, UR13 ;  /* 0x0000000a1515c2a4 */ /* 0x000fe4000f8e020d */
[----:B------:R-:W-:Y:S01]  /*a4f0*/  @!UP3 UIMAD.WIDE.U32 UR14, UR20, 0x8, UR6 ;  /* 0x00000008140eb8a5 */ /* 0x000fe2000f8e0006 */
[----:B------:R-:W2:Y:S01]  /*a500*/  @!P1 LDG.E.64 R12, desc[UR18][R12.64] ;  /* 0x000000120c0c9981 */ /* 0x000ea2000c1e1b00 */
[----:B------:R-:W-:-:S02]  /*a510*/  IMAD.U32 R14, RZ, RZ, UR16 ;  /* 0x00000010ff0e7e24 */ /* 0x000fc4000f8e00ff */
[----:B-1--4-:R-:W-:Y:S01]  /*a520*/  IMAD.U32 R15, RZ, RZ, UR17 ;  /* 0x00000011ff0f7e24 */ /* 0x012fe2000f8e00ff */
[----:B------:R-:W-:Y:S01]  /*a530*/  @!UP4 UIMAD.WIDE.U32 UR16, UR21, 0x8, UR6 ;  /* 0x000000081510c8a5 */ /* 0x000fe2000f8e0006 */
[----:B------:R-:W-:Y:S01]  /*a540*/  MOV R16, UR14 ;  /* 0x0000000e00107c02 */ /* 0x000fe20008000f00 */
[----:B------:R-:W-:-:S03]  /*a550*/  IMAD.U32 R17, RZ, RZ, UR15 ;  /* 0x0000000fff117e24 */ /* 0x000fc6000f8e00ff */
[----:B------:R-:W3:Y:S01]  /*a560*/  @!P3 LDG.E.64 R14, desc[UR18][R14.64] ;  /* 0x000000120e0eb981 */ /* 0x000ee2000c1e1b00 */
[----:B------:R-:W-:Y:S01]  /*a570*/  IMAD.U32 R18, RZ, RZ, UR16 ;  /* 0x00000010ff127e24 */ /* 0x000fe2000f8e00ff */
[----:B------:R-:W-:Y:S02]  /*a580*/  MOV R19, UR17 ;  /* 0x0000001100137c02 */ /* 0x000fe40008000f00 */
[----:B------:R-:W4:Y:S04]  /*a590*/  @!P4 LDG.E.64 R16, desc[UR18][R16.64] ;  /* 0x000000121010c981 */ /* 0x000f28000c1e1b00 */
[----:B------:R-:W4:Y:S01]  /*a5a0*/  @!P2 LDG.E.64 R18, desc[UR18][R18.64] ;  /* 0x000000121212a981 */ /* 0x000f22000c1e1b00 */
[----:B------:R-:W-:Y:S01]  /*a5b0*/  UIADD3 UR5, UPT, UPT, UR5, 0x4, URZ ;  /* 0x0000000405057890 */ /* 0x000fe2000fffe0ff */
        /* <DEDUP_REMOVED lines=8> */
.L_x_2092:
[----:B------:R-:W-:Y:S05]  /*a640*/  BRA.U !UP0, `(.L_x_2086) ;  /* 0x0000000108a87547 */ /* 0x000fea000b800000 */
[----:B------:R-:W-:-:S09]  /*a650*/  UISETP.NE.AND UP0, UPT, UR22, 0x1, UPT ;  /* 0x000000011600788c */ /* 0x000fd2000bf05270 */
[----:B------:R-:W-:Y:S05]  /*a660*/  BRA.U !UP0, `(.L_x_2093) ;  /* 0x0000000108607547 */ /* 0x000fea000b800000 */
[----:B------:R-:W-:Y:S02]  /*a670*/  UISETP.NE.AND UP0, UPT, UR5, UR23, UPT ;  /* 0x000000170500728c */ /* 0x000fe4000bf05270 */
[----:B------:R-:W-:-:S04]  /*a680*/  UIADD3 UR14, UPT, UPT, UR5, 0x1, URZ ;  /* 0x00000001050e7890 */ /* 0x000fc8000fffe0ff */
[----:B------:R-:W-:Y:S01]  /*a690*/  PLOP3.LUT P2, PT, PT, PT, UP0, 0x80, 0x8 ;  /* 0x000000000008781c */ /* 0x000fe20003f4f008 */
[----:B------:R-:W-:-:S03]  /*a6a0*/  UISETP.NE.AND UP0, UPT, UR14, UR23, UPT ;  /* 0x000000170e00728c */ /* 0x000fc6000bf05270 */
[----:B------:R-:W-:-:S03]  /*a6b0*/  ISETP.NE.OR P2, PT, R11, RZ, !P2 ;  /* 0x000000ff0b00720c */ /* 0x000fc60005745670 */
[----:B------:R-:W-:-:S04]  /*a6c0*/  PLOP3.LUT P1, PT, PT, PT, UP0, 0x80, 0x8 ;  /* 0x000000000008781c */ /* 0x000fc80003f2f008 */
[----:B------:R-:W-:-:S06]  /*a6d0*/  ISETP.NE.OR P1, PT, R11, RZ, !P1 ;  /* 0x000000ff0b00720c */ /* 0x000fcc0004f25670 */
[----:B------:R-:W-:-:S05]  /*a6e0*/  VOTEU.ALL UP0, P2 ;  /* 0x0000000000ff7886 */ /* 0x000fca0001000000 */
[----:B------:R-:W-:Y:S02]  /*a6f0*/  @!UP0 UIMAD UR16, UR5, UR10, UR13 ;  /* 0x0000000a051082a4 */ /* 0x000fe4000f8e020d */
[----:B------:R-:W-:Y:S02]  /*a700*/  VOTEU.ALL UP1, P1 ;  /* 0x0000000000ff7886 */ /* 0x000fe40000820000 */
[----:B------:R-:W-:-:S03]  /*a710*/  @!UP0 UIMAD.WIDE.U32 UR16, UR16, 0x8, UR6 ;  /* 0x00000008101088a5 */ /* 0x000fc6000f8e0006 */
[----:B------:R-:W-:-:S03]  /*a720*/  @!UP1 UIMAD UR14, UR14, UR10, UR13 ;  /* 0x0000000a0e0e92a4 */ /* 0x000fc6000f8e020d */
[----:B------:R-:W-:Y:S01]  /*a730*/  IMAD.U32 R12, RZ, RZ, UR16 ;  /* 0x00000010ff0c7e24 */ /* 0x000fe2000f8e00ff */
[----:B------:R-:W-:Y:S01]  /*a740*/  @!UP1 UIMAD.WIDE.U32 UR14, UR14, 0x8, UR6 ;  /* 0x000000080e0e98a5 */ /* 0x000fe2000f8e0006 */
[----:B---3--:R-:W-:-:S05]  /*a750*/  IMAD.U32 R13, RZ, RZ, UR17 ;  /* 0x00000011ff0d7e24 */ /* 0x008fca000f8e00ff */
[----:B------:R-:W-:Y:S01]  /*a760*/  MOV R14, UR14 ;  /* 0x0000000e000e7c02 */ /* 0x000fe20008000f00 */
[----:B-1--4-:R-:W-:Y:S01]  /*a770*/  IMAD.U32 R15, RZ, RZ, UR15 ;  /* 0x0000000fff0f7e24 */ /* 0x012fe2000f8e00ff */
[----:B------:R-:W2:Y:S05]  /*a780*/  @!P2 LDG.E.64 R12, desc[UR18][R12.64] ;  /* 0x000000120c0ca981 */ /* 0x000eaa000c1e1b00 */
[----:B------:R-:W3:Y:S01]  /*a790*/  @!P1 LDG.E.64 R14, desc[UR18][R14.64] ;  /* 0x000000120e0e9981 */ /* 0x000ee2000c1e1b00 */
[----:B------:R-:W-:Y:S01]  /*a7a0*/  UIADD3 UR5, UPT, UPT, UR5, 0x2, URZ ;  /* 0x0000000205057890 */ /* 0x000fe2000fffe0ff */
[----:B--2---:R-:W-:Y:S01]  /*a7b0*/  @!P2 FADD.FTZ R4, R4, R12 ;  /* 0x0000000c0404a221 */ /* 0x004fe20000010000 */
[----:B------:R-:W-:-:S03]  /*a7c0*/  @!P2 FADD.FTZ R5, R5, R13 ;  /* 0x0000000d0505a221 */ /* 0x000fc60000010000 */
[----:B---3--:R-:W-:Y:S01]  /*a7d0*/  @!P1 FADD.FTZ R4, R4, R14 ;  /* 0x0000000e04049221 */ /* 0x008fe20000010000 */
[----:B------:R-:W-:-:S07]  /*a7e0*/  @!P1 FADD.FTZ R5, R5, R15 ;  /* 0x0000000f05059221 */ /* 0x000fce0000010000 */
.L_x_2093:
[----:B------:R-:W-:Y:S01]  /*a7f0*/  UISETP.NE.AND UP0, UPT, UR5, UR23, UPT ;  /* 0x000000170500728c */ /* 0x000fe2000bf05270 */
[----:B------:R-:W-:Y:S01]  /*a800*/  BSSY.RECONVERGENT B0, `(.L_x_2086) ;  /* 0x000000e000007945 */ /* 0x000fe20003800200 */
[----:B------:R-:W-:-:S04]  /*a810*/  ULOP3.LUT UR12, UR12, 0x1, URZ, 0xc0, !UPT ;  /* 0x000000010c0c7892 */ /* 0x000fc8000f8ec0ff */
[----:B------:R-:W-:Y:S02]  /*a820*/  PLOP3.LUT P1, PT, PT, PT, UP0, 0x80, 0x8 ;  /* 0x000000000008781c */ /* 0x000fe40003f2f008 */
[----:B------:R-:W-:Y:S02]  /*a830*/  IMAD.U32 R3, RZ, RZ, UR12 ;  /* 0x0000000cff037e24 */ /* 0x000fe4000f8e00ff */
[----:B------:R-:W-:-:S04]  /*a840*/  ISETP.NE.OR P1, PT, R11, RZ, !P1 ;  /* 0x000000ff0b00720c */ /* 0x000fc80004f25670 */
[----:B------:R-:W-:-:S13]  /*a850*/  ISETP.NE.U32.OR P1, PT, R3, 0x1, P1 ;  /* 0x000000010300780c */ /* 0x000fda0000f25470 */
[----:B------:R-:W-:Y:S05]  /*a860*/  @P1 BRA `(.L_x_2094) ;  /* 0x00000000001c1947 */ /* 0x000fea0003800000 */
[----:B------:R-:W-:-:S04]  /*a870*/  UIMAD UR14, UR10, UR5, UR13 ;  /* 0x000000050a0e72a4 */ /* 0x000fc8000f8e020d */
[----:B------:R-:W-:-:S06]  /*a880*/  UIMAD.WIDE.U32 UR14, UR14, 0x8, UR6 ;  /* 0x000000080e0e78a5 */ /* 0x000fcc000f8e0006 */
[----:B------:R-:W-:Y:S01]  /*a890*/  MOV R12, UR14 ;  /* 0x0000000e000c7c02 */ /* 0x000fe20008000f00 */
[----:B---3--:R-:W-:-:S06]  /*a8a0*/  IMAD.U32 R13, RZ, RZ, UR15 ;  /* 0x0000000fff0d7e24 */ /* 0x008fcc000f8e00ff */
[----:B------:R-:W1:Y:S02]  /*a8b0*/  LDG.E.64 R12, desc[UR18][R12.64] ;  /* 0x000000120c0c7981 */ /* 0x000e64000c1e1b00 */
[----:B-1----:R-:W-:Y:S01]  /*a8c0*/  FADD.FTZ R4, R4, R12 ;  /* 0x0000000c04047221 */ /* 0x002fe20000010000 */
[----:B------:R-:W-:-:S07]  /*a8d0*/  FADD.FTZ R5, R5, R13 ;  /* 0x0000000d05057221 */ /* 0x000fce0000010000 */
.L_x_2094:
[----:B------:R-:W-:Y:S05]  /*a8e0*/  BSYNC.RECONVERGENT B0 ;  /* 0x0000000000007941 */ /* 0x000fea0003800200 */
.L_x_2086:
[----:B------:R-:W0:Y:S01]  /*a8f0*/  S2R R3, SR_TID.X ;  /* 0x0000000000037919 */ /* 0x000e220000002100 */
[----:B------:R-:W-:Y:S01]  /*a900*/  LOP3.LUT P2, RZ, R2, 0x4000000, RZ, 0xc0, !PT ;  /* 0x0400000002ff7812 */ /* 0x000fe2000784c0ff */
[----:B------:R-:W2:Y:S01]  /*a910*/  S2UR UR6, SR_CgaCtaId ;  /* 0x00000000000679c3 */ /* 0x000ea20000008800 */
[----:B------:R-:W1:Y:S01]  /*a920*/  LDCU UR7, c[0x0][0x414] ;  /* 0x00008280ff0777ac */ /* 0x000e620008000800 */
[----:B------:R-:W-:Y:S01]  /*a930*/  ISETP.NE.AND P1, PT, R11, RZ, PT ;  /* 0x000000ff0b00720c */ /* 0x000fe20003f25270 */
[----:B------:R-:W-:Y:S01]  /*a940*/  IMAD.U32 R11, RZ, RZ, UR9 ;  /* 0x00000009ff0b7e24 */ /* 0x000fe2000f8e00ff */
[----:B------:R-:W-:-:S04]  /*a950*/  UMOV UR5, 0x400 ;  /* 0x0000040000057882 */ /* 0x000fc80000000000 */
[----:B------:R-:W4:Y:S08]  /*a960*/  LDC.64 R22, c[0x0][0x398] ;  /* 0x0000e600ff167b82 */ /* 0x000f300000000a00 */
[----:B---3--:R-:W3:Y:S01]  /*a970*/  @P2 LDC.64 R12, c[0x0][0x388] ;  /* 0x0000e200ff0c2b82 */ /* 0x008ee20000000a00 */
[----:B--2---:R-:W-:-:S07]  /*a980*/  ULEA UR5, UR6, UR5, 0x18 ;  /* 0x0000000506057291 */ /* 0x004fce000f8ec0ff */
[----:B------:R-:W2:Y:S01]  /*a990*/  LDC.64 R20, c[0x0][0x3a0] ;  /* 0x0000e800ff147b82 */ /* 0x000ea20000000a00 */
[----:B0-----:R-:W-:Y:S01]  /*a9a0*/  LOP3.LUT R10, R3, 0xffff, RZ, 0xc0, !PT ;  /* 0x0000ffff030a7812 */ /* 0x001fe200078ec0ff */
[----:B------:R-:W-:Y:S04]  /*a9b0*/  @!P1 STS.64 [UR5+0x90], R4 ;  /* 0x00009004ff009988 */ /* 0x000fe80008000a05 */
[----:B------:R-:W-:-:S05]  /*a9c0*/  IMAD R10, R10, 0x445, RZ ;  /* 0x000004450a0a7824 */ /* 0x000fca00078e02ff */
[----:B------:R-:W-:-:S04]  /*a9d0*/  SHF.R.U32.HI R10, RZ, 0x10, R10 ;  /* 0x00000010ff0a7819 */ /* 0x000fc8000001160a */
[----:B------:R-:W-:-:S05]  /*a9e0*/  PRMT R10, R10, 0x9910, RZ ;  /* 0x000099100a0a7816 */ /* 0x000fca00000000ff */
[----:B------:R-:W-:-:S04]  /*a9f0*/  IMAD R10, R10, 0x3c, RZ ;  /* 0x0000003c0a0a7824 */ /* 0x000fc800078e02ff */
[----:B------:R-:W-:-:S05]  /*aa00*/  IMAD.MOV R10, RZ, RZ, -R10 ;  /* 0x000000ffff0a7224 */ /* 0x000fca00078e0a0a */
[----:B------:R-:W-:-:S04]  /*aa10*/  PRMT R10, R10, 0x7710, RZ ;  /* 0x000077100a0a7816 */ /* 0x000fc800000000ff */
[----:B------:R-:W-:-:S05]  /*aa20*/  IADD3 R10, PT, PT, R10, R3, RZ ;  /* 0x000000030a0a7210 */ /* 0x000fca0007ffe0ff */
[----:B------:R-:W-:-:S05]  /*aa30*/  IMAD.SHL.U32 R10, R10, 0x2, RZ ;  /* 0x000000020a0a7824 */ /* 0x000fca00078e00ff */
[----:B------:R-:W-:Y:S01]  /*aa40*/  LOP3.LUT R24, R10, 0xffff, RZ, 0xc0, !PT ;  /* 0x0000ffff0a187812 */ /* 0x000fe200078ec0ff */
[----:B---3--:R-:W-:-:S04]  /*aa50*/  @P2 IMAD.WIDE R10, R11, 0x8, R12 ;  /* 0x000000080b0a2825 */ /* 0x008fc800078e020c */
[----:B-1----:R-:W-:Y:S01]  /*aa60*/  @P2 FMUL.FTZ R12, R4, UR7 ;  /* 0x00000007040c2c20 */ /* 0x002fe20008410000 */
[----:B------:R-:W-:Y:S01]  /*aa70*/  @P2 FMUL.FTZ R13, R5, UR7 ;  /* 0x00000007050d2c20 */ /* 0x000fe20008410000 */
[----:B------:R-:W-:-:S04]  /*aa80*/  IADD3 R3, PT, PT, R24, UR11, RZ ;  /* 0x0000000b18037c10 */ /* 0x000fc8000fffe0ff */
[----:B------:R-:W-:Y:S01]  /*aa90*/  @P2 STG.E.64 desc[UR18][R10.64], R12 ;  /* 0x0000000c0a002986 */ /* 0x000fe2000c101b12 */
[C---:B----4-:R-:W-:Y:S01]  /*aaa0*/  IMAD.WIDE R22, R3.reuse, 0x4, R22 ;  /* 0x0000000403167825 */ /* 0x050fe200078e0216 */
[----:B------:R-:W-:Y:S03]  /*aab0*/  BAR.SYNC.DEFER_BLOCKING 0x0 ;  /* 0x0000000000007b1d */ /* 0x000fe60000010000 */
[----:B--2---:R-:W-:-:S03]  /*aac0*/  IMAD.WIDE R20, R3, 0x4, R20 ;  /* 0x0000000403147825 */ /* 0x004fc600078e0214 */
[----:B------:R-:W5:Y:S04]  /*aad0*/  LDG.E.64 R22, desc[UR18][R22.64] ;  /* 0x0000001216167981 */ /* 0x000f68000c1e1b00 */
[----:B------:R-:W5:Y:S01]  /*aae0*/  LDG.E.64 R20, desc[UR18][R20.64] ;  /* 0x0000001214147981 */ /* 0x000f62000c1e1b00 */
[----:B------:R-:W-:-:S03]  /*aaf0*/  IMAD.MOV.U32 R26, RZ, RZ, 0x3f800000 ;  /* 0x3f800000ff1a7424 */ /* 0x000fc600078e00ff */
[----:B------:R-:W0:Y:S01]  /*ab00*/  LDS.64 R14, [UR5+0x90] ;  /* 0x00009005ff0e7984 */ /* 0x000e220008000a00 */
[----:B------:R-:W1:Y:S02]  /*ab10*/  LDCU.U8 UR5, c[0x0][0x3fc] ;  /* 0x00007f80ff0577ac */ /* 0x000e640008000000 */
[----:B-1----:R-:W-:Y:S01]  /*ab20*/  UISETP.NE.AND UP0, UPT, UR5, URZ, UPT ;  /* 0x000000ff0500728c */ /* 0x002fe2000bf05270 */
[----:B0-----:R-:W-:-:S04]  /*ab30*/  FMUL.FTZ R25, R14, UR7 ;  /* 0x000000070e197c20 */ /* 0x001fc80008410000 */
[----:B------:R-:W-:-:S04]  /*ab40*/  FMUL.FTZ R14, R25, R25 ;  /* 0x00000019190e7220 */ /* 0x000fc80000410000 */
[----:B------:R-:W-:-:S05]  /*ab50*/  FFMA.FTZ R14, R15, UR7, -R14 ;  /* 0x000000070f0e7c23 */ /* 0x000fca000801080e */
[----:B------:R-:W-:-:S13]  /*ab60*/  FSETP.GTU.FTZ.AND P1, PT, R14, RZ, PT ;  /* 0x000000ff0e00720b */ /* 0x000fda0003f3c000 */
[----:B------:R-:W0:Y:S02]  /*ab70*/  @P1 LDC R3, c[0x0][0x3a8] ;  /* 0x0000ea00ff031b82 */ /* 0x000e240000000800 */
[----:B0-----:R-:W-:-:S04]  /*ab80*/  @P1 FADD.FTZ R14, R14, R3 ;  /* 0x000000030e0e1221 */ /* 0x001fc80000010000 */
[----:B------:R0:W1:Y:S01]  /*ab90*/  @P1 MUFU.RSQ R26, R14 ;  /* 0x0000000e001a1308 */ /* 0x0000620000001400 */
[----:B------:R-:W-:Y:S05]  /*aba0*/  BRA.U !UP0, `(.L_x_2095) ;  /* 0x0000000908687547 */ /* 0x000fea000b800000 */
[----:B------:R-:W-:Y:S01]  /*abb0*/  IMAD.MOV.U32 R3, RZ, RZ, RZ ;  /* 0x000000ffff037224 */ /* 0x000fe200078e00ff */
[----:B------:R-:W2:Y:S01]  /*abc0*/  LDCU.64 UR14, c[0x0][0x3e0] ;  /* 0x00007c00ff0e77ac */ /* 0x000ea20008000a00 */
[----:B------:R-:W3:Y:S01]  /*abd0*/  LDCU.64 UR6, c[0x0][0x380] ;  /* 0x00007000ff0677ac */ /* 0x000ee20008000a00 */
[----:B------:R-:W4:Y:S04]  /*abe0*/  LDCU.64 UR12, c[0x0][0x3e8] ;  /* 0x00007d00ff0c77ac */ /* 0x000f280008000a00 */
.L_x_2104:
[----:B--23-5:R-:W-:-:S06]  /*abf0*/  LEA R12, R3, UR8, 0x2 ;  /* 0x00000008030c7c11 */ /* 0x02cfcc000f8e10ff */
[----:B0----5:R-:W5:Y:S01]  /*ac00*/  LDL.128 R12, [R12] ;  /* 0x000000000c0c7983 */ /* 0x021f620000100c00 */
[C---:B------:R-:W-:Y:S01]  /*ac10*/  LEA R32, R3.reuse, R0, 0x3 ;  /* 0x0000000003207211 */ /* 0x040fe200078e18ff */
[----:B------:R-:W-:Y:S01]  /*ac20*/  VIADD R3, R3, 0x4 ;  /* 0x0000000403037836 */ /* 0x000fe20000000000 */
[----:B------:R-:W-:Y:S02]  /*ac30*/  BSSY.RECONVERGENT B0, `(.L_x_2096) ;  /* 0x000002f000007945 */ /* 0x000fe40003800200 */
[C---:B----4-:R-:W-:Y:S01]  /*ac40*/  ISETP.GE.U32.AND P3, PT, R32.reuse, UR12, PT ;  /* 0x0000000c20007c0c */ /* 0x050fe2000bf66070 */
[C---:B------:R-:W-:Y:S01]  /*ac50*/  VIADD R16, R32.reuse, 0x8 ;  /* 0x0000000820107836 */ /* 0x040fe20000000000 */
[----:B------:R-:W-:Y:S01]  /*ac60*/  SHF.R.S32.HI R29, RZ, 0x1f, R32 ;  /* 0x0000001fff1d7819 */ /* 0x000fe20000011420 */
[C---:B------:R-:W-:Y:S01]  /*ac70*/  VIADD R4, R32.reuse, 0x18 ;  /* 0x0000001820047836 */ /* 0x040fe20000000000 */
[----:B------:R-:W-:Y:S02]  /*ac80*/  IADD3 R10, PT, PT, R32, 0x10, RZ ;  /* 0x00000010200a7810 */ /* 0x000fe40007ffe0ff */
[----:B------:R-:W-:-:S02]  /*ac90*/  ISETP.GE.AND.EX P3, PT, R29, UR13, PT, P3 ;  /* 0x0000000d1d007c0c */ /* 0x000fc4000bf66330 */
[----:B------:R-:W-:Y:S02]  /*aca0*/  ISETP.GE.U32.AND P1, PT, R16, UR12, PT ;  /* 0x0000000c10007c0c */ /* 0x000fe4000bf26070 */
[----:B------:R-:W-:Y:S02]  /*acb0*/  ISETP.GE.U32.AND P4, PT, R10, UR12, PT ;  /* 0x0000000c0a007c0c */ /* 0x000fe4000bf86070 */
[----:B------:R-:W-:Y:S02]  /*acc0*/  ISETP.GE.U32.AND P2, PT, R4, UR12, PT ;  /* 0x0000000c04007c0c */ /* 0x000fe4000bf46070 */
[----:B------:R-:W-:Y:S02]  /*acd0*/  SHF.R.S32.HI R17, RZ, 0x1f, R16 ;  /* 0x0000001fff117819 */ /* 0x000fe40000011410 */
[----:B------:R-:W-:Y:S02]  /*ace0*/  SHF.R.S32.HI R11, RZ, 0x1f, R10 ;  /* 0x0000001fff0b7819 */ /* 0x000fe4000001140a */
[----:B------:R-:W-:-:S02]  /*acf0*/  SHF.R.S32.HI R5, RZ, 0x1f, R4 ;  /* 0x0000001fff057819 */ /* 0x000fc40000011404 */
[----:B------:R-:W-:Y:S02]  /*ad00*/  ISETP.NE.AND P5, PT, R3, 0x40, PT ;  /* 0x000000400300780c */ /* 0x000fe40003fa5270 */
[----:B------:R-:W-:Y:S02]  /*ad10*/  ISETP.GE.AND.EX P1, PT, R17, UR13, PT, P1 ;  /* 0x0000000d11007c0c */ /* 0x000fe4000bf26310 */
[----:B------:R-:W-:Y:S02]  /*ad20*/  ISETP.GE.AND.EX P4, PT, R11, UR13, PT, P4 ;  /* 0x0000000d0b007c0c */ /* 0x000fe4000bf86340 */
[----:B------:R-:W-:Y:S01]  /*ad30*/  ISETP.GE.AND.EX P2, PT, R5, UR13, PT, P2 ;  /* 0x0000000d05007c0c */ /* 0x000fe2000bf46320 */
[----:B------:R-:W-:-:S12]  /*ad40*/  @P3 BRA `(.L_x_2097) ;  /* 0x0000000000743947 */ /* 0x000fd80003800000 */
[C---:B-----5:R-:W-:Y:S01]  /*ad50*/  PRMT R18, R12.reuse, 0x7632, R18 ;  /* 0x000076320c127816 */ /* 0x060fe20000000012 */
[----:B------:R-:W-:Y:S02]  /*ad60*/  IMAD.U32 R12, R12, 0x10000, RZ ;  /* 0x000100000c0c7824 */ /* 0x000fe400078e00ff */
[----:B--2---:R-:W-:Y:S01]  /*ad70*/  IMAD R29, R29, UR14, RZ ;  /* 0x0000000e1d1d7c24 */ /* 0x004fe2000f8e02ff */
[----:B------:R-:W-:Y:S01]  /*ad80*/  SHF.L.U32 R18, R18, 0x10, RZ ;  /* 0x0000001012127819 */ /* 0x000fe200000006ff */
[C---:B------:R-:W-:Y:S02]  /*ad90*/  FADD.FTZ R19, -R25.reuse, R12 ;  /* 0x0000000c19137221 */ /* 0x040fe40000010100 */
[----:B------:R-:W-:Y:S02]  /*ada0*/  IMAD R29, R32, UR15, R29 ;  /* 0x0000000f201d7c24 */ /* 0x000fe4000f8e021d */
[----:B------:R-:W-:Y:S01]  /*adb0*/  FADD.FTZ R27, -R25, R18 ;  /* 0x00000012191b7221 */ /* 0x000fe20000010100 */
[----:B-1----:R-:W-:Y:S01]  /*adc0*/  FMUL.FTZ R19, R19, R26 ;  /* 0x0000001a13137220 */ /* 0x002fe20000410000 */
[----:B------:R-:W-:-:S02]  /*add0*/  IMAD.MOV.U32 R18, RZ, RZ, R6 ;  /* 0x000000ffff127224 */ /* 0x000fc400078e0006 */
[----:B------:R-:W-:Y:S01]  /*ade0*/  FMUL.FTZ R12, R27, R26 ;  /* 0x0000001a1b0c7220 */ /* 0x000fe20000410000 */
[----:B------:R-:W-:Y:S01]  /*adf0*/  FFMA.FTZ R31, R22, R19, R20 ;  /* 0x00000013161f7223 */ /* 0x000fe20000010014 */
[----:B------:R-:W-:Y:S02]  /*ae00*/  IMAD.MOV.U32 R19, RZ, RZ, R9 ;  /* 0x000000ffff137224 */ /* 0x000fe400078e0009 */
[----:B------:R-:W-:Y:S01]  /*ae10*/  FFMA.FTZ R33, R23, R12, R21 ;  /* 0x0000000c17217223 */ /* 0x000fe20000010015 */
[----:B------:R-:W-:Y:S01]  /*ae20*/  FMUL.FTZ R27, R31, -1.4426950216293334961 ;  /* 0xbfb8aa3b1f1b7820 */ /* 0x000fe20000410000 */
[----:B------:R-:W-:-:S04]  /*ae30*/  IMAD.WIDE.U32 R18, R32, UR14, R18 ;  /* 0x0000000e20127c25 */ /* 0x000fc8000f8e0012 */
[----:B------:R-:W-:Y:S01]  /*ae40*/  FMUL.FTZ R28, R33, -1.4426950216293334961 ;  /* 0xbfb8aa3b211c7820 */ /* 0x000fe20000410000 */
[----:B------:R-:W0:Y:S08]  /*ae50*/  MUFU.EX2 R27, R27 ;  /* 0x0000001b001b7308 */ /* 0x000e300000000800 */
[----:B------:R-:W1:Y:S01]  /*ae60*/  MUFU.EX2 R28, R28 ;  /* 0x0000001c001c7308 */ /* 0x000e620000000800 */
[----:B0-----:R-:W-:Y:S01]  /*ae70*/  FADD.FTZ R12, R27, 1 ;  /* 0x3f8000001b0c7421 */ /* 0x001fe20000010000 */
[----:B------:R-:W-:-:S06]  /*ae80*/  IADD3 R27, PT, PT, R19, R29, RZ ;  /* 0x0000001d131b7210 */ /* 0x000fcc0007ffe0ff */
[----:B------:R-:W0:Y:S01]  /*ae90*/  MUFU.RCP R12, R12 ;  /* 0x0000000c000c7308 */ /* 0x000e220000001000 */
[----:B-1----:R-:W-:Y:S01]  /*aea0*/  FADD.FTZ R30, R28, 1 ;  /* 0x3f8000001c1e7421 */ /* 0x002fe20000010000 */
[----:B---3--:R-:W-:-:S04]  /*aeb0*/  LEA R28, P3, R18, UR6, 0x1 ;  /* 0x00000006121c7c11 */ /* 0x008fc8000f8608ff */
[----:B------:R-:W-:Y:S02]  /*aec0*/  LEA.HI.X R29, R18, UR7, R27, 0x1, P3 ;  /* 0x00000007121d7c11 */ /* 0x000fe400098f0c1b */
[----:B------:R-:W1:Y:S01]  /*aed0*/  MUFU.RCP R30, R30 ;  /* 0x0000001e001e7308 */ /* 0x000e620000001000 */
[----:B0-----:R-:W-:Y:S01]  /*aee0*/  FMUL.FTZ R19, R31, R12 ;  /* 0x0000000c1f137220 */ /* 0x001fe20000410000 */
[----:B-1----:R-:W-:-:S05]  /*aef0*/  FMUL.FTZ R32, R33, R30 ;  /* 0x0000001e21207220 */ /* 0x002fca0000410000 */
[----:B------:R-:W-:-:S05]  /*af00*/  F2FP.BF16.F32.PACK_AB R19, R32, R19 ;  /* 0x000000132013723e */ /* 0x000fca00000010ff */
[----:B------:R0:W-:Y:S02]  /*af10*/  STG.E desc[UR18][R28.64], R19 ;  /* 0x000000131c007986 */ /* 0x0001e4000c101912 */
.L_x_2097:
[----:B--23--:R-:W-:Y:S05]  /*af20*/  BSYNC.RECONVERGENT B0 ;  /* 0x0000000000007941 */ /* 0x00cfea0003800200 */
.L_x_2096:
[----:B------:R-:W-:Y:S04]  /*af30*/  BSSY.RECONVERGENT B0, `(.L_x_2098) ;  /* 0x000001f000007945 */ /* 0x000fe80003800200 */
[----:B------:R-:W-:Y:S05]  /*af40*/  @P1 BRA `(.L_x_2099) ;  /* 0x0000000000741947 */ /* 0x000fea0003800000 */
[C---:B-----5:R-:W-:Y:S01]  /*af50*/  PRMT R12, R13.reuse, 0x7632, R12 ;  /* 0x000076320d0c7816 */ /* 0x060fe2000000000c */
[----:B------:R-:W-:Y:S02]  /*af60*/  IMAD.U32 R18, R13, 0x10000, RZ ;  /* 0x000100000d127824 */ /* 0x000fe400078e00ff */
[----:B------:R-:W-:Y:S02]  /*af70*/  IMAD R17, R17, UR14, RZ ;  /* 0x0000000e11117c24 */ /* 0x000fe4000f8e02ff */
[----:B------:R-:W-:Y:S02]  /*af80*/  IMAD.U32 R12, R12, 0x10000, RZ ;  /* 0x000100000c0c7824 */ /* 0x000fe400078e00ff */
[C---:B------:R-:W-:Y:S01]  /*af90*/  FADD.FTZ R13, -R25.reuse, R18 ;  /* 0x00000012190d7221 */ /* 0x040fe20000010100 */
[----:B------:R-:W-:Y:S02]  /*afa0*/  IMAD R27, R16, UR15, R17 ;  /* 0x0000000f101b7c24 */ /* 0x000fe4000f8e0211 */
[----:B0-----:R-:W-:Y:S01]  /*afb0*/  FADD.FTZ R19, -R25, R12 ;  /* 0x0000000c19137221 */ /* 0x001fe20000010100 */
[----:B-1----:R-:W-:-:S03]  /*afc0*/  FMUL.FTZ R13, R13, R26 ;  /* 0x0000001a0d0d7220 */ /* 0x002fc60000410000 */
[----:B------:R-:W-:Y:S01]  /*afd0*/  FMUL.FTZ R12, R19, R26 ;  /* 0x0000001a130c7220 */ /* 0x000fe20000410000 */
[----:B------:R-:W-:-:S03]  /*afe0*/  FFMA.FTZ R29, R22, R13, R20 ;  /* 0x0000000d161d7223 */ /* 0x000fc60000010014 */
[----:B------:R-:W-:Y:S01]  /*aff0*/  FFMA.FTZ R28, R23, R12, R21 ;  /* 0x0000000c171c7223 */ /* 0x000fe20000010015 */
[----:B------:R-:W-:-:S03]  /*b000*/  FMUL.FTZ R13, R29, -1.4426950216293334961 ;  /* 0xbfb8aa3b1d0d7820 */ /* 0x000fc60000410000 */
[----:B------:R-:W-:-:S03]  /*b010*/  FMUL.FTZ R12, R28, -1.4426950216293334961 ;  /* 0xbfb8aa3b1c0c7820 */ /* 0x000fc60000410000 */
[----:B------:R-:W0:Y:S08]  /*b020*/  MUFU.EX2 R13, R13 ;  /* 0x0000000d000d7308 */ /* 0x000e300000000800 */
[----:B------:R-:W1:Y:S01]  /*b030*/  MUFU.EX2 R12, R12 ;  /* 0x0000000c000c7308 */ /* 0x000e620000000800 */
[----:B0-----:R-:W-:Y:S01]  /*b040*/  FADD.FTZ R18, R13, 1 ;  /* 0x3f8000000d127421 */ /* 0x001fe20000010000 */
[----:B------:R-:W-:-:S06]  /*b050*/  IMAD.MOV.U32 R13, RZ, RZ, R9 ;  /* 0x000000ffff0d7224 */ /* 0x000fcc00078e0009 */
[----:B------:R-:W0:Y:S01]  /*b060*/  MUFU.RCP R18, R18 ;  /* 0x0000001200127308 */ /* 0x000e220000001000 */
[----:B-1----:R-:W-:Y:S01]  /*b070*/  FADD.FTZ R19, R12, 1 ;  /* 0x3f8000000c137421 */ /* 0x002fe20000010000 */
[----:B------:R-:W-:-:S06]  /*b080*/  MOV R12, R6 ;  /* 0x00000006000c7202 */ /* 0x000fcc0000000f00 */
[----:B------:R-:W1:Y:S01]  /*b090*/  MUFU.RCP R19, R19 ;  /* 0x0000001300137308 */ /* 0x000e620000001000 */
[----:B------:R-:W-:-:S04]  /*b0a0*/  IMAD.WIDE.U32 R16, R16, UR14, R12 ;  /* 0x0000000e10107c25 */ /* 0x000fc8000f8e000c */
[----:B------:R-:W-:Y:S01]  /*b0b0*/  IMAD.IADD R13, R17, 0x1, R27 ;  /* 0x00000001110d7824 */ /* 0x000fe200078e021b */
[----:B------:R-:W-:Y:S01]  /*b0c0*/  LEA R12, P1, R16, UR6, 0x1 ;  /* 0x00000006100c7c11 */ /* 0x000fe2000f8208ff */
[----:B0-----:R-:W-:-:S03]  /*b0d0*/  FMUL.FTZ R17, R29, R18 ;  /* 0x000000121d117220 */ /* 0x001fc60000410000 */
[----:B------:R-:W-:Y:S01]  /*b0e0*/  LEA.HI.X R13, R16, UR7, R13, 0x1, P1 ;  /* 0x00000007100d7c11 */ /* 0x000fe200088f0c0d */
[----:B-1----:R-:W-:-:S05]  /*b0f0*/  FMUL.FTZ R28, R28, R19 ;  /* 0x000000131c1c7220 */ /* 0x002fca0000410000 */
[----:B------:R-:W-:-:S05]  /*b100*/  F2FP.BF16.F32.PACK_AB R17, R28, R17 ;  /* 0x000000111c11723e */ /* 0x000fca00000010ff */
[----:B------:R2:W-:Y:S02]  /*b110*/  STG.E desc[UR18][R12.64], R17 ;  /* 0x000000110c007986 */ /* 0x0005e4000c101912 */
.L_x_2099:
[----:B------:R-:W-:Y:S05]  /*b120*/  BSYNC.RECONVERGENT B0 ;  /* 0x0000000000007941 */ /* 0x000fea0003800200 */
.L_x_2098:
[----:B------:R-:W-:Y:S04]  /*b130*/  BSSY.RECONVERGENT B0, `(.L_x_2100) ;  /* 0x000001f000007945 */ /* 0x000fe80003800200 */
[----:B------:R-:W-:Y:S05]  /*b140*/  @P4 BRA `(.L_x_2101) ;  /* 0x0000000000744947 */ /* 0x000fea0003800000 */
[C---:B--2--5:R-:W-:Y:S01]  /*b150*/  PRMT R12, R14.reuse, 0x7632, R12 ;  /* 0x000076320e0c7816 */ /* 0x064fe2000000000c */
[----:B------:R-:W-:Y:S01]  /*b160*/  IMAD R11, R11, UR14, RZ ;  /* 0x0000000e0b0b7c24 */ /* 0x000fe2000f8e02ff */
[----:B------:R-:W-:-:S03]  /*b170*/  SHF.L.U32 R14, R14, 0x10, RZ ;  /* 0x000000100e0e7819 */ /* 0x000fc600000006ff */
[----:B------:R-:W-:Y:S02]  /*b180*/  IMAD.U32 R12, R12, 0x10000, RZ ;  /* 0x000100000c0c7824 */ /* 0x000fe400078e00ff */
[C---:B------:R-:W-:Y:S02]  /*b190*/  FADD.FTZ R13, -R25.reuse, R14 ;  /* 0x0000000e190d7221 */ /* 0x040fe40000010100 */
[----:B------:R-:W-:Y:S02]  /*b1a0*/  FADD.FTZ R17, -R25, R12 ;  /* 0x0000000c19117221 */ /* 0x000fe40000010100 */
[-C--:B-1----:R-:W-:Y:S02]  /*b1b0*/  FMUL.FTZ R13, R13, R26.reuse ;  /* 0x0000001a0d0d7220 */ /* 0x082fe40000410000 */
[----:B------:R-:W-:Y:S01]  /*b1c0*/  FMUL.FTZ R12, R17, R26 ;  /* 0x0000001a110c7220 */ /* 0x000fe20000410000 */
[----:B------:R-:W-:Y:S02]  /*b1d0*/  IMAD R17, R10, UR15, R11 ;  /* 0x0000000f0a117c24 */ /* 0x000fe4000f8e020b */
[----:B0-----:R-:W-:Y:S01]  /*b1e0*/  FFMA.FTZ R19, R22, R13, R20 ;  /* 0x0000000d16137223 */ /* 0x001fe20000010014 */
[----:B------:R-:W-:-:S03]  /*b1f0*/  FFMA.FTZ R27, R23, R12, R21 ;  /* 0x0000000c171b7223 */ /* 0x000fc60000010015 */
[----:B------:R-:W-:Y:S01]  /*b200*/  FMUL.FTZ R13, R19, -1.4426950216293334961 ;  /* 0xbfb8aa3b130d7820 */ /* 0x000fe20000410000 */
[----:B------:R-:W-:-:S05]  /*b210*/  FMUL.FTZ R12, R27, -1.4426950216293334961 ;  /* 0xbfb8aa3b1b0c7820 */ /* 0x000fca0000410000 */
[----:B------:R-:W0:Y:S08]  /*b220*/  MUFU.EX2 R13, R13 ;  /* 0x0000000d000d7308 */ /* 0x000e300000000800 */
[----:B------:R-:W1:Y:S01]  /*b230*/  MUFU.EX2 R12, R12 ;  /* 0x0000000c000c7308 */ /* 0x000e620000000800 */
[----:B0-----:R-:W-:Y:S01]  /*b240*/  FADD.FTZ R14, R13, 1 ;  /* 0x3f8000000d0e7421 */ /* 0x001fe20000010000 */
[----:B------:R-:W-:-:S06]  /*b250*/  MOV R13, R9 ;  /* 0x00000009000d7202 */ /* 0x000fcc0000000f00 */
[----:B------:R-:W0:Y:S01]  /*b260*/  MUFU.RCP R14, R14 ;  /* 0x0000000e000e7308 */ /* 0x000e220000001000 */
[----:B-1----:R-:W-:Y:S01]  /*b270*/  FADD.FTZ R16, R12, 1 ;  /* 0x3f8000000c107421 */ /* 0x002fe20000010000 */
[----:B------:R-:W-:-:S04]  /*b280*/  IMAD.MOV.U32 R12, RZ, RZ, R6 ;  /* 0x000000ffff0c7224 */ /* 0x000fc800078e0006 */
[----:B------:R-:W-:Y:S02]  /*b290*/  IMAD.WIDE.U32 R10, R10, UR14, R12 ;  /* 0x0000000e0a0a7c25 */ /* 0x000fe4000f8e000c */
[----:B------:R-:W1:Y:S02]  /*b2a0*/  MUFU.RCP R16, R16 ;  /* 0x0000001000107308 */ /* 0x000e640000001000 */
[----:B------:R-:W-:Y:S01]  /*b2b0*/  IMAD.IADD R13, R11, 0x1, R17 ;  /* 0x000000010b0d7824 */ /* 0x000fe200078e0211 */
[----:B------:R-:W-:-:S04]  /*b2c0*/  LEA R12, P1, R10, UR6, 0x1 ;  /* 0x000000060a0c7c11 */ /* 0x000fc8000f8208ff */
[----:B------:R-:W-:Y:S01]  /*b2d0*/  LEA.HI.X R13, R10, UR7, R13, 0x1, P1 ;  /* 0x000000070a0d7c11 */ /* 0x000fe200088f0c0d */
[----:B0-----:R-:W-:Y:S01]  /*b2e0*/  FMUL.FTZ R11, R19, R14 ;  /* 0x0000000e130b7220 */ /* 0x001fe20000410000 */
[----:B-1----:R-:W-:-:S05]  /*b2f0*/  FMUL.FTZ R18, R27, R16 ;  /* 0x000000101b127220 */ /* 0x002fca0000410000 */
[----:B------:R-:W-:-:S05]  /*b300*/  F2FP.BF16.F32.PACK_AB R11, R18, R11 ;  /* 0x0000000b120b723e */ /* 0x000fca00000010ff */
[----:B------:R3:W-:Y:S02]  /*b310*/  STG.E desc[UR18][R12.64], R11 ;  /* 0x0000000b0c007986 */ /* 0x0007e4000c101912 */
.L_x_2101:
[----:B------:R-:W-:Y:S05]  /*b320*/  BSYNC.RECONVERGENT B0 ;  /* 0x0000000000007941 */ /* 0x000fea0003800200 */
.L_x_2100:
[----:B------:R-:W-:Y:S04]  /*b330*/  BSSY.RECONVERGENT B0, `(.L_x_2102) ;  /* 0x000001f000007945 */ /* 0x000fe80003800200 */
[----:B------:R-:W-:Y:S05]  /*b340*/  @P2 BRA `(.L_x_2103) ;  /* 0x0000000000742947 */ /* 0x000fea0003800000 */
[C---:B-----5:R-:W-:Y:S01]  /*b350*/  PRMT R10, R15.reuse, 0x7632, R10 ;  /* 0x000076320f0a7816 */ /* 0x060fe2000000000a */
[----:B--23--:R-:W-:Y:S02]  /*b360*/  IMAD.U32 R12, R15, 0x10000, RZ ;  /* 0x000100000f0c7824 */ /* 0x00cfe400078e00ff */
[----:B------:R-:W-:Y:S01]  /*b370*/  IMAD R5, R5, UR14, RZ ;  /* 0x0000000e05057c24 */ /* 0x000fe2000f8e02ff */
[----:B------:R-:W-:Y:S01]  /*b380*/  SHF.L.U32 R10, R10, 0x10, RZ ;  /* 0x000000100a0a7819 */ /* 0x000fe200000006ff */
[C---:B------:R-:W-:Y:S02]  /*b390*/  FADD.FTZ R11, -R25.reuse, R12 ;  /* 0x0000000c190b7221 */ /* 0x040fe40000010100 */
[----:B------:R-:W-:Y:S02]  /*b3a0*/  IMAD R15, R4, UR15, R5 ;  /* 0x0000000f040f7c24 */ /* 0x000fe4000f8e0205 */
[----:B------:R-:W-:Y:S01]  /*b3b0*/  FADD.FTZ R13, -R25, R10 ;  /* 0x0000000a190d7221 */ /* 0x000fe20000010100 */
[----:B-1----:R-:W-:-:S03]  /*b3c0*/  FMUL.FTZ R11, R11, R26 ;  /* 0x0000001a0b0b7220 */ /* 0x002fc60000410000 */
[----:B------:R-:W-:Y:S01]  /*b3d0*/  FMUL.FTZ R10, R13, R26 ;  /* 0x0000001a0d0a7220 */ /* 0x000fe20000410000 */
[----:B------:R-:W-:-:S03]  /*b3e0*/  FFMA.FTZ R17, R22, R11, R20 ;  /* 0x0000000b16117223 */ /* 0x000fc60000010014 */
[----:B------:R-:W-:Y:S01]  /*b3f0*/  FFMA.FTZ R14, R23, R10, R21 ;  /* 0x0000000a170e7223 */ /* 0x000fe20000010015 */
[----:B------:R-:W-:-:S03]  /*b400*/  FMUL.FTZ R11, R17, -1.4426950216293334961 ;  /* 0xbfb8aa3b110b7820 */ /* 0x000fc60000410000 */
[----:B------:R-:W-:-:S03]  /*b410*/  FMUL.FTZ R10, R14, -1.4426950216293334961 ;  /* 0xbfb8aa3b0e0a7820 */ /* 0x000fc60000410000 */
[----:B------:R-:W1:Y:S08]  /*b420*/  MUFU.EX2 R11, R11 ;  /* 0x0000000b000b7308 */ /* 0x000e700000000800 */
[----:B------:R-:W2:Y:S01]  /*b430*/  MUFU.EX2 R10, R10 ;  /* 0x0000000a000a7308 */ /* 0x000ea20000000800 */
[----:B-1----:R-:W-:Y:S01]  /*b440*/  FADD.FTZ R12, R11, 1 ;  /* 0x3f8000000b0c7421 */ /* 0x002fe20000010000 */
[----:B------:R-:W-:-:S06]  /*b450*/  IMAD.MOV.U32 R11, RZ, RZ, R9 ;  /* 0x000000ffff0b7224 */ /* 0x000fcc00078e0009 */
[----:B------:R-:W1:Y:S01]  /*b460*/  MUFU.RCP R12, R12 ;  /* 0x0000000c000c7308 */ /* 0x000e620000001000 */
[----:B--2---:R-:W-:Y:S01]  /*b470*/  FADD.FTZ R13, R10, 1 ;  /* 0x3f8000000a0d7421 */ /* 0x004fe20000010000 */
[----:B------:R-:W-:-:S04]  /*b480*/  IMAD.MOV.U32 R10, RZ, RZ, R6 ;  /* 0x000000ffff0a7224 */ /* 0x000fc800078e0006 */
[----:B------:R-:W-:Y:S02]  /*b490*/  IMAD.WIDE.U32 R4, R4, UR14, R10 ;  /* 0x0000000e04047c25 */ /* 0x000fe4000f8e000a */
[----:B------:R-:W2:Y:S03]  /*b4a0*/  MUFU.RCP R13, R13 ;  /* 0x0000000d000d7308 */ /* 0x000ea60000001000 */
[----:B------:R-:W-:Y:S02]  /*b4b0*/  IADD3 R11, PT, PT, R5, R15, RZ ;  /* 0x0000000f050b7210 */ /* 0x000fe40007ffe0ff */
[----:B------:R-:W-:Y:S01]  /*b4c0*/  LEA R10, P1, R4, UR6, 0x1 ;  /* 0x00000006040a7c11 */ /* 0x000fe2000f8208ff */
[----:B-1----:R-:W-:-:S03]  /*b4d0*/  FMUL.FTZ R5, R17, R12 ;  /* 0x0000000c11057220 */ /* 0x002fc60000410000 */
[----:B------:R-:W-:Y:S01]  /*b4e0*/  LEA.HI.X R11, R4, UR7, R11, 0x1, P1 ;  /* 0x00000007040b7c11 */ /* 0x000fe200088f0c0b */
[----:B--2---:R-:W-:-:S05]  /*b4f0*/  FMUL.FTZ R14, R14, R13 ;  /* 0x0000000d0e0e7220 */ /* 0x004fca0000410000 */
[----:B------:R-:W-:-:S05]  /*b500*/  F2FP.BF16.F32.PACK_AB R5, R14, R5 ;  /* 0x000000050e05723e */ /* 0x000fca00000010ff */
[----:B------:R4:W-:Y:S02]  /*b510*/  STG.E desc[UR18][R10.64], R5 ;  /* 0x000000050a007986 */ /* 0x0009e4000c101912 */
.L_x_2103:
[----:B------:R-:W-:Y:S05]  /*b520*/  BSYNC.RECONVERGENT B0 ;  /* 0x0000000000007941 */ /* 0x000fea0003800200 */
.L_x_2102:
[----:B------:R-:W-:Y:S05]  /*b530*/  @P5 BRA `(.L_x_2104) ;  /* 0xfffffff400ac5947 */ /* 0x000fea000383ffff */
[----:B------:R-:W-:Y:S05]  /*b540*/  BRA `(.L_x_2105) ;  /* 0x0000000c00787947 */ /* 0x000fea0003800000 */
.L_x_2095:
[----:B------:R-:W2:Y:S01]  /*b550*/  LDL.128 R16, [R1+0x10] ;  /* 0x0000100001107983 */ /* 0x000ea20000100c00 */
[----:B------:R-:W3:Y:S01]  /*b560*/  LDCU.64 UR6, c[0x0][0x3e8] ;  /* 0x00007d00ff0677ac */ /* 0x000ee20008000a00 */
[----:B-----5:R-:W-:Y:S01]  /*b570*/  SHF.R.S32.HI R3, RZ, 0x1f, R0 ;  /* 0x0000001fff037819 */ /* 0x020fe20000011400 */
[----:B------:R-:W-:Y:S01]  /*b580*/  BSSY.RECONVERGENT B0, `(.L_x_2106) ;  /* 0x000003d000007945 */ /* 0x000fe20003800200 */
[C---:B------:R-:W-:Y:S01]  /*b590*/  IADD3 R31, PT, PT, R0.reuse, 0x8, RZ ;  /* 0x00000008001f7810 */ /* 0x040fe20007ffe0ff */
[----:B------:R-:W4:Y:S03]  /*b5a0*/  LDCU.64 UR20, c[0x0][0x3e0] ;  /* 0x00007c00ff1477ac */ /* 0x000f260008000a00 */
[----:B------:R-:W-:Y:S01]  /*b5b0*/  SHF.R.S32.HI R30, RZ, 0x1f, R31 ;  /* 0x0000001fff1e7819 */ /* 0x000fe2000001141f */
[----:B------:R-:W0:Y:S01]  /*b5c0*/  LDCU.64 UR22, c[0x0][0x380] ;  /* 0x00007000ff1677ac */ /* 0x000e220008000a00 */
[----:B------:R-:W0:Y:S01]  /*b5d0*/  LDCU.64 UR16, c[0x0][0x3e8] ;  /* 0x00007d00ff1077ac */ /* 0x000e220008000a00 */
[----:B---3--:R-:W-:-:S02]  /*b5e0*/  ISETP.GE.U32.AND P0, PT, R0, UR6, PT ;  /* 0x0000000600007c0c */ /* 0x008fc4000bf06070 */
[----:B------:R-:W-:Y:S02]  /*b5f0*/  ISETP.GE.U32.AND P2, PT, R31, UR6, PT ;  /* 0x000000061f007c0c */ /* 0x000fe4000bf46070 */
[----:B------:R-:W-:Y:S02]  /*b600*/  ISETP.GE.AND.EX P0, PT, R3, UR7, PT, P0 ;  /* 0x0000000703007c0c */ /* 0x000fe4000bf06300 */
[----:B------:R-:W-:-:S11]  /*b610*/  ISETP.GE.AND.EX P2, PT, R30, UR7, PT, P2 ;  /* 0x000000071e007c0c */ /* 0x000fd6000bf46320 */
[----:B------:R-:W3:Y:S01]  /*b620*/  @!P0 LDC.64 R12, c[0x0][0x3e0] ;  /* 0x0000f800ff0c8b82 */ /* 0x000ee20000000a00 */
[----:B------:R-:W-:Y:S02]  /*b630*/  @!P0 IMAD.MOV.U32 R10, RZ, RZ, R6 ;  /* 0x000000ffff0a8224 */ /* 0x000fe400078e0006 */
[----:B------:R-:W-:-:S05]  /*b640*/  @!P0 IMAD.MOV.U32 R11, RZ, RZ, R9 ;  /* 0x000000ffff0b8224 */ /* 0x000fca00078e0009 */
[----:B------:R-:W1:Y:S01]  /*b650*/  @!P0 LDC.64 R4, c[0x0][0x380] ;  /* 0x0000e000ff048b82 */ /* 0x000e620000000a00 */
[-C--:B---3--:R-:W-:Y:S02]  /*b660*/  @!P0 IMAD R3, R3, R12.reuse, RZ ;  /* 0x0000000c03038224 */ /* 0x088fe400078e02ff */
[----:B------:R-:W-:-:S04]  /*b670*/  @!P0 IMAD.WIDE.U32 R10, R0, R12, R10 ;  /* 0x0000000c000a8225 */ /* 0x000fc800078e000a */
[----:B------:R-:W-:Y:S01]  /*b680*/  @!P0 IMAD R29, R0, R13, R3 ;  /* 0x0000000d001d8224 */ /* 0x000fe200078e0203 */
[----:B-1----:R-:W-:Y:S01]  /*b690*/  @!P0 LEA R4, P4, R10, R4, 0x1 ;  /* 0x000000040a048211 */ /* 0x002fe200078808ff */
[C---:B------:R-:W-:Y:S02]  /*b6a0*/  VIADD R13, R0.reuse, 0x10 ;  /* 0x00000010000d7836 */ /* 0x040fe40000000000 */
[----:B------:R-:W-:Y:S02]  /*b6b0*/  @!P0 IMAD.IADD R29, R11, 0x1, R29 ;  /* 0x000000010b1d8824 */ /* 0x000fe400078e021d */
[----:B------:R-:W-:Y:S01]  /*b6c0*/  VIADD R3, R0, 0x18 ;  /* 0x0000001800037836 */ /* 0x000fe20000000000 */
[----:B------:R-:W-:Y:S02]  /*b6d0*/  ISETP.GE.U32.AND P3, PT, R13, UR6, PT ;  /* 0x000000060d007c0c */ /* 0x000fe4000bf66070 */
[----:B------:R-:W-:Y:S02]  /*b6e0*/  @!P0 LEA.HI.X R5, R10, R5, R29, 0x1, P4 ;  /* 0x000000050a058211 */ /* 0x000fe400020f0c1d */
[----:B------:R-:W-:-:S02]  /*b6f0*/  ISETP.GE.U32.AND P1, PT, R3, UR6, PT ;  /* 0x0000000603007c0c */ /* 0x000fc4000bf26070 */
[----:B0-----:R-:W-:-:S04]  /*b700*/  SHF.R.S32.HI R14, RZ, 0x1f, R13 ;  /* 0x0000001fff0e7819 */ /* 0x001fc8000001140d */
[----:B------:R-:W-:Y:S02]  /*b710*/  ISETP.GE.AND.EX P3, PT, R14, UR7, PT, P3 ;  /* 0x000000070e007c0c */ /* 0x000fe4000bf66330 */
[C---:B--2---:R-:W-:Y:S02]  /*b720*/  PRMT R12, R16.reuse, 0x7632, R12 ;  /* 0x00007632100c7816 */ /* 0x044fe4000000000c */
[----:B------:R-:W-:-:S03]  /*b730*/  SHF.L.U32 R16, R16, 0x10, RZ ;  /* 0x0000001010107819 */ /* 0x000fc600000006ff */
[----:B------:R-:W-:Y:S02]  /*b740*/  IMAD.U32 R12, R12, 0x10000, RZ ;  /* 0x000100000c0c7824 */ /* 0x000fe400078e00ff */
[C---:B------:R-:W-:Y:S02]  /*b750*/  FADD.FTZ R15, -R25.reuse, R16 ;  /* 0x00000010190f7221 */ /* 0x040fe40000010100 */
[----:B------:R-:W-:Y:S01]  /*b760*/  FADD.FTZ R27, -R25, R12 ;  /* 0x0000000c191b7221 */ /* 0x000fe20000010100 */
[----:B------:R-:W-:Y:S01]  /*b770*/  SHF.R.S32.HI R12, RZ, 0x1f, R3 ;  /* 0x0000001fff0c7819 */ /* 0x000fe20000011403 */
[-C--:B------:R-:W-:Y:S02]  /*b780*/  FMUL.FTZ R15, R15, R26.reuse ;  /* 0x0000001a0f0f7220 */ /* 0x080fe40000410000 */
[----:B------:R-:W-:Y:S01]  /*b790*/  FMUL.FTZ R16, R27, R26 ;  /* 0x0000001a1b107220 */ /* 0x000fe20000410000 */
[----:B------:R-:W-:Y:S01]  /*b7a0*/  ISETP.GE.AND.EX P1, PT, R12, UR7, PT, P1 ;  /* 0x000000070c007c0c */ /* 0x000fe2000bf26310 */
[----:B------:R-:W-:-:S02]  /*b7b0*/  FFMA.FTZ R15, R22, R15, R20 ;  /* 0x0000000f160f7223 */ /* 0x000fc40000010014 */
[----:B------:R-:W-:-:S05]  /*b7c0*/  FFMA.FTZ R16, R23, R16, R21 ;  /* 0x0000001017107223 */ /* 0x000fca0000010015 */
[----:B------:R-:W-:-:S05]  /*b7d0*/  @!P0 F2FP.BF16.F32.PACK_AB R11, R16, R15 ;  /* 0x0000000f100b823e */ /* 0x000fca00000010ff */
[----:B------:R0:W-:Y:S01]  /*b7e0*/  @!P0 STG.E desc[UR18][R4.64], R11 ;  /* 0x0000000b04008986 */ /* 0x0001e2000c101912 */
[----:B----4-:R-:W-:Y:S05]  /*b7f0*/  @P2 BRA `(.L_x_2107) ;  /* 0x0000000000542947 */ /* 0x010fea0003800000 */
[----:B------:R-:W1:Y:S01]  /*b800*/  LDCU.64 UR12, c[0x0][0x3e0] ;  /* 0x00007c00ff0c77ac */ /* 0x000e620008000a00 */
[C---:B0-----:R-:W-:Y:S02]  /*b810*/  PRMT R4, R17.reuse, 0x7632, R4 ;  /* 0x0000763211047816 */ /* 0x041fe40000000004 */
[----:B------:R-:W-:Y:S01]  /*b820*/  MOV R5, R9 ;  /* 0x0000000900057202 */ /* 0x000fe20000000f00 */
[----:B------:R-:W0:Y:S01]  /*b830*/  LDCU.64 UR14, c[0x0][0x380] ;  /* 0x00007000ff0e77ac */ /* 0x000e220008000a00 */
[----:B------:R-:W-:Y:S01]  /*b840*/  SHF.L.U32 R16, R17, 0x10, RZ ;  /* 0x0000001011107819 */ /* 0x000fe200000006ff */
[----:B------:R-:W-:Y:S02]  /*b850*/  IMAD.U32 R28, R4, 0x10000, RZ ;  /* 0x00010000041c7824 */ /* 0x000fe400078e00ff */
[----:B------:R-:W-:Y:S02]  /*b860*/  IMAD.MOV.U32 R4, RZ, RZ, R6 ;  /* 0x000000ffff047224 */ /* 0x000fe400078e0006 */
[----:B------:R-:W-:Y:S01]  /*b870*/  FADD.FTZ R15, -R25, R28 ;  /* 0x0000001c190f7221 */ /* 0x000fe20000010100 */
[----:B-1----:R-:W-:-:S02]  /*b880*/  IMAD R30, R30, UR12, RZ ;  /* 0x0000000c1e1e7c24 */ /* 0x002fc4000f8e02ff */
[----:B------:R-:W-:-:S04]  /*b890*/  IMAD.WIDE.U32 R10, R31, UR12, R4 ;  /* 0x0000000c1f0a7c25 */ /* 0x000fc8000f8e0004 */
[----:B------:R-:W-:Y:S01]  /*b8a0*/  FADD.FTZ R5, -R25, R16 ;  /* 0x0000001019057221 */ /* 0x000fe20000010100 */
[-C--:B------:R-:W-:Y:S01]  /*b8b0*/  FMUL.FTZ R16, R15, R26.reuse ;  /* 0x0000001a0f107220 */ /* 0x080fe20000410000 */
[----:B------:R-:W-:Y:S02]  /*b8c0*/  IMAD R31, R31, UR13, R30 ;  /* 0x0000000d1f1f7c24 */ /* 0x000fe4000f8e021e */
[----:B------:R-:W-:Y:S01]  /*b8d0*/  FMUL.FTZ R5, R5, R26 ;  /* 0x0000001a05057220 */ /* 0x000fe20000410000 */
[----:B------:R-:W-:Y:S01]  /*b8e0*/  FFMA.FTZ R16, R23, R16, R21 ;  /* 0x0000001017107223 */ /* 0x000fe20000010015 */
[----:B0-----:R-:W-:Y:S01]  /*b8f0*/  LEA R4, P2, R10, UR14, 0x1 ;  /* 0x0000000e0a047c11 */ /* 0x001fe2000f8408ff */
[----:B------:R-:W-:Y:S02]  /*b900*/  IMAD.IADD R31, R11, 0x1, R31 ;  /* 0x000000010b1f7824 */ /* 0x000fe400078e021f */
[----:B------:R-:W-:-:S03]  /*b910*/  FFMA.FTZ R11, R22, R5, R20 ;  /* 0x00000005160b7223 */ /* 0x000fc60000010014 */
[----:B------:R-:W-:Y:S02]  /*b920*/  LEA.HI.X R5, R10, UR15, R31, 0x1, P2 ;  /* 0x0000000f0a057c11 */ /* 0x000fe400090f0c1f */
[----:B------:R-:W-:-:S05]  /*b930*/  F2FP.BF16.F32.PACK_AB R11, R16, R11 ;  /* 0x0000000b100b723e */ /* 0x000fca00000010ff */
[----:B------:R1:W-:Y:S02]  /*b940*/  STG.E desc[UR18][R4.64], R11 ;  /* 0x0000000b04007986 */ /* 0x0003e4000c101912 */
.L_x_2107:
[----:B------:R-:W-:Y:S05]  /*b950*/  BSYNC.RECONVERGENT B0 ;  /* 0x0000000000007941 */ /* 0x000fea0003800200 */
.L_x_2106:
[----:B------:R-:W-:Y:S04]  /*b960*/  BSSY.RECONVERGENT B0, `(.L_x_2108) ;  /* 0x0000017000007945 */ /* 0x000fe80003800200 */
[----:B------:R-:W-:Y:S05]  /*b970*/  @P3 BRA `(.L_x_2109) ;  /* 0x0000000000543947 */ /* 0x000fea0003800000 */
[----:B------:R-:W2:Y:S01]  /*b980*/  LDCU.64 UR12, c[0x0][0x3e0] ;  /* 0x00007c00ff0c77ac */ /* 0x000ea20008000a00 */
[----:B01----:R-:W-:Y:S01]  /*b990*/  PRMT R4, R18, 0x7632, R4 ;  /* 0x0000763212047816 */ /* 0x003fe20000000004 */
[----:B------:R-:W-:Y:S01]  /*b9a0*/  IMAD.MOV.U32 R5, RZ, RZ, R9 ;  /* 0x000000ffff057224 */ /* 0x000fe200078e0009 */
[----:B------:R-:W0:Y:S02]  /*b9b0*/  LDCU.64 UR14, c[0x0][0x380] ;  /* 0x00007000ff0e77ac */ /* 0x000e240008000a00 */
[----:B------:R-:W-:Y:S01]  /*b9c0*/  SHF.L.U32 R16, R4, 0x10, RZ ;  /* 0x0000001004107819 */ /* 0x000fe200000006ff */
[----:B------:R-:W-:Y:S02]  /*b9d0*/  IMAD.MOV.U32 R4, RZ, RZ, R6 ;  /* 0x000000ffff047224 */ /* 0x000fe400078e0006 */
[----:B------:R-:W-:Y:S02]  /*b9e0*/  IMAD.U32 R18, R18, 0x10000, RZ ;  /* 0x0001000012127824 */ /* 0x000fe400078e00ff */
[----:B------:R-:W-:Y:S01]  /*b9f0*/  FADD.FTZ R15, -R25, R16 ;  /* 0x00000010190f7221 */ /* 0x000fe20000010100 */
[----:B--2---:R-:W-:-:S02]  /*ba00*/  IMAD R14, R14, UR12, RZ ;  /* 0x0000000c0e0e7c24 */ /* 0x004fc4000f8e02ff */
[----:B------:R-:W-:-:S04]  /*ba10*/  IMAD.WIDE.U32 R10, R13, UR12, R4 ;  /* 0x0000000c0d0a7c25 */ /* 0x000fc8000f8e0004 */
[----:B------:R-:W-:Y:S01]  /*ba20*/  FADD.FTZ R5, -R25, R18 ;  /* 0x0000001219057221 */ /* 0x000fe20000010100 */
[----:B------:R-:W-:-:S03]  /*ba30*/  IMAD R13, R13, UR13, R14 ;  /* 0x0000000d0d0d7c24 */ /* 0x000fc6000f8e020e */
[-C--:B------:R-:W-:Y:S01]  /*ba40*/  FMUL.FTZ R5, R5, R26.reuse ;  /* 0x0000001a05057220 */ /* 0x080fe20000410000 */
[----:B------:R-:W-:Y:S01]  /*ba50*/  FMUL.FTZ R14, R15, R26 ;  /* 0x0000001a0f0e7220 */ /* 0x000fe20000410000 */
[----:B0-----:R-:W-:Y:S02]  /*ba60*/  LEA R4, P2, R10, UR14, 0x1 ;  /* 0x0000000e0a047c11 */ /* 0x001fe4000f8408ff */
[----:B------:R-:W-:Y:S01]  /*ba70*/  IADD3 R13, PT, PT, R11, R13, RZ ;  /* 0x0000000d0b0d7210 */ /* 0x000fe20007ffe0ff */
[----:B------:R-:W-:Y:S01]  /*ba80*/  FFMA.FTZ R11, R22, R5, R20 ;  /* 0x00000005160b7223 */ /* 0x000fe20000010014 */
[----:B------:R-:W-:Y:S02]  /*ba90*/  FFMA.FTZ R14, R23, R14, R21 ;  /* 0x0000000e170e7223 */ /* 0x000fe40000010015 */
[----:B------:R-:W-:-:S03]  /*baa0*/  LEA.HI.X R5, R10, UR15, R13, 0x1, P2 ;  /* 0x0000000f0a057c11 */ /* 0x000fc600090f0c0d */
[----:B------:R-:W-:-:S05]  /*bab0*/  F2FP.BF16.F32.PACK_AB R11, R14, R11 ;  /* 0x0000000b0e0b723e */ /* 0x000fca00000010ff */
[----:B------:R2:W-:Y:S02]  /*bac0*/  STG.E desc[UR18][R4.64], R11 ;  /* 0x0000000b04007986 */ /* 0x0005e4000c101912 */
.L_x_2109:
[----:B------:R-:W-:Y:S05]  /*bad0*/  BSYNC.RECONVERGENT B0 ;  /* 0x0000000000007941 */ /* 0x000fea0003800200 */
.L_x_2108:
[----:B------:R-:W-:Y:S04]  /*bae0*/  BSSY.RECONVERGENT B0, `(.L_x_2110) ;  /* 0x0000017000007945 */ /* 0x000fe80003800200 */
[----:B------:R-:W-:Y:S05]  /*baf0*/  @P1 BRA `(.L_x_2111) ;  /* 0x0000000000541947 */ /* 0x000fea0003800000 */
[----:B------:R-:W3:Y:S01]  /*bb00*/  LDCU.64 UR6, c[0x0][0x3e0] ;  /* 0x00007c00ff0677ac */ /* 0x000ee20008000a00 */
[C---:B012---:R-:W-:Y:S01]  /*bb10*/  PRMT R4, R19.reuse, 0x7632, R4 ;  /* 0x0000763213047816 */ /* 0x047fe20000000004 */
[----:B------:R-:W-:Y:S01]  /*bb20*/  IMAD.MOV.U32 R5, RZ, RZ, R9 ;  /* 0x000000ffff057224 */ /* 0x000fe200078e0009 */
[----:B------:R-:W0:Y:S01]  /*bb30*/  LDCU.64 UR12, c[0x0][0x380] ;  /* 0x00007000ff0c77ac */ /* 0x000e220008000a00 */
[----:B------:R-:W-:Y:S02]  /*bb40*/  IMAD.U32 R14, R19, 0x10000, RZ ;  /* 0x00010000130e7824 */ /* 0x000fe400078e00ff */
[----:B------:R-:W-:Y:S01]  /*bb50*/  IMAD.U32 R16, R4, 0x10000, RZ ;  /* 0x0001000004107824 */ /* 0x000fe200078e00ff */
[----:B------:R-:W-:-:S03]  /*bb60*/  MOV R4, R6 ;  /* 0x0000000600047202 */ /* 0x000fc60000000f00 */
[----:B------:R-:W-:Y:S01]  /*bb70*/  FADD.FTZ R13, -R25, R16 ;  /* 0x00000010190d7221 */ /* 0x000fe20000010100 */
[----:B---3--:R-:W-:Y:S02]  /*bb80*/  IMAD R12, R12, UR6, RZ ;  /* 0x000000060c0c7c24 */ /* 0x008fe4000f8e02ff */
[----:B------:R-:W-:-:S04]  /*bb90*/  IMAD.WIDE.U32 R10, R3, UR6, R4 ;  /* 0x00000006030a7c25 */ /* 0x000fc8000f8e0004 */
[----:B------:R-:W-:Y:S01]  /*bba0*/  FADD.FTZ R5, -R25, R14 ;  /* 0x0000000e19057221 */ /* 0x000fe20000010100 */
[----:B------:R-:W-:-:S03]  /*bbb0*/  IMAD R3, R3, UR7, R12 ;  /* 0x0000000703037c24 */ /* 0x000fc6000f8e020c */
[-C--:B------:R-:W-:Y:S01]  /*bbc0*/  FMUL.FTZ R5, R5, R26.reuse ;  /* 0x0000001a05057220 */ /* 0x080fe20000410000 */
[----:B------:R-:W-:Y:S01]  /*bbd0*/  FMUL.FTZ R12, R13, R26 ;  /* 0x0000001a0d0c7220 */ /* 0x000fe20000410000 */
[----:B0-----:R-:W-:Y:S01]  /*bbe0*/  LEA R4, P1, R10, UR12, 0x1 ;  /* 0x0000000c0a047c11 */ /* 0x001fe2000f8208ff */
[----:B------:R-:W-:Y:S02]  /*bbf0*/  IMAD.IADD R11, R11, 0x1, R3 ;  /* 0x000000010b0b7824 */ /* 0x000fe400078e0203 */
[----:B------:R-:W-:Y:S01]  /*bc00*/  FFMA.FTZ R3, R22, R5, R20 ;  /* 0x0000000516037223 */ /* 0x000fe20000010014 */
[----:B------:R-:W-:Y:S02]  /*bc10*/  FFMA.FTZ R12, R23, R12, R21 ;  /* 0x0000000c170c7223 */ /* 0x000fe40000010015 */
[----:B------:R-:W-:-:S03]  /*bc20*/  LEA.HI.X R5, R10, UR13, R11, 0x1, P1 ;  /* 0x0000000d0a057c11 */ /* 0x000fc600088f0c0b */
[----:B------:R-:W-:-:S05]  /*bc30*/  F2FP.BF16.F32.PACK_AB R3, R12, R3 ;  /* 0x000000030c03723e */ /* 0x000fca00000010ff */
[----:B------:R3:W-:Y:S02]  /*bc40*/  STG.E desc[UR18][R4.64], R3 ;  /* 0x0000000304007986 */ /* 0x0007e4000c101912 */
.L_x_2111:
[----:B------:R-:W-:Y:S05]  /*bc50*/  BSYNC.RECONVERGENT B0 ;  /* 0x0000000000007941 */ /* 0x000fea0003800200 */
.L_x_2110:
[----:B---3--:R-:W-:-:S07]  /*bc60*/  HFMA2 R3, -RZ, RZ, 0, 2.384185791015625e-07 ;  /* 0x00000004ff037431 */ /* 0x008fce00000001ff */
.L_x_2118:
[----:B01----:R-:W-:-:S06]  /*bc70*/  LEA R12, R3, UR8, 0x2 ;  /* 0x00000008030c7c11 */ /* 0x003fcc000f8e10ff */
[----:B------:R-:W3:Y:S01]  /*bc80*/  LDL.128 R12, [R12] ;  /* 0x000000000c0c7983 */ /* 0x000ee20000100c00 */
[C---:B------:R-:W-:Y:S01]  /*bc90*/  IMAD R29, R3.reuse, 0x8, R0 ;  /* 0x00000008031d7824 */ /* 0x040fe200078e0200 */
[----:B------:R-:W-:Y:S01]  /*bca0*/  BSSY.RECONVERGENT B0, `(.L_x_2112) ;  /* 0x000003b000007945 */ /* 0x000fe20003800200 */
[----:B------:R-:W-:-:S03]  /*bcb0*/  VIADD R3, R3, 0x4 ;  /* 0x0000000403037836 */ /* 0x000fc60000000000 */
[----:B------:R-:W-:Y:S02]  /*bcc0*/  ISETP.GE.U32.AND P1, PT, R29, UR16, PT ;  /* 0x000000101d007c0c */ /* 0x000fe4000bf26070 */
[----:B------:R-:W-:Y:S02]  /*bcd0*/  SHF.R.S32.HI R17, RZ, 0x1f, R29 ;  /* 0x0000001fff117819 */ /* 0x000fe4000001141d */
[----:B------:R-:W-:Y:S02]  /*bce0*/  ISETP.NE.AND P5, PT, R3, 0x40, PT ;  /* 0x000000400300780c */ /* 0x000fe40003fa5270 */
[----:B------:R-:W-:-:S13]  /*bcf0*/  ISETP.GE.AND.EX P1, PT, R17, UR17, PT, P1 ;  /* 0x0000001111007c0c */ /* 0x000fda000bf26310 */
[----:B------:R-:W4:Y:S01]  /*bd00*/  @!P1 LDC.64 R30, c[0x0][0x3e0] ;  /* 0x0000f800ff1e9b82 */ /* 0x000f220000000a00 */
[----:B012---:R-:W-:-:S07]  /*bd10*/  @!P1 IMAD.MOV.U32 R11, RZ, RZ, R9 ;  /* 0x000000ffff0b9224 */ /* 0x007fce00078e0009 */
[----:B------:R-:W0:Y:S01]  /*bd20*/  @!P1 LDC.64 R4, c[0x0][0x380] ;  /* 0x0000e000ff049b82 */ /* 0x000e220000000a00 */
[C---:B---3--:R-:W-:Y:S01]  /*bd30*/  PRMT R10, R12.reuse, 0x7632, R10 ;  /* 0x000076320c0a7816 */ /* 0x048fe2000000000a */
[----:B------:R-:W-:Y:S02]  /*bd40*/  IMAD.U32 R16, R12, 0x10000, RZ ;  /* 0x000100000c107824 */ /* 0x000fe400078e00ff */
[-C--:B----4-:R-:W-:Y:S01]  /*bd50*/  @!P1 IMAD R12, R17, R30.reuse, RZ ;  /* 0x0000001e110c9224 */ /* 0x090fe200078e02ff */
[----:B------:R-:W-:Y:S01]  /*bd60*/  SHF.L.U32 R18, R10, 0x10, RZ ;  /* 0x000000100a127819 */ /* 0x000fe200000006ff */
[----:B------:R-:W-:Y:S02]  /*bd70*/  @!P1 IMAD.MOV.U32 R10, RZ, RZ, R6 ;  /* 0x000000ffff0a9224 */ /* 0x000fe400078e0006 */
[----:B------:R-:W-:Y:S01]  /*bd80*/  FADD.FTZ R17, -R25, R16 ;  /* 0x0000001019117221 */ /* 0x000fe20000010100 */
[----:B------:R-:W-:Y:S02]  /*bd90*/  @!P1 IMAD R27, R29, R31, R12 ;  /* 0x0000001f1d1b9224 */ /* 0x000fe400078e020c */
[----:B------:R-:W-:Y:S01]  /*bda0*/  FADD.FTZ R19, -R25, R18 ;  /* 0x0000001219137221 */ /* 0x000fe20000010100 */
[----:B------:R-:W-:-:S04]  /*bdb0*/  @!P1 IMAD.WIDE.U32 R10, R29, R30, R10 ;  /* 0x0000001e1d0a9225 */ /* 0x000fc800078e000a */
[-C--:B------:R-:W-:Y:S01]  /*bdc0*/  FMUL.FTZ R17, R17, R26.reuse ;  /* 0x0000001a11117220 */ /* 0x080fe20000410000 */
[----:B------:R-:W-:Y:S01]  /*bdd0*/  FMUL.FTZ R12, R19, R26 ;  /* 0x0000001a130c7220 */ /* 0x000fe20000410000 */
[----:B0-----:R-:W-:Y:S02]  /*bde0*/  @!P1 LEA R16, P2, R10, R4, 0x1 ;  /* 0x000000040a109211 */ /* 0x001fe400078408ff */
[----:B------:R-:W-:Y:S01]  /*bdf0*/  FFMA.FTZ R18, R22, R17, R20 ;  /* 0x0000001116127223 */ /* 0x000fe20000010014 */
[----:B------:R-:W-:Y:S01]  /*be00*/  @!P1 IADD3 R4, PT, PT, R11, R27, RZ ;  /* 0x0000001b0b049210 */ /* 0x000fe20007ffe0ff */
[----:B------:R-:W-:Y:S01]  /*be10*/  FFMA.FTZ R11, R23, R12, R21 ;  /* 0x0000000c170b7223 */ /* 0x000fe20000010015 */
[----:B------:R-:W-:Y:S02]  /*be20*/  VIADD R27, R29, 0x8 ;  /* 0x000000081d1b7836 */ /* 0x000fe40000000000 */
[----:B------:R-:W-:Y:S02]  /*be30*/  @!P1 LEA.HI.X R17, R10, R5, R4, 0x1, P2 ;  /* 0x000000050a119211 */ /* 0x000fe400010f0c04 */
[----:B------:R-:W-:Y:S01]  /*be40*/  @!P1 F2FP.BF16.F32.PACK_AB R11, R11, R18 ;  /* 0x000000120b0b923e */ /* 0x000fe200000010ff */
[----:B------:R-:W-:Y:S01]  /*be50*/  VIADD R18, R29, 0x10 ;  /* 0x000000101d127836 */ /* 0x000fe20000000000 */
[----:B------:R-:W-:-:S02]  /*be60*/  ISETP.GE.U32.AND P3, PT, R27, UR16, PT ;  /* 0x000000101b007c0c */ /* 0x000fc4000bf66070 */
[----:B------:R-:W-:Y:S01]  /*be70*/  SHF.R.S32.HI R12, RZ, 0x1f, R27 ;  /* 0x0000001fff0c7819 */ /* 0x000fe2000001141b */
[----:B------:R0:W-:Y:S01]  /*be80*/  @!P1 STG.E desc[UR18][R16.64], R11 ;  /* 0x0000000b10009986 */ /* 0x0001e2000c101912 */
[----:B------:R-:W-:Y:S02]  /*be90*/  IADD3 R4, PT, PT, R29, 0x18, RZ ;  /* 0x000000181d047810 */ /* 0x000fe40007ffe0ff */
[----:B------:R-:W-:Y:S02]  /*bea0*/  ISETP.GE.AND.EX P3, PT, R12, UR17, PT, P3 ;  /* 0x000000110c007c0c */ /* 0x000fe4000bf66330 */
[----:B------:R-:W-:Y:S02]  /*beb0*/  ISETP.GE.U32.AND P4, PT, R18, UR16, PT ;  /* 0x0000001012007c0c */ /* 0x000fe4000bf86070 */
[----:B------:R-:W-:Y:S02]  /*bec0*/  ISETP.GE.U32.AND P2, PT, R4, UR16, PT ;  /* 0x0000001004007c0c */ /* 0x000fe4000bf46070 */
[----:B------:R-:W-:-:S02]  /*bed0*/  SHF.R.S32.HI R28, RZ, 0x1f, R18 ;  /* 0x0000001fff1c7819 */ /* 0x000fc40000011412 */
[----:B------:R-:W-:Y:S02]  /*bee0*/  SHF.R.S32.HI R5, RZ, 0x1f, R4 ;  /* 0x0000001fff057819 */ /* 0x000fe40000011404 */
[----:B------:R-:W-:Y:S02]  /*bef0*/  ISETP.GE.AND.EX P4, PT, R28, UR17, PT, P4 ;  /* 0x000000111c007c0c */ /* 0x000fe4000bf86340 */
[----:B------:R-:W-:Y:S01]  /*bf00*/  ISETP.GE.AND.EX P2, PT, R5, UR17, PT, P2 ;  /* 0x0000001105007c0c */ /* 0x000fe2000bf46320 */
[----:B0-----:R-:W-:-:S12]  /*bf10*/  @P3 BRA `(.L_x_2113) ;  /* 0x00000000004c3947 */ /* 0x001fd80003800000 */
[C---:B------:R-:W-:Y:S01]  /*bf20*/  PRMT R10, R13.reuse, 0x7632, R10 ;  /* 0x000076320d0a7816 */ /* 0x040fe2000000000a */
[----:B------:R-:W-:Y:S02]  /*bf30*/  IMAD R17, R12, UR20, RZ ;  /* 0x000000140c117c24 */ /* 0x000fe4000f8e02ff */
[----:B------:R-:W-:Y:S01]  /*bf40*/  IMAD.U32 R12, R13, 0x10000, RZ ;  /* 0x000100000d0c7824 */ /* 0x000fe200078e00ff */
[----:B------:R-:W-:Y:S01]  /*bf50*/  SHF.L.U32 R16, R10, 0x10, RZ ;  /* 0x000000100a107819 */ /* 0x000fe200000006ff */
[----:B------:R-:W-:Y:S02]  /*bf60*/  IMAD.MOV.U32 R10, RZ, RZ, R6 ;  /* 0x000000ffff0a7224 */ /* 0x000fe400078e0006 */
[----:B------:R-:W-:Y:S02]  /*bf70*/  IMAD.MOV.U32 R11, RZ, RZ, R9 ;  /* 0x000000ffff0b7224 */ /* 0x000fe400078e0009 */
[----:B------:R-:W-:Y:S01]  /*bf80*/  FADD.FTZ R13, -R25, R12 ;  /* 0x0000000c190d7221 */ /* 0x000fe20000010100 */
[----:B------:R-:W-:-:S02]  /*bf90*/  IMAD R19, R27, UR21, R17 ;  /* 0x000000151b137c24 */ /* 0x000fc4000f8e0211 */
[----:B------:R-:W-:Y:S01]  /*bfa0*/  FADD.FTZ R17, -R25, R16 ;  /* 0x0000001019117221 */ /* 0x000fe20000010100 */
[----:B------:R-:W-:-:S04]  /*bfb0*/  IMAD.WIDE.U32 R10, R27, UR20, R10 ;  /* 0x000000141b0a7c25 */ /* 0x000fc8000f8e000a */
[-C--:B------:R-:W-:Y:S01]  /*bfc0*/  FMUL.FTZ R13, R13, R26.reuse ;  /* 0x0000001a0d0d7220 */ /* 0x080fe20000410000 */
[----:B------:R-:W-:Y:S01]  /*bfd0*/  FMUL.FTZ R16, R17, R26 ;  /* 0x0000001a11107220 */ /* 0x000fe20000410000 */
[----:B------:R-:W-:Y:S02]  /*bfe0*/  IADD3 R11, PT, PT, R11, R19, RZ ;  /* 0x000000130b0b7210 */ /* 0x000fe40007ffe0ff */
[----:B------:R-:W-:Y:S01]  /*bff0*/  FFMA.FTZ R17, R22, R13, R20 ;  /* 0x0000000d16117223 */ /* 0x000fe20000010014 */
[----:B------:R-:W-:Y:S01]  /*c000*/  LEA R12, P1, R10, UR22, 0x1 ;  /* 0x000000160a0c7c11 */ /* 0x000fe2000f8208ff */
[----:B------:R-:W-:-:S03]  /*c010*/  FFMA.FTZ R16, R23, R16, R21 ;  /* 0x0000001017107223 */ /* 0x000fc60000010015 */
[----:B------:R-:W-:Y:S02]  /*c020*/  LEA.HI.X R13, R10, UR23, R11, 0x1, P1 ;  /* 0x000000170a0d7c11 */ /* 0x000fe400088f0c0b */
[----:B------:R-:W-:-:S05]  /*c030*/  F2FP.BF16.F32.PACK_AB R11, R16, R17 ;  /* 0x00000011100b723e */ /* 0x000fca00000010ff */
[----:B------:R0:W-:Y:S02]  /*c040*/  STG.E desc[UR18][R12.64], R11 ;  /* 0x0000000b0c007986 */ /* 0x0001e4000c101912 */
.L_x_2113:
[----:B------:R-:W-:Y:S05]  /*c050*/  BSYNC.RECONVERGENT B0 ;  /* 0x0000000000007941 */ /* 0x000fea0003800200 */
.L_x_2112:
[----:B------:R-:W-:Y:S04]  /*c060*/  BSSY.RECONVERGENT B0, `(.L_x_2114) ;  /* 0x0000015000007945 */ /* 0x000fe80003800200 */
[----:B------:R-:W-:Y:S05]  /*c070*/  @P4 BRA `(.L_x_2115) ;  /* 0x00000000004c4947 */ /* 0x000fea0003800000 */
[----:B------:R-:W-:Y:S01]  /*c080*/  PRMT R10, R14, 0x7632, R10 ;  /* 0x000076320e0a7816 */ /* 0x000fe2000000000a */
[----:B0-----:R-:W-:Y:S02]  /*c090*/  IMAD R13, R28, UR20, RZ ;  /* 0x000000141c0d7c24 */ /* 0x001fe4000f8e02ff */
[----:B------:R-:W-:Y:S02]  /*c0a0*/  IMAD.U32 R14, R14, 0x10000, RZ ;  /* 0x000100000e0e7824 */ /* 0x000fe400078e00ff */
[----:B------:R-:W-:Y:S01]  /*c0b0*/  IMAD.U32 R12, R10, 0x10000, RZ ;  /* 0x000100000a0c7824 */ /* 0x000fe200078e00ff */
[----:B------:R-:W-:Y:S01]  /*c0c0*/  MOV R10, R6 ;  /* 0x00000006000a7202 */ /* 0x000fe20000000f00 */
[----:B------:R-:W-:Y:S02]  /*c0d0*/  IMAD.MOV.U32 R11, RZ, RZ, R9 ;  /* 0x000000ffff0b7224 */ /* 0x000fe400078e0009 */
[C---:B------:R-:W-:Y:S02]  /*c0e0*/  IMAD R19, R18.reuse, UR21, R13 ;  /* 0x0000001512137c24 */ /* 0x040fe4000f8e020d */
[C---:B------:R-:W-:Y:S01]  /*c0f0*/  FADD.FTZ R13, -R25.reuse, R14 ;  /* 0x0000000e190d7221 */ /* 0x040fe20000010100 */
[----:B------:R-:W-:Y:S01]  /*c100*/  FADD.FTZ R17, -R25, R12 ;  /* 0x0000000c19117221 */ /* 0x000fe20000010100 */
[----:B------:R-:W-:-:S04]  /*c110*/  IMAD.WIDE.U32 R10, R18, UR20, R10 ;  /* 0x00000014120a7c25 */ /* 0x000fc8000f8e000a */
[-C--:B------:R-:W-:Y:S01]  /*c120*/  FMUL.FTZ R13, R13, R26.reuse ;  /* 0x0000001a0d0d7220 */ /* 0x080fe20000410000 */
[----:B------:R-:W-:Y:S01]  /*c130*/  FMUL.FTZ R14, R17, R26 ;  /* 0x0000001a110e7220 */ /* 0x000fe20000410000 */
[----:B------:R-:W-:Y:S01]  /*c140*/  IMAD.IADD R11, R11, 0x1, R19 ;  /* 0x000000010b0b7824 */ /* 0x000fe200078e0213 */
[----:B------:R-:W-:Y:S01]  /*c150*/  LEA R12, P1, R10, UR22, 0x1 ;  /* 0x000000160a0c7c11 */ /* 0x000fe2000f8208ff */
[----:B------:R-:W-:Y:S01]  /*c160*/  FFMA.FTZ R16, R22, R13, R20 ;  /* 0x0000000d16107223 */ /* 0x000fe20000010014 */
[----:B------:R-:W-:Y:S02]  /*c170*/  FFMA.FTZ R17, R23, R14, R21 ;  /* 0x0000000e17117223 */ /* 0x000fe40000010015 */
[----:B------:R-:W-:-:S03]  /*c180*/  LEA.HI.X R13, R10, UR23, R11, 0x1, P1 ;  /* 0x000000170a0d7c11 */ /* 0x000fc600088f0c0b */
[----:B------:R-:W-:-:S05]  /*c190*/  F2FP.BF16.F32.PACK_AB R11, R17, R16 ;  /* 0x00000010110b723e */ /* 0x000fca00000010ff */
[----:B------:R1:W-:Y:S02]  /*c1a0*/  STG.E desc[UR18][R12.64], R11 ;  /* 0x0000000b0c007986 */ /* 0x0003e4000c101912 */
.L_x_2115:
[----:B------:R-:W-:Y:S05]  /*c1b0*/  BSYNC.RECONVERGENT B0 ;  /* 0x0000000000007941 */ /* 0x000fea0003800200 */
.L_x_2114:
[----:B------:R-:W-:Y:S04]  /*c1c0*/  BSSY.RECONVERGENT B0, `(.L_x_2116) ;  /* 0x0000015000007945 */ /* 0x000fe80003800200 */
[----:B------:R-:W-:Y:S05]  /*c1d0*/  @P2 BRA `(.L_x_2117) ;  /* 0x00000000004c2947 */ /* 0x000fea0003800000 */
[----:B------:R-:W-:Y:S01]  /*c1e0*/  PRMT R10, R15, 0x7632, R10 ;  /* 0x000076320f0a7816 */ /* 0x000fe2000000000a */
[----:B------:R-:W-:Y:S01]  /*c1f0*/  IMAD R5, R5, UR20, RZ ;  /* 0x0000001405057c24 */ /* 0x000fe2000f8e02ff */
[----:B01----:R-:W-:Y:S02]  /*c200*/  MOV R11, R9 ;  /* 0x00000009000b7202 */ /* 0x003fe40000000f00 */
[----:B------:R-:W-:Y:S01]  /*c210*/  SHF.L.U32 R12, R15, 0x10, RZ ;  /* 0x000000100f0c7819 */ /* 0x000fe200000006ff */
[----:B------:R-:W-:Y:S02]  /*c220*/  IMAD.U32 R14, R10, 0x10000, RZ ;  /* 0x000100000a0e7824 */ /* 0x000fe400078e00ff */
[----:B------:R-:W-:Y:S02]  /*c230*/  IMAD.MOV.U32 R10, RZ, RZ, R6 ;  /* 0x000000ffff0a7224 */ /* 0x000fe400078e0006 */
[C---:B------:R-:W-:Y:S02]  /*c240*/  IMAD R15, R4.reuse, UR21, R5 ;  /* 0x00000015040f7c24 */ /* 0x040fe4000f8e0205 */
[----:B------:R-:W-:Y:S01]  /*c250*/  FADD.FTZ R13, -R25, R14 ;  /* 0x0000000e190d7221 */ /* 0x000fe20000010100 */
[----:B------:R-:W-:-:S04]  /*c260*/  IMAD.WIDE.U32 R4, R4, UR20, R10 ;  /* 0x0000001404047c25 */ /* 0x000fc8000f8e000a */
[----:B------:R-:W-:Y:S01]  /*c270*/  FADD.FTZ R11, -R25, R12 ;  /* 0x0000000c190b7221 */ /* 0x000fe20000010100 */
[-C--:B------:R-:W-:Y:S01]  /*c280*/  FMUL.FTZ R12, R13, R26.reuse ;  /* 0x0000001a0d0c7220 */ /* 0x080fe20000410000 */
[----:B------:R-:W-:Y:S02]  /*c290*/  IMAD.IADD R5, R5, 0x1, R15 ;  /* 0x0000000105057824 */ /* 0x000fe400078e020f */
[----:B------:R-:W-:Y:S01]  /*c2a0*/  FMUL.FTZ R11, R11, R26 ;  /* 0x0000001a0b0b7220 */ /* 0x000fe20000410000 */
[----:B------:R-:W-:Y:S01]  /*c2b0*/  LEA R10, P1, R4, UR22, 0x1 ;  /* 0x00000016040a7c11 */ /* 0x000fe2000f8208ff */
[----:B------:R-:W-:Y:S02]  /*c2c0*/  FFMA.FTZ R12, R23, R12, R21 ;  /* 0x0000000c170c7223 */ /* 0x000fe40000010015 */
[----:B------:R-:W-:Y:S01]  /*c2d0*/  FFMA.FTZ R13, R22, R11, R20 ;  /* 0x0000000b160d7223 */ /* 0x000fe20000010014 */
[----:B------:R-:W-:-:S04]  /*c2e0*/  LEA.HI.X R11, R4, UR23, R5, 0x1, P1 ;  /* 0x00000017040b7c11 */ /* 0x000fc800088f0c05 */
[----:B------:R-:W-:-:S05]  /*c2f0*/  F2FP.BF16.F32.PACK_AB R5, R12, R13 ;  /* 0x0000000d0c05723e */ /* 0x000fca00000010ff */
[----:B------:R2:W-:Y:S02]  /*c300*/  STG.E desc[UR18][R10.64], R5 ;  /* 0x000000050a007986 */ /* 0x0005e4000c101912 */
.L_x_2117:
[----:B------:R-:W-:Y:S05]  /*c310*/  BSYNC.RECONVERGENT B0 ;  /* 0x0000000000007941 */ /* 0x000fea0003800200 */
.L_x_2116:
[----:B------:R-:W-:Y:S05]  /*c320*/  @P5 BRA `(.L_x_2118) ;  /* 0xfffffff800505947 */ /* 0x000fea000383ffff */
.L_x_2105:
[----:B------:R-:W0:Y:S01]  /*c330*/  LDCU UR5, c[0x0][0x3f8] ;  /* 0x00007f00ff0577ac */ /* 0x000e220008000800 */
[----:B------:R-:W0:Y:S01]  /*c340*/  LDCU UR6, c[0x0][0x3c8] ;  /* 0x00007900ff0677ac */ /* 0x000e220008000800 */
[----:B------:R-:W-:Y:S02]  /*c350*/  UIADD3 UR9, UPT, UPT, UR10, UR9, URZ ;  /* 0x000000090a097290 */ /* 0x000fe4000fffe0ff */
[----:B------:R-:W-:Y:S02]  /*c360*/  UIADD3 UR4, UPT, UPT, UR4, 0x1, URZ ;  /* 0x0000000104047890 */ /* 0x000fe4000fffe0ff */
[----:B0-----:R-:W-:-:S04]  /*c370*/  UIMAD UR5, UR5, UR6, URZ ;  /* 0x00000006050572a4 */ /* 0x001fc8000f8e02ff */
[----:B------:R-:W-:-:S09]  /*c380*/  UISETP.GE.AND UP0, UPT, UR9, UR5, UPT ;  /* 0x000000050900728c */ /* 0x000fd2000bf06270 */
[----:B------:R-:W-:Y:S05]  /*c390*/  BRA.U !UP0, `(.L_x_2119) ;  /* 0xffffff3d08a87547 */ /* 0x000fea000b83ffff */
[----:B------:R-:W-:Y:S05]  /*c3a0*/  EXIT ;  /* 0x000000000000794d */ /* 0x000fea0003800000 */
.L_x_2120:
        /* <DEDUP_REMOVED lines=13> */
.L_x_4919:


//--------------------- .text._Z35group_norm_nhwc_fwd_one_pass_kernelI11Bf16IOBf16WLi64ELi120ELi480EEv26Group_norm_nhwc_fwd_params --------------------------
	.section	.text._Z35group_norm_nhwc_fwd_one_pass_kernelI11Bf16IOBf16WLi64ELi120ELi480EEv26Group_norm_nhwc_fwd_params,"ax",@progbits
	.align	128
        .global         _Z35group_norm_nhwc_fwd_one_pass_kernelI11Bf16IOBf16WLi64ELi120ELi480EEv26Group_norm_nhwc_fwd_params
        .type           _Z35group_norm_nhwc_fwd_one_pass_kernelI11Bf16IOBf16WLi64ELi120ELi480EEv26Group_norm_nhwc_fwd_params,@function
        .size           _Z35group_norm_nhwc_fwd_one_pass_kernelI11Bf16IOBf16WLi64ELi120ELi480EEv26Group_norm_nhwc_fwd_params,(.L_x_4920 - _Z35group_norm_nhwc_fwd_one_pass_kernelI11Bf16IOBf16WLi64ELi120ELi480EEv26Group_norm_nhwc_fwd_params)
        .other          _Z35group_norm_nhwc_fwd_one_pass_kernelI11Bf16IOBf16WLi64ELi120ELi480EEv26Group_norm_nhwc_fwd_params,@"STO_CUDA_ENTRY STV_DEFAULT"
_Z35group_norm_nhwc_fwd_one_pass_kernelI11Bf16IOBf16WLi64ELi120ELi480EEv26Group_norm_nhwc_fwd_params:
.text._Z35group_norm_nhwc_fwd_one_pass_kernelI11Bf16IOBf16WLi64ELi120ELi480EEv26Group_norm_nhwc_fwd_params:
        /* <DEDUP_REMOVED lines=29> */
[----:B-----5:R-:W-:Y:S01]  /*01d0*/  LOP3.LUT R33, R2, 0x7, RZ, 0xc0, !PT ;  /* 0x0000000702217812 */ /* 0x020fe200078ec0ff */
[----:B------:R-:W-:Y:S01]  /*01e0*/  IMAD R0, R0, 0x445, RZ ;  /* 0x0000044500007824 */ /* 0x000fe200078e02ff */
[----:B------:R-:W-:Y:S01]  /*01f0*/  ISETP.NE.AND.EX P0, PT, RZ, UR19, !P0, P1 ;  /* 0x00000013ff007c0c */ /* 0x000fe2000c705310 */
[----:B------:R-:W-:Y:S01]  /*0200*/  UIMAD UR11, UR30, 0x3, UR6 ;  /* 0x000000031e0b78a4 */ /* 0x000fe2000f8e0206 */
[----:B------:R-:W-:Y:S01]  /*0210*/  LOP3.LUT R36, R2, 0x7ffffff8, RZ, 0xc0, !PT ;  /* 0x7ffffff802247812 */ /* 0x000fe200078ec0ff */
[----:B---3--:R-:W-:Y:S01]  /*0220*/  ULEA UR16, UR4, UR16, 0x18 ;  /* 0x0000001004107291 */ /* 0x008fe2000f8ec0ff */
[----:B------:R-:W-:Y:S01]  /*0230*/  SHF.R.U32.HI R0, RZ, 0x10, R0 ;  /* 0x00000010ff007819 */ /* 0x000fe20000011600 */
[----:B------:R-:W-:-:S02]  /*0240*/  ULEA UR10, UR30, UR6, 0x1 ;  /* 0x000000061e0a7291 */ /* 0x000fc4000f8e08ff */
[----:B------:R-:W-:Y:S01]  /*0250*/  UIADD3 UR9, UPT, UPT, UR6, UR30, URZ ;  /* 0x0000001e06097290 */ /* 0x000fe2000fffe0ff */
[----:B------:R-:W-:Y:S01]  /*0260*/  PRMT R3, R0, 0x9910, RZ ;  /* 0x0000991000037816 */ /* 0x000fe200000000ff */
[----:B------:R-:W-:Y:S01]  /*0270*/  IMAD R0, R5, UR31, R0 ;  /* 0x0000001f05007c24 */ /* 0x000fe2000f8e0200 */
[----:B------:R-:W-:Y:S01]  /*0280*/  UMOV UR4, URZ ;  /* 0x000000ff00047c82 */ /* 0x000fe20008000000 */
[----:B------:R-:W-:Y:S02]  /*0290*/  UMOV UR8, UR6 ;  /* 0x0000000600087c82 */ /* 0x000fe40008000000 */
[----:B------:R-:W-:Y:S01]  /*02a0*/  IMAD R3, R3, 0x3c, RZ ;  /* 0x0000003c03037824 */ /* 0x000fe200078e02ff */
[----:B------:R-:W-:Y:S02]  /*02b0*/  IADD3 R31, PT, PT, R0, 0x8, RZ ;  /* 0x00000008001f7810 */ /* 0x000fe40007ffe0ff */
[----:B------:R-:W-:Y:S02]  /*02c0*/  SHF.R.S32.HI R35, RZ, 0x1f, R0 ;  /* 0x0000001fff237819 */ /* 0x000fe40000011400 */
[----:B------:R-:W-:-:S02]  /*02d0*/  IADD3 R3, PT, PT, RZ, -R3, RZ ;  /* 0x80000003ff037210 */ /* 0x000fc40007ffe0ff */
[----:B------:R-:W-:Y:S02]  /*02e0*/  SHF.R.S32.HI R34, RZ, 0x1f, R31 ;  /* 0x0000001fff227819 */ /* 0x000fe4000001141f */
[----:B------:R-:W-:-:S04]  /*02f0*/  PRMT R3, R3, 0x7710, RZ ;  /* 0x0000771003037816 */ /* 0x000fc800000000ff */
[----:B------:R-:W-:-:S04]  /*0300*/  IADD3 R3, PT, PT, R3, R4, RZ ;  /* 0x0000000403037210 */ /* 0x000fc80007ffe0ff */
[----:B------:R-:W-:-:S04]  /*0310*/  SHF.L.U32 R3, R3, 0x1, RZ ;  /* 0x0000000103037819 */ /* 0x000fc800000006ff */
[----:B------:R-:W-:-:S07]  /*0320*/  LOP3.LUT R32, R3, 0xffff, RZ, 0xc0, !PT ;  /* 0x0000ffff03207812 */ /* 0x000fce00078ec0ff */
.L_x_2164:
[----:B0-----:R-:W0:Y:S01]  /*0330*/  LDCU UR5, c[0x0][0x3f8] ;  /* 0x00007f00ff0577ac */ /* 0x001e220008000800 */
[----:B------:R-:W-:Y:S01]  /*0340*/  IABS R8, UR8 ;  /* 0x0000000800087c13 */ /* 0x000fe20008000000 */
[C---:B------:R-:W-:Y:S01]  /*0350*/  VIADD R21, R0.reuse, 0x18 ;  /* 0x0000001800157836 */ /* 0x040fe20000000000 */
[----:B------:R-:W-:Y:S01]  /*0360*/  IADD3 R15, PT, PT, R0, 0x10, RZ ;  /* 0x00000010000f7810 */ /* 0x000fe20007ffe0ff */
[----:B-1----:R-:W1:Y:S01]  /*0370*/  LDCU.64 UR20, c[0x0][0x3e8] ;  /* 0x00007d00ff1477ac */ /* 0x002e620008000a00 */
[----:B------:R-:W-:Y:S02]  /*0380*/  R2UR UR17, R8 ;  /* 0x00000000081172ca */ /* 0x000fe400000e0000 */
[----:B------:R-:W-:Y:S02]  /*0390*/  CS2R R28, SRZ ;  /* 0x00000000001c7805 */ /* 0x000fe4000001ff00 */
[----:B------:R-:W-:Y:S01]  /*03a0*/  SHF.R.S32.HI R9, RZ, 0x1f, R15 ;  /* 0x0000001fff097819 */ /* 0x000fe2000001140f */
[----:B--2---:R-:W2:Y:S01]  /*03b0*/  LDCU.64 UR22, c[0x0][0x3f0] ;  /* 0x00007e00ff1677ac */ /* 0x004ea20008000a00 */
[----:B------:R-:W-:-:S02]  /*03c0*/  SHF.R.S32.HI R19, RZ, 0x1f, R21 ;  /* 0x0000001fff137819 */ /* 0x000fc40000011415 */
[----:B0--34-:R-:W-:Y:S01]  /*03d0*/  MOV R3, UR5 ;  /* 0x0000000500037c02 */ /* 0x019fe20008000f00 */
        /* <DEDUP_REMOVED lines=45> */
[----:B------:R-:W-:Y:S01]  /*06b0*/  IADD3 R6, P2, PT, R32, UR17, RZ ;  /* 0x0000001120067c10 */ /* 0x000fe2000ff5e0ff */
[----:B------:R-:W-:Y:S01]  /*06c0*/  UIMAD UR5, UR19, UR23, UR5 ;  /* 0x00000017130572a4 */ /* 0x000fe2000f8e0205 */
[----:B------:R-:W-:-:S04]  /*06d0*/  MOV R3, UR17 ;  /* 0x0000001100037c02 */ /* 0x000fc80008000f00 */
[----:B------:R-:W-:Y:S02]  /*06e0*/  LEA.HI.X.SX32 R7, R3, RZ, 0x1, P2 ;  /* 0x000000ff03077211 */ /* 0x000fe400010f0eff */
[----:B------:R-:W-:Y:S02]  /*06f0*/  MOV R3, UR22 ;  /* 0x0000001600037c02 */ /* 0x000fe40008000f00 */
[----:B------:R-:W-:-:S03]  /*0700*/  ISETP.GE.U32.AND P2, PT, R5, UR20, PT ;  /* 0x0000001405007c0c */ /* 0x000fc6000bf46070 */
[----:B------:R-:W-:Y:S01]  /*0710*/  IMAD.WIDE.U32 R6, R3, UR19, R6 ;  /* 0x0000001303067c25 */ /* 0x000fe2000f8e0006 */
[----:B------:R-:W-:Y:S02]  /*0720*/  IADD3 R3, PT, PT, R0, 0x28, RZ ;  /* 0x0000002800037810 */ /* 0x000fe40007ffe0ff */
[----:B------:R-:W-:Y:S01]  /*0730*/  ISETP.GE.AND.EX P2, PT, R20, UR21, PT, P2 ;  /* 0x0000001514007c0c */ /* 0x000fe2000bf46320 */
[----:B------:R-:W-:Y:S01]  /*0740*/  @!P5 IMAD.MOV.U32 R8, RZ, RZ, R6 ;  /* 0x000000ffff08d224 */ /* 0x000fe200078e0006 */
[----:B------:R-:W-:Y:S01]  /*0750*/  IADD3 R9, PT, PT, R7, UR5, RZ ;  /* 0x0000000507097c10 */ /* 0x000fe2000fffe0ff */
[----:B0-----:R-:W-:Y:S01]  /*0760*/  @!P1 IMAD R18, R19, R16, RZ ;  /* 0x0000001013129224 */ /* 0x001fe200078e02ff */
[----:B------:R-:W-:Y:S02]  /*0770*/  ISETP.GE.U32.AND P3, PT, R3, UR20, PT ;  /* 0x0000001403007c0c */ /* 0x000fe4000bf66070 */
[----:B------:R-:W-:Y:S01]  /*0780*/  SHF.R.S32.HI R4, RZ, 0x1f, R3 ;  /* 0x0000001fff047819 */ /* 0x000fe20000011403 */
[----:B------:R-:W-:Y:S01]  /*0790*/  @!P5 IMAD.WIDE.U32 R12, R15, R12, R8 ;  /* 0x0000000c0f0cd225 */ /* 0x000fe200078e0008 */
[----:B------:R-:W-:Y:S01]  /*07a0*/  @!P1 MOV R22, R6 ;  /* 0x0000000600169202 */ /* 0x000fe20000000f00 */
[----:B------:R-:W0:Y:S01]  /*07b0*/  @!P1 LDC.64 R14, c[0x0][0x390] ;  /* 0x0000e400ff0e9b82 */ /* 0x000e220000000a00 */
[----:B------:R-:W-:Y:S01]  /*07c0*/  ISETP.GE.AND.EX P3, PT, R4, UR21, PT, P3 ;  /* 0x0000001504007c0c */ /* 0x000fe2000bf66330 */
[----:B------:R-:W-:Y:S01]  /*07d0*/  @!P1 IMAD R25, R21, R17, R18 ;  /* 0x0000001115199224 */ /* 0x000fe200078e0212 */
[----:B------:R-:W-:-:S02]  /*07e0*/  @!P5 IADD3 R13, PT, PT, R13, R23, RZ ;  /* 0x000000170d0dd210 */ /* 0x000fc40007ffe0ff */
        /* <DEDUP_REMOVED lines=10> */
[----:B------:R-:W-:-:S05]  /*0890*/  @!P1 IADD3 R17, PT, PT, R17, R25, RZ ;  /* 0x0000001911119210 */ /* 0x000fca0007ffe0ff */
[----:B--2---:R-:W2:Y:S01]  /*08a0*/  @!P2 LDC.64 R10, c[0x0][0x390] ;  /* 0x0000e400ff0aab82 */ /* 0x004ea20000000a00 */
[----:B0-----:R-:W-:Y:S01]  /*08b0*/  @!P1 LEA R14, P6, R16, R14, 0x1 ;  /* 0x0000000e100e9211 */ /* 0x001fe200078c08ff */
[----:B------:R-:W-:-:S03]  /*08c0*/  HFMA2 R30, -RZ, RZ, 0, 0 ;  /* 0x00000000ff1e7431 */ /* 0x000fc600000001ff */
[----:B------:R-:W-:-:S03]  /*08d0*/  @!P1 LEA.HI.X R15, R16, R15, R17, 0x1, P6 ;  /* 0x0000000f100f9211 */ /* 0x000fc600030f0c11 */
[----:B------:R-:W0:Y:S01]  /*08e0*/  @!P3 LDC.64 R16, c[0x0][0x390] ;  /* 0x0000e400ff10bb82 */ /* 0x000e220000000a00 */
[----:B-1----:R-:W-:Y:S01]  /*08f0*/  @!P2 IMAD R24, R20, R12, RZ ;  /* 0x0000000c1418a224 */ /* 0x002fe200078e02ff */
[----:B------:R-:W-:Y:S01]  /*0900*/  @!P2 MOV R21, R9 ;  /* 0x000000090015a202 */ /* 0x000fe20000000f00 */
[----:B------:R-:W-:Y:S01]  /*0910*/  @!P2 IMAD.MOV.U32 R20, RZ, RZ, R6 ;  /* 0x000000ffff14a224 */ /* 0x000fe200078e0006 */
[----:B------:R1:W5:Y:S01]  /*0920*/  @!P1 LDG.E R30, desc[UR24][R14.64] ;  /* 0x000000180e1e9981 */ /* 0x000362000c1e1900 */
[C---:B------:R-:W-:Y:S02]  /*0930*/  @!P2 IMAD R24, R5.reuse, R13, R24 ;  /* 0x0000000d0518a224 */ /* 0x040fe400078e0218 */
[----:B----4-:R-:W-:Y:S01]  /*0940*/  @!P3 IMAD R4, R4, R18, RZ ;  /* 0x000000120404b224 */ /* 0x010fe200078e02ff */
[----:B------:R-:W4:Y:S01]  /*0950*/  @!P4 LDC.64 R22, c[0x0][0x3e0] ;  /* 0x0000f800ff16cb82 */ /* 0x000f220000000a00 */
[----:B------:R-:W-:Y:S01]  /*0960*/  @!P2 IMAD.WIDE.U32 R12, R5, R12, R20 ;  /* 0x0000000c050ca225 */ /* 0x000fe200078e0014 */
[----:B------:R-:W-:-:S03]  /*0970*/  @!P3 MOV R5, R9 ;  /* 0x000000090005b202 */ /* 0x000fc60000000f00 */
[----:B------:R-:W-:Y:S01]  /*0980*/  @!P3 IMAD R20, R3, R19, R4 ;  /* 0x000000130314b224 */ /* 0x000fe200078e0204 */
[----:B------:R-:W-:Y:S02]  /*0990*/  @!P3 MOV R4, R6 ;  /* 0x000000060004b202 */ /* 0x000fe40000000f00 */
[----:B-1----:R-:W1:Y:S01]  /*09a0*/  @!P5 LDC.64 R14, c[0x0][0x3e0] ;  /* 0x0000f800ff0edb82 */ /* 0x002e620000000a00 */
[----:B------:R-:W-:Y:S02]  /*09b0*/  @!P2 IADD3 R24, PT, PT, R13, R24, RZ ;  /* 0x000000180d18a210 */ /* 0x000fe40007ffe0ff */
[----:B------:R-:W-:Y:S01]  /*09c0*/  @!P3 IMAD.WIDE.U32 R18, R3, R18, R4 ;  /* 0x000000120312b225 */ /* 0x000fe200078e0004 */
[----:B--2---:R-:W-:-:S04]  /*09d0*/  @!P2 LEA R10, P1, R12, R10, 0x1 ;  /* 0x0000000a0c0aa211 */ /* 0x004fc800078208ff */
[----:B------:R-:W2:Y:S01]  /*09e0*/  @!P4 LDC.64 R4, c[0x0][0x390] ;  /* 0x0000e400ff04cb82 */ /* 0x000ea20000000a00 */
[----:B------:R-:W-:Y:S02]  /*09f0*/  @!P2 LEA.HI.X R11, R12, R11, R24, 0x1, P1 ;  /* 0x0000000b0c0ba211 */ /* 0x000fe400008f0c18 */
[----:B------:R-:W-:-:S05]  /*0a00*/  @!P3 IADD3 R20, PT, PT, R19, R20, RZ ;  /* 0x000000141314b210 */ /* 0x000fca0007ffe0ff */
[----:B------:R-:W2:Y:S01]  /*0a10*/  @!P5 LDC.64 R12, c[0x0][0x390] ;  /* 0x0000e400ff0cdb82 */ /* 0x000ea20000000a00 */
[----:B0-----:R-:W-:Y:S01]  /*0a20*/  @!P3 LEA R16, P1, R18, R16, 0x1 ;  /* 0x000000101210b211 */ /* 0x001fe200078208ff */
[----:B----4-:R-:W-:Y:S01]  /*0a30*/  @!P4 IMAD R24, R34, R22, RZ ;  /* 0x000000162218c224 */ /* 0x010fe200078e02ff */
[----:B------:R-:W-:Y:S02]  /*0a40*/  @!P4 MOV R21, R9 ;  /* 0x000000090015c202 */ /* 0x000fe40000000f00 */
[----:B------:R-:W-:Y:S02]  /*0a50*/  CS2R R26, SRZ ;  /* 0x00000000001a7805 */ /* 0x000fe4000001ff00 */
[----:B------:R-:W-:Y:S01]  /*0a60*/  @!P3 LEA.HI.X R17, R18, R17, R20, 0x1, P1 ;  /* 0x000000111211b211 */ /* 0x000fe200008f0c14 */
[----:B------:R-:W4:Y:S01]  /*0a70*/  @!P2 LDG.E R29, desc[UR24][R10.64] ;  /* 0x000000180a1da981 */ /* 0x000f22000c1e1900 */
[-C--:B------:R-:W-:Y:S01]  /*0a80*/  @!P4 MOV R20, R6.reuse ;  /* 0x000000060014c202 */ /* 0x080fe20000000f00 */
[----:B------:R-:W-:Y:S01]  /*0a90*/  VIADD R19, R0, 0x30 ;  /* 0x0000003000137836 */ /* 0x000fe20000000000 */
[----:B------:R-:W-:Y:S01]  /*0aa0*/  @!P5 MOV R25, R9 ;  /* 0x000000090019d202 */ /* 0x000fe20000000f00 */
[----:B------:R-:W-:Y:S01]  /*0ab0*/  @!P4 IMAD R3, R31, R23, R24 ;  /* 0x000000171f03c224 */ /* 0x000fe200078e0218 */
[----:B------:R-:W-:Y:S01]  /*0ac0*/  @!P5 MOV R24, R6 ;  /* 0x000000060018d202 */ /* 0x000fe20000000f00 */
[----:B-1----:R-:W-:Y:S01]  /*0ad0*/  @!P5 IMAD R18, R35, R14, RZ ;  /* 0x0000000e2312d224 */ /* 0x002fe200078e02ff */
[----:B------:R-:W4:Y:S01]  /*0ae0*/  @!P3 LDG.E R27, desc[UR24][R16.64] ;  /* 0x00000018101bb981 */ /* 0x000f22000c1e1900 */
[----:B------:R-:W-:Y:S01]  /*0af0*/  @!P4 IMAD.WIDE.U32 R22, R31, R22, R20 ;  /* 0x000000161f16c225 */ /* 0x000fe200078e0014 */
[----:B------:R-:W-:-:S02]  /*0b00*/  ISETP.GE.U32.AND P1, PT, R19, UR20, PT ;  /* 0x0000001413007c0c */ /* 0x000fc4000bf26070 */
[----:B------:R-:W-:Y:S01]  /*0b10*/  SHF.R.S32.HI R20, RZ, 0x1f, R19 ;  /* 0x0000001fff147819 */ /* 0x000fe20000011413 */
[C---:B------:R-:W-:Y:S01]  /*0b20*/  @!P5 IMAD R21, R0.reuse, R15, R18 ;  /* 0x0000000f0015d224 */ /* 0x040fe200078e0212 */
[----:B------:R-:W-:Y:S01]  /*0b30*/  @!P4 IADD3 R3, PT, PT, R23, R3, RZ ;  /* 0x000000031703c210 */ /* 0x000fe20007ffe0ff */
[----:B------:R-:W-:Y:S01]  /*0b40*/  @!P5 IMAD.WIDE.U32 R14, R0, R14, R24 ;  /* 0x0000000e000ed225 */ /* 0x000fe200078e0018 */
[----:B--2---:R-:W-:Y:S02]  /*0b50*/  @!P4 LEA R4, P6, R22, R4, 0x1 ;  /* 0x000000041604c211 */ /* 0x004fe400078c08ff */
[----:B------:R-:W-:Y:S02]  /*0b60*/  ISETP.GE.AND.EX P1, PT, R20, UR21, PT, P1 ;  /* 0x0000001514007c0c */ /* 0x000fe4000bf26310 */
[----:B------:R-:W-:Y:S02]  /*0b70*/  @!P4 LEA.HI.X R5, R22, R5, R3, 0x1, P6 ;  /* 0x000000051605c211 */ /* 0x000fe400030f0c03 */
[----:B------:R-:W-:-:S02]  /*0b80*/  @!P5 IADD3 R21, PT, PT, R15, R21, RZ ;  /* 0x000000150f15d210 */ /* 0x000fc40007ffe0ff */
[----:B------:R-:W-:Y:S01]  /*0b90*/  @!P5 LEA R12, P6, R14, R12, 0x1 ;  /* 0x0000000c0e0cd211 */ /* 0x000fe200078c08ff */
[----:B------:R-:W-:Y:S01]  /*0ba0*/  VIADD R3, R0, 0x38 ;  /* 0x0000003800037836 */ /* 0x000fe20000000000 */
[----:B------:R-:W2:Y:S02]  /*0bb0*/  @!P4 LDG.E R26, desc[UR24][R4.64] ;  /* 0x00000018041ac981 */ /* 0x000ea4000c1e1900 */
[----:B------:R-:W-:Y:S01]  /*0bc0*/  @!P5 LEA.HI.X R13, R14, R13, R21, 0x1, P6 ;  /* 0x0000000d0e0dd211 */ /* 0x000fe200030f0c15 */
[----:B------:R-:W-:Y:S02]  /*0bd0*/  HFMA2 R21, -RZ, RZ, 0, 0 ;  /* 0x00000000ff157431 */ /* 0x000fe400000001ff */
[----:B------:R-:W0:Y:S01]  /*0be0*/  @!P1 LDC.64 R14, c[0x0][0x3e0] ;  /* 0x0000f800ff0e9b82 */ /* 0x000e220000000a00 */
[----:B------:R-:W-:Y:S02]  /*0bf0*/  ISETP.GE.U32.AND P6, PT, R3, UR20, PT ;  /* 0x0000001403007c0c */ /* 0x000fe4000bfc6070 */
[----:B------:R-:W-:Y:S01]  /*0c00*/  SHF.R.S32.HI R18, RZ, 0x1f, R3 ;  /* 0x0000001fff127819 */ /* 0x000fe20000011403 */
[----:B------:R1:W4:Y:S03]  /*0c10*/  @!P5 LDG.E R21, desc[UR24][R12.64] ;  /* 0x000000180c15d981 */ /* 0x000326000c1e1900 */
[----:B------:R-:W-:Y:S01]  /*0c20*/  ISETP.GE.AND.EX P4, PT, R18, UR21, PT, P6 ;  /* 0x0000001512007c0c */ /* 0x000fe2000bf86360 */
[----:B-1----:R-:W1:Y:S01]  /*0c30*/  @!P1 LDC.64 R12, c[0x0][0x390] ;  /* 0x0000e400ff0c9b82 */ /* 0x002e620000000a00 */
[----:B------:R-:W-:-:S02]  /*0c40*/  @!P1 MOV R10, R6 ;  /* 0x00000006000a9202 */ /* 0x000fc40000000f00 */
[----:B------:R-:W-:-:S09]  /*0c50*/  @!P1 MOV R11, R9 ;  /* 0x00000009000b9202 */ /* 0x000fd20000000f00 */
[----:B------:R-:W1:Y:S01]  /*0c60*/  @!P4 LDC.64 R4, c[0x0][0x3e0] ;  /* 0x0000f800ff04cb82 */ /* 0x000e620000000a00 */
[----:B0-----:R-:W-:-:S04]  /*0c70*/  @!P1 IMAD R20, R20, R14, RZ ;  /* 0x0000000e14149224 */ /* 0x001fc800078e02ff */
[C---:B------:R-:W-:Y:S02]  /*0c80*/  @!P1 IMAD R23, R19.reuse, R15, R20 ;  /* 0x0000000f13179224 */ /* 0x040fe400078e0214 */
[----:B------:R-:W-:Y:S02]  /*0c90*/  @!P1 IMAD.WIDE.U32 R14, R19, R14, R10 ;  /* 0x0000000e130e9225 */ /* 0x000fe400078e000a */
[----:B------:R-:W0:Y:S02]  /*0ca0*/  @!P4 LDC.64 R10, c[0x0][0x390] ;  /* 0x0000e400ff0acb82 */ /* 0x000e240000000a00 */
[----:B------:R-:W-:Y:S01]  /*0cb0*/  HFMA2 R20, -RZ, RZ, 0, 0 ;  /* 0x00000000ff147431 */ /* 0x000fe200000001ff */
[----:B------:R-:W-:Y:S02]  /*0cc0*/  @!P1 IADD3 R15, PT, PT, R15, R23, RZ ;  /* 0x000000170f0f9210 */ /* 0x000fe40007ffe0ff */
[----:B-1----:R-:W-:-:S04]  /*0cd0*/  @!P1 LEA R12, P2, R14, R12, 0x1 ;  /* 0x0000000c0e0c9211 */ /* 0x002fc800078408ff */
[----:B------:R-:W-:-:S05]  /*0ce0*/  @!P1 LEA.HI.X R13, R14, R13, R15, 0x1, P2 ;  /* 0x0000000d0e0d9211 */ /* 0x000fca00010f0c0f */
[----:B------:R1:W4:Y:S01]  /*0cf0*/  @!P1 LDG.E R20, desc[UR24][R12.64] ;  /* 0x000000180c149981 */ /* 0x000322000c1e1900 */
[----:B------:R-:W-:-:S04]  /*0d00*/  @!P4 IMAD R18, R18, R4, RZ ;  /* 0x000000041212c224 */ /* 0x000fc800078e02ff */
        /* <DEDUP_REMOVED lines=10> */
[C---:B---3--:R-:W-:Y:S02]  /*0db0*/  PRMT R12, R28.reuse, 0x7632, R12 ;  /* 0x000076321c0c7816 */ /* 0x048fe4000000000c */
[----:B------:R-:W-:Y:S02]  /*0dc0*/  SHF.L.U32 R28, R28, 0x10, RZ ;  /* 0x000000101c1c7819 */ /* 0x000fe400000006ff */
[C---:B-----5:R-:W-:Y:S02]  /*0dd0*/  PRMT R11, R30.reuse, 0x7632, R11 ;  /* 0x000076321e0b7816 */ /* 0x060fe4000000000b */
[----:B------:R-:W-:Y:S02]  /*0de0*/  SHF.L.U32 R30, R30, 0x10, RZ ;  /* 0x000000101e1e7819 */ /* 0x000fe400000006ff */
[----:B--2---:R-:W-:-:S02]  /*0df0*/  PRMT R3, R26, 0x7632, R3 ;  /* 0x000076321a037816 */ /* 0x004fc40000000003 */
[----:B----4-:R-:W-:-:S04]  /*0e00*/  PRMT R18, R21, 0x7632, R18 ;  /* 0x0000763215127816 */ /* 0x010fc80000000012 */
[----:B------:R-:W-:Y:S02]  /*0e10*/  SHF.L.U32 R18, R18, 0x10, RZ ;  /* 0x0000001012127819 */ /* 0x000fe400000006ff */
[----:B------:R-:W-:-:S03]  /*0e20*/  SHF.L.U32 R21, R21, 0x10, RZ ;  /* 0x0000001015157819 */ /* 0x000fc600000006ff */
[----:B------:R-:W-:Y:S01]  /*0e30*/  FMUL.FTZ R4, R18, R18 ;  /* 0x0000001212047220 */ /* 0x000fe20000410000 */
[----:B------:R-:W-:-:S03]  /*0e40*/  SHF.L.U32 R3, R3, 0x10, RZ ;  /* 0x0000001003037819 */ /* 0x000fc600000006ff */
[----:B------:R-:W-:Y:S01]  /*0e50*/  FFMA.FTZ R5, R21, R21, R4 ;  /* 0x0000001515057223 */ /* 0x000fe20000010004 */
[----:B------:R-:W-:Y:S01]  /*0e60*/  SHF.L.U32 R26, R26, 0x10, RZ ;  /* 0x000000101a1a7819 */ /* 0x000fe200000006ff */
[----:B------:R-:W-:Y:S02]  /*0e70*/  IMAD.U32 R4, R12, 0x10000, RZ ;  /* 0x000100000c047824 */ /* 0x000fe400078e00ff */
[----:B------:R-:W-:Y:S01]  /*0e80*/  FMUL.FTZ R13, R3, R3 ;  /* 0x00000003030d7220 */ /* 0x000fe20000410000 */
[----:B------:R-:W-:Y:S01]  /*0e90*/  FADD.FTZ R10, RZ, R5 ;  /* 0x00000005ff0a7221 */ /* 0x000fe20000010000 */
[----:B------:R-:W-:Y:S01]  /*0ea0*/  SHF.L.U32 R5, R11, 0x10, RZ ;  /* 0x000000100b057819 */ /* 0x000fe200000006ff */
[----:B------:R-:W-:Y:S01]  /*0eb0*/  FMUL.FTZ R11, R4, R4 ;  /* 0x00000004040b7220 */ /* 0x000fe20000410000 */
[----:B------:R-:W-:-:S03]  /*0ec0*/  FFMA.FTZ R13, R26, R26, R13 ;  /* 0x0000001a1a0d7223 */ /* 0x000fc6000001000d */
[----:B------:R-:W-:Y:S01]  /*0ed0*/  FFMA.FTZ R12, R28, R28, R11 ;  /* 0x0000001c1c0c7223 */ /* 0x000fe2000001000b */
[----:B------:R-:W-:Y:S01]  /*0ee0*/  FADD.FTZ R13, R10, R13 ;  /* 0x0000000d0a0d7221 */ /* 0x000fe20000010000 */
[----:B------:R-:W-:Y:S01]  /*0ef0*/  FMUL.FTZ R11, R5, R5 ;  /* 0x00000005050b7220 */ /* 0x000fe20000410000 */
[----:B------:R-:W-:Y:S02]  /*0f00*/  PRMT R10, R29, 0x7632, R10 ;  /* 0x000076321d0a7816 */ /* 0x000fe4000000000a */
[----:B------:R-:W-:Y:S01]  /*0f10*/  FADD.FTZ R12, R13, R12 ;  /* 0x0000000c0d0c7221 */ /* 0x000fe20000010000 */
[----:B------:R-:W-:Y:S01]  /*0f20*/  FFMA.FTZ R11, R30, R30, R11 ;  /* 0x0000001e1e0b7223 */ /* 0x000fe2000001000b */
[----:B------:R-:W-:-:S03]  /*0f30*/  SHF.L.U32 R10, R10, 0x10, RZ ;  /* 0x000000100a0a7819 */ /* 0x000fc600000006ff */
[--C-:B------:R-:W-:Y:S01]  /*0f40*/  FADD.FTZ R12, R12, R11.reuse ;  /* 0x0000000b0c0c7221 */ /* 0x100fe20000010000 */
[----:B------:R-:W-:Y:S01]  /*0f50*/  PRMT R11, R27, 0x7632, R11 ;  /* 0x000076321b0b7816 */ /* 0x000fe2000000000b */
[----:B------:R-:W-:Y:S01]  /*0f60*/  FMUL.FTZ R14, R10, R10 ;  /* 0x0000000a0a0e7220 */ /* 0x000fe20000410000 */
[----:B------:R-:W-:Y:S01]  /*0f70*/  SHF.L.U32 R29, R29, 0x10, RZ ;  /* 0x000000101d1d7819 */ /* 0x000fe200000006ff */
[----:B------:R-:W-:Y:S01]  /*0f80*/  FADD.FTZ R13, R21, R18 ;  /* 0x00000012150d7221 */ /* 0x000fe20000010000 */
[----:B------:R-:W-:Y:S01]  /*0f90*/  SHF.L.U32 R11, R11, 0x10, RZ ;  /* 0x000000100b0b7819 */ /* 0x000fe200000006ff */
[----:B------:R-:W-:Y:S02]  /*0fa0*/  IMAD.U32 R27, R27, 0x10000, RZ ;  /* 0x000100001b1b7824 */ /* 0x000fe400078e00ff */
[----:B------:R-:W-:Y:S01]  /*0fb0*/  FFMA.FTZ R15, R29, R29, R14 ;  /* 0x0000001d1d0f7223 */ /* 0x000fe2000001000e */
        /* <DEDUP_REMOVED lines=20> */
[----:B------:R-:W-:Y:S02]  /*1100*/  PRMT R17, R19, 0x7632, R17 ;  /* 0x0000763213117816 */ /* 0x000fe40000000011 */
        /* <DEDUP_REMOVED lines=36> */
[----:B------:R-:W3:Y:S01]  /*1350*/  S2R R13, SR_TID.X ;  /* 0x00000000000d7919 */ /* 0x000ee20000002100 */
[----:B------:R-:W-:Y:S01]  /*1360*/  ISETP.NE.AND P1, PT, R37, RZ, PT ;  /* 0x000000ff2500720c */ /* 0x000fe20003f25270 */
[----:B01----:R-:W-:Y:S01]  /*1370*/  FADD.FTZ R14, R22, R25 ;  /* 0x00000019160e7221 */ /* 0x003fe20000010000 */
[----:B--2---:R-:W-:Y:S01]  /*1380*/  FADD.FTZ R15, R23, R24 ;  /* 0x00000018170f7221 */ /* 0x004fe20000010000 */
[----:B---3--:R-:W-:-:S04]  /*1390*/  SHF.R.U32.HI R13, RZ, 0x2, R13 ;  /* 0x00000002ff0d7819 */ /* 0x008fc8000001160d */
[----:B------:R-:W-:-:S06]  /*13a0*/  LOP3.LUT R13, R13, 0xf8, RZ, 0xc0, !PT ;  /* 0x000000f80d0d7812 */ /* 0x000fcc00078ec0ff */
[----:B------:R3:W-:Y:S02]  /*13b0*/  @!P1 STS.64 [R13+UR16+0x10], R14 ;  /* 0x0000100e0d009988 */ /* 0x0007e40008000a10 */
.L_x_2122:
[----:B------:R-:W-:Y:S05]  /*13c0*/  BSYNC.RECONVERGENT B0 ;  /* 0x0000000000007941 */ /* 0x000fea0003800200 */
.L_x_2121:
[----:B------:R-:W4:Y:S01]  /*13d0*/  S2R R12, SR_TID.X ;  /* 0x00000000000c7919 */ /* 0x000f220000002100 */
[----:B------:R-:W-:Y:S01]  /*13e0*/  BSSY.RECONVERGENT B0, `(.L_x_2123) ;  /* 0x000002c000007945 */ /* 0x000fe20003800200 */
[----:B------:R-:W-:Y:S01]  /*13f0*/  BAR.SYNC.DEFER_BLOCKING 0x0 ;  /* 0x0000000000007b1d */ /* 0x000fe20000010000 */
[----:B------:R-:W-:Y:S02]  /*1400*/  ISETP.GE.U32.AND P1, PT, R2, 0x2, PT ;  /* 0x000000020200780c */ /* 0x000fe40003f26070 */
[----:B----4-:R-:W-:-:S13]  /*1410*/  ISETP.NE.AND P3, PT, R12, RZ, PT ;  /* 0x000000ff0c00720c */ /* 0x010fda0003f65270 */
[----:B------:R-:W-:Y:S05]  /*1420*/  @P3 BRA `(.L_x_2124) ;  /* 0x00000000009c3947 */ /* 0x000fea0003800000 */
[----:B------:R-:W4:Y:S01]  /*1430*/  S2UR UR18, SR_CgaCtaId ;  /* 0x00000000001279c3 */ /* 0x000f220000008800 */
[----:B------:R-:W-:Y:S02]  /*1440*/  UMOV UR5, 0x400 ;  /* 0x0000040000057882 */ /* 0x000fe40000000000 */
[----:B----4-:R-:W-:-:S09]  /*1450*/  ULEA UR5, UR18, UR5, 0x18 ;  /* 0x0000000512057291 */ /* 0x010fd2000f8ec0ff */
[----:B---3--:R-:W3:Y:S02]  /*1460*/  LDS.64 R12, [UR5+0x18] ;  /* 0x00001805ff0c7984 */ /* 0x008ee40008000a00 */
[----:B---3--:R-:W-:Y:S01]  /*1470*/  FADD.FTZ R23, R14, R12 ;  /* 0x0000000c0e177221 */ /* 0x008fe20000010000 */
[----:B------:R-:W-:Y:S02]  /*1480*/  FADD.FTZ R22, R15, R13 ;  /* 0x0000000d0f167221 */ /* 0x000fe40000010000 */
[----:B0-----:R-:W0:Y:S02]  /*1490*/  LDS.128 R12, [UR5+0x20] ;  /* 0x00002005ff0c7984 */ /* 0x001e240008000c00 */
        /* <DEDUP_REMOVED lines=32> */
.L_x_2124:
[----:B------:R-:W-:Y:S05]  /*16a0*/  BSYNC.RECONVERGENT B0 ;  /* 0x0000000000007941 */ /* 0x000fea0003800200 */
.L_x_2123:
[----:B------:R-:W-:Y:S05]  /*16b0*/  @!P1 BRA `(.L_x_2125) ;  /* 0x0000000c00a89947 */ /* 0x000fea0003800000 */
[----:B---3--:R-:W3:Y:S01]  /*16c0*/  LDC.64 R12, c[0x0][0x3b8] ;  /* 0x0000ee00ff0c7b82 */ /* 0x008ee20000000a00 */
[----:B------:R-:W-:Y:S01]  /*16d0*/  ULOP3.LUT UR5, UR4, 0x1, URZ, 0xc0, !UPT ;  /* 0x0000000104057892 */ /* 0x000fe2000f8ec0ff */
[----:B------:R-:W-:-:S03]  /*16e0*/  ISETP.GE.U32.AND P1, PT, R2, 0x8, PT ;  /* 0x000000080200780c */ /* 0x000fc60003f26070 */
[----:B------:R-:W-:-:S06]  /*16f0*/  UIMAD UR5, UR5, UR30, URZ ;  /* 0x0000001e050572a4 */ /* 0x000fcc000f8e02ff */
[----:B------:R-:W-:-:S05]  /*1700*/  IMAD R22, R2, UR5, RZ ;  /* 0x0000000502167c24 */ /* 0x000fca000f8e02ff */
[----:B------:R-:W-:-:S05]  /*1710*/  SHF.L.U32 R23, R22, 0x1, RZ ;  /* 0x0000000116177819 */ /* 0x000fca00000006ff */
[----:B---3--:R-:W-:-:S03]  /*1720*/  IMAD.WIDE R12, R23, 0x4, R12 ;  /* 0x00000004170c7825 */ /* 0x008fc600078e020c */
[----:B------:R-:W-:Y:S02]  /*1730*/  R2UR UR28, R12 ;  /* 0x000000000c1c72ca */ /* 0x000fe400000e0000 */
[----:B------:R-:W-:Y:S01]  /*1740*/  R2UR UR29, R13 ;  /* 0x000000000d1d72ca */ /* 0x000fe200000e0000 */
[----:B------:R-:W-:-:S14]  /*1750*/  @P3 BRA `(.L_x_2126) ;  /* 0x0000000000683947 */ /* 0x000fdc0003800000 */
[----:B------:R-:W-:-:S06]  /*1760*/  UIMAD.WIDE.U32 UR18, UR32, 0x8, UR28 ;  /* 0x00000008201278a5 */ /* 0x000fcc000f8e001c */
[----:B------:R-:W-:Y:S01]  /*1770*/  MOV R12, UR18 ;  /* 0x00000012000c7c02 */ /* 0x000fe20008000f00 */
[----:B------:R-:W-:Y:S01]  /*1780*/  IMAD.U32 R13, RZ, RZ, UR19 ;  /* 0x00000013ff0d7e24 */ /* 0x000fe2000f8e00ff */
[----:B------:R-:W-:Y:S02]  /*1790*/  UIADD3 UR19, UPT, UPT, UR5, UR6, URZ ;  /* 0x0000000605137290 */ /* 0x000fe4000fffe0ff */
[----:B------:R-:W-:Y:S02]  /*17a0*/  ULOP3.LUT UP1, UR18, UR4, 0x2, URZ, 0xc0, !UPT ;  /* 0x0000000204127892 */ /* 0x000fe4000f82c0ff */
[----:B------:R3:W-:Y:S02]  /*17b0*/  STG.E.64 desc[UR24][R12.64], R14 ;  /* 0x0000000e0c007986 */ /* 0x0007e4000c101b18 */
[----:B------:R-:W-:Y:S01]  /*17c0*/  MOV R23, UR19 ;  /* 0x0000001300177c02 */ /* 0x000fe20008000f00 */
[----:B------:R-:W-:Y:S01]  /*17d0*/  UIADD3 UR18, UPT, UPT, -UR18, 0x1, URZ ;  /* 0x0000000112127890 */ /* 0x000fe2000fffe1ff */
[----:B------:R-:W-:-:S05]  /*17e0*/  MOV R22, UR19 ;  /* 0x0000001300167c02 */ /* 0x000fca0008000f00 */
[----:B-1----:R-:W-:Y:S01]  /*17f0*/  MOV R25, UR18 ;  /* 0x0000001200197c02 */ /* 0x002fe20008000f00 */
[----:B---3--:R-:W1:Y:S02]  /*1800*/  LDC.64 R12, c[0x0][0x3b0] ;  /* 0x0000ec00ff0c7b82 */ /* 0x008e640000000a00 */
        /* <DEDUP_REMOVED lines=9> */
[----:B---3--:R-:W-:Y:S05]  /*18a0*/  @!P2 BRA `(.L_x_2126) ;  /* 0x000000000014a947 */ /* 0x008fea0003800000 */
.L_x_2127:
[----:B------:R-:W3:Y:S04]  /*18b0*/  LDG.E.STRONG.GPU R22, desc[UR24][R12.64] ;  /* 0x000000180c167981 */ /* 0x000ee8000c1ef900 */
[----:B---3--:R-:W-:Y:S01]  /*18c0*/  CCTL.IVALL ;  /* 0x00000000ff00798f */ /* 0x008fe20002000000 */
[----:B------:R-:W-:Y:S05]  /*18d0*/  YIELD ;  /* 0x0000000000007946 */ /* 0x000fea0003800000 */
[----:B------:R-:W-:-:S13]  /*18e0*/  ISETP.NE.AND P2, PT, R22, R23, PT ;  /* 0x000000171600720c */ /* 0x000fda0003f45270 */
[----:B------:R-:W-:Y:S05]  /*18f0*/  @P2 BRA `(.L_x_2127) ;  /* 0xfffffffc00ec2947 */ /* 0x000fea000383ffff */
.L_x_2126:
        /* <DEDUP_REMOVED lines=14> */
.L_x_2129:
[----:B------:R-:W-:-:S13]  /*19e0*/  ISETP.EQ.OR P1, PT, RZ, UR33, P3 ;  /* 0x00000021ff007c0c */ /* 0x000fda0009f22670 */
[----:B------:R-:W-:-:S05]  /*19f0*/  VOTEU.ALL UP1, P1 ;  /* 0x0000000000ff7886 */ /* 0x000fca0000820000 */
        /* <DEDUP_REMOVED lines=8> */
[----:B------:R-:W-:-:S06]  /*1a80*/  @!UP1 UIMAD.WIDE.U32 UR34, UR19, 0x8, UR28 ;  /* 0x00000008132298a5 */ /* 0x000fcc000f8e001c */
[----:B------:R-:W-:Y:S01]  /*1a90*/  IMAD.U32 R12, RZ, RZ, UR34 ;  /* 0x00000022ff0c7e24 */ /* 0x000fe2000f8e00ff */
[----:B------:R-:W-:-:S06]  /*1aa0*/  MOV R13, UR35 ;  /* 0x00000023000d7c02 */ /* 0x000fcc0008000f00 */
[----:B------:R-:W3:Y:S01]  /*1ab0*/  @!P2 LDG.E.64 R12, desc[UR24][R12.64] ;  /* 0x000000180c0ca981 */ /* 0x000ee2000c1e1b00 */
[----:B------:R-:W-:Y:S01]  /*1ac0*/  UIADD3 UR34, UPT, UPT, UR5, 0x2, URZ ;  /* 0x0000000205227890 */ /* 0x000fe2000fffe0ff */
[----:B0-----:R-:W-:-:S05]  /*1ad0*/  @!P1 FADD.FTZ R14, R14, R22 ;  /* 0x000000160e0e9221 */ /* 0x001fca0000010000 */
[----:B------:R-:W-:Y:S01]  /*1ae0*/  MOV R22, UR34 ;  /* 0x0000002200167c02 */ /* 0x000fe20008000f00 */
[----:B------:R-:W-:-:S03]  /*1af0*/  @!P1 FADD.FTZ R15, R15, R23 ;  /* 0x000000170f0f9221 */ /* 0x000fc60000010000 */
[----:B------:R-:W-:-:S13]  /*1b00*/  ISETP.EQ.OR P1, PT, R22, UR31, P3 ;  /* 0x0000001f16007c0c */ /* 0x000fda0009f22670 */
[----:B------:R-:W-:-:S05]  /*1b10*/  VOTEU.ALL UP1, P1 ;  /* 0x0000000000ff7886 */ /* 0x000fca0000820000 */
[----:B------:R-:W-:-:S06]  /*1b20*/  @!UP1 UIMAD.WIDE.U32 UR34, UR20, 0x8, UR28 ;  /* 0x00000008142298a5 */ /* 0x000fcc000f8e001c */
[----:B------:R-:W-:Y:S02]  /*1b30*/  MOV R22, UR34 ;  /* 0x0000002200167c02 */ /* 0x000fe40008000f00 */
[----:B------:R-:W-:Y:S01]  /*1b40*/  MOV R23, UR35 ;  /* 0x0000002300177c02 */ /* 0x000fe20008000f00 */
[----:B------:R-:W-:Y:S01]  /*1b50*/  UIADD3 UR34, UPT, UPT, UR5, 0x3, URZ ;  /* 0x0000000305227890 */ /* 0x000fe2000fffe0ff */
[----:B---3--:R-:W-:-:S04]  /*1b60*/  @!P2 FADD.FTZ R14, R14, R12 ;  /* 0x0000000c0e0ea221 */ /* 0x008fc80000010000 */
[----:B------:R-:W3:Y:S01]  /*1b70*/  @!P1 LDG.E.64 R22, desc[UR24][R22.64] ;  /* 0x0000001816169981 */ /* 0x000ee2000c1e1b00 */
[----:B------:R-:W-:Y:S01]  /*1b80*/  MOV R12, UR34 ;  /* 0x00000022000c7c02 */ /* 0x000fe20008000f00 */
[----:B------:R-:W-:-:S03]  /*1b90*/  @!P2 FADD.FTZ R15, R15, R13 ;  /* 0x0000000d0f0fa221 */ /* 0x000fc60000010000 */
[----:B------:R-:W-:-:S13]  /*1ba0*/  ISETP.EQ.OR P2, PT, R12, UR31, P3 ;  /* 0x0000001f0c007c0c */ /* 0x000fda0009f42670 */
[----:B------:R-:W-:-:S05]  /*1bb0*/  VOTEU.ALL UP1, P2 ;  /* 0x0000000000ff7886 */ /* 0x000fca0001020000 */
[----:B------:R-:W-:-:S06]  /*1bc0*/  @!UP1 UIMAD.WIDE.U32 UR34, UR21, 0x8, UR28 ;  /* 0x00000008152298a5 */ /* 0x000fcc000f8e001c */
[----:B------:R-:W-:Y:S01]  /*1bd0*/  MOV R12, UR34 ;  /* 0x00000022000c7c02 */ /* 0x000fe20008000f00 */
[----:B------:R-:W-:-:S06]  /*1be0*/  IMAD.U32 R13, RZ, RZ, UR35 ;  /* 0x00000023ff0d7e24 */ /* 0x000fcc000f8e00ff */
[----:B------:R-:W4:Y:S01]  /*1bf0*/  @!P2 LDG.E.64 R12, desc[UR24][R12.64] ;  /* 0x000000180c0ca981 */ /* 0x000f22000c1e1b00 */
[----:B------:R-:W-:Y:S01]  /*1c00*/  UIADD3 UR34, UPT, UPT, UR5, 0x4, URZ ;  /* 0x0000000405227890 */ /* 0x000fe2000fffe0ff */
[----:B---3--:R-:W-:-:S05]  /*1c10*/  @!P1 FADD.FTZ R14, R14, R22 ;  /* 0x000000160e0e9221 */ /* 0x008fca0000010000 */
        /* <DEDUP_REMOVED lines=8> */
[----:B----4-:R-:W-:-:S04]  /*1ca0*/  @!P2 FADD.FTZ R14, R14, R12 ;  /* 0x0000000c0e0ea221 */ /* 0x010fc80000010000 */
[----:B------:R-:W3:Y:S01]  /*1cb0*/  @!P1 LDG.E.64 R22, desc[UR24][R22.64] ;  /* 0x0000001816169981 */ /* 0x000ee2000c1e1b00 */
[----:B------:R-:W-:Y:S01]  /*1cc0*/  MOV R12, UR34 ;  /* 0x00000022000c7c02 */ /* 0x000fe20008000f00 */
[----:B------:R-:W-:-:S03]  /*1cd0*/  @!P2 FADD.FTZ R15, R15, R13 ;  /* 0x0000000d0f0fa221 */ /* 0x000fc60000010000 */
[----:B------:R-:W-:-:S13]  /*1ce0*/  ISETP.EQ.OR P2, PT, R12, UR31, P3 ;  /* 0x0000001f0c007c0c */ /* 0x000fda0009f42670 */
[----:B------:R-:W-:-:S05]  /*1cf0*/  VOTEU.ALL UP1, P2 ;  /* 0x0000000000ff7886 */ /* 0x000fca0001020000 */
[----:B------:R-:W-:-:S06]  /*1d00*/  @!UP1 UIMAD.WIDE.U32 UR34, UR23, 0x8, UR28 ;  /* 0x00000008172298a5 */ /* 0x000fcc000f8e001c */
[----:B------:R-:W-:Y:S02]  /*1d10*/  MOV R12, UR34 ;  /* 0x00000022000c7c02 */ /* 0x000fe40008000f00 */
[----:B------:R-:W-:-:S06]  /*1d20*/  MOV R13, UR35 ;  /* 0x00000023000d7c02 */ /* 0x000fcc0008000f00 */
[----:B------:R-:W4:Y:S01]  /*1d30*/  @!P2 LDG.E.64 R12, desc[UR24][R12.64] ;  /* 0x000000180c0ca981 */ /* 0x000f22000c1e1b00 */
[----:B------:R-:W-:Y:S01]  /*1d40*/  UIADD3 UR34, UPT, UPT, UR5, 0x6, URZ ;  /* 0x0000000605227890 */ /* 0x000fe2000fffe0ff */
[----:B---3--:R-:W-:-:S05]  /*1d50*/  @!P1 FADD.FTZ R14, R14, R22 ;  /* 0x000000160e0e9221 */ /* 0x008fca0000010000 */
[----:B------:R-:W-:Y:S02]  /*1d60*/  IMAD.U32 R22, RZ, RZ, UR34 ;  /* 0x00000022ff167e24 */ /* 0x000fe4000f8e00ff */
[----:B------:R-:W-:-:S03]  /*1d70*/  @!P1 FADD.FTZ R15, R15, R23 ;  /* 0x000000170f0f9221 */ /* 0x000fc60000010000 */
[----:B------:R-:W-:-:S13]  /*1d80*/  ISETP.EQ.OR P1, PT, R22, UR31, P3 ;  /* 0x0000001f16007c0c */ /* 0x000fda0009f22670 */
[----:B------:R-:W-:-:S05]  /*1d90*/  VOTEU.ALL UP1, P1 ;  /* 0x0000000000ff7886 */ /* 0x000fca0000820000 */
[----:B------:R-:W-:-:S06]  /*1da0*/  @!UP1 UIMAD.WIDE.U32 UR34, UR26, 0x8, UR28 ;  /* 0x000000081a2298a5 */ /* 0x000fcc000f8e001c */
[----:B------:R-:W-:Y:S01]  /*1db0*/  MOV R22, UR34 ;  /* 0x0000002200167c02 */ /* 0x000fe20008000f00 */
[----:B------:R-:W-:Y:S01]  /*1dc0*/  UIADD3 UR34, UPT, UPT, UR5, 0x7, URZ ;  /* 0x0000000705227890 */ /* 0x000fe2000fffe0ff */
[----:B----4-:R-:W-:-:S05]  /*1dd0*/  @!P2 FADD.FTZ R14, R14, R12 ;  /* 0x0000000c0e0ea221 */ /* 0x010fca0000010000 */
[----:B------:R-:W-:Y:S01]  /*1de0*/  MOV R12, UR34 ;  /* 0x00000022000c7c02 */ /* 0x000fe20008000f00 */
[----:B------:R-:W-:-:S03]  /*1df0*/  @!P2 FADD.FTZ R15, R15, R13 ;  /* 0x0000000d0f0fa221 */ /* 0x000fc60000010000 */
[----:B------:R-:W-:Y:S02]  /*1e00*/  ISETP.EQ.OR P2, PT, R12, UR31, P3 ;  /* 0x0000001f0c007c0c */ /* 0x000fe40009f42670 */
[----:B------:R-:W-:-:S06]  /*1e10*/  MOV R23, UR35 ;  /* 0x0000002300177c02 */ /* 0x000fcc0008000f00 */
[----:B------:R-:W3:Y:S05]  /*1e20*/  @!P1 LDG.E.64 R22, desc[UR24][R22.64] ;  /* 0x0000001816169981 */ /* 0x000eea000c1e1b00 */
[----:B------:R-:W-:-:S05]  /*1e30*/  VOTEU.ALL UP1, P2 ;  /* 0x0000000000ff7886 */ /* 0x000fca0001020000 */
[----:B------:R-:W-:-:S06]  /*1e40*/  @!UP1 UIMAD.WIDE.U32 UR34, UR27, 0x8, UR28 ;  /* 0x000000081b2298a5 */ /* 0x000fcc000f8e001c */
[----:B------:R-:W-:Y:S02]  /*1e50*/  MOV R12, UR34 ;  /* 0x00000022000c7c02 */ /* 0x000fe40008000f00 */
[----:B------:R-:W-:-:S06]  /*1e60*/  MOV R13, UR35 ;  /* 0x00000023000d7c02 */ /* 0x000fcc0008000f00 */
[----:B------:R-:W4:Y:S01]  /*1e70*/  @!P2 LDG.E.64 R12, desc[UR24][R12.64] ;  /* 0x000000180c0ca981 */ /* 0x000f22000c1e1b00 */
        /* <DEDUP_REMOVED lines=10> */
[----:B---3--:R-:W-:Y:S01]  /*1f20*/  @!P1 FADD.FTZ R14, R14, R22 ;  /* 0x000000160e0e9221 */ /* 0x008fe20000010000 */
[----:B------:R-:W-:Y:S01]  /*1f30*/  @!P1 FADD.FTZ R15, R15, R23 ;  /* 0x000000170f0f9221 */ /* 0x000fe20000010000 */
[----:B------:R-:W-:Y:S02]  /*1f40*/  ISETP.NE.AND P1, PT, R36, UR5, PT ;  /* 0x0000000524007c0c */ /* 0x000fe4000bf25270 */
[----:B----4-:R-:W-:Y:S01]  /*1f50*/  @!P2 FADD.FTZ R14, R14, R12 ;  /* 0x0000000c0e0ea221 */ /* 0x010fe20000010000 */
[----:B------:R-:W-:-:S10]  /*1f60*/  @!P2 FADD.FTZ R15, R15, R13 ;  /* 0x0000000d0f0fa221 */ /* 0x000fd40000010000 */
[----:B------:R-:W-:Y:S05]  /*1f70*/  @P1 BRA `(.L_x_2129) ;  /* 0xfffffff800981947 */ /* 0x000fea000383ffff */
[----:B------:R-:W-:-:S15]  /*1f80*/  R2UR UR5, R36 ;  /* 0x00000000240572ca */ /* 0x000fde00000e0000 */
.L_x_2128:
[----:B------:R-:W-:-:S13]  /*1f90*/  ISETP.NE.AND P1, PT, R33, RZ, PT ;  /* 0x000000ff2100720c */ /* 0x000fda0003f25270 */
[----:B------:R-:W-:Y:S05]  /*1fa0*/  @!P1 BRA `(.L_x_2125) ;  /* 0x00000004006c9947 */ /* 0x000fea0003800000 */
[----:B------:R-:W-:-:S04]  /*1fb0*/  IADD3 R12, PT, PT, R33, -0x1, RZ ;  /* 0xffffffff210c7810 */ /* 0x000fc80007ffe0ff */
[----:B------:R-:W-:-:S13]  /*1fc0*/  ISETP.GE.U32.AND P1, PT, R12, 0x3, PT ;  /* 0x000000030c00780c */ /* 0x000fda0003f26070 */
        /* <DEDUP_REMOVED lines=24> */
[----:B------:R-:W-:-:S04]  /*2150*/  @!UP1 UIMAD UR18, UR18, UR30, UR6 ;  /* 0x0000001e121292a4 */ /* 0x000fc8000f8e0206 */
[----:B------:R-:W-:-:S06]  /*2160*/  @!UP1 UIMAD.WIDE.U32 UR18, UR18, 0x8, UR28 ;  /* 0x00000008121298a5 */ /* 0x000fcc000f8e001c */
[----:B------:R-:W-:Y:S01]  /*2170*/  IMAD.U32 R22, RZ, RZ, UR18 ;  /* 0x00000012ff167e24 */ /* 0x000fe2000f8e00ff */
[----:B------:R-:W-:Y:S01]  /*2180*/  UIADD3 UR18, UPT, UPT, UR5, 0x3, URZ ;  /* 0x0000000305127890 */ /* 0x000fe2000fffe0ff */
[----:B---3--:R-:W-:-:S05]  /*2190*/  @!P2 FADD.FTZ R14, R14, R12 ;  /* 0x0000000c0e0ea221 */ /* 0x008fca0000010000 */
[----:B------:R-:W-:Y:S01]  /*21a0*/  MOV R12, UR18 ;  /* 0x00000012000c7c02 */ /* 0x000fe20008000f00 */
[----:B------:R-:W-:-:S03]  /*21b0*/  @!P2 FADD.FTZ R15, R15, R13 ;  /* 0x0000000d0f0fa221 */ /* 0x000fc60000010000 */
[----:B------:R-:W-:Y:S02]  /*21c0*/  ISETP.EQ.OR P2, PT, R12, UR31, P3 ;  /* 0x0000001f0c007c0c */ /* 0x000fe40009f42670 */
[----:B------:R-:W-:-:S06]  /*21d0*/  MOV R23, UR19 ;  /* 0x0000001300177c02 */ /* 0x000fcc0008000f00 */
[----:B------:R-:W3:Y:S05]  /*21e0*/  @!P1 LDG.E.64 R22, desc[UR24][R22.64] ;  /* 0x0000001816169981 */ /* 0x000eea000c1e1b00 */
[----:B------:R-:W-:-:S05]  /*21f0*/  VOTEU.ALL UP1, P2 ;  /* 0x0000000000ff7886 */ /* 0x000fca0001020000 */
[----:B------:R-:W-:-:S04]  /*2200*/  @!UP1 UIMAD UR18, UR18, UR30, UR6 ;  /* 0x0000001e121292a4 */ /* 0x000fc8000f8e0206 */
[----:B------:R-:W-:-:S06]  /*2210*/  @!UP1 UIMAD.WIDE.U32 UR18, UR18, 0x8, UR28 ;  /* 0x00000008121298a5 */ /* 0x000fcc000f8e001c */
[----:B------:R-:W-:Y:S02]  /*2220*/  MOV R12, UR18 ;  /* 0x00000012000c7c02 */ /* 0x000fe40008000f00 */
[----:B------:R-:W-:-:S06]  /*2230*/  MOV R13, UR19 ;  /* 0x00000013000d7c02 */ /* 0x000fcc0008000f00 */
[----:B------:R-:W4:Y:S01]  /*2240*/  @!P2 LDG.E.64 R12, desc[UR24][R12.64] ;  /* 0x000000180c0ca981 */ /* 0x000f22000c1e1b00 */
[----:B---3--:R-:W-:Y:S01]  /*2250*/  @!P1 FADD.FTZ R14, R14, R22 ;  /* 0x000000160e0e9221 */ /* 0x008fe20000010000 */
[----:B------:R-:W-:-:S04]  /*2260*/  MOV R22, UR5 ;  /* 0x0000000500167c02 */ /* 0x000fc80008000f00 */
[----:B------:R-:W-:-:S04]  /*2270*/  IADD3 R22, PT, PT, R22, 0x4, RZ ;  /* 0x0000000416167810 */ /* 0x000fc80007ffe0ff */
[----:B------:R-:W-:Y:S01]  /*2280*/  R2UR UR5, R22 ;  /* 0x00000000160572ca */ /* 0x000fe200000e0000 */
[----:B------:R-:W-:Y:S01]  /*2290*/  @!P1 FADD.FTZ R15, R15, R23 ;  /* 0x000000170f0f9221 */ /* 0x000fe20000010000 */
[----:B----4-:R-:W-:-:S03]  /*22a0*/  @!P2 FADD.FTZ R14, R14, R12 ;  /* 0x0000000c0e0ea221 */ /* 0x010fc60000010000 */
[----:B------:R-:W-:-:S10]  /*22b0*/  @!P2 FADD.FTZ R15, R15, R13 ;  /* 0x0000000d0f0fa221 */ /* 0x000fd40000010000 */
.L_x_2130:
        /* <DEDUP_REMOVED lines=21> */
[----:B0-----:R-:W-:Y:S01]  /*2410*/  @!P2 FADD.FTZ R14, R14, R12 ;  /* 0x0000000c0e0ea221 */ /* 0x001fe20000010000 */
[----:B------:R-:W-:-:S05]  /*2420*/  MOV R12, UR5 ;  /* 0x00000005000c7c02 */ /* 0x000fca0008000f00 */
[----:B------:R-:W-:-:S05]  /*2430*/  VIADD R12, R12, 0x2 ;  /* 0x000000020c0c7836 */ /* 0x000fca0000000000 */
[----:B------:R-:W-:Y:S01]  /*2440*/  R2UR UR5, R12 ;  /* 0x000000000c0572ca */ /* 0x000fe200000e0000 */
[----:B------:R-:W-:Y:S01]  /*2450*/  @!P2 FADD.FTZ R15, R15, R13 ;  /* 0x0000000d0f0fa221 */ /* 0x000fe20000010000 */
[----:B---3--:R-:W-:-:S03]  /*2460*/  @!P1 FADD.FTZ R14, R14, R22 ;  /* 0x000000160e0e9221 */ /* 0x008fc60000010000 */
[----:B------:R-:W-:-:S10]  /*2470*/  @!P1 FADD.FTZ R15, R15, R23 ;  /* 0x000000170f0f9221 */ /* 0x000fd40000010000 */
.L_x_2131:
[----:B------:R-:W-:Y:S01]  /*2480*/  MOV R12, UR5 ;  /* 0x00000005000c7c02 */ /* 0x000fe20008000f00 */
[----:B------:R-:W-:Y:S01]  /*2490*/  BSSY.RECONVERGENT B0, `(.L_x_2125) ;  /* 0x000000c000007945 */ /* 0x000fe20003800200 */
[----:B------:R-:W-:Y:S02]  /*24a0*/  LOP3.LUT P2, RZ, R2, 0x1, RZ, 0xc0, !PT ;  /* 0x0000000102ff7812 */ /* 0x000fe4000784c0ff */
        /* <DEDUP_REMOVED lines=8> */
[----:B0-----:R-:W-:Y:S01]  /*2530*/  FADD.FTZ R14, R14, R12 ;  /* 0x0000000c0e0e7221 */ /* 0x001fe20000010000 */
[----:B------:R-:W-:-:S07]  /*2540*/  FADD.FTZ R15, R15, R13 ;  /* 0x0000000d0f0f7221 */ /* 0x000fce0000010000 */
.L_x_2132:
[----:B------:R-:W-:Y:S05]  /*2550*/  BSYNC.RECONVERGENT B0 ;  /* 0x0000000000007941 */ /* 0x000fea0003800200 */
.L_x_2125:
[----:B------:R-:W4:Y:S01]  /*2560*/  S2UR UR18, SR_CgaCtaId ;  /* 0x00000000001279c3 */ /* 0x000f220000008800 */
[----:B------:R-:W0:Y:S01]  /*2570*/  LDCU UR19, c[0x0][0x414] ;  /* 0x00008280ff1377ac */ /* 0x000e220008000800 */
[----:B------:R-:W-:Y:S01]  /*2580*/  MOV R23, UR8 ;  /* 0x0000000800177c02 */ /* 0x000fe20008000f00 */
[----:B------:R-:W-:-:S05]  /*2590*/  UMOV UR5, 0x400 ;  /* 0x0000040000057882 */ /* 0x000fca0000000000 */
[----:B---3--:R-:W3:Y:S01]  /*25a0*/  @P0 LDC.64 R12, c[0x0][0x388] ;  /* 0x0000e200ff0c0b82 */ /* 0x008ee20000000a00 */
[----:B----4-:R-:W-:Y:S01]  /*25b0*/  ULEA UR5, UR18, UR5, 0x18 ;  /* 0x0000000512057291 */ /* 0x010fe2000f8ec0ff */
[----:B---3--:R-:W-:-:S08]  /*25c0*/  @P0 IMAD.WIDE R12, R23, 0x8, R12 ;  /* 0x00000008170c0825 */ /* 0x008fd000078e020c */
[----:B------:R0:W-:Y:S02]  /*25d0*/  @!P3 STS.64 [UR5+0x90], R14 ;  /* 0x0000900eff00b988 */ /* 0x0001e40008000a05 */
[----:B0-----:R-:W-:Y:S01]  /*25e0*/  @P0 FMUL.FTZ R14, R14, UR19 ;  /* 0x000000130e0e0c20 */ /* 0x001fe20008410000 */
[----:B------:R-:W-:-:S05]  /*25f0*/  @P0 FMUL.FTZ R15, R15, UR19 ;  /* 0x000000130f0f0c20 */ /* 0x000fca0008410000 */
[----:B------:R0:W-:Y:S01]  /*2600*/  @P0 STG.E.64 desc[UR24][R12.64], R14 ;  /* 0x0000000e0c000986 */ /* 0x0001e2000c101b18 */
[----:B------:R-:W-:Y:S01]  /*2610*/  BAR.SYNC.DEFER_BLOCKING 0x0 ;  /* 0x0000000000007b1d */ /* 0x000fe20000010000 */
[----:B0-----:R-:W-:-:S05]  /*2620*/  IADD3 R15, PT, PT, R32, UR17, RZ ;  /* 0x00000011200f7c10 */ /* 0x001fca000fffe0ff */
[----:B------:R-:W0:Y:S02]  /*2630*/  LDS.64 R12, [UR5+0x90] ;  /* 0x00009005ff0c7984 */ /* 0x000e240008000a00 */
[----:B0-----:R-:W-:-:S05]  /*2640*/  FMUL.FTZ R22, R12, UR19 ;  /* 0x000000130c167c20 */ /* 0x001fca0008410000 */
        /* <DEDUP_REMOVED lines=9> */
[----:B0-----:R-:W-:-:S05]  /*26e0*/  IMAD.WIDE R12, R15, 0x2, R12 ;  /* 0x000000020f0c7825 */ /* 0x001fca00078e020c */
[----:B------:R-:W3:Y:S03]  /*26f0*/  LDG.E.U16 R14, desc[UR24][R12.64] ;  /* 0x000000180c0e7981 */ /* 0x000ee6000c1e1500 */
[----:B--2---:R-:W-:Y:S02]  /*2700*/  @P1 FADD.FTZ R24, R22, UR18 ;  /* 0x0000001216181e21 */ /* 0x004fe40008010000 */
[----:B------:R0:W2:Y:S02]  /*2710*/  LDG.E.U16 R22, desc[UR24][R12.64+0x2] ;  /* 0x000002180c167981 */ /* 0x0000a4000c1e1500 */
[----:B------:R-:W4:Y:S01]  /*2720*/  @P1 MUFU.RSQ R23, R24 ;  /* 0x0000001800171308 */ /* 0x000f220000001400 */
[----:B0-----:R-:W0:Y:S01]  /*2730*/  LDC.64 R12, c[0x0][0x3a0] ;  /* 0x0000e800ff0c7b82 */ /* 0x001e220000000a00 */
[----:B----4-:R-:W-:Y:S01]  /*2740*/  @P1 R2UR UR18, R23 ;  /* 0x00000000171212ca */ /* 0x010fe200000e0000 */
[----:B0-----:R-:W-:-:S05]  /*2750*/  IMAD.WIDE R12, R15, 0x2, R12 ;  /* 0x000000020f0c7825 */ /* 0x001fca00078e020c */
[----:B------:R-:W4:Y:S04]  /*2760*/  LDG.E.U16 R15, desc[UR24][R12.64] ;  /* 0x000000180c0f7981 */ /* 0x000f28000c1e1500 */
[----:B------:R3:W5:Y:S01]  /*2770*/  LDG.E.U16 R23, desc[UR24][R12.64+0x2] ;  /* 0x000002180c177981 */ /* 0x000762000c1e1500 */
[----:B------:R-:W-:Y:S01]  /*2780*/  BSSY.RECONVERGENT B0, `(.L_x_2133) ;  /* 0x00001dc000007945 */ /* 0x000fe20003800200 */
[----:B------:R-:W-:Y:S01]  /*2790*/  UMOV UR17, 0x3f800000 ;  /* 0x3f80000000117882 */ /* 0x000fe20000000000 */
[----:B------:R-:W-:Y:S01]  /*27a0*/  @UP1 UMOV UR17, UR18 ;  /* 0x0000001200111c82 */ /* 0x000fe20008000000 */
[----:B---3--:R-:W-:Y:S01]  /*27b0*/  IMAD.U32 R12, R14, 0x10000, RZ ;  /* 0x000100000e0c7824 */ /* 0x008fe200078e00ff */
[----:B--2---:R-:W-:Y:S02]  /*27c0*/  SHF.L.U32 R13, R22, 0x10, RZ ;  /* 0x00000010160d7819 */ /* 0x004fe400000006ff */
[----:B----4-:R-:W-:-:S02]  /*27d0*/  SHF.L.U32 R14, R15, 0x10, RZ ;  /* 0x000000100f0e7819 */ /* 0x010fc400000006ff */
[----:B-----5:R-:W-:Y:S01]  /*27e0*/  SHF.L.U32 R15, R23, 0x10, RZ ;  /* 0x00000010170f7819 */ /* 0x020fe200000006ff */
[----:B------:R-:W-:Y:S06]  /*27f0*/  BRA.U UP0, `(.L_x_2134) ;  /* 0x0000000d000c7547 */ /* 0x000fec000b800000 */
        /* <DEDUP_REMOVED lines=13> */
[----:B------:R-:W-:Y:S01]  /*28d0*/  FMUL.FTZ R18, R18, UR17 ;  /* 0x0000001112127c20 */ /* 0x000fe20008410000 */
[----:B------:R-:W-:Y:S02]  /*28e0*/  MOV R23, R9 ;  /* 0x0000000900177202 */ /* 0x000fe40000000f00 */
[----:B------:R-:W-:Y:S01]  /*28f0*/  FFMA.FTZ R21, R12, R21, R14 ;  /* 0x000000150c157223 */ /* 0x000fe2000001000e */
[----:B------:R-:W-:-:S05]  /*2900*/  FFMA.FTZ R18, R13, R18, R15 ;  /* 0x000000120d127223 */ /* 0x000fca000001000f */
[----:B------:R-:W-:Y:S01]  /*2910*/  F2FP.BF16.F32.PACK_AB R18, R18, R21 ;  /* 0x000000151212723e */ /* 0x000fe200000010ff */
[----:B0-----:R-:W-:Y:S02]  /*2920*/  IMAD R21, R35, UR22, RZ ;  /* 0x0000001623157c24 */ /* 0x001fe4000f8e02ff */
[----:B------:R-:W-:-:S04]  /*2930*/  IMAD.WIDE.U32 R22, R0, UR22, R22 ;  /* 0x0000001600167c25 */ /* 0x000fc8000f8e0016 */
[----:B------:R-:W-:Y:S01]  /*2940*/  IMAD R21, R0, UR23, R21 ;  /* 0x0000001700157c24 */ /* 0x000fe2000f8e0215 */
[----:B--2---:R-:W-:-:S04]  /*2950*/  LEA R24, P1, R22, UR18, 0x1 ;  /* 0x0000001216187c11 */ /* 0x004fc8000f8208ff */
[----:B------:R-:W-:-:S04]  /*2960*/  IADD3 R21, PT, PT, R23, R21, RZ ;  /* 0x0000001517157210 */ /* 0x000fc80007ffe0ff */
[----:B-1----:R-:W-:-:S05]  /*2970*/  LEA.HI.X R25, R22, UR19, R21, 0x1, P1 ;  /* 0x0000001316197c11 */ /* 0x002fca00088f0c15 */
[----:B------:R0:W-:Y:S02]  /*2980*/  STG.E desc[UR24][R24.64], R18 ;  /* 0x0000001218007986 */ /* 0x0001e4000c101918 */
.L_x_2136:
[----:B------:R-:W-:Y:S05]  /*2990*/  BSYNC.RECONVERGENT B1 ;  /* 0x0000000000017941 */ /* 0x000fea0003800200 */
.L_x_2135:
[----:B------:R-:W-:Y:S04]  /*29a0*/  BSSY.RECONVERGENT B1, `(.L_x_2137) ;  /* 0x0000014000017945 */ /* 0x000fe80003800200 */
[----:B------:R-:W-:Y:S05]  /*29b0*/  @P2 BRA `(.L_x_2138) ;  /* 0x0000000000482947 */ /* 0x000fea0003800000 */
[----:B------:R-:W0:Y:S01]  /*29c0*/  LDCU.64 UR18, c[0x0][0x3e0] ;  /* 0x00007c00ff1277ac */ /* 0x000e220008000a00 */
[----:B------:R-:W-:Y:S01]  /*29d0*/  MOV R23, R9 ;  /* 0x0000000900177202 */ /* 0x000fe20000000f00 */
[----:B------:R-:W-:Y:S02]  /*29e0*/  IMAD.MOV.U32 R22, RZ, RZ, R6 ;  /* 0x000000ffff167224 */ /* 0x000fe400078e0006 */
[----:B------:R-:W-:Y:S01]  /*29f0*/  FADD.FTZ R26, R26, -UR5 ;  /* 0x800000051a1a7e21 */ /* 0x000fe20008010000 */
[----:B------:R-:W2:Y:S01]  /*2a00*/  LDCU.64 UR22, c[0x0][0x380] ;  /* 0x00007000ff1677ac */ /* 0x000ea20008000a00 */
[----:B0-----:R-:W-:Y:S02]  /*2a10*/  IMAD R18, R34, UR18, RZ ;  /* 0x0000001222127c24 */ /* 0x001fe4000f8e02ff */
[----:B------:R-:W-:-:S04]  /*2a20*/  IMAD.WIDE.U32 R22, R31, UR18, R22 ;  /* 0x000000121f167c25 */ /* 0x000fc8000f8e0016 */
[----:B------:R-:W-:Y:S02]  /*2a30*/  IMAD R21, R31, UR19, R18 ;  /* 0x000000131f157c24 */ /* 0x000fe4000f8e0212 */
[----:B------:R-:W-:Y:S01]  /*2a40*/  FADD.FTZ R18, R3, -UR5 ;  /* 0x8000000503127e21 */ /* 0x000fe20008010000 */
[----:B------:R-:W-:Y:S01]  /*2a50*/  FMUL.FTZ R3, R26, UR17 ;  /* 0x000000111a037c20 */ /* 0x000fe20008410000 */
[----:B--2---:R-:W-:Y:S02]  /*2a60*/  LEA R24, P1, R22, UR22, 0x1 ;  /* 0x0000001616187c11 */ /* 0x004fe4000f8208ff */
[----:B------:R-:W-:Y:S01]  /*2a70*/  FMUL.FTZ R18, R18, UR17 ;  /* 0x0000001112127c20 */ /* 0x000fe20008410000 */
[----:B------:R-:W-:Y:S01]  /*2a80*/  FFMA.FTZ R3, R12, R3, R14 ;  /* 0x000000030c037223 */ /* 0x000fe2000001000e */
[----:B------:R-:W-:Y:S02]  /*2a90*/  IADD3 R21, PT, PT, R23, R21, RZ ;  /* 0x0000001517157210 */ /* 0x000fe40007ffe0ff */
[----:B------:R-:W-:-:S02]  /*2aa0*/  FFMA.FTZ R18, R13, R18, R15 ;  /* 0x000000120d127223 */ /* 0x000fc4000001000f */
[----:B-1----:R-:W-:-:S03]  /*2ab0*/  LEA.HI.X R25, R22, UR23, R21, 0x1, P1 ;  /* 0x0000001716197c11 */ /* 0x002fc600088f0c15 */
[----:B------:R-:W-:-:S05]  /*2ac0*/  F2FP.BF16.F32.PACK_AB R3, R18, R3 ;  /* 0x000000031203723e */ /* 0x000fca00000010ff */
[----:B------:R2:W-:Y:S02]  /*2ad0*/  STG.E desc[UR24][R24.64], R3 ;  /* 0x0000000318007986 */ /* 0x0005e4000c101918 */
.L_x_2138:
[----:B------:R-:W-:Y:S05]  /*2ae0*/  BSYNC.RECONVERGENT B1 ;  /* 0x0000000000017941 */ /* 0x000fea0003800200 */
.L_x_2137:
        /* <DEDUP_REMOVED lines=14> */
[----:B------:R-:W1:Y:S03]  /*2bd0*/  LDCU.64 UR22, c[0x0][0x380] ;  /* 0x00007000ff1677ac */ /* 0x000e660008000a00 */
[----:B------:R-:W-:-:S04]  /*2be0*/  FMUL.FTZ R4, R4, UR17 ;  /* 0x0000001104047c20 */ /* 0x000fc80008410000 */
[----:B------:R-:W-:Y:S01]  /*2bf0*/  FFMA.FTZ R4, R13, R4, R15 ;  /* 0x000000040d047223 */ /* 0x000fe2000001000f */
[----:B0-----:R-:W-:-:S04]  /*2c00*/  IMAD R22, R22, UR18, RZ ;  /* 0x0000001216167c24 */ /* 0x001fc8000f8e02ff */
[----:B------:R-:W-:Y:S01]  /*2c10*/  IMAD R3, R25, UR19, R22 ;  /* 0x0000001319037c24 */ /* 0x000fe2000f8e0216 */
[----:B------:R-:W-:-:S05]  /*2c20*/  MOV R22, R6 ;  /* 0x0000000600167202 */ /* 0x000fca0000000f00 */
[----:B------:R-:W-:-:S04]  /*2c30*/  IMAD.WIDE.U32 R22, R25, UR18, R22 ;  /* 0x0000001219167c25 */ /* 0x000fc8000f8e0016 */
[----:B------:R-:W-:Y:S01]  /*2c40*/  IMAD.IADD R3, R23, 0x1, R3 ;  /* 0x0000000117037824 */ /* 0x000fe200078e0203 */
[----:B-1----:R-:W-:-:S04]  /*2c50*/  LEA R24, P1, R22, UR22, 0x1 ;  /* 0x0000001616187c11 */ /* 0x002fc8000f8208ff */
[----:B------:R-:W-:Y:S01]  /*2c60*/  LEA.HI.X R25, R22, UR23, R3, 0x1, P1 ;  /* 0x0000001716197c11 */ /* 0x000fe200088f0c03 */
[----:B------:R-:W-:-:S04]  /*2c70*/  FMUL.FTZ R3, R28, UR17 ;  /* 0x000000111c037c20 */ /* 0x000fc80008410000 */
[----:B------:R-:W-:-:S05]  /*2c80*/  FFMA.FTZ R3, R12, R3, R14 ;  /* 0x000000030c037223 */ /* 0x000fca000001000e */
[----:B------:R-:W-:-:S05]  /*2c90*/  F2FP.BF16.F32.PACK_AB R3, R4, R3 ;  /* 0x000000030403723e */ /* 0x000fca00000010ff */
[----:B------:R0:W-:Y:S02]  /*2ca0*/  STG.E desc[UR24][R24.64], R3 ;  /* 0x0000000318007986 */ /* 0x0001e4000c101918 */
.L_x_2140:
[----:B------:R-:W-:Y:S05]  /*2cb0*/  BSYNC.RECONVERGENT B1 ;  /* 0x0000000000017941 */ /* 0x000fea0003800200 */
.L_x_2139:
        /* <DEDUP_REMOVED lines=11> */
[----:B------:R-:W-:-:S03]  /*2d70*/  FMUL.FTZ R23, R30, UR17 ;  /* 0x000000111e177c20 */ /* 0x000fc60008410000 */
[----:B------:R-:W-:Y:S01]  /*2d80*/  FFMA.FTZ R25, R13, R22, R15 ;  /* 0x000000160d197223 */ /* 0x000fe2000001000f */
[----:B0-----:R-:W-:Y:S02]  /*2d90*/  IMAD R21, R21, UR18, RZ ;  /* 0x0000001215157c24 */ /* 0x001fe4000f8e02ff */
[----:B------:R-:W-:-:S04]  /*2da0*/  IMAD.WIDE.U32 R4, R18, UR18, R4 ;  /* 0x0000001212047c25 */ /* 0x000fc8000f8e0004 */
[----:B------:R-:W-:Y:S02]  /*2db0*/  IMAD R21, R18, UR19, R21 ;  /* 0x0000001312157c24 */ /* 0x000fe4000f8e0215 */
[----:B------:R-:W-:Y:S01]  /*2dc0*/  FFMA.FTZ R18, R12, R23, R14 ;  /* 0x000000170c127223 */ /* 0x000fe2000001000e */
[C---:B-1----:R-:W-:Y:S02]  /*2dd0*/  LEA R22, P1, R4.reuse, UR22, 0x1 ;  /* 0x0000001604167c11 */ /* 0x042fe4000f8208ff */
[----:B------:R-:W-:Y:S02]  /*2de0*/  IADD3 R21, PT, PT, R5, R21, RZ ;  /* 0x0000001505157210 */ /* 0x000fe40007ffe0ff */
[----:B------:R-:W-:Y:S02]  /*2df0*/  F2FP.BF16.F32.PACK_AB R5, R25, R18 ;  /* 0x000000121905723e */ /* 0x000fe400000010ff */
[----:B------:R-:W-:-:S05]  /*2e00*/  LEA.HI.X R23, R4, UR23, R21, 0x1, P1 ;  /* 0x0000001704177c11 */ /* 0x000fca00088f0c15 */
[----:B------:R0:W-:Y:S02]  /*2e10*/  STG.E desc[UR24][R22.64], R5 ;  /* 0x0000000516007986 */ /* 0x0001e4000c101918 */
.L_x_2142:
[----:B------:R-:W-:Y:S05]  /*2e20*/  BSYNC.RECONVERGENT B1 ;  /* 0x0000000000017941 */ /* 0x000fea0003800200 */
.L_x_2141:
[----:B------:R-:W-:Y:S01]  /*2e30*/  ISETP.GE.U32.AND P2, PT, R26, UR20, PT ;  /* 0x000000141a007c0c */ /* 0x000fe2000bf46070 */
[C---:B------:R-:W-:Y:S01]  /*2e40*/  VIADD R21, R0.reuse, 0x38 ;  /* 0x0000003800157836 */ /* 0x040fe20000000000 */
[----:B0-----:R-:W-:Y:S01]  /*2e50*/  SHF.R.S32.HI R5, RZ, 0x1f, R26 ;  /* 0x0000001fff057819 */ /* 0x001fe2000001141a */
[----:B------:R-:W-:Y:S01]  /*2e60*/  BSSY.RECONVERGENT B1, `(.L_x_2143) ;  /* 0x000001f000017945 */ /* 0x000fe20003800200 */
[----:B------:R-:W-:Y:S02]  /*2e70*/  IADD3 R18, PT, PT, R0, 0x30, RZ ;  /* 0x0000003000127810 */ /* 0x000fe40007ffe0ff */
[----:B------:R-:W-:Y:S02]  /*2e80*/  ISETP.GE.AND.EX P2, PT, R5, UR21, PT, P2 ;  /* 0x0000001505007c0c */ /* 0x000fe4000bf46320 */
[----:B------:R-:W-:Y:S02]  /*2e90*/  ISETP.GE.U32.AND P3, PT, R3, UR20, PT ;  /* 0x0000001403007c0c */ /* 0x000fe4000bf66070 */
[----:B------:R-:W-:-:S02]  /*2ea0*/  ISETP.GE.U32.AND P4, PT, R18, UR20, PT ;  /* 0x0000001412007c0c */ /* 0x000fc4000bf86070 */
[----:B------:R-:W-:Y:S02]  /*2eb0*/  ISETP.GE.U32.AND P1, PT, R21, UR20, PT ;  /* 0x0000001415007c0c */ /* 0x000fe4000bf26070 */
[----:B------:R-:W-:Y:S02]  /*2ec0*/  SHF.R.S32.HI R28, RZ, 0x1f, R3 ;  /* 0x0000001fff1c7819 */ /* 0x000fe40000011403 */
[----:B------:R-:W-:Y:S02]  /*2ed0*/  SHF.R.S32.HI R24, RZ, 0x1f, R18 ;  /* 0x0000001fff187819 */ /* 0x000fe40000011412 */
[----:B------:R-:W-:Y:S02]  /*2ee0*/  SHF.R.S32.HI R25, RZ, 0x1f, R21 ;  /* 0x0000001fff197819 */ /* 0x000fe40000011415 */
[----:B------:R-:W-:Y:S02]  /*2ef0*/  ISETP.GE.AND.EX P3, PT, R28, UR21, PT, P3 ;  /* 0x000000151c007c0c */ /* 0x000fe4000bf66330 */
[----:B------:R-:W-:-:S02]  /*2f00*/  ISETP.GE.AND.EX P4, PT, R24, UR21, PT, P4 ;  /* 0x0000001518007c0c */ /* 0x000fc4000bf86340 */
[----:B------:R-:W-:Y:S01]  /*2f10*/  ISETP.GE.AND.EX P1, PT, R25, UR21, PT, P1 ;  /* 0x0000001519007c0c */ /* 0x000fe2000bf26310 */
[----:B------:R-:W-:-:S12]  /*2f20*/  @P2 BRA `(.L_x_2144) ;  /* 0x0000000000482947 */ /* 0x000fd80003800000 */
[----:B------:R-:W0:Y:S01]  /*2f30*/  LDCU.64 UR18, c[0x0][0x3e0] ;  /* 0x00007c00ff1277ac */ /* 0x000e220008000a00 */
[----:B------:R-:W-:Y:S01]  /*2f40*/  MOV R4, R6 ;  /* 0x0000000600047202 */ /* 0x000fe20000000f00 */
[----:B------:R-:W-:Y:S01]  /*2f50*/  FADD.FTZ R29, R29, -UR5 ;  /* 0x800000051d1d7e21 */ /* 0x000fe20008010000 */
[----:B------:R-:W-:Y:S01]  /*2f60*/  FADD.FTZ R10, R10, -UR5 ;  /* 0x800000050a0a7e21 */ /* 0x000fe20008010000 */
[----:B------:R-:W1:Y:S02]  /*2f70*/  LDCU.64 UR22, c[0x0][0x380] ;  /* 0x00007000ff1677ac */ /* 0x000e640008000a00 */
[----:B------:R-:W-:Y:S01]  /*2f80*/  FMUL.FTZ R29, R29, UR17 ;  /* 0x000000111d1d7c20 */ /* 0x000fe20008410000 */
[----:B------:R-:W-:-:S04]  /*2f90*/  FMUL.FTZ R10, R10, UR17 ;  /* 0x000000110a0a7c20 */ /* 0x000fc80008410000 */
[----:B------:R-:W-:Y:S01]  /*2fa0*/  FFMA.FTZ R10, R13, R10, R15 ;  /* 0x0000000a0d0a7223 */ /* 0x000fe2000001000f */
[----:B0-----:R-:W-:-:S04]  /*2fb0*/  IMAD R5, R5, UR18, RZ ;  /* 0x0000001205057c24 */ /* 0x001fc8000f8e02ff */
[----:B------:R-:W-:Y:S01]  /*2fc0*/  IMAD R22, R26, UR19, R5 ;  /* 0x000000131a167c24 */ /* 0x000fe2000f8e0205 */
[----:B------:R-:W-:-:S03]  /*2fd0*/  MOV R5, R9 ;  /* 0x0000000900057202 */ /* 0x000fc60000000f00 */
[----:B------:R-:W-:-:S05]  /*2fe0*/  IMAD.WIDE.U32 R4, R26, UR18, R4 ;  /* 0x000000121a047c25 */ /* 0x000fca000f8e0004 */
[----:B------:R-:W-:Y:S02]  /*2ff0*/  IADD3 R5, PT, PT, R5, R22, RZ ;  /* 0x0000001605057210 */ /* 0x000fe40007ffe0ff */
[----:B-1----:R-:W-:-:S04]  /*3000*/  LEA R22, P2, R4, UR22, 0x1 ;  /* 0x0000001604167c11 */ /* 0x002fc8000f8408ff */
[----:B------:R-:W-:Y:S01]  /*3010*/  LEA.HI.X R23, R4, UR23, R5, 0x1, P2 ;  /* 0x0000001704177c11 */ /* 0x000fe200090f0c05 */
[----:B------:R-:W-:-:S05]  /*3020*/  FFMA.FTZ R5, R12, R29, R14 ;  /* 0x0000001d0c057223 */ /* 0x000fca000001000e */
[----:B------:R-:W-:-:S05]  /*3030*/  F2FP.BF16.F32.PACK_AB R5, R10, R5 ;  /* 0x000000050a05723e */ /* 0x000fca00000010ff */
[----:B------:R0:W-:Y:S02]  /*3040*/  STG.E desc[UR24][R22.64], R5 ;  /* 0x0000000516007986 */ /* 0x0001e4000c101918 */
.L_x_2144:
[----:B------:R-:W-:Y:S05]  /*3050*/  BSYNC.RECONVERGENT B1 ;  /* 0x0000000000017941 */ /* 0x000fea0003800200 */
.L_x_2143:
        /* <DEDUP_REMOVED lines=10> */
[----:B------:R-:W-:Y:S01]  /*3100*/  FFMA.FTZ R22, R13, R10, R15 ;  /* 0x0000000a0d167223 */ /* 0x000fe2000001000f */
        /* <DEDUP_REMOVED lines=9> */
.L_x_2146:
[----:B------:R-:W-:Y:S05]  /*31a0*/  BSYNC.RECONVERGENT B1 ;  /* 0x0000000000017941 */ /* 0x000fea0003800200 */
.L_x_2145:
[----:B------:R-:W-:Y:S04]  /*31b0*/  BSSY.RECONVERGENT B1, `(.L_x_2147) ;  /* 0x0000014000017945 */ /* 0x000fe80003800200 */
[----:B------:R-:W-:Y:S05]  /*31c0*/  @P4 BRA `(.L_x_2148) ;  /* 0x0000000000484947 */ /* 0x000fea0003800000 */
[----:B------:R-:W2:Y:S01]  /*31d0*/  LDCU.64 UR18, c[0x0][0x3e0] ;  /* 0x00007c00ff1277ac */ /* 0x000ea20008000a00 */
[----:B0-----:R-:W-:Y:S01]  /*31e0*/  MOV R5, R9 ;  /* 0x0000000900057202 */ /* 0x001fe20000000f00 */
[----:B------:R-:W-:Y:S01]  /*31f0*/  FADD.FTZ R20, R20, -UR5 ;  /* 0x8000000514147e21 */ /* 0x000fe20008010000 */
[----:B------:R-:W-:Y:S01]  /*3200*/  FADD.FTZ R16, R16, -UR5 ;  /* 0x8000000510107e21 */ /* 0x000fe20008010000 */
[----:B------:R-:W0:Y:S01]  /*3210*/  LDCU.64 UR22, c[0x0][0x380] ;  /* 0x00007000ff1677ac */ /* 0x000e220008000a00 */
[----:B------:R-:W-:Y:S02]  /*3220*/  IMAD.MOV.U32 R4, RZ, RZ, R6 ;  /* 0x000000ffff047224 */ /* 0x000fe400078e0006 */
[----:B-1----:R-:W-:Y:S01]  /*3230*/  FMUL.FTZ R3, R20, UR17 ;  /* 0x0000001114037c20 */ /* 0x002fe20008410000 */
[----:B------:R-:W-:-:S03]  /*3240*/  FMUL.FTZ R16, R16, UR17 ;  /* 0x0000001110107c20 */ /* 0x000fc60008410000 */
[----:B------:R-:W-:Y:S01]  /*3250*/  FFMA.FTZ R3, R12, R3, R14 ;  /* 0x000000030c037223 */ /* 0x000fe2000001000e */
        /* <DEDUP_REMOVED lines=9> */
.L_x_2148:
[----:B------:R-:W-:Y:S05]  /*32f0*/  BSYNC.RECONVERGENT B1 ;  /* 0x0000000000017941 */ /* 0x000fea0003800200 */
.L_x_2147:
        /* <DEDUP_REMOVED lines=8> */
[----:B-12---:R-:W-:Y:S01]  /*3380*/  FFMA.FTZ R3, R12, R19, R14 ;  /* 0x000000130c037223 */ /* 0x006fe2000001000e */
[----:B---3--:R-:W-:Y:S02]  /*3390*/  IMAD R8, R25, UR18, RZ ;  /* 0x0000001219087c24 */ /* 0x008fe4000f8e02ff */
[----:B------:R-:W-:-:S04]  /*33a0*/  IMAD.WIDE.U32 R6, R21, UR18, R6 ;  /* 0x0000001215067c25 */ /* 0x000fc8000f8e0006 */
[----:B------:R-:W-:Y:S02]  /*33b0*/  IMAD R21, R21, UR19, R8 ;  /* 0x0000001315157c24 */ /* 0x000fe4000f8e0208 */
[----:B------:R-:W-:Y:S01]  /*33c0*/  FFMA.FTZ R8, R13, R4, R15 ;  /* 0x000000040d087223 */ /* 0x000fe2000001000f */
[----:B----4-:R-:W-:Y:S02]  /*33d0*/  LEA R4, P1, R6, UR20, 0x1 ;  /* 0x0000001406047c11 */ /* 0x010fe4000f8208ff */
[----:B------:R-:W-:Y:S02]  /*33e0*/  IADD3 R21, PT, PT, R7, R21, RZ ;  /* 0x0000001507157210 */ /* 0x000fe40007ffe0ff */
[----:B------:R-:W-:Y:S02]  /*33f0*/  F2FP.BF16.F32.PACK_AB R3, R8, R3 ;  /* 0x000000030803723e */ /* 0x000fe400000010ff */
[----:B0-----:R-:W-:-:S05]  /*3400*/  LEA.HI.X R5, R6, UR21, R21, 0x1, P1 ;  /* 0x0000001506057c11 */ /* 0x001fca00088f0c15 */
[----:B------:R3:W-:Y:S01]  /*3410*/  STG.E desc[UR24][R4.64], R3 ;  /* 0x0000000304007986 */ /* 0x0007e2000c101918 */
[----:B------:R-:W-:Y:S05]  /*3420*/  BRA `(.L_x_2149) ;  /* 0x0000001000447947 */ /* 0x000fea0003800000 */
.L_x_2134:
        /* <DEDUP_REMOVED lines=11> */
[----:B------:R-:W-:Y:S01]  /*34e0*/  FFMA.FTZ R21, R12, R21, R14 ;  /* 0x000000150c157223 */ /* 0x000fe2000001000e */
[----:B------:R-:W-:-:S03]  /*34f0*/  FFMA.FTZ R18, R13, R18, R15 ;  /* 0x000000120d127223 */ /* 0x000fc6000001000f */
[----:B------:R-:W-:Y:S01]  /*3500*/  FMUL.FTZ R23, R21, -1.4426950216293334961 ;  /* 0xbfb8aa3b15177820 */ /* 0x000fe20000410000 */
[----:B------:R-:W-:-:S05]  /*3510*/  FMUL.FTZ R24, R18, -1.4426950216293334961 ;  /* 0xbfb8aa3b12187820 */ /* 0x000fca0000410000 */
[----:B------:R-:W3:Y:S08]  /*3520*/  MUFU.EX2 R23, R23 ;  /* 0x0000001700177308 */ /* 0x000ef00000000800 */
[----:B------:R-:W1:Y:S01]  /*3530*/  MUFU.EX2 R24, R24 ;  /* 0x0000001800187308 */ /* 0x000e620000000800 */
[----:B---3--:R-:W-:Y:S01]  /*3540*/  FADD.FTZ R22, R23, 1 ;  /* 0x3f80000017167421 */ /* 0x008fe20000010000 */
[----:B------:R-:W-:-:S06]  /*3550*/  MOV R23, R9 ;  /* 0x0000000900177202 */ /* 0x000fcc0000000f00 */
[----:B------:R-:W3:Y:S01]  /*3560*/  MUFU.RCP R22, R22 ;  /* 0x0000001600167308 */ /* 0x000ee20000001000 */
[----:B-1----:R-:W-:-:S07]  /*3570*/  FADD.FTZ R25, R24, 1 ;  /* 0x3f80000018197421 */ /* 0x002fce0000010000 */
[----:B------:R-:W1:Y:S01]  /*3580*/  MUFU.RCP R25, R25 ;  /* 0x0000001900197308 */ /* 0x000e620000001000 */
[----:B---3--:R-:W-:Y:S01]  /*3590*/  FMUL.FTZ R21, R21, R22 ;  /* 0x0000001615157220 */ /* 0x008fe20000410000 */
[----:B------:R-:W-:-:S05]  /*35a0*/  MOV R22, R6 ;  /* 0x0000000600167202 */ /* 0x000fca0000000f00 */
[----:B0-----:R-:W-:-:S04]  /*35b0*/  IMAD.WIDE.U32 R22, R0, UR18, R22 ;  /* 0x0000001200167c25 */ /* 0x001fc8000f8e0016 */
[----:B-1----:R-:W-:Y:S01]  /*35c0*/  FMUL.FTZ R18, R18, R25 ;  /* 0x0000001912127220 */ /* 0x002fe20000410000 */
[----:B--2---:R-:W-:-:S04]  /*35d0*/  LEA R24, P2, R22, UR20, 0x1 ;  /* 0x0000001416187c11 */ /* 0x004fc8000f8408ff */
[----:B------:R-:W-:Y:S01]  /*35e0*/  F2FP.BF16.F32.PACK_AB R18, R18, R21 ;  /* 0x000000151212723e */ /* 0x000fe200000010ff */
[----:B------:R-:W-:-:S04]  /*35f0*/  IMAD R21, R35, UR18, RZ ;  /* 0x0000001223157c24 */ /* 0x000fc8000f8e02ff */
[----:B------:R-:W-:-:S04]  /*3600*/  IMAD R21, R0, UR19, R21 ;  /* 0x0000001300157c24 */ /* 0x000fc8000f8e0215 */
[----:B------:R-:W-:-:S05]  /*3610*/  IMAD.IADD R21, R23, 0x1, R21 ;  /* 0x0000000117157824 */ /* 0x000fca00078e0215 */
[----:B------:R-:W-:-:S05]  /*3620*/  LEA.HI.X R25, R22, UR21, R21, 0x1, P2 ;  /* 0x0000001516197c11 */ /* 0x000fca00090f0c15 */
[----:B------:R0:W-:Y:S02]  /*3630*/  STG.E desc[UR24][R24.64], R18 ;  /* 0x0000001218007986 */ /* 0x0001e4000c101918 */
.L_x_2151:
[----:B------:R-:W-:Y:S05]  /*3640*/  BSYNC.RECONVERGENT B1 ;  /* 0x0000000000017941 */ /* 0x000fea0003800200 */
.L_x_2150:
[----:B------:R-:W-:Y:S04]  /*3650*/  BSSY.RECONVERGENT B1, `(.L_x_2152) ;  /* 0x000001e000017945 */ /* 0x000fe80003800200 */
[----:B------:R-:W-:Y:S05]  /*3660*/  @P1 BRA `(.L_x_2153) ;  /* 0x0000000000701947 */ /* 0x000fea0003800000 */
[----:B0-----:R-:W-:Y:S01]  /*3670*/  FADD.FTZ R18, R3, -UR5 ;  /* 0x8000000503127e21 */ /* 0x001fe20008010000 */
        /* <DEDUP_REMOVED lines=10> */
[----:B------:R-:W4:Y:S01]  /*3720*/  MUFU.EX2 R21, R21 ;  /* 0x0000001500157308 */ /* 0x000f220000000800 */
[----:B---3--:R-:W-:Y:S01]  /*3730*/  FADD.FTZ R26, R22, 1 ;  /* 0x3f800000161a7421 */ /* 0x008fe20000010000 */
[----:B------:R-:W-:-:S06]  /*3740*/  MOV R22, R6 ;  /* 0x0000000600167202 */ /* 0x000fcc0000000f00 */
[----:B------:R-:W3:Y:S01]  /*3750*/  MUFU.RCP R23, R26 ;  /* 0x0000001a00177308 */ /* 0x000ee20000001000 */
[----:B----4-:R-:W-:Y:S01]  /*3760*/  FADD.FTZ R24, R21, 1 ;  /* 0x3f80000015187421 */ /* 0x010fe20000010000 */
[----:B0-----:R-:W-:-:S04]  /*3770*/  IMAD R21, R34, UR18, RZ ;  /* 0x0000001222157c24 */ /* 0x001fc8000f8e02ff */
[----:B------:R-:W-:Y:S02]  /*3780*/  IMAD R21, R31, UR19, R21 ;  /* 0x000000131f157c24 */ /* 0x000fe4000f8e0215 */
[----:B------:R-:W0:Y:S01]  /*3790*/  MUFU.RCP R24, R24 ;  /* 0x0000001800187308 */ /* 0x000e220000001000 */
[----:B---3--:R-:W-:Y:S01]  /*37a0*/  FMUL.FTZ R18, R18, R23 ;  /* 0x0000001712127220 */ /* 0x008fe20000410000 */
[----:B------:R-:W-:-:S03]  /*37b0*/  MOV R23, R9 ;  /* 0x0000000900177202 */ /* 0x000fc60000000f00 */
[----:B------:R-:W-:-:S04]  /*37c0*/  IMAD.WIDE.U32 R22, R31, UR18, R22 ;  /* 0x000000121f167c25 */ /* 0x000fc8000f8e0016 */
[----:B0-----:R-:W-:Y:S01]  /*37d0*/  FMUL.FTZ R3, R3, R24 ;  /* 0x0000001803037220 */ /* 0x001fe20000410000 */
[----:B------:R-:W-:Y:S02]  /*37e0*/  IADD3 R21, PT, PT, R23, R21, RZ ;  /* 0x0000001517157210 */ /* 0x000fe40007ffe0ff */
[----:B--2---:R-:W-:Y:S02]  /*37f0*/  LEA R24, P1, R22, UR20, 0x1 ;  /* 0x0000001416187c11 */ /* 0x004fe4000f8208ff */
[----:B------:R-:W-:Y:S02]  /*3800*/  F2FP.BF16.F32.PACK_AB R3, R18, R3 ;  /* 0x000000031203723e */ /* 0x000fe400000010ff */
[----:B-1----:R-:W-:-:S05]  /*3810*/  LEA.HI.X R25, R22, UR21, R21, 0x1, P1 ;  /* 0x0000001516197c11 */ /* 0x002fca00088f0c15 */
[----:B------:R2:W-:Y:S04]  /*3820*/  STG.E desc[UR24][R24.64], R3 ;  /* 0x0000000318007986 */ /* 0x0005e8000c101918 */
.L_x_2153:
[----:B------:R-:W-:Y:S05]  /*3830*/  BSYNC.RECONVERGENT B1 ;  /* 0x0000000000017941 */ /* 0x000fea0003800200 */
.L_x_2152:
        /* <DEDUP_REMOVED lines=12> */
[----:B------:R-:W1:Y:S02]  /*3900*/  LDCU.64 UR18, c[0x0][0x3e0] ;  /* 0x00007c00ff1277ac */ /* 0x000e640008000a00 */
[----:B------:R-:W-:Y:S01]  /*3910*/  FMUL.FTZ R4, R4, UR17 ;  /* 0x0000001104047c20 */ /* 0x000fe20008410000 */
[----:B------:R-:W-:Y:S01]  /*3920*/  FMUL.FTZ R3, R28, UR17 ;  /* 0x000000111c037c20 */ /* 0x000fe20008410000 */
[----:B------:R-:W0:Y:S02]  /*3930*/  LDCU.64 UR20, c[0x0][0x380] ;  /* 0x00007000ff1477ac */ /* 0x000e240008000a00 */
[----:B------:R-:W-:Y:S01]  /*3940*/  FFMA.FTZ R4, R13, R4, R15 ;  /* 0x000000040d047223 */ /* 0x000fe2000001000f */
[----:B------:R-:W-:-:S03]  /*3950*/  FFMA.FTZ R3, R12, R3, R14 ;  /* 0x000000030c037223 */ /* 0x000fc6000001000e */
[----:B------:R-:W-:Y:S01]  /*3960*/  FMUL.FTZ R28, R4, -1.4426950216293334961 ;  /* 0xbfb8aa3b041c7820 */ /* 0x000fe20000410000 */
[----:B------:R-:W-:-:S05]  /*3970*/  FMUL.FTZ R23, R3, -1.4426950216293334961 ;  /* 0xbfb8aa3b03177820 */ /* 0x000fca0000410000 */
[----:B------:R-:W2:Y:S01]  /*3980*/  MUFU.EX2 R28, R28 ;  /* 0x0000001c001c7308 */ /* 0x000ea20000000800 */
[----:B-1----:R-:W-:Y:S01]  /*3990*/  IMAD R25, R22, UR18, RZ ;  /* 0x0000001216197c24 */ /* 0x002fe2000f8e02ff */
[----:B------:R-:W-:-:S03]  /*39a0*/  MOV R22, R6 ;  /* 0x0000000600167202 */ /* 0x000fc60000000f00 */
[----:B------:R-:W-:-:S03]  /*39b0*/  IMAD R25, R24, UR19, R25 ;  /* 0x0000001318197c24 */ /* 0x000fc6000f8e0219 */
[----:B------:R-:W1:Y:S01]  /*39c0*/  MUFU.EX2 R23, R23 ;  /* 0x0000001700177308 */ /* 0x000e620000000800 */
[----:B--2---:R-:W-:Y:S01]  /*39d0*/  FADD.FTZ R28, R28, 1 ;  /* 0x3f8000001c1c7421 */ /* 0x004fe20000010000 */
[----:B-1----:R-:W-:-:S06]  /*39e0*/  FADD.FTZ R26, R23, 1 ;  /* 0x3f800000171a7421 */ /* 0x002fcc0000010000 */
[----:B------:R-:W1:Y:S08]  /*39f0*/  MUFU.RCP R23, R28 ;  /* 0x0000001c00177308 */ /* 0x000e700000001000 */
[----:B------:R-:W2:Y:S01]  /*3a00*/  MUFU.RCP R26, R26 ;  /* 0x0000001a001a7308 */ /* 0x000ea20000001000 */
[----:B-1----:R-:W-:Y:S01]  /*3a10*/  FMUL.FTZ R4, R4, R23 ;  /* 0x0000001704047220 */ /* 0x002fe20000410000 */
[----:B------:R-:W-:-:S02]  /*3a20*/  IMAD.MOV.U32 R23, RZ, RZ, R9 ;  /* 0x000000ffff177224 */ /* 0x000fc400078e0009 */
[----:B------:R-:W-:-:S04]  /*3a30*/  IMAD.WIDE.U32 R22, R24, UR18, R22 ;  /* 0x0000001218167c25 */ /* 0x000fc8000f8e0016 */
[----:B--2---:R-:W-:Y:S01]  /*3a40*/  FMUL.FTZ R3, R3, R26 ;  /* 0x0000001a03037220 */ /* 0x004fe20000410000 */
[----:B------:R-:W-:Y:S02]  /*3a50*/  IADD3 R25, PT, PT, R23, R25, RZ ;  /* 0x0000001917197210 */ /* 0x000fe40007ffe0ff */
[----:B0-----:R-:W-:Y:S02]  /*3a60*/  LEA R24, P1, R22, UR20, 0x1 ;  /* 0x0000001416187c11 */ /* 0x001fe4000f8208ff */
[----:B------:R-:W-:Y:S02]  /*3a70*/  F2FP.BF16.F32.PACK_AB R3, R4, R3 ;  /* 0x000000030403723e */ /* 0x000fe400000010ff */
[----:B------:R-:W-:-:S05]  /*3a80*/  LEA.HI.X R25, R22, UR21, R25, 0x1, P1 ;  /* 0x0000001516197c11 */ /* 0x000fca00088f0c19 */
[----:B------:R0:W-:Y:S04]  /*3a90*/  STG.E desc[UR24][R24.64], R3 ;  /* 0x0000000318007986 */ /* 0x0001e8000c101918 */
.L_x_2155:
[----:B------:R-:W-:Y:S05]  /*3aa0*/  BSYNC.RECONVERGENT B1 ;  /* 0x0000000000017941 */ /* 0x000fea0003800200 */
.L_x_2154:
[----:B------:R-:W-:Y:S01]  /*3ab0*/  BSSY.RECONVERGENT B1, `(.L_x_2156) ;  /* 0x0000020000017945 */ /* 0x000fe20003800200 */
[C---:B------:R-:W-:Y:S02]  /*3ac0*/  IADD3 R26, PT, PT, R0.reuse, 0x20, RZ ;  /* 0x00000020001a7810 */ /* 0x040fe40007ffe0ff */
[----:B0-----:R-:W-:Y:S01]  /*3ad0*/  IADD3 R3, PT, PT, R0, 0x28, RZ ;  /* 0x0000002800037810 */ /* 0x001fe20007ffe0ff */
[----:B------:R-:W-:Y:S06]  /*3ae0*/  @P2 BRA `(.L_x_2157) ;  /* 0x0000000000702947 */ /* 0x000fec0003800000 */
[----:B------:R-:W-:Y:S01]  /*3af0*/  FADD.FTZ R30, R30, -UR5 ;  /* 0x800000051e1e7e21 */ /* 0x000fe20008010000 */
[----:B------:R-:W-:Y:S01]  /*3b00*/  FADD.FTZ R5, R5, -UR5 ;  /* 0x8000000505057e21 */ /* 0x000fe20008010000 */
[----:B------:R-:W0:Y:S02]  /*3b10*/  LDCU.64 UR18, c[0x0][0x3e0] ;  /* 0x00007c00ff1277ac */ /* 0x000e240008000a00 */
[----:B-1----:R-:W-:Y:S01]  /*3b20*/  FMUL.FTZ R25, R30, UR17 ;  /* 0x000000111e197c20 */ /* 0x002fe20008410000 */
[----:B------:R-:W-:Y:S01]  /*3b30*/  FMUL.FTZ R24, R5, UR17 ;  /* 0x0000001105187c20 */ /* 0x000fe20008410000 */
[----:B------:R-:W1:Y:S01]  /*3b40*/  LDCU.64 UR20, c[0x0][0x380] ;  /* 0x00007000ff1477ac */ /* 0x000e620008000a00 */
[----:B------:R-:W-:Y:S01]  /*3b50*/  MOV R5, R9 ;  /* 0x0000000900057202 */ /* 0x000fe20000000f00 */
[----:B------:R-:W-:Y:S01]  /*3b60*/  FFMA.FTZ R25, R12, R25, R14 ;  /* 0x000000190c197223 */ /* 0x000fe2000001000e */
        /* <DEDUP_REMOVED lines=12> */
[----:B------:R-:W-:-:S03]  /*3c30*/  IADD3 R21, PT, PT, R5, R21, RZ ;  /* 0x0000001505157210 */ /* 0x000fc60007ffe0ff */
[----:B------:R-:W0:Y:S01]  /*3c40*/  MUFU.RCP R23, R30 ;  /* 0x0000001e00177308 */ /* 0x000e220000001000 */
[----:B--2---:R-:W-:Y:S01]  /*3c50*/  FMUL.FTZ R25, R25, R22 ;  /* 0x0000001619197220 */ /* 0x004fe20000410000 */
[----:B-1----:R-:W-:Y:S01]  /*3c60*/  LEA R22, P1, R4, UR20, 0x1 ;  /* 0x0000001404167c11 */ /* 0x002fe2000f8208ff */
[----:B0-----:R-:W-:-:S03]  /*3c70*/  FMUL.FTZ R24, R24, R23 ;  /* 0x0000001718187220 */ /* 0x001fc60000410000 */
[----:B------:R-:W-:Y:S02]  /*3c80*/  LEA.HI.X R23, R4, UR21, R21, 0x1, P1 ;  /* 0x0000001504177c11 */ /* 0x000fe400088f0c15 */
[----:B------:R-:W-:-:S05]  /*3c90*/  F2FP.BF16.F32.PACK_AB R25, R24, R25 ;  /* 0x000000191819723e */ /* 0x000fca00000010ff */
[----:B------:R0:W-:Y:S02]  /*3ca0*/  STG.E desc[UR24][R22.64], R25 ;  /* 0x0000001916007986 */ /* 0x0001e4000c101918 */
.L_x_2157:
[----:B------:R-:W-:Y:S05]  /*3cb0*/  BSYNC.RECONVERGENT B1 ;  /* 0x0000000000017941 */ /* 0x000fea0003800200 */
.L_x_2156:
[----:B------:R-:W-:Y:S01]  /*3cc0*/  ISETP.GE.U32.AND P2, PT, R26, UR22, PT ;  /* 0x000000161a007c0c */ /* 0x000fe2000bf46070 */
[C---:B------:R-:W-:Y:S01]  /*3cd0*/  VIADD R18, R0.reuse, 0x30 ;  /* 0x0000003000127836 */ /* 0x040fe20000000000 */
[----:B------:R-:W-:Y:S01]  /*3ce0*/  SHF.R.S32.HI R4, RZ, 0x1f, R26 ;  /* 0x0000001fff047819 */ /* 0x000fe2000001141a */
        /* <DEDUP_REMOVED lines=8> */
[----:B01----:R-:W-:Y:S02]  /*3d70*/  SHF.R.S32.HI R25, RZ, 0x1f, R21 ;  /* 0x0000001fff197819 */ /* 0x003fe40000011415 */
[----:B------:R-:W-:Y:S02]  /*3d80*/  ISETP.GE.AND.EX P3, PT, R28, UR23, PT, P3 ;  /* 0x000000171c007c0c */ /* 0x000fe4000bf66330 */
[----:B------:R-:W-:-:S02]  /*3d90*/  ISETP.GE.AND.EX P4, PT, R24, UR23, PT, P4 ;  /* 0x0000001718007c0c */ /* 0x000fc4000bf86340 */
[----:B------:R-:W-:Y:S01]  /*3da0*/  ISETP.GE.AND.EX P1, PT, R25, UR23, PT, P1 ;  /* 0x0000001719007c0c */ /* 0x000fe2000bf26310 */
[----:B------:R-:W-:-:S12]  /*3db0*/  @P2 BRA `(.L_x_2159) ;  /* 0x0000000000702947 */ /* 0x000fd80003800000 */
[----:B------:R-:W-:Y:S01]  /*3dc0*/  FADD.FTZ R29, R29, -UR5 ;  /* 0x800000051d1d7e21 */ /* 0x000fe20008010000 */
[----:B------:R-:W-:Y:S01]  /*3dd0*/  FADD.FTZ R10, R10, -UR5 ;  /* 0x800000050a0a7e21 */ /* 0x000fe20008010000 */
[----:B------:R-:W0:Y:S02]  /*3de0*/  LDCU.64 UR18, c[0x0][0x3e0] ;  /* 0x00007c00ff1277ac */ /* 0x000e240008000a00 */
[----:B------:R-:W-:Y:S01]  /*3df0*/  FMUL.FTZ R5, R29, UR17 ;  /* 0x000000111d057c20 */ /* 0x000fe20008410000 */
[----:B------:R-:W-:Y:S01]  /*3e00*/  FMUL.FTZ R10, R10, UR17 ;  /* 0x000000110a0a7c20 */ /* 0x000fe20008410000 */
[----:B------:R-:W1:Y:S02]  /*3e10*/  LDCU.64 UR20, c[0x0][0x380] ;  /* 0x00007000ff1477ac */ /* 0x000e640008000a00 */
[----:B------:R-:W-:Y:S01]  /*3e20*/  FFMA.FTZ R5, R12, R5, R14 ;  /* 0x000000050c057223 */ /* 0x000fe2000001000e */
[----:B------:R-:W-:-:S03]  /*3e30*/  FFMA.FTZ R29, R13, R10, R15 ;  /* 0x0000000a0d1d7223 */ /* 0x000fc6000001000f */
[----:B------:R-:W-:Y:S01]  /*3e40*/  FMUL.FTZ R23, R5, -1.4426950216293334961 ;  /* 0xbfb8aa3b05177820 */ /* 0x000fe20000410000 */
[----:B------:R-:W-:-:S05]  /*3e50*/  FMUL.FTZ R30, R29, -1.4426950216293334961 ;  /* 0xbfb8aa3b1d1e7820 */ /* 0x000fca0000410000 */
[----:B------:R-:W2:Y:S08]  /*3e60*/  MUFU.EX2 R23, R23 ;  /* 0x0000001700177308 */ /* 0x000eb00000000800 */
[----:B------:R-:W3:Y:S01]  /*3e70*/  MUFU.EX2 R30, R30 ;  /* 0x0000001e001e7308 */ /* 0x000ee20000000800 */
[----:B--2---:R-:W-:Y:S01]  /*3e80*/  FADD.FTZ R22, R23, 1 ;  /* 0x3f80000017167421 */ /* 0x004fe20000010000 */
[----:B0-----:R-:W-:Y:S01]  /*3e90*/  IMAD R23, R4, UR18, RZ ;  /* 0x0000001204177c24 */ /* 0x001fe2000f8e02ff */
[----:B------:R-:W-:-:S05]  /*3ea0*/  MOV R4, R6 ;  /* 0x0000000600047202 */ /* 0x000fca0000000f00 */
[----:B------:R-:W0:Y:S01]  /*3eb0*/  MUFU.RCP R22, R22 ;  /* 0x0000001600167308 */ /* 0x000e220000001000 */
[----:B---3--:R-:W-:Y:S01]  /*3ec0*/  FADD.FTZ R30, R30, 1 ;  /* 0x3f8000001e1e7421 */ /* 0x008fe20000010000 */
[----:B0-----:R-:W-:Y:S01]  /*3ed0*/  FMUL.FTZ R10, R5, R22 ;  /* 0x00000016050a7220 */ /* 0x001fe20000410000 */
[----:B------:R-:W-:-:S05]  /*3ee0*/  IMAD R22, R26, UR19, R23 ;  /* 0x000000131a167c24 */ /* 0x000fca000f8e0217 */
[----:B------:R-:W0:Y:S02]  /*3ef0*/  MUFU.RCP R5, R30 ;  /* 0x0000001e00057308 */ /* 0x000e240000001000 */
[----:B0-----:R-:W-:Y:S01]  /*3f00*/  FMUL.FTZ R29, R29, R5 ;  /* 0x000000051d1d7220 */ /* 0x001fe20000410000 */
[----:B------:R-:W-:-:S04]  /*3f10*/  MOV R5, R9 ;  /* 0x0000000900057202 */ /* 0x000fc80000000f00 */
[----:B------:R-:W-:Y:S01]  /*3f20*/  F2FP.BF16.F32.PACK_AB R29, R29, R10 ;  /* 0x0000000a1d1d723e */ /* 0x000fe200000010ff */
[----:B------:R-:W-:-:S05]  /*3f30*/  IMAD.WIDE.U32 R4, R26, UR18, R4 ;  /* 0x000000121a047c25 */ /* 0x000fca000f8e0004 */
[----:B------:R-:W-:Y:S02]  /*3f40*/  IADD3 R5, PT, PT, R5, R22, RZ ;  /* 0x0000001605057210 */ /* 0x000fe40007ffe0ff */
[----:B-1----:R-:W-:-:S04]  /*3f50*/  LEA R22, P2, R4, UR20, 0x1 ;  /* 0x0000001404167c11 */ /* 0x002fc8000f8408ff */
[----:B------:R-:W-:-:S05]  /*3f60*/  LEA.HI.X R23, R4, UR21, R5, 0x1, P2 ;  /* 0x0000001504177c11 */ /* 0x000fca00090f0c05 */
[----:B------:R0:W-:Y:S04]  /*3f70*/  STG.E desc[UR24][R22.64], R29 ;  /* 0x0000001d16007986 */ /* 0x0001e8000c101918 */
.L_x_2159:
[----:B------:R-:W-:Y:S05]  /*3f80*/  BSYNC.RECONVERGENT B1 ;  /* 0x0000000000017941 */ /* 0x000fea0003800200 */
.L_x_2158:
[----:B------:R-:W-:Y:S04]  /*3f90*/  BSSY.RECONVERGENT B1, `(.L_x_2160) ;  /* 0x000001e000017945 */ /* 0x000fe80003800200 */
[----:B------:R-:W-:Y:S05]  /*3fa0*/  @P3 BRA `(.L_x_2161) ;  /* 0x0000000000703947 */ /* 0x000fea0003800000 */
[----:B------:R-:W-:Y:S01]  /*3fb0*/  FADD.FTZ R27, R27, -UR5 ;  /* 0x800000051b1b7e21 */ /* 0x000fe20008010000 */
[----:B------:R-:W-:Y:S01]  /*3fc0*/  FADD.FTZ R4, R11, -UR5 ;  /* 0x800000050b047e21 */ /* 0x000fe20008010000 */
[----:B------:R-:W1:Y:S01]  /*3fd0*/  LDCU.64 UR18, c[0x0][0x3e0] ;  /* 0x00007c00ff1277ac */ /* 0x000e620008000a00 */
[----:B------:R-:W-:Y:S01]  /*3fe0*/  MOV R5, R9 ;  /* 0x0000000900057202 */ /* 0x000fe20000000f00 */
[----:B------:R-:W-:Y:S01]  /*3ff0*/  FMUL.FTZ R27, R27, UR17 ;  /* 0x000000111b1b7c20 */ /* 0x000fe20008410000 */
[----:B------:R-:W-:Y:S01]  /*4000*/  FMUL.FTZ R10, R4, UR17 ;  /* 0x00000011040a7c20 */ /* 0x000fe20008410000 */
[----:B------:R-:W2:Y:S02]  /*4010*/  LDCU.64 UR20, c[0x0][0x380] ;  /* 0x00007000ff1477ac */ /* 0x000ea40008000a00 */
[----:B------:R-:W-:Y:S01]  /*4020*/  FFMA.FTZ R11, R12, R27, R14 ;  /* 0x0000001b0c0b7223 */ /* 0x000fe2000001000e */
[----:B------:R-:W-:-:S03]  /*4030*/  FFMA.FTZ R10, R13, R10, R15 ;  /* 0x0000000a0d0a7223 */ /* 0x000fc6000001000f */
[----:B------:R-:W-:Y:S01]  /*4040*/  FMUL.FTZ R4, R11, -1.4426950216293334961 ;  /* 0xbfb8aa3b0b047820 */ /* 0x000fe20000410000 */
[----:B------:R-:W-:-:S05]  /*4050*/  FMUL.FTZ R26, R10, -1.4426950216293334961 ;  /* 0xbfb8aa3b0a1a7820 */ /* 0x000fca0000410000 */
[----:B------:R-:W0:Y:S01]  /*4060*/  MUFU.EX2 R4, R4 ;  /* 0x0000000400047308 */ /* 0x000e220000000800 */
[----:B-1----:R-:W-:-:S04]  /*4070*/  IMAD R28, R28, UR18, RZ ;  /* 0x000000121c1c7c24 */ /* 0x002fc8000f8e02ff */
[----:B------:R-:W-:-:S03]  /*4080*/  IMAD R27, R3, UR19, R28 ;  /* 0x00000013031b7c24 */ /* 0x000fc6000f8e021c */
[----:B------:R-:W1:Y:S01]  /*4090*/  MUFU.EX2 R26, R26 ;  /* 0x0000001a001a7308 */ /* 0x000e620000000800 */
[----:B0-----:R-:W-:Y:S01]  /*40a0*/  FADD.FTZ R22, R4, 1 ;  /* 0x3f80000004167421 */ /* 0x001fe20000010000 */
[----:B------:R-:W-:-:S06]  /*40b0*/  MOV R4, R6 ;  /* 0x0000000600047202 */ /* 0x000fcc0000000f00 */
[----:B------:R-:W0:Y:S01]  /*40c0*/  MUFU.RCP R22, R22 ;  /* 0x0000001600167308 */ /* 0x000e220000001000 */
[----:B------:R-:W-:-:S04]  /*40d0*/  IMAD.WIDE.U32 R4, R3, UR18, R4 ;  /* 0x0000001203047c25 */ /* 0x000fc8000f8e0004 */
[----:B-1----:R-:W-:Y:S01]  /*40e0*/  FADD.FTZ R23, R26, 1 ;  /* 0x3f8000001a177421 */ /* 0x002fe20000010000 */
[----:B------:R-:W-:-:S05]  /*40f0*/  IMAD.IADD R27, R5, 0x1, R27 ;  /* 0x00000001051b7824 */ /* 0x000fca00078e021b */
[----:B------:R-:W1:Y:S01]  /*4100*/  MUFU.RCP R23, R23 ;  /* 0x0000001700177308 */ /* 0x000e620000001000 */
[----:B0-----:R-:W-:Y:S01]  /*4110*/  FMUL.FTZ R3, R11, R22 ;  /* 0x000000160b037220 */ /* 0x001fe20000410000 */
[----:B-1----:R-:W-:Y:S01]  /*4120*/  FMUL.FTZ R26, R10, R23 ;  /* 0x000000170a1a7220 */ /* 0x002fe20000410000 */
[----:B--2---:R-:W-:-:S04]  /*4130*/  LEA R10, P2, R4, UR20, 0x1 ;  /* 0x00000014040a7c11 */ /* 0x004fc8000f8408ff */
[----:B------:R-:W-:Y:S02]  /*4140*/  LEA.HI.X R11, R4, UR21, R27, 0x1, P2 ;  /* 0x00000015040b7c11 */ /* 0x000fe400090f0c1b */
[----:B------:R-:W-:-:S05]  /*4150*/  F2FP.BF16.F32.PACK_AB R3, R26, R3 ;  /* 0x000000031a03723e */ /* 0x000fca00000010ff */
[----:B------:R1:W-:Y:S02]  /*4160*/  STG.E desc[UR24][R10.64], R3 ;  /* 0x000000030a007986 */ /* 0x0003e4000c101918 */
.L_x_2161:
[----:B------:R-:W-:Y:S05]  /*4170*/  BSYNC.RECONVERGENT B1 ;  /* 0x0000000000017941 */ /* 0x000fea0003800200 */
.L_x_2160:
[----:B------:R-:W-:Y:S04]  /*4180*/  BSSY.RECONVERGENT B1, `(.L_x_2162) ;  /* 0x000001e000017945 */ /* 0x000fe80003800200 */
[----:B------:R-:W-:Y:S05]  /*4190*/  @P4 BRA `(.L_x_2163) ;  /* 0x0000000000704947 */ /* 0x000fea0003800000 */
[----:B------:R-:W-:Y:S01]  /*41a0*/  FADD.FTZ R20, R20, -UR5 ;  /* 0x8000000514147e21 */ /* 0x000fe20008010000 */
[----:B------:R-:W-:Y:S01]  /*41b0*/  FADD.FTZ R16, R16, -UR5 ;  /* 0x8000000510107e21 */ /* 0x000fe20008010000 */
[----:B------:R-:W0:Y:S01]  /*41c0*/  LDCU.64 UR18, c[0x0][0x3e0] ;  /* 0x00007c00ff1277ac */ /* 0x000e220008000a00 */
[----:B------:R-:W-:Y:S01]  /*41d0*/  MOV R5, R9 ;  /* 0x0000000900057202 */ /* 0x000fe20000000f00 */
[----:B-1----:R-:W-:Y:S01]  /*41e0*/  FMUL.FTZ R3, R20, UR17 ;  /* 0x0000001114037c20 */ /* 0x002fe20008410000 */
[----:B------:R-:W-:Y:S01]  /*41f0*/  FMUL.FTZ R16, R16, UR17 ;  /* 0x0000001110107c20 */ /* 0x000fe20008410000 */
[----:B------:R-:W1:Y:S02]  /*4200*/  LDCU.64 UR20, c[0x0][0x380] ;  /* 0x00007000ff1477ac */ /* 0x000e640008000a00 */
        /* <DEDUP_REMOVED lines=16> */
[----:B-1----:R-:W-:-:S04]  /*4310*/  LEA R10, P2, R4, UR20, 0x1 ;  /* 0x00000014040a7c11 */ /* 0x002fc8000f8408ff */
[----:B------:R-:W-:Y:S01]  /*4320*/  LEA.HI.X R11, R4, UR21, R23, 0x1, P2 ;  /* 0x00000015040b7c11 */ /* 0x000fe200090f0c17 */
[----:B0-----:R-:W-:-:S05]  /*4330*/  FMUL.FTZ R3, R3, R22 ;  /* 0x0000001603037220 */ /* 0x001fca0000410000 */
[----:B------:R-:W-:-:S05]  /*4340*/  F2FP.BF16.F32.PACK_AB R3, R3, R18 ;  /* 0x000000120303723e */ /* 0x000fca00000010ff */
[----:B------:R2:W-:Y:S02]  /*4350*/  STG.E desc[UR24][R10.64], R3 ;  /* 0x000000030a007986 */ /* 0x0005e4000c101918 */
.L_x_2163:
[----:B------:R-:W-:Y:S05]  /*4360*/  BSYNC.RECONVERGENT B1 ;  /* 0x0000000000017941 */ /* 0x000fea0003800200 */
.L_x_2162:
[----:B------:R-:W-:Y:S05]  /*4370*/  @P1 BRA `(.L_x_2149) ;  /* 0x0000000000701947 */ /* 0x000fea0003800000 */
[----:B------:R-:W-:Y:S01]  /*4380*/  FADD.FTZ R19, R19, -UR5 ;  /* 0x8000000513137e21 */ /* 0x000fe20008010000 */
[----:B------:R-:W-:Y:S01]  /*4390*/  FADD.FTZ R17, R17, -UR5 ;  /* 0x8000000511117e21 */ /* 0x000fe20008010000 */
[----:B------:R-:W3:Y:S01]  /*43a0*/  LDCU.64 UR18, c[0x0][0x3e0] ;  /* 0x00007c00ff1277ac */ /* 0x000ee20008000a00 */
[----:B------:R-:W-:Y:S01]  /*43b0*/  MOV R5, R9 ;  /* 0x0000000900057202 */ /* 0x000fe20000000f00 */
[----:B------:R-:W-:Y:S01]  /*43c0*/  FMUL.FTZ R19, R19, UR17 ;  /* 0x0000001113137c20 */ /* 0x000fe20008410000 */
[----:B------:R-:W-:Y:S01]  /*43d0*/  FMUL.FTZ R4, R17, UR17 ;  /* 0x0000001111047c20 */ /* 0x000fe20008410000 */
[----:B------:R-:W4:Y:S02]  /*43e0*/  LDCU.64 UR20, c[0x0][0x380] ;  /* 0x00007000ff1477ac */ /* 0x000f240008000a00 */
[----:B------:R-:W-:Y:S01]  /*43f0*/  FFMA.FTZ R19, R12, R19, R14 ;  /* 0x000000130c137223 */ /* 0x000fe2000001000e */
[----:B------:R-:W-:Y:S01]  /*4400*/  FFMA.FTZ R13, R13, R4, R15 ;  /* 0x000000040d0d7223 */ /* 0x000fe2000001000f */
[----:B------:R-:W-:-:S02]  /*4410*/  MOV R4, R6 ;  /* 0x0000000600047202 */ /* 0x000fc40000000f00 */
[----:B-12---:R-:W-:Y:S01]  /*4420*/  FMUL.FTZ R3, R19, -1.4426950216293334961 ;  /* 0xbfb8aa3b13037820 */ /* 0x006fe20000410000 */
[----:B------:R-:W-:-:S05]  /*4430*/  FMUL.FTZ R7, R13, -1.4426950216293334961 ;  /* 0xbfb8aa3b0d077820 */ /* 0x000fca0000410000 */
[----:B------:R-:W1:Y:S01]  /*4440*/  MUFU.EX2 R3, R3 ;  /* 0x0000000300037308 */ /* 0x000e620000000800 */
[----:B---3--:R-:W-:Y:S02]  /*4450*/  IMAD R12, R25, UR18, RZ ;  /* 0x00000012190c7c24 */ /* 0x008fe4000f8e02ff */
[----:B------:R-:W-:-:S05]  /*4460*/  IMAD.WIDE.U32 R4, R21, UR18, R4 ;  /* 0x0000001215047c25 */ /* 0x000fca000f8e0004 */
[----:B------:R-:W2:Y:S01]  /*4470*/  MUFU.EX2 R7, R7 ;  /* 0x0000000700077308 */ /* 0x000ea20000000800 */
[----:B------:R-:W-:Y:S01]  /*4480*/  IMAD R21, R21, UR19, R12 ;  /* 0x0000001315157c24 */ /* 0x000fe2000f8e020c */
[----:B----4-:R-:W-:-:S04]  /*4490*/  LEA R6, P1, R4, UR20, 0x1 ;  /* 0x0000001404067c11 */ /* 0x010fc8000f8208ff */
[----:B------:R-:W-:Y:S01]  /*44a0*/  IADD3 R21, PT, PT, R5, R21, RZ ;  /* 0x0000001505157210 */ /* 0x000fe20007ffe0ff */
[----:B-1----:R-:W-:-:S06]  /*44b0*/  FADD.FTZ R8, R3, 1 ;  /* 0x3f80000003087421 */ /* 0x002fcc0000010000 */
[----:B------:R-:W1:Y:S01]  /*44c0*/  MUFU.RCP R8, R8 ;  /* 0x0000000800087308 */ /* 0x000e620000001000 */
[----:B--2---:R-:W-:Y:S01]  /*44d0*/  FADD.FTZ R10, R7, 1 ;  /* 0x3f800000070a7421 */ /* 0x004fe20000010000 */
[----:B------:R-:W-:-:S06]  /*44e0*/  LEA.HI.X R7, R4, UR21, R21, 0x1, P1 ;  /* 0x0000001504077c11 */ /* 0x000fcc00088f0c15 */
[----:B------:R-:W2:Y:S01]  /*44f0*/  MUFU.RCP R10, R10 ;  /* 0x0000000a000a7308 */ /* 0x000ea20000001000 */
[----:B-1----:R-:W-:Y:S01]  /*4500*/  FMUL.FTZ R3, R19, R8 ;  /* 0x0000000813037220 */ /* 0x002fe20000410000 */
[----:B--2---:R-:W-:-:S05]  /*4510*/  FMUL.FTZ R12, R13, R10 ;  /* 0x0000000a0d0c7220 */ /* 0x004fca0000410000 */
[----:B------:R-:W-:-:S05]  /*4520*/  F2FP.BF16.F32.PACK_AB R3, R12, R3 ;  /* 0x000000030c03723e */ /* 0x000fca00000010ff */
[----:B------:R4:W-:Y:S02]  /*4530*/  STG.E desc[UR24][R6.64], R3 ;  /* 0x0000000306007986 */ /* 0x0009e4000c101918 */
.L_x_2149:
[----:B------:R-:W-:Y:S05]  /*4540*/  BSYNC.RECONVERGENT B0 ;  /* 0x0000000000007941 */ /* 0x000fea0003800200 */
.L_x_2133:
[----:B------:R-:W-:Y:S02]  /*4550*/  UIADD3 UR8, UPT, UPT, UR30, UR8, URZ ;  /* 0x000000081e087290 */ /* 0x000fe4000fffe0ff */
[----:B------:R-:W-:Y:S02]  /*4560*/  UIADD3 UR4, UPT, UPT, UR4, 0x1, URZ ;  /* 0x0000000104047890 */ /* 0x000fe4000fffe0ff */
[----:B------:R-:W-:-:S09]  /*4570*/  UISETP.GE.AND UP1, UPT, UR8, UR7, UPT ;  /* 0x000000070800728c */ /* 0x000fd2000bf26270 */
[----:B------:R-:W-:Y:S05]  /*4580*/  BRA.U !UP1, `(.L_x_2164) ;  /* 0xffffffbd09687547 */ /* 0x000fea000b83ffff */
[----:B------:R-:W-:Y:S05]  /*4590*/  EXIT ;  /* 0x000000000000794d */ /* 0x000fea0003800000 */
.L_x_2165:
        /* <DEDUP_REMOVED lines=14> */
.L_x_4920:


//--------------------- .text._Z35group_norm_nhwc_fwd_one_pass_kernelI11Bf16IOBf16WLi128ELi120ELi480EEv26Group_norm_nhwc_fwd_params --------------------------
	.section	.text._Z35group_norm_nhwc_fwd_one_pass_kernelI11Bf16IOBf16WLi128ELi120ELi480EEv26Group_norm_nhwc_fwd_params,"ax",@progbits
	.align	128
        .global         _Z35group_norm_nhwc_fwd_one_pass_kernelI11Bf16IOBf16WLi128ELi120ELi480EEv26Group_norm_nhwc_fwd_params
        .type           _Z35group_norm_nhwc_fwd_one_pass_kernelI11Bf16IOBf16WLi128ELi120ELi480EEv26Group_norm_nhwc_fwd_params,@function
        .size           _Z35group_norm_nhwc_fwd_one_pass_kernelI11Bf16IOBf16WLi128ELi120ELi480EEv26Group_norm_nhwc_fwd_params,(.L_x_4921 - _Z35group_norm_nhwc_fwd_one_pass_kernelI11Bf16IOBf16WLi128ELi120ELi480EEv26Group_norm_nhwc_fwd_params)
        .other          _Z35group_norm_nhwc_fwd_one_pass_kernelI11Bf16IOBf16WLi128ELi120ELi480EEv26Group_norm_nhwc_fwd_params,@"STO_CUDA_ENTRY STV_DEFAULT"
_Z35group_norm_nhwc_fwd_one_pass_kernelI11Bf16IOBf16WLi128ELi120ELi480EEv26Group_norm_nhwc_fwd_params:
.text._Z35group_norm_nhwc_fwd_one_pass_kernelI11Bf16IOBf16WLi128ELi120ELi480EEv26Group_norm_nhwc_fwd_params:
        /* <DEDUP_REMOVED lines=21> */
[----:B------:R-:W-:Y:S02]  /*0150*/  SHF.R.U32.HI R3, RZ, 0x10, R0 ;  /* 0x00000010ff037819 */ /* 0x000fe40000011600 */
[----:B------:R-:W3:Y:S02]  /*0160*/  LDC R0, c[0x0][0x370] ;  /* 0x0000dc00ff007b82 */ /* 0x000ee40000000800 */
        /* <DEDUP_REMOVED lines=37> */
[----:B0-23--:R-:W-:-:S07]  /*03c0*/  SHF.L.U32 R14, R14, 0x1, RZ ;  /* 0x000000010e0e7819 */ /* 0x00dfce00000006ff */
.L_x_2241:
[----:B0-----:R-:W0:Y:S01]  /*03d0*/  LDC R43, c[0x0][0x3f8] ;  /* 0x0000fe00ff2b7b82 */ /* 0x001e220000000800 */
[----:B-1----:R-:W1:Y:S01]  /*03e0*/  LDCU.64 UR4, c[0x0][0x3e8] ;  /* 0x00007d00ff0477ac */ /* 0x002e620008000a00 */
[----:B------:R-:W-:Y:S01]  /*03f0*/  LOP3.LUT R103, R14, 0xffff, RZ, 0xc0, !PT ;  /* 0x0000ffff0e677812 */ /* 0x000fe200078ec0ff */
[----:B--2---:R-:W2:Y:S01]  /*0400*/  LDCU.64 UR8, c[0x0][0x3f0] ;  /* 0x00007e00ff0877ac */ /* 0x004ea20008000a00 */
[----:B-1----:R-:W-:Y:S02]  /*0410*/  ISETP.GE.U32.AND P4, PT, R92, UR4, PT ;  /* 0x000000045c007c0c */ /* 0x002fe4000bf86070 */
[----:B------:R-:W-:Y:S02]  /*0420*/  ISETP.GE.U32.AND P5, PT, R90, UR4, PT ;  /* 0x000000045a007c0c */ /* 0x000fe4000bfa6070 */
[----:B------:R-:W-:Y:S02]  /*0430*/  ISETP.GE.AND.EX P4, PT, R15, UR5, PT, P4 ;  /* 0x000000050f007c0c */ /* 0x000fe4000bf86340 */
[----:B0--34-:R-:W-:-:S02]  /*0440*/  IABS R39, R43 ;  /* 0x0000002b00277213 */ /* 0x019fc40000000000 */
        /* <DEDUP_REMOVED lines=182> */
[C---:B------:R-:W-:Y:S01]  /*0fb0*/  @!P4 IMAD R49, R74.reuse, R39, R22 ;  /* 0x000000274a31c224 */ /* 0x040fe200078e0216 */
        /* <DEDUP_REMOVED lines=47> */
[----:B-1----:R-:W-:Y:S01]  /*12b0*/  @!P1 LEA R38, P5, R52, R38, 0x1 ;  /* 0x0000002634269211 */ /* 0x002fe200078a08ff */
        /* <DEDUP_REMOVED lines=8> */
[----:B------:R-:W-:Y:S01]  /*1340*/  @!P4 IMAD R51, R13, R37, R18 ;  /* 0x000000250d33c224 */ /* 0x000fe200078e0212 */
        /* <DEDUP_REMOVED lines=178> */
.L_x_2167:
[----:B------:R-:W-:Y:S05]  /*1e70*/  BSYNC.RECONVERGENT B0 ;  /* 0x0000000000007941 */ /* 0x000fea0003800200 */
.L_x_2166:
        /* <DEDUP_REMOVED lines=44> */
.L_x_2169:
[----:B------:R-:W-:Y:S05]  /*2140*/  BSYNC.RECONVERGENT B0 ;  /* 0x0000000000007941 */ /* 0x000fea0003800200 */
.L_x_2168:
[----:B------:R-:W-:Y:S05]  /*2150*/  @!P1 BRA `(.L_x_2170) ;  /* 0x0000000800989947 */ /* 0x000fea0003800000 */
[----:B------:R-:W4:Y:S01]  /*2160*/  LDC.64 R44, c[0x0][0x3b8] ;  /* 0x0000ee00ff2c7b82 */ /* 0x000f220000000a00 */
[----:B------:R-:W-:Y:S02]  /*2170*/  LOP3.LUT R38, R4, 0x1, RZ, 0xc0, !PT ;  /* 0x0000000104267812 */ /* 0x000fe400078ec0ff */
[----:B------:R-:W-:-:S03]  /*2180*/  ISETP.GE.U32.AND P4, PT, R0, 0x8, PT ;  /* 0x000000080000780c */ /* 0x000fc60003f86070 */
[----:B------:R-:W-:-:S04]  /*2190*/  IMAD R37, R38, R7, RZ ;  /* 0x0000000726257224 */ /* 0x000fc800078e02ff */
[----:B------:R-:W-:-:S05]  /*21a0*/  IMAD R37, R37, R0, RZ ;  /* 0x0000000025257224 */ /* 0x000fca00078e02ff */
[----:B------:R-:W-:-:S05]  /*21b0*/  SHF.L.U32 R37, R37, 0x1, RZ ;  /* 0x0000000125257819 */ /* 0x000fca00000006ff */
[----:B----4-:R-:W-:Y:S01]  /*21c0*/  IMAD.WIDE R44, R37, 0x4, R44 ;  /* 0x00000004252c7825 */ /* 0x010fe200078e022c */
[----:B------:R-:W-:Y:S06]  /*21d0*/  @P2 BRA `(.L_x_2171) ;  /* 0x0000000000502947 */ /* 0x000fec0003800000 */
[----:B---3--:R-:W3:Y:S01]  /*21e0*/  LDC.64 R36, c[0x0][0x3b0] ;  /* 0x0000ec00ff247b82 */ /* 0x008ee20000000a00 */
        /* <DEDUP_REMOVED lines=14> */
.L_x_2172:
[----:B----4-:R-:W3:Y:S04]  /*22d0*/  LDG.E.STRONG.GPU R38, desc[UR6][R36.64] ;  /* 0x0000000624267981 */ /* 0x010ee8000c1ef900 */
[----:B---3--:R-:W-:Y:S01]  /*22e0*/  CCTL.IVALL ;  /* 0x00000000ff00798f */ /* 0x008fe20002000000 */
[----:B------:R-:W-:Y:S05]  /*22f0*/  YIELD ;  /* 0x0000000000007946 */ /* 0x000fea0003800000 */
[----:B------:R-:W-:-:S13]  /*2300*/  ISETP.NE.AND P1, PT, R38, R43, PT ;  /* 0x0000002b2600720c */ /* 0x000fda0003f25270 */
[----:B------:R-:W-:Y:S05]  /*2310*/  @P1 BRA `(.L_x_2172) ;  /* 0xfffffffc00ec1947 */ /* 0x000fea000383ffff */
.L_x_2171:
        /* <DEDUP_REMOVED lines=13> */
[----:B------:R-:W-:Y:S01]  /*23f0*/  UMOV UR4, URZ ;  /* 0x000000ff00047c82 */ /* 0x000fe20008000000 */
[----:B------:R-:W-:-:S07]  /*2400*/  LOP3.LUT R55, R0, 0x7ffffff8, RZ, 0xc0, !PT ;  /* 0x7ffffff800377812 */ /* 0x000fce00078ec0ff */
.L_x_2174:
[----:B------:R-:W-:Y:S01]  /*2410*/  UIADD3 UR5, UPT, UPT, UR4, 0x1, URZ ;  /* 0x0000000104057890 */ /* 0x000fe2000fffe0ff */
[----:B------:R-:W-:Y:S01]  /*2420*/  ISETP.EQ.OR P5, PT, R53, RZ, P2 ;  /* 0x000000ff3500720c */ /* 0x000fe200017a2670 */
[----:B------:R-:W-:-:S04]  /*2430*/  UIADD3 UR8, UPT, UPT, UR4, 0x2, URZ ;  /* 0x0000000204087890 */ /* 0x000fc8000fffe0ff */
[C---:B------:R-:W-:Y:S01]  /*2440*/  ISETP.EQ.OR P6, PT, R6.reuse, UR5, P2 ;  /* 0x0000000506007c0c */ /* 0x040fe200097c2670 */
[----:B------:R-:W-:Y:S01]  /*2450*/  UIADD3 UR5, UPT, UPT, UR4, 0x3, URZ ;  /* 0x0000000304057890 */ /* 0x000fe2000fffe0ff */
[----:B------:R-:W-:-:S05]  /*2460*/  ISETP.EQ.OR P1, PT, R6, UR8, P2 ;  /* 0x0000000806007c0c */ /* 0x000fca0009722670 */
[----:B------:R-:W-:Y:S01]  /*2470*/  ISETP.EQ.OR P4, PT, R6, UR5, P2 ;  /* 0x0000000506007c0c */ /* 0x000fe20009782670 */
[----:B---34-:R-:W-:-:S05]  /*2480*/  @!P5 IMAD.WIDE.U32 R36, R54, 0x8, R44 ;  /* 0x000000083624d825 */ /* 0x018fca00078e002c */
[--C-:B------:R-:W-:Y:S01]  /*2490*/  @!P6 IMAD.WIDE.U32 R38, R52, 0x8, R44.reuse ;  /* 0x000000083426e825 */ /* 0x100fe200078e002c */
[----:B------:R-:W0:Y:S03]  /*24a0*/  @!P5 LDG.E.64 R36, desc[UR6][R36.64] ;  /* 0x000000062424d981 */ /* 0x000e26000c1e1b00 */
[--C-:B-1----:R-:W-:Y:S02]  /*24b0*/  @!P1 IMAD.WIDE.U32 R40, R46, 0x8, R44.reuse ;  /* 0x000000082e289825 */ /* 0x102fe400078e002c */
[----:B------:R-:W3:Y:S02]  /*24c0*/  @!P6 LDG.E.64 R38, desc[UR6][R38.64] ;  /* 0x000000062626e981 */ /* 0x000ee4000c1e1b00 */
[----:B--2---:R-:W-:Y:S02]  /*24d0*/  @!P4 IMAD.WIDE.U32 R42, R50, 0x8, R44 ;  /* 0x00000008322ac825 */ /* 0x004fe400078e002c */
[----:B------:R-:W2:Y:S04]  /*24e0*/  @!P1 LDG.E.64 R40, desc[UR6][R40.64] ;  /* 0x0000000628289981 */ /* 0x000ea8000c1e1b00 */
[----:B------:R-:W4:Y:S01]  /*24f0*/  @!P4 LDG.E.64 R42, desc[UR6][R42.64] ;  /* 0x000000062a2ac981 */ /* 0x000f22000c1e1b00 */
[----:B------:R-:W-:-:S02]  /*2500*/  UIADD3 UR5, UPT, UPT, UR4, 0x4, URZ ;  /* 0x0000000404057890 */ /* 0x000fc4000fffe0ff */
[----:B------:R-:W-:Y:S01]  /*2510*/  UIADD3 UR8, UPT, UPT, UR4, 0x5, URZ ;  /* 0x0000000504087890 */ /* 0x000fe2000fffe0ff */
[----:B0-----:R-:W-:Y:S01]  /*2520*/  @!P5 FADD.FTZ R56, R56, R36 ;  /* 0x000000243838d221 */ /* 0x001fe20000010000 */
[----:B------:R-:W-:Y:S02]  /*2530*/  @!P5 FADD.FTZ R57, R57, R37 ;  /* 0x000000253939d221 */ /* 0x000fe40000010000 */
[----:B------:R-:W-:Y:S01]  /*2540*/  ISETP.EQ.OR P5, PT, R6, UR5, P2 ;  /* 0x0000000506007c0c */ /* 0x000fe200097a2670 */
[----:B------:R-:W-:Y:S01]  /*2550*/  UIADD3 UR5, UPT, UPT, UR4, 0x6, URZ ;  /* 0x0000000604057890 */ /* 0x000fe2000fffe0ff */
[----:B---3--:R-:W-:Y:S01]  /*2560*/  @!P6 FADD.FTZ R56, R56, R38 ;  /* 0x000000263838e221 */ /* 0x008fe20000010000 */
[----:B------:R-:W-:Y:S01]  /*2570*/  @!P6 FADD.FTZ R57, R57, R39 ;  /* 0x000000273939e221 */ /* 0x000fe20000010000 */
[----:B------:R-:W-:Y:S01]  /*2580*/  ISETP.EQ.OR P6, PT, R6, UR8, P2 ;  /* 0x0000000806007c0c */ /* 0x000fe200097c2670 */
[----:B------:R-:W-:Y:S01]  /*2590*/  UIADD3 UR8, UPT, UPT, UR4, 0x7, URZ ;  /* 0x0000000704087890 */ /* 0x000fe2000fffe0ff */
[----:B--2---:R-:W-:Y:S01]  /*25a0*/  @!P1 FADD.FTZ R56, R56, R40 ;  /* 0x0000002838389221 */ /* 0x004fe20000010000 */
        /* <DEDUP_REMOVED lines=34> */
.L_x_2173:
[----:B------:R-:W-:-:S13]  /*27d0*/  LOP3.LUT P1, RZ, R0, 0x7, RZ, 0xc0, !PT ;  /* 0x0000000700ff7812 */ /* 0x000fda000782c0ff */
[----:B------:R-:W-:Y:S05]  /*27e0*/  @!P1 BRA `(.L_x_2170) ;  /* 0x0000000000f49947 */ /* 0x000fea0003800000 */
[C---:B---34-:R-:W-:Y:S02]  /*27f0*/  LOP3.LUT R36, R0.reuse, 0x7, RZ, 0xc0, !PT ;  /* 0x0000000700247812 */ /* 0x058fe400078ec0ff */
[----:B--2---:R-:W-:Y:S02]  /*2800*/  LOP3.LUT P1, R42, R0, 0x3, RZ, 0xc0, !PT ;  /* 0x00000003002a7812 */ /* 0x004fe4000782c0ff */
        /* <DEDUP_REMOVED lines=8> */
[----:B-1----:R-:W-:Y:S02]  /*2890*/  IADD3 R41, PT, PT, R43, 0x2, RZ ;  /* 0x000000022b297810 */ /* 0x002fe40007ffe0ff */
[-C--:B------:R-:W-:Y:S02]  /*28a0*/  ISETP.EQ.OR P5, PT, R39, R6.reuse, P2 ;  /* 0x000000062700720c */ /* 0x080fe400017a2670 */
[----:B------:R-:W-:Y:S02]  /*28b0*/  IADD3 R47, PT, PT, R43, 0x3, RZ ;  /* 0x000000032b2f7810 */ /* 0x000fe40007ffe0ff */
[----:B------:R-:W-:-:S09]  /*28c0*/  ISETP.EQ.OR P4, PT, R41, R6, P2 ;  /* 0x000000062900720c */ /* 0x000fd20001782670 */
[----:B------:R-:W-:-:S04]  /*28d0*/  @!P5 IMAD R39, R39, R7, R8 ;  /* 0x000000072727d224 */ /* 0x000fc800078e0208 */
[----:B------:R-:W-:Y:S02]  /*28e0*/  @!P4 IMAD R41, R41, R7, R8 ;  /* 0x000000072929c224 */ /* 0x000fe400078e0208 */
        /* <DEDUP_REMOVED lines=17> */
.L_x_2175:
        /* <DEDUP_REMOVED lines=18> */
.L_x_2176:
        /* <DEDUP_REMOVED lines=9> */
.L_x_2177:
[----:B------:R-:W-:Y:S05]  /*2bb0*/  BSYNC.RECONVERGENT B0 ;  /* 0x0000000000007941 */ /* 0x000fea0003800200 */
.L_x_2170:
[----:B------:R-:W5:Y:S01]  /*2bc0*/  S2UR UR5, SR_CgaCtaId ;  /* 0x00000000000579c3 */ /* 0x000f620000008800 */
[----:B------:R-:W0:Y:S01]  /*2bd0*/  LDCU UR8, c[0x0][0x414] ;  /* 0x00008280ff0877ac */ /* 0x000e220008000800 */
[----:B------:R-:W-:Y:S01]  /*2be0*/  LOP3.LUT R45, R14, 0xffff, RZ, 0xc0, !PT ;  /* 0x0000ffff0e2d7812 */ /* 0x000fe200078ec0ff */
[----:B------:R-:W-:-:S03]  /*2bf0*/  UMOV UR4, 0x400 ;  /* 0x0000040000047882 */ /* 0x000fc60000000000 */
[----:B------:R-:W-:Y:S02]  /*2c00*/  IADD3 R45, PT, PT, R96, R45, RZ ;  /* 0x0000002d602d7210 */ /* 0x000fe40007ffe0ff */
[----:B---34-:R-:W2:Y:S08]  /*2c10*/  @P0 LDC.64 R36, c[0x0][0x388] ;  /* 0x0000e200ff240b82 */ /* 0x018eb00000000a00 */
[----:B-1----:R-:W1:Y:S01]  /*2c20*/  LDC.64 R40, c[0x0][0x398] ;  /* 0x0000e600ff287b82 */ /* 0x002e620000000a00 */
[----:B-----5:R-:W-:-:S07]  /*2c30*/  ULEA UR4, UR5, UR4, 0x18 ;  /* 0x0000000405047291 */ /* 0x020fce000f8ec0ff */
[----:B------:R-:W3:Y:S01]  /*2c40*/  LDC.64 R38, c[0x0][0x3a0] ;  /* 0x0000e800ff267b82 */ /* 0x000ee20000000a00 */
[----:B--2---:R-:W-:-:S04]  /*2c50*/  @P0 IMAD.WIDE R42, R2, 0x8, R36 ;  /* 0x00000008022a0825 */ /* 0x004fc800078e0224 */
[----:B0-----:R-:W-:Y:S01]  /*2c60*/  @P0 FMUL.FTZ R36, R56, UR8 ;  /* 0x0000000838240c20 */ /* 0x001fe20008410000 */
[----:B------:R-:W-:Y:S01]  /*2c70*/  @P0 FMUL.FTZ R37, R57, UR8 ;  /* 0x0000000839250c20 */ /* 0x000fe20008410000 */
[----:B------:R-:W-:Y:S04]  /*2c80*/  @!P2 STS.64 [UR4+0x90], R56 ;  /* 0x00009038ff00a988 */ /* 0x000fe80008000a04 */
[----:B------:R-:W-:Y:S01]  /*2c90*/  @P0 STG.E.64 desc[UR6][R42.64], R36 ;  /* 0x000000242a000986 */ /* 0x000fe2000c101b06 */
[C---:B-1----:R-:W-:Y:S01]  /*2ca0*/  IMAD.WIDE R40, R45.reuse, 0x2, R40 ;  /* 0x000000022d287825 */ /* 0x042fe200078e0228 */
[----:B------:R-:W-:Y:S03]  /*2cb0*/  BAR.SYNC.DEFER_BLOCKING 0x0 ;  /* 0x0000000000007b1d */ /* 0x000fe60000010000 */
[----:B---3--:R-:W-:-:S03]  /*2cc0*/  IMAD.WIDE R44, R45, 0x2, R38 ;  /* 0x000000022d2c7825 */ /* 0x008fc600078e0226 */
[----:B------:R-:W2:Y:S04]  /*2cd0*/  LDG.E.U16 R47, desc[UR6][R40.64] ;  /* 0x00000006282f7981 */ /* 0x000ea8000c1e1500 */
[----:B------:R0:W3:Y:S04]  /*2ce0*/  LDG.E.U16 R48, desc[UR6][R40.64+0x2] ;  /* 0x0000020628307981 */ /* 0x0000e8000c1e1500 */
[----:B------:R-:W4:Y:S04]  /*2cf0*/  LDG.E.U16 R49, desc[UR6][R44.64] ;  /* 0x000000062c317981 */ /* 0x000f28000c1e1500 */
[----:B------:R4:W5:Y:S01]  /*2d00*/  LDG.E.U16 R50, desc[UR6][R44.64+0x2] ;  /* 0x000002062c327981 */ /* 0x000962000c1e1500 */
[----:B------:R-:W-:Y:S01]  /*2d10*/  BSSY.RECONVERGENT B0, `(.L_x_2178) ;  /* 0x000038c000007945 */ /* 0x000fe20003800200 */
[----:B0-----:R-:W-:-:S02]  /*2d20*/  HFMA2 R40, -RZ, RZ, 1.875, 0 ;  /* 0x3f800000ff287431 */ /* 0x001fc400000001ff */
        /* <DEDUP_REMOVED lines=10> */
[----:B--2---:R-:W-:Y:S02]  /*2dd0*/  SHF.L.U32 R41, R47, 0x10, RZ ;  /* 0x000000102f297819 */ /* 0x004fe400000006ff */
[----:B---3--:R-:W-:Y:S02]  /*2de0*/  SHF.L.U32 R42, R48, 0x10, RZ ;  /* 0x00000010302a7819 */ /* 0x008fe400000006ff */
[----:B----4-:R-:W-:Y:S02]  /*2df0*/  SHF.L.U32 R44, R49, 0x10, RZ ;  /* 0x00000010312c7819 */ /* 0x010fe400000006ff */
[----:B-----5:R-:W-:Y:S01]  /*2e00*/  SHF.L.U32 R43, R50, 0x10, RZ ;  /* 0x00000010322b7819 */ /* 0x020fe200000006ff */
[----:B01----:R-:W-:Y:S06]  /*2e10*/  BRA.U UP0, `(.L_x_2179) ;  /* 0x0000001500bc7547 */ /* 0x003fec000b800000 */
[----:B------:R-:W0:Y:S01]  /*2e20*/  LDCU.64 UR8, c[0x0][0x3e8] ;  /* 0x00007d00ff0877ac */ /* 0x000e220008000a00 */
[----:B------:R-:W-:Y:S01]  /*2e30*/  BSSY.RECONVERGENT B1, `(.L_x_2180) ;  /* 0x000001a000017945 */ /* 0x000fe20003800200 */
[----:B0-----:R-:W-:Y:S02]  /*2e40*/  ISETP.GE.U32.AND P1, PT, R94, UR8, PT ;  /* 0x000000085e007c0c */ /* 0x001fe4000bf26070 */
[----:B------:R-:W-:Y:S02]  /*2e50*/  ISETP.GE.U32.AND P2, PT, R92, UR8, PT ;  /* 0x000000085c007c0c */ /* 0x000fe4000bf46070 */
[----:B------:R-:W-:Y:S02]  /*2e60*/  ISETP.GE.AND.EX P1, PT, R3, UR9, PT, P1 ;  /* 0x0000000903007c0c */ /* 0x000fe4000bf26310 */
[----:B------:R-:W-:Y:S02]  /*2e70*/  ISETP.GE.U32.AND P5, PT, R90, UR8, PT ;  /* 0x000000085a007c0c */ /* 0x000fe4000bfa6070 */
[----:B------:R-:W-:-:S02]  /*2e80*/  ISETP.GE.U32.AND P6, PT, R88, UR8, PT ;  /* 0x0000000858007c0c */ /* 0x000fc4000bfc6070 */
[----:B------:R-:W-:-:S07]  /*2e90*/  ISETP.GE.AND.EX P2, PT, R15, UR9, PT, P2 ;  /* 0x000000090f007c0c */ /* 0x000fce000bf46320 */
[----:B------:R-:W-:Y:S06]  /*2ea0*/  @P1 BRA `(.L_x_2181) ;  /* 0x0000000000481947 */ /* 0x000fec0003800000 */
[----:B------:R-:W0:Y:S01]  /*2eb0*/  LDCU.64 UR10, c[0x0][0x3e0] ;  /* 0x00007c00ff0a77ac */ /* 0x000e220008000a00 */
[----:B------:R-:W-:Y:S01]  /*2ec0*/  MOV R36, R102 ;  /* 0x0000006600247202 */ /* 0x000fe20000000f00 */
[--C-:B------:R-:W-:Y:S01]  /*2ed0*/  FADD.FTZ R71, R71, -R46.reuse ;  /* 0x8000002e47477221 */ /* 0x100fe20000010000 */
[----:B------:R-:W-:Y:S01]  /*2ee0*/  MOV R37, R101 ;  /* 0x0000006500257202 */ /* 0x000fe20000000f00 */
[----:B------:R-:W1:Y:S01]  /*2ef0*/  LDCU.64 UR4, c[0x0][0x380] ;  /* 0x00007000ff0477ac */ /* 0x000e620008000a00 */
[----:B------:R-:W-:Y:S01]  /*2f00*/  FADD.FTZ R39, R18, -R46 ;  /* 0x8000002e12277221 */ /* 0x000fe20000010000 */
[----:B------:R-:W-:-:S03]  /*2f10*/  FMUL.FTZ R71, R71, R40 ;  /* 0x0000002847477220 */ /* 0x000fc60000410000 */
[----:B------:R-:W-:Y:S01]  /*2f20*/  FMUL.FTZ R39, R39, R40 ;  /* 0x0000002827277220 */ /* 0x000fe20000410000 */
[----:B------:R-:W-:-:S03]  /*2f30*/  FFMA.FTZ R71, R41, R71, R44 ;  /* 0x0000004729477223 */ /* 0x000fc6000001002c */
[----:B------:R-:W-:Y:S01]  /*2f40*/  FFMA.FTZ R18, R42, R39, R43 ;  /* 0x000000272a127223 */ /* 0x000fe2000001002b */
        /* <DEDUP_REMOVED lines=8> */
.L_x_2181:
[----:B------:R-:W-:Y:S05]  /*2fd0*/  BSYNC.RECONVERGENT B1 ;  /* 0x0000000000017941 */ /* 0x000fea0003800200 */
.L_x_2180:
[----:B------:R-:W-:Y:S04]  /*2fe0*/  BSSY.RECONVERGENT B1, `(.L_x_2182) ;  /* 0x0000014000017945 */ /* 0x000fe80003800200 */
[----:B------:R-:W-:Y:S05]  /*2ff0*/  @P2 BRA `(.L_x_2183) ;  /* 0x0000000000482947 */ /* 0x000fea0003800000 */
[----:B------:R-:W1:Y:S01]  /*3000*/  LDCU.64 UR4, c[0x0][0x3e0] ;  /* 0x00007c00ff0477ac */ /* 0x000e620008000a00 */
[----:B------:R-:W-:Y:S01]  /*3010*/  MOV R36, R102 ;  /* 0x0000006600247202 */ /* 0x000fe20000000f00 */
[--C-:B0-----:R-:W-:Y:S01]  /*3020*/  FADD.FTZ R39, R16, -R46.reuse ;  /* 0x8000002e10277221 */ /* 0x101fe20000010000 */
[----:B------:R-:W-:Y:S01]  /*3030*/  MOV R37, R101 ;  /* 0x0000006500257202 */ /* 0x000fe20000000f00 */
[----:B------:R-:W0:Y:S01]  /*3040*/  LDCU.64 UR10, c[0x0][0x380] ;  /* 0x00007000ff0a77ac */ /* 0x000e220008000a00 */
[----:B------:R-:W-:Y:S01]  /*3050*/  FADD.FTZ R69, R69, -R46 ;  /* 0x8000002e45457221 */ /* 0x000fe20000010000 */
[----:B------:R-:W-:-:S03]  /*3060*/  FMUL.FTZ R39, R39, R40 ;  /* 0x0000002827277220 */ /* 0x000fc60000410000 */
[----:B------:R-:W-:Y:S01]  /*3070*/  FMUL.FTZ R69, R69, R40 ;  /* 0x0000002845457220 */ /* 0x000fe20000410000 */
[----:B------:R-:W-:-:S03]  /*3080*/  FFMA.FTZ R16, R41, R39, R44 ;  /* 0x0000002729107223 */ /* 0x000fc6000001002c */
[----:B------:R-:W-:Y:S01]  /*3090*/  FFMA.FTZ R69, R42, R69, R43 ;  /* 0x000000452a457223 */ /* 0x000fe2000001002b */
[----:B-1----:R-:W-:Y:S02]  /*30a0*/  IMAD R45, R15, UR4, RZ ;  /* 0x000000040f2d7c24 */ /* 0x002fe4000f8e02ff */
[----:B------:R-:W-:-:S04]  /*30b0*/  IMAD.WIDE.U32 R36, R92, UR4, R36 ;  /* 0x000000045c247c25 */ /* 0x000fc8000f8e0024 */
[----:B------:R-:W-:Y:S01]  /*30c0*/  IMAD R45, R92, UR5, R45 ;  /* 0x000000055c2d7c24 */ /* 0x000fe2000f8e022d */
[----:B0-----:R-:W-:-:S04]  /*30d0*/  LEA R38, P1, R36, UR10, 0x1 ;  /* 0x0000000a24267c11 */ /* 0x001fc8000f8208ff */
[----:B------:R-:W-:Y:S02]  /*30e0*/  IADD3 R45, PT, PT, R37, R45, RZ ;  /* 0x0000002d252d7210 */ /* 0x000fe40007ffe0ff */
[----:B------:R-:W-:Y:S02]  /*30f0*/  F2FP.BF16.F32.PACK_AB R37, R69, R16 ;  /* 0x000000104525723e */ /* 0x000fe400000010ff */
[----:B------:R-:W-:-:S05]  /*3100*/  LEA.HI.X R39, R36, UR11, R45, 0x1, P1 ;  /* 0x0000000b24277c11 */ /* 0x000fca00088f0c2d */
[----:B------:R1:W-:Y:S02]  /*3110*/  STG.E desc[UR6][R38.64], R37 ;  /* 0x0000002526007986 */ /* 0x0003e4000c101906 */
.L_x_2183:
[----:B------:R-:W-:Y:S05]  /*3120*/  BSYNC.RECONVERGENT B1 ;  /* 0x0000000000017941 */ /* 0x000fea0003800200 */
.L_x_2182:
        /* <DEDUP_REMOVED lines=10> */
[----:B------:R-:W2:Y:S01]  /*31d0*/  LDCU.64 UR4, c[0x0][0x3e0] ;  /* 0x00007c00ff0477ac */ /* 0x000ea20008000a00 */
[----:B------:R-:W-:Y:S01]  /*31e0*/  MOV R36, R102 ;  /* 0x0000006600247202 */ /* 0x000fe20000000f00 */
[--C-:B01----:R-:W-:Y:S01]  /*31f0*/  FADD.FTZ R39, R20, -R46.reuse ;  /* 0x8000002e14277221 */ /* 0x103fe20000010000 */
[----:B------:R-:W-:Y:S01]  /*3200*/  MOV R37, R101 ;  /* 0x0000006500257202 */ /* 0x000fe20000000f00 */
[----:B------:R-:W0:Y:S01]  /*3210*/  LDCU.64 UR10, c[0x0][0x380] ;  /* 0x00007000ff0a77ac */ /* 0x000e220008000a00 */
[----:B------:R-:W-:Y:S01]  /*3220*/  FADD.FTZ R73, R73, -R46 ;  /* 0x8000002e49497221 */ /* 0x000fe20000010000 */
[----:B------:R-:W-:-:S03]  /*3230*/  FMUL.FTZ R39, R39, R40 ;  /* 0x0000002827277220 */ /* 0x000fc60000410000 */
[----:B------:R-:W-:Y:S01]  /*3240*/  FMUL.FTZ R73, R73, R40 ;  /* 0x0000002849497220 */ /* 0x000fe20000410000 */
[----:B------:R-:W-:-:S03]  /*3250*/  FFMA.FTZ R16, R41, R39, R44 ;  /* 0x0000002729107223 */ /* 0x000fc6000001002c */
        /* <DEDUP_REMOVED lines=9> */
.L_x_2185:
[----:B------:R-:W-:Y:S05]  /*32f0*/  BSYNC.RECONVERGENT B1 ;  /* 0x0000000000017941 */ /* 0x000fea0003800200 */
.L_x_2184:
[----:B------:R-:W-:Y:S04]  /*3300*/  BSSY.RECONVERGENT B1, `(.L_x_2186) ;  /* 0x0000014000017945 */ /* 0x000fe80003800200 */
[----:B------:R-:W-:Y:S05]  /*3310*/  @P6 BRA `(.L_x_2187) ;  /* 0x0000000000486947 */ /* 0x000fea0003800000 */
[----:B------:R-:W3:Y:S01]  /*3320*/  LDCU.64 UR4, c[0x0][0x3e0] ;  /* 0x00007c00ff0477ac */ /* 0x000ee20008000a00 */
[----:B------:R-:W-:Y:S01]  /*3330*/  MOV R36, R102 ;  /* 0x0000006600247202 */ /* 0x000fe20000000f00 */
[--C-:B------:R-:W-:Y:S01]  /*3340*/  FADD.FTZ R75, R75, -R46.reuse ;  /* 0x8000002e4b4b7221 */ /* 0x100fe20000010000 */
[----:B012---:R-:W-:Y:S01]  /*3350*/  MOV R37, R101 ;  /* 0x0000006500257202 */ /* 0x007fe20000000f00 */
[----:B------:R-:W0:Y:S01]  /*3360*/  LDCU.64 UR10, c[0x0][0x380] ;  /* 0x00007000ff0a77ac */ /* 0x000e220008000a00 */
[----:B------:R-:W-:Y:S01]  /*3370*/  FADD.FTZ R39, R22, -R46 ;  /* 0x8000002e16277221 */ /* 0x000fe20000010000 */
[----:B------:R-:W-:-:S03]  /*3380*/  FMUL.FTZ R75, R75, R40 ;  /* 0x000000284b4b7220 */ /* 0x000fc60000410000 */
[----:B------:R-:W-:Y:S01]  /*3390*/  FMUL.FTZ R39, R39, R40 ;  /* 0x0000002827277220 */ /* 0x000fe20000410000 */
[----:B------:R-:W-:-:S03]  /*33a0*/  FFMA.FTZ R75, R41, R75, R44 ;  /* 0x0000004b294b7223 */ /* 0x000fc6000001002c */
        /* <DEDUP_REMOVED lines=9> */
.L_x_2187:
[----:B------:R-:W-:Y:S05]  /*3440*/  BSYNC.RECONVERGENT B1 ;  /* 0x0000000000017941 */ /* 0x000fea0003800200 */
.L_x_2186:
[----:B------:R-:W-:Y:S04]  /*3450*/  BSSY.RECONVERGENT B1, `(.L_x_2188) ;  /* 0x0000014000017945 */ /* 0x000fe80003800200 */
[----:B------:R-:W-:Y:S05]  /*3460*/  @P1 BRA `(.L_x_2189) ;  /* 0x0000000000481947 */ /* 0x000fea0003800000 */
[----:B------:R-:W4:Y:S01]  /*3470*/  LDCU.64 UR4, c[0x0][0x3e0] ;  /* 0x00007c00ff0477ac */ /* 0x000f220008000a00 */
[----:B------:R-:W-:Y:S01]  /*3480*/  MOV R36, R102 ;  /* 0x0000006600247202 */ /* 0x000fe20000000f00 */
[--C-:B------:R-:W-:Y:S01]  /*3490*/  FADD.FTZ R77, R77, -R46.reuse ;  /* 0x8000002e4d4d7221 */ /* 0x100fe20000010000 */
[----:B0123--:R-:W-:Y:S01]  /*34a0*/  MOV R37, R101 ;  /* 0x0000006500257202 */ /* 0x00ffe20000000f00 */
[----:B------:R-:W0:Y:S01]  /*34b0*/  LDCU.64 UR10, c[0x0][0x380] ;  /* 0x00007000ff0a77ac */ /* 0x000e220008000a00 */
[----:B------:R-:W-:Y:S01]  /*34c0*/  FADD.FTZ R39, R24, -R46 ;  /* 0x8000002e18277221 */ /* 0x000fe20000010000 */
[----:B------:R-:W-:-:S03]  /*34d0*/  FMUL.FTZ R77, R77, R40 ;  /* 0x000000284d4d7220 */ /* 0x000fc60000410000 */
[----:B------:R-:W-:Y:S01]  /*34e0*/  FMUL.FTZ R39, R39, R40 ;  /* 0x0000002827277220 */ /* 0x000fe20000410000 */
[----:B------:R-:W-:-:S03]  /*34f0*/  FFMA.FTZ R77, R41, R77, R44 ;  /* 0x0000004d294d7223 */ /* 0x000fc6000001002c */
        /* <DEDUP_REMOVED lines=9> */
.L_x_2189:
[----:B------:R-:W-:Y:S05]  /*3590*/  BSYNC.RECONVERGENT B1 ;  /* 0x0000000000017941 */ /* 0x000fea0003800200 */
.L_x_2188:
[----:B------:R-:W-:Y:S04]  /*35a0*/  BSSY.RECONVERGENT B1, `(.L_x_2190) ;  /* 0x0000014000017945 */ /* 0x000fe80003800200 */
[----:B------:R-:W-:Y:S05]  /*35b0*/  @P2 BRA `(.L_x_2191) ;  /* 0x0000000000482947 */ /* 0x000fea0003800000 */
[----:B------:R-:W5:Y:S01]  /*35c0*/  LDCU.64 UR4, c[0x0][0x3e0] ;  /* 0x00007c00ff0477ac */ /* 0x000f620008000a00 */
[----:B------:R-:W-:Y:S01]  /*35d0*/  MOV R36, R102 ;  /* 0x0000006600247202 */ /* 0x000fe20000000f00 */
[--C-:B01234-:R-:W-:Y:S01]  /*35e0*/  FADD.FTZ R39, R26, -R46.reuse ;  /* 0x8000002e1a277221 */ /* 0x11ffe20000010000 */
[----:B------:R-:W-:Y:S01]  /*35f0*/  MOV R37, R101 ;  /* 0x0000006500257202 */ /* 0x000fe20000000f00 */
[----:B------:R-:W0:Y:S01]  /*3600*/  LDCU.64 UR10, c[0x0][0x380] ;  /* 0x00007000ff0a77ac */ /* 0x000e220008000a00 */
[----:B------:R-:W-:Y:S01]  /*3610*/  FADD.FTZ R79, R79, -R46 ;  /* 0x8000002e4f4f7221 */ /* 0x000fe20000010000 */
[----:B------:R-:W-:-:S03]  /*3620*/  FMUL.FTZ R39, R39, R40 ;  /* 0x0000002827277220 */ /* 0x000fc60000410000 */
[----:B------:R-:W-:Y:S01]  /*3630*/  FMUL.FTZ R79, R79, R40 ;  /* 0x000000284f4f7220 */ /* 0x000fe20000410000 */
[----:B------:R-:W-:-:S03]  /*3640*/  FFMA.FTZ R16, R41, R39, R44 ;  /* 0x0000002729107223 */ /* 0x000fc6000001002c */
[----:B------:R-:W-:Y:S01]  /*3650*/  FFMA.FTZ R79, R42, R79, R43 ;  /* 0x0000004f2a4f7223 */ /* 0x000fe2000001002b */
[----:B-----5:R-:W-:Y:S02]  /*3660*/  IMAD R45, R23, UR4, RZ ;  /* 0x00000004172d7c24 */ /* 0x020fe4000f8e02ff */
[----:B------:R-:W-:-:S04]  /*3670*/  IMAD.WIDE.U32 R36, R84, UR4, R36 ;  /* 0x0000000454247c25 */ /* 0x000fc8000f8e0024 */
[----:B------:R-:W-:Y:S01]  /*3680*/  IMAD R45, R84, UR5, R45 ;  /* 0x00000005542d7c24 */ /* 0x000fe2000f8e022d */
[----:B0-----:R-:W-:-:S04]  /*3690*/  LEA R38, P1, R36, UR10, 0x1 ;  /* 0x0000000a24267c11 */ /* 0x001fc8000f8208ff */
[----:B------:R-:W-:Y:S02]  /*36a0*/  IADD3 R45, PT, PT, R37, R45, RZ ;  /* 0x0000002d252d7210 */ /* 0x000fe40007ffe0ff */
[----:B------:R-:W-:Y:S02]  /*36b0*/  F2FP.BF16.F32.PACK_AB R37, R79, R16 ;  /* 0x000000104f25723e */ /* 0x000fe400000010ff */
[----:B------:R-:W-:-:S05]  /*36c0*/  LEA.HI.X R39, R36, UR11, R45, 0x1, P1 ;  /* 0x0000000b24277c11 */ /* 0x000fca00088f0c2d */
[----:B------:R0:W-:Y:S02]  /*36d0*/  STG.E desc[UR6][R38.64], R37 ;  /* 0x0000002526007986 */ /* 0x0001e4000c101906 */
.L_x_2191:
[----:B------:R-:W-:Y:S05]  /*36e0*/  BSYNC.RECONVERGENT B1 ;  /* 0x0000000000017941 */ /* 0x000fea0003800200 */
.L_x_2190:
        /* <DEDUP_REMOVED lines=28> */
.L_x_2193:
[----:B------:R-:W-:Y:S05]  /*38b0*/  BSYNC.RECONVERGENT B1 ;  /* 0x0000000000017941 */ /* 0x000fea0003800200 */
.L_x_2192:
        /* <DEDUP_REMOVED lines=20> */
.L_x_2195:
[----:B------:R-:W-:Y:S05]  /*3a00*/  BSYNC.RECONVERGENT B1 ;  /* 0x0000000000017941 */ /* 0x000fea0003800200 */
.L_x_2194:
        /* <DEDUP_REMOVED lines=20> */
.L_x_2197:
[----:B------:R-:W-:Y:S05]  /*3b50*/  BSYNC.RECONVERGENT B1 ;  /* 0x0000000000017941 */ /* 0x000fea0003800200 */
.L_x_2196:
        /* <DEDUP_REMOVED lines=20> */
.L_x_2199:
[----:B------:R-:W-:Y:S05]  /*3ca0*/  BSYNC.RECONVERGENT B1 ;  /* 0x0000000000017941 */ /* 0x000fea0003800200 */
.L_x_2198:
        /* <DEDUP_REMOVED lines=12> */
[----:B------:R-:W5:Y:S01]  /*3d70*/  LDCU.64 UR4, c[0x0][0x3e0] ;  /* 0x00007c00ff0477ac */ /* 0x000f620008000a00 */
[----:B------:R-:W-:Y:S01]  /*3d80*/  MOV R36, R102 ;  /* 0x0000006600247202 */ /* 0x000fe20000000f00 */
[--C-:B------:R-:W-:Y:S01]  /*3d90*/  FADD.FTZ R89, R89, -R46.reuse ;  /* 0x8000002e59597221 */ /* 0x100fe20000010000 */
[----:B01234-:R-:W-:Y:S01]  /*3da0*/  MOV R37, R101 ;  /* 0x0000006500257202 */ /* 0x01ffe20000000f00 */
        /* <DEDUP_REMOVED lines=14> */
.L_x_2201:
[----:B------:R-:W-:Y:S05]  /*3e90*/  BSYNC.RECONVERGENT B1 ;  /* 0x0000000000017941 */ /* 0x000fea0003800200 */
.L_x_2200:
[----:B------:R-:W-:Y:S04]  /*3ea0*/  BSSY.RECONVERGENT B1, `(.L_x_2202) ;  /* 0x0000014000017945 */ /* 0x000fe80003800200 */
[----:B------:R-:W-:Y:S05]  /*3eb0*/  @P5 BRA `(.L_x_2203) ;  /* 0x0000000000485947 */ /* 0x000fea0003800000 */
        /* <DEDUP_REMOVED lines=18> */
.L_x_2203:
[----:B------:R-:W-:Y:S05]  /*3fe0*/  BSYNC.RECONVERGENT B1 ;  /* 0x0000000000017941 */ /* 0x000fea0003800200 */
.L_x_2202:
        /* <DEDUP_REMOVED lines=20> */
.L_x_2205:
[----:B------:R-:W-:Y:S05]  /*4130*/  BSYNC.RECONVERGENT B1 ;  /* 0x0000000000017941 */ /* 0x000fea0003800200 */
.L_x_2204:
[----:B------:R-:W-:Y:S04]  /*4140*/  BSSY.RECONVERGENT B1, `(.L_x_2206) ;  /* 0x0000014000017945 */ /* 0x000fe80003800200 */
[----:B------:R-:W-:Y:S05]  /*4150*/  @P2 BRA `(.L_x_2207) ;  /* 0x0000000000482947 */ /* 0x000fea0003800000 */
[----:B------:R-:W5:Y:S01]  /*4160*/  LDCU.64 UR4, c[0x0][0x3e0] ;  /* 0x00007c00ff0477ac */ /* 0x000f620008000a00 */
[--C-:B01234-:R-:W-:Y:S01]  /*4170*/  FADD.FTZ R39, R66, -R46.reuse ;  /* 0x8000002e42277221 */ /* 0x11ffe20000010000 */
[----:B------:R-:W-:Y:S01]  /*4180*/  MOV R36, R102 ;  /* 0x0000006600247202 */ /* 0x000fe20000000f00 */
[----:B------:R-:W-:Y:S01]  /*4190*/  FADD.FTZ R95, R95, -R46 ;  /* 0x8000002e5f5f7221 */ /* 0x000fe20000010000 */
[----:B------:R-:W0:Y:S01]  /*41a0*/  LDCU.64 UR10, c[0x0][0x380] ;  /* 0x00007000ff0a77ac */ /* 0x000e220008000a00 */
[----:B------:R-:W-:Y:S01]  /*41b0*/  MOV R37, R101 ;  /* 0x0000006500257202 */ /* 0x000fe20000000f00 */
[-C--:B------:R-:W-:Y:S01]  /*41c0*/  FMUL.FTZ R16, R39, R40.reuse ;  /* 0x0000002827107220 */ /* 0x080fe20000410000 */
[----:B------:R-:W-:-:S03]  /*41d0*/  FMUL.FTZ R95, R95, R40 ;  /* 0x000000285f5f7220 */ /* 0x000fc60000410000 */
[----:B------:R-:W-:Y:S01]  /*41e0*/  FFMA.FTZ R16, R42, R16, R43 ;  /* 0x000000102a107223 */ /* 0x000fe2000001002b */
        /* <DEDUP_REMOVED lines=9> */
.L_x_2207:
[----:B------:R-:W-:Y:S05]  /*4280*/  BSYNC.RECONVERGENT B1 ;  /* 0x0000000000017941 */ /* 0x000fea0003800200 */
.L_x_2206:
        /* <DEDUP_REMOVED lines=20> */
.L_x_2209:
[----:B------:R-:W-:Y:S05]  /*43d0*/  BSYNC.RECONVERGENT B1 ;  /* 0x0000000000017941 */ /* 0x000fea0003800200 */
.L_x_2208:
[----:B------:R-:W-:Y:S05]  /*43e0*/  @P4 BRA `(.L_x_2210) ;  /* 0x0000002000784947 */ /* 0x000fea0003800000 */
[----:B------:R-:W5:Y:S01]  /*43f0*/  LDCU.64 UR4, c[0x0][0x3e0] ;  /* 0x00007c00ff0477ac */ /* 0x000f620008000a00 */
[----:B------:R-:W-:Y:S01]  /*4400*/  MOV R100, R102 ;  /* 0x0000006600647202 */ /* 0x000fe20000000f00 */
[--C-:B------:R-:W-:Y:S01]  /*4410*/  FADD.FTZ R99, R99, -R46.reuse ;  /* 0x8000002e63637221 */ /* 0x100fe20000010000 */
[----:B01234-:R-:W-:Y:S01]  /*4420*/  FADD.FTZ R37, R70, -R46 ;  /* 0x8000002e46257221 */ /* 0x01ffe20000010000 */
[----:B------:R-:W0:Y:S02]  /*4430*/  LDCU.64 UR8, c[0x0][0x380] ;  /* 0x00007000ff0877ac */ /* 0x000e240008000a00 */
[-C--:B------:R-:W-:Y:S01]  /*4440*/  FMUL.FTZ R99, R99, R40.reuse ;  /* 0x0000002863637220 */ /* 0x080fe20000410000 */
[----:B------:R-:W-:-:S03]  /*4450*/  FMUL.FTZ R37, R37, R40 ;  /* 0x0000002825257220 */ /* 0x000fc60000410000 */
[----:B------:R-:W-:Y:S01]  /*4460*/  FFMA.FTZ R39, R41, R99, R44 ;  /* 0x0000006329277223 */ /* 0x000fe2000001002c */
[----:B------:R-:W-:-:S05]  /*4470*/  FFMA.FTZ R42, R42, R37, R43 ;  /* 0x000000252a2a7223 */ /* 0x000fca000001002b */
[----:B------:R-:W-:Y:S01]  /*4480*/  F2FP.BF16.F32.PACK_AB R39, R42, R39 ;  /* 0x000000272a27723e */ /* 0x000fe200000010ff */
[----:B-----5:R-:W-:Y:S02]  /*4490*/  IMAD R16, R67, UR4, RZ ;  /* 0x0000000443107c24 */ /* 0x020fe4000f8e02ff */
[----:B------:R-:W-:-:S04]  /*44a0*/  IMAD.WIDE.U32 R100, R13, UR4, R100 ;  /* 0x000000040d647c25 */ /* 0x000fc8000f8e0064 */
[----:B------:R-:W-:Y:S01]  /*44b0*/  IMAD R45, R13, UR5, R16 ;  /* 0x000000050d2d7c24 */ /* 0x000fe2000f8e0210 */
[----:B0-----:R-:W-:-:S04]  /*44c0*/  LEA R36, P1, R100, UR8, 0x1 ;  /* 0x0000000864247c11 */ /* 0x001fc8000f8208ff */
[----:B------:R-:W-:-:S04]  /*44d0*/  IADD3 R45, PT, PT, R101, R45, RZ ;  /* 0x0000002d652d7210 */ /* 0x000fc80007ffe0ff */
[----:B------:R-:W-:-:S05]  /*44e0*/  LEA.HI.X R37, R100, UR9, R45, 0x1, P1 ;  /* 0x0000000964257c11 */ /* 0x000fca00088f0c2d */
[----:B------:R0:W-:Y:S01]  /*44f0*/  STG.E desc[UR6][R36.64], R39 ;  /* 0x0000002724007986 */ /* 0x0001e2000c101906 */
[----:B------:R-:W-:Y:S05]  /*4500*/  BRA `(.L_x_2210) ;  /* 0x0000002000307947 */ /* 0x000fea0003800000 */
.L_x_2179:
[----:B------:R-:W0:Y:S01]  /*4510*/  LDCU.64 UR10, c[0x0][0x3e8] ;  /* 0x00007d00ff0a77ac */ /* 0x000e220008000a00 */
[----:B------:R-:W-:Y:S01]  /*4520*/  BSSY.RECONVERGENT B1, `(.L_x_2211) ;  /* 0x0000022000017945 */ /* 0x000fe20003800200 */
[----:B0-----:R-:W-:Y:S02]  /*4530*/  ISETP.GE.U32.AND P4, PT, R92, UR10, PT ;  /* 0x0000000a5c007c0c */ /* 0x001fe4000bf86070 */
[----:B------:R-:W-:Y:S02]  /*4540*/  ISETP.GE.U32.AND P2, PT, R90, UR10, PT ;  /* 0x0000000a5a007c0c */ /* 0x000fe4000bf46070 */
[----:B------:R-:W-:Y:S02]  /*4550*/  ISETP.GE.U32.AND P1, PT, R88, UR10, PT ;  /* 0x0000000a58007c0c */ /* 0x000fe4000bf26070 */
[----:B------:R-:W-:Y:S01]  /*4560*/  ISETP.GE.AND.EX P4, PT, R15, UR11, PT, P4 ;  /* 0x0000000b0f007c0c */ /* 0x000fe2000bf86340 */
[----:B------:R-:W-:-:S12]  /*4570*/  @P3 BRA `(.L_x_2212) ;  /* 0x0000000000703947 */ /* 0x000fd80003800000 */
[--C-:B------:R-:W-:Y:S01]  /*4580*/  FADD.FTZ R71, R71, -R46.reuse ;  /* 0x8000002e47477221 */ /* 0x100fe20000010000 */
[----:B------:R-:W-:Y:S01]  /*4590*/  FADD.FTZ R37, R18, -R46 ;  /* 0x8000002e12257221 */ /* 0x000fe20000010000 */
[----:B------:R-:W0:Y:S01]  /*45a0*/  LDCU.64 UR4, c[0x0][0x3e0] ;  /* 0x00007c00ff0477ac */ /* 0x000e220008000a00 */
[----:B------:R-:W-:Y:S01]  /*45b0*/  MOV R38, R102 ;  /* 0x0000006600267202 */ /* 0x000fe20000000f00 */
[-C--:B------:R-:W-:Y:S01]  /*45c0*/  FMUL.FTZ R71, R71, R40.reuse ;  /* 0x0000002847477220 */ /* 0x080fe20000410000 */
[----:B------:R-:W-:Y:S01]  /*45d0*/  FMUL.FTZ R37, R37, R40 ;  /* 0x0000002825257220 */ /* 0x000fe20000410000 */
[----:B------:R-:W1:Y:S01]  /*45e0*/  LDCU.64 UR8, c[0x0][0x380] ;  /* 0x00007000ff0877ac */ /* 0x000e620008000a00 */
[----:B------:R-:W-:Y:S01]  /*45f0*/  MOV R39, R101 ;  /* 0x0000006500277202 */ /* 0x000fe20000000f00 */
[----:B------:R-:W-:Y:S01]  /*4600*/  FFMA.FTZ R48, R41, R71, R44 ;  /* 0x0000004729307223 */ /* 0x000fe2000001002c */
        /* <DEDUP_REMOVED lines=19> */
.L_x_2212:
[----:B------:R-:W-:Y:S05]  /*4740*/  BSYNC.RECONVERGENT B1 ;  /* 0x0000000000017941 */ /* 0x000fea0003800200 */
.L_x_2211:
[----:B------:R-:W-:Y:S04]  /*4750*/  BSSY.RECONVERGENT B1, `(.L_x_2213) ;  /* 0x000001e000017945 */ /* 0x000fe80003800200 */
[----:B------:R-:W-:Y:S05]  /*4760*/  @P4 BRA `(.L_x_2214) ;  /* 0x0000000000704947 */ /* 0x000fea0003800000 */
[--C-:B0-----:R-:W-:Y:S01]  /*4770*/  FADD.FTZ R37, R16, -R46.reuse ;  /* 0x8000002e10257221 */ /* 0x101fe20000010000 */
        /* <DEDUP_REMOVED lines=27> */
.L_x_2214:
[----:B------:R-:W-:Y:S05]  /*4930*/  BSYNC.RECONVERGENT B1 ;  /* 0x0000000000017941 */ /* 0x000fea0003800200 */
.L_x_2213:
        /* <DEDUP_REMOVED lines=10> */
[--C-:B01----:R-:W-:Y:S01]  /*49e0*/  FADD.FTZ R37, R20, -R46.reuse ;  /* 0x8000002e14257221 */ /* 0x103fe20000010000 */
        /* <DEDUP_REMOVED lines=19> */
[----:B0-----:R-:W-:-:S07]  /*4b20*/  FADD.FTZ R45, R20, 1 ;  /* 0x3f800000142d7421 */ /* 0x001fce0000010000 */
[----:B------:R-:W0:Y:S01]  /*4b30*/  MUFU.RCP R45, R45 ;  /* 0x0000002d002d7308 */ /* 0x000e220000001000 */
[----:B--2---:R-:W-:Y:S01]  /*4b40*/  FMUL.FTZ R16, R37, R18 ;  /* 0x0000001225107220 */ /* 0x004fe20000410000 */
[----:B0-----:R-:W-:Y:S01]  /*4b50*/  FMUL.FTZ R47, R36, R45 ;  /* 0x0000002d242f7220 */ /* 0x001fe20000410000 */
[----:B-1----:R-:W-:-:S04]  /*4b60*/  LEA R36, P2, R38, UR8, 0x1 ;  /* 0x0000000826247c11 */ /* 0x002fc8000f8408ff */
[----:B------:R-:W-:Y:S02]  /*4b70*/  LEA.HI.X R37, R38, UR9, R49, 0x1, P2 ;  /* 0x0000000926257c11 */ /* 0x000fe400090f0c31 */
[----:B------:R-:W-:-:S05]  /*4b80*/  F2FP.BF16.F32.PACK_AB R47, R47, R16 ;  /* 0x000000102f2f723e */ /* 0x000fca00000010ff */
[----:B------:R2:W-:Y:S02]  /*4b90*/  STG.E desc[UR6][R36.64], R47 ;  /* 0x0000002f24007986 */ /* 0x0005e4000c101906 */
.L_x_2216:
[----:B------:R-:W-:Y:S05]  /*4ba0*/  BSYNC.RECONVERGENT B1 ;  /* 0x0000000000017941 */ /* 0x000fea0003800200 */
.L_x_2215:
[----:B------:R-:W-:Y:S04]  /*4bb0*/  BSSY.RECONVERGENT B1, `(.L_x_2217) ;  /* 0x000001e000017945 */ /* 0x000fe80003800200 */
[----:B------:R-:W-:Y:S05]  /*4bc0*/  @P1 BRA `(.L_x_2218) ;  /* 0x0000000000701947 */ /* 0x000fea0003800000 */
[--C-:B------:R-:W-:Y:S01]  /*4bd0*/  FADD.FTZ R75, R75, -R46.reuse ;  /* 0x8000002e4b4b7221 */ /* 0x100fe20000010000 */
[----:B012---:R-:W-:Y:S01]  /*4be0*/  FADD.FTZ R37, R22, -R46 ;  /* 0x8000002e16257221 */ /* 0x007fe20000010000 */
        /* <DEDUP_REMOVED lines=17> */
[----:B--2---:R-:W-:-:S06]  /*4d00*/  FADD.FTZ R18, R16, 1 ;  /* 0x3f80000010127421 */ /* 0x004fcc0000010000 */
[----:B------:R-:W1:Y:S01]  /*4d10*/  MUFU.RCP R18, R18 ;  /* 0x0000001200127308 */ /* 0x000e620000001000 */
[----:B0-----:R-:W-:-:S07]  /*4d20*/  FADD.FTZ R22, R20, 1 ;  /* 0x3f80000014167421 */ /* 0x001fce0000010000 */
[----:B------:R-:W0:Y:S01]  /*4d30*/  MUFU.RCP R22, R22 ;  /* 0x0000001600167308 */ /* 0x000e220000001000 */
[----:B-1----:R-:W-:Y:S01]  /*4d40*/  FMUL.FTZ R16, R75, R18 ;  /* 0x000000124b107220 */ /* 0x002fe20000410000 */
[----:B0-----:R-:W-:Y:S01]  /*4d50*/  FMUL.FTZ R45, R37, R22 ;  /* 0x00000016252d7220 */ /* 0x001fe20000410000 */
[----:B------:R-:W-:-:S04]  /*4d60*/  LEA.HI.X R37, R38, UR9, R47, 0x1, P1 ;  /* 0x0000000926257c11 */ /* 0x000fc800088f0c2f */
[----:B------:R-:W-:-:S05]  /*4d70*/  F2FP.BF16.F32.PACK_AB R45, R45, R16 ;  /* 0x000000102d2d723e */ /* 0x000fca00000010ff */
[----:B------:R3:W-:Y:S02]  /*4d80*/  STG.E desc[UR6][R36.64], R45 ;  /* 0x0000002d24007986 */ /* 0x0007e4000c101906 */
.L_x_2218:
[----:B------:R-:W-:Y:S05]  /*4d90*/  BSYNC.RECONVERGENT B1 ;  /* 0x0000000000017941 */ /* 0x000fea0003800200 */
.L_x_2217:
[----:B------:R-:W-:Y:S04]  /*4da0*/  BSSY.RECONVERGENT B1, `(.L_x_2219) ;  /* 0x000001e000017945 */ /* 0x000fe80003800200 */
[----:B------:R-:W-:Y:S05]  /*4db0*/  @P5 BRA `(.L_x_2220) ;  /* 0x0000000000705947 */ /* 0x000fea0003800000 */
[--C-:B------:R-:W-:Y:S01]  /*4dc0*/  FADD.FTZ R77, R77, -R46.reuse ;  /* 0x8000002e4d4d7221 */ /* 0x100fe20000010000 */
[----:B0123--:R-:W-:Y:S01]  /*4dd0*/  FADD.FTZ R37, R24, -R46 ;  /* 0x8000002e18257221 */ /* 0x00ffe20000010000 */
        /* <DEDUP_REMOVED lines=26> */
.L_x_2220:
[----:B------:R-:W-:Y:S05]  /*4f80*/  BSYNC.RECONVERGENT B1 ;  /* 0x0000000000017941 */ /* 0x000fea0003800200 */
.L_x_2219:
[----:B------:R-:W-:Y:S04]  /*4f90*/  BSSY.RECONVERGENT B1, `(.L_x_2221) ;  /* 0x000001e000017945 */ /* 0x000fe80003800200 */
[----:B------:R-:W-:Y:S05]  /*4fa0*/  @P6 BRA `(.L_x_2222) ;  /* 0x0000000000706947 */ /* 0x000fea0003800000 */
[--C-:B01234-:R-:W-:Y:S01]  /*4fb0*/  FADD.FTZ R37, R26, -R46.reuse ;  /* 0x8000002e1a257221 */ /* 0x11ffe20000010000 */
        /* <DEDUP_REMOVED lines=27> */
.L_x_2222:
[----:B------:R-:W-:Y:S05]  /*5170*/  BSYNC.RECONVERGENT B1 ;  /* 0x0000000000017941 */ /* 0x000fea0003800200 */
.L_x_2221:
        /* <DEDUP_REMOVED lines=38> */
.L_x_2224:
[----:B------:R-:W-:Y:S05]  /*53e0*/  BSYNC.RECONVERGENT B1 ;  /* 0x0000000000017941 */ /* 0x000fea0003800200 */
.L_x_2223:
        /* <DEDUP_REMOVED lines=30> */
.L_x_2226:
[----:B------:R-:W-:Y:S05]  /*55d0*/  BSYNC.RECONVERGENT B1 ;  /* 0x0000000000017941 */ /* 0x000fea0003800200 */
.L_x_2225:
        /* <DEDUP_REMOVED lines=30> */
.L_x_2228:
[----:B------:R-:W-:Y:S05]  /*57c0*/  BSYNC.RECONVERGENT B1 ;  /* 0x0000000000017941 */ /* 0x000fea0003800200 */
.L_x_2227:
        /* <DEDUP_REMOVED lines=30> */
.L_x_2230:
[----:B------:R-:W-:Y:S05]  /*59b0*/  BSYNC.RECONVERGENT B1 ;  /* 0x0000000000017941 */ /* 0x000fea0003800200 */
.L_x_2229:
        /* <DEDUP_REMOVED lines=13> */
[----:B01234-:R-:W-:Y:S01]  /*5a90*/  FADD.FTZ R37, R60, -R46 ;  /* 0x8000002e3c257221 */ /* 0x01ffe20000010000 */
[----:B------:R-:W0:Y:S01]  /*5aa0*/  LDCU.64 UR4, c[0x0][0x3e0] ;  /* 0x00007c00ff0477ac */ /* 0x000e220008000a00 */
[----:B------:R-:W-:Y:S01]  /*5ab0*/  MOV R36, R102 ;  /* 0x0000006600247202 */ /* 0x000fe20000000f00 */
[-C--:B------:R-:W-:Y:S01]  /*5ac0*/  FMUL.FTZ R89, R89, R40.reuse ;  /* 0x0000002859597220 */ /* 0x080fe20000410000 */
[----:B------:R-:W-:Y:S01]  /*5ad0*/  FMUL.FTZ R37, R37, R40 ;  /* 0x0000002825257220 */ /* 0x000fe20000410000 */
[----:B------:R-:W1:Y:S02]  /*5ae0*/  LDCU.64 UR8, c[0x0][0x380] ;  /* 0x00007000ff0877ac */ /* 0x000e640008000a00 */
[----:B------:R-:W-:Y:S01]  /*5af0*/  FFMA.FTZ R89, R41, R89, R44 ;  /* 0x0000005929597223 */ /* 0x000fe2000001002c */
        /* <DEDUP_REMOVED lines=11> */
[----:B--2---:R-:W-:-:S03]  /*5bb0*/  FADD.FTZ R18, R16, 1 ;  /* 0x3f80000010127421 */ /* 0x004fc60000010000 */
[----:B------:R-:W-:-:S03]  /*5bc0*/  LEA.HI.X R39, R36, UR9, R39, 0x1, P1 ;  /* 0x0000000924277c11 */ /* 0x000fc600088f0c27 */
[----:B------:R-:W1:Y:S01]  /*5bd0*/  MUFU.RCP R18, R18 ;  /* 0x0000001200127308 */ /* 0x000e620000001000 */
[----:B0-----:R-:W-:-:S07]  /*5be0*/  FADD.FTZ R22, R20, 1 ;  /* 0x3f80000014167421 */ /* 0x001fce0000010000 */
[----:B------:R-:W0:Y:S01]  /*5bf0*/  MUFU.RCP R22, R22 ;  /* 0x0000001600167308 */ /* 0x000e220000001000 */
[----:B-1----:R-:W-:Y:S01]  /*5c00*/  FMUL.FTZ R16, R89, R18 ;  /* 0x0000001259107220 */ /* 0x002fe20000410000 */
[----:B0-----:R-:W-:-:S05]  /*5c10*/  FMUL.FTZ R45, R45, R22 ;  /* 0x000000162d2d7220 */ /* 0x001fca0000410000 */
[----:B------:R-:W-:-:S05]  /*5c20*/  F2FP.BF16.F32.PACK_AB R45, R45, R16 ;  /* 0x000000102d2d723e */ /* 0x000fca00000010ff */
[----:B------:R0:W-:Y:S02]  /*5c30*/  STG.E desc[UR6][R38.64], R45 ;  /* 0x0000002d26007986 */ /* 0x0001e4000c101906 */
.L_x_2232:
[----:B------:R-:W-:Y:S05]  /*5c40*/  BSYNC.RECONVERGENT B1 ;  /* 0x0000000000017941 */ /* 0x000fea0003800200 */
.L_x_2231:
[----:B------:R-:W-:Y:S04]  /*5c50*/  BSSY.RECONVERGENT B1, `(.L_x_2233) ;  /* 0x000001e000017945 */ /* 0x000fe80003800200 */
[----:B------:R-:W-:Y:S05]  /*5c60*/  @P2 BRA `(.L_x_2234) ;  /* 0x0000000000702947 */ /* 0x000fea0003800000 */
        /* <DEDUP_REMOVED lines=28> */
.L_x_2234:
[----:B------:R-:W-:Y:S05]  /*5e30*/  BSYNC.RECONVERGENT B1 ;  /* 0x0000000000017941 */ /* 0x000fea0003800200 */
.L_x_2233:
        /* <DEDUP_REMOVED lines=30> */
.L_x_2236:
[----:B------:R-:W-:Y:S05]  /*6020*/  BSYNC.RECONVERGENT B1 ;  /* 0x0000000000017941 */ /* 0x000fea0003800200 */
.L_x_2235:
        /* <DEDUP_REMOVED lines=30> */
.L_x_2238:
[----:B------:R-:W-:Y:S05]  /*6210*/  BSYNC.RECONVERGENT B1 ;  /* 0x0000000000017941 */ /* 0x000fea0003800200 */
.L_x_2237:
        /* <DEDUP_REMOVED lines=30> */
.L_x_2240:
[----:B------:R-:W-:Y:S05]  /*6400*/  BSYNC.RECONVERGENT B1 ;  /* 0x0000000000017941 */ /* 0x000fea0003800200 */
.L_x_2239:
        /* <DEDUP_REMOVED lines=28> */
.L_x_2210:
[----:B------:R-:W-:Y:S05]  /*65d0*/  BSYNC.RECONVERGENT B0 ;  /* 0x0000000000007941 */ /* 0x000fea0003800200 */
.L_x_2178:
[----:B------:R-:W5:Y:S01]  /*65e0*/  LDCU UR4, c[0x0][0x3f8] ;  /* 0x00007f00ff0477ac */ /* 0x000f620008000800 */
[----:B------:R-:W-:Y:S02]  /*65f0*/  IADD3 R2, PT, PT, R7, R2, RZ ;  /* 0x0000000207027210 */ /* 0x000fe40007ffe0ff */
[----:B------:R-:W-:Y:S01]  /*6600*/  IADD3 R4, PT, PT, R4, 0x1, RZ ;  /* 0x0000000104047810 */ /* 0x000fe20007ffe0ff */
[----:B------:R-:W5:Y:S02]  /*6610*/  LDCU UR5, c[0x0][0x3c8] ;  /* 0x00007900ff0577ac */ /* 0x000f640008000800 */
[----:B-----5:R-:W-:-:S06]  /*6620*/  UIMAD UR4, UR4, UR5, URZ ;  /* 0x00000005040472a4 */ /* 0x020fcc000f8e02ff */
[----:B------:R-:W-:-:S13]  /*6630*/  ISETP.GE.AND P1, PT, R2, UR4, PT ;  /* 0x0000000402007c0c */ /* 0x000fda000bf26270 */
[----:B------:R-:W-:Y:S05]  /*6640*/  @!P1 BRA `(.L_x_2241) ;  /* 0xffffff9c00609947 */ /* 0x000fea000383ffff */
[----:B------:R-:W-:Y:S05]  /*6650*/  EXIT ;  /* 0x000000000000794d */ /* 0x000fea0003800000 */
.L_x_2242:
        /* <DEDUP_REMOVED lines=10> */
.L_x_4921:


//--------------------- .text._Z35group_norm_nhwc_fwd_one_pass_kernelI11Bf16IOBf16WLi256ELi120ELi480EEv26Group_norm_nhwc_fwd_params --------------------------
	.section	.text._Z35group_norm_nhwc_fwd_one_pass_kernelI11Bf16IOBf16WLi256ELi120ELi480EEv26Group_norm_nhwc_fwd_params,"ax",@progbits
	.align	128
        .global         _Z35group_norm_nhwc_fwd_one_pass_kernelI11Bf16IOBf16WLi256ELi120ELi480EEv26Group_norm_nhwc_fwd_params
        .type           _Z35group_norm_nhwc_fwd_one_pass_kernelI11Bf16IOBf16WLi256ELi120ELi480EEv26Group_norm_nhwc_fwd_params,@function
        .size           _Z35group_norm_nhwc_fwd_one_pass_kernelI11Bf16IOBf16WLi256ELi120ELi480EEv26Group_norm_nhwc_fwd_params,(.L_x_4922 - _Z35group_norm_nhwc_fwd_one_pass_kernelI11Bf16IOBf16WLi256ELi120ELi480EEv26Group_norm_nhwc_fwd_params)
        .other          _Z35group_norm_nhwc_fwd_one_pass_kernelI11Bf16IOBf16WLi256ELi120ELi480EEv26Group_norm_nhwc_fwd_params,@"STO_CUDA_ENTRY STV_DEFAULT"
_Z35group_norm_nhwc_fwd_one_pass_kernelI11Bf16IOBf16WLi256ELi120ELi480EEv26Group_norm_nhwc_fwd_params:
.text._Z35group_norm_nhwc_fwd_one_pass_kernelI11Bf16IOBf16WLi256ELi120ELi480EEv26Group_norm_nhwc_fwd_params:
        /* <DEDUP_REMOVED lines=47> */
.L_x_2382:
[----:B0-----:R-:W0:Y:S01]  /*02f0*/  LDC R6, c[0x0][0x3f8] ;  /* 0x0000fe00ff067b82 */ /* 0x001e220000000800 */
[----:B-1----:R-:W1:Y:S01]  /*0300*/  LDCU UR8, c[0x0][0x404] ;  /* 0x00008080ff0877ac */ /* 0x002e620008000800 */
[----:B------:R-:W-:Y:S02]  /*0310*/  LOP3.LUT R114, R92, 0xffff, RZ, 0xc0, !PT ;  /* 0x0000ffff5c727812 */ /* 0x000fe400078ec0ff */
[----:B------:R-:W-:Y:S01]  /*0320*/  MOV R85, RZ ;  /* 0x000000ff00557202 */ /* 0x000fe20000000f00 */
[----:B--2---:R-:W2:Y:S01]  /*0330*/  LDCU.64 UR4, c[0x0][0x3e8] ;  /* 0x00007d00ff0477ac */ /* 0x004ea20008000a00 */
[----:B-1----:R-:W-:Y:S01]  /*0340*/  IMAD R31, R105, UR8, R112 ;  /* 0x00000008691f7c24 */ /* 0x002fe2000f8e0270 */
[----:B------:R-:W1:Y:S01]  /*0350*/  LDCU.64 UR8, c[0x0][0x3f0] ;  /* 0x00007e00ff0877ac */ /* 0x000e620008000a00 */
[----:B0--34-:R-:W-:Y:S02]  /*0360*/  IABS R5, R6 ;  /* 0x0000000600057213 */ /* 0x019fe40000000000 */
[----:B------:R-:W-:-:S02]  /*0370*/  ISETP.NE.AND P3, PT, R6, RZ, PT ;  /* 0x000000ff0600720c */ /* 0x000fc40003f65270 */
[----:B------:R-:W0:Y:S01]  /*0380*/  I2F.RP R0, R5 ;  /* 0x0000000500007306 */ /* 0x000e220000209400 */
[C---:B------:R-:W-:Y:S02]  /*0390*/  IADD3 R17, PT, PT, R31.reuse, 0x10, RZ ;  /* 0x000000101f117810 */ /* 0x040fe40007ffe0ff */
[----:B------:R-:W-:Y:S02]  /*03a0*/  IADD3 R19, PT, PT, R31, 0x20, RZ ;  /* 0x000000201f137810 */ /* 0x000fe40007ffe0ff */
[----:B--2---:R-:W-:Y:S02]  /*03b0*/  ISETP.GE.U32.AND P5, PT, R17, UR4, PT ;  /* 0x0000000411007c0c */ /* 0x004fe4000bfa6070 */
[----:B------:R-:W-:Y:S02]  /*03c0*/  SHF.R.S32.HI R15, RZ, 0x1f, R17 ;  /* 0x0000001fff0f7819 */ /* 0x000fe40000011411 */
[----:B------:R-:W-:Y:S02]  /*03d0*/  SHF.R.S32.HI R27, RZ, 0x1f, R19 ;  /* 0x0000001fff1b7819 */ /* 0x000fe40000011413 */
[----:B------:R-:W-:-:S02]  /*03e0*/  ISETP.GE.AND.EX P5, PT, R15, UR5, PT, P5 ;  /* 0x000000050f007c0c */ /* 0x000fc4000bfa6350 */
[----:B------:R-:W-:Y:S01]  /*03f0*/  IADD3 R21, PT, PT, R31, 0x28, RZ ;  /* 0x000000281f157810 */ /* 0x000fe20007ffe0ff */
[----:B0-----:R-:W0:Y:S03]  /*0400*/  MUFU.RCP R0, R0 ;  /* 0x0000000000007308 */ /* 0x001e260000001000 */
[----:B------:R-:W-:Y:S02]  /*0410*/  SHF.R.S32.HI R29, RZ, 0x1f, R21 ;  /* 0x0000001fff1d7819 */ /* 0x000fe40000011415 */
[----:B0-----:R-:W-:-:S04]  /*0420*/  IADD3 R2, PT, PT, R0, 0xffffffe, RZ ;  /* 0x0ffffffe00027810 */ /* 0x001fc80007ffe0ff */
[----:B------:R0:W2:Y:S02]  /*0430*/  F2I.FTZ.U32.TRUNC.NTZ R3, R2 ;  /* 0x0000000200037305 */ /* 0x0000a4000021f000 */
[----:B0-----:R-:W-:Y:S02]  /*0440*/  MOV R2, RZ ;  /* 0x000000ff00027202 */ /* 0x001fe40000000f00 */
[----:B--2---:R-:W-:-:S05]  /*0450*/  IADD3 R4, PT, PT, RZ, -R3, RZ ;  /* 0x80000003ff047210 */ /* 0x004fca0007ffe0ff */
[----:B------:R-:W-:Y:S01]  /*0460*/  IMAD R7, R4, R5, RZ ;  /* 0x0000000504077224 */ /* 0x000fe200078e02ff */
[----:B------:R-:W-:-:S03]  /*0470*/  IABS R4, R109 ;  /* 0x0000006d00047213 */ /* 0x000fc60000000000 */
[----:B------:R-:W-:Y:S01]  /*0480*/  IMAD.HI.U32 R3, R3, R7, R2 ;  /* 0x0000000703037227 */ /* 0x000fe200078e0002 */
[----:B------:R-:W-:-:S05]  /*0490*/  SHF.R.S32.HI R7, RZ, 0x1f, R31 ;  /* 0x0000001fff077819 */ /* 0x000fca000001141f */
        /* <DEDUP_REMOVED lines=8> */
[----:B------:R-:W-:Y:S02]  /*0520*/  IADD3 R5, PT, PT, R31, 0x8, RZ ;  /* 0x000000081f057810 */ /* 0x000fe40007ffe0ff */
[----:B------:R-:W-:-:S02]  /*0530*/  ISETP.GE.AND P4, PT, R0, RZ, PT ;  /* 0x000000ff0000720c */ /* 0x000fc40003f86270 */
[----:B------:R-:W-:Y:S02]  /*0540*/  ISETP.GE.U32.AND P2, PT, R5, UR4, PT ;  /* 0x0000000405007c0c */ /* 0x000fe4000bf46070 */
[----:B------:R-:W-:-:S03]  /*0550*/  SHF.R.S32.HI R9, RZ, 0x1f, R5 ;  /* 0x0000001fff097819 */ /* 0x000fc60000011405 */
[----:B------:R-:W-:Y:S02]  /*0560*/  @P1 IADD3 R3, PT, PT, R3, 0x1, RZ ;  /* 0x0000000103031810 */ /* 0x000fe40007ffe0ff */
[----:B------:R-:W-:Y:S02]  /*0570*/  ISETP.GE.U32.AND P1, PT, R31, UR4, PT ;  /* 0x000000041f007c0c */ /* 0x000fe4000bf26070 */
[----:B------:R-:W-:Y:S02]  /*0580*/  ISETP.GE.AND.EX P2, PT, R9, UR5, PT, P2 ;  /* 0x0000000509007c0c */ /* 0x000fe4000bf46320 */
[----:B------:R-:W-:Y:S02]  /*0590*/  ISETP.GE.AND.EX P1, PT, R7, UR5, PT, P1 ;  /* 0x0000000507007c0c */ /* 0x000fe4000bf26310 */
[----:B------:R-:W-:Y:S02]  /*05a0*/  @!P4 IADD3 R3, PT, PT, -R3, RZ, RZ ;  /* 0x000000ff0303c210 */ /* 0x000fe40007ffe1ff */
[----:B------:R-:W-:-:S02]  /*05b0*/  @!P3 LOP3.LUT R3, RZ, R6, RZ, 0x33, !PT ;  /* 0x00000006ff03b212 */ /* 0x000fc400078e33ff */
[----:B------:R-:W-:Y:S02]  /*05c0*/  ISETP.GE.U32.AND P4, PT, R21, UR4, PT ;  /* 0x0000000415007c0c */ /* 0x000fe4000bf86070 */
[----:B------:R-:W-:Y:S02]  /*05d0*/  IADD3 R0, PT, PT, -R3, RZ, RZ ;  /* 0x000000ff03007210 */ /* 0x000fe40007ffe1ff */
[----:B------:R-:W-:Y:S01]  /*05e0*/  ISETP.GE.AND.EX P4, PT, R29, UR5, PT, P4 ;  /* 0x000000051d007c0c */ /* 0x000fe2000bf86340 */
[----:B------:R-:W0:Y:S02]  /*05f0*/  @!P2 LDC.64 R22, c[0x0][0x3e0] ;  /* 0x0000f800ff16ab82 */ /* 0x000e240000000a00 */
[----:B------:R-:W-:Y:S01]  /*0600*/  IMAD R111, R6, R0, R109 ;  /* 0x00000000066f7224 */ /* 0x000fe200078e026d */
[----:B------:R-:W-:-:S03]  /*0610*/  SHF.R.S32.HI R0, RZ, 0x1f, R3 ;  /* 0x0000001fff007819 */ /* 0x000fc60000011403 */
[----:B------:R-:W-:Y:S02]  /*0620*/  IMAD R111, R111, 0x78, RZ ;  /* 0x000000786f6f7824 */ /* 0x000fe400078e02ff */
[----:B------:R-:W2:Y:S01]  /*0630*/  @!P1 LDC.64 R10, c[0x0][0x3e0] ;  /* 0x0000f800ff0a9b82 */ /* 0x000ea20000000a00 */
[----:B-1----:R-:W-:Y:S02]  /*0640*/  IMAD R0, R0, UR8, RZ ;  /* 0x0000000800007c24 */ /* 0x002fe4000f8e02ff */
[----:B------:R-:W-:Y:S02]  /*0650*/  IADD3 R114, P3, PT, R111, R114, RZ ;  /* 0x000000726f727210 */ /* 0x000fe40007f7e0ff */
[----:B------:R-:W-:Y:S02]  /*0660*/  IMAD R117, R3, UR9, R0 ;  /* 0x0000000903757c24 */ /* 0x000fe4000f8e0200 */
[----:B------:R-:W-:Y:S01]  /*0670*/  LEA.HI.X.SX32 R115, R111, RZ, 0x1, P3 ;  /* 0x000000ff6f737211 */ /* 0x000fe200018f0eff */
[----:B------:R-:W1:Y:S01]  /*0680*/  @!P1 LDC.64 R24, c[0x0][0x390] ;  /* 0x0000e400ff189b82 */ /* 0x000e620000000a00 */
[----:B------:R-:W-:Y:S01]  /*0690*/  ISETP.GE.U32.AND P3, PT, R19, UR4, PT ;  /* 0x0000000413007c0c */ /* 0x000fe2000bf66070 */
[----:B------:R-:W-:-:S03]  /*06a0*/  IMAD.WIDE.U32 R114, R3, UR8, R114 ;  /* 0x0000000803727c25 */ /* 0x000fc6000f8e0072 */
[----:B------:R-:W-:-:S03]  /*06b0*/  ISETP.GE.AND.EX P3, PT, R27, UR5, PT, P3 ;  /* 0x000000051b007c0c */ /* 0x000fc6000bf66330 */
[----:B------:R-:W3:Y:S01]  /*06c0*/  @!P2 LDC.64 R32, c[0x0][0x390] ;  /* 0x0000e400ff20ab82 */ /* 0x000ee20000000a00 */
[----:B------:R-:W-:Y:S02]  /*06d0*/  IADD3 R117, PT, PT, R115, R117, RZ ;  /* 0x0000007573757210 */ /* 0x000fe40007ffe0ff */
[-C--:B------:R-:W-:Y:S02]  /*06e0*/  @!P1 MOV R116, R114.reuse ;  /* 0x0000007200749202 */ /* 0x080fe40000000f00 */
[----:B------:R-:W-:Y:S02]  /*06f0*/  @!P2 MOV R12, R114 ;  /* 0x00000072000ca202 */ /* 0x000fe40000000f00 */
[----:B------:R-:W-:Y:S01]  /*0700*/  @!P2 MOV R13, R117 ;  /* 0x00000075000da202 */ /* 0x000fe20000000f00 */
[-C--:B--2---:R-:W-:Y:S02]  /*0710*/  @!P1 IMAD R0, R7, R10.reuse, RZ ;  /* 0x0000000a07009224 */ /* 0x084fe400078e02ff */
[----:B------:R-:W2:Y:S01]  /*0720*/  @!P5 LDC.64 R6, c[0x0][0x3e0] ;  /* 0x0000f800ff06db82 */ /* 0x000ea20000000a00 */
[----:B------:R-:W-:-:S04]  /*0730*/  @!P1 IMAD.WIDE.U32 R2, R31, R10, R116 ;  /* 0x0000000a1f029225 */ /* 0x000fc800078e0074 */
[----:B------:R-:W-:Y:S01]  /*0740*/  @!P1 IMAD R11, R31, R11, R0 ;  /* 0x0000000b1f0b9224 */ /* 0x000fe200078e0200 */
[----:B-1----:R-:W-:Y:S01]  /*0750*/  @!P1 LEA R8, P6, R2, R24, 0x1 ;  /* 0x0000001802089211 */ /* 0x002fe200078c08ff */
[-C--:B0-----:R-:W-:Y:S02]  /*0760*/  @!P2 IMAD R0, R9, R22.reuse, RZ ;  /* 0x000000160900a224 */ /* 0x081fe400078e02ff */
[----:B------:R-:W-:-:S04]  /*0770*/  @!P2 IMAD.WIDE.U32 R12, R5, R22, R12 ;  /* 0x00000016050ca225 */ /* 0x000fc800078e000c */
[----:B------:R-:W-:Y:S01]  /*0780*/  @!P2 IMAD R23, R5, R23, R0 ;  /* 0x000000170517a224 */ /* 0x000fe200078e0200 */
[----:B------:R-:W-:Y:S01]  /*0790*/  @!P1 IADD3 R0, PT, PT, R3, R11, RZ ;  /* 0x0000000b03009210 */ /* 0x000fe20007ffe0ff */
[----:B------:R-:W0:Y:S03]  /*07a0*/  @!P3 LDC.64 R4, c[0x0][0x3e0] ;  /* 0x0000f800ff04bb82 */ /* 0x000e260000000a00 */
[----:B------:R-:W-:Y:S02]  /*07b0*/  @!P1 LEA.HI.X R9, R2, R25, R0, 0x1, P6 ;  /* 0x0000001902099211 */ /* 0x000fe400030f0c00 */
[----:B------:R-:W-:Y:S02]  /*07c0*/  @!P2 IADD3 R0, PT, PT, R13, R23, RZ ;  /* 0x000000170d00a210 */ /* 0x000fe40007ffe0ff */
[----:B---3--:R-:W-:Y:S01]  /*07d0*/  @!P2 LEA R14, P6, R12, R32, 0x1 ;  /* 0x000000200c0ea211 */ /* 0x008fe200078c08ff */
[----:B------:R-:W1:Y:S01]  /*07e0*/  @!P5 LDC.64 R10, c[0x0][0x390] ;  /* 0x0000e400ff0adb82 */ /* 0x000e620000000a00 */
[----:B--2---:R-:W-:Y:S01]  /*07f0*/  @!P5 IMAD R2, R15, R6, RZ ;  /* 0x000000060f02d224 */ /* 0x004fe200078e02ff */
[----:B------:R2:W3:Y:S01]  /*0800*/  @!P1 LDG.E R85, desc[UR6][R8.64] ;  /* 0x0000000608559981 */ /* 0x0004e2000c1e1900 */
[----:B------:R-:W-:-:S02]  /*0810*/  IADD3 R23, PT, PT, R31, 0x30, RZ ;  /* 0x000000301f177810 */ /* 0x000fc40007ffe0ff */
[----:B------:R-:W-:Y:S01]  /*0820*/  @!P5 IMAD R13, R17, R7, R2 ;  /* 0x00000007110dd224 */ /* 0x000fe200078e0202 */
[----:B------:R-:W-:Y:S02]  /*0830*/  MOV R83, RZ ;  /* 0x000000ff00537202 */ /* 0x000fe40000000f00 */
[----:B------:R-:W4:Y:S01]  /*0840*/  @!P4 LDC.64 R2, c[0x0][0x3e0] ;  /* 0x0000f800ff02cb82 */ /* 0x000f220000000a00 */
[----:B------:R-:W-:Y:S02]  /*0850*/  @!P2 LEA.HI.X R15, R12, R33, R0, 0x1, P6 ;  /* 0x000000210c0fa211 */ /* 0x000fe400030f0c00 */
[----:B------:R-:W-:Y:S02]  /*0860*/  ISETP.GE.U32.AND P1, PT, R23, UR4, PT ;  /* 0x0000000417007c0c */ /* 0x000fe4000bf26070 */
[----:B--2---:R-:W-:Y:S01]  /*0870*/  @!P5 MOV R8, R114 ;  /* 0x000000720008d202 */ /* 0x004fe20000000f00 */
[----:B------:R2:W5:Y:S01]  /*0880*/  @!P2 LDG.E R83, desc[UR6][R14.64] ;  /* 0x000000060e53a981 */ /* 0x000562000c1e1900 */
[----:B------:R-:W-:-:S02]  /*0890*/  @!P5 MOV R9, R117 ;  /* 0x000000750009d202 */ /* 0x000fc40000000f00 */
[----:B------:R-:W-:Y:S01]  /*08a0*/  SHF.R.S32.HI R33, RZ, 0x1f, R23 ;  /* 0x0000001fff217819 */ /* 0x000fe20000011417 */
[----:B------:R-:W-:Y:S01]  /*08b0*/  @!P5 IMAD.WIDE.U32 R6, R17, R6, R8 ;  /* 0x000000061106d225 */ /* 0x000fe200078e0008 */
[----:B------:R-:W-:Y:S02]  /*08c0*/  IADD3 R25, PT, PT, R31, 0x40, RZ ;  /* 0x000000401f197810 */ /* 0x000fe40007ffe0ff */
[----:B------:R-:W4:Y:S01]  /*08d0*/  @!P3 LDC.64 R8, c[0x0][0x390] ;  /* 0x0000e400ff08bb82 */ /* 0x000f220000000a00 */
[----:B------:R-:W-:Y:S02]  /*08e0*/  ISETP.GE.AND.EX P1, PT, R33, UR5, PT, P1 ;  /* 0x0000000521007c0c */ /* 0x000fe4000bf26310 */
[----:B------:R-:W-:Y:S02]  /*08f0*/  @!P5 IADD3 R0, PT, PT, R7, R13, RZ ;  /* 0x0000000d0700d210 */ /* 0x000fe40007ffe0ff */
[----:B-1----:R-:W-:Y:S02]  /*0900*/  @!P5 LEA R12, P6, R6, R10, 0x1 ;  /* 0x0000000a060cd211 */ /* 0x002fe400078c08ff */
[----:B------:R-:W-:-:S02]  /*0910*/  ISETP.GE.U32.AND P2, PT, R25, UR4, PT ;  /* 0x0000000419007c0c */ /* 0x000fc4000bf46070 */
[----:B------:R-:W-:Y:S02]  /*0920*/  SHF.R.S32.HI R35, RZ, 0x1f, R25 ;  /* 0x0000001fff237819 */ /* 0x000fe40000011419 */
[----:B------:R-:W-:Y:S02]  /*0930*/  @!P5 LEA.HI.X R13, R6, R11, R0, 0x1, P6 ;  /* 0x0000000b060dd211 */ /* 0x000fe400030f0c00 */
[----:B------:R-:W1:Y:S01]  /*0940*/  @!P4 LDC.64 R10, c[0x0][0x390] ;  /* 0x0000e400ff0acb82 */ /* 0x000e620000000a00 */
[----:B------:R-:W-:Y:S01]  /*0950*/  ISETP.GE.AND.EX P2, PT, R35, UR5, PT, P2 ;  /* 0x0000000523007c0c */ /* 0x000fe2000bf46320 */
[----:B0-----:R-:W-:Y:S01]  /*0960*/  @!P3 IMAD R0, R27, R4, RZ ;  /* 0x000000041b00b224 */ /* 0x001fe200078e02ff */
[----:B------:R-:W-:-:S03]  /*0970*/  MOV R30, RZ ;  /* 0x000000ff001e7202 */ /* 0x000fc60000000f00 */
[----:B------:R-:W-:Y:S01]  /*0980*/  @!P3 IMAD R27, R19, R5, R0 ;  /* 0x00000005131bb224 */ /* 0x000fe200078e0200 */
[----:B--2---:R-:W-:Y:S01]  /*0990*/  @!P3 MOV R14, R114 ;  /* 0x00000072000eb202 */ /* 0x004fe20000000f00 */
[----:B----4-:R-:W-:Y:S01]  /*09a0*/  @!P4 IMAD R0, R29, R2, RZ ;  /* 0x000000021d00c224 */ /* 0x010fe200078e02ff */
[----:B------:R-:W-:Y:S01]  /*09b0*/  IADD3 R29, PT, PT, R31, 0x50, RZ ;  /* 0x000000501f1d7810 */ /* 0x000fe20007ffe0ff */
[----:B------:R-:W0:Y:S01]  /*09c0*/  @!P1 LDC.64 R6, c[0x0][0x3e0] ;  /* 0x0000f800ff069b82 */ /* 0x000e220000000a00 */
[-C--:B------:R-:W-:Y:S01]  /*09d0*/  @!P3 MOV R15, R117.reuse ;  /* 0x00000075000fb202 */ /* 0x080fe20000000f00 */
[----:B------:R2:W4:Y:S01]  /*09e0*/  @!P5 LDG.E R30, desc[UR6][R12.64] ;  /* 0x000000060c1ed981 */ /* 0x000522000c1e1900 */
[----:B------:R-:W-:Y:S02]  /*09f0*/  ISETP.GE.U32.AND P5, PT, R29, UR4, PT ;  /* 0x000000041d007c0c */ /* 0x000fe4000bfa6070 */
[----:B------:R-:W-:Y:S01]  /*0a00*/  SHF.R.S32.HI R37, RZ, 0x1f, R29 ;  /* 0x0000001fff257819 */ /* 0x000fe2000001141d */
[----:B------:R-:W-:Y:S01]  /*0a10*/  @!P3 IMAD.WIDE.U32 R14, R19, R4, R14 ;  /* 0x00000004130eb225 */ /* 0x000fe200078e000e */
[----:B------:R-:W-:Y:S01]  /*0a20*/  @!P4 MOV R16, R114 ;  /* 0x000000720010c202 */ /* 0x000fe20000000f00 */
[----:B------:R-:W0:Y:S01]  /*0a30*/  @!P2 LDC.64 R4, c[0x0][0x3e0] ;  /* 0x0000f800ff04ab82 */ /* 0x000e220000000a00 */
[----:B------:R-:W-:Y:S01]  /*0a40*/  @!P4 MOV R17, R117 ;  /* 0x000000750011c202 */ /* 0x000fe20000000f00 */
[----:B------:R-:W-:Y:S01]  /*0a50*/  @!P4 IMAD R19, R21, R3, R0 ;  /* 0x000000031513c224 */ /* 0x000fe200078e0200 */
[----:B------:R-:W-:-:S02]  /*0a60*/  ISETP.GE.AND.EX P5, PT, R37, UR5, PT, P5 ;  /* 0x0000000525007c0c */ /* 0x000fc4000bfa6350 */
[----:B------:R-:W-:Y:S01]  /*0a70*/  @!P3 IADD3 R0, PT, PT, R15, R27, RZ ;  /* 0x0000001b0f00b210 */ /* 0x000fe20007ffe0ff */
[----:B------:R-:W-:Y:S01]  /*0a80*/  @!P4 IMAD.WIDE.U32 R2, R21, R2, R16 ;  /* 0x000000021502c225 */ /* 0x000fe200078e0010 */
[----:B--2---:R-:W-:-:S04]  /*0a90*/  @!P3 LEA R12, P6, R14, R8, 0x1 ;  /* 0x000000080e0cb211 */ /* 0x004fc800078c08ff */
[----:B------:R-:W-:Y:S02]  /*0aa0*/  @!P3 LEA.HI.X R13, R14, R9, R0, 0x1, P6 ;  /* 0x000000090e0db211 */ /* 0x000fe400030f0c00 */
[----:B------:R-:W-:Y:S01]  /*0ab0*/  @!P4 IADD3 R0, PT, PT, R3, R19, RZ ;  /* 0x000000130300c210 */ /* 0x000fe20007ffe0ff */
[----:B------:R-:W2:Y:S01]  /*0ac0*/  @!P1 LDC.64 R8, c[0x0][0x390] ;  /* 0x0000e400ff089b82 */ /* 0x000ea20000000a00 */
[----:B-1----:R-:W-:-:S04]  /*0ad0*/  @!P4 LEA R14, P6, R2, R10, 0x1 ;  /* 0x0000000a020ec211 */ /* 0x002fc800078c08ff */
[----:B------:R-:W-:-:S03]  /*0ae0*/  @!P4 LEA.HI.X R15, R2, R11, R0, 0x1, P6 ;  /* 0x0000000b020fc211 */ /* 0x000fc600030f0c00 */
[----:B------:R-:W1:Y:S01]  /*0af0*/  @!P2 LDC.64 R10, c[0x0][0x390] ;  /* 0x0000e400ff0aab82 */ /* 0x000e620000000a00 */
[----:B------:R-:W-:Y:S01]  /*0b00*/  @!P1 MOV R16, R114 ;  /* 0x0000007200109202 */ /* 0x000fe20000000f00 */
[----:B0-----:R-:W-:Y:S01]  /*0b10*/  @!P1 IMAD R0, R33, R6, RZ ;  /* 0x0000000621009224 */ /* 0x001fe200078e02ff */
[----:B------:R-:W-:-:S05]  /*0b20*/  @!P1 MOV R17, R117 ;  /* 0x0000007500119202 */ /* 0x000fca0000000f00 */
[----:B------:R-:W0:Y:S01]  /*0b30*/  @!P5 LDC.64 R2, c[0x0][0x3e0] ;  /* 0x0000f800ff02db82 */ /* 0x000e220000000a00 */
[----:B------:R-:W-:Y:S01]  /*0b40*/  MOV R28, RZ ;  /* 0x000000ff001c7202 */ /* 0x000fe20000000f00 */
[----:B------:R-:W-:Y:S01]  /*0b50*/  @!P1 IMAD R39, R23, R7, R0 ;  /* 0x0000000717279224 */ /* 0x000fe200078e0200 */
[----:B------:R-:W-:Y:S01]  /*0b60*/  IADD3 R19, PT, PT, R31, 0x58, RZ ;  /* 0x000000581f137810 */ /* 0x000fe20007ffe0ff */
[----:B------:R-:W-:Y:S01]  /*0b70*/  @!P1 IMAD.WIDE.U32 R16, R23, R6, R16 ;  /* 0x0000000617109225 */ /* 0x000fe200078e0010 */
[----:B------:R-:W-:Y:S02]  /*0b80*/  @!P2 MOV R6, R114 ;  /* 0x000000720006a202 */ /* 0x000fe40000000f00 */
[----:B------:R-:W-:Y:S02]  /*0b90*/  CS2R R26, SRZ ;  /* 0x00000000001a7805 */ /* 0x000fe4000001ff00 */
[----:B------:R-:W-:Y:S01]  /*0ba0*/  @!P2 MOV R7, R117 ;  /* 0x000000750007a202 */ /* 0x000fe20000000f00 */
[----:B------:R-:W-:Y:S01]  /*0bb0*/  @!P2 IMAD R0, R35, R4, RZ ;  /* 0x000000042300a224 */ /* 0x000fe200078e02ff */
[----:B------:R2:W4:Y:S01]  /*0bc0*/  @!P3 LDG.E R28, desc[UR6][R12.64] ;  /* 0x000000060c1cb981 */ /* 0x000522000c1e1900 */
[----:B------:R-:W-:-:S02]  /*0bd0*/  IADD3 R21, PT, PT, R31, 0x68, RZ ;  /* 0x000000681f157810 */ /* 0x000fc40007ffe0ff */
[----:B------:R-:W-:Y:S01]  /*0be0*/  ISETP.GE.U32.AND P3, PT, R19, UR4, PT ;  /* 0x0000000413007c0c */ /* 0x000fe2000bf66070 */
[C---:B------:R-:W-:Y:S01]  /*0bf0*/  @!P2 IMAD R23, R25.reuse, R5, R0 ;  /* 0x000000051917a224 */ /* 0x040fe200078e0200 */
[----:B------:R-:W-:Y:S01]  /*0c00*/  SHF.R.S32.HI R33, RZ, 0x1f, R19 ;  /* 0x0000001fff217819 */ /* 0x000fe20000011413 */
[----:B------:R-:W-:Y:S01]  /*0c10*/  @!P2 IMAD.WIDE.U32 R4, R25, R4, R6 ;  /* 0x000000041904a225 */ /* 0x000fe200078e0006 */
[----:B------:R1:W4:Y:S01]  /*0c20*/  @!P4 LDG.E R27, desc[UR6][R14.64] ;  /* 0x000000060e1bc981 */ /* 0x000322000c1e1900 */
[----:B------:R-:W0:Y:S01]  /*0c30*/  @!P5 LDC.64 R6, c[0x0][0x390] ;  /* 0x0000e400ff06db82 */ /* 0x000e220000000a00 */
[----:B------:R-:W-:Y:S02]  /*0c40*/  ISETP.GE.U32.AND P4, PT, R21, UR4, PT ;  /* 0x0000000415007c0c */ /* 0x000fe4000bf86070 */
[----:B------:R-:W-:Y:S02]  /*0c50*/  SHF.R.S32.HI R35, RZ, 0x1f, R21 ;  /* 0x0000001fff237819 */ /* 0x000fe40000011415 */
[----:B------:R-:W-:-:S02]  /*0c60*/  ISETP.GE.AND.EX P3, PT, R33, UR5, PT, P3 ;  /* 0x0000000521007c0c */ /* 0x000fc4000bf66330 */
[----:B------:R-:W-:Y:S02]  /*0c70*/  @!P1 IADD3 R0, PT, PT, R17, R39, RZ ;  /* 0x0000002711009210 */ /* 0x000fe40007ffe0ff */
[C---:B--2---:R-:W-:Y:S02]  /*0c80*/  @!P1 LEA R12, P6, R16.reuse, R8, 0x1 ;  /* 0x00000008100c9211 */ /* 0x044fe400078c08ff */
[----:B------:R-:W-:Y:S02]  /*0c90*/  ISETP.GE.AND.EX P4, PT, R35, UR5, PT, P4 ;  /* 0x0000000523007c0c */ /* 0x000fe4000bf86340 */
[----:B------:R-:W-:Y:S02]  /*0ca0*/  @!P1 LEA.HI.X R13, R16, R9, R0, 0x1, P6 ;  /* 0x00000009100d9211 */ /* 0x000fe400030f0c00 */
[C---:B-1----:R-:W-:Y:S01]  /*0cb0*/  @!P2 LEA R14, P6, R4.reuse, R10, 0x1 ;  /* 0x0000000a040ea211 */ /* 0x042fe200078c08ff */
[----:B0-----:R-:W-:Y:S01]  /*0cc0*/  @!P5 IMAD R10, R37, R2, RZ ;  /* 0x00000002250ad224 */ /* 0x001fe200078e02ff */
[----:B------:R-:W-:Y:S01]  /*0cd0*/  @!P2 IADD3 R0, PT, PT, R5, R23, RZ ;  /* 0x000000170500a210 */ /* 0x000fe20007ffe0ff */
[----:B------:R-:W0:Y:S02]  /*0ce0*/  @!P3 LDC.64 R8, c[0x0][0x3e0] ;  /* 0x0000f800ff08bb82 */ /* 0x000e240000000a00 */
[----:B------:R-:W-:Y:S01]  /*0cf0*/  @!P5 IMAD R17, R29, R3, R10 ;  /* 0x000000031d11d224 */ /* 0x000fe200078e020a */
[----:B------:R-:W-:-:S02]  /*0d00*/  @!P2 LEA.HI.X R15, R4, R11, R0, 0x1, P6 ;  /* 0x0000000b040fa211 */ /* 0x000fc400030f0c00 */
[----:B------:R-:W-:Y:S02]  /*0d10*/  @!P5 MOV R10, R114 ;  /* 0x00000072000ad202 */ /* 0x000fe40000000f00 */
[----:B------:R-:W-:Y:S01]  /*0d20*/  @!P5 MOV R11, R117 ;  /* 0x00000075000bd202 */ /* 0x000fe20000000f00 */
[----:B------:R-:W1:Y:S01]  /*0d30*/  @!P4 LDC.64 R4, c[0x0][0x3e0] ;  /* 0x0000f800ff04cb82 */ /* 0x000e620000000a00 */
[----:B------:R-:W-:Y:S02]  /*0d40*/  MOV R24, RZ ;  /* 0x000000ff00187202 */ /* 0x000fe40000000f00 */
[----:B------:R-:W-:Y:S01]  /*0d50*/  IADD3 R23, PT, PT, R31, 0x70, RZ ;  /* 0x000000701f177810 */ /* 0x000fe20007ffe0ff */
[----:B------:R-:W-:Y:S01]  /*0d60*/  @!P5 IMAD.WIDE.U32 R2, R29, R2, R10 ;  /* 0x000000021d02d225 */ /* 0x000fe200078e000a */
[----:B------:R-:W-:Y:S02]  /*0d70*/  MOV R20, RZ ;  /* 0x000000ff00147202 */ /* 0x000fe40000000f00 */
[----:B------:R2:W4:Y:S01]  /*0d80*/  @!P1 LDG.E R24, desc[UR6][R12.64] ;  /* 0x000000060c189981 */ /* 0x000522000c1e1900 */
[----:B------:R-:W-:Y:S01]  /*0d90*/  ISETP.GE.U32.AND P1, PT, R23, UR4, PT ;  /* 0x0000000417007c0c */ /* 0x000fe2000bf26070 */
[----:B------:R-:W1:Y:S01]  /*0da0*/  @!P3 LDC.64 R10, c[0x0][0x390] ;  /* 0x0000e400ff0abb82 */ /* 0x000e620000000a00 */
[----:B------:R-:W-:Y:S01]  /*0db0*/  SHF.R.S32.HI R37, RZ, 0x1f, R23 ;  /* 0x0000001fff257819 */ /* 0x000fe20000011417 */
[----:B------:R0:W4:Y:S01]  /*0dc0*/  @!P2 LDG.E R20, desc[UR6][R14.64] ;  /* 0x000000060e14a981 */ /* 0x000122000c1e1900 */
[----:B------:R-:W-:-:S02]  /*0dd0*/  @!P5 IADD3 R0, PT, PT, R3, R17, RZ ;  /* 0x000000110300d210 */ /* 0x000fc40007ffe0ff */
[----:B------:R-:W-:Y:S02]  /*0de0*/  IADD3 R29, PT, PT, R31, 0x78, RZ ;  /* 0x000000781f1d7810 */ /* 0x000fe40007ffe0ff */
[C---:B--2---:R-:W-:Y:S02]  /*0df0*/  @!P5 LEA R12, P6, R2.reuse, R6, 0x1 ;  /* 0x00000006020cd211 */ /* 0x044fe400078c08ff */
[----:B------:R-:W-:Y:S02]  /*0e00*/  ISETP.GE.AND.EX P1, PT, R37, UR5, PT, P1 ;  /* 0x0000000525007c0c */ /* 0x000fe4000bf26310 */
[----:B------:R-:W-:Y:S02]  /*0e10*/  @!P5 LEA.HI.X R13, R2, R7, R0, 0x1, P6 ;  /* 0x00000007020dd211 */ /* 0x000fe400030f0c00 */
[----:B------:R-:W-:Y:S01]  /*0e20*/  ISETP.GE.U32.AND P2, PT, R29, UR4, PT ;  /* 0x000000041d007c0c */ /* 0x000fe2000bf46070 */
[----:B------:R-:W2:Y:S01]  /*0e30*/  @!P4 LDC.64 R6, c[0x0][0x390] ;  /* 0x0000e400ff06cb82 */ /* 0x000ea20000000a00 */
[----:B------:R-:W-:-:S04]  /*0e40*/  SHF.R.S32.HI R39, RZ, 0x1f, R29 ;  /* 0x0000001fff277819 */ /* 0x000fc8000001141d */
[----:B------:R-:W-:Y:S02]  /*0e50*/  ISETP.GE.AND.EX P2, PT, R39, UR5, PT, P2 ;  /* 0x0000000527007c0c */ /* 0x000fe4000bf46320 */
[----:B------:R-:W-:Y:S01]  /*0e60*/  MOV R18, RZ ;  /* 0x000000ff00127202 */ /* 0x000fe20000000f00 */
[----:B0-----:R-:W-:Y:S01]  /*0e70*/  @!P3 IMAD R0, R33, R8, RZ ;  /* 0x000000082100b224 */ /* 0x001fe200078e02ff */
[----:B------:R-:W-:Y:S01]  /*0e80*/  @!P3 MOV R14, R114 ;  /* 0x00000072000eb202 */ /* 0x000fe20000000f00 */
[----:B------:R-:W0:Y:S01]  /*0e90*/  @!P1 LDC.64 R2, c[0x0][0x3e0] ;  /* 0x0000f800ff029b82 */ /* 0x000e220000000a00 */
[----:B------:R-:W-:Y:S01]  /*0ea0*/  @!P3 MOV R15, R117 ;  /* 0x00000075000fb202 */ /* 0x000fe20000000f00 */
[----:B-1----:R-:W-:Y:S01]  /*0eb0*/  @!P4 IMAD R16, R35, R4, RZ ;  /* 0x000000042310c224 */ /* 0x002fe200078e02ff */
[----:B------:R1:W4:Y:S01]  /*0ec0*/  @!P5 LDG.E R18, desc[UR6][R12.64] ;  /* 0x000000060c12d981 */ /* 0x000322000c1e1900 */
[C---:B------:R-:W-:Y:S02]  /*0ed0*/  @!P3 IMAD R17, R19.reuse, R9, R0 ;  /* 0x000000091311b224 */ /* 0x040fe400078e0200 */
[----:B------:R-:W-:Y:S01]  /*0ee0*/  @!P3 IMAD.WIDE.U32 R14, R19, R8, R14 ;  /* 0x00000008130eb225 */ /* 0x000fe200078e000e */
[----:B------:R-:W-:Y:S01]  /*0ef0*/  IADD3 R19, PT, PT, R31, 0x80, RZ ;  /* 0x000000801f137810 */ /* 0x000fe20007ffe0ff */
[----:B------:R-:W0:Y:S01]  /*0f00*/  @!P2 LDC.64 R8, c[0x0][0x3e0] ;  /* 0x0000f800ff08ab82 */ /* 0x000e220000000a00 */
[----:B-1----:R-:W-:-:S02]  /*0f10*/  @!P4 MOV R12, R114 ;  /* 0x00000072000cc202 */ /* 0x002fc40000000f00 */
[----:B------:R-:W-:Y:S01]  /*0f20*/  @!P4 MOV R13, R117 ;  /* 0x00000075000dc202 */ /* 0x000fe20000000f00 */
[----:B------:R-:W-:Y:S01]  /*0f30*/  @!P4 IMAD R25, R21, R5, R16 ;  /* 0x000000051519c224 */ /* 0x000fe200078e0210 */
[----:B------:R-:W-:Y:S02]  /*0f40*/  @!P3 IADD3 R0, PT, PT, R15, R17, RZ ;  /* 0x000000110f00b210 */ /* 0x000fe40007ffe0ff */
[C---:B------:R-:W-:Y:S01]  /*0f50*/  @!P3 LEA R16, P6, R14.reuse, R10, 0x1 ;  /* 0x0000000a0e10b211 */ /* 0x040fe200078c08ff */
[----:B------:R-:W-:Y:S01]  /*0f60*/  @!P4 IMAD.WIDE.U32 R4, R21, R4, R12 ;  /* 0x000000041504c225 */ /* 0x000fe200078e000c */
[----:B------:R-:W-:Y:S01]  /*0f70*/  ISETP.GE.U32.AND P5, PT, R19, UR4, PT ;  /* 0x0000000413007c0c */ /* 0x000fe2000bfa6070 */
[----:B------:R-:W1:Y:S01]  /*0f80*/  @!P2 LDC.64 R12, c[0x0][0x390] ;  /* 0x0000e400ff0cab82 */ /* 0x000e620000000a00 */
[----:B------:R-:W-:Y:S02]  /*0f90*/  SHF.R.S32.HI R15, RZ, 0x1f, R19 ;  /* 0x0000001fff0f7819 */ /* 0x000fe40000011413 */
[----:B------:R-:W-:-:S02]  /*0fa0*/  @!P3 LEA.HI.X R17, R14, R11, R0, 0x1, P6 ;  /* 0x0000000b0e11b211 */ /* 0x000fc400030f0c00 */
[----:B------:R-:W-:Y:S02]  /*0fb0*/  ISETP.GE.AND.EX P5, PT, R15, UR5, PT, P5 ;  /* 0x000000050f007c0c */ /* 0x000fe4000bfa6350 */
[----:B------:R-:W-:Y:S01]  /*0fc0*/  @!P4 IADD3 R0, PT, PT, R5, R25, RZ ;  /* 0x000000190500c210 */ /* 0x000fe20007ffe0ff */
[----:B------:R-:W1:Y:S01]  /*0fd0*/  @!P1 LDC.64 R10, c[0x0][0x390] ;  /* 0x0000e400ff0a9b82 */ /* 0x000e620000000a00 */
[C---:B--2---:R-:W-:Y:S02]  /*0fe0*/  @!P4 LEA R6, P6, R4.reuse, R6, 0x1 ;  /* 0x000000060406c211 */ /* 0x044fe400078c08ff */
[----:B------:R-:W-:Y:S02]  /*0ff0*/  MOV R25, RZ ;  /* 0x000000ff00197202 */ /* 0x000fe40000000f00 */
[----:B------:R-:W-:Y:S01]  /*1000*/  @!P4 LEA.HI.X R7, R4, R7, R0, 0x1, P6 ;  /* 0x000000070407c211 */ /* 0x000fe200030f0c00 */
[----:B0-----:R-:W-:Y:S01]  /*1010*/  @!P1 IMAD R0, R37, R2, RZ ;  /* 0x0000000225009224 */ /* 0x001fe200078e02ff */
[----:B------:R-:W-:-:S03]  /*1020*/  IADD3 R33, PT, PT, R31, 0x88, RZ ;  /* 0x000000881f217810 */ /* 0x000fc60007ffe0ff */
[----:B------:R0:W2:Y:S01]  /*1030*/  @!P4 LDG.E R25, desc[UR6][R6.64] ;  /* 0x000000060619c981 */ /* 0x0000a2000c1e1900 */
[----:B------:R-:W3:Y:S01]  /*1040*/  @!P5 LDC.64 R4, c[0x0][0x3e0] ;  /* 0x0000f800ff04db82 */ /* 0x000ee20000000a00 */
[----:B------:R-:W-:Y:S01]  /*1050*/  @!P1 IMAD R35, R23, R3, R0 ;  /* 0x0000000317239224 */ /* 0x000fe200078e0200 */
[----:B------:R-:W-:Y:S02]  /*1060*/  ISETP.GE.U32.AND P4, PT, R33, UR4, PT ;  /* 0x0000000421007c0c */ /* 0x000fe4000bf86070 */
[----:B0-----:R-:W-:Y:S02]  /*1070*/  @!P1 MOV R6, R114 ;  /* 0x0000007200069202 */ /* 0x001fe40000000f00 */
[----:B------:R-:W-:Y:S01]  /*1080*/  @!P1 MOV R7, R117 ;  /* 0x0000007500079202 */ /* 0x000fe20000000f00 */
[----:B------:R-:W-:Y:S01]  /*1090*/  @!P2 IMAD R0, R39, R8, RZ ;  /* 0x000000082700a224 */ /* 0x000fe200078e02ff */
[----:B------:R-:W-:Y:S01]  /*10a0*/  MOV R21, RZ ;  /* 0x000000ff00157202 */ /* 0x000fe20000000f00 */
[----:B------:R-:W-:Y:S01]  /*10b0*/  @!P1 IMAD.WIDE.U32 R2, R23, R2, R6 ;  /* 0x0000000217029225 */ /* 0x000fe200078e0006 */
[----:B------:R-:W-:-:S02]  /*10c0*/  SHF.R.S32.HI R23, RZ, 0x1f, R33 ;  /* 0x0000001fff177819 */ /* 0x000fc40000011421 */
[----:B------:R-:W-:Y:S01]  /*10d0*/  @!P2 MOV R6, R114 ;  /* 0x000000720006a202 */ /* 0x000fe20000000f00 */
[----:B------:R-:W-:Y:S01]  /*10e0*/  @!P2 IMAD R37, R29, R9, R0 ;  /* 0x000000091d25a224 */ /* 0x000fe200078e0200 */
[----:B------:R-:W-:Y:S01]  /*10f0*/  @!P2 MOV R7, R117 ;  /* 0x000000750007a202 */ /* 0x000fe20000000f00 */
[----:B------:R0:W2:Y:S01]  /*1100*/  @!P3 LDG.E R21, desc[UR6][R16.64] ;  /* 0x000000061015b981 */ /* 0x0000a2000c1e1900 */
[----:B------:R-:W-:Y:S01]  /*1110*/  ISETP.GE.AND.EX P4, PT, R23, UR5, PT, P4 ;  /* 0x0000000517007c0c */ /* 0x000fe2000bf86340 */
[----:B------:R-:W-:Y:S01]  /*1120*/  @!P2 IMAD.WIDE.U32 R8, R29, R8, R6 ;  /* 0x000000081d08a225 */ /* 0x000fe200078e0006 */
[----:B------:R-:W-:Y:S02]  /*1130*/  @!P1 IADD3 R3, PT, PT, R3, R35, RZ ;  /* 0x0000002303039210 */ /* 0x000fe40007ffe0ff */
[----:B------:R-:W5:Y:S01]  /*1140*/  @!P5 LDC.64 R6, c[0x0][0x390] ;  /* 0x0000e400ff06db82 */ /* 0x000f620000000a00 */
[----:B-1----:R-:W-:Y:S02]  /*1150*/  @!P1 LEA R10, P3, R2, R10, 0x1 ;  /* 0x0000000a020a9211 */ /* 0x002fe400078608ff */
[----:B------:R-:W-:-:S02]  /*1160*/  IADD3 R29, PT, PT, R31, 0x90, RZ ;  /* 0x000000901f1d7810 */ /* 0x000fc40007ffe0ff */
[----:B------:R-:W-:Y:S02]  /*1170*/  @!P2 IADD3 R0, PT, PT, R9, R37, RZ ;  /* 0x000000250900a210 */ /* 0x000fe40007ffe0ff */
[----:B------:R-:W-:Y:S02]  /*1180*/  @!P2 LEA R12, P6, R8, R12, 0x1 ;  /* 0x0000000c080ca211 */ /* 0x000fe400078c08ff */
[----:B------:R-:W-:Y:S02]  /*1190*/  @!P1 LEA.HI.X R11, R2, R11, R3, 0x1, P3 ;  /* 0x0000000b020b9211 */ /* 0x000fe400018f0c03 */
[----:B------:R-:W-:Y:S02]  /*11a0*/  ISETP.GE.U32.AND P3, PT, R29, UR4, PT ;  /* 0x000000041d007c0c */ /* 0x000fe4000bf66070 */
[----:B0-----:R-:W-:Y:S01]  /*11b0*/  SHF.R.S32.HI R17, RZ, 0x1f, R29 ;  /* 0x0000001fff117819 */ /* 0x001fe2000001141d */
[----:B------:R-:W2:Y:S01]  /*11c0*/  @!P1 LDG.E R26, desc[UR6][R10.64] ;  /* 0x000000060a1a9981 */ /* 0x000ea2000c1e1900 */
[----:B------:R-:W-:-:S02]  /*11d0*/  @!P2 LEA.HI.X R13, R8, R13, R0, 0x1, P6 ;  /* 0x0000000d080da211 */ /* 0x000fc400030f0c00 */
[----:B------:R-:W0:Y:S01]  /*11e0*/  @!P4 LDC.64 R8, c[0x0][0x3e0] ;  /* 0x0000f800ff08cb82 */ /* 0x000e220000000a00 */
[----:B------:R-:W-:Y:S01]  /*11f0*/  ISETP.GE.AND.EX P3, PT, R17, UR5, PT, P3 ;  /* 0x0000000511007c0c */ /* 0x000fe2000bf66330 */
[----:B---3--:R-:W-:Y:S01]  /*1200*/  @!P5 IMAD R0, R15, R4, RZ ;  /* 0x000000040f00d224 */ /* 0x008fe200078e02ff */
[----:B------:R-:W-:Y:S02]  /*1210*/  MOV R49, RZ ;  /* 0x000000ff00317202 */ /* 0x000fe40000000f00 */
[----:B------:R-:W-:Y:S02]  /*1220*/  @!P5 MOV R2, R114 ;  /* 0x000000720002d202 */ /* 0x000fe40000000f00 */
[----:B------:R-:W-:Y:S01]  /*1230*/  @!P5 MOV R3, R117 ;  /* 0x000000750003d202 */ /* 0x000fe20000000f00 */
[----:B------:R-:W-:Y:S01]  /*1240*/  @!P5 IMAD R37, R19, R5, R0 ;  /* 0x000000051325d224 */ /* 0x000fe200078e0200 */
[----:B------:R-:W-:Y:S01]  /*1250*/  IADD3 R35, PT, PT, R31, 0x98, RZ ;  /* 0x000000981f237810 */ /* 0x000fe20007ffe0ff */
[----:B------:R1:W3:Y:S01]  /*1260*/  @!P2 LDG.E R49, desc[UR6][R12.64] ;  /* 0x000000060c31a981 */ /* 0x0002e2000c1e1900 */
[----:B------:R-:W1:Y:S01]  /*1270*/  @!P4 LDC.64 R14, c[0x0][0x390] ;  /* 0x0000e400ff0ecb82 */ /* 0x000e620000000a00 */
[----:B------:R-:W-:Y:S01]  /*1280*/  @!P5 IMAD.WIDE.U32 R4, R19, R4, R2 ;  /* 0x000000041304d225 */ /* 0x000fe200078e0002 */
[----:B------:R-:W-:-:S02]  /*1290*/  ISETP.GE.U32.AND P2, PT, R35, UR4, PT ;  /* 0x0000000423007c0c */ /* 0x000fc4000bf46070 */
[----:B------:R-:W-:Y:S02]  /*12a0*/  SHF.R.S32.HI R39, RZ, 0x1f, R35 ;  /* 0x0000001fff277819 */ /* 0x000fe40000011423 */
[----:B------:R-:W-:Y:S02]  /*12b0*/  IADD3 R19, PT, PT, R31, 0xa0, RZ ;  /* 0x000000a01f137810 */ /* 0x000fe40007ffe0ff */
[----:B------:R-:W1:Y:S01]  /*12c0*/  @!P3 LDC.64 R2, c[0x0][0x3e0] ;  /* 0x0000f800ff02bb82 */ /* 0x000e620000000a00 */
[----:B------:R-:W-:Y:S02]  /*12d0*/  @!P5 IADD3 R0, PT, PT, R5, R37, RZ ;  /* 0x000000250500d210 */ /* 0x000fe40007ffe0ff */
[----:B-----5:R-:W-:Y:S02]  /*12e0*/  @!P5 LEA R6, P6, R4, R6, 0x1 ;  /* 0x000000060406d211 */ /* 0x020fe400078c08ff */
[----:B------:R-:W-:Y:S02]  /*12f0*/  ISETP.GE.AND.EX P2, PT, R39, UR5, PT, P2 ;  /* 0x0000000527007c0c */ /* 0x000fe4000bf46320 */
[----:B------:R-:W-:-:S02]  /*1300*/  ISETP.GE.U32.AND P1, PT, R19, UR4, PT ;  /* 0x0000000413007c0c */ /* 0x000fc4000bf26070 */
[----:B------:R-:W-:Y:S02]  /*1310*/  SHF.R.S32.HI R41, RZ, 0x1f, R19 ;  /* 0x0000001fff297819 */ /* 0x000fe40000011413 */
[----:B------:R-:W-:Y:S02]  /*1320*/  MOV R51, RZ ;  /* 0x000000ff00337202 */ /* 0x000fe40000000f00 */
[----:B------:R-:W-:Y:S02]  /*1330*/  @!P5 LEA.HI.X R7, R4, R7, R0, 0x1, P6 ;  /* 0x000000070407d211 */ /* 0x000fe400030f0c00 */
[----:B------:R-:W-:Y:S01]  /*1340*/  ISETP.GE.AND.EX P1, PT, R41, UR5, PT, P1 ;  /* 0x0000000529007c0c */ /* 0x000fe2000bf26310 */
[----:B0-----:R-:W-:Y:S01]  /*1350*/  @!P4 IMAD R0, R23, R8, RZ ;  /* 0x000000081700c224 */ /* 0x001fe200078e02ff */
[----:B------:R-:W0:Y:S01]  /*1360*/  @!P3 LDC.64 R4, c[0x0][0x390] ;  /* 0x0000e400ff04bb82 */ /* 0x000e220000000a00 */
[----:B------:R5:W3:Y:S02]  /*1370*/  @!P5 LDG.E R51, desc[UR6][R6.64] ;  /* 0x000000060633d981 */ /* 0x000ae4000c1e1900 */
[----:B------:R-:W-:Y:S01]  /*1380*/  @!P4 IMAD R23, R33, R9, R0 ;  /* 0x000000092117c224 */ /* 0x000fe200078e0200 */
[----:B------:R-:W-:-:S04]  /*1390*/  IADD3 R37, PT, PT, R31, 0xa8, RZ ;  /* 0x000000a81f257810 */ /* 0x000fc80007ffe0ff */
[----:B-1----:R-:W1:Y:S01]  /*13a0*/  @!P2 LDC.64 R12, c[0x0][0x3e0] ;  /* 0x0000f800ff0cab82 */ /* 0x002e620000000a00 */
[----:B-----5:R-:W-:Y:S02]  /*13b0*/  @!P4 MOV R6, R114 ;  /* 0x000000720006c202 */ /* 0x020fe40000000f00 */
[----:B------:R-:W-:-:S05]  /*13c0*/  @!P4 MOV R7, R117 ;  /* 0x000000750007c202 */ /* 0x000fca0000000f00 */
[----:B------:R-:W5:Y:S01]  /*13d0*/  @!P1 LDC.64 R10, c[0x0][0x3e0] ;  /* 0x0000f800ff0a9b82 */ /* 0x000f620000000a00 */
[----:B------:R-:W-:Y:S01]  /*13e0*/  @!P4 IMAD.WIDE.U32 R8, R33, R8, R6 ;  /* 0x000000082108c225 */ /* 0x000fe200078e0006 */
[----:B------:R-:W-:Y:S02]  /*13f0*/  ISETP.GE.U32.AND P5, PT, R37, UR4, PT ;  /* 0x0000000425007c0c */ /* 0x000fe4000bfa6070 */
[----:B------:R-:W-:Y:S02]  /*1400*/  SHF.R.S32.HI R33, RZ, 0x1f, R37 ;  /* 0x0000001fff217819 */ /* 0x000fe40000011425 */
[----:B------:R-:W-:Y:S02]  /*1410*/  @!P4 IADD3 R0, PT, PT, R9, R23, RZ ;  /* 0x000000170900c210 */ /* 0x000fe40007ffe0ff */
[----:B------:R-:W-:Y:S01]  /*1420*/  @!P4 LEA R16, P6, R8, R14, 0x1 ;  /* 0x0000000e0810c211 */ /* 0x000fe200078c08ff */
[----:B------:R-:W-:Y:S01]  /*1430*/  @!P3 IMAD R6, R17, R2, RZ ;  /* 0x000000021106b224 */ /* 0x000fe200078e02ff */
[----:B------:R-:W-:-:S02]  /*1440*/  ISETP.GE.AND.EX P5, PT, R33, UR5, PT, P5 ;  /* 0x0000000521007c0c */ /* 0x000fc4000bfa6350 */
[----:B------:R-:W-:Y:S02]  /*1450*/  @!P4 LEA.HI.X R17, R8, R15, R0, 0x1, P6 ;  /* 0x0000000f0811c211 */ /* 0x000fe400030f0c00 */
[----:B------:R-:W5:Y:S01]  /*1460*/  @!P2 LDC.64 R8, c[0x0][0x390] ;  /* 0x0000e400ff08ab82 */ /* 0x000f620000000a00 */
[----:B------:R-:W-:Y:S02]  /*1470*/  ISETP.GE.U32.AND P6, PT, R110, UR4, PT ;  /* 0x000000046e007c0c */ /* 0x000fe4000bfc6070 */
[----:B------:R-:W-:Y:S02]  /*1480*/  @!P3 MOV R22, R114 ;  /* 0x000000720016b202 */ /* 0x000fe40000000f00 */
[----:B------:R-:W-:Y:S01]  /*1490*/  @!P3 MOV R23, R117 ;  /* 0x000000750017b202 */ /* 0x000fe20000000f00 */
[----:B------:R-:W-:Y:S01]  /*14a0*/  @!P3 IMAD R15, R29, R3, R6 ;  /* 0x000000031d0fb224 */ /* 0x000fe200078e0206 */
[----:B------:R-:W-:Y:S02]  /*14b0*/  MOV R53, RZ ;  /* 0x000000ff00357202 */ /* 0x000fe40000000f00 */
[----:B------:R-:W-:Y:S01]  /*14c0*/  ISETP.GE.AND.EX P6, PT, R103, UR5, PT, P6 ;  /* 0x0000000567007c0c */ /* 0x000fe2000bfc6360 */
[----:B------:R-:W-:Y:S01]  /*14d0*/  @!P3 IMAD.WIDE.U32 R22, R29, R2, R22 ;  /* 0x000000021d16b225 */ /* 0x000fe200078e0016 */
[----:B------:R-:W5:Y:S02]  /*14e0*/  @!P5 LDC.64 R6, c[0x0][0x3e0] ;  /* 0x0000f800ff06db82 */ /* 0x000f640000000a00 */
[----:B------:R0:W3:Y:S06]  /*14f0*/  @!P4 LDG.E R53, desc[UR6][R16.64] ;  /* 0x000000061035c981 */ /* 0x0000ec000c1e1900 */
[----:B------:R-:W5:Y:S01]  /*1500*/  @!P1 LDC.64 R2, c[0x0][0x390] ;  /* 0x0000e400ff029b82 */ /* 0x000f620000000a00 */
[----:B------:R-:W-:Y:S01]  /*1510*/  @!P3 IADD3 R0, PT, PT, R23, R15, RZ ;  /* 0x0000000f1700b210 */ /* 0x000fe20007ffe0ff */
[----:B-1----:R-:W-:Y:S01]  /*1520*/  @!P2 IMAD R32, R39, R12, RZ ;  /* 0x0000000c2720a224 */ /* 0x002fe200078e02ff */
[----:B0-----:R-:W-:-:S02]  /*1530*/  @!P3 LEA R14, P4, R22, R4, 0x1 ;  /* 0x00000004160eb211 */ /* 0x001fc400078808ff */
[----:B------:R-:W-:Y:S02]  /*1540*/  @!P2 MOV R16, R114 ;  /* 0x000000720010a202 */ /* 0x000fe40000000f00 */
[----:B------:R-:W-:Y:S01]  /*1550*/  @!P2 MOV R17, R117 ;  /* 0x000000750011a202 */ /* 0x000fe20000000f00 */
[----:B------:R-:W-:Y:S01]  /*1560*/  @!P2 IMAD R23, R35, R13, R32 ;  /* 0x0000000d2317a224 */ /* 0x000fe200078e0220 */
[----:B------:R-:W-:Y:S01]  /*1570*/  @!P3 LEA.HI.X R15, R22, R5, R0, 0x1, P4 ;  /* 0x00000005160fb211 */ /* 0x000fe200020f0c00 */
[----:B-----5:R-:W-:Y:S01]  /*1580*/  @!P1 IMAD R0, R41, R10, RZ ;  /* 0x0000000a29009224 */ /* 0x020fe200078e02ff */
[----:B------:R-:W0:Y:S01]  /*1590*/  @!P6 LDC.64 R4, c[0x0][0x3e0] ;  /* 0x0000f800ff04eb82 */ /* 0x000e220000000a00 */
[----:B------:R-:W-:Y:S01]  /*15a0*/  @!P2 IMAD.WIDE.U32 R16, R35, R12, R16 ;  /* 0x0000000c2310a225 */ /* 0x000fe200078e0010 */
[----:B------:R-:W-:Y:S02]  /*15b0*/  @!P1 MOV R12, R114 ;  /* 0x00000072000c9202 */ /* 0x000fe40000000f00 */
[----:B------:R-:W-:Y:S01]  /*15c0*/  @!P1 MOV R13, R117 ;  /* 0x00000075000d9202 */ /* 0x000fe20000000f00 */
[----:B------:R-:W-:Y:S01]  /*15d0*/  @!P1 IMAD R29, R19, R11, R0 ;  /* 0x0000000b131d9224 */ /* 0x000fe200078e0200 */
[----:B------:R-:W-:-:S02]  /*15e0*/  MOV R54, RZ ;  /* 0x000000ff00367202 */ /* 0x000fc40000000f00 */
[----:B------:R-:W-:Y:S01]  /*15f0*/  @!P2 IADD3 R0, PT, PT, R17, R23, RZ ;  /* 0x000000171100a210 */ /* 0x000fe20007ffe0ff */
[----:B------:R-:W-:Y:S01]  /*1600*/  @!P1 IMAD.WIDE.U32 R12, R19, R10, R12 ;  /* 0x0000000a130c9225 */ /* 0x000fe200078e000c */
[C---:B------:R-:W-:Y:S01]  /*1610*/  @!P2 LEA R22, P4, R16.reuse, R8, 0x1 ;  /* 0x000000081016a211 */ /* 0x040fe200078808ff */
[----:B------:R-:W1:Y:S01]  /*1620*/  @!P5 LDC.64 R10, c[0x0][0x390] ;  /* 0x0000e400ff0adb82 */ /* 0x000e620000000a00 */
[----:B------:R5:W3:Y:S02]  /*1630*/  @!P3 LDG.E R54, desc[UR6][R14.64] ;  /* 0x000000060e36b981 */ /* 0x000ae4000c1e1900 */
[----:B------:R-:W-:Y:S02]  /*1640*/  @!P2 LEA.HI.X R23, R16, R9, R0, 0x1, P4 ;  /* 0x000000091017a211 */ /* 0x000fe400020f0c00 */
[----:B------:R-:W-:-:S03]  /*1650*/  @!P1 IADD3 R0, PT, PT, R13, R29, RZ ;  /* 0x0000001d0d009210 */ /* 0x000fc60007ffe0ff */
[----:B------:R-:W1:Y:S01]  /*1660*/  @!P6 LDC.64 R8, c[0x0][0x390] ;  /* 0x0000e400ff08eb82 */ /* 0x000e620000000a00 */
[C---:B------:R-:W-:Y:S01]  /*1670*/  @!P1 LEA R2, P3, R12.reuse, R2, 0x1 ;  /* 0x000000020c029211 */ /* 0x040fe200078608ff */
[----:B------:R-:W-:Y:S01]  /*1680*/  @!P5 IMAD R16, R33, R6, RZ ;  /* 0x000000062110d224 */ /* 0x000fe200078e02ff */
[----:B------:R-:W-:Y:S02]  /*1690*/  @!P5 MOV R13, R117 ;  /* 0x00000075000dd202 */ /* 0x000fe40000000f00 */
[----:B------:R-:W-:Y:S02]  /*16a0*/  @!P1 LEA.HI.X R3, R12, R3, R0, 0x1, P3 ;  /* 0x000000030c039211 */ /* 0x000fe400018f0c00 */
[----:B------:R-:W-:Y:S02]  /*16b0*/  @!P5 MOV R12, R114 ;  /* 0x00000072000cd202 */ /* 0x000fe40000000f00 */
[----:B------:R-:W-:Y:S01]  /*16c0*/  IADD3 R19, PT, PT, R31, 0xc0, RZ ;  /* 0x000000c01f137810 */ /* 0x000fe20007ffe0ff */
[C---:B------:R-:W-:Y:S01]  /*16d0*/  @!P5 IMAD R17, R37.reuse, R7, R16 ;  /* 0x000000072511d224 */ /* 0x040fe200078e0210 */
[----:B------:R-:W-:Y:S01]  /*16e0*/  MOV R57, RZ ;  /* 0x000000ff00397202 */ /* 0x000fe20000000f00 */
[----:B------:R-:W-:Y:S01]  /*16f0*/  @!P5 IMAD.WIDE.U32 R12, R37, R6, R12 ;  /* 0x00000006250cd225 */ /* 0x000fe200078e000c */
[----:B------:R-:W-:-:S02]  /*1700*/  @!P6 MOV R6, R114 ;  /* 0x000000720006e202 */ /* 0x000fc40000000f00 */
[----:B------:R-:W-:Y:S01]  /*1710*/  @!P6 MOV R7, R117 ;  /* 0x000000750007e202 */ /* 0x000fe20000000f00 */
[-C--:B0-----:R-:W-:Y:S01]  /*1720*/  @!P6 IMAD R0, R103, R4.reuse, RZ ;  /* 0x000000046700e224 */ /* 0x081fe200078e02ff */
[----:B------:R-:W-:Y:S01]  /*1730*/  ISETP.GE.U32.AND P3, PT, R19, UR4, PT ;  /* 0x0000000413007c0c */ /* 0x000fe2000bf66070 */
[----:B------:R-:W3:Y:S01]  /*1740*/  @!P2 LDG.E R57, desc[UR6][R22.64] ;  /* 0x000000061639a981 */ /* 0x000ee2000c1e1900 */
[----:B------:R-:W-:Y:S01]  /*1750*/  SHF.R.S32.HI R33, RZ, 0x1f, R19 ;  /* 0x0000001fff217819 */ /* 0x000fe20000011413 */
[----:B-----5:R-:W-:Y:S01]  /*1760*/  @!P6 IMAD R15, R110, R5, R0 ;  /* 0x000000056e0fe224 */ /* 0x020fe200078e0200 */
[----:B------:R-:W-:Y:S01]  /*1770*/  ISETP.GE.U32.AND P2, PT, R108, UR4, PT ;  /* 0x000000046c007c0c */ /* 0x000fe2000bf46070 */
[----:B------:R-:W-:Y:S01]  /*1780*/  @!P6 IMAD.WIDE.U32 R4, R110, R4, R6 ;  /* 0x000000046e04e225 */ /* 0x000fe200078e0006 */
[----:B------:R-:W-:Y:S02]  /*1790*/  ISETP.GE.AND.EX P3, PT, R33, UR5, PT, P3 ;  /* 0x0000000521007c0c */ /* 0x000fe4000bf66330 */
[----:B------:R-:W-:-:S02]  /*17a0*/  @!P5 IADD3 R0, PT, PT, R13, R17, RZ ;  /* 0x000000110d00d210 */ /* 0x000fc40007ffe0ff */
[C---:B-1----:R-:W-:Y:S02]  /*17b0*/  @!P5 LEA R6, P4, R12.reuse, R10, 0x1 ;  /* 0x0000000a0c06d211 */ /* 0x042fe400078808ff */
[----:B------:R-:W-:Y:S02]  /*17c0*/  ISETP.GE.AND.EX P2, PT, R101, UR5, PT, P2 ;  /* 0x0000000565007c0c */ /* 0x000fe4000bf46320 */
[----:B------:R-:W-:Y:S02]  /*17d0*/  @!P5 LEA.HI.X R7, R12, R11, R0, 0x1, P4 ;  /* 0x0000000b0c07d211 */ /* 0x000fe400020f0c00 */
[----:B------:R-:W-:Y:S02]  /*17e0*/  @!P6 IADD3 R0, PT, PT, R5, R15, RZ ;  /* 0x0000000f0500e210 */ /* 0x000fe40007ffe0ff */
[C---:B------:R-:W-:Y:S01]  /*17f0*/  @!P6 LEA R16, P4, R4.reuse, R8, 0x1 ;  /* 0x000000080410e211 */ /* 0x040fe200078808ff */
[----:B------:R-:W0:Y:S03]  /*1800*/  @!P3 LDC.64 R14, c[0x0][0x3e0] ;  /* 0x0000f800ff0ebb82 */ /* 0x000e260000000a00 */
[----:B------:R-:W-:-:S02]  /*1810*/  @!P6 LEA.HI.X R17, R4, R9, R0, 0x1, P4 ;  /* 0x000000090411e211 */ /* 0x000fc400020f0c00 */
[----:B------:R-:W-:-:S03]  /*1820*/  ISETP.GE.U32.AND P4, PT, R106, UR4, PT ;  /* 0x000000046a007c0c */ /* 0x000fc6000bf86070 */
[----:B------:R-:W1:Y:S01]  /*1830*/  @!P2 LDC.64 R12, c[0x0][0x3e0] ;  /* 0x0000f800ff0cab82 */ /* 0x000e620000000a00 */
[----:B------:R-:W-:-:S07]  /*1840*/  ISETP.GE.AND.EX P4, PT, R99, UR5, PT, P4 ;  /* 0x0000000563007c0c */ /* 0x000fce000bf86340 */
[----:B------:R-:W5:Y:S01]  /*1850*/  @!P3 LDC.64 R8, c[0x0][0x390] ;  /* 0x0000e400ff08bb82 */ /* 0x000f620000000a00 */
[----:B------:R-:W-:Y:S02]  /*1860*/  MOV R29, RZ ;  /* 0x000000ff001d7202 */ /* 0x000fe40000000f00 */
[----:B------:R-:W-:-:S04]  /*1870*/  MOV R60, RZ ;  /* 0x000000ff003c7202 */ /* 0x000fc80000000f00 */
[----:B------:R4:W2:Y:S01]  /*1880*/  @!P6 LDG.E R29, desc[UR6][R16.64] ;  /* 0x00000006101de981 */ /* 0x0008a2000c1e1900 */
[----:B------:R-:W5:Y:S08]  /*1890*/  @!P4 LDC.64 R4, c[0x0][0x3e0] ;  /* 0x0000f800ff04cb82 */ /* 0x000f700000000a00 */
[----:B------:R-:W5:Y:S01]  /*18a0*/  @!P2 LDC.64 R10, c[0x0][0x390] ;  /* 0x0000e400ff0aab82 */ /* 0x000f620000000a00 */
[----:B----4-:R-:W-:Y:S01]  /*18b0*/  @!P3 MOV R16, R114 ;  /* 0x000000720010b202 */ /* 0x010fe20000000f00 */
[-C--:B0-----:R-:W-:Y:S01]  /*18c0*/  @!P3 IMAD R22, R33, R14.reuse, RZ ;  /* 0x0000000e2116b224 */ /* 0x081fe200078e02ff */
[----:B------:R-:W-:Y:S01]  /*18d0*/  @!P3 MOV R17, R117 ;  /* 0x000000750011b202 */ /* 0x000fe20000000f00 */
[----:B------:R0:W4:Y:S01]  /*18e0*/  @!P5 LDG.E R60, desc[UR6][R6.64] ;  /* 0x00000006063cd981 */ /* 0x000122000c1e1900 */
[----:B------:R-:W-:Y:S01]  /*18f0*/  MOV R59, RZ ;  /* 0x000000ff003b7202 */ /* 0x000fe20000000f00 */
[C---:B------:R-:W-:Y:S01]  /*1900*/  @!P3 IMAD R23, R19.reuse, R15, R22 ;  /* 0x0000000f1317b224 */ /* 0x040fe200078e0216 */
[----:B------:R-:W-:Y:S01]  /*1910*/  ISETP.GE.U32.AND P6, PT, R104, UR4, PT ;  /* 0x0000000468007c0c */ /* 0x000fe2000bfc6070 */
[----:B------:R-:W-:Y:S01]  /*1920*/  @!P3 IMAD.WIDE.U32 R16, R19, R14, R16 ;  /* 0x0000000e1310b225 */ /* 0x000fe200078e0010 */
[----:B------:R-:W-:-:S02]  /*1930*/  @!P2 MOV R14, R114 ;  /* 0x00000072000ea202 */ /* 0x000fc40000000f00 */
[----:B------:R-:W-:Y:S01]  /*1940*/  @!P2 MOV R15, R117 ;  /* 0x00000075000fa202 */ /* 0x000fe20000000f00 */
[-C--:B-1----:R-:W-:Y:S01]  /*1950*/  @!P2 IMAD R0, R101, R12.reuse, RZ ;  /* 0x0000000c6500a224 */ /* 0x082fe200078e02ff */
[----:B0-----:R-:W0:Y:S01]  /*1960*/  @!P4 LDC.64 R6, c[0x0][0x390] ;  /* 0x0000e400ff06cb82 */ /* 0x001e220000000a00 */
[----:B------:R-:W-:Y:S01]  /*1970*/  ISETP.GE.AND.EX P6, PT, R97, UR5, PT, P6 ;  /* 0x0000000561007c0c */ /* 0x000fe2000bfc6360 */
[----:B------:R5:W4:Y:S01]  /*1980*/  @!P1 LDG.E R59, desc[UR6][R2.64] ;  /* 0x00000006023b9981 */ /* 0x000b22000c1e1900 */
[C---:B------:R-:W-:Y:S01]  /*1990*/  @!P2 IMAD R13, R108.reuse, R13, R0 ;  /* 0x0000000d6c0da224 */ /* 0x040fe200078e0200 */
[----:B------:R-:W-:Y:S01]  /*19a0*/  @!P3 IADD3 R0, PT, PT, R17, R23, RZ ;  /* 0x000000171100b210 */ /* 0x000fe20007ffe0ff */
[----:B------:R-:W-:Y:S01]  /*19b0*/  @!P2 IMAD.WIDE.U32 R14, R108, R12, R14 ;  /* 0x0000000c6c0ea225 */ /* 0x000fe200078e000e */
[----:B------:R-:W-:Y:S02]  /*19c0*/  IADD3 R33, PT, PT, R31, 0xd0, RZ ;  /* 0x000000d01f217810 */ /* 0x000fe40007ffe0ff */
[----:B-----5:R-:W-:Y:S01]  /*19d0*/  @!P3 LEA R2, P1, R16, R8, 0x1 ;  /* 0x000000081002b211 */ /* 0x020fe200078208ff */
[----:B------:R-:W-:-:S03]  /*19e0*/  @!P4 IMAD R8, R99, R4, RZ ;  /* 0x000000046308c224 */ /* 0x000fc600078e02ff */
[----:B------:R-:W-:Y:S02]  /*19f0*/  @!P3 LEA.HI.X R3, R16, R9, R0, 0x1, P1 ;  /* 0x000000091003b211 */ /* 0x000fe400008f0c00 */
[----:B------:R-:W-:Y:S02]  /*1a00*/  @!P2 IADD3 R0, PT, PT, R15, R13, RZ ;  /* 0x0000000d0f00a210 */ /* 0x000fe40007ffe0ff */
[----:B------:R-:W-:Y:S02]  /*1a10*/  @!P2 LEA R12, P1, R14, R10, 0x1 ;  /* 0x0000000a0e0ca211 */ /* 0x000fe400078208ff */
[----:B------:R-:W-:Y:S02]  /*1a20*/  ISETP.GE.U32.AND P5, PT, R33, UR4, PT ;  /* 0x0000000421007c0c */ /* 0x000fe4000bfa6070 */
[----:B------:R-:W-:Y:S01]  /*1a30*/  SHF.R.S32.HI R23, RZ, 0x1f, R33 ;  /* 0x0000001fff177819 */ /* 0x000fe20000011421 */
[----:B------:R-:W-:Y:S01]  /*1a40*/  @!P4 IMAD R15, R106, R5, R8 ;  /* 0x000000056a0fc224 */ /* 0x000fe200078e0208 */
[----:B------:R-:W-:Y:S01]  /*1a50*/  @!P2 LEA.HI.X R13, R14, R11, R0, 0x1, P1 ;  /* 0x0000000b0e0da211 */ /* 0x000fe200008f0c00 */
[----:B------:R-:W1:Y:S01]  /*1a60*/  @!P6 LDC.64 R8, c[0x0][0x3e0] ;  /* 0x0000f800ff08eb82 */ /* 0x000e620000000a00 */
[----:B------:R-:W-:-:S02]  /*1a70*/  @!P4 MOV R10, R114 ;  /* 0x00000072000ac202 */ /* 0x000fc40000000f00 */
[----:B------:R-:W-:Y:S02]  /*1a80*/  @!P4 MOV R11, R117 ;  /* 0x00000075000bc202 */ /* 0x000fe40000000f00 */
[----:B------:R-:W-:Y:S01]  /*1a90*/  ISETP.GE.AND.EX P5, PT, R23, UR5, PT, P5 ;  /* 0x0000000517007c0c */ /* 0x000fe2000bfa6350 */
[----:B------:R-:W-:-:S03]  /*1aa0*/  @!P4 IMAD.WIDE.U32 R4, R106, R4, R10 ;  /* 0x000000046a04c225 */ /* 0x000fc600078e000a */
[----:B------:R-:W5:Y:S02]  /*1ab0*/  @!P6 LDC.64 R10, c[0x0][0x390] ;  /* 0x0000e400ff0aeb82 */ /* 0x000f640000000a00 */
[----:B------:R-:W-:Y:S02]  /*1ac0*/  @!P4 IADD3 R0, PT, PT, R5, R15, RZ ;  /* 0x0000000f0500c210 */ /* 0x000fe40007ffe0ff */
[C---:B0-----:R-:W-:Y:S02]  /*1ad0*/  @!P4 LEA R14, P1, R4.reuse, R6, 0x1 ;  /* 0x00000006040ec211 */ /* 0x041fe400078208ff */
[----:B------:R-:W-:Y:S02]  /*1ae0*/  IADD3 R35, PT, PT, R31, 0xe0, RZ ;  /* 0x000000e01f237810 */ /* 0x000fe40007ffe0ff */
[----:B------:R-:W-:Y:S02]  /*1af0*/  @!P4 LEA.HI.X R15, R4, R7, R0, 0x1, P1 ;  /* 0x00000007040fc211 */ /* 0x000fe400008f0c00 */
[----:B------:R-:W0:Y:S01]  /*1b00*/  @!P5 LDC.64 R6, c[0x0][0x3e0] ;  /* 0x0000f800ff06db82 */ /* 0x000e220000000a00 */
[----:B------:R-:W-:-:S02]  /*1b10*/  ISETP.GE.U32.AND P1, PT, R35, UR4, PT ;  /* 0x0000000423007c0c */ /* 0x000fc4000bf26070 */
[----:B------:R-:W-:Y:S02]  /*1b20*/  SHF.R.S32.HI R37, RZ, 0x1f, R35 ;  /* 0x0000001fff257819 */ /* 0x000fe40000011423 */
[----:B------:R-:W-:Y:S02]  /*1b30*/  MOV R22, RZ ;  /* 0x000000ff00167202 */ /* 0x000fe40000000f00 */
[----:B------:R-:W-:Y:S01]  /*1b40*/  ISETP.GE.AND.EX P1, PT, R37, UR5, PT, P1 ;  /* 0x0000000525007c0c */ /* 0x000fe2000bf26310 */
[----:B-1----:R-:W-:Y:S01]  /*1b50*/  @!P6 IMAD R0, R97, R8, RZ ;  /* 0x000000086100e224 */ /* 0x002fe200078e02ff */
[----:B------:R-:W-:Y:S02]  /*1b60*/  @!P6 MOV R16, R114 ;  /* 0x000000720010e202 */ /* 0x000fe40000000f00 */
[----:B------:R-:W-:Y:S01]  /*1b70*/  @!P6 MOV R17, R117 ;  /* 0x000000750011e202 */ /* 0x000fe20000000f00 */
[----:B------:R1:W3:Y:S01]  /*1b80*/  @!P2 LDG.E R22, desc[UR6][R12.64] ;  /* 0x000000060c16a981 */ /* 0x0002e2000c1e1900 */
[----:B------:R-:W-:Y:S01]  /*1b90*/  MOV R19, RZ ;  /* 0x000000ff00137202 */ /* 0x000fe20000000f00 */
[----:B------:R-:W-:-:S05]  /*1ba0*/  @!P6 IMAD.WIDE.U32 R16, R104, R8, R16 ;  /* 0x000000086810e225 */ /* 0x000fca00078e0010 */
[----:B------:R0:W4:Y:S01]  /*1bb0*/  @!P4 LDG.E R19, desc[UR6][R14.64] ;  /* 0x000000060e13c981 */ /* 0x000122000c1e1900 */
[----:B------:R-:W0:Y:S01]  /*1bc0*/  @!P1 LDC.64 R4, c[0x0][0x3e0] ;  /* 0x0000f800ff049b82 */ /* 0x000e220000000a00 */
[----:B-1----:R-:W-:Y:S01]  /*1bd0*/  @!P6 IMAD R13, R104, R9, R0 ;  /* 0x00000009680de224 */ /* 0x002fe200078e0200 */
[----:B-----5:R-:W-:-:S04]  /*1be0*/  @!P6 LEA R12, P4, R16, R10, 0x1 ;  /* 0x0000000a100ce211 */ /* 0x020fc800078808ff */
[----:B------:R-:W-:Y:S02]  /*1bf0*/  @!P6 IADD3 R0, PT, PT, R17, R13, RZ ;  /* 0x0000000d1100e210 */ /* 0x000fe40007ffe0ff */
[----:B------:R-:W1:Y:S02]  /*1c00*/  @!P5 LDC.64 R8, c[0x0][0x390] ;  /* 0x0000e400ff08db82 */ /* 0x000e640000000a00 */
[----:B------:R-:W-:Y:S01]  /*1c10*/  @!P6 LEA.HI.X R13, R16, R11, R0, 0x1, P4 ;  /* 0x0000000b100de211 */ /* 0x000fe200020f0c00 */
[----:B0-----:R-:W-:Y:S01]  /*1c20*/  @!P5 IMAD R0, R23, R6, RZ ;  /* 0x000000061700d224 */ /* 0x001fe200078e02ff */
[----:B------:R-:W-:Y:S02]  /*1c30*/  MOV R23, RZ ;  /* 0x000000ff00177202 */ /* 0x000fe40000000f00 */
[----:B------:R-:W-:Y:S02]  /*1c40*/  ISETP.GE.U32.AND P4, PT, R102, UR4, PT ;  /* 0x0000000466007c0c */ /* 0x000fe4000bf86070 */
[----:B------:R-:W0:Y:S02]  /*1c50*/  @!P1 LDC.64 R10, c[0x0][0x390] ;  /* 0x0000e400ff0a9b82 */ /* 0x000e240000000a00 */
[----:B------:R5:W4:Y:S01]  /*1c60*/  @!P6 LDG.E R23, desc[UR6][R12.64] ;  /* 0x000000060c17e981 */ /* 0x000b22000c1e1900 */
[----:B------:R-:W-:Y:S01]  /*1c70*/  ISETP.GE.AND.EX P4, PT, R95, UR5, PT, P4 ;  /* 0x000000055f007c0c */ /* 0x000fe2000bf86340 */
[----:B------:R-:W-:Y:S01]  /*1c80*/  @!P5 IMAD R15, R33, R7, R0 ;  /* 0x00000007210fd224 */ /* 0x000fe200078e0200 */
[----:B------:R-:W-:-:S06]  /*1c90*/  MOV R66, RZ ;  /* 0x000000ff00427202 */ /* 0x000fcc0000000f00 */
[----:B------:R5:W4:Y:S02]  /*1ca0*/  @!P3 LDG.E R66, desc[UR6][R2.64] ;  /* 0x000000060242b981 */ /* 0x000b24000c1e1900 */
[----:B-----5:R-:W-:Y:S02]  /*1cb0*/  @!P5 MOV R12, R114 ;  /* 0x00000072000cd202 */ /* 0x020fe40000000f00 */
[----:B------:R-:W-:-:S03]  /*1cc0*/  @!P5 MOV R13, R117 ;  /* 0x00000075000dd202 */ /* 0x000fc60000000f00 */
[----:B------:R-:W-:Y:S01]  /*1cd0*/  @!P5 IMAD.WIDE.U32 R6, R33, R6, R12 ;  /* 0x000000062106d225 */ /* 0x000fe200078e000c */
[----:B------:R-:W-:Y:S02]  /*1ce0*/  @!P1 MOV R2, R114 ;  /* 0x0000007200029202 */ /* 0x000fe40000000f00 */
[----:B------:R-:W5:Y:S01]  /*1cf0*/  @!P4 LDC.64 R12, c[0x0][0x3e0] ;  /* 0x0000f800ff0ccb82 */ /* 0x000f620000000a00 */
[----:B------:R-:W-:Y:S02]  /*1d00*/  @!P1 MOV R3, R117 ;  /* 0x0000007500039202 */ /* 0x000fe40000000f00 */
[C---:B-1----:R-:W-:Y:S01]  /*1d10*/  @!P5 LEA R14, P3, R6.reuse, R8, 0x1 ;  /* 0x00000008060ed211 */ /* 0x042fe200078608ff */
[-C--:B------:R-:W-:Y:S01]  /*1d20*/  @!P1 IMAD R8, R37, R4.reuse, RZ ;  /* 0x0000000425089224 */ /* 0x080fe200078e02ff */
[----:B------:R-:W-:Y:S02]  /*1d30*/  @!P5 IADD3 R0, PT, PT, R7, R15, RZ ;  /* 0x0000000f0700d210 */ /* 0x000fe40007ffe0ff */
[----:B------:R-:W-:Y:S01]  /*1d40*/  MOV R71, RZ ;  /* 0x000000ff00477202 */ /* 0x000fe20000000f00 */
[C---:B------:R-:W-:Y:S01]  /*1d50*/  @!P1 IMAD R7, R35.reuse, R5, R8 ;  /* 0x0000000523079224 */ /* 0x040fe200078e0208 */
[----:B------:R-:W-:Y:S01]  /*1d60*/  @!P5 LEA.HI.X R15, R6, R9, R0, 0x1, P3 ;  /* 0x00000009060fd211 */ /* 0x000fe200018f0c00 */
[----:B------:R-:W-:Y:S01]  /*1d70*/  @!P1 IMAD.WIDE.U32 R4, R35, R4, R2 ;  /* 0x0000000423049225 */ /* 0x000fe200078e0002 */
[----:B------:R-:W-:Y:S01]  /*1d80*/  ISETP.GE.U32.AND P3, PT, R100, UR4, PT ;  /* 0x0000000464007c0c */ /* 0x000fe2000bf66070 */
[----:B------:R-:W1:Y:S02]  /*1d90*/  @!P4 LDC.64 R8, c[0x0][0x390] ;  /* 0x0000e400ff08cb82 */ /* 0x000e640000000a00 */
[----:B------:R1:W4:Y:S01]  /*1da0*/  @!P5 LDG.E R71, desc[UR6][R14.64] ;  /* 0x000000060e47d981 */ /* 0x000322000c1e1900 */
[----:B------:R-:W-:-:S02]  /*1db0*/  @!P1 IADD3 R0, PT, PT, R5, R7, RZ ;  /* 0x0000000705009210 */ /* 0x000fc40007ffe0ff */
[C---:B0-----:R-:W-:Y:S02]  /*1dc0*/  @!P1 LEA R10, P5, R4.reuse, R10, 0x1 ;  /* 0x0000000a040a9211 */ /* 0x041fe400078a08ff */
[----:B------:R-:W-:Y:S02]  /*1dd0*/  ISETP.GE.AND.EX P3, PT, R93, UR5, PT, P3 ;  /* 0x000000055d007c0c */ /* 0x000fe4000bf66330 */
[----:B------:R-:W-:Y:S02]  /*1de0*/  @!P1 LEA.HI.X R11, R4, R11, R0, 0x1, P5 ;  /* 0x0000000b040b9211 */ /* 0x000fe400028f0c00 */
[----:B------:R-:W-:-:S04]  /*1df0*/  ISETP.GE.U32.AND P5, PT, R98, UR4, PT ;  /* 0x0000000462007c0c */ /* 0x000fc8000bfa6070 */
[----:B------:R-:W-:Y:S01]  /*1e00*/  ISETP.GE.AND.EX P5, PT, R91, UR5, PT, P5 ;  /* 0x000000055b007c0c */ /* 0x000fe2000bfa6350 */
[----:B-----5:R-:W-:Y:S01]  /*1e10*/  @!P4 IMAD R0, R95, R12, RZ ;  /* 0x0000000c5f00c224 */ /* 0x020fe200078e02ff */
[----:B------:R-:W-:Y:S02]  /*1e20*/  @!P4 MOV R2, R114 ;  /* 0x000000720002c202 */ /* 0x000fe40000000f00 */
[----:B------:R-:W-:Y:S01]  /*1e30*/  @!P4 MOV R3, R117 ;  /* 0x000000750003c202 */ /* 0x000fe20000000f00 */
[----:B------:R-:W0:Y:S01]  /*1e40*/  @!P3 LDC.64 R6, c[0x0][0x3e0] ;  /* 0x0000f800ff06bb82 */ /* 0x000e220000000a00 */
[C---:B------:R-:W-:Y:S02]  /*1e50*/  @!P4 IMAD R17, R102.reuse, R13, R0 ;  /* 0x0000000d6611c224 */ /* 0x040fe400078e0200 */
[----:B------:R-:W-:-:S05]  /*1e60*/  @!P4 IMAD.WIDE.U32 R12, R102, R12, R2 ;  /* 0x0000000c660cc225 */ /* 0x000fca00078e0002 */
[----:B------:R-:W5:Y:S01]  /*1e70*/  @!P5 LDC.64 R2, c[0x0][0x3e0] ;  /* 0x0000f800ff02db82 */ /* 0x000f620000000a00 */
[----:B------:R-:W-:Y:S02]  /*1e80*/  MOV R74, RZ ;  /* 0x000000ff004a7202 */ /* 0x000fe40000000f00 */
[----:B------:R-:W-:-:S05]  /*1e90*/  @!P4 IADD3 R0, PT, PT, R13, R17, RZ ;  /* 0x000000110d00c210 */ /* 0x000fca0007ffe0ff */
[----:B------:R-:W5:Y:S01]  /*1ea0*/  @!P3 LDC.64 R4, c[0x0][0x390] ;  /* 0x0000e400ff04bb82 */ /* 0x000f620000000a00 */
[----:B------:R0:W4:Y:S01]  /*1eb0*/  @!P1 LDG.E R74, desc[UR6][R10.64] ;  /* 0x000000060a4a9981 */ /* 0x000122000c1e1900 */
[----:B-1----:R-:W-:Y:S02]  /*1ec0*/  @!P4 LEA R8, P6, R12, R8, 0x1 ;  /* 0x000000080c08c211 */ /* 0x002fe400078c08ff */
[----:B------:R-:W-:Y:S02]  /*1ed0*/  ISETP.GE.U32.AND P1, PT, R96, UR4, PT ;  /* 0x0000000460007c0c */ /* 0x000fe4000bf26070 */
[----:B------:R-:W-:Y:S02]  /*1ee0*/  MOV R62, RZ ;  /* 0x000000ff003e7202 */ /* 0x000fe40000000f00 */
[----:B------:R-:W-:Y:S01]  /*1ef0*/  @!P4 LEA.HI.X R9, R12, R9, R0, 0x1, P6 ;  /* 0x000000090c09c211 */ /* 0x000fe200030f0c00 */
[----:B0-----:R-:W-:Y:S01]  /*1f00*/  @!P3 IMAD R13, R93, R6, RZ ;  /* 0x000000065d0db224 */ /* 0x001fe200078e02ff */
[----:B------:R-:W-:Y:S01]  /*1f10*/  ISETP.GE.AND.EX P1, PT, R89, UR5, PT, P1 ;  /* 0x0000000559007c0c */ /* 0x000fe2000bf26310 */
[----:B------:R-:W0:Y:S01]  /*1f20*/  @!P5 LDC.64 R14, c[0x0][0x390] ;  /* 0x0000e400ff0edb82 */ /* 0x000e220000000a00 */
[----:B------:R-:W-:-:S02]  /*1f30*/  @!P3 MOV R10, R114 ;  /* 0x00000072000ab202 */ /* 0x000fc40000000f00 */
[----:B------:R-:W-:Y:S02]  /*1f40*/  @!P3 MOV R11, R117 ;  /* 0x00000075000bb202 */ /* 0x000fe40000000f00 */
[----:B------:R-:W-:Y:S01]  /*1f50*/  IADD3 R33, PT, PT, R31, 0xe8, RZ ;  /* 0x000000e81f217810 */ /* 0x000fe20007ffe0ff */
[C---:B------:R-:W-:Y:S01]  /*1f60*/  @!P3 IMAD R7, R100.reuse, R7, R13 ;  /* 0x000000076407b224 */ /* 0x040fe200078e020d */
[----:B------:R1:W4:Y:S01]  /*1f70*/  @!P4 LDG.E R62, desc[UR6][R8.64] ;  /* 0x00000006083ec981 */ /* 0x000322000c1e1900 */
[----:B------:R-:W-:Y:S01]  /*1f80*/  @!P3 IMAD.WIDE.U32 R10, R100, R6, R10 ;  /* 0x00000006640ab225 */ /* 0x000fe200078e000a */
[----:B------:R-:W-:Y:S02]  /*1f90*/  ISETP.GE.U32.AND P4, PT, R33, UR4, PT ;  /* 0x0000000421007c0c */ /* 0x000fe4000bf86070 */
[----:B------:R-:W-:Y:S01]  /*1fa0*/  SHF.R.S32.HI R35, RZ, 0x1f, R33 ;  /* 0x0000001fff237819 */ /* 0x000fe20000011421 */
[----:B-----5:R-:W-:Y:S01]  /*1fb0*/  @!P5 IMAD R6, R91, R2, RZ ;  /* 0x000000025b06d224 */ /* 0x020fe200078e02ff */
[----:B------:R-:W-:Y:S01]  /*1fc0*/  @!P3 IADD3 R0, PT, PT, R11, R7, RZ ;  /* 0x000000070b00b210 */ /* 0x000fe20007ffe0ff */
[----:B------:R-:W5:Y:S01]  /*1fd0*/  @!P1 LDC.64 R16, c[0x0][0x3e0] ;  /* 0x0000f800ff109b82 */ /* 0x000f620000000a00 */
[----:B------:R-:W-:Y:S01]  /*1fe0*/  ISETP.GE.AND.EX P4, PT, R35, UR5, PT, P4 ;  /* 0x0000000523007c0c */ /* 0x000fe2000bf86340 */
[----:B------:R-:W-:Y:S01]  /*1ff0*/  @!P5 IMAD R11, R98, R3, R6 ;  /* 0x00000003620bd224 */ /* 0x000fe200078e0206 */
[----:B------:R-:W-:-:S02]  /*2000*/  @!P5 MOV R6, R114 ;  /* 0x000000720006d202 */ /* 0x000fc40000000f00 */
[----:B------:R-:W-:Y:S02]  /*2010*/  @!P5 MOV R7, R117 ;  /* 0x000000750007d202 */ /* 0x000fe40000000f00 */
[----:B------:R-:W-:Y:S01]  /*2020*/  @!P3 LEA R4, P6, R10, R4, 0x1 ;  /* 0x000000040a04b211 */ /* 0x000fe200078c08ff */
[----:B------:R-:W2:Y:S01]  /*2030*/  @!P1 LDC.64 R12, c[0x0][0x390] ;  /* 0x0000e400ff0c9b82 */ /* 0x000ea20000000a00 */
[----:B------:R-:W-:Y:S01]  /*2040*/  @!P5 IMAD.WIDE.U32 R2, R98, R2, R6 ;  /* 0x000000026202d225 */ /* 0x000fe200078e0006 */
[----:B------:R-:W-:Y:S02]  /*2050*/  MOV R64, RZ ;  /* 0x000000ff00407202 */ /* 0x000fe40000000f00 */
[----:B------:R-:W-:Y:S02]  /*2060*/  @!P3 LEA.HI.X R5, R10, R5, R0, 0x1, P6 ;  /* 0x000000050a05b211 */ /* 0x000fe400030f0c00 */
[----:B------:R-:W-:Y:S02]  /*2070*/  IADD3 R31, PT, PT, R31, 0xf0, RZ ;  /* 0x000000f01f1f7810 */ /* 0x000fe40007ffe0ff */
[----:B------:R-:W2:Y:S01]  /*2080*/  @!P4 LDC.64 R6, c[0x0][0x390] ;  /* 0x0000e400ff06cb82 */ /* 0x000ea20000000a00 */
[----:B------:R-:W-:Y:S01]  /*2090*/  @!P5 IADD3 R0, PT, PT, R3, R11, RZ ;  /* 0x0000000b0300d210 */ /* 0x000fe20007ffe0ff */
[----:B------:R2:W4:Y:S01]  /*20a0*/  @!P3 LDG.E R64, desc[UR6][R4.64] ;  /* 0x000000060440b981 */ /* 0x000522000c1e1900 */
[----:B------:R-:W-:-:S02]  /*20b0*/  ISETP.GE.U32.AND P6, PT, R31, UR4, PT ;  /* 0x000000041f007c0c */ /* 0x000fc4000bfc6070 */
[----:B------:R-:W-:-:S03]  /*20c0*/  SHF.R.S32.HI R37, RZ, 0x1f, R31 ;  /* 0x0000001fff257819 */ /* 0x000fc6000001141f */
[----:B------:R-:W2:Y:S01]  /*20d0*/  @!P4 LDC.64 R10, c[0x0][0x3e0] ;  /* 0x0000f800ff0acb82 */ /* 0x000ea20000000a00 */
[C---:B0-----:R-:W-:Y:S02]  /*20e0*/  @!P5 LEA R14, P3, R2.reuse, R14, 0x1 ;  /* 0x0000000e020ed211 */ /* 0x041fe400078608ff */
[----:B------:R-:W-:Y:S02]  /*20f0*/  ISETP.GE.AND.EX P6, PT, R37, UR5, PT, P6 ;  /* 0x0000000525007c0c */ /* 0x000fe4000bfc6360 */
[----:B------:R-:W-:Y:S02]  /*2100*/  @!P5 LEA.HI.X R15, R2, R15, R0, 0x1, P3 ;  /* 0x0000000f020fd211 */ /* 0x000fe400018f0c00 */
[----:B------:R-:W-:Y:S01]  /*2110*/  ISETP.GE.U32.AND P3, PT, R94, UR4, PT ;  /* 0x000000045e007c0c */ /* 0x000fe2000bf66070 */
[----:B-----5:R-:W-:Y:S01]  /*2120*/  @!P1 IMAD R0, R89, R16, RZ ;  /* 0x0000001059009224 */ /* 0x020fe200078e02ff */
[----:B------:R-:W-:Y:S02]  /*2130*/  @!P1 MOV R2, R114 ;  /* 0x0000007200029202 */ /* 0x000fe40000000f00 */
[----:B------:R-:W-:-:S02]  /*2140*/  ISETP.GE.AND.EX P3, PT, R87, UR5, PT, P3 ;  /* 0x0000000557007c0c */ /* 0x000fc4000bf66330 */
[----:B------:R-:W-:Y:S01]  /*2150*/  @!P1 MOV R3, R117 ;  /* 0x0000007500039202 */ /* 0x000fe20000000f00 */
[C---:B------:R-:W-:Y:S01]  /*2160*/  @!P1 IMAD R39, R96.reuse, R17, R0 ;  /* 0x0000001160279224 */ /* 0x040fe200078e0200 */
[----:B------:R-:W-:Y:S01]  /*2170*/  MOV R68, RZ ;  /* 0x000000ff00447202 */ /* 0x000fe20000000f00 */
[----:B-1----:R-:W0:Y:S01]  /*2180*/  @!P6 LDC.64 R8, c[0x0][0x3e0] ;  /* 0x0000f800ff08eb82 */ /* 0x002e220000000a00 */
[----:B------:R-:W-:-:S04]  /*2190*/  @!P1 IMAD.WIDE.U32 R16, R96, R16, R2 ;  /* 0x0000001060109225 */ /* 0x000fc800078e0002 */
[----:B------:R0:W5:Y:S01]  /*21a0*/  @!P5 LDG.E R68, desc[UR6][R14.64] ;  /* 0x000000060e44d981 */ /* 0x000162000c1e1900 */
[----:B------:R-:W-:Y:S01]  /*21b0*/  @!P1 IADD3 R0, PT, PT, R17, R39, RZ ;  /* 0x0000002711009210 */ /* 0x000fe20007ffe0ff */
[----:B--2---:R-:W-:Y:S01]  /*21c0*/  @!P4 IMAD R2, R35, R10, RZ ;  /* 0x0000000a2302c224 */ /* 0x004fe200078e02ff */
[C---:B------:R-:W-:Y:S01]  /*21d0*/  @!P1 LEA R12, P5, R16.reuse, R12, 0x1 ;  /* 0x0000000c100c9211 */ /* 0x040fe200078a08ff */
[----:B------:R-:W1:Y:S01]  /*21e0*/  @!P3 LDC.64 R4, c[0x0][0x3e0] ;  /* 0x0000f800ff04bb82 */ /* 0x000e620000000a00 */
[----:B------:R-:W-:Y:S01]  /*21f0*/  @!P4 MOV R17, R117 ;  /* 0x000000750011c202 */ /* 0x000fe20000000f00 */
[----:B------:R-:W-:Y:S01]  /*2200*/  @!P4 IMAD R35, R33, R11, R2 ;  /* 0x0000000b2123c224 */ /* 0x000fe200078e0202 */
[----:B------:R-:W-:Y:S02]  /*2210*/  @!P1 LEA.HI.X R13, R16, R13, R0, 0x1, P5 ;  /* 0x0000000d100d9211 */ /* 0x000fe400028f0c00 */
[----:B------:R-:W-:-:S03]  /*2220*/  @!P4 MOV R16, R114 ;  /* 0x000000720010c202 */ /* 0x000fc60000000f00 */
[----:B------:R-:W2:Y:S02]  /*2230*/  @!P6 LDC.64 R2, c[0x0][0x390] ;  /* 0x0000e400ff02eb82 */ /* 0x000ea40000000a00 */
[----:B------:R-:W-:Y:S01]  /*2240*/  @!P4 IMAD.WIDE.U32 R16, R33, R10, R16 ;  /* 0x0000000a2110c225 */ /* 0x000fe200078e0010 */
[----:B------:R-:W-:-:S05]  /*2250*/  MOV R73, RZ ;  /* 0x000000ff00497202 */ /* 0x000fca0000000f00 */
[----:B------:R-:W3:Y:S01]  /*2260*/  @!P3 LDC.64 R10, c[0x0][0x390] ;  /* 0x0000e400ff0abb82 */ /* 0x000ee20000000a00 */
[----:B------:R0:W5:Y:S02]  /*2270*/  @!P1 LDG.E R73, desc[UR6][R12.64] ;  /* 0x000000060c499981 */ /* 0x000164000c1e1900 */
[----:B0-----:R-:W-:Y:S01]  /*2280*/  @!P6 IMAD R14, R37, R8, RZ ;  /* 0x00000008250ee224 */ /* 0x001fe200078e02ff */
[----:B------:R-:W-:Y:S02]  /*2290*/  @!P4 IADD3 R0, PT, PT, R17, R35, RZ ;  /* 0x000000231100c210 */ /* 0x000fe40007ffe0ff */
[----:B------:R-:W-:Y:S01]  /*22a0*/  @!P4 LEA R6, P1, R16, R6, 0x1 ;  /* 0x000000061006c211 */ /* 0x000fe200078208ff */
[----:B------:R-:W-:Y:S01]  /*22b0*/  @!P6 IMAD R15, R31, R9, R14 ;  /* 0x000000091f0fe224 */ /* 0x000fe200078e020e */
[----:B------:R-:W-:Y:S02]  /*22c0*/  @!P6 MOV R12, R114 ;  /* 0x00000072000ce202 */ /* 0x000fe40000000f00 */
[----:B------:R-:W-:-:S02]  /*22d0*/  @!P6 MOV R13, R117 ;  /* 0x00000075000de202 */ /* 0x000fc40000000f00 */
[----:B------:R-:W-:Y:S01]  /*22e0*/  @!P4 LEA.HI.X R7, R16, R7, R0, 0x1, P1 ;  /* 0x000000071007c211 */ /* 0x000fe200008f0c00 */
[----:B-1----:R-:W-:Y:S02]  /*22f0*/  @!P3 IMAD R0, R87, R4, RZ ;  /* 0x000000045700b224 */ /* 0x002fe400078e02ff */
[----:B------:R-:W-:Y:S01]  /*2300*/  @!P6 IMAD.WIDE.U32 R8, R31, R8, R12 ;  /* 0x000000081f08e225 */ /* 0x000fe200078e000c */
[----:B------:R-:W-:Y:S02]  /*2310*/  @!P3 MOV R12, R114 ;  /* 0x00000072000cb202 */ /* 0x000fe40000000f00 */
[----:B------:R-:W-:Y:S01]  /*2320*/  @!P3 MOV R13, R117 ;  /* 0x00000075000db202 */ /* 0x000fe20000000f00 */
[C---:B------:R-:W-:Y:S01]  /*2330*/  @!P3 IMAD R17, R94.reuse, R5, R0 ;  /* 0x000000055e11b224 */ /* 0x040fe200078e0200 */
[----:B------:R-:W-:Y:S02]  /*2340*/  MOV R77, RZ ;  /* 0x000000ff004d7202 */ /* 0x000fe40000000f00 */
[----:B------:R-:W-:Y:S01]  /*2350*/  @!P6 IADD3 R0, PT, PT, R9, R15, RZ ;  /* 0x0000000f0900e210 */ /* 0x000fe20007ffe0ff */
[----:B------:R-:W-:Y:S01]  /*2360*/  @!P3 IMAD.WIDE.U32 R4, R94, R4, R12 ;  /* 0x000000045e04b225 */ /* 0x000fe200078e000c */
[----:B--2---:R-:W-:-:S02]  /*2370*/  @!P6 LEA R2, P1, R8, R2, 0x1 ;  /* 0x000000020802e211 */ /* 0x004fc400078208ff */
[----:B------:R-:W-:Y:S01]  /*2380*/  MOV R79, RZ ;  /* 0x000000ff004f7202 */ /* 0x000fe20000000f00 */
[----:B------:R0:W2:Y:S01]  /*2390*/  @!P4 LDG.E R77, desc[UR6][R6.64] ;  /* 0x00000006064dc981 */ /* 0x0000a2000c1e1900 */
[----:B------:R-:W-:Y:S02]  /*23a0*/  @!P6 LEA.HI.X R3, R8, R3, R0, 0x1, P1 ;  /* 0x000000030803e211 */ /* 0x000fe400008f0c00 */
[----:B------:R-:W-:Y:S02]  /*23b0*/  @!P3 IADD3 R0, PT, PT, R5, R17, RZ ;  /* 0x000000110500b210 */ /* 0x000fe40007ffe0ff */
[C---:B---3--:R-:W-:Y:S01]  /*23c0*/  @!P3 LEA R10, P1, R4.reuse, R10, 0x1 ;  /* 0x0000000a040ab211 */ /* 0x048fe200078208ff */
[----:B------:R1:W3:Y:S01]  /*23d0*/  @!P6 LDG.E R79, desc[UR6][R2.64] ;  /* 0x00000006024fe981 */ /* 0x0002e2000c1e1900 */
[----:B------:R-:W-:Y:S02]  /*23e0*/  MOV R81, RZ ;  /* 0x000000ff00517202 */ /* 0x000fe40000000f00 */
[----:B------:R-:W-:-:S05]  /*23f0*/  @!P3 LEA.HI.X R11, R4, R11, R0, 0x1, P1 ;  /* 0x0000000b040bb211 */ /* 0x000fca00008f0c00 */
[----:B------:R1:W3:Y:S01]  /*2400*/  @!P3 LDG.E R81, desc[UR6][R10.64] ;  /* 0x000000060a51b981 */ /* 0x0002e2000c1e1900 */
[C---:B------:R-:W-:Y:S02]  /*2410*/  PRMT R82, R85.reuse, 0x7632, R82 ;  /* 0x0000763255527816 */ /* 0x040fe40000000052 */
[----:B------:R-:W-:Y:S02]  /*2420*/  SHF.L.U32 R85, R85, 0x10, RZ ;  /* 0x0000001055557819 */ /* 0x000fe400000006ff */
[----:B------:R-:W-:Y:S02]  /*2430*/  SHF.L.U32 R82, R82, 0x10, RZ ;  /* 0x0000001052527819 */ /* 0x000fe400000006ff */
[----:B------:R-:W-:-:S03]  /*2440*/  PRMT R0, R83, 0x7632, R0 ;  /* 0x0000763253007816 */ /* 0x000fc60000000000 */
[----:B0-----:R-:W-:Y:S01]  /*2450*/  FMUL.FTZ R6, R82, R82 ;  /* 0x0000005252067220 */ /* 0x001fe20000410000 */
[----:B------:R-:W-:Y:S01]  /*2460*/  SHF.L.U32 R0, R0, 0x10, RZ ;  /* 0x0000001000007819 */ /* 0x000fe200000006ff */
[----:B-1----:R-:W-:Y:S01]  /*2470*/  FADD.FTZ R3, R85, R82 ;  /* 0x0000005255037221 */ /* 0x002fe20000010000 */
[----:B------:R-:W-:Y:S02]  /*2480*/  SHF.L.U32 R83, R83, 0x10, RZ ;  /* 0x0000001053537819 */ /* 0x000fe400000006ff */
[----:B------:R-:W-:Y:S01]  /*2490*/  PRMT R4, R30, 0x7632, R4 ;  /* 0x000076321e047816 */ /* 0x000fe20000000004 */
[----:B------:R-:W-:Y:S01]  /*24a0*/  FFMA.FTZ R7, R85, R85, R6 ;  /* 0x0000005555077223 */ /* 0x000fe20000010006 */
[----:B------:R-:W-:Y:S01]  /*24b0*/  FADD.FTZ R6, RZ, R3 ;  /* 0x00000003ff067221 */ /* 0x000fe20000010000 */
[----:B------:R-:W-:Y:S01]  /*24c0*/  FMUL.FTZ R8, R0, R0 ;  /* 0x0000000000087220 */ /* 0x000fe20000410000 */
[----:B------:R-:W-:Y:S01]  /*24d0*/  SHF.L.U32 R3, R4, 0x10, RZ ;  /* 0x0000001004037819 */ /* 0x000fe200000006ff */
[----:B------:R-:W-:Y:S01]  /*24e0*/  FADD.FTZ R9, R83, R0 ;  /* 0x0000000053097221 */ /* 0x000fe20000010000 */
[----:B------:R-:W-:Y:S01]  /*24f0*/  PRMT R5, R29, 0x7632, R5 ;  /* 0x000076321d057816 */ /* 0x000fe20000000005 */
[----:B------:R-:W-:Y:S01]  /*2500*/  FFMA.FTZ R8, R83, R83, R8 ;  /* 0x0000005353087223 */ /* 0x000fe20000010008 */
[----:B------:R-:W-:Y:S01]  /*2510*/  SHF.L.U32 R2, R30, 0x10, RZ ;  /* 0x000000101e027819 */ /* 0x000fe200000006ff */
[----:B------:R-:W-:Y:S01]  /*2520*/  FADD.FTZ R7, RZ, R7 ;  /* 0x00000007ff077221 */ /* 0x000fe20000010000 */
[----:B------:R-:W-:Y:S01]  /*2530*/  FADD.FTZ R9, R6, R9 ;  /* 0x0000000906097221 */ /* 0x000fe20000010000 */
[----:B------:R-:W-:Y:S01]  /*2540*/  SHF.L.U32 R4, R5, 0x10, RZ ;  /* 0x0000001005047819 */ /* 0x000fe200000006ff */
[----:B------:R-:W-:Y:S01]  /*2550*/  FMUL.FTZ R11, R3, R3 ;  /* 0x00000003030b7220 */ /* 0x000fe20000410000 */
[----:B------:R-:W-:Y:S01]  /*2560*/  PRMT R6, R28, 0x7632, R6 ;  /* 0x000076321c067816 */ /* 0x000fe20000000006 */
[----:B------:R-:W-:Y:S01]  /*2570*/  FADD.FTZ R7, R7, R8 ;  /* 0x0000000807077221 */ /* 0x000fe20000010000 */
        /* <DEDUP_REMOVED lines=14> */
[C---:B------:R-:W-:Y:S01]  /*2660*/  FFMA.FTZ R11, R7.reuse, R7, R14 ;  /* 0x00000007070b7223 */ /* 0x040fe2000001000e */
[----:B------:R-:W-:-:S02]  /*2670*/  FADD.FTZ R12, R7, R6 ;  /* 0x00000006070c7221 */ /* 0x000fc40000010000 */
[----:B------:R-:W-:Y:S01]  /*2680*/  SHF.L.U32 R8, R8, 0x10, RZ ;  /* 0x0000001008087819 */ /* 0x000fe200000006ff */
[--C-:B------:R-:W-:Y:S01]  /*2690*/  FADD.FTZ R14, R10, R11.reuse ;  /* 0x0000000b0a0e7221 */ /* 0x100fe20000010000 */
[----:B------:R-:W-:Y:S01]  /*26a0*/  PRMT R11, R24, 0x7632, R11 ;  /* 0x00007632180b7816 */ /* 0x000fe2000000000b */
[----:B------:R-:W-:Y:S01]  /*26b0*/  FADD.FTZ R13, R9, R12 ;  /* 0x0000000c090d7221 */ /* 0x000fe20000010000 */
[----:B------:R-:W-:Y:S01]  /*26c0*/  SHF.L.U32 R9, R27, 0x10, RZ ;  /* 0x000000101b097819 */ /* 0x000fe200000006ff */
[----:B------:R-:W-:Y:S01]  /*26d0*/  FMUL.FTZ R28, R8, R8 ;  /* 0x00000008081c7220 */ /* 0x000fe20000410000 */
[----:B------:R-:W-:Y:S02]  /*26e0*/  SHF.L.U32 R11, R11, 0x10, RZ ;  /* 0x000000100b0b7819 */ /* 0x000fe400000006ff */
[----:B------:R-:W-:Y:S01]  /*26f0*/  SHF.L.U32 R10, R24, 0x10, RZ ;  /* 0x00000010180a7819 */ /* 0x000fe200000006ff */
[C---:B------:R-:W-:Y:S01]  /*2700*/  FADD.FTZ R16, R9.reuse, R8 ;  /* 0x0000000809107221 */ /* 0x040fe20000010000 */
[----:B------:R-:W-:Y:S01]  /*2710*/  FFMA.FTZ R15, R9, R9, R28 ;  /* 0x00000009090f7223 */ /* 0x000fe2000001001c */
[----:B------:R-:W-:-:S02]  /*2720*/  FMUL.FTZ R27, R11, R11 ;  /* 0x0000000b0b1b7220 */ /* 0x000fc40000410000 */
[----:B------:R-:W-:Y:S01]  /*2730*/  FADD.FTZ R16, R13, R16 ;  /* 0x000000100d107221 */ /* 0x000fe20000010000 */
[----:B------:R-:W-:Y:S01]  /*2740*/  FADD.FTZ R15, R14, R15 ;  /* 0x0000000f0e0f7221 */ /* 0x000fe20000010000 */
[----:B------:R-:W-:Y:S01]  /*2750*/  PRMT R14, R20, 0x7632, R14 ;  /* 0x00007632140e7816 */ /* 0x000fe2000000000e */
[----:B------:R-:W-:Y:S01]  /*2760*/  FADD.FTZ R17, R10, R11 ;  /* 0x0000000b0a117221 */ /* 0x000fe20000010000 */
[C---:B------:R-:W-:Y:S02]  /*2770*/  PRMT R12, R22.reuse, 0x7632, R12 ;  /* 0x00007632160c7816 */ /* 0x040fe4000000000c */
[----:B------:R-:W-:Y:S01]  /*2780*/  SHF.L.U32 R13, R22, 0x10, RZ ;  /* 0x00000010160d7819 */ /* 0x000fe200000006ff */
[----:B------:R-:W-:Y:S01]  /*2790*/  FFMA.FTZ R22, R10, R10, R27 ;  /* 0x0000000a0a167223 */ /* 0x000fe2000001001b */
[----:B------:R-:W-:Y:S01]  /*27a0*/  SHF.L.U32 R12, R12, 0x10, RZ ;  /* 0x000000100c0c7819 */ /* 0x000fe200000006ff */
[----:B------:R-:W-:Y:S01]  /*27b0*/  FADD.FTZ R16, R16, R17 ;  /* 0x0000001110107221 */ /* 0x000fe20000010000 */
[----:B------:R-:W-:Y:S01]  /*27c0*/  SHF.L.U32 R14, R14, 0x10, RZ ;  /* 0x000000100e0e7819 */ /* 0x000fe200000006ff */
[----:B------:R-:W-:Y:S01]  /*27d0*/  FADD.FTZ R22, R15, R22 ;  /* 0x000000160f167221 */ /* 0x000fe20000010000 */
[----:B------:R-:W-:Y:S01]  /*27e0*/  SHF.L.U32 R15, R20, 0x10, RZ ;  /* 0x00000010140f7819 */ /* 0x000fe200000006ff */
[----:B------:R-:W-:Y:S01]  /*27f0*/  FMUL.FTZ R24, R12, R12 ;  /* 0x0000000c0c187220 */ /* 0x000fe20000410000 */
[----:B------:R-:W-:-:S03]  /*2800*/  FADD.FTZ R17, R13, R12 ;  /* 0x0000000c0d117221 */ /* 0x000fc60000010000 */
[----:B------:R-:W-:Y:S01]  /*2810*/  FFMA.FTZ R27, R13, R13, R24 ;  /* 0x0000000d0d1b7223 */ /* 0x000fe20000010018 */
[----:B------:R-:W-:Y:S01]  /*2820*/  FMUL.FTZ R24, R14, R14 ;  /* 0x0000000e0e187220 */ /* 0x000fe20000410000 */
[----:B------:R-:W-:Y:S01]  /*2830*/  FADD.FTZ R17, R16, R17 ;  /* 0x0000001110117221 */ /* 0x000fe20000010000 */
[----:B------:R-:W-:Y:S01]  /*2840*/  FADD.FTZ R20, R15, R14 ;  /* 0x0000000e0f147221 */ /* 0x000fe20000010000 */
[----:B----4-:R-:W-:Y:S01]  /*2850*/  PRMT R16, R19, 0x7632, R16 ;  /* 0x0000763213107816 */ /* 0x010fe20000000010 */
[----:B------:R-:W-:Y:S01]  /*2860*/  FADD.FTZ R22, R22, R27 ;  /* 0x0000001b16167221 */ /* 0x000fe20000010000 */
[----:B------:R-:W-:Y:S01]  /*2870*/  FFMA.FTZ R27, R15, R15, R24 ;  /* 0x0000000f0f1b7223 */ /* 0x000fe20000010018 */
[----:B------:R-:W-:Y:S01]  /*2880*/  FADD.FTZ R24, R17, R20 ;  /* 0x0000001411187221 */ /* 0x000fe20000010000 */
[----:B------:R-:W-:Y:S02]  /*2890*/  SHF.L.U32 R16, R16, 0x10, RZ ;  /* 0x0000001010107819 */ /* 0x000fe400000006ff */
[----:B------:R-:W-:-:S02]  /*28a0*/  SHF.L.U32 R17, R19, 0x10, RZ ;  /* 0x0000001013117819 */ /* 0x000fc400000006ff */
[----:B------:R-:W-:Y:S01]  /*28b0*/  PRMT R19, R18, 0x7632, R19 ;  /* 0x0000763212137816 */ /* 0x000fe20000000013 */
[----:B------:R-:W-:Y:S01]  /*28c0*/  FADD.FTZ R22, R22, R27 ;  /* 0x0000001b16167221 */ /* 0x000fe20000010000 */
[----:B------:R-:W-:Y:S01]  /*28d0*/  SHF.L.U32 R18, R18, 0x10, RZ ;  /* 0x0000001012127819 */ /* 0x000fe200000006ff */
[----:B------:R-:W-:Y:S01]  /*28e0*/  FADD.FTZ R27, R17, R16 ;  /* 0x00000010111b7221 */ /* 0x000fe20000010000 */
[----:B------:R-:W-:Y:S01]  /*28f0*/  SHF.L.U32 R19, R19, 0x10, RZ ;  /* 0x0000001013137819 */ /* 0x000fe200000006ff */
[----:B------:R-:W-:Y:S01]  /*2900*/  FMUL.FTZ R28, R16, R16 ;  /* 0x00000010101c7220 */ /* 0x000fe20000410000 */
[C---:B------:R-:W-:Y:S01]  /*2910*/  PRMT R20, R21.reuse, 0x7632, R20 ;  /* 0x0000763215147816 */ /* 0x040fe20000000014 */
[----:B------:R-:W-:Y:S01]  /*2920*/  FADD.FTZ R24, R24, R27 ;  /* 0x0000001b18187221 */ /* 0x000fe20000010000 */
[----:B------:R-:W-:Y:S01]  /*2930*/  SHF.L.U32 R21, R21, 0x10, RZ ;  /* 0x0000001015157819 */ /* 0x000fe200000006ff */
[----:B------:R-:W-:Y:S01]  /*2940*/  FFMA.FTZ R29, R17, R17, R28 ;  /* 0x00000011111d7223 */ /* 0x000fe2000001001c */
[----:B------:R-:W-:Y:S01]  /*2950*/  SHF.L.U32 R20, R20, 0x10, RZ ;  /* 0x0000001014147819 */ /* 0x000fe200000006ff */
[----:B------:R-:W-:Y:S01]  /*2960*/  FADD.FTZ R27, R18, R19 ;  /* 0x00000013121b7221 */ /* 0x000fe20000010000 */
[----:B------:R-:W-:Y:S01]  /*2970*/  FMUL.FTZ R31, R19, R19 ;  /* 0x00000013131f7220 */ /* 0x000fe20000410000 */
[----:B------:R-:W-:Y:S01]  /*2980*/  FADD.FTZ R29, R22, R29 ;  /* 0x0000001d161d7221 */ /* 0x000fe20000010000 */
[----:B------:R-:W-:Y:S01]  /*2990*/  PRMT R22, R23, 0x7632, R22 ;  /* 0x0000763217167816 */ /* 0x000fe20000000016 */
[----:B------:R-:W-:Y:S01]  /*29a0*/  FADD.FTZ R24, R24, R27 ;  /* 0x0000001b18187221 */ /* 0x000fe20000010000 */
[----:B------:R-:W-:Y:S01]  /*29b0*/  FADD.FTZ R27, R21, R20 ;  /* 0x00000014151b7221 */ /* 0x000fe20000010000 */
[----:B------:R-:W-:Y:S01]  /*29c0*/  FFMA.FTZ R28, R18, R18, R31 ;  /* 0x00000012121c7223 */ /* 0x000fe2000001001f */
[----:B------:R-:W-:Y:S01]  /*29d0*/  FMUL.FTZ R30, R20, R20 ;  /* 0x00000014141e7220 */ /* 0x000fe20000410000 */
[----:B------:R-:W-:Y:S01]  /*29e0*/  SHF.L.U32 R22, R22, 0x10, RZ ;  /* 0x0000001016167819 */ /* 0x000fe200000006ff */
[----:B------:R-:W-:Y:S01]  /*29f0*/  FADD.FTZ R27, R24, R27 ;  /* 0x0000001b181b7221 */ /* 0x000fe20000010000 */
[----:B------:R-:W-:-:S02]  /*2a00*/  SHF.L.U32 R23, R23, 0x10, RZ ;  /* 0x0000001017177819 */ /* 0x000fc400000006ff */
[----:B------:R-:W-:Y:S01]  /*2a10*/  PRMT R24, R25, 0x7632, R24 ;  /* 0x0000763219187816 */ /* 0x000fe20000000018 */
[----:B------:R-:W-:Y:S01]  /*2a20*/  FADD.FTZ R28, R29, R28 ;  /* 0x0000001c1d1c7221 */ /* 0x000fe20000010000 */
[----:B------:R-:W-:Y:S01]  /*2a30*/  FFMA.FTZ R29, R21, R21, R30 ;  /* 0x00000015151d7223 */ /* 0x000fe2000001001e */
[----:B------:R-:W-:Y:S01]  /*2a40*/  FMUL.FTZ R32, R22, R22 ;  /* 0x0000001616207220 */ /* 0x000fe20000410000 */
[C---:B------:R-:W-:Y:S01]  /*2a50*/  FADD.FTZ R30, R23.reuse, R22 ;  /* 0x00000016171e7221 */ /* 0x040fe20000010000 */
[----:B------:R-:W-:Y:S01]  /*2a60*/  SHF.L.U32 R24, R24, 0x10, RZ ;  /* 0x0000001018187819 */ /* 0x000fe200000006ff */
[----:B------:R-:W-:Y:S01]  /*2a70*/  FADD.FTZ R28, R28, R29 ;  /* 0x0000001d1c1c7221 */ /* 0x000fe20000010000 */
[----:B------:R-:W-:Y:S01]  /*2a80*/  FFMA.FTZ R29, R23, R23, R32 ;  /* 0x00000017171d7223 */ /* 0x000fe20000010020 */
[----:B------:R-:W-:Y:S01]  /*2a90*/  FADD.FTZ R30, R27, R30 ;  /* 0x0000001e1b1e7221 */ /* 0x000fe20000010000 */
[----:B------:R-:W-:Y:S01]  /*2aa0*/  SHF.L.U32 R25, R25, 0x10, RZ ;  /* 0x0000001019197819 */ /* 0x000fe200000006ff */
[----:B------:R-:W-:Y:S01]  /*2ab0*/  FMUL.FTZ R32, R24, R24 ;  /* 0x0000001818207220 */ /* 0x000fe20000410000 */
[----:B------:R-:W-:Y:S01]  /*2ac0*/  PRMT R27, R26, 0x7632, R27 ;  /* 0x000076321a1b7816 */ /* 0x000fe2000000001b */
[----:B------:R-:W-:Y:S01]  /*2ad0*/  FADD.FTZ R28, R28, R29 ;  /* 0x0000001d1c1c7221 */ /* 0x000fe20000010000 */
[----:B------:R-:W-:Y:S01]  /*2ae0*/  PRMT R48, R49, 0x7632, R48 ;  /* 0x0000763231307816 */ /* 0x000fe20000000030 */
[----:B------:R-:W-:Y:S01]  /*2af0*/  FFMA.FTZ R31, R25, R25, R32 ;  /* 0x00000019191f7223 */ /* 0x000fe20000010020 */
[----:B------:R-:W-:-:S02]  /*2b00*/  SHF.L.U32 R27, R27, 0x10, RZ ;  /* 0x000000101b1b7819 */ /* 0x000fc400000006ff */
[----:B------:R-:W-:Y:S01]  /*2b10*/  SHF.L.U32 R26, R26, 0x10, RZ ;  /* 0x000000101a1a7819 */ /* 0x000fe200000006ff */
[----:B------:R-:W-:Y:S01]  /*2b20*/  FADD.FTZ R28, R28, R31 ;  /* 0x0000001f1c1c7221 */ /* 0x000fe20000010000 */
[----:B------:R-:W-:Y:S01]  /*2b30*/  SHF.L.U32 R48, R48, 0x10, RZ ;  /* 0x0000001030307819 */ /* 0x000fe200000006ff */
[----:B------:R-:W-:Y:S01]  /*2b40*/  FMUL.FTZ R31, R27, R27 ;  /* 0x0000001b1b1f7220 */ /* 0x000fe20000410000 */
[----:B------:R-:W-:Y:S02]  /*2b50*/  PRMT R50, R51, 0x7632, R50 ;  /* 0x0000763233327816 */ /* 0x000fe40000000032 */
[----:B------:R-:W-:Y:S01]  /*2b60*/  SHF.L.U32 R49, R49, 0x10, RZ ;  /* 0x0000001031317819 */ /* 0x000fe200000006ff */
[----:B------:R-:W-:Y:S01]  /*2b70*/  FFMA.FTZ R31, R26, R26, R31 ;  /* 0x0000001a1a1f7223 */ /* 0x000fe2000001001f */
[----:B------:R-:W-:Y:S01]  /*2b80*/  FMUL.FTZ R32, R48, R48 ;  /* 0x0000003030207220 */ /* 0x000fe20000410000 */
[----:B------:R-:W-:Y:S02]  /*2b90*/  SHF.L.U32 R50, R50, 0x10, RZ ;  /* 0x0000001032327819 */ /* 0x000fe400000006ff */
[----:B------:R-:W-:Y:S01]  /*2ba0*/  PRMT R52, R53, 0x7632, R52 ;  /* 0x0000763235347816 */ /* 0x000fe20000000034 */
[----:B------:R-:W-:Y:S01]  /*2bb0*/  FADD.FTZ R28, R28, R31 ;  /* 0x0000001f1c1c7221 */ /* 0x000fe20000010000 */
[----:B------:R-:W-:Y:S01]  /*2bc0*/  FADD.FTZ R29, R25, R24 ;  /* 0x00000018191d7221 */ /* 0x000fe20000010000 */
[----:B------:R-:W-:Y:S01]  /*2bd0*/  FFMA.FTZ R31, R49, R49, R32 ;  /* 0x00000031311f7223 */ /* 0x000fe20000010020 */
[----:B------:R-:W-:Y:S01]  /*2be0*/  SHF.L.U32 R51, R51, 0x10, RZ ;  /* 0x0000001033337819 */ /* 0x000fe200000006ff */
[----:B------:R-:W-:Y:S01]  /*2bf0*/  FMUL.FTZ R32, R50, R50 ;  /* 0x0000003232207220 */ /* 0x000fe20000410000 */
[----:B------:R-:W-:Y:S01]  /*2c00*/  SHF.L.U32 R52, R52, 0x10, RZ ;  /* 0x0000001034347819 */ /* 0x000fe200000006ff */
[----:B------:R-:W-:Y:S01]  /*2c10*/  FADD.FTZ R29, R30, R29 ;  /* 0x0000001d1e1d7221 */ /* 0x000fe20000010000 */
[----:B------:R-:W-:Y:S01]  /*2c20*/  FADD.FTZ R28, R28, R31 ;  /* 0x0000001f1c1c7221 */ /* 0x000fe20000010000 */
        /* <DEDUP_REMOVED lines=8> */
[----:B------:R-:W-:Y:S01]  /*2cb0*/  FFMA.FTZ R31, R53, R53, R32 ;  /* 0x00000035351f7223 */ /* 0x000fe20000010020 */
[----:B------:R-:W-:-:S02]  /*2cc0*/  SHF.L.U32 R55, R55, 0x10, RZ ;  /* 0x0000001037377819 */ /* 0x000fc400000006ff */
[----:B------:R-:W-:Y:S01]  /*2cd0*/  PRMT R56, R57, 0x7632, R56 ;  /* 0x0000763239387816 */ /* 0x000fe20000000038 */
[----:B------:R-:W-:Y:S01]  /*2ce0*/  FADD.FTZ R29, R29, R30 ;  /* 0x0000001e1d1d7221 */ /* 0x000fe20000010000 */
[----:B------:R-:W-:Y:S01]  /*2cf0*/  SHF.L.U32 R54, R54, 0x10, RZ ;  /* 0x0000001036367819 */ /* 0x000fe200000006ff */
[----:B------:R-:W-:Y:S01]  /*2d00*/  FADD.FTZ R28, R28, R31 ;  /* 0x0000001f1c1c7221 */ /* 0x000fe20000010000 */
[----:B------:R-:W-:Y:S01]  /*2d10*/  FADD.FTZ R30, R51, R50 ;  /* 0x00000032331e7221 */ /* 0x000fe20000010000 */
[----:B------:R-:W-:Y:S01]  /*2d20*/  SHF.L.U32 R56, R56, 0x10, RZ ;  /* 0x0000001038387819 */ /* 0x000fe200000006ff */
[----:B------:R-:W-:Y:S01]  /*2d30*/  FMUL.FTZ R31, R55, R55 ;  /* 0x00000037371f7220 */ /* 0x000fe20000410000 */
[----:B------:R-:W-:Y:S01]  /*2d40*/  PRMT R58, R59, 0x7632, R58 ;  /* 0x000076323b3a7816 */ /* 0x000fe2000000003a */
[----:B------:R-:W-:Y:S01]  /*2d50*/  FADD.FTZ R29, R29, R30 ;  /* 0x0000001e1d1d7221 */ /* 0x000fe20000010000 */
[----:B------:R-:W-:Y:S01]  /*2d60*/  SHF.L.U32 R57, R57, 0x10, RZ ;  /* 0x0000001039397819 */ /* 0x000fe200000006ff */
[----:B------:R-:W-:Y:S01]  /*2d70*/  FFMA.FTZ R31, R54, R54, R31 ;  /* 0x00000036361f7223 */ /* 0x000fe2000001001f */
[----:B------:R-:W-:Y:S01]  /*2d80*/  FADD.FTZ R30, R53, R52 ;  /* 0x00000034351e7221 */ /* 0x000fe20000010000 */
[----:B------:R-:W-:Y:S01]  /*2d90*/  FMUL.FTZ R32, R56, R56 ;  /* 0x0000003838207220 */ /* 0x000fe20000410000 */
[----:B------:R-:W-:Y:S01]  /*2da0*/  SHF.L.U32 R58, R58, 0x10, RZ ;  /* 0x000000103a3a7819 */ /* 0x000fe200000006ff */
[----:B------:R-:W-:Y:S01]  /*2db0*/  FADD.FTZ R28, R28, R31 ;  /* 0x0000001f1c1c7221 */ /* 0x000fe20000010000 */
[----:B------:R-:W-:Y:S01]  /*2dc0*/  FADD.FTZ R29, R29, R30 ;  /* 0x0000001e1d1d7221 */ /* 0x000fe20000010000 */
[----:B------:R-:W-:Y:S01]  /*2dd0*/  FFMA.FTZ R31, R57, R57, R32 ;  /* 0x00000039391f7223 */ /* 0x000fe20000010020 */
[----:B------:R-:W-:Y:S01]  /*2de0*/  SHF.L.U32 R59, R59, 0x10, RZ ;  /* 0x000000103b3b7819 */ /* 0x000fe200000006ff */
[----:B------:R-:W-:Y:S01]  /*2df0*/  FADD.FTZ R30, R54, R55 ;  /* 0x00000037361e7221 */ /* 0x000fe20000010000 */
[----:B------:R-:W-:Y:S01]  /*2e00*/  FMUL.FTZ R32, R58, R58 ;  /* 0x0000003a3a207220 */ /* 0x000fe20000410000 */
[----:B------:R-:W-:Y:S01]  /*2e10*/  PRMT R61, R60, 0x7632, R61 ;  /* 0x000076323c3d7816 */ /* 0x000fe2000000003d */
[----:B------:R-:W-:Y:S01]  /*2e20*/  FADD.FTZ R28, R28, R31 ;  /* 0x0000001f1c1c7221 */ /* 0x000fe20000010000 */
[----:B------:R-:W-:Y:S01]  /*2e30*/  FADD.FTZ R29, R29, R30 ;  /* 0x0000001e1d1d7221 */ /* 0x000fe20000010000 */
[----:B------:R-:W-:Y:S01]  /*2e40*/  FFMA.FTZ R31, R59, R59, R32 ;  /* 0x0000003b3b1f7223 */ /* 0x000fe20000010020 */
[----:B------:R-:W-:Y:S01]  /*2e50*/  SHF.L.U32 R61, R61, 0x10, RZ ;  /* 0x000000103d3d7819 */ /* 0x000fe200000006ff */
[----:B------:R-:W-:Y:S01]  /*2e60*/  FADD.FTZ R30, R57, R56 ;  /* 0x00000038391e7221 */ /* 0x000fe20000010000 */
[----:B------:R-:W-:Y:S01]  /*2e70*/  PRMT R63, R62, 0x7632, R63 ;  /* 0x000076323e3f7816 */ /* 0x000fe2000000003f */
[----:B------:R-:W-:Y:S01]  /*2e80*/  FADD.FTZ R28, R28, R31 ;  /* 0x0000001f1c1c7221 */ /* 0x000fe20000010000 */
[----:B------:R-:W-:Y:S01]  /*2e90*/  SHF.L.U32 R60, R60, 0x10, RZ ;  /* 0x000000103c3c7819 */ /* 0x000fe200000006ff */
[----:B------:R-:W-:Y:S01]  /*2ea0*/  FADD.FTZ R29, R29, R30 ;  /* 0x0000001e1d1d7221 */ /* 0x000fe20000010000 */
[----:B------:R-:W-:Y:S01]  /*2eb0*/  SHF.L.U32 R63, R63, 0x10, RZ ;  /* 0x000000103f3f7819 */ /* 0x000fe200000006ff */
[----:B------:R-:W-:Y:S01]  /*2ec0*/  FMUL.FTZ R31, R61, R61 ;  /* 0x0000003d3d1f7220 */ /* 0x000fe20000410000 */
[----:B------:R-:W-:Y:S01]  /*2ed0*/  FADD.FTZ R30, R59, R58 ;  /* 0x0000003a3b1e7221 */ /* 0x000fe20000010000 */
[----:B------:R-:W-:-:S02]  /*2ee0*/  SHF.L.U32 R62, R62, 0x10, RZ ;  /* 0x000000103e3e7819 */ /* 0x000fc400000006ff */
[----:B------:R-:W-:Y:S01]  /*2ef0*/  FFMA.FTZ R31, R60, R60, R31 ;  /* 0x0000003c3c1f7223 */ /* 0x000fe2000001001f */
[----:B------:R-:W-:Y:S01]  /*2f00*/  FADD.FTZ R29, R29, R30 ;  /* 0x0000001e1d1d7221 */ /* 0x000fe20000010000 */
[----:B------:R-:W-:Y:S01]  /*2f10*/  FMUL.FTZ R33, R63, R63 ;  /* 0x0000003f3f217220 */ /* 0x000fe20000410000 */
[----:B------:R-:W-:Y:S01]  /*2f20*/  PRMT R65, R64, 0x7632, R65 ;  /* 0x0000763240417816 */ /* 0x000fe20000000041 */
[----:B------:R-:W-:Y:S01]  /*2f30*/  FADD.FTZ R30, R60, R61 ;  /* 0x0000003d3c1e7221 */ /* 0x000fe20000010000 */
[----:B------:R-:W-:Y:S02]  /*2f40*/  PRMT R67, R66, 0x7632, R67 ;  /* 0x0000763242437816 */ /* 0x000fe40000000043 */
[----:B------:R-:W-:Y:S01]  /*2f50*/  SHF.L.U32 R65, R65, 0x10, RZ ;  /* 0x0000001041417819 */ /* 0x000fe200000006ff */
[----:B------:R-:W-:Y:S01]  /*2f60*/  FADD.FTZ R28, R28, R31 ;  /* 0x0000001f1c1c7221 */ /* 0x000fe20000010000 */
[----:B------:R-:W-:Y:S01]  /*2f70*/  SHF.L.U32 R64, R64, 0x10, RZ ;  /* 0x0000001040407819 */ /* 0x000fe200000006ff */
[C---:B------:R-:W-:Y:S01]  /*2f80*/  FFMA.FTZ R33, R62.reuse, R62, R33 ;  /* 0x0000003e3e217223 */ /* 0x040fe20000010021 */
[----:B------:R-:W-:Y:S01]  /*2f90*/  SHF.L.U32 R67, R67, 0x10, RZ ;  /* 0x0000001043437819 */ /* 0x000fe200000006ff */
[----:B------:R-:W-:Y:S01]  /*2fa0*/  FMUL.FTZ R31, R65, R65 ;  /* 0x00000041411f7220 */ /* 0x000fe20000410000 */
[----:B------:R-:W-:Y:S01]  /*2fb0*/  FADD.FTZ R29, R29, R30 ;  /* 0x0000001e1d1d7221 */ /* 0x000fe20000010000 */
[----:B------:R-:W-:Y:S01]  /*2fc0*/  FADD.FTZ R30, R62, R63 ;  /* 0x0000003f3e1e7221 */ /* 0x000fe20000010000 */
[----:B------:R-:W-:Y:S01]  /*2fd0*/  FADD.FTZ R28, R28, R33 ;  /* 0x000000211c1c7221 */ /* 0x000fe20000010000 */
[----:B------:R-:W-:Y:S01]  /*2fe0*/  SHF.L.U32 R66, R66, 0x10, RZ ;  /* 0x0000001042427819 */ /* 0x000fe200000006ff */
[C---:B------:R-:W-:Y:S01]  /*2ff0*/  FFMA.FTZ R31, R64.reuse, R64, R31 ;  /* 0x00000040401f7223 */ /* 0x040fe2000001001f */
[----:B------:R-:W-:Y:S01]  /*3000*/  PRMT R70, R71, 0x7632, R70 ;  /* 0x0000763247467816 */ /* 0x000fe20000000046 */
[----:B------:R-:W-:Y:S01]  /*3010*/  FMUL.FTZ R33, R67, R67 ;  /* 0x0000004343217220 */ /* 0x000fe20000410000 */
[----:B------:R-:W-:Y:S01]  /*3020*/  FADD.FTZ R29, R29, R30 ;  /* 0x0000001e1d1d7221 */ /* 0x000fe20000010000 */
[----:B------:R-:W-:Y:S01]  /*3030*/  FADD.FTZ R30, R64, R65 ;  /* 0x00000041401e7221 */ /* 0x000fe20000010000 */
[----:B------:R-:W-:Y:S01]  /*3040*/  FADD.FTZ R28, R28, R31 ;  /* 0x0000001f1c1c7221 */ /* 0x000fe20000010000 */
[----:B-----5:R-:W-:-:S04]  /*3050*/  PRMT R69, R68, 0x7632, R69 ;  /* 0x0000763244457816 */ /* 0x020fc80000000045 */
[----:B------:R-:W-:Y:S01]  /*3060*/  SHF.L.U32 R69, R69, 0x10, RZ ;  /* 0x0000001045457819 */ /* 0x000fe200000006ff */
[----:B------:R-:W-:Y:S01]  /*3070*/  FFMA.FTZ R33, R66, R66, R33 ;  /* 0x0000004242217223 */ /* 0x000fe20000010021 */
[----:B------:R-:W-:Y:S02]  /*3080*/  SHF.L.U32 R68, R68, 0x10, RZ ;  /* 0x0000001044447819 */ /* 0x000fe400000006ff */
        /* <DEDUP_REMOVED lines=9> */
[----:B------:R-:W-:Y:S01]  /*3120*/  PRMT R72, R73, 0x7632, R72 ;  /* 0x0000763249487816 */ /* 0x000fe20000000048 */
[----:B------:R-:W-:-:S03]  /*3130*/  FADD.FTZ R30, R68, R69 ;  /* 0x00000045441e7221 */ /* 0x000fc60000010000 */
[----:B------:R-:W-:Y:S01]  /*3140*/  SHF.L.U32 R72, R72, 0x10, RZ ;  /* 0x0000001048487819 */ /* 0x000fe200000006ff */
[----:B------:R-:W-:Y:S01]  /*3150*/  FADD.FTZ R28, R28, R31 ;  /* 0x0000001f1c1c7221 */ /* 0x000fe20000010000 */
[----:B------:R-:W-:Y:S01]  /*3160*/  FFMA.FTZ R31, R71, R71, R32 ;  /* 0x00000047471f7223 */ /* 0x000fe20000010020 */
[----:B------:R-:W-:Y:S02]  /*3170*/  SHF.L.U32 R73, R73, 0x10, RZ ;  /* 0x0000001049497819 */ /* 0x000fe400000006ff */
[----:B------:R-:W-:Y:S01]  /*3180*/  PRMT R75, R74, 0x7632, R75 ;  /* 0x000076324a4b7816 */ /* 0x000fe2000000004b */
[----:B------:R-:W-:Y:S01]  /*3190*/  FMUL.FTZ R32, R72, R72 ;  /* 0x0000004848207220 */ /* 0x000fe20000410000 */
[----:B------:R-:W-:Y:S01]  /*31a0*/  FADD.FTZ R29, R29, R30 ;  /* 0x0000001e1d1d7221 */ /* 0x000fe20000010000 */
[----:B------:R-:W-:Y:S01]  /*31b0*/  FADD.FTZ R30, R71, R70 ;  /* 0x00000046471e7221 */ /* 0x000fe20000010000 */
[----:B------:R-:W-:Y:S01]  /*31c0*/  FADD.FTZ R28, R28, R31 ;  /* 0x0000001f1c1c7221 */ /* 0x000fe20000010000 */
[----:B------:R-:W-:Y:S01]  /*31d0*/  SHF.L.U32 R75, R75, 0x10, RZ ;  /* 0x000000104b4b7819 */ /* 0x000fe200000006ff */
[----:B------:R-:W-:Y:S01]  /*31e0*/  FFMA.FTZ R31, R73, R73, R32 ;  /* 0x00000049491f7223 */ /* 0x000fe20000010020 */
[----:B------:R-:W-:Y:S01]  /*31f0*/  FADD.FTZ R29, R29, R30 ;  /* 0x0000001e1d1d7221 */ /* 0x000fe20000010000 */
[----:B------:R-:W-:Y:S01]  /*3200*/  SHF.L.U32 R74, R74, 0x10, RZ ;  /* 0x000000104a4a7819 */ /* 0x000fe200000006ff */
[----:B------:R-:W-:Y:S01]  /*3210*/  FADD.FTZ R30, R73, R72 ;  /* 0x00000048491e7221 */ /* 0x000fe20000010000 */
[----:B------:R-:W-:Y:S01]  /*3220*/  FADD.FTZ R28, R28, R31 ;  /* 0x0000001f1c1c7221 */ /* 0x000fe20000010000 */
[----:B------:R-:W-:-:S02]  /*3230*/  FMUL.FTZ R31, R75, R75 ;  /* 0x0000004b4b1f7220 */ /* 0x000fc40000410000 */
[----:B------:R-:W-:Y:S01]  /*3240*/  FADD.FTZ R29, R29, R30 ;  /* 0x0000001e1d1d7221 */ /* 0x000fe20000010000 */
[----:B--2---:R-:W-:-:S04]  /*3250*/  PRMT R76, R77, 0x7632, R76 ;  /* 0x000076324d4c7816 */ /* 0x004fc8000000004c */
[----:B------:R-:W-:Y:S02]  /*3260*/  SHF.L.U32 R76, R76, 0x10, RZ ;  /* 0x000000104c4c7819 */ /* 0x000fe400000006ff */
[----:B---3--:R-:W-:Y:S01]  /*3270*/  PRMT R78, R79, 0x7632, R78 ;  /* 0x000076324f4e7816 */ /* 0x008fe2000000004e */
[C---:B------:R-:W-:Y:S01]  /*3280*/  FADD.FTZ R30, R74.reuse, R75 ;  /* 0x0000004b4a1e7221 */ /* 0x040fe20000010000 */
[----:B------:R-:W-:Y:S01]  /*3290*/  SHF.L.U32 R77, R77, 0x10, RZ ;  /* 0x000000104d4d7819 */ /* 0x000fe200000006ff */
[----:B------:R-:W-:Y:S01]  /*32a0*/  FFMA.FTZ R31, R74, R74, R31 ;  /* 0x0000004a4a1f7223 */ /* 0x000fe2000001001f */
[----:B------:R-:W-:Y:S01]  /*32b0*/  FMUL.FTZ R32, R76, R76 ;  /* 0x0000004c4c207220 */ /* 0x000fe20000410000 */
[----:B------:R-:W-:Y:S01]  /*32c0*/  SHF.L.U32 R78, R78, 0x10, RZ ;  /* 0x000000104e4e7819 */ /* 0x000fe200000006ff */
[----:B------:R-:W-:Y:S01]  /*32d0*/  FADD.FTZ R29, R29, R30 ;  /* 0x0000001e1d1d7221 */ /* 0x000fe20000010000 */
[----:B------:R-:W-:Y:S01]  /*32e0*/  PRMT R80, R81, 0x7632, R80 ;  /* 0x0000763251507816 */ /* 0x000fe20000000050 */
[----:B------:R-:W-:Y:S01]  /*32f0*/  FADD.FTZ R28, R28, R31 ;  /* 0x0000001f1c1c7221 */ /* 0x000fe20000010000 */
        /* <DEDUP_REMOVED lines=55> */
.L_x_2244:
[----:B------:R-:W-:Y:S05]  /*3670*/  BSYNC.RECONVERGENT B0 ;  /* 0x0000000000007941 */ /* 0x000fea0003800200 */
.L_x_2243:
[----:B------:R-:W-:Y:S06]  /*3680*/  BAR.SYNC.DEFER_BLOCKING 0x0 ;  /* 0x0000000000007b1d */ /* 0x000fec0000010000 */
[----:B------:R-:W-:Y:S04]  /*3690*/  BSSY.RECONVERGENT B0, `(.L_x_2245) ;  /* 0x0000029000007945 */ /* 0x000fe80003800200 */
[----:B------:R-:W-:Y:S05]  /*36a0*/  @P3 BRA `(.L_x_2246) ;  /* 0x00000000009c3947 */ /* 0x000fea0003800000 */
[----:B------:R-:W4:Y:S01]  /*36b0*/  S2UR UR5, SR_CgaCtaId ;  /* 0x00000000000579c3 */ /* 0x000f220000008800 */
[----:B------:R-:W-:Y:S02]  /*36c0*/  UMOV UR4, 0x400 ;  /* 0x0000040000047882 */ /* 0x000fe40000000000 */
[----:B----4-:R-:W-:-:S09]  /*36d0*/  ULEA UR4, UR5, UR4, 0x18 ;  /* 0x0000000405047291 */ /* 0x010fd2000f8ec0ff */
[----:B-1----:R-:W1:Y:S04]  /*36e0*/  LDS.64 R34, [UR4+0x18] ;  /* 0x00001804ff227984 */ /* 0x002e680008000a00 */
[----:B------:R-:W4:Y:S04]  /*36f0*/  LDS.128 R44, [UR4+0x20] ;  /* 0x00002004ff2c7984 */ /* 0x000f280008000c00 */
[----:B---3--:R-:W3:Y:S04]  /*3700*/  LDS.128 R28, [UR4+0x30] ;  /* 0x00003004ff1c7984 */ /* 0x008ee80008000c00 */
[----:B------:R-:W5:Y:S04]  /*3710*/  LDS.128 R40, [UR4+0x40] ;  /* 0x00004004ff287984 */ /* 0x000f680008000c00 */
[----:B--2---:R-:W2:Y:S01]  /*3720*/  LDS.128 R36, [UR4+0x50] ;  /* 0x00005004ff247984 */ /* 0x004ea20008000c00 */
[----:B-1----:R-:W-:Y:S01]  /*3730*/  FADD.FTZ R113, R32, R34 ;  /* 0x0000002220717221 */ /* 0x002fe20000010000 */
[----:B0-----:R-:W-:-:S03]  /*3740*/  FADD.FTZ R32, R33, R35 ;  /* 0x0000002321207221 */ /* 0x001fc60000010000 */
[----:B----4-:R-:W-:Y:S01]  /*3750*/  FADD.FTZ R113, R113, R44 ;  /* 0x0000002c71717221 */ /* 0x010fe20000010000 */
[----:B------:R-:W-:Y:S02]  /*3760*/  FADD.FTZ R44, R32, R45 ;  /* 0x0000002d202c7221 */ /* 0x000fe40000010000 */
[----:B------:R-:W0:Y:S01]  /*3770*/  LDS.128 R32, [UR4+0x60] ;  /* 0x00006004ff207984 */ /* 0x000e220008000c00 */
[----:B------:R-:W-:Y:S01]  /*3780*/  FADD.FTZ R113, R113, R46 ;  /* 0x0000002e71717221 */ /* 0x000fe20000010000 */
[----:B------:R-:W-:Y:S02]  /*3790*/  FADD.FTZ R118, R44, R47 ;  /* 0x0000002f2c767221 */ /* 0x000fe40000010000 */
[----:B------:R-:W1:Y:S01]  /*37a0*/  LDS.128 R44, [UR4+0x70] ;  /* 0x00007004ff2c7984 */ /* 0x000e620008000c00 */
        /* <DEDUP_REMOVED lines=21> */
[----:B---3--:R-:W-:Y:S01]  /*3900*/  FADD.FTZ R32, R113, R28 ;  /* 0x0000001c71207221 */ /* 0x008fe20000010000 */
[----:B------:R-:W-:-:S07]  /*3910*/  FADD.FTZ R33, R118, R29 ;  /* 0x0000001d76217221 */ /* 0x000fce0000010000 */
.L_x_2246:
[----:B------:R-:W-:Y:S05]  /*3920*/  BSYNC.RECONVERGENT B0 ;  /* 0x0000000000007941 */ /* 0x000fea0003800200 */
.L_x_2245:
        /* <DEDUP_REMOVED lines=14> */
[----:B-1----:R-:W-:Y:S02]  /*3a10*/  IMAD R35, R105, R86, R107 ;  /* 0x0000005669237224 */ /* 0x002fe400078e026b */
[----:B---3--:R-:W-:-:S04]  /*3a20*/  IMAD.WIDE.U32 R28, R31, 0x4, R28 ;  /* 0x000000041f1c7825 */ /* 0x008fc800078e001c */
[----:B------:R-:W-:Y:S01]  /*3a30*/  IMAD.WIDE.U32 R30, R35, 0x8, R38 ;  /* 0x00000008231e7825 */ /* 0x000fe200078e0026 */
[----:B------:R-:W-:Y:S02]  /*3a40*/  IADD3 R35, PT, PT, -R34, 0x1, RZ ;  /* 0x0000000122237810 */ /* 0x000fe40007ffe1ff */
[----:B------:R-:W1:Y:S02]  /*3a50*/  LDC R34, c[0x0][0x370] ;  /* 0x0000dc00ff227b82 */ /* 0x000e640000000800 */
[----:B------:R3:W-:Y:S01]  /*3a60*/  STG.E.64 desc[UR6][R30.64], R32 ;  /* 0x000000201e007986 */ /* 0x0007e2000c101b06 */
[----:B------:R-:W-:Y:S06]  /*3a70*/  MEMBAR.ALL.GPU ;  /* 0x0000000000007992 */ /* 0x000fec000000a000 */
[----:B------:R-:W-:-:S00]  /*3a80*/  ERRBAR ;  /* 0x00000000000079ab */ /* 0x000fc00000000000 */
[----:B------:R-:W-:Y:S06]  /*3a90*/  CGAERRBAR ;  /* 0x00000000000075ab */ /* 0x000fec0000000000 */
[----:B------:R3:W-:Y:S01]  /*3aa0*/  REDG.E.ADD.S32.STRONG.GPU desc[UR6][R28.64], R35 ;  /* 0x000000231c00798e */ /* 0x0007e2000c12e306 */
[----:B-1----:R-:W-:-:S04]  /*3ab0*/  SEL R37, R34, RZ, !P1 ;  /* 0x000000ff22257207 */ /* 0x002fc80004800000 */
[----:B------:R-:W-:-:S13]  /*3ac0*/  ISETP.NE.AND P1, PT, R37, -0x1, PT ;  /* 0xffffffff2500780c */ /* 0x000fda0003f25270 */
[----:B---3--:R-:W-:Y:S05]  /*3ad0*/  @!P1 BRA `(.L_x_2248) ;  /* 0x0000000000149947 */ /* 0x008fea0003800000 */
.L_x_2249:
[----:B------:R-:W3:Y:S04]  /*3ae0*/  LDG.E.STRONG.GPU R30, desc[UR6][R28.64] ;  /* 0x000000061c1e7981 */ /* 0x000ee8000c1ef900 */
[----:B---3--:R-:W-:Y:S01]  /*3af0*/  CCTL.IVALL ;  /* 0x00000000ff00798f */ /* 0x008fe20002000000 */
[----:B------:R-:W-:Y:S05]  /*3b00*/  YIELD ;  /* 0x0000000000007946 */ /* 0x000fea0003800000 */
[----:B------:R-:W-:-:S13]  /*3b10*/  ISETP.NE.AND P1, PT, R30, R37, PT ;  /* 0x000000251e00720c */ /* 0x000fda0003f25270 */
[----:B------:R-:W-:Y:S05]  /*3b20*/  @P1 BRA `(.L_x_2249) ;  /* 0xfffffffc00ec1947 */ /* 0x000fea000383ffff */
.L_x_2248:
        /* <DEDUP_REMOVED lines=16> */
.L_x_2251:
        /* <DEDUP_REMOVED lines=10> */
[--C-:B-1----:R-:W-:Y:S02]  /*3cd0*/  @!P5 IMAD.WIDE.U32 R34, R119, 0x8, R38.reuse ;  /* 0x000000087722d825 */ /* 0x102fe400078e0026 */
[----:B------:R-:W3:Y:S02]  /*3ce0*/  @!P6 LDG.E.64 R30, desc[UR6][R30.64] ;  /* 0x000000061e1ee981 */ /* 0x000ee4000c1e1b00 */
[----:B--2---:R-:W-:Y:S02]  /*3cf0*/  @!P4 IMAD.WIDE.U32 R36, R41, 0x8, R38 ;  /* 0x000000082924c825 */ /* 0x004fe400078e0026 */
[----:B------:R-:W2:Y:S04]  /*3d00*/  @!P5 LDG.E.64 R34, desc[UR6][R34.64] ;  /* 0x000000062222d981 */ /* 0x000ea8000c1e1b00 */
        /* <DEDUP_REMOVED lines=8> */
[----:B---3--:R-:W-:Y:S01]  /*3d90*/  @!P6 FADD.FTZ R32, R32, R30 ;  /* 0x0000001e2020e221 */ /* 0x008fe20000010000 */
[----:B------:R-:W-:Y:S01]  /*3da0*/  @!P6 FADD.FTZ R33, R33, R31 ;  /* 0x0000001f2121e221 */ /* 0x000fe20000010000 */
[----:B------:R-:W-:Y:S02]  /*3db0*/  ISETP.EQ.OR P6, PT, R105, UR8, P3 ;  /* 0x0000000869007c0c */ /* 0x000fe40009fc2670 */
[----:B--2---:R-:W-:Y:S01]  /*3dc0*/  @!P5 FADD.FTZ R32, R32, R34 ;  /* 0x000000222020d221 */ /* 0x004fe20000010000 */
        /* <DEDUP_REMOVED lines=36> */
.L_x_2250:
        /* <DEDUP_REMOVED lines=20> */
[-C--:B-1----:R-:W-:Y:S02]  /*4150*/  @!P5 IMAD R35, R30, R86.reuse, R107 ;  /* 0x000000561e23d224 */ /* 0x082fe400078e026b */
[----:B------:R-:W-:Y:S01]  /*4160*/  @!P4 IMAD.WIDE.U32 R30, R31, 0x8, R38 ;  /* 0x000000081f1ec825 */ /* 0x000fe200078e0026 */
[----:B------:R-:W0:Y:S03]  /*4170*/  @!P1 LDG.E.64 R28, desc[UR6][R28.64] ;  /* 0x000000061c1c9981 */ /* 0x000e26000c1e1b00 */
[----:B------:R-:W-:Y:S02]  /*4180*/  @!P6 IMAD R37, R34, R86, R107 ;  /* 0x000000562225e224 */ /* 0x000fe400078e026b */
[--C-:B------:R-:W-:Y:S01]  /*4190*/  @!P5 IMAD.WIDE.U32 R34, R35, 0x8, R38.reuse ;  /* 0x000000082322d825 */ /* 0x100fe200078e0026 */
[----:B------:R-:W3:Y:S03]  /*41a0*/  @!P4 LDG.E.64 R30, desc[UR6][R30.64] ;  /* 0x000000061e1ec981 */ /* 0x000ee6000c1e1b00 */
[----:B--2---:R-:W-:-:S02]  /*41b0*/  @!P6 IMAD.WIDE.U32 R36, R37, 0x8, R38 ;  /* 0x000000082524e825 */ /* 0x004fc400078e0026 */
[----:B------:R-:W2:Y:S04]  /*41c0*/  @!P5 LDG.E.64 R34, desc[UR6][R34.64] ;  /* 0x000000062222d981 */ /* 0x000ea8000c1e1b00 */
[----:B------:R-:W4:Y:S01]  /*41d0*/  @!P6 LDG.E.64 R36, desc[UR6][R36.64] ;  /* 0x000000062424e981 */ /* 0x000f22000c1e1b00 */
[----:B------:R-:W-:Y:S01]  /*41e0*/  IADD3 R40, PT, PT, R40, 0x4, RZ ;  /* 0x0000000428287810 */ /* 0x000fe20007ffe0ff */
[----:B0-----:R-:W-:Y:S01]  /*41f0*/  @!P1 FADD.FTZ R32, R32, R28 ;  /* 0x0000001c20209221 */ /* 0x001fe20000010000 */
[----:B------:R-:W-:-:S03]  /*4200*/  @!P1 FADD.FTZ R33, R33, R29 ;  /* 0x0000001d21219221 */ /* 0x000fc60000010000 */
[----:B---3--:R-:W-:Y:S01]  /*4210*/  @!P4 FADD.FTZ R32, R32, R30 ;  /* 0x0000001e2020c221 */ /* 0x008fe20000010000 */
[----:B------:R-:W-:-:S03]  /*4220*/  @!P4 FADD.FTZ R33, R33, R31 ;  /* 0x0000001f2121c221 */ /* 0x000fc60000010000 */
[----:B--2---:R-:W-:Y:S01]  /*4230*/  @!P5 FADD.FTZ R32, R32, R34 ;  /* 0x000000222020d221 */ /* 0x004fe20000010000 */
[----:B------:R-:W-:-:S03]  /*4240*/  @!P5 FADD.FTZ R33, R33, R35 ;  /* 0x000000232121d221 */ /* 0x000fc60000010000 */
[----:B----4-:R-:W-:Y:S01]  /*4250*/  @!P6 FADD.FTZ R32, R32, R36 ;  /* 0x000000242020e221 */ /* 0x010fe20000010000 */
[----:B------:R-:W-:-:S07]  /*4260*/  @!P6 FADD.FTZ R33, R33, R37 ;  /* 0x000000252121e221 */ /* 0x000fce0000010000 */
.L_x_2252:
        /* <DEDUP_REMOVED lines=19> */
.L_x_2253:
        /* <DEDUP_REMOVED lines=9> */
.L_x_2254:
[----:B------:R-:W-:Y:S05]  /*4430*/  BSYNC.RECONVERGENT B0 ;  /* 0x0000000000007941 */ /* 0x000fea0003800200 */
.L_x_2247:
[----:B------:R-:W4:Y:S01]  /*4440*/  S2UR UR5, SR_CgaCtaId ;  /* 0x00000000000579c3 */ /* 0x000f220000008800 */
[----:B------:R-:W5:Y:S01]  /*4450*/  LDCU UR8, c[0x0][0x414] ;  /* 0x00008280ff0877ac */ /* 0x000f620008000800 */
[----:B--2---:R-:W-:Y:S01]  /*4460*/  LOP3.LUT R36, R92, 0xffff, RZ, 0xc0, !PT ;  /* 0x0000ffff5c247812 */ /* 0x004fe200078ec0ff */
[----:B------:R-:W-:-:S03]  /*4470*/  UMOV UR4, 0x400 ;  /* 0x0000040000047882 */ /* 0x000fc60000000000 */
[----:B------:R-:W-:Y:S02]  /*4480*/  IADD3 R41, PT, PT, R111, R36, RZ ;  /* 0x000000246f297210 */ /* 0x000fe40007ffe0ff */
[----:B---3--:R-:W2:Y:S08]  /*4490*/  @P0 LDC.64 R28, c[0x0][0x388] ;  /* 0x0000e200ff1c0b82 */ /* 0x008eb00000000a00 */
[----:B-1----:R-:W1:Y:S01]  /*44a0*/  LDC.64 R34, c[0x0][0x398] ;  /* 0x0000e600ff227b82 */ /* 0x002e620000000a00 */
[----:B----4-:R-:W-:-:S07]  /*44b0*/  ULEA UR4, UR5, UR4, 0x18 ;  /* 0x0000000405047291 */ /* 0x010fce000f8ec0ff */
[----:B------:R-:W3:Y:S01]  /*44c0*/  LDC.64 R30, c[0x0][0x3a0] ;  /* 0x0000e800ff1e7b82 */ /* 0x000ee20000000a00 */
[----:B------:R-:W4:Y:S01]  /*44d0*/  LDCU UR5, c[0x0][0x404] ;  /* 0x00008080ff0577ac */ /* 0x000f220008000800 */
[----:B--2---:R-:W-:-:S04]  /*44e0*/  @P0 IMAD.WIDE R36, R109, 0x8, R28 ;  /* 0x000000086d240825 */ /* 0x004fc800078e021c */
[----:B-----5:R-:W-:Y:S01]  /*44f0*/  @P0 FMUL.FTZ R28, R32, UR8 ;  /* 0x00000008201c0c20 */ /* 0x020fe20008410000 */
[----:B------:R-:W-:Y:S01]  /*4500*/  @P0 FMUL.FTZ R29, R33, UR8 ;  /* 0x00000008211d0c20 */ /* 0x000fe20008410000 */
[----:B------:R0:W-:Y:S04]  /*4510*/  @!P3 STS.64 [UR4+0x90], R32 ;  /* 0x00009020ff00b988 */ /* 0x0001e80008000a04 */
[----:B------:R2:W-:Y:S01]  /*4520*/  @P0 STG.E.64 desc[UR6][R36.64], R28 ;  /* 0x0000001c24000986 */ /* 0x0005e2000c101b06 */
[C---:B-1----:R-:W-:Y:S01]  /*4530*/  IMAD.WIDE R38, R41.reuse, 0x2, R34 ;  /* 0x0000000229267825 */ /* 0x042fe200078e0222 */
[----:B------:R-:W-:Y:S03]  /*4540*/  BAR.SYNC.DEFER_BLOCKING 0x0 ;  /* 0x0000000000007b1d */ /* 0x000fe60000010000 */
[----:B---3--:R-:W-:-:S03]  /*4550*/  IMAD.WIDE R40, R41, 0x2, R30 ;  /* 0x0000000229287825 */ /* 0x008fc600078e021e */
[----:B------:R-:W3:Y:S04]  /*4560*/  LDG.E.U16 R43, desc[UR6][R38.64] ;  /* 0x00000006262b7981 */ /* 0x000ee8000c1e1500 */
[----:B------:R1:W5:Y:S04]  /*4570*/  LDG.E.U16 R44, desc[UR6][R38.64+0x2] ;  /* 0x00000206262c7981 */ /* 0x000368000c1e1500 */
[----:B------:R-:W5:Y:S04]  /*4580*/  LDG.E.U16 R46, desc[UR6][R40.64] ;  /* 0x00000006282e7981 */ /* 0x000f68000c1e1500 */
[----:B------:R1:W5:Y:S01]  /*4590*/  LDG.E.U16 R45, desc[UR6][R40.64+0x2] ;  /* 0x00000206282d7981 */ /* 0x000362000c1e1500 */
[----:B0-----:R-:W-:-:S02]  /*45a0*/  HFMA2 R32, -RZ, RZ, 1.875, 0 ;  /* 0x3f800000ff207431 */ /* 0x001fc400000001ff */
[----:B----4-:R-:W-:Y:S01]  /*45b0*/  IMAD R33, R105, UR5, R112 ;  /* 0x0000000569217c24 */ /* 0x010fe2000f8e0270 */
[----:B------:R-:W-:Y:S01]  /*45c0*/  BSSY.RECONVERGENT B0, `(.L_x_2255) ;  /* 0x000075d000007945 */ /* 0x000fe20003800200 */
[----:B------:R-:W0:Y:S01]  /*45d0*/  LDS.64 R30, [UR4+0x90] ;  /* 0x00009004ff1e7984 */ /* 0x000e220008000a00 */
[----:B------:R-:W4:Y:S02]  /*45e0*/  LDCU.U8 UR4, c[0x0][0x3fc] ;  /* 0x00007f80ff0477ac */ /* 0x000f240008000000 */
[C---:B------:R-:W-:Y:S02]  /*45f0*/  IADD3 R35, PT, PT, R33.reuse, 0x40, RZ ;  /* 0x0000004021237810 */ /* 0x040fe40007ffe0ff */
[C---:B--2---:R-:W-:Y:S02]  /*4600*/  IADD3 R36, PT, PT, R33.reuse, 0xa0, RZ ;  /* 0x000000a021247810 */ /* 0x044fe40007ffe0ff */
[C---:B------:R-:W-:Y:S02]  /*4610*/  IADD3 R37, PT, PT, R33.reuse, 0xd0, RZ ;  /* 0x000000d021257810 */ /* 0x040fe40007ffe0ff */
[----:B-1----:R-:W-:-:S02]  /*4620*/  IADD3 R38, PT, PT, R33, 0xe8, RZ ;  /* 0x000000e821267810 */ /* 0x002fc40007ffe0ff */
[----:B------:R-:W-:Y:S02]  /*4630*/  SHF.R.S32.HI R39, RZ, 0x1f, R35 ;  /* 0x0000001fff277819 */ /* 0x000fe40000011423 */
[----:B------:R-:W-:Y:S02]  /*4640*/  SHF.R.S32.HI R40, RZ, 0x1f, R36 ;  /* 0x0000001fff287819 */ /* 0x000fe40000011424 */
[----:B------:R-:W-:Y:S02]  /*4650*/  SHF.R.S32.HI R41, RZ, 0x1f, R37 ;  /* 0x0000001fff297819 */ /* 0x000fe40000011425 */
[----:B------:R-:W-:Y:S01]  /*4660*/  SHF.R.S32.HI R42, RZ, 0x1f, R38 ;  /* 0x0000001fff2a7819 */ /* 0x000fe20000011426 */
[----:B----4-:R-:W-:Y:S01]  /*4670*/  UISETP.NE.AND UP0, UPT, UR4, URZ, UPT ;  /* 0x000000ff0400728c */ /* 0x010fe2000bf05270 */
[----:B0-----:R-:W-:-:S04]  /*4680*/  FMUL.FTZ R34, R30, UR8 ;  /* 0x000000081e227c20 */ /* 0x001fc80008410000 */
[----:B------:R-:W-:-:S04]  /*4690*/  FMUL.FTZ R30, R34, R34 ;  /* 0x00000022221e7220 */ /* 0x000fc80000410000 */
[----:B------:R-:W-:-:S05]  /*46a0*/  FFMA.FTZ R30, R31, UR8, -R30 ;  /* 0x000000081f1e7c23 */ /* 0x000fca000801081e */
[----:B------:R-:W-:-:S13]  /*46b0*/  FSETP.GTU.FTZ.AND P1, PT, R30, RZ, PT ;  /* 0x000000ff1e00720b */ /* 0x000fda0003f3c000 */
[----:B------:R-:W0:Y:S02]  /*46c0*/  @P1 LDC R29, c[0x0][0x3a8] ;  /* 0x0000ea00ff1d1b82 */ /* 0x000e240000000800 */
[----:B0-----:R-:W-:-:S04]  /*46d0*/  @P1 FADD.FTZ R30, R30, R29 ;  /* 0x0000001d1e1e1221 */ /* 0x001fc80000010000 */
[----:B------:R0:W1:Y:S01]  /*46e0*/  @P1 MUFU.RSQ R32, R30 ;  /* 0x0000001e00201308 */ /* 0x0000620000001400 */
[----:B---3--:R-:W-:Y:S02]  /*46f0*/  SHF.L.U32 R43, R43, 0x10, RZ ;  /* 0x000000102b2b7819 */ /* 0x008fe400000006ff */
[----:B-----5:R-:W-:Y:S02]  /*4700*/  SHF.L.U32 R44, R44, 0x10, RZ ;  /* 0x000000102c2c7819 */ /* 0x020fe400000006ff */
[----:B------:R-:W-:Y:S02]  /*4710*/  SHF.L.U32 R46, R46, 0x10, RZ ;  /* 0x000000102e2e7819 */ /* 0x000fe400000006ff */
[----:B------:R-:W-:Y:S01]  /*4720*/  SHF.L.U32 R45, R45, 0x10, RZ ;  /* 0x000000102d2d7819 */ /* 0x000fe200000006ff */
[----:B01----:R-:W-:Y:S06]  /*4730*/  BRA.U UP0, `(.L_x_2256) ;  /* 0x0000003100107547 */ /* 0x003fec000b800000 */
[----:B------:R-:W0:Y:S01]  /*4740*/  LDCU.64 UR4, c[0x0][0x3e8] ;  /* 0x00007d00ff0477ac */ /* 0x000e220008000a00 */
[----:B------:R-:W-:Y:S01]  /*4750*/  SHF.R.S32.HI R28, RZ, 0x1f, R33 ;  /* 0x0000001fff1c7819 */ /* 0x000fe20000011421 */
[----:B------:R-:W-:Y:S01]  /*4760*/  BSSY.RECONVERGENT B1, `(.L_x_2257) ;  /* 0x000001c000017945 */ /* 0x000fe20003800200 */
[C---:B------:R-:W-:Y:S02]  /*4770*/  IADD3 R113, PT, PT, R33.reuse, 0x8, RZ ;  /* 0x0000000821717810 */ /* 0x040fe40007ffe0ff */
[C---:B------:R-:W-:Y:S02]  /*4780*/  IADD3 R111, PT, PT, R33.reuse, 0x10, RZ ;  /* 0x00000010216f7810 */ /* 0x040fe40007ffe0ff */
[----:B------:R-:W-:Y:S02]  /*4790*/  SHF.R.S32.HI R118, RZ, 0x1f, R113 ;  /* 0x0000001fff767819 */ /* 0x000fe40000011471 */
[C---:B------:R-:W-:Y:S02]  /*47a0*/  IADD3 R47, PT, PT, R33.reuse, 0x20, RZ ;  /* 0x00000020212f7810 */ /* 0x040fe40007ffe0ff */
[----:B0-----:R-:W-:-:S02]  /*47b0*/  ISETP.GE.U32.AND P1, PT, R33, UR4, PT ;  /* 0x0000000421007c0c */ /* 0x001fc4000bf26070 */
[----:B------:R-:W-:Y:S02]  /*47c0*/  ISETP.GE.U32.AND P2, PT, R113, UR4, PT ;  /* 0x0000000471007c0c */ /* 0x000fe4000bf46070 */
[----:B------:R-:W-:Y:S02]  /*47d0*/  ISETP.GE.AND.EX P1, PT, R28, UR5, PT, P1 ;  /* 0x000000051c007c0c */ /* 0x000fe4000bf26310 */
[----:B------:R-:W-:-:S11]  /*47e0*/  ISETP.GE.AND.EX P2, PT, R118, UR5, PT, P2 ;  /* 0x0000000576007c0c */ /* 0x000fd6000bf46320 */
[----:B------:R-:W-:Y:S05]  /*47f0*/  @P1 BRA `(.L_x_2258) ;  /* 0x0000000000481947 */ /* 0x000fea0003800000 */
[----:B------:R-:W0:Y:S01]  /*4800*/  LDCU.64 UR10, c[0x0][0x3e0] ;  /* 0x00007c00ff0a77ac */ /* 0x000e220008000a00 */
[----:B------:R-:W-:Y:S01]  /*4810*/  MOV R29, R117 ;  /* 0x00000075001d7202 */ /* 0x000fe20000000f00 */
[----:B------:R-:W-:Y:S01]  /*4820*/  FADD.FTZ R85, R85, -R34 ;  /* 0x8000002255557221 */ /* 0x000fe20000010000 */
[----:B------:R-:W1:Y:S03]  /*4830*/  LDCU.64 UR8, c[0x0][0x380] ;  /* 0x00007000ff0877ac */ /* 0x000e660008000a00 */
[----:B------:R-:W-:-:S04]  /*4840*/  FMUL.FTZ R85, R85, R32 ;  /* 0x0000002055557220 */ /* 0x000fc80000410000 */
[----:B------:R-:W-:Y:S01]  /*4850*/  FFMA.FTZ R85, R43, R85, R46 ;  /* 0x000000552b557223 */ /* 0x000fe2000001002e */
[----:B0-----:R-:W-:Y:S01]  /*4860*/  IMAD R30, R28, UR10, RZ ;  /* 0x0000000a1c1e7c24 */ /* 0x001fe2000f8e02ff */
[----:B------:R-:W-:-:S03]  /*4870*/  MOV R28, R114 ;  /* 0x00000072001c7202 */ /* 0x000fc60000000f00 */
[C---:B------:R-:W-:Y:S02]  /*4880*/  IMAD R31, R33.reuse, UR11, R30 ;  /* 0x0000000b211f7c24 */ /* 0x040fe4000f8e021e */
[----:B------:R-:W-:-:S05]  /*4890*/  IMAD.WIDE.U32 R28, R33, UR10, R28 ;  /* 0x0000000a211c7c25 */ /* 0x000fca000f8e001c */
[----:B------:R-:W-:Y:S01]  /*48a0*/  IADD3 R31, PT, PT, R29, R31, RZ ;  /* 0x0000001f1d1f7210 */ /* 0x000fe20007ffe0ff */
[----:B------:R-:W-:Y:S01]  /*48b0*/  FADD.FTZ R29, R82, -R34 ;  /* 0x80000022521d7221 */ /* 0x000fe20000010000 */
[----:B-1----:R-:W-:-:S03]  /*48c0*/  LEA R30, P1, R28, UR8, 0x1 ;  /* 0x000000081c1e7c11 */ /* 0x002fc6000f8208ff */
[----:B------:R-:W-:Y:S01]  /*48d0*/  FMUL.FTZ R29, R29, R32 ;  /* 0x000000201d1d7220 */ /* 0x000fe20000410000 */
[----:B------:R-:W-:-:S03]  /*48e0*/  LEA.HI.X R31, R28, UR9, R31, 0x1, P1 ;  /* 0x000000091c1f7c11 */ /* 0x000fc600088f0c1f */
[----:B------:R-:W-:-:S05]  /*48f0*/  FFMA.FTZ R28, R44, R29, R45 ;  /* 0x0000001d2c1c7223 */ /* 0x000fca000001002d */
[----:B------:R-:W-:-:S05]  /*4900*/  F2FP.BF16.F32.PACK_AB R29, R28, R85 ;  /* 0x000000551c1d723e */ /* 0x000fca00000010ff */
[----:B------:R0:W-:Y:S02]  /*4910*/  STG.E desc[UR6][R30.64], R29 ;  /* 0x0000001d1e007986 */ /* 0x0001e4000c101906 */
.L_x_2258:
[----:B------:R-:W-:Y:S05]  /*4920*/  BSYNC.RECONVERGENT B1 ;  /* 0x0000000000017941 */ /* 0x000fea0003800200 */
.L_x_2257:
[----:B------:R-:W-:Y:S04]  /*4930*/  BSSY.RECONVERGENT B1, `(.L_x_2259) ;  /* 0x0000014000017945 */ /* 0x000fe80003800200 */
[----:B------:R-:W-:Y:S05]  /*4940*/  @P2 BRA `(.L_x_2260) ;  /* 0x0000000000482947 */ /* 0x000fea0003800000 */
[----:B------:R-:W1:Y:S01]  /*4950*/  LDCU.64 UR8, c[0x0][0x3e0] ;  /* 0x00007c00ff0877ac */ /* 0x000e620008000a00 */
[----:B------:R-:W-:Y:S01]  /*4960*/  MOV R28, R114 ;  /* 0x00000072001c7202 */ /* 0x000fe20000000f00 */
[--C-:B------:R-:W-:Y:S01]  /*4970*/  FADD.FTZ R83, R83, -R34.reuse ;  /* 0x8000002253537221 */ /* 0x100fe20000010000 */
[----:B0-----:R-:W-:Y:S01]  /*4980*/  MOV R29, R117 ;  /* 0x00000075001d7202 */ /* 0x001fe20000000f00 */
        /* <DEDUP_REMOVED lines=14> */
.L_x_2260:
[----:B------:R-:W-:Y:S05]  /*4a70*/  BSYNC.RECONVERGENT B1 ;  /* 0x0000000000017941 */ /* 0x000fea0003800200 */
.L_x_2259:
[----:B------:R-:W-:Y:S01]  /*4a80*/  ISETP.GE.U32.AND P5, PT, R111, UR4, PT ;  /* 0x000000046f007c0c */ /* 0x000fe2000bfa6070 */
[----:B------:R-:W-:Y:S01]  /*4a90*/  BSSY.RECONVERGENT B1, `(.L_x_2261) ;  /* 0x0000025000017945 */ /* 0x000fe20003800200 */
[----:B------:R-:W-:Y:S02]  /*4aa0*/  SHF.R.S32.HI R28, RZ, 0x1f, R111 ;  /* 0x0000001fff1c7819 */ /* 0x000fe4000001146f */
[C---:B------:R-:W-:Y:S02]  /*4ab0*/  IADD3 R0, PT, PT, R33.reuse, 0x28, RZ ;  /* 0x0000002821007810 */ /* 0x040fe40007ffe0ff */
[----:B------:R-:W-:Y:S02]  /*4ac0*/  ISETP.GE.AND.EX P5, PT, R28, UR5, PT, P5 ;  /* 0x000000051c007c0c */ /* 0x000fe4000bfa6350 */
[----:B01----:R-:W-:Y:S02]  /*4ad0*/  IADD3 R30, PT, PT, R33, 0x30, RZ ;  /* 0x00000030211e7810 */ /* 0x003fe40007ffe0ff */
        /* <DEDUP_REMOVED lines=8> */
[----:B------:R-:W-:Y:S02]  /*4b60*/  ISETP.GE.AND.EX P2, PT, R103, UR5, PT, P2 ;  /* 0x0000000567007c0c */ /* 0x000fe4000bf46320 */
[----:B------:R-:W-:Y:S02]  /*4b70*/  ISETP.GE.AND.EX P1, PT, R83, UR5, PT, P1 ;  /* 0x0000000553007c0c */ /* 0x000fe4000bf26310 */
[----:B------:R-:W-:Y:S02]  /*4b80*/  ISETP.GE.AND.EX P6, PT, R31, UR5, PT, P6 ;  /* 0x000000051f007c0c */ /* 0x000fe4000bfc6360 */
[----:B------:R-:W-:Y:S02]  /*4b90*/  ISETP.GE.AND.EX P3, PT, R82, UR5, PT, P3 ;  /* 0x0000000552007c0c */ /* 0x000fe4000bf66330 */
[----:B------:R-:W-:Y:S01]  /*4ba0*/  ISETP.GE.AND.EX P4, PT, R101, UR5, PT, P4 ;  /* 0x0000000565007c0c */ /* 0x000fe2000bf86340 */
[----:B------:R-:W-:-:S12]  /*4bb0*/  @P5 BRA `(.L_x_2262) ;  /* 0x0000000000485947 */ /* 0x000fd80003800000 */
[----:B------:R-:W0:Y:S01]  /*4bc0*/  LDCU.64 UR8, c[0x0][0x3e0] ;  /* 0x00007c00ff0877ac */ /* 0x000e220008000a00 */
[--C-:B------:R-:W-:Y:S01]  /*4bd0*/  FADD.FTZ R29, R2, -R34.reuse ;  /* 0x80000022021d7221 */ /* 0x100fe20000010000 */
[----:B------:R-:W-:Y:S01]  /*4be0*/  FADD.FTZ R85, R3, -R34 ;  /* 0x8000002203557221 */ /* 0x000fe20000010000 */
[----:B------:R-:W-:Y:S01]  /*4bf0*/  MOV R2, R114 ;  /* 0x0000007200027202 */ /* 0x000fe20000000f00 */
[----:B------:R-:W1:Y:S01]  /*4c00*/  LDCU.64 UR10, c[0x0][0x380] ;  /* 0x00007000ff0a77ac */ /* 0x000e620008000a00 */
[----:B------:R-:W-:Y:S01]  /*4c10*/  MOV R3, R117 ;  /* 0x0000007500037202 */ /* 0x000fe20000000f00 */
[-C--:B------:R-:W-:Y:S01]  /*4c20*/  FMUL.FTZ R29, R29, R32.reuse ;  /* 0x000000201d1d7220 */ /* 0x080fe20000410000 */
[----:B------:R-:W-:-:S04]  /*4c30*/  FMUL.FTZ R85, R85, R32 ;  /* 0x0000002055557220 */ /* 0x000fc80000410000 */
[----:B------:R-:W-:Y:S01]  /*4c40*/  FFMA.FTZ R118, R44, R85, R45 ;  /* 0x000000552c767223 */ /* 0x000fe2000001002d */
        /* <DEDUP_REMOVED lines=9> */
.L_x_2262:
[----:B------:R-:W-:Y:S05]  /*4ce0*/  BSYNC.RECONVERGENT B1 ;  /* 0x0000000000017941 */ /* 0x000fea0003800200 */
.L_x_2261:
[----:B------:R-:W-:Y:S01]  /*4cf0*/  BSSY.RECONVERGENT B1, `(.L_x_2263) ;  /* 0x0000016000017945 */ /* 0x000fe20003800200 */
[C---:B0-----:R-:W-:Y:S02]  /*4d00*/  IADD3 R28, PT, PT, R33.reuse, 0x50, RZ ;  /* 0x00000050211c7810 */ /* 0x041fe40007ffe0ff */
[----:B------:R-:W-:Y:S01]  /*4d10*/  IADD3 R29, PT, PT, R33, 0x58, RZ ;  /* 0x00000058211d7810 */ /* 0x000fe20007ffe0ff */
        /* <DEDUP_REMOVED lines=19> */
.L_x_2264:
[----:B------:R-:W-:Y:S05]  /*4e50*/  BSYNC.RECONVERGENT B1 ;  /* 0x0000000000017941 */ /* 0x000fea0003800200 */
.L_x_2263:
        /* <DEDUP_REMOVED lines=20> */
.L_x_2266:
[----:B------:R-:W-:Y:S05]  /*4fa0*/  BSYNC.RECONVERGENT B1 ;  /* 0x0000000000017941 */ /* 0x000fea0003800200 */
.L_x_2265:
[----:B------:R-:W-:Y:S04]  /*4fb0*/  BSSY.RECONVERGENT B1, `(.L_x_2267) ;  /* 0x0000014000017945 */ /* 0x000fe80003800200 */
[----:B------:R-:W-:Y:S05]  /*4fc0*/  @P6 BRA `(.L_x_2268) ;  /* 0x0000000000486947 */ /* 0x000fea0003800000 */
[----:B------:R-:W2:Y:S01]  /*4fd0*/  LDCU.64 UR8, c[0x0][0x3e0] ;  /* 0x00007c00ff0877ac */ /* 0x000ea20008000a00 */
[----:B------:R-:W-:Y:S01]  /*4fe0*/  MOV R2, R114 ;  /* 0x0000007200027202 */ /* 0x000fe20000000f00 */
[--C-:B------:R-:W-:Y:S01]  /*4ff0*/  FADD.FTZ R9, R9, -R34.reuse ;  /* 0x8000002209097221 */ /* 0x100fe20000010000 */
[----:B01----:R-:W-:Y:S01]  /*5000*/  MOV R3, R117 ;  /* 0x0000007500037202 */ /* 0x003fe20000000f00 */
[----:B------:R-:W0:Y:S01]  /*5010*/  LDCU.64 UR10, c[0x0][0x380] ;  /* 0x00007000ff0a77ac */ /* 0x000e220008000a00 */
[----:B------:R-:W-:Y:S01]  /*5020*/  FADD.FTZ R5, R8, -R34 ;  /* 0x8000002208057221 */ /* 0x000fe20000010000 */
[----:B------:R-:W-:-:S03]  /*5030*/  FMUL.FTZ R9, R9, R32 ;  /* 0x0000002009097220 */ /* 0x000fc60000410000 */
[----:B------:R-:W-:Y:S01]  /*5040*/  FMUL.FTZ R5, R5, R32 ;  /* 0x0000002005057220 */ /* 0x000fe20000410000 */
[----:B------:R-:W-:Y:S01]  /*5050*/  FFMA.FTZ R9, R43, R9, R46 ;  /* 0x000000092b097223 */ /* 0x000fe2000001002e */
        /* <DEDUP_REMOVED lines=9> */
.L_x_2268:
[----:B------:R-:W-:Y:S05]  /*50f0*/  BSYNC.RECONVERGENT B1 ;  /* 0x0000000000017941 */ /* 0x000fea0003800200 */
.L_x_2267:
[----:B------:R-:W-:Y:S04]  /*5100*/  BSSY.RECONVERGENT B1, `(.L_x_2269) ;  /* 0x0000014000017945 */ /* 0x000fe80003800200 */
[----:B------:R-:W-:Y:S05]  /*5110*/  @P3 BRA `(.L_x_2270) ;  /* 0x0000000000483947 */ /* 0x000fea0003800000 */
[----:B------:R-:W3:Y:S01]  /*5120*/  LDCU.64 UR8, c[0x0][0x3e0] ;  /* 0x00007c00ff0877ac */ /* 0x000ee20008000a00 */
[----:B------:R-:W-:Y:S01]  /*5130*/  MOV R2, R114 ;  /* 0x0000007200027202 */ /* 0x000fe20000000f00 */
[--C-:B012---:R-:W-:Y:S01]  /*5140*/  FADD.FTZ R5, R10, -R34.reuse ;  /* 0x800000220a057221 */ /* 0x107fe20000010000 */
[----:B------:R-:W-:Y:S01]  /*5150*/  MOV R3, R117 ;  /* 0x0000007500037202 */ /* 0x000fe20000000f00 */
        /* <DEDUP_REMOVED lines=14> */
.L_x_2270:
[----:B------:R-:W-:Y:S05]  /*5240*/  BSYNC.RECONVERGENT B1 ;  /* 0x0000000000017941 */ /* 0x000fea0003800200 */
.L_x_2269:
        /* <DEDUP_REMOVED lines=20> */
.L_x_2272:
[----:B------:R-:W-:Y:S05]  /*5390*/  BSYNC.RECONVERGENT B1 ;  /* 0x0000000000017941 */ /* 0x000fea0003800200 */
.L_x_2271:
        /* <DEDUP_REMOVED lines=38> */
.L_x_2274:
[----:B------:R-:W-:Y:S05]  /*5600*/  BSYNC.RECONVERGENT B1 ;  /* 0x0000000000017941 */ /* 0x000fea0003800200 */
.L_x_2273:
        /* <DEDUP_REMOVED lines=20> */
.L_x_2276:
[----:B------:R-:W-:Y:S05]  /*5750*/  BSYNC.RECONVERGENT B1 ;  /* 0x0000000000017941 */ /* 0x000fea0003800200 */
.L_x_2275:
        /* <DEDUP_REMOVED lines=9> */
[----:B------:R-:W-:-:S04]  /*57f0*/  FMUL.FTZ R19, R19, R32 ;  /* 0x0000002013137220 */ /* 0x000fc80000410000 */
[----:B------:R-:W-:Y:S01]  /*5800*/  FFMA.FTZ R19, R44, R19, R45 ;  /* 0x000000132c137223 */ /* 0x000fe2000001002d */
[----:B-----5:R-:W-:Y:S02]  /*5810*/  IMAD R11, R10, UR8, RZ ;  /* 0x000000080a0b7c24 */ /* 0x020fe4000f8e02ff */
[----:B------:R-:W-:Y:S01]  /*5820*/  FFMA.FTZ R10, R43, R5, R46 ;  /* 0x000000052b0a7223 */ /* 0x000fe2000001002e */
[----:B------:R-:W-:-:S04]  /*5830*/  IMAD.WIDE.U32 R2, R28, UR8, R2 ;  /* 0x000000081c027c25 */ /* 0x000fc8000f8e0002 */
[----:B------:R-:W-:Y:S01]  /*5840*/  IMAD R11, R28, UR9, R11 ;  /* 0x000000091c0b7c24 */ /* 0x000fe2000f8e020b */
[----:B0-----:R-:W-:-:S04]  /*5850*/  LEA R4, P1, R2, UR10, 0x1 ;  /* 0x0000000a02047c11 */ /* 0x001fc8000f8208ff */
[----:B------:R-:W-:Y:S02]  /*5860*/  IADD3 R11, PT, PT, R3, R11, RZ ;  /* 0x0000000b030b7210 */ /* 0x000fe40007ffe0ff */
[----:B------:R-:W-:Y:S02]  /*5870*/  F2FP.BF16.F32.PACK_AB R3, R19, R10 ;  /* 0x0000000a1303723e */ /* 0x000fe400000010ff */
[----:B------:R-:W-:-:S05]  /*5880*/  LEA.HI.X R5, R2, UR11, R11, 0x1, P1 ;  /* 0x0000000b02057c11 */ /* 0x000fca00088f0c0b */
[----:B------:R0:W-:Y:S02]  /*5890*/  STG.E desc[UR6][R4.64], R3 ;  /* 0x0000000304007986 */ /* 0x0001e4000c101906 */
.L_x_2278:
[----:B------:R-:W-:Y:S05]  /*58a0*/  BSYNC.RECONVERGENT B1 ;  /* 0x0000000000017941 */ /* 0x000fea0003800200 */
.L_x_2277:
        /* <DEDUP_REMOVED lines=20> */
.L_x_2280:
[----:B------:R-:W-:Y:S05]  /*59f0*/  BSYNC.RECONVERGENT B1 ;  /* 0x0000000000017941 */ /* 0x000fea0003800200 */
.L_x_2279:
        /* <DEDUP_REMOVED lines=20> */
.L_x_2282:
[----:B------:R-:W-:Y:S05]  /*5b40*/  BSYNC.RECONVERGENT B1 ;  /* 0x0000000000017941 */ /* 0x000fea0003800200 */
.L_x_2281:
        /* <DEDUP_REMOVED lines=10> */
[----:B------:R-:W-:Y:S01]  /*5bf0*/  FFMA.FTZ R25, R43, R25, R46 ;  /* 0x000000192b197223 */ /* 0x000fe2000001002e */
[----:B-----5:R-:W-:Y:S02]  /*5c00*/  IMAD R9, R6, UR8, RZ ;  /* 0x0000000806097c24 */ /* 0x020fe4000f8e02ff */
        /* <DEDUP_REMOVED lines=8> */
.L_x_2284:
[----:B------:R-:W-:Y:S05]  /*5c90*/  BSYNC.RECONVERGENT B1 ;  /* 0x0000000000017941 */ /* 0x000fea0003800200 */
.L_x_2283:
[----:B------:R-:W-:Y:S01]  /*5ca0*/  ISETP.GE.U32.AND P5, PT, R7, UR4, PT ;  /* 0x0000000407007c0c */ /* 0x000fe2000bfa6070 */
[----:B------:R-:W-:Y:S01]  /*5cb0*/  BSSY.RECONVERGENT B1, `(.L_x_2285) ;  /* 0x000002b000017945 */ /* 0x000fe20003800200 */
[----:B01234-:R-:W-:Y:S02]  /*5cc0*/  SHF.R.S32.HI R4, RZ, 0x1f, R7 ;  /* 0x0000001fff047819 */ /* 0x01ffe40000011407 */
        /* <DEDUP_REMOVED lines=9> */
[----:B------:R-:W-:-:S02]  /*5d60*/  ISETP.GE.U32.AND P4, PT, R9, UR4, PT ;  /* 0x0000000409007c0c */ /* 0x000fc4000bf86070 */
        /* <DEDUP_REMOVED lines=31> */
.L_x_2286:
[----:B------:R-:W-:Y:S05]  /*5f60*/  BSYNC.RECONVERGENT B1 ;  /* 0x0000000000017941 */ /* 0x000fea0003800200 */
.L_x_2285:
        /* <DEDUP_REMOVED lines=10> */
[----:B------:R-:W-:Y:S01]  /*6010*/  FFMA.FTZ R49, R43, R49, R46 ;  /* 0x000000312b317223 */ /* 0x000fe2000001002e */
[----:B-1----:R-:W-:Y:S02]  /*6020*/  IMAD R19, R19, UR8, RZ ;  /* 0x0000000813137c24 */ /* 0x002fe4000f8e02ff */
        /* <DEDUP_REMOVED lines=8> */
.L_x_2288:
[----:B------:R-:W-:Y:S05]  /*60b0*/  BSYNC.RECONVERGENT B1 ;  /* 0x0000000000017941 */ /* 0x000fea0003800200 */
.L_x_2287:
        /* <DEDUP_REMOVED lines=20> */
.L_x_2290:
[----:B------:R-:W-:Y:S05]  /*6200*/  BSYNC.RECONVERGENT B1 ;  /* 0x0000000000017941 */ /* 0x000fea0003800200 */
.L_x_2289:
        /* <DEDUP_REMOVED lines=20> */
.L_x_2292:
[----:B------:R-:W-:Y:S05]  /*6350*/  BSYNC.RECONVERGENT B1 ;  /* 0x0000000000017941 */ /* 0x000fea0003800200 */
.L_x_2291:
[----:B------:R-:W-:Y:S04]  /*6360*/  BSSY.RECONVERGENT B1, `(.L_x_2293) ;  /* 0x0000014000017945 */ /* 0x000fe80003800200 */
[----:B------:R-:W-:Y:S05]  /*6370*/  @P3 BRA `(.L_x_2294) ;  /* 0x0000000000483947 */ /* 0x000fea0003800000 */
[----:B------:R-:W4:Y:S01]  /*6380*/  LDCU.64 UR8, c[0x0][0x3e0] ;  /* 0x00007c00ff0877ac */ /* 0x000f220008000a00 */
[----:B------:R-:W-:Y:S01]  /*6390*/  MOV R2, R114 ;  /* 0x0000007200027202 */ /* 0x000fe20000000f00 */
[--C-:B0123--:R-:W-:Y:S01]  /*63a0*/  FADD.FTZ R5, R54, -R34.reuse ;  /* 0x8000002236057221 */ /* 0x10ffe20000010000 */
[----:B------:R-:W-:Y:S01]  /*63b0*/  MOV R3, R117 ;  /* 0x0000007500037202 */ /* 0x000fe20000000f00 */
        /* <DEDUP_REMOVED lines=14> */
.L_x_2294:
[----:B------:R-:W-:Y:S05]  /*64a0*/  BSYNC.RECONVERGENT B1 ;  /* 0x0000000000017941 */ /* 0x000fea0003800200 */
.L_x_2293:
        /* <DEDUP_REMOVED lines=20> */
.L_x_2296:
[----:B------:R-:W-:Y:S05]  /*65f0*/  BSYNC.RECONVERGENT B1 ;  /* 0x0000000000017941 */ /* 0x000fea0003800200 */
.L_x_2295:
[----:B------:R-:W-:Y:S01]  /*6600*/  ISETP.GE.U32.AND P5, PT, R36, UR4, PT ;  /* 0x0000000424007c0c */ /* 0x000fe2000bfa6070 */
[----:B------:R-:W-:Y:S01]  /*6610*/  BSSY.RECONVERGENT B1, `(.L_x_2297) ;  /* 0x0000023000017945 */ /* 0x000fe20003800200 */
[----:B------:R-:W-:Y:S02]  /*6620*/  ISETP.GE.U32.AND P2, PT, R0, UR4, PT ;  /* 0x0000000400007c0c */ /* 0x000fe4000bf46070 */
[----:B------:R-:W-:Y:S02]  /*6630*/  ISETP.GE.AND.EX P5, PT, R40, UR5, PT, P5 ;  /* 0x0000000528007c0c */ /* 0x000fe4000bfa6350 */
[----:B------:R-:W-:Y:S02]  /*6640*/  ISETP.GE.U32.AND P1, PT, R102, UR4, PT ;  /* 0x0000000466007c0c */ /* 0x000fe4000bf26070 */
[----:B------:R-:W-:Y:S02]  /*6650*/  ISETP.GE.U32.AND P6, PT, R100, UR4, PT ;  /* 0x0000000464007c0c */ /* 0x000fe4000bfc6070 */
[----:B------:R-:W-:-:S02]  /*6660*/  ISETP.GE.U32.AND P3, PT, R6, UR4, PT ;  /* 0x0000000406007c0c */ /* 0x000fc4000bf66070 */
[----:B------:R-:W-:Y:S02]  /*6670*/  SHF.R.S32.HI R11, RZ, 0x1f, R0 ;  /* 0x0000001fff0b7819 */ /* 0x000fe40000011400 */
[----:B------:R-:W-:Y:S02]  /*6680*/  ISETP.GE.U32.AND P4, PT, R98, UR4, PT ;  /* 0x0000000462007c0c */ /* 0x000fe4000bf86070 */
[----:B------:R-:W-:Y:S02]  /*6690*/  SHF.R.S32.HI R8, RZ, 0x1f, R6 ;  /* 0x0000001fff087819 */ /* 0x000fe40000011406 */
[----:B------:R-:W-:Y:S02]  /*66a0*/  IADD3 R7, PT, PT, R33, 0xe0, RZ ;  /* 0x000000e021077810 */ /* 0x000fe40007ffe0ff */
[----:B------:R-:W-:Y:S02]  /*66b0*/  ISETP.GE.AND.EX P2, PT, R11, UR5, PT, P2 ;  /* 0x000000050b007c0c */ /* 0x000fe4000bf46320 */
[----:B------:R-:W-:-:S02]  /*66c0*/  ISETP.GE.AND.EX P1, PT, R95, UR5, PT, P1 ;  /* 0x000000055f007c0c */ /* 0x000fc4000bf26310 */
[----:B------:R-:W-:Y:S02]  /*66d0*/  ISETP.GE.AND.EX P6, PT, R93, UR5, PT, P6 ;  /* 0x000000055d007c0c */ /* 0x000fe4000bfc6360 */
[----:B------:R-:W-:Y:S02]  /*66e0*/  ISETP.GE.AND.EX P3, PT, R8, UR5, PT, P3 ;  /* 0x0000000508007c0c */ /* 0x000fe4000bf66330 */
[----:B------:R-:W-:Y:S02]  /*66f0*/  ISETP.GE.AND.EX P4, PT, R91, UR5, PT, P4 ;  /* 0x000000055b007c0c */ /* 0x000fe4000bf86340 */
[----:B------:R-:W-:Y:S01]  /*6700*/  IADD3 R33, PT, PT, R33, 0xf0, RZ ;  /* 0x000000f021217810 */ /* 0x000fe20007ffe0ff */
[----:B------:R-:W-:Y:S10]  /*6710*/  @P5 BRA `(.L_x_2298) ;  /* 0x0000000000485947 */ /* 0x000ff40003800000 */
        /* <DEDUP_REMOVED lines=18> */
.L_x_2298:
[----:B------:R-:W-:Y:S05]  /*6840*/  BSYNC.RECONVERGENT B1 ;  /* 0x0000000000017941 */ /* 0x000fea0003800200 */
.L_x_2297:
        /* <DEDUP_REMOVED lines=20> */
.L_x_2300:
[----:B------:R-:W-:Y:S05]  /*6990*/  BSYNC.RECONVERGENT B1 ;  /* 0x0000000000017941 */ /* 0x000fea0003800200 */
.L_x_2299:
        /* <DEDUP_REMOVED lines=20> */
.L_x_2302:
[----:B------:R-:W-:Y:S05]  /*6ae0*/  BSYNC.RECONVERGENT B1 ;  /* 0x0000000000017941 */ /* 0x000fea0003800200 */
.L_x_2301:
        /* <DEDUP_REMOVED lines=20> */
.L_x_2304:
[----:B------:R-:W-:Y:S05]  /*6c30*/  BSYNC.RECONVERGENT B1 ;  /* 0x0000000000017941 */ /* 0x000fea0003800200 */
.L_x_2303:
        /* <DEDUP_REMOVED lines=20> */
.L_x_2306:
[----:B------:R-:W-:Y:S05]  /*6d80*/  BSYNC.RECONVERGENT B1 ;  /* 0x0000000000017941 */ /* 0x000fea0003800200 */
.L_x_2305:
        /* <DEDUP_REMOVED lines=20> */
.L_x_2308:
[----:B------:R-:W-:Y:S05]  /*6ed0*/  BSYNC.RECONVERGENT B1 ;  /* 0x0000000000017941 */ /* 0x000fea0003800200 */
.L_x_2307:
[----:B------:R-:W-:Y:S01]  /*6ee0*/  ISETP.GE.U32.AND P5, PT, R37, UR4, PT ;  /* 0x0000000425007c0c */ /* 0x000fe2000bfa6070 */
        /* <DEDUP_REMOVED lines=8> */
[----:B------:R-:W-:Y:S02]  /*6f70*/  SHF.R.S32.HI R10, RZ, 0x1f, R33 ;  /* 0x0000001fff0a7819 */ /* 0x000fe40000011421 */
[----:B------:R-:W-:Y:S02]  /*6f80*/  ISETP.GE.AND.EX P2, PT, R89, UR5, PT, P2 ;  /* 0x0000000559007c0c */ /* 0x000fe4000bf46320 */
[----:B------:R-:W-:Y:S02]  /*6f90*/  ISETP.GE.AND.EX P1, PT, R8, UR5, PT, P1 ;  /* 0x0000000508007c0c */ /* 0x000fe4000bf26310 */
[----:B------:R-:W-:-:S02]  /*6fa0*/  ISETP.GE.AND.EX P6, PT, R42, UR5, PT, P6 ;  /* 0x000000052a007c0c */ /* 0x000fc4000bfc6360 */
[----:B------:R-:W-:Y:S02]  /*6fb0*/  ISETP.GE.AND.EX P3, PT, R10, UR5, PT, P3 ;  /* 0x000000050a007c0c */ /* 0x000fe4000bf66330 */
[----:B------:R-:W-:Y:S01]  /*6fc0*/  ISETP.GE.AND.EX P4, PT, R87, UR5, PT, P4 ;  /* 0x0000000557007c0c */ /* 0x000fe2000bf86340 */
[----:B------:R-:W-:-:S12]  /*6fd0*/  @P5 BRA `(.L_x_2310) ;  /* 0x0000000000485947 */ /* 0x000fd80003800000 */
        /* <DEDUP_REMOVED lines=18> */
.L_x_2310:
[----:B------:R-:W-:Y:S05]  /*7100*/  BSYNC.RECONVERGENT B1 ;  /* 0x0000000000017941 */ /* 0x000fea0003800200 */
.L_x_2309:
        /* <DEDUP_REMOVED lines=20> */
.L_x_2312:
[----:B------:R-:W-:Y:S05]  /*7250*/  BSYNC.RECONVERGENT B1 ;  /* 0x0000000000017941 */ /* 0x000fea0003800200 */
.L_x_2311:
        /* <DEDUP_REMOVED lines=20> */
.L_x_2314:
[----:B------:R-:W-:Y:S05]  /*73a0*/  BSYNC.RECONVERGENT B1 ;  /* 0x0000000000017941 */ /* 0x000fea0003800200 */
.L_x_2313:
        /* <DEDUP_REMOVED lines=20> */
.L_x_2316:
[----:B------:R-:W-:Y:S05]  /*74f0*/  BSYNC.RECONVERGENT B1 ;  /* 0x0000000000017941 */ /* 0x000fea0003800200 */
.L_x_2315:
        /* <DEDUP_REMOVED lines=20> */
.L_x_2318:
[----:B------:R-:W-:Y:S05]  /*7640*/  BSYNC.RECONVERGENT B1 ;  /* 0x0000000000017941 */ /* 0x000fea0003800200 */
.L_x_2317:
[----:B------:R-:W-:Y:S05]  /*7650*/  @P4 BRA `(.L_x_2319) ;  /* 0x00000044004c4947 */ /* 0x000fea0003800000 */
[----:B------:R-:W5:Y:S01]  /*7660*/  LDCU.64 UR4, c[0x0][0x3e0] ;  /* 0x00007c00ff0477ac */ /* 0x000f620008000a00 */
[----:B------:R-:W-:Y:S01]  /*7670*/  MOV R115, R117 ;  /* 0x0000007500737202 */ /* 0x000fe20000000f00 */
[--C-:B------:R-:W-:Y:S01]  /*7680*/  FADD.FTZ R81, R81, -R34.reuse ;  /* 0x8000002251517221 */ /* 0x100fe20000010000 */
[----:B01234-:R-:W-:Y:S01]  /*7690*/  FADD.FTZ R3, R80, -R34 ;  /* 0x8000002250037221 */ /* 0x01ffe20000010000 */
[----:B------:R-:W0:Y:S02]  /*76a0*/  LDCU.64 UR8, c[0x0][0x380] ;  /* 0x00007000ff0877ac */ /* 0x000e240008000a00 */
[-C--:B------:R-:W-:Y:S01]  /*76b0*/  FMUL.FTZ R81, R81, R32.reuse ;  /* 0x0000002051517220 */ /* 0x080fe20000410000 */
[----:B------:R-:W-:-:S04]  /*76c0*/  FMUL.FTZ R3, R3, R32 ;  /* 0x0000002003037220 */ /* 0x000fc80000410000 */
        /* <DEDUP_REMOVED lines=9> */
[----:B------:R0:W-:Y:S01]  /*7760*/  STG.E desc[UR6][R2.64], R5 ;  /* 0x0000000502007986 */ /* 0x0001e2000c101906 */
[----:B------:R-:W-:Y:S05]  /*7770*/  BRA `(.L_x_2319) ;  /* 0x0000004400047947 */ /* 0x000fea0003800000 */
.L_x_2256:
        /* <DEDUP_REMOVED lines=12> */
[--C-:B------:R-:W-:Y:S01]  /*7840*/  FADD.FTZ R85, R85, -R34.reuse ;  /* 0x8000002255557221 */ /* 0x100fe20000010000 */
[----:B------:R-:W-:Y:S01]  /*7850*/  FADD.FTZ R31, R82, -R34 ;  /* 0x80000022521f7221 */ /* 0x000fe20000010000 */
[----:B------:R-:W0:Y:S02]  /*7860*/  LDCU.64 UR8, c[0x0][0x3e0] ;  /* 0x00007c00ff0877ac */ /* 0x000e240008000a00 */
        /* <DEDUP_REMOVED lines=20> */
[----:B0-----:R-:W-:Y:S01]  /*79b0*/  FMUL.FTZ R120, R28, R119 ;  /* 0x000000771c787220 */ /* 0x001fe20000410000 */
[----:B-1----:R-:W-:-:S04]  /*79c0*/  LEA R28, P1, R30, UR10, 0x1 ;  /* 0x0000000a1e1c7c11 */ /* 0x002fc8000f8208ff */
[----:B------:R-:W-:Y:S02]  /*79d0*/  LEA.HI.X R29, R30, UR11, R121, 0x1, P1 ;  /* 0x0000000b1e1d7c11 */ /* 0x000fe400088f0c79 */
[----:B------:R-:W-:-:S05]  /*79e0*/  F2FP.BF16.F32.PACK_AB R85, R120, R85 ;  /* 0x000000557855723e */ /* 0x000fca00000010ff */
[----:B------:R0:W-:Y:S02]  /*79f0*/  STG.E desc[UR6][R28.64], R85 ;  /* 0x000000551c007986 */ /* 0x0001e4000c101906 */
.L_x_2321:
[----:B------:R-:W-:Y:S05]  /*7a00*/  BSYNC.RECONVERGENT B1 ;  /* 0x0000000000017941 */ /* 0x000fea0003800200 */
.L_x_2320:
        /* <DEDUP_REMOVED lines=21> */
[----:B------:R-:W-:Y:S01]  /*7b60*/  MUFU.RCP R119, R119 ;  /* 0x0000007700777308 */ /* 0x000fe20000001000 */
[----:B0-----:R-:W-:-:S07]  /*7b70*/  FADD.FTZ R82, R29, 1 ;  /* 0x3f8000001d527421 */ /* 0x001fce0000010000 */
[----:B------:R-:W0:Y:S02]  /*7b80*/  MUFU.RCP R83, R82 ;  /* 0x0000005200537308 */ /* 0x000e240000001000 */
[----:B0-----:R-:W-:Y:S01]  /*7b90*/  FMUL.FTZ R83, R0, R83 ;  /* 0x0000005300537220 */ /* 0x001fe20000410000 */
[----:B------:R-:W-:Y:S01]  /*7ba0*/  FMUL.FTZ R0, R28, R119 ;  /* 0x000000771c007220 */ /* 0x000fe20000410000 */
[----:B-1----:R-:W-:-:S04]  /*7bb0*/  LEA R28, P1, R30, UR10, 0x1 ;  /* 0x0000000a1e1c7c11 */ /* 0x002fc8000f8208ff */
[----:B------:R-:W-:Y:S02]  /*7bc0*/  LEA.HI.X R29, R30, UR11, R113, 0x1, P1 ;  /* 0x0000000b1e1d7c11 */ /* 0x000fe400088f0c71 */
[----:B------:R-:W-:-:S05]  /*7bd0*/  F2FP.BF16.F32.PACK_AB R83, R0, R83 ;  /* 0x000000530053723e */ /* 0x000fca00000010ff */
[----:B------:R1:W-:Y:S02]  /*7be0*/  STG.E desc[UR6][R28.64], R83 ;  /* 0x000000531c007986 */ /* 0x0003e4000c101906 */
.L_x_2323:
[----:B------:R-:W-:Y:S05]  /*7bf0*/  BSYNC.RECONVERGENT B1 ;  /* 0x0000000000017941 */ /* 0x000fea0003800200 */
.L_x_2322:
[----:B------:R-:W-:Y:S01]  /*7c00*/  ISETP.GE.U32.AND P5, PT, R111, UR4, PT ;  /* 0x000000046f007c0c */ /* 0x000fe2000bfa6070 */
[----:B------:R-:W-:Y:S01]  /*7c10*/  BSSY.RECONVERGENT B1, `(.L_x_2324) ;  /* 0x000002d000017945 */ /* 0x000fe20003800200 */
[----:B01----:R-:W-:Y:S02]  /*7c20*/  SHF.R.S32.HI R28, RZ, 0x1f, R111 ;  /* 0x0000001fff1c7819 */ /* 0x003fe4000001146f */
[C---:B------:R-:W-:Y:S02]  /*7c30*/  IADD3 R0, PT, PT, R33.reuse, 0x28, RZ ;  /* 0x0000002821007810 */ /* 0x040fe40007ffe0ff */
[----:B------:R-:W-:Y:S02]  /*7c40*/  ISETP.GE.AND.EX P5, PT, R28, UR5, PT, P5 ;  /* 0x000000051c007c0c */ /* 0x000fe4000bfa6350 */
[----:B------:R-:W-:Y:S02]  /*7c50*/  IADD3 R30, PT, PT, R33, 0x30, RZ ;  /* 0x00000030211e7810 */ /* 0x000fe40007ffe0ff */
[----:B------:R-:W-:-:S02]  /*7c60*/  ISETP.GE.U32.AND P1, PT, R110, UR4, PT ;  /* 0x000000046e007c0c */ /* 0x000fc4000bf26070 */
[----:B------:R-:W-:Y:S02]  /*7c70*/  ISETP.GE.U32.AND P6, PT, R47, UR4, PT ;  /* 0x000000042f007c0c */ /* 0x000fe4000bfc6070 */
[----:B------:R-:W-:Y:S02]  /*7c80*/  ISETP.GE.U32.AND P3, PT, R0, UR4, PT ;  /* 0x0000000400007c0c */ /* 0x000fe4000bf66070 */
[----:B------:R-:W-:Y:S02]  /*7c90*/  ISETP.GE.U32.AND P4, PT, R30, UR4, PT ;  /* 0x000000041e007c0c */ /* 0x000fe4000bf86070 */
[----:B------:R-:W-:Y:S02]  /*7ca0*/  SHF.R.S32.HI R83, RZ, 0x1f, R47 ;  /* 0x0000001fff537819 */ /* 0x000fe4000001142f */
[----:B------:R-:W-:Y:S02]  /*7cb0*/  SHF.R.S32.HI R31, RZ, 0x1f, R0 ;  /* 0x0000001fff1f7819 */ /* 0x000fe40000011400 */
[----:B------:R-:W-:-:S02]  /*7cc0*/  SHF.R.S32.HI R82, RZ, 0x1f, R30 ;  /* 0x0000001fff527819 */ /* 0x000fc4000001141e */
        /* <DEDUP_REMOVED lines=16> */
[----:B0-----:R-:W-:-:S04]  /*7dd0*/  IMAD R28, R28, UR8, RZ ;  /* 0x000000081c1c7c24 */ /* 0x001fc8000f8e02ff */
[----:B------:R-:W-:Y:S01]  /*7de0*/  IMAD R121, R111, UR9, R28 ;  /* 0x000000096f797c24 */ /* 0x000fe2000f8e021c */
[----:B------:R-:W-:Y:S02]  /*7df0*/  MOV R28, R114 ;  /* 0x00000072001c7202 */ /* 0x000fe40000000f00 */
[----:B------:R-:W0:Y:S01]  /*7e00*/  MUFU.EX2 R29, R29 ;  /* 0x0000001d001d7308 */ /* 0x000e220000000800 */
[----:B--2---:R-:W-:-:S07]  /*7e10*/  FADD.FTZ R119, R113, 1 ;  /* 0x3f80000071777421 */ /* 0x004fce0000010000 */
[----:B------:R-:W2:Y:S01]  /*7e20*/  MUFU.RCP R119, R119 ;  /* 0x0000007700777308 */ /* 0x000ea20000001000 */
[----:B0-----:R-:W-:Y:S01]  /*7e30*/  FADD.FTZ R85, R29, 1 ;  /* 0x3f8000001d557421 */ /* 0x001fe20000010000 */
[----:B------:R-:W-:-:S06]  /*7e40*/  MOV R29, R117 ;  /* 0x00000075001d7202 */ /* 0x000fcc0000000f00 */
[----:B------:R-:W0:Y:S01]  /*7e50*/  MUFU.RCP R118, R85 ;  /* 0x0000005500767308 */ /* 0x000e220000001000 */
[----:B------:R-:W-:-:S05]  /*7e60*/  IMAD.WIDE.U32 R28, R111, UR8, R28 ;  /* 0x000000086f1c7c25 */ /* 0x000fca000f8e001c */
[----:B------:R-:W-:Y:S01]  /*7e70*/  IADD3 R121, PT, PT, R29, R121, RZ ;  /* 0x000000791d797210 */ /* 0x000fe20007ffe0ff */
[----:B--2---:R-:W-:Y:S01]  /*7e80*/  FMUL.FTZ R111, R2, R119 ;  /* 0x00000077026f7220 */ /* 0x004fe20000410000 */
[----:B-1----:R-:W-:Y:S01]  /*7e90*/  LEA R2, P5, R28, UR10, 0x1 ;  /* 0x0000000a1c027c11 */ /* 0x002fe2000f8a08ff */
[----:B0-----:R-:W-:-:S03]  /*7ea0*/  FMUL.FTZ R118, R3, R118 ;  /* 0x0000007603767220 */ /* 0x001fc60000410000 */
[----:B------:R-:W-:Y:S02]  /*7eb0*/  LEA.HI.X R3, R28, UR11, R121, 0x1, P5 ;  /* 0x0000000b1c037c11 */ /* 0x000fe4000a8f0c79 */
[----:B------:R-:W-:-:S05]  /*7ec0*/  F2FP.BF16.F32.PACK_AB R111, R111, R118 ;  /* 0x000000766f6f723e */ /* 0x000fca00000010ff */
[----:B------:R0:W-:Y:S02]  /*7ed0*/  STG.E desc[UR6][R2.64], R111 ;  /* 0x0000006f02007986 */ /* 0x0001e4000c101906 */
.L_x_2325:
[----:B------:R-:W-:Y:S05]  /*7ee0*/  BSYNC.RECONVERGENT B1 ;  /* 0x0000000000017941 */ /* 0x000fea0003800200 */
.L_x_2324:
[----:B------:R-:W-:Y:S01]  /*7ef0*/  BSSY.RECONVERGENT B1, `(.L_x_2326) ;  /* 0x0000020000017945 */ /* 0x000fe20003800200 */
[C---:B------:R-:W-:Y:S02]  /*7f00*/  IADD3 R28, PT, PT, R33.reuse, 0x50, RZ ;  /* 0x00000050211c7810 */ /* 0x040fe40007ffe0ff */
[----:B------:R-:W-:Y:S01]  /*7f10*/  IADD3 R29, PT, PT, R33, 0x58, RZ ;  /* 0x00000058211d7810 */ /* 0x000fe20007ffe0ff */
[----:B------:R-:W-:Y:S06]  /*7f20*/  @P1 BRA `(.L_x_2327) ;  /* 0x0000000000701947 */ /* 0x000fec0003800000 */
[--C-:B------:R-:W-:Y:S01]  /*7f30*/  FADD.FTZ R5, R5, -R34.reuse ;  /* 0x8000002205057221 */ /* 0x100fe20000010000 */
[----:B0-----:R-:W-:Y:S01]  /*7f40*/  FADD.FTZ R3, R4, -R34 ;  /* 0x8000002204037221 */ /* 0x001fe20000010000 */
[----:B------:R-:W0:Y:S02]  /*7f50*/  LDCU.64 UR8, c[0x0][0x3e0] ;  /* 0x00007c00ff0877ac */ /* 0x000e240008000a00 */
        /* <DEDUP_REMOVED lines=25> */
.L_x_2327:
[----:B------:R-:W-:Y:S05]  /*80f0*/  BSYNC.RECONVERGENT B1 ;  /* 0x0000000000017941 */ /* 0x000fea0003800200 */
.L_x_2326:
[----:B------:R-:W-:Y:S04]  /*8100*/  BSSY.RECONVERGENT B1, `(.L_x_2328) ;  /* 0x000001e000017945 */ /* 0x000fe80003800200 */
[----:B------:R-:W-:Y:S05]  /*8110*/  @P6 BRA `(.L_x_2329) ;  /* 0x0000000000706947 */ /* 0x000fea0003800000 */
[--C-:B01----:R-:W-:Y:S01]  /*8120*/  FADD.FTZ R3, R6, -R34.reuse ;  /* 0x8000002206037221 */ /* 0x103fe20000010000 */
[----:B------:R-:W-:Y:S01]  /*8130*/  FADD.FTZ R7, R7, -R34 ;  /* 0x8000002207077221 */ /* 0x000fe20000010000 */
[----:B------:R-:W0:Y:S02]  /*8140*/  LDCU.64 UR8, c[0x0][0x3e0] ;  /* 0x00007c00ff0877ac */ /* 0x000e240008000a00 */
        /* <DEDUP_REMOVED lines=9> */
[----:B0-----:R-:W-:-:S07]  /*81e0*/  IMAD R120, R83, UR8, RZ ;  /* 0x0000000853787c24 */ /* 0x001fce000f8e02ff */
[----:B------:R-:W0:Y:S01]  /*81f0*/  MUFU.EX2 R2, R2 ;  /* 0x0000000200027308 */ /* 0x000e220000000800 */
[----:B--2---:R-:W-:-:S07]  /*8200*/  FADD.FTZ R85, R7, 1 ;  /* 0x3f80000007557421 */ /* 0x004fce0000010000 */
[----:B------:R-:W2:Y:S01]  /*8210*/  MUFU.RCP R85, R85 ;  /* 0x0000005500557308 */ /* 0x000ea20000001000 */
[----:B0-----:R-:W-:Y:S01]  /*8220*/  FADD.FTZ R6, R2, 1 ;  /* 0x3f80000002067421 */ /* 0x001fe20000010000 */
[----:B------:R-:W-:-:S06]  /*8230*/  MOV R2, R114 ;  /* 0x0000007200027202 */ /* 0x000fcc0000000f00 */
[----:B------:R-:W0:Y:S01]  /*8240*/  MUFU.RCP R5, R6 ;  /* 0x0000000600057308 */ /* 0x000e220000001000 */
[----:B------:R-:W-:-:S04]  /*8250*/  IMAD.WIDE.U32 R2, R47, UR8, R2 ;  /* 0x000000082f027c25 */ /* 0x000fc8000f8e0002 */
[----:B------:R-:W-:Y:S02]  /*8260*/  IMAD R47, R47, UR9, R120 ;  /* 0x000000092f2f7c24 */ /* 0x000fe4000f8e0278 */
[----:B--2---:R-:W-:-:S03]  /*8270*/  FMUL.FTZ R118, R118, R85 ;  /* 0x0000005576767220 */ /* 0x004fc60000410000 */
[----:B------:R-:W-:Y:S01]  /*8280*/  IADD3 R47, PT, PT, R3, R47, RZ ;  /* 0x0000002f032f7210 */ /* 0x000fe20007ffe0ff */
[----:B0-----:R-:W-:Y:S01]  /*8290*/  FMUL.FTZ R7, R4, R5 ;  /* 0x0000000504077220 */ /* 0x001fe20000410000 */
[----:B-1----:R-:W-:-:S04]  /*82a0*/  LEA R4, P1, R2, UR10, 0x1 ;  /* 0x0000000a02047c11 */ /* 0x002fc8000f8208ff */
[----:B------:R-:W-:Y:S02]  /*82b0*/  LEA.HI.X R5, R2, UR11, R47, 0x1, P1 ;  /* 0x0000000b02057c11 */ /* 0x000fe400088f0c2f */
[----:B------:R-:W-:-:S05]  /*82c0*/  F2FP.BF16.F32.PACK_AB R7, R118, R7 ;  /* 0x000000077607723e */ /* 0x000fca00000010ff */
[----:B------:R2:W-:Y:S02]  /*82d0*/  STG.E desc[UR6][R4.64], R7 ;  /* 0x0000000704007986 */ /* 0x0005e4000c101906 */
.L_x_2329:
[----:B------:R-:W-:Y:S05]  /*82e0*/  BSYNC.RECONVERGENT B1 ;  /* 0x0000000000017941 */ /* 0x000fea0003800200 */
.L_x_2328:
[----:B------:R-:W-:Y:S04]  /*82f0*/  BSSY.RECONVERGENT B1, `(.L_x_2330) ;  /* 0x000001e000017945 */ /* 0x000fe80003800200 */
[----:B------:R-:W-:Y:S05]  /*8300*/  @P3 BRA `(.L_x_2331) ;  /* 0x0000000000703947 */ /* 0x000fea0003800000 */
[--C-:B------:R-:W-:Y:S01]  /*8310*/  FADD.FTZ R9, R9, -R34.reuse ;  /* 0x8000002209097221 */ /* 0x100fe20000010000 */
[----:B01----:R-:W-:Y:S01]  /*8320*/  FADD.FTZ R3, R8, -R34 ;  /* 0x8000002208037221 */ /* 0x003fe20000010000 */
        /* <DEDUP_REMOVED lines=8> */
[----:B--2---:R-:W-:-:S05]  /*83b0*/  FMUL.FTZ R4, R8, -1.4426950216293334961 ;  /* 0xbfb8aa3b08047820 */ /* 0x004fca0000410000 */
        /* <DEDUP_REMOVED lines=17> */
.L_x_2331:
[----:B------:R-:W-:Y:S05]  /*84d0*/  BSYNC.RECONVERGENT B1 ;  /* 0x0000000000017941 */ /* 0x000fea0003800200 */
.L_x_2330:
[----:B------:R-:W-:Y:S04]  /*84e0*/  BSSY.RECONVERGENT B1, `(.L_x_2332) ;  /* 0x000001e000017945 */ /* 0x000fe80003800200 */
[----:B------:R-:W-:Y:S05]  /*84f0*/  @P4 BRA `(.L_x_2333) ;  /* 0x0000000000704947 */ /* 0x000fea0003800000 */
[--C-:B01----:R-:W-:Y:S01]  /*8500*/  FADD.FTZ R3, R10, -R34.reuse ;  /* 0x800000220a037221 */ /* 0x103fe20000010000 */
[----:B------:R-:W-:Y:S01]  /*8510*/  FADD.FTZ R11, R11, -R34 ;  /* 0x800000220b0b7221 */ /* 0x000fe20000010000 */
[----:B------:R-:W0:Y:S01]  /*8520*/  LDCU.64 UR8, c[0x0][0x3e0] ;  /* 0x00007c00ff0877ac */ /* 0x000e220008000a00 */
[----:B------:R-:W-:Y:S01]  /*8530*/  MOV R2, R114 ;  /* 0x0000007200027202 */ /* 0x000fe20000000f00 */
[-C--:B------:R-:W-:Y:S01]  /*8540*/  FMUL.FTZ R3, R3, R32.reuse ;  /* 0x0000002003037220 */ /* 0x080fe20000410000 */
[----:B------:R-:W-:Y:S01]  /*8550*/  FMUL.FTZ R11, R11, R32 ;  /* 0x000000200b0b7220 */ /* 0x000fe20000410000 */
[----:B------:R-:W1:Y:S02]  /*8560*/  LDCU.64 UR10, c[0x0][0x380] ;  /* 0x00007000ff0a77ac */ /* 0x000e640008000a00 */
[----:B--23--:R-:W-:Y:S01]  /*8570*/  FFMA.FTZ R5, R43, R3, R46 ;  /* 0x000000032b057223 */ /* 0x00cfe2000001002e */
        /* <DEDUP_REMOVED lines=20> */
.L_x_2333:
[----:B------:R-:W-:Y:S05]  /*86c0*/  BSYNC.RECONVERGENT B1 ;  /* 0x0000000000017941 */ /* 0x000fea0003800200 */
.L_x_2332:
[----:B------:R-:W-:Y:S04]  /*86d0*/  BSSY.RECONVERGENT B1, `(.L_x_2334) ;  /* 0x000001e000017945 */ /* 0x000fe80003800200 */
[----:B------:R-:W-:Y:S05]  /*86e0*/  @P2 BRA `(.L_x_2335) ;  /* 0x0000000000702947 */ /* 0x000fea0003800000 */
[--C-:B------:R-:W-:Y:S01]  /*86f0*/  FADD.FTZ R13, R13, -R34.reuse ;  /* 0x800000220d0d7221 */ /* 0x100fe20000010000 */
[----:B01----:R-:W-:Y:S01]  /*8700*/  FADD.FTZ R3, R12, -R34 ;  /* 0x800000220c037221 */ /* 0x003fe20000010000 */
[----:B------:R-:W0:Y:S01]  /*8710*/  LDCU.64 UR8, c[0x0][0x3e0] ;  /* 0x00007c00ff0877ac */ /* 0x000e220008000a00 */
[----:B--234-:R-:W-:Y:S01]  /*8720*/  MOV R4, R114 ;  /* 0x0000007200047202 */ /* 0x01cfe20000000f00 */
        /* <DEDUP_REMOVED lines=24> */
.L_x_2335:
[----:B------:R-:W-:Y:S05]  /*88b0*/  BSYNC.RECONVERGENT B1 ;  /* 0x0000000000017941 */ /* 0x000fea0003800200 */
.L_x_2334:
        /* <DEDUP_REMOVED lines=10> */
[----:B0--34-:R-:W-:Y:S02]  /*8960*/  SHF.R.S32.HI R9, RZ, 0x1f, R29 ;  /* 0x0000001fff097819 */ /* 0x019fe4000001141d */
[----:B------:R-:W-:Y:S02]  /*8970*/  SHF.R.S32.HI R6, RZ, 0x1f, R0 ;  /* 0x0000001fff067819 */ /* 0x000fe40000011400 */
[----:B------:R-:W-:-:S02]  /*8980*/  ISETP.GE.AND.EX P2, PT, R99, UR5, PT, P2 ;  /* 0x0000000563007c0c */ /* 0x000fc4000bf46320 */
[----:B------:R-:W-:Y:S02]  /*8990*/  ISETP.GE.AND.EX P1, PT, R10, UR5, PT, P1 ;  /* 0x000000050a007c0c */ /* 0x000fe4000bf26310 */
[----:B------:R-:W-:Y:S02]  /*89a0*/  ISETP.GE.AND.EX P6, PT, R9, UR5, PT, P6 ;  /* 0x0000000509007c0c */ /* 0x000fe4000bfc6360 */
[----:B------:R-:W-:Y:S02]  /*89b0*/  ISETP.GE.AND.EX P3, PT, R97, UR5, PT, P3 ;  /* 0x0000000561007c0c */ /* 0x000fe4000bf66330 */
[----:B------:R-:W-:Y:S02]  /*89c0*/  ISETP.GE.AND.EX P4, PT, R6, UR5, PT, P4 ;  /* 0x0000000506007c0c */ /* 0x000fe4000bf86340 */
[C---:B--2---:R-:W-:Y:S02]  /*89d0*/  IADD3 R7, PT, PT, R33.reuse, 0x70, RZ ;  /* 0x0000007021077810 */ /* 0x044fe40007ffe0ff */
[----:B------:R-:W-:Y:S01]  /*89e0*/  IADD3 R8, PT, PT, R33, 0x78, RZ ;  /* 0x0000007821087810 */ /* 0x000fe20007ffe0ff */
[----:B------:R-:W-:Y:S08]  /*89f0*/  @P5 BRA `(.L_x_2337) ;  /* 0x0000000000705947 */ /* 0x000ff00003800000 */
[--C-:B------:R-:W-:Y:S01]  /*8a00*/  FADD.FTZ R15, R15, -R34.reuse ;  /* 0x800000220f0f7221 */ /* 0x100fe20000010000 */
[----:B-1----:R-:W-:Y:S01]  /*8a10*/  FADD.FTZ R3, R14, -R34 ;  /* 0x800000220e037221 */ /* 0x002fe20000010000 */
        /* <DEDUP_REMOVED lines=12> */
[----:B--2---:R-:W-:Y:S01]  /*8ae0*/  FADD.FTZ R11, R2, 1 ;  /* 0x3f800000020b7421 */ /* 0x004fe20000010000 */
[----:B------:R-:W-:-:S06]  /*8af0*/  MOV R2, R114 ;  /* 0x0000007200027202 */ /* 0x000fcc0000000f00 */
[----:B------:R-:W2:Y:S01]  /*8b00*/  MUFU.RCP R11, R11 ;  /* 0x0000000b000b7308 */ /* 0x000ea20000001000 */
[----:B------:R-:W-:-:S04]  /*8b10*/  IMAD.WIDE.U32 R2, R35, UR8, R2 ;  /* 0x0000000823027c25 */ /* 0x000fc8000f8e0002 */
[----:B0-----:R-:W-:Y:S01]  /*8b20*/  FADD.FTZ R13, R4, 1 ;  /* 0x3f800000040d7421 */ /* 0x001fe20000010000 */
[----:B------:R-:W-:Y:S01]  /*8b30*/  IMAD R35, R35, UR9, R30 ;  /* 0x0000000923237c24 */ /* 0x000fe2000f8e021e */
[----:B-1----:R-:W-:-:S04]  /*8b40*/  LEA R4, P5, R2, UR10, 0x1 ;  /* 0x0000000a02047c11 */ /* 0x002fc8000f8a08ff */
[----:B------:R-:W0:Y:S01]  /*8b50*/  MUFU.RCP R13, R13 ;  /* 0x0000000d000d7308 */ /* 0x000e220000001000 */
[----:B------:R-:W-:-:S04]  /*8b60*/  IADD3 R35, PT, PT, R3, R35, RZ ;  /* 0x0000002303237210 */ /* 0x000fc80007ffe0ff */
[----:B------:R-:W-:Y:S01]  /*8b70*/  LEA.HI.X R5, R2, UR11, R35, 0x1, P5 ;  /* 0x0000000b02057c11 */ /* 0x000fe2000a8f0c23 */
[----:B--2---:R-:W-:Y:S01]  /*8b80*/  FMUL.FTZ R12, R12, R11 ;  /* 0x0000000b0c0c7220 */ /* 0x004fe20000410000 */
[----:B0-----:R-:W-:-:S05]  /*8b90*/  FMUL.FTZ R15, R14, R13 ;  /* 0x0000000d0e0f7220 */ /* 0x001fca0000410000 */
[----:B------:R-:W-:-:S05]  /*8ba0*/  F2FP.BF16.F32.PACK_AB R15, R15, R12 ;  /* 0x0000000c0f0f723e */ /* 0x000fca00000010ff */
[----:B------:R0:W-:Y:S02]  /*8bb0*/  STG.E desc[UR6][R4.64], R15 ;  /* 0x0000000f04007986 */ /* 0x0001e4000c101906 */
.L_x_2337:
[----:B------:R-:W-:Y:S05]  /*8bc0*/  BSYNC.RECONVERGENT B1 ;  /* 0x0000000000017941 */ /* 0x000fea0003800200 */
.L_x_2336:
[----:B------:R-:W-:Y:S04]  /*8bd0*/  BSSY.RECONVERGENT B1, `(.L_x_2338) ;  /* 0x000001e000017945 */ /* 0x000fe80003800200 */
[----:B------:R-:W-:Y:S05]  /*8be0*/  @P2 BRA `(.L_x_2339) ;  /* 0x0000000000702947 */ /* 0x000fea0003800000 */
[--C-:B------:R-:W-:Y:S01]  /*8bf0*/  FADD.FTZ R17, R17, -R34.reuse ;  /* 0x8000002211117221 */ /* 0x100fe20000010000 */
[----:B-1----:R-:W-:Y:S01]  /*8c00*/  FADD.FTZ R3, R16, -R34 ;  /* 0x8000002210037221 */ /* 0x002fe20000010000 */
[----:B------:R-:W1:Y:S01]  /*8c10*/  LDCU.64 UR8, c[0x0][0x3e0] ;  /* 0x00007c00ff0877ac */ /* 0x000e620008000a00 */
[----:B0-----:R-:W-:Y:S01]  /*8c20*/  MOV R4, R114 ;  /* 0x0000007200047202 */ /* 0x001fe20000000f00 */
[-C--:B------:R-:W-:Y:S01]  /*8c30*/  FMUL.FTZ R17, R17, R32.reuse ;  /* 0x0000002011117220 */ /* 0x080fe20000410000 */
[----:B------:R-:W-:Y:S01]  /*8c40*/  FMUL.FTZ R3, R3, R32 ;  /* 0x0000002003037220 */ /* 0x000fe20000410000 */
[----:B------:R-:W0:Y:S01]  /*8c50*/  LDCU.64 UR10, c[0x0][0x380] ;  /* 0x00007000ff0a77ac */ /* 0x000e220008000a00 */
[----:B------:R-:W-:Y:S01]  /*8c60*/  MOV R5, R117 ;  /* 0x0000007500057202 */ /* 0x000fe20000000f00 */
[----:B------:R-:W-:Y:S01]  /*8c70*/  FFMA.FTZ R12, R43, R17, R46 ;  /* 0x000000112b0c7223 */ /* 0x000fe2000001002e */
[----:B------:R-:W-:-:S03]  /*8c80*/  FFMA.FTZ R14, R44, R3, R45 ;  /* 0x000000032c0e7223 */ /* 0x000fc6000001002d */
[----:B------:R-:W-:Y:S01]  /*8c90*/  FMUL.FTZ R2, R12, -1.4426950216293334961 ;  /* 0xbfb8aa3b0c027820 */ /* 0x000fe20000410000 */
[----:B------:R-:W-:-:S05]  /*8ca0*/  FMUL.FTZ R3, R14, -1.4426950216293334961 ;  /* 0xbfb8aa3b0e037820 */ /* 0x000fca0000410000 */
[----:B------:R-:W2:Y:S01]  /*8cb0*/  MUFU.EX2 R2, R2 ;  /* 0x0000000200027308 */ /* 0x000ea20000000800 */
[----:B-1----:R-:W-:Y:S02]  /*8cc0*/  IMAD R15, R99, UR8, RZ ;  /* 0x00000008630f7c24 */ /* 0x002fe4000f8e02ff */
[----:B------:R-:W-:-:S05]  /*8cd0*/  IMAD.WIDE.U32 R4, R106, UR8, R4 ;  /* 0x000000086a047c25 */ /* 0x000fca000f8e0004 */
[----:B------:R-:W1:Y:S01]  /*8ce0*/  MUFU.EX2 R3, R3 ;  /* 0x0000000300037308 */ /* 0x000e620000000800 */
[----:B------:R-:W-:-:S05]  /*8cf0*/  IMAD R17, R106, UR9, R15 ;  /* 0x000000096a117c24 */ /* 0x000fca000f8e020f */
[----:B------:R-:W-:Y:S01]  /*8d00*/  IADD3 R17, PT, PT, R5, R17, RZ ;  /* 0x0000001105117210 */ /* 0x000fe20007ffe0ff */
[----:B--2---:R-:W-:Y:S01]  /*8d10*/  FADD.FTZ R11, R2, 1 ;  /* 0x3f800000020b7421 */ /* 0x004fe20000010000 */
[----:B0-----:R-:W-:-:S05]  /*8d20*/  LEA R2, P2, R4, UR10, 0x1 ;  /* 0x0000000a04027c11 */ /* 0x001fca000f8408ff */
[----:B------:R-:W0:Y:S01]  /*8d30*/  MUFU.RCP R11, R11 ;  /* 0x0000000b000b7308 */ /* 0x000e220000001000 */
[----:B-1----:R-:W-:Y:S01]  /*8d40*/  FADD.FTZ R13, R3, 1 ;  /* 0x3f800000030d7421 */ /* 0x002fe20000010000 */
[----:B------:R-:W-:-:S06]  /*8d50*/  LEA.HI.X R3, R4, UR11, R17, 0x1, P2 ;  /* 0x0000000b04037c11 */ /* 0x000fcc00090f0c11 */
[----:B------:R-:W1:Y:S01]  /*8d60*/  MUFU.RCP R13, R13 ;  /* 0x0000000d000d7308 */ /* 0x000e620000001000 */
[----:B0-----:R-:W-:Y:S01]  /*8d70*/  FMUL.FTZ R12, R12, R11 ;  /* 0x0000000b0c0c7220 */ /* 0x001fe20000410000 */
[----:B-1----:R-:W-:-:S05]  /*8d80*/  FMUL.FTZ R15, R14, R13 ;  /* 0x0000000d0e0f7220 */ /* 0x002fca0000410000 */
[----:B------:R-:W-:-:S05]  /*8d90*/  F2FP.BF16.F32.PACK_AB R15, R15, R12 ;  /* 0x0000000c0f0f723e */ /* 0x000fca00000010ff */
[----:B------:R2:W-:Y:S02]  /*8da0*/  STG.E desc[UR6][R2.64], R15 ;  /* 0x0000000f02007986 */ /* 0x0005e4000c101906 */
.L_x_2339:
[----:B------:R-:W-:Y:S05]  /*8db0*/  BSYNC.RECONVERGENT B1 ;  /* 0x0000000000017941 */ /* 0x000fea0003800200 */
.L_x_2338:
[----:B------:R-:W-:Y:S04]  /*8dc0*/  BSSY.RECONVERGENT B1, `(.L_x_2340) ;  /* 0x000001e000017945 */ /* 0x000fe80003800200 */
[----:B------:R-:W-:Y:S05]  /*8dd0*/  @P1 BRA `(.L_x_2341) ;  /* 0x0000000000701947 */ /* 0x000fea0003800000 */
[--C-:B-12---:R-:W-:Y:S01]  /*8de0*/  FADD.FTZ R3, R18, -R34.reuse ;  /* 0x8000002212037221 */ /* 0x106fe20000010000 */
[----:B------:R-:W-:Y:S01]  /*8df0*/  FADD.FTZ R19, R19, -R34 ;  /* 0x8000002213137221 */ /* 0x000fe20000010000 */
[----:B------:R-:W1:Y:S02]  /*8e00*/  LDCU.64 UR8, c[0x0][0x3e0] ;  /* 0x00007c00ff0877ac */ /* 0x000e640008000a00 */
[-C--:B------:R-:W-:Y:S01]  /*8e10*/  FMUL.FTZ R3, R3, R32.reuse ;  /* 0x0000002003037220 */ /* 0x080fe20000410000 */
[----:B------:R-:W-:Y:S01]  /*8e20*/  FMUL.FTZ R19, R19, R32 ;  /* 0x0000002013137220 */ /* 0x000fe20000410000 */
[----:B------:R-:W2:Y:S02]  /*8e30*/  LDCU.64 UR10, c[0x0][0x380] ;  /* 0x00007000ff0a77ac */ /* 0x000ea40008000a00 */
[----:B------:R-:W-:Y:S01]  /*8e40*/  FFMA.FTZ R14, R43, R3, R46 ;  /* 0x000000032b0e7223 */ /* 0x000fe2000001002e */
[----:B------:R-:W-:Y:S01]  /*8e50*/  FFMA.FTZ R19, R44, R19, R45 ;  /* 0x000000132c137223 */ /* 0x000fe2000001002d */
[----:B------:R-:W-:-:S02]  /*8e60*/  MOV R3, R117 ;  /* 0x0000007500037202 */ /* 0x000fc40000000f00 */
[----:B------:R-:W-:Y:S01]  /*8e70*/  FMUL.FTZ R2, R14, -1.4426950216293334961 ;  /* 0xbfb8aa3b0e027820 */ /* 0x000fe20000410000 */
[----:B0-----:R-:W-:-:S05]  /*8e80*/  FMUL.FTZ R4, R19, -1.4426950216293334961 ;  /* 0xbfb8aa3b13047820 */ /* 0x001fca0000410000 */
        /* <DEDUP_REMOVED lines=9> */
[----:B--2---:R-:W-:-:S05]  /*8f20*/  LEA R4, P1, R2, UR10, 0x1 ;  /* 0x0000000a02047c11 */ /* 0x004fca000f8208ff */
[----:B------:R-:W1:Y:S01]  /*8f30*/  MUFU.RCP R12, R12 ;  /* 0x0000000c000c7308 */ /* 0x000e620000001000 */
[----:B------:R-:W-:-:S04]  /*8f40*/  IADD3 R5, PT, PT, R3, R5, RZ ;  /* 0x0000000503057210 */ /* 0x000fc80007ffe0ff */
[----:B------:R-:W-:Y:S01]  /*8f50*/  LEA.HI.X R5, R2, UR11, R5, 0x1, P1 ;  /* 0x0000000b02057c11 */ /* 0x000fe200088f0c05 */
[----:B0-----:R-:W-:Y:S01]  /*8f60*/  FMUL.FTZ R10, R14, R11 ;  /* 0x0000000b0e0a7220 */ /* 0x001fe20000410000 */
[----:B-1----:R-:W-:-:S05]  /*8f70*/  FMUL.FTZ R13, R19, R12 ;  /* 0x0000000c130d7220 */ /* 0x002fca0000410000 */
[----:B------:R-:W-:-:S05]  /*8f80*/  F2FP.BF16.F32.PACK_AB R13, R13, R10 ;  /* 0x0000000a0d0d723e */ /* 0x000fca00000010ff */
[----:B------:R3:W-:Y:S02]  /*8f90*/  STG.E desc[UR6][R4.64], R13 ;  /* 0x0000000d04007986 */ /* 0x0007e4000c101906 */
.L_x_2341:
[----:B------:R-:W-:Y:S05]  /*8fa0*/  BSYNC.RECONVERGENT B1 ;  /* 0x0000000000017941 */ /* 0x000fea0003800200 */
.L_x_2340:
[----:B------:R-:W-:Y:S04]  /*8fb0*/  BSSY.RECONVERGENT B1, `(.L_x_2342) ;  /* 0x000001e000017945 */ /* 0x000fe80003800200 */
[----:B------:R-:W-:Y:S05]  /*8fc0*/  @P6 BRA `(.L_x_2343) ;  /* 0x0000000000706947 */ /* 0x000fea0003800000 */
[--C-:B------:R-:W-:Y:S01]  /*8fd0*/  FADD.FTZ R21, R21, -R34.reuse ;  /* 0x8000002215157221 */ /* 0x100fe20000010000 */
[----:B-12---:R-:W-:Y:S01]  /*8fe0*/  FADD.FTZ R3, R20, -R34 ;  /* 0x8000002214037221 */ /* 0x006fe20000010000 */
        /* <DEDUP_REMOVED lines=8> */
[----:B0--3--:R-:W-:-:S05]  /*9070*/  FMUL.FTZ R4, R12, -1.4426950216293334961 ;  /* 0xbfb8aa3b0c047820 */ /* 0x009fca0000410000 */
[----:B------:R-:W0:Y:S01]  /*9080*/  MUFU.EX2 R2, R2 ;  /* 0x0000000200027308 */ /* 0x000e220000000800 */
[----:B-1----:R-:W-:-:S07]  /*9090*/  IMAD R14, R9, UR8, RZ ;  /* 0x00000008090e7c24 */ /* 0x002fce000f8e02ff */
[----:B------:R-:W1:Y:S01]  /*90a0*/  MUFU.EX2 R4, R4 ;  /* 0x0000000400047308 */ /* 0x000e620000000800 */
[----:B0-----:R-:W-:Y:S01]  /*90b0*/  FADD.FTZ R10, R2, 1 ;  /* 0x3f800000020a7421 */ /* 0x001fe20000010000 */
[----:B------:R-:W-:-:S06]  /*90c0*/  MOV R2, R114 ;  /* 0x0000007200027202 */ /* 0x000fcc0000000f00 */
[----:B------:R-:W0:Y:S01]  /*90d0*/  MUFU.RCP R10, R10 ;  /* 0x0000000a000a7308 */ /* 0x000e220000001000 */
[----:B------:R-:W-:-:S04]  /*90e0*/  IMAD.WIDE.U32 R2, R29, UR8, R2 ;  /* 0x000000081d027c25 */ /* 0x000fc8000f8e0002 */
[----:B-1----:R-:W-:Y:S01]  /*90f0*/  FADD.FTZ R11, R4, 1 ;  /* 0x3f800000040b7421 */ /* 0x002fe20000010000 */
[----:B------:R-:W-:Y:S01]  /*9100*/  IMAD R29, R29, UR9, R14 ;  /* 0x000000091d1d7c24 */ /* 0x000fe2000f8e020e */
[----:B--2---:R-:W-:-:S04]  /*9110*/  LEA R4, P1, R2, UR10, 0x1 ;  /* 0x0000000a02047c11 */ /* 0x004fc8000f8208ff */
[----:B------:R-:W1:Y:S01]  /*9120*/  MUFU.RCP R11, R11 ;  /* 0x0000000b000b7308 */ /* 0x000e620000001000 */
[----:B------:R-:W-:-:S04]  /*9130*/  IADD3 R29, PT, PT, R3, R29, RZ ;  /* 0x0000001d031d7210 */ /* 0x000fc80007ffe0ff */
[----:B------:R-:W-:Y:S01]  /*9140*/  LEA.HI.X R5, R2, UR11, R29, 0x1, P1 ;  /* 0x0000000b02057c11 */ /* 0x000fe200088f0c1d */
[----:B0-----:R-:W-:Y:S01]  /*9150*/  FMUL.FTZ R9, R21, R10 ;  /* 0x0000000a15097220 */ /* 0x001fe20000410000 */
[----:B-1----:R-:W-:-:S05]  /*9160*/  FMUL.FTZ R12, R12, R11 ;  /* 0x0000000b0c0c7220 */ /* 0x002fca0000410000 */
[----:B------:R-:W-:-:S05]  /*9170*/  F2FP.BF16.F32.PACK_AB R9, R12, R9 ;  /* 0x000000090c09723e */ /* 0x000fca00000010ff */
[----:B------:R4:W-:Y:S02]  /*9180*/  STG.E desc[UR6][R4.64], R9 ;  /* 0x0000000904007986 */ /* 0x0009e4000c101906 */
.L_x_2343:
[----:B------:R-:W-:Y:S05]  /*9190*/  BSYNC.RECONVERGENT B1 ;  /* 0x0000000000017941 */ /* 0x000fea0003800200 */
.L_x_2342:
[----:B------:R-:W-:Y:S04]  /*91a0*/  BSSY.RECONVERGENT B1, `(.L_x_2344) ;  /* 0x000001e000017945 */ /* 0x000fe80003800200 */
[----:B------:R-:W-:Y:S05]  /*91b0*/  @P3 BRA `(.L_x_2345) ;  /* 0x0000000000703947 */ /* 0x000fea0003800000 */
[--C-:B------:R-:W-:Y:S01]  /*91c0*/  FADD.FTZ R23, R23, -R34.reuse ;  /* 0x8000002217177221 */ /* 0x100fe20000010000 */
[----:B-12---:R-:W-:Y:S01]  /*91d0*/  FADD.FTZ R3, R22, -R34 ;  /* 0x8000002216037221 */ /* 0x006fe20000010000 */
[----:B------:R-:W1:Y:S01]  /*91e0*/  LDCU.64 UR8, c[0x0][0x3e0] ;  /* 0x00007c00ff0877ac */ /* 0x000e620008000a00 */
[----:B0--34-:R-:W-:Y:S01]  /*91f0*/  MOV R4, R114 ;  /* 0x0000007200047202 */ /* 0x019fe20000000f00 */
        /* <DEDUP_REMOVED lines=24> */
.L_x_2345:
[----:B------:R-:W-:Y:S05]  /*9380*/  BSYNC.RECONVERGENT B1 ;  /* 0x0000000000017941 */ /* 0x000fea0003800200 */
.L_x_2344:
[----:B------:R-:W-:Y:S04]  /*9390*/  BSSY.RECONVERGENT B1, `(.L_x_2346) ;  /* 0x000001e000017945 */ /* 0x000fe80003800200 */
[----:B------:R-:W-:Y:S05]  /*93a0*/  @P4 BRA `(.L_x_2347) ;  /* 0x0000000000704947 */ /* 0x000fea0003800000 */
[--C-:B------:R-:W-:Y:S01]  /*93b0*/  FADD.FTZ R25, R25, -R34.reuse ;  /* 0x8000002219197221 */ /* 0x100fe20000010000 */
[----:B012---:R-:W-:Y:S01]  /*93c0*/  FADD.FTZ R3, R24, -R34 ;  /* 0x8000002218037221 */ /* 0x007fe20000010000 */
        /* <DEDUP_REMOVED lines=8> */
[----:B---34-:R-:W-:-:S05]  /*9450*/  FMUL.FTZ R4, R11, -1.4426950216293334961 ;  /* 0xbfb8aa3b0b047820 */ /* 0x018fca0000410000 */
        /* <DEDUP_REMOVED lines=17> */
.L_x_2347:
[----:B------:R-:W-:Y:S05]  /*9570*/  BSYNC.RECONVERGENT B1 ;  /* 0x0000000000017941 */ /* 0x000fea0003800200 */
.L_x_2346:
[----:B------:R-:W-:Y:S01]  /*9580*/  ISETP.GE.U32.AND P5, PT, R7, UR4, PT ;  /* 0x0000000407007c0c */ /* 0x000fe2000bfa6070 */
[----:B------:R-:W-:Y:S01]  /*9590*/  BSSY.RECONVERGENT B1, `(.L_x_2348) ;  /* 0x0000035000017945 */ /* 0x000fe20003800200 */
[----:B012---:R-:W-:Y:S02]  /*95a0*/  SHF.R.S32.HI R3, RZ, 0x1f, R7 ;  /* 0x0000001fff037819 */ /* 0x007fe40000011407 */
[----:B------:R-:W-:Y:S02]  /*95b0*/  IADD3 R15, PT, PT, R33, 0x80, RZ ;  /* 0x00000080210f7810 */ /* 0x000fe40007ffe0ff */
[----:B------:R-:W-:Y:S02]  /*95c0*/  ISETP.GE.AND.EX P5, PT, R3, UR5, PT, P5 ;  /* 0x0000000503007c0c */ /* 0x000fe4000bfa6350 */
[C---:B---3--:R-:W-:Y:S02]  /*95d0*/  IADD3 R13, PT, PT, R33.reuse, 0x88, RZ ;  /* 0x00000088210d7810 */ /* 0x048fe40007ffe0ff */
[----:B------:R-:W-:-:S02]  /*95e0*/  IADD3 R11, PT, PT, R33, 0x90, RZ ;  /* 0x00000090210b7810 */ /* 0x000fc40007ffe0ff */
[----:B----4-:R-:W-:Y:S02]  /*95f0*/  IADD3 R9, PT, PT, R33, 0x98, RZ ;  /* 0x0000009821097810 */ /* 0x010fe40007ffe0ff */
        /* <DEDUP_REMOVED lines=46> */
.L_x_2349:
[----:B------:R-:W-:Y:S05]  /*98e0*/  BSYNC.RECONVERGENT B1 ;  /* 0x0000000000017941 */ /* 0x000fea0003800200 */
.L_x_2348:
[----:B------:R-:W-:Y:S04]  /*98f0*/  BSSY.RECONVERGENT B1, `(.L_x_2350) ;  /* 0x000001e000017945 */ /* 0x000fe80003800200 */
[----:B------:R-:W-:Y:S05]  /*9900*/  @P2 BRA `(.L_x_2351) ;  /* 0x0000000000702947 */ /* 0x000fea0003800000 */
[--C-:B------:R-:W-:Y:S01]  /*9910*/  FADD.FTZ R49, R49, -R34.reuse ;  /* 0x8000002231317221 */ /* 0x100fe20000010000 */
[----:B------:R-:W-:Y:S01]  /*9920*/  FADD.FTZ R3, R48, -R34 ;  /* 0x8000002230037221 */ /* 0x000fe20000010000 */
[----:B------:R-:W1:Y:S02]  /*9930*/  LDCU.64 UR8, c[0x0][0x3e0] ;  /* 0x00007c00ff0877ac */ /* 0x000e640008000a00 */
[-C--:B------:R-:W-:Y:S01]  /*9940*/  FMUL.FTZ R49, R49, R32.reuse ;  /* 0x0000002031317220 */ /* 0x080fe20000410000 */
[----:B------:R-:W-:Y:S01]  /*9950*/  FMUL.FTZ R3, R3, R32 ;  /* 0x0000002003037220 */ /* 0x000fe20000410000 */
[----:B------:R-:W2:Y:S02]  /*9960*/  LDCU.64 UR10, c[0x0][0x380] ;  /* 0x00007000ff0a77ac */ /* 0x000ea40008000a00 */
[----:B------:R-:W-:Y:S01]  /*9970*/  FFMA.FTZ R20, R43, R49, R46 ;  /* 0x000000312b147223 */ /* 0x000fe2000001002e */
[----:B0-----:R-:W-:Y:S01]  /*9980*/  FFMA.FTZ R5, R44, R3, R45 ;  /* 0x000000032c057223 */ /* 0x001fe2000001002d */
[----:B------:R-:W-:-:S02]  /*9990*/  MOV R3, R117 ;  /* 0x0000007500037202 */ /* 0x000fc40000000f00 */
        /* <DEDUP_REMOVED lines=13> */
[----:B------:R-:W-:Y:S01]  /*9a70*/  IADD3 R19, PT, PT, R3, R19, RZ ;  /* 0x0000001303137210 */ /* 0x000fe20007ffe0ff */
[----:B0-----:R-:W-:Y:S01]  /*9a80*/  FMUL.FTZ R8, R20, R7 ;  /* 0x0000000714087220 */ /* 0x001fe20000410000 */
[----:B-1----:R-:W-:Y:S02]  /*9a90*/  FMUL.FTZ R17, R5, R18 ;  /* 0x0000001205117220 */ /* 0x002fe40000410000 */
[----:B------:R-:W-:-:S03]  /*9aa0*/  LEA.HI.X R5, R2, UR11, R19, 0x1, P2 ;  /* 0x0000000b02057c11 */ /* 0x000fc600090f0c13 */
[----:B------:R-:W-:-:S05]  /*9ab0*/  F2FP.BF16.F32.PACK_AB R17, R17, R8 ;  /* 0x000000081111723e */ /* 0x000fca00000010ff */
[----:B------:R1:W-:Y:S02]  /*9ac0*/  STG.E desc[UR6][R4.64], R17 ;  /* 0x0000001104007986 */ /* 0x0003e4000c101906 */
.L_x_2351:
[----:B------:R-:W-:Y:S05]  /*9ad0*/  BSYNC.RECONVERGENT B1 ;  /* 0x0000000000017941 */ /* 0x000fea0003800200 */
.L_x_2350:
[----:B------:R-:W-:Y:S04]  /*9ae0*/  BSSY.RECONVERGENT B1, `(.L_x_2352) ;  /* 0x000001e000017945 */ /* 0x000fe80003800200 */
[----:B------:R-:W-:Y:S05]  /*9af0*/  @P1 BRA `(.L_x_2353) ;  /* 0x0000000000701947 */ /* 0x000fea0003800000 */
[--C-:B------:R-:W-:Y:S01]  /*9b00*/  FADD.FTZ R51, R51, -R34.reuse ;  /* 0x8000002233337221 */ /* 0x100fe20000010000 */
[----:B------:R-:W-:Y:S01]  /*9b10*/  FADD.FTZ R3, R50, -R34 ;  /* 0x8000002232037221 */ /* 0x000fe20000010000 */
[----:B------:R-:W2:Y:S01]  /*9b20*/  LDCU.64 UR8, c[0x0][0x3e0] ;  /* 0x00007c00ff0877ac */ /* 0x000ea20008000a00 */
[----:B01----:R-:W-:Y:S01]  /*9b30*/  MOV R4, R114 ;  /* 0x0000007200047202 */ /* 0x003fe20000000f00 */
        /* <DEDUP_REMOVED lines=8> */
[----:B------:R-:W1:Y:S01]  /*9bc0*/  MUFU.EX2 R2, R2 ;  /* 0x0000000200027308 */ /* 0x000e620000000800 */
[----:B--2---:R-:W-:Y:S02]  /*9bd0*/  IMAD R16, R16, UR8, RZ ;  /* 0x0000000810107c24 */ /* 0x004fe4000f8e02ff */
        /* <DEDUP_REMOVED lines=14> */
.L_x_2353:
[----:B------:R-:W-:Y:S05]  /*9cc0*/  BSYNC.RECONVERGENT B1 ;  /* 0x0000000000017941 */ /* 0x000fea0003800200 */
.L_x_2352:
[----:B------:R-:W-:Y:S04]  /*9cd0*/  BSSY.RECONVERGENT B1, `(.L_x_2354) ;  /* 0x000001e000017945 */ /* 0x000fe80003800200 */
[----:B------:R-:W-:Y:S05]  /*9ce0*/  @P6 BRA `(.L_x_2355) ;  /* 0x0000000000706947 */ /* 0x000fea0003800000 */
[--C-:B------:R-:W-:Y:S01]  /*9cf0*/  FADD.FTZ R53, R53, -R34.reuse ;  /* 0x8000002235357221 */ /* 0x100fe20000010000 */
[----:B--2---:R-:W-:Y:S01]  /*9d00*/  FADD.FTZ R3, R52, -R34 ;  /* 0x8000002234037221 */ /* 0x004fe20000010000 */
        /* <DEDUP_REMOVED lines=26> */
.L_x_2355:
[----:B------:R-:W-:Y:S05]  /*9eb0*/  BSYNC.RECONVERGENT B1 ;  /* 0x0000000000017941 */ /* 0x000fea0003800200 */
.L_x_2354:
[----:B------:R-:W-:Y:S04]  /*9ec0*/  BSSY.RECONVERGENT B1, `(.L_x_2356) ;  /* 0x000001e000017945 */ /* 0x000fe80003800200 */
[----:B------:R-:W-:Y:S05]  /*9ed0*/  @P3 BRA `(.L_x_2357) ;  /* 0x0000000000703947 */ /* 0x000fea0003800000 */
[--C-:B--23--:R-:W-:Y:S01]  /*9ee0*/  FADD.FTZ R3, R54, -R34.reuse ;  /* 0x8000002236037221 */ /* 0x10cfe20000010000 */
        /* <DEDUP_REMOVED lines=27> */
.L_x_2357:
[----:B------:R-:W-:Y:S05]  /*a0a0*/  BSYNC.RECONVERGENT B1 ;  /* 0x0000000000017941 */ /* 0x000fea0003800200 */
.L_x_2356:
[----:B------:R-:W-:Y:S04]  /*a0b0*/  BSSY.RECONVERGENT B1, `(.L_x_2358) ;  /* 0x000001e000017945 */ /* 0x000fe80003800200 */
[----:B------:R-:W-:Y:S05]  /*a0c0*/  @P4 BRA `(.L_x_2359) ;  /* 0x0000000000704947 */ /* 0x000fea0003800000 */
[--C-:B------:R-:W-:Y:S01]  /*a0d0*/  FADD.FTZ R57, R57, -R34.reuse ;  /* 0x8000002239397221 */ /* 0x100fe20000010000 */
[----:B--234-:R-:W-:Y:S01]  /*a0e0*/  FADD.FTZ R3, R56, -R34 ;  /* 0x8000002238037221 */ /* 0x01cfe20000010000 */
        /* <DEDUP_REMOVED lines=26> */
.L_x_2359:
[----:B------:R-:W-:Y:S05]  /*a290*/  BSYNC.RECONVERGENT B1 ;  /* 0x0000000000017941 */ /* 0x000fea0003800200 */
.L_x_2358:
        /* <DEDUP_REMOVED lines=10> */
[----:B0-----:R-:W-:Y:S02]  /*a340*/  IADD3 R7, PT, PT, R33, 0xe0, RZ ;  /* 0x000000e021077810 */ /* 0x001fe40007ffe0ff */
[----:B------:R-:W-:Y:S02]  /*a350*/  ISETP.GE.AND.EX P2, PT, R14, UR5, PT, P2 ;  /* 0x000000050e007c0c */ /* 0x000fe4000bf46320 */
[----:B------:R-:W-:-:S02]  /*a360*/  ISETP.GE.AND.EX P1, PT, R95, UR5, PT, P1 ;  /* 0x000000055f007c0c */ /* 0x000fc4000bf26310 */
[----:B------:R-:W-:Y:S02]  /*a370*/  ISETP.GE.AND.EX P6, PT, R93, UR5, PT, P6 ;  /* 0x000000055d007c0c */ /* 0x000fe4000bfc6360 */
[----:B------:R-:W-:Y:S02]  /*a380*/  ISETP.GE.AND.EX P3, PT, R8, UR5, PT, P3 ;  /* 0x0000000508007c0c */ /* 0x000fe4000bf66330 */
[----:B------:R-:W-:Y:S02]  /*a390*/  ISETP.GE.AND.EX P4, PT, R91, UR5, PT, P4 ;  /* 0x000000055b007c0c */ /* 0x000fe4000bf86340 */
[----:B------:R-:W-:Y:S01]  /*a3a0*/  IADD3 R33, PT, PT, R33, 0xf0, RZ ;  /* 0x000000f021217810 */ /* 0x000fe20007ffe0ff */
[----:B------:R-:W-:Y:S10]  /*a3b0*/  @P5 BRA `(.L_x_2361) ;  /* 0x0000000000705947 */ /* 0x000ff40003800000 */
[--C-:B------:R-:W-:Y:S01]  /*a3c0*/  FADD.FTZ R59, R59, -R34.reuse ;  /* 0x800000223b3b7221 */ /* 0x100fe20000010000 */
[----:B--234-:R-:W-:Y:S01]  /*a3d0*/  FADD.FTZ R3, R58, -R34 ;  /* 0x800000223a037221 */ /* 0x01cfe20000010000 */
[----:B------:R-:W0:Y:S02]  /*a3e0*/  LDCU.64 UR8, c[0x0][0x3e0] ;  /* 0x00007c00ff0877ac */ /* 0x000e240008000a00 */
[-C--:B------:R-:W-:Y:S01]  /*a3f0*/  FMUL.FTZ R59, R59, R32.reuse ;  /* 0x000000203b3b7220 */ /* 0x080fe20000410000 */
[----:B------:R-:W-:Y:S01]  /*a400*/  FMUL.FTZ R3, R3, R32 ;  /* 0x0000002003037220 */ /* 0x000fe20000410000 */
[----:B------:R-:W2:Y:S02]  /*a410*/  LDCU.64 UR10, c[0x0][0x380] ;  /* 0x00007000ff0a77ac */ /* 0x000ea40008000a00 */
[----:B------:R-:W-:Y:S01]  /*a420*/  FFMA.FTZ R10, R43, R59, R46 ;  /* 0x0000003b2b0a7223 */ /* 0x000fe2000001002e */
[----:B------:R-:W-:Y:S01]  /*a430*/  FFMA.FTZ R12, R44, R3, R45 ;  /* 0x000000032c0c7223 */ /* 0x000fe2000001002d */
[----:B------:R-:W-:-:S02]  /*a440*/  MOV R3, R117 ;  /* 0x0000007500037202 */ /* 0x000fc40000000f00 */
[----:B------:R-:W-:Y:S01]  /*a450*/  FMUL.FTZ R2, R10, -1.4426950216293334961 ;  /* 0xbfb8aa3b0a027820 */ /* 0x000fe20000410000 */
[----:B-1----:R-:W-:-:S05]  /*a460*/  FMUL.FTZ R4, R12, -1.4426950216293334961 ;  /* 0xbfb8aa3b0c047820 */ /* 0x002fca0000410000 */
[----:B------:R-:W1:Y:S01]  /*a470*/  MUFU.EX2 R2, R2 ;  /* 0x0000000200027308 */ /* 0x000e620000000800 */
[----:B0-----:R-:W-:-:S04]  /*a480*/  IMAD R5, R40, UR8, RZ ;  /* 0x0000000828057c24 */ /* 0x001fc8000f8e02ff */
[----:B------:R-:W-:-:S03]  /*a490*/  IMAD R5, R36, UR9, R5 ;  /* 0x0000000924057c24 */ /* 0x000fc6000f8e0205 */
[----:B------:R-:W0:Y:S01]  /*a4a0*/  MUFU.EX2 R4, R4 ;  /* 0x0000000400047308 */ /* 0x000e220000000800 */
[----:B-1----:R-:W-:Y:S01]  /*a4b0*/  FADD.FTZ R9, R2, 1 ;  /* 0x3f80000002097421 */ /* 0x002fe20000010000 */
[----:B------:R-:W-:-:S06]  /*a4c0*/  MOV R2, R114 ;  /* 0x0000007200027202 */ /* 0x000fcc0000000f00 */
[----:B------:R-:W1:Y:S01]  /*a4d0*/  MUFU.RCP R9, R9 ;  /* 0x0000000900097308 */ /* 0x000e620000001000 */
[----:B------:R-:W-:-:S04]  /*a4e0*/  IMAD.WIDE.U32 R2, R36, UR8, R2 ;  /* 0x0000000824027c25 */ /* 0x000fc8000f8e0002 */
[----:B0-----:R-:W-:Y:S01]  /*a4f0*/  FADD.FTZ R11, R4, 1 ;  /* 0x3f800000040b7421 */ /* 0x001fe20000010000 */
[----:B--2---:R-:W-:-:S05]  /*a500*/  LEA R4, P5, R2, UR10, 0x1 ;  /* 0x0000000a02047c11 */ /* 0x004fca000f8a08ff */
[----:B------:R-:W0:Y:S01]  /*a510*/  MUFU.RCP R11, R11 ;  /* 0x0000000b000b7308 */ /* 0x000e220000001000 */
[----:B------:R-:W-:-:S04]  /*a520*/  IADD3 R5, PT, PT, R3, R5, RZ ;  /* 0x0000000503057210 */ /* 0x000fc80007ffe0ff */
[----:B------:R-:W-:Y:S01]  /*a530*/  LEA.HI.X R5, R2, UR11, R5, 0x1, P5 ;  /* 0x0000000b02057c11 */ /* 0x000fe2000a8f0c05 */
[----:B-1----:R-:W-:Y:S01]  /*a540*/  FMUL.FTZ R10, R10, R9 ;  /* 0x000000090a0a7220 */ /* 0x002fe20000410000 */
[----:B0-----:R-:W-:-:S05]  /*a550*/  FMUL.FTZ R13, R12, R11 ;  /* 0x0000000b0c0d7220 */ /* 0x001fca0000410000 */
[----:B------:R-:W-:-:S05]  /*a560*/  F2FP.BF16.F32.PACK_AB R13, R13, R10 ;  /* 0x0000000a0d0d723e */ /* 0x000fca00000010ff */
[----:B------:R0:W-:Y:S02]  /*a570*/  STG.E desc[UR6][R4.64], R13 ;  /* 0x0000000d04007986 */ /* 0x0001e4000c101906 */
.L_x_2361:
[----:B------:R-:W-:Y:S05]  /*a580*/  BSYNC.RECONVERGENT B1 ;  /* 0x0000000000017941 */ /* 0x000fea0003800200 */
.L_x_2360:
[----:B------:R-:W-:Y:S04]  /*a590*/  BSSY.RECONVERGENT B1, `(.L_x_2362) ;  /* 0x000001e000017945 */ /* 0x000fe80003800200 */
[----:B------:R-:W-:Y:S05]  /*a5a0*/  @P2 BRA `(.L_x_2363) ;  /* 0x0000000000702947 */ /* 0x000fea0003800000 */
[--C-:B--234-:R-:W-:Y:S01]  /*a5b0*/  FADD.FTZ R3, R60, -R34.reuse ;  /* 0x800000223c037221 */ /* 0x11cfe20000010000 */
[----:B------:R-:W-:Y:S01]  /*a5c0*/  FADD.FTZ R61, R61, -R34 ;  /* 0x800000223d3d7221 */ /* 0x000fe20000010000 */
[----:B------:R-:W2:Y:S02]  /*a5d0*/  LDCU.64 UR8, c[0x0][0x3e0] ;  /* 0x00007c00ff0877ac */ /* 0x000ea40008000a00 */
[-C--:B------:R-:W-:Y:S01]  /*a5e0*/  FMUL.FTZ R3, R3, R32.reuse ;  /* 0x0000002003037220 */ /* 0x080fe20000410000 */
[----:B------:R-:W-:Y:S01]  /*a5f0*/  FMUL.FTZ R61, R61, R32 ;  /* 0x000000203d3d7220 */ /* 0x000fe20000410000 */
[----:B------:R-:W3:Y:S02]  /*a600*/  LDCU.64 UR10, c[0x0][0x380] ;  /* 0x00007000ff0a77ac */ /* 0x000ee40008000a00 */
[----:B------:R-:W-:Y:S01]  /*a610*/  FFMA.FTZ R12, R43, R3, R46 ;  /* 0x000000032b0c7223 */ /* 0x000fe2000001002e */
[----:B------:R-:W-:Y:S01]  /*a620*/  FFMA.FTZ R61, R44, R61, R45 ;  /* 0x0000003d2c3d7223 */ /* 0x000fe2000001002d */
[----:B------:R-:W-:-:S02]  /*a630*/  MOV R3, R117 ;  /* 0x0000007500037202 */ /* 0x000fc40000000f00 */
[----:B------:R-:W-:Y:S01]  /*a640*/  FMUL.FTZ R2, R12, -1.4426950216293334961 ;  /* 0xbfb8aa3b0c027820 */ /* 0x000fe20000410000 */
[----:B01----:R-:W-:-:S05]  /*a650*/  FMUL.FTZ R4, R61, -1.4426950216293334961 ;  /* 0xbfb8aa3b3d047820 */ /* 0x003fca0000410000 */
[----:B------:R-:W0:Y:S01]  /*a660*/  MUFU.EX2 R2, R2 ;  /* 0x0000000200027308 */ /* 0x000e220000000800 */
[----:B--2---:R-:W-:-:S04]  /*a670*/  IMAD R5, R14, UR8, RZ ;  /* 0x000000080e057c24 */ /* 0x004fc8000f8e02ff */
[----:B------:R-:W-:-:S03]  /*a680*/  IMAD R5, R0, UR9, R5 ;  /* 0x0000000900057c24 */ /* 0x000fc6000f8e0205 */
[----:B------:R-:W1:Y:S01]  /*a690*/  MUFU.EX2 R4, R4 ;  /* 0x0000000400047308 */ /* 0x000e620000000800 */
[----:B0-----:R-:W-:Y:S01]  /*a6a0*/  FADD.FTZ R9, R2, 1 ;  /* 0x3f80000002097421 */ /* 0x001fe20000010000 */
[----:B------:R-:W-:-:S06]  /*a6b0*/  MOV R2, R114 ;  /* 0x0000007200027202 */ /* 0x000fcc0000000f00 */
[----:B------:R-:W0:Y:S01]  /*a6c0*/  MUFU.RCP R9, R9 ;  /* 0x0000000900097308 */ /* 0x000e220000001000 */
[----:B------:R-:W-:-:S04]  /*a6d0*/  IMAD.WIDE.U32 R2, R0, UR8, R2 ;  /* 0x0000000800027c25 */ /* 0x000fc8000f8e0002 */
[----:B-1----:R-:W-:Y:S01]  /*a6e0*/  FADD.FTZ R10, R4, 1 ;  /* 0x3f800000040a7421 */ /* 0x002fe20000010000 */
[----:B---3--:R-:W-:-:S05]  /*a6f0*/  LEA R4, P2, R2, UR10, 0x1 ;  /* 0x0000000a02047c11 */ /* 0x008fca000f8408ff */
[----:B------:R-:W1:Y:S01]  /*a700*/  MUFU.RCP R10, R10 ;  /* 0x0000000a000a7308 */ /* 0x000e620000001000 */
[----:B------:R-:W-:-:S04]  /*a710*/  IADD3 R5, PT, PT, R3, R5, RZ ;  /* 0x0000000503057210 */ /* 0x000fc80007ffe0ff */
[----:B------:R-:W-:Y:S01]  /*a720*/  LEA.HI.X R5, R2, UR11, R5, 0x1, P2 ;  /* 0x0000000b02057c11 */ /* 0x000fe200090f0c05 */
[----:B0-----:R-:W-:Y:S01]  /*a730*/  FMUL.FTZ R0, R12, R9 ;  /* 0x000000090c007220 */ /* 0x001fe20000410000 */
[----:B-1----:R-:W-:-:S05]  /*a740*/  FMUL.FTZ R11, R61, R10 ;  /* 0x0000000a3d0b7220 */ /* 0x002fca0000410000 */
[----:B------:R-:W-:-:S05]  /*a750*/  F2FP.BF16.F32.PACK_AB R11, R11, R0 ;  /* 0x000000000b0b723e */ /* 0x000fca00000010ff */
[----:B------:R0:W-:Y:S02]  /*a760*/  STG.E desc[UR6][R4.64], R11 ;  /* 0x0000000b04007986 */ /* 0x0001e4000c101906 */
.L_x_2363:
[----:B------:R-:W-:Y:S05]  /*a770*/  BSYNC.RECONVERGENT B1 ;  /* 0x0000000000017941 */ /* 0x000fea0003800200 */
.L_x_2362:
[----:B------:R-:W-:Y:S04]  /*a780*/  BSSY.RECONVERGENT B1, `(.L_x_2364) ;  /* 0x000001e000017945 */ /* 0x000fe80003800200 */
[----:B------:R-:W-:Y:S05]  /*a790*/  @P1 BRA `(.L_x_2365) ;  /* 0x0000000000701947 */ /* 0x000fea0003800000 */
[--C-:B--234-:R-:W-:Y:S01]  /*a7a0*/  FADD.FTZ R3, R62, -R34.reuse ;  /* 0x800000223e037221 */ /* 0x11cfe20000010000 */
[----:B------:R-:W-:Y:S01]  /*a7b0*/  FADD.FTZ R63, R63, -R34 ;  /* 0x800000223f3f7221 */ /* 0x000fe20000010000 */
[----:B------:R-:W2:Y:S01]  /*a7c0*/  LDCU.64 UR8, c[0x0][0x3e0] ;  /* 0x00007c00ff0877ac */ /* 0x000ea20008000a00 */
[----:B------:R-:W-:Y:S01]  /*a7d0*/  MOV R2, R114 ;  /* 0x0000007200027202 */ /* 0x000fe20000000f00 */
        /* <DEDUP_REMOVED lines=9> */
[----:B--2---:R-:W-:Y:S02]  /*a870*/  IMAD R5, R95, UR8, RZ ;  /* 0x000000085f057c24 */ /* 0x004fe4000f8e02ff */
[----:B------:R-:W-:-:S05]  /*a880*/  IMAD.WIDE.U32 R2, R102, UR8, R2 ;  /* 0x0000000866027c25 */ /* 0x000fca000f8e0002 */
[----:B------:R-:W1:Y:S01]  /*a890*/  MUFU.EX2 R4, R4 ;  /* 0x0000000400047308 */ /* 0x000e620000000800 */
[----:B------:R-:W-:-:S05]  /*a8a0*/  IMAD R5, R102, UR9, R5 ;  /* 0x0000000966057c24 */ /* 0x000fca000f8e0205 */
[----:B------:R-:W-:Y:S01]  /*a8b0*/  IADD3 R5, PT, PT, R3, R5, RZ ;  /* 0x0000000503057210 */ /* 0x000fe20007ffe0ff */
[----:B0-----:R-:W-:-:S06]  /*a8c0*/  FADD.FTZ R9, R0, 1 ;  /* 0x3f80000000097421 */ /* 0x001fcc0000010000 */
        /* <DEDUP_REMOVED lines=9> */
.L_x_2365:
[----:B------:R-:W-:Y:S05]  /*a960*/  BSYNC.RECONVERGENT B1 ;  /* 0x0000000000017941 */ /* 0x000fea0003800200 */
.L_x_2364:
        /* <DEDUP_REMOVED lines=30> */
.L_x_2367:
[----:B------:R-:W-:Y:S05]  /*ab50*/  BSYNC.RECONVERGENT B1 ;  /* 0x0000000000017941 */ /* 0x000fea0003800200 */
.L_x_2366:
        /* <DEDUP_REMOVED lines=30> */
.L_x_2369:
[----:B------:R-:W-:Y:S05]  /*ad40*/  BSYNC.RECONVERGENT B1 ;  /* 0x0000000000017941 */ /* 0x000fea0003800200 */
.L_x_2368:
        /* <DEDUP_REMOVED lines=9> */
[----:B01----:R-:W-:Y:S01]  /*ade0*/  FFMA.FTZ R5, R43, R3, R46 ;  /* 0x000000032b057223 */ /* 0x003fe2000001002e */
[----:B------:R-:W-:Y:S01]  /*adf0*/  FFMA.FTZ R69, R44, R69, R45 ;  /* 0x000000452c457223 */ /* 0x000fe2000001002d */
[----:B------:R-:W-:-:S02]  /*ae00*/  MOV R3, R117 ;  /* 0x0000007500037202 */ /* 0x000fc40000000f00 */
[----:B------:R-:W-:Y:S01]  /*ae10*/  FMUL.FTZ R0, R5, -1.4426950216293334961 ;  /* 0xbfb8aa3b05007820 */ /* 0x000fe20000410000 */
[----:B------:R-:W-:-:S05]  /*ae20*/  FMUL.FTZ R4, R69, -1.4426950216293334961 ;  /* 0xbfb8aa3b45047820 */ /* 0x000fca0000410000 */
        /* <DEDUP_REMOVED lines=9> */
[----:B---3--:R-:W-:-:S06]  /*aec0*/  LEA R4, P1, R2, UR10, 0x1 ;  /* 0x0000000a02047c11 */ /* 0x008fcc000f8208ff */
[----:B------:R-:W1:Y:S01]  /*aed0*/  MUFU.RCP R8, R8 ;  /* 0x0000000800087308 */ /* 0x000e620000001000 */
[----:B0-----:R-:W-:Y:S01]  /*aee0*/  FMUL.FTZ R0, R5, R6 ;  /* 0x0000000605007220 */ /* 0x001fe20000410000 */
[----:B------:R-:W-:Y:S01]  /*aef0*/  LEA.HI.X R5, R2, UR11, R11, 0x1, P1 ;  /* 0x0000000b02057c11 */ /* 0x000fe200088f0c0b */
[----:B-1----:R-:W-:-:S05]  /*af00*/  FMUL.FTZ R9, R69, R8 ;  /* 0x0000000845097220 */ /* 0x002fca0000410000 */
[----:B------:R-:W-:-:S05]  /*af10*/  F2FP.BF16.F32.PACK_AB R9, R9, R0 ;  /* 0x000000000909723e */ /* 0x000fca00000010ff */
[----:B------:R0:W-:Y:S02]  /*af20*/  STG.E desc[UR6][R4.64], R9 ;  /* 0x0000000904007986 */ /* 0x0001e4000c101906 */
.L_x_2371:
[----:B------:R-:W-:Y:S05]  /*af30*/  BSYNC.RECONVERGENT B1 ;  /* 0x0000000000017941 */ /* 0x000fea0003800200 */
.L_x_2370:
        /* <DEDUP_REMOVED lines=16> */
[--C-:B------:R-:W-:Y:S01]  /*b040*/  FADD.FTZ R71, R71, -R34.reuse ;  /* 0x8000002247477221 */ /* 0x100fe20000010000 */
[----:B--234-:R-:W-:Y:S01]  /*b050*/  FADD.FTZ R3, R70, -R34 ;  /* 0x8000002246037221 */ /* 0x01cfe20000010000 */
        /* <DEDUP_REMOVED lines=10> */
[----:B--2---:R-:W-:-:S07]  /*b100*/  IMAD R8, R41, UR8, RZ ;  /* 0x0000000829087c24 */ /* 0x004fce000f8e02ff */
[----:B------:R-:W1:Y:S01]  /*b110*/  MUFU.EX2 R4, R4 ;  /* 0x0000000400047308 */ /* 0x000e620000000800 */
[----:B0-----:R-:W-:Y:S01]  /*b120*/  FADD.FTZ R6, R2, 1 ;  /* 0x3f80000002067421 */ /* 0x001fe20000010000 */
[----:B------:R-:W-:-:S06]  /*b130*/  MOV R2, R114 ;  /* 0x0000007200027202 */ /* 0x000fcc0000000f00 */
[----:B------:R-:W0:Y:S01]  /*b140*/  MUFU.RCP R6, R6 ;  /* 0x0000000600067308 */ /* 0x000e220000001000 */
[----:B------:R-:W-:-:S04]  /*b150*/  IMAD.WIDE.U32 R2, R37, UR8, R2 ;  /* 0x0000000825027c25 */ /* 0x000fc8000f8e0002 */
[----:B-1----:R-:W-:Y:S01]  /*b160*/  FADD.FTZ R9, R4, 1 ;  /* 0x3f80000004097421 */ /* 0x002fe20000010000 */
[----:B------:R-:W-:Y:S01]  /*b170*/  IMAD R37, R37, UR9, R8 ;  /* 0x0000000925257c24 */ /* 0x000fe2000f8e0208 */
[----:B---3--:R-:W-:-:S04]  /*b180*/  LEA R4, P5, R2, UR10, 0x1 ;  /* 0x0000000a02047c11 */ /* 0x008fc8000f8a08ff */
[----:B------:R-:W1:Y:S01]  /*b190*/  MUFU.RCP R9, R9 ;  /* 0x0000000900097308 */ /* 0x000e620000001000 */
[----:B------:R-:W-:-:S04]  /*b1a0*/  IADD3 R37, PT, PT, R3, R37, RZ ;  /* 0x0000002503257210 */ /* 0x000fc80007ffe0ff */
[----:B------:R-:W-:Y:S01]  /*b1b0*/  LEA.HI.X R5, R2, UR11, R37, 0x1, P5 ;  /* 0x0000000b02057c11 */ /* 0x000fe2000a8f0c25 */
[----:B0-----:R-:W-:Y:S01]  /*b1c0*/  FMUL.FTZ R8, R71, R6 ;  /* 0x0000000647087220 */ /* 0x001fe20000410000 */
[----:B-1----:R-:W-:-:S05]  /*b1d0*/  FMUL.FTZ R11, R10, R9 ;  /* 0x000000090a0b7220 */ /* 0x002fca0000410000 */
[----:B------:R-:W-:-:S05]  /*b1e0*/  F2FP.BF16.F32.PACK_AB R11, R11, R8 ;  /* 0x000000080b0b723e */ /* 0x000fca00000010ff */
[----:B------:R0:W-:Y:S02]  /*b1f0*/  STG.E desc[UR6][R4.64], R11 ;  /* 0x0000000b04007986 */ /* 0x0001e4000c101906 */
.L_x_2373:
[----:B------:R-:W-:Y:S05]  /*b200*/  BSYNC.RECONVERGENT B1 ;  /* 0x0000000000017941 */ /* 0x000fea0003800200 */
.L_x_2372:
[----:B------:R-:W-:Y:S04]  /*b210*/  BSSY.RECONVERGENT B1, `(.L_x_2374) ;  /* 0x000001e000017945 */ /* 0x000fe80003800200 */
[----:B------:R-:W-:Y:S05]  /*b220*/  @P2 BRA `(.L_x_2375) ;  /* 0x0000000000702947 */ /* 0x000fea0003800000 */
        /* <DEDUP_REMOVED lines=28> */
.L_x_2375:
[----:B------:R-:W-:Y:S05]  /*b3f0*/  BSYNC.RECONVERGENT B1 ;  /* 0x0000000000017941 */ /* 0x000fea0003800200 */
.L_x_2374:
        /* <DEDUP_REMOVED lines=24> */
[----:B------:R-:W-:Y:S01]  /*b580*/  IADD3 R9, PT, PT, R3, R9, RZ ;  /* 0x0000000903097210 */ /* 0x000fe20007ffe0ff */
[----:B0-----:R-:W-:-:S03]  /*b590*/  FMUL.FTZ R7, R5, R6 ;  /* 0x0000000605077220 */ /* 0x001fc60000410000 */
[----:B------:R-:W-:Y:S01]  /*b5a0*/  LEA.HI.X R5, R2, UR11, R9, 0x1, P1 ;  /* 0x0000000b02057c11 */ /* 0x000fe200088f0c09 */
[----:B-1----:R-:W-:-:S05]  /*b5b0*/  FMUL.FTZ R10, R75, R8 ;  /* 0x000000084b0a7220 */ /* 0x002fca0000410000 */
[----:B------:R-:W-:-:S05]  /*b5c0*/  F2FP.BF16.F32.PACK_AB R7, R10, R7 ;  /* 0x000000070a07723e */ /* 0x000fca00000010ff */
[----:B------:R0:W-:Y:S02]  /*b5d0*/  STG.E desc[UR6][R4.64], R7 ;  /* 0x0000000704007986 */ /* 0x0001e4000c101906 */
.L_x_2377:
[----:B------:R-:W-:Y:S05]  /*b5e0*/  BSYNC.RECONVERGENT B1 ;  /* 0x0000000000017941 */ /* 0x000fea0003800200 */
.L_x_2376:
        /* <DEDUP_REMOVED lines=9> */
[----:B01----:R-:W-:Y:S01]  /*b680*/  FFMA.FTZ R5, R44, R3, R45 ;  /* 0x000000032c057223 */ /* 0x003fe2000001002d */
        /* <DEDUP_REMOVED lines=15> */
[----:B0-----:R-:W-:Y:S01]  /*b780*/  FMUL.FTZ R7, R77, R6 ;  /* 0x000000064d077220 */ /* 0x001fe20000410000 */
[----:B-1----:R-:W-:Y:S02]  /*b790*/  FMUL.FTZ R10, R5, R8 ;  /* 0x00000008050a7220 */ /* 0x002fe40000410000 */
[----:B------:R-:W-:-:S03]  /*b7a0*/  LEA.HI.X R5, R2, UR11, R9, 0x1, P1 ;  /* 0x0000000b02057c11 */ /* 0x000fc600088f0c09 */
[----:B------:R-:W-:-:S05]  /*b7b0*/  F2FP.BF16.F32.PACK_AB R7, R10, R7 ;  /* 0x000000070a07723e */ /* 0x000fca00000010ff */
[----:B------:R0:W-:Y:S02]  /*b7c0*/  STG.E desc[UR6][R4.64], R7 ;  /* 0x0000000704007986 */ /* 0x0001e4000c101906 */
.L_x_2379:
[----:B------:R-:W-:Y:S05]  /*b7d0*/  BSYNC.RECONVERGENT B1 ;  /* 0x0000000000017941 */ /* 0x000fea0003800200 */
.L_x_2378:
        /* <DEDUP_REMOVED lines=30> */
.L_x_2381:
[----:B------:R-:W-:Y:S05]  /*b9c0*/  BSYNC.RECONVERGENT B1 ;  /* 0x0000000000017941 */ /* 0x000fea0003800200 */
.L_x_2380:
[----:B------:R-:W-:Y:S05]  /*b9d0*/  @P4 BRA `(.L_x_2319) ;  /* 0x00000000006c4947 */ /* 0x000fea0003800000 */
[--C-:B------:R-:W-:Y:S01]  /*b9e0*/  FADD.FTZ R81, R81, -R34.reuse ;  /* 0x8000002251517221 */ /* 0x100fe20000010000 */
[----:B--234-:R-:W-:Y:S01]  /*b9f0*/  FADD.FTZ R3, R80, -R34 ;  /* 0x8000002250037221 */ /* 0x01cfe20000010000 */
[----:B------:R-:W2:Y:S01]  /*ba00*/  LDCU.64 UR4, c[0x0][0x3e0] ;  /* 0x00007c00ff0477ac */ /* 0x000ea20008000a00 */
[----:B------:R-:W-:Y:S01]  /*ba10*/  MOV R115, R117 ;  /* 0x0000007500737202 */ /* 0x000fe20000000f00 */
[-C--:B------:R-:W-:Y:S01]  /*ba20*/  FMUL.FTZ R81, R81, R32.reuse ;  /* 0x0000002051517220 */ /* 0x080fe20000410000 */
[----:B------:R-:W-:Y:S01]  /*ba30*/  FMUL.FTZ R3, R3, R32 ;  /* 0x0000002003037220 */ /* 0x000fe20000410000 */
[----:B------:R-:W3:Y:S02]  /*ba40*/  LDCU.64 UR8, c[0x0][0x380] ;  /* 0x00007000ff0877ac */ /* 0x000ee40008000a00 */
[----:B------:R-:W-:Y:S01]  /*ba50*/  FFMA.FTZ R81, R43, R81, R46 ;  /* 0x000000512b517223 */ /* 0x000fe2000001002e */
[----:B------:R-:W-:-:S03]  /*ba60*/  FFMA.FTZ R44, R44, R3, R45 ;  /* 0x000000032c2c7223 */ /* 0x000fc6000001002d */
[----:B------:R-:W-:Y:S01]  /*ba70*/  FMUL.FTZ R0, R81, -1.4426950216293334961 ;  /* 0xbfb8aa3b51007820 */ /* 0x000fe20000410000 */
[----:B------:R-:W-:-:S05]  /*ba80*/  FMUL.FTZ R2, R44, -1.4426950216293334961 ;  /* 0xbfb8aa3b2c027820 */ /* 0x000fca0000410000 */
[----:B------:R-:W0:Y:S01]  /*ba90*/  MUFU.EX2 R0, R0 ;  /* 0x0000000000007308 */ /* 0x000e220000000800 */
[----:B--2---:R-:W-:Y:S02]  /*baa0*/  IMAD R3, R87, UR4, RZ ;  /* 0x0000000457037c24 */ /* 0x004fe4000f8e02ff */
[----:B------:R-:W-:-:S05]  /*bab0*/  IMAD.WIDE.U32 R114, R94, UR4, R114 ;  /* 0x000000045e727c25 */ /* 0x000fca000f8e0072 */
[----:B------:R-:W2:Y:S01]  /*bac0*/  MUFU.EX2 R2, R2 ;  /* 0x0000000200027308 */ /* 0x000ea20000000800 */
[----:B------:R-:W-:-:S05]  /*bad0*/  IMAD R3, R94, UR5, R3 ;  /* 0x000000055e037c24 */ /* 0x000fca000f8e0203 */
[----:B------:R-:W-:Y:S01]  /*bae0*/  IADD3 R3, PT, PT, R115, R3, RZ ;  /* 0x0000000373037210 */ /* 0x000fe20007ffe0ff */
[----:B01----:R-:W-:-:S06]  /*baf0*/  FADD.FTZ R4, R0, 1 ;  /* 0x3f80000000047421 */ /* 0x003fcc0000010000 */
[----:B------:R-:W0:Y:S01]  /*bb00*/  MUFU.RCP R4, R4 ;  /* 0x0000000400047308 */ /* 0x000e220000001000 */
[----:B--2---:R-:W-:Y:S01]  /*bb10*/  FADD.FTZ R5, R2, 1 ;  /* 0x3f80000002057421 */ /* 0x004fe20000010000 */
[----:B---3--:R-:W-:-:S04]  /*bb20*/  LEA R2, P1, R114, UR8, 0x1 ;  /* 0x0000000872027c11 */ /* 0x008fc8000f8208ff */
[----:B------:R-:W-:Y:S02]  /*bb30*/  LEA.HI.X R3, R114, UR9, R3, 0x1, P1 ;  /* 0x0000000972037c11 */ /* 0x000fe400088f0c03 */
[----:B------:R-:W1:Y:S01]  /*bb40*/  MUFU.RCP R5, R5 ;  /* 0x0000000500057308 */ /* 0x000e620000001000 */
[----:B0-----:R-:W-:Y:S01]  /*bb50*/  FMUL.FTZ R0, R81, R4 ;  /* 0x0000000451007220 */ /* 0x001fe20000410000 */
[----:B-1----:R-:W-:-:S05]  /*bb60*/  FMUL.FTZ R7, R44, R5 ;  /* 0x000000052c077220 */ /* 0x002fca0000410000 */
[----:B------:R-:W-:-:S05]  /*bb70*/  F2FP.BF16.F32.PACK_AB R7, R7, R0 ;  /* 0x000000000707723e */ /* 0x000fca00000010ff */
[----:B------:R0:W-:Y:S02]  /*bb80*/  STG.E desc[UR6][R2.64], R7 ;  /* 0x0000000702007986 */ /* 0x0001e4000c101906 */
.L_x_2319:
[----:B------:R-:W-:Y:S05]  /*bb90*/  BSYNC.RECONVERGENT B0 ;  /* 0x0000000000007941 */ /* 0x000fea0003800200 */
.L_x_2255:
        /* <DEDUP_REMOVED lines=8> */
.L_x_2383:
        /* <DEDUP_REMOVED lines=14> */
.L_x_4922:


//--------------------- .text._Z35group_norm_nhwc_fwd_one_pass_kernelI11Bf16IOBf16WLi512ELi120ELi480EEv26Group_norm_nhwc_fwd_params --------------------------
	.section	.text._Z35group_norm_nhwc_fwd_one_pass_kernelI11Bf16IOBf16WLi512ELi120ELi480EEv26Group_norm_nhwc_fwd_params,"ax",@progbits
	.align	128
        .global         _Z35group_norm_nhwc_fwd_one_pass_kernelI11Bf16IOBf16WLi512ELi120ELi480EEv26Group_norm_nhwc_fwd_params
        .type           _Z35group_norm_nhwc_fwd_one_pass_kernelI11Bf16IOBf16WLi512ELi120ELi480EEv26Group_norm_nhwc_fwd_params,@function
        .size           _Z35group_norm_nhwc_fwd_one_pass_kernelI11Bf16IOBf16WLi512ELi120ELi480EEv26Group_norm_nhwc_fwd_params,(.L_x_4923 - _Z35group_norm_nhwc_fwd_one_pass_kernelI11Bf16IOBf16WLi512ELi120ELi480EEv26Group_norm_nhwc_fwd_params)
        .other          _Z35group_norm_nhwc_fwd_one_pass_kernelI11Bf16IOBf16WLi512ELi120ELi480EEv26Group_norm_nhwc_fwd_params,@"STO_CUDA_ENTRY STV_DEFAULT"
_Z35group_norm_nhwc_fwd_one_pass_kernelI11Bf16IOBf16WLi512ELi120ELi480EEv26Group_norm_nhwc_fwd_params:
.text._Z35group_norm_nhwc_fwd_one_pass_kernelI11Bf16IOBf16WLi512ELi120ELi480EEv26Group_norm_nhwc_fwd_params:
        /* <DEDUP_REMOVED lines=36> */
.L_x_2421:
[----:B0-----:R-:W0:Y:S01]  /*0240*/  LDCU UR12, c[0x0][0x3f8] ;  /* 0x00007f00ff0c77ac */ /* 0x001e220008000800 */
        /* <DEDUP_REMOVED lines=8> */
[----:B------:R-:W-:Y:S01]  /*02d0*/  IADD3 R33, PT, PT, R0, 0x10, RZ ;  /* 0x0000001000217810 */ /* 0x000fe20007ffe0ff */
[----:B---3--:R-:W3:Y:S01]  /*02e0*/  LDCU.64 UR14, c[0x0][0x3f0] ;  /* 0x00007e00ff0e77ac */ /* 0x008ee20008000a00 */
[----:B------:R-:W4:Y:S01]  /*02f0*/  @!P0 LDC.64 R24, c[0x0][0x390] ;  /* 0x0000e400ff188b82 */ /* 0x000f220000000a00 */
[----:B------:R-:W-:-:S02]  /*0300*/  @!P0 SHF.R.S32.HI R9, RZ, 0x1f, R0 ;  /* 0x0000001fff098819 */ /* 0x000fc40000011400 */
[----:B------:R-:W-:Y:S02]  /*0310*/  SHF.R.S32.HI R37, RZ, 0x1f, R33 ;  /* 0x0000001fff257819 */ /* 0x000fe40000011421 */
        /* <DEDUP_REMOVED lines=20> */
[----:B------:R-:W-:-:S02]  /*0460*/  @P6 LOP3.LUT R2, R2, 0x1000000, RZ, 0xfc, !PT ;  /* 0x0100000002026812 */ /* 0x000fc400078efcff */
[----:B------:R-:W-:Y:S02]  /*0470*/  IADD3 R56, PT, PT, R0, 0x1e8, RZ ;  /* 0x000001e800387810 */ /* 0x000fe40007ffe0ff */
        /* <DEDUP_REMOVED lines=8> */
[----:B------:R-:W3:Y:S01]  /*0500*/  @!P4 LDC.64 R12, c[0x0][0x3e0] ;  /* 0x0000f800ff0ccb82 */ /* 0x000ee20000000a00 */
[----:B-1----:R-:W-:-:S04]  /*0510*/  @!P6 IMAD R22, R35, R18, RZ ;  /* 0x000000122316e224 */ /* 0x002fc800078e02ff */
[----:B------:R-:W-:Y:S02]  /*0520*/  @!P6 IMAD R35, R31, R19, R22 ;  /* 0x000000131f23e224 */ /* 0x000fe400078e0216 */
[----:B0-----:R-:W-:Y:S01]  /*0530*/  VIADD R6, R5, 0xffffffe ;  /* 0x0ffffffe05067836 */ /* 0x001fe20000000000 */
[----:B------:R-:W0:Y:S01]  /*0540*/  @!P5 LDC.64 R60, c[0x0][0x390] ;  /* 0x0000e400ff3cdb82 */ /* 0x000e220000000a00 */
[----:B------:R-:W-:-:S04]  /*0550*/  VIADD R5, R0, 0x20 ;  /* 0x0000002000057836 */ /* 0x000fc80000000000 */
[----:B------:R-:W1:Y:S01]  /*0560*/  F2I.FTZ.U32.TRUNC.NTZ R6, R6 ;  /* 0x0000000600067305 */ /* 0x000e62000021f000 */
[----:B------:R-:W-:Y:S02]  /*0570*/  SHF.R.S32.HI R23, RZ, 0x1f, R5 ;  /* 0x0000001fff177819 */ /* 0x000fe40000011405 */
[----:B------:R-:W0:Y:S01]  /*0580*/  @!P4 LDC.64 R58, c[0x0][0x390] ;  /* 0x0000e400ff3acb82 */ /* 0x000e220000000a00 */
[----:B-1----:R-:W-:-:S13]  /*0590*/  R2UR UR7, R6 ;  /* 0x00000000060772ca */ /* 0x002fda00000e0000 */
        /* <DEDUP_REMOVED lines=32> */
[----:B----4-:R-:W-:Y:S01]  /*07a0*/  @!P0 LEA R24, P1, R28, R24, 0x1 ;  /* 0x000000181c188211 */ /* 0x010fe200078208ff */
[----:B------:R-:W4:Y:S01]  /*07b0*/  @!P3 LDC.64 R10, c[0x0][0x3e0] ;  /* 0x0000f800ff0abb82 */ /* 0x000f220000000a00 */
[----:B------:R-:W-:Y:S02]  /*07c0*/  @P3 LOP3.LUT R2, R2, 0x200000, RZ, 0xfc, !PT ;  /* 0x0020000002023812 */ /* 0x000fe400078efcff */
[----:B------:R-:W-:Y:S01]  /*07d0*/  @!P0 LEA.HI.X R20, R28, R25, R20, 0x1, P1 ;  /* 0x000000191c148211 */ /* 0x000fe200008f0c14 */
[----:B------:R2:W-:Y:S01]  /*07e0*/  @!P0 STL [R1+0x184], R24 ;  /* 0x0001841801008387 */ /* 0x0005e20000100800 */
[----:B------:R-:W-:Y:S01]  /*07f0*/  @!P6 IMAD.MOV.U32 R25, RZ, RZ, R9 ;  /* 0x000000ffff19e224 */ /* 0x000fe200078e0009 */
[----:B------:R-:W-:Y:S02]  /*0800*/  LOP3.LUT R2, R2, 0xffefffff, RZ, 0xc0, !PT ;  /* 0xffefffff02027812 */ /* 0x000fe400078ec0ff */
[----:B------:R3:W-:Y:S01]  /*0810*/  @!P0 STL [R1+0x180], R20 ;  /* 0x0001801401008387 */ /* 0x0007e20000100800 */
[----:B------:R-:W1:Y:S01]  /*0820*/  @!P3 LDC.64 R28, c[0x0][0x390] ;  /* 0x0000e400ff1cbb82 */ /* 0x000e620000000a00 */
[----:B--2---:R-:W-:Y:S01]  /*0830*/  @!P6 MOV R24, R6 ;  /* 0x000000060018e202 */ /* 0x004fe20000000f00 */
[----:B---3--:R-:W-:-:S04]  /*0840*/  @!P5 IMAD R20, R37, R16, RZ ;  /* 0x000000102514d224 */ /* 0x008fc800078e02ff */
[----:B------:R-:W-:-:S04]  /*0850*/  @!P6 IMAD.WIDE.U32 R18, R31, R18, R24 ;  /* 0x000000121f12e225 */ /* 0x000fc800078e0018 */
[----:B------:R-:W-:Y:S01]  /*0860*/  @!P5 IMAD.MOV.U32 R24, RZ, RZ, R6 ;  /* 0x000000ffff18d224 */ /* 0x000fe200078e0006 */
[----:B------:R-:W-:Y:S01]  /*0870*/  @!P6 IADD3 R19, PT, PT, R19, R35, RZ ;  /* 0x000000231313e210 */ /* 0x000fe20007ffe0ff */
[----:B------:R-:W-:Y:S01]  /*0880*/  @!P5 IMAD.MOV.U32 R25, RZ, RZ, R9 ;  /* 0x000000ffff19d224 */ /* 0x000fe200078e0009 */
[C---:B------:R-:W-:Y:S01]  /*0890*/  @!P6 LEA R38, P1, R18.reuse, R14, 0x1 ;  /* 0x0000000e1226e211 */ /* 0x040fe200078208ff */
[----:B------:R-:W-:Y:S02]  /*08a0*/  @!P4 IMAD R14, R27, R12, RZ ;  /* 0x0000000c1b0ec224 */ /* 0x000fe400078e02ff */
[C---:B------:R-:W-:Y:S01]  /*08b0*/  @!P5 IMAD R31, R33.reuse, R17, R20 ;  /* 0x00000011211fd224 */ /* 0x040fe200078e0214 */
[----:B------:R-:W-:Y:S01]  /*08c0*/  @!P6 LEA.HI.X R39, R18, R15, R19, 0x1, P1 ;  /* 0x0000000f1227e211 */ /* 0x000fe200008f0c13 */
[----:B------:R-:W-:-:S04]  /*08d0*/  @!P5 IMAD.WIDE.U32 R16, R33, R16, R24 ;  /* 0x000000102110d225 */ /* 0x000fc800078e0018 */
[----:B------:R-:W-:Y:S01]  /*08e0*/  @!P4 IMAD R19, R21, R13, R14 ;  /* 0x0000000d1513c224 */ /* 0x000fe200078e020e */
[C---:B0-----:R-:W-:Y:S01]  /*08f0*/  @!P5 LEA R60, P1, R16.reuse, R60, 0x1 ;  /* 0x0000003c103cd211 */ /* 0x041fe200078208ff */
[----:B------:R-:W-:Y:S01]  /*0900*/  @!P4 IMAD.MOV.U32 R14, RZ, RZ, R6 ;  /* 0x000000ffff0ec224 */ /* 0x000fe200078e0006 */
[----:B------:R-:W-:Y:S01]  /*0910*/  @!P6 STL.64 [R1+0x118], R38 ;  /* 0x000118260100e387 */ /* 0x000fe20000100a00 */
[----:B------:R-:W-:Y:S02]  /*0920*/  @!P4 IMAD.MOV.U32 R15, RZ, RZ, R9 ;  /* 0x000000ffff0fc224 */ /* 0x000fe400078e0009 */
[----:B------:R-:W-:Y:S02]  /*0930*/  @!P5 IMAD.IADD R17, R17, 0x1, R31 ;  /* 0x000000011111d824 */ /* 0x000fe400078e021f */
        /* <DEDUP_REMOVED lines=13> */
[----:B-1----:R-:W-:Y:S02]  /*0a10*/  @!P3 LEA R28, P1, R10, R28, 0x1 ;  /* 0x0000001c0a1cb211 */ /* 0x002fe400078208ff */
        /* <DEDUP_REMOVED lines=12> */
[----:B------:R-:W1:Y:S01]  /*0ae0*/  @!P0 LDC.64 R26, c[0x0][0x390] ;  /* 0x0000e400ff1a8b82 */ /* 0x000e620000000a00 */
[----:B0-----:R-:W-:Y:S02]  /*0af0*/  @!P0 IMAD R10, R11, R12, RZ ;  /* 0x0000000c0b0a8224 */ /* 0x001fe400078e02ff */
[----:B------:R-:W-:Y:S02]  /*0b00*/  @!P0 IMAD.MOV.U32 R11, RZ, RZ, R9 ;  /* 0x000000ffff0b8224 */ /* 0x000fe400078e0009 */
[----:B------:R-:W-:Y:S02]  /*0b10*/  @!P0 IMAD R13, R5, R13, R10 ;  /* 0x0000000d050d8224 */ /* 0x000fe400078e020a */
[----:B------:R-:W-:-:S04]  /*0b20*/  @!P0 IMAD.MOV.U32 R10, RZ, RZ, R6 ;  /* 0x000000ffff0a8224 */ /* 0x000fc800078e0006 */
[----:B------:R-:W-:-:S04]  /*0b30*/  @!P0 IMAD.WIDE.U32 R10, R5, R12, R10 ;  /* 0x0000000c050a8225 */ /* 0x000fc800078e000a */
[----:B------:R-:W-:Y:S01]  /*0b40*/  @!P0 IMAD.IADD R5, R11, 0x1, R13 ;  /* 0x000000010b058824 */ /* 0x000fe200078e020d */
[----:B-1----:R-:W-:-:S04]  /*0b50*/  @!P0 LEA R26, P1, R10, R26, 0x1 ;  /* 0x0000001a0a1a8211 */ /* 0x002fc800078208ff */
        /* <DEDUP_REMOVED lines=18> */
[----:B------:R-:W-:-:S04]  /*0c80*/  IADD3 R5, PT, PT, R0, 0x38, RZ ;  /* 0x0000003800057810 */ /* 0x000fc80007ffe0ff */
[----:B------:R-:W-:Y:S02]  /*0c90*/  SHF.R.S32.HI R11, RZ, 0x1f, R5 ;  /* 0x0000001fff0b7819 */ /* 0x000fe40000011405 */
[----:B------:R-:W-:-:S04]  /*0ca0*/  ISETP.GE.U32.AND P1, PT, R5, UR16, PT ;  /* 0x0000001005007c0c */ /* 0x000fc8000bf26070 */
[----:B------:R-:W-:-:S13]  /*0cb0*/  ISETP.GE.AND.EX P0, PT, R11, UR17, PT, P1 ;  /* 0x000000110b007c0c */ /* 0x000fda000bf06310 */
[----:B------:R-:W0:Y:S08]  /*0cc0*/  @!P0 LDC.64 R12, c[0x0][0x3e0] ;  /* 0x0000f800ff0c8b82 */ /* 0x000e300000000a00 */
[----:B------:R-:W1:Y:S01]  /*0cd0*/  @!P0 LDC.64 R36, c[0x0][0x390] ;  /* 0x0000e400ff248b82 */ /* 0x000e620000000a00 */
[----:B0-----:R-:W-:Y:S02]  /*0ce0*/  @!P0 IMAD R10, R11, R12, RZ ;  /* 0x0000000c0b0a8224 */ /* 0x001fe400078e02ff */
[----:B------:R-:W-:-:S02]  /*0cf0*/  @!P0 IMAD.MOV.U32 R11, RZ, RZ, R9 ;  /* 0x000000ffff0b8224 */ /* 0x000fc400078e0009 */
        /* <DEDUP_REMOVED lines=38> */
[----:B------:R-:W-:Y:S02]  /*0f60*/  IADD3 R5, PT, PT, R0, 0x50, RZ ;  /* 0x0000005000057810 */ /* 0x000fe40007ffe0ff */
[----:B------:R-:W-:Y:S01]  /*0f70*/  LOP3.LUT R4, R4, 0xfffffffe, RZ, 0xc0, !PT ;  /* 0xfffffffe04047812 */ /* 0x000fe200078ec0ff */
[----:B------:R0:W-:Y:S01]  /*0f80*/  STL [R1+0x398], R51 ;  /* 0x0003983301007387 */ /* 0x0001e20000100800 */
[----:B------:R-:W-:Y:S02]  /*0f90*/  SHF.R.S32.HI R11, RZ, 0x1f, R5 ;  /* 0x0000001fff0b7819 */ /* 0x000fe40000011405 */
[----:B------:R-:W-:-:S04]  /*0fa0*/  ISETP.GE.U32.AND P1, PT, R5, UR16, PT ;  /* 0x0000001005007c0c */ /* 0x000fc8000bf26070 */
[----:B------:R-:W-:-:S13]  /*0fb0*/  ISETP.GE.AND.EX P2, PT, R11, UR17, PT, P1 ;  /* 0x000000110b007c0c */ /* 0x000fda000bf46310 */
[----:B------:R-:W1:Y:S01]  /*0fc0*/  @!P2 LDC.64 R12, c[0x0][0x3e0] ;  /* 0x0000f800ff0cab82 */ /* 0x000e620000000a00 */
[----:B------:R-:W-:-:S04]  /*0fd0*/  @P2 LOP3.LUT R2, R2, 0x8000, RZ, 0xfc, !PT ;  /* 0x0000800002022812 */ /* 0x000fc800078efcff */
[----:B------:R-:W-:-:S03]  /*0fe0*/  LOP3.LUT R2, R2, 0xffffbfff, RZ, 0xc0, !PT ;  /* 0xffffbfff02027812 */ /* 0x000fc600078ec0ff */
[----:B------:R-:W3:Y:S01]  /*0ff0*/  @!P2 LDC.64 R52, c[0x0][0x390] ;  /* 0x0000e400ff34ab82 */ /* 0x000ee20000000a00 */
[----:B-1----:R-:W-:Y:S02]  /*1000*/  @!P2 IMAD R10, R11, R12, RZ ;  /* 0x0000000c0b0aa224 */ /* 0x002fe400078e02ff */
        /* <DEDUP_REMOVED lines=8> */
[----:B0-----:R-:W-:Y:S01]  /*1090*/  PRMT R51, RZ, 0x7610, R51 ;  /* 0x00007610ff337816 */ /* 0x001fe20000000033 */
        /* <DEDUP_REMOVED lines=20> */
[----:B------:R-:W1:Y:S01]  /*11e0*/  @!P2 LDC.64 R14, c[0x0][0x3e0] ;  /* 0x0000f800ff0eab82 */ /* 0x000e620000000a00 */
[----:B------:R-:W-:Y:S01]  /*11f0*/  @!P2 IMAD.MOV.U32 R12, RZ, RZ, R6 ;  /* 0x000000ffff0ca224 */ /* 0x000fe200078e0006 */
[----:B------:R-:W-:Y:S01]  /*1200*/  @P2 LOP3.LUT R2, R2, 0x2000, RZ, 0xfc, !PT ;  /* 0x0000200002022812 */ /* 0x000fe200078efcff */
[----:B------:R-:W-:-:S03]  /*1210*/  @!P2 IMAD.MOV.U32 R13, RZ, RZ, R9 ;  /* 0x000000ffff0da224 */ /* 0x000fc600078e0009 */
[----:B------:R-:W-:Y:S02]  /*1220*/  LOP3.LUT R2, R2, 0xffffefff, RZ, 0xc0, !PT ;  /* 0xffffefff02027812 */ /* 0x000fe400078ec0ff */
[----:B------:R-:W3:Y:S01]  /*1230*/  @!P2 LDC.64 R16, c[0x0][0x390] ;  /* 0x0000e400ff10ab82 */ /* 0x000ee20000000a00 */
[-C--:B-1----:R-:W-:Y:S02]  /*1240*/  @!P2 IMAD R10, R11, R14.reuse, RZ ;  /* 0x0000000e0b0aa224 */ /* 0x082fe400078e02ff */
[----:B------:R-:W-:-:S04]  /*1250*/  @!P2 IMAD.WIDE.U32 R12, R5, R14, R12 ;  /* 0x0000000e050ca225 */ /* 0x000fc800078e000c */
[----:B------:R-:W-:Y:S01]  /*1260*/  @!P2 IMAD R11, R5, R15, R10 ;  /* 0x0000000f050ba224 */ /* 0x000fe200078e020a */
[----:B---3--:R-:W-:-:S03]  /*1270*/  @!P2 LEA R10, P1, R12, R16, 0x1 ;  /* 0x000000100c0aa211 */ /* 0x008fc600078208ff */
[----:B------:R-:W-:-:S05]  /*1280*/  @!P2 IMAD.IADD R5, R13, 0x1, R11 ;  /* 0x000000010d05a824 */ /* 0x000fca00078e020b */
[----:B------:R-:W-:Y:S02]  /*1290*/  @!P2 LEA.HI.X R11, R12, R17, R5, 0x1, P1 ;  /* 0x000000110c0ba211 */ /* 0x000fe400008f0c05 */
[----:B------:R-:W-:-:S04]  /*12a0*/  IADD3 R5, PT, PT, R0, 0x68, RZ ;  /* 0x0000006800057810 */ /* 0x000fc80007ffe0ff */
        /* <DEDUP_REMOVED lines=165> */
[----:B------:R-:W-:-:S05]  /*1d00*/  @!P2 IMAD.WIDE.U32 R16, R5, R14, R16 ;  /* 0x0000000e0510a225 */ /* 0x000fca00078e0010 */
[----:B------:R-:W-:Y:S02]  /*1d10*/  @!P2 IADD3 R5, PT, PT, R17, R15, RZ ;  /* 0x0000000f1105a210 */ /* 0x000fe40007ffe0ff */
[----:B-1----:R-:W-:-:S04]  /*1d20*/  @!P2 LEA R54, P1, R16, R12, 0x1 ;  /* 0x0000000c1036a211 */ /* 0x002fc800078208ff */
[----:B------:R-:W-:Y:S01]  /*1d30*/  @!P2 LEA.HI.X R55, R16, R13, R5, 0x1, P1 ;  /* 0x0000000d1037a211 */ /* 0x000fe200008f0c05 */
[----:B------:R-:W-:-:S04]  /*1d40*/  VIADD R5, R0, 0xb8 ;  /* 0x000000b800057836 */ /* 0x000fc80000000000 */
[----:B------:R-:W-:Y:S01]  /*1d50*/  @!P2 STL.64 [R1+0x218], R54 ;  /* 0x000218360100a387 */ /* 0x000fe20000100a00 */
        /* <DEDUP_REMOVED lines=9> */
[----:B------:R-:W-:Y:S02]  /*1df0*/  @!P2 IMAD R13, R5, R13, R16 ;  /* 0x0000000d050da224 */ /* 0x000fe400078e0210 */
[----:B------:R-:W-:-:S04]  /*1e00*/  @!P2 IMAD.MOV.U32 R16, RZ, RZ, R6 ;  /* 0x000000ffff10a224 */ /* 0x000fc800078e0006 */
[----:B------:R-:W-:-:S04]  /*1e10*/  @!P2 IMAD.WIDE.U32 R16, R5, R12, R16 ;  /* 0x0000000c0510a225 */ /* 0x000fc800078e0010 */
[----:B------:R-:W-:Y:S01]  /*1e20*/  @!P2 IMAD.IADD R13, R17, 0x1, R13 ;  /* 0x00000001110da824 */ /* 0x000fe200078e020d */
[----:B-1----:R-:W-:Y:S01]  /*1e30*/  @!P2 LEA R20, P1, R16, R14, 0x1 ;  /* 0x0000000e1014a211 */ /* 0x002fe200078208ff */
        /* <DEDUP_REMOVED lines=367> */
[----:B0-----:R-:W0:Y:S01]  /*3530*/  @!P2 LDC.64 R20, c[0x0][0x390] ;  /* 0x0000e400ff14ab82 */ /* 0x001e220000000a00 */
[----:B-1----:R-:W-:-:S04]  /*3540*/  @!P2 IMAD R14, R14, R12, RZ ;  /* 0x0000000c0e0ea224 */ /* 0x002fc800078e02ff */
        /* <DEDUP_REMOVED lines=15> */
[----:B------:R-:W-:Y:S01]  /*3640*/  @!P2 IMAD.MOV.U32 R17, RZ, RZ, R9 ;  /* 0x000000ffff11a224 */ /* 0x000fe200078e0009 */
[----:B------:R-:W-:Y:S01]  /*3650*/  @P2 LOP3.LUT R3, R3, 0x800, RZ, 0xfc, !PT ;  /* 0x0000080003032812 */ /* 0x000fe200078efcff */
[----:B------:R1:W-:Y:S03]  /*3660*/  STL.64 [R1+0x378], R20 ;  /* 0x0003781401007387 */ /* 0x0003e60000100a00 */
[----:B------:R-:W-:-:S02]  /*3670*/  LOP3.LUT R3, R3, 0xfffffbff, RZ, 0xc0, !PT ;  /* 0xfffffbff03037812 */ /* 0x000fc400078ec0ff */
        /* <DEDUP_REMOVED lines=11> */
[----:B------:R-:W-:Y:S03]  /*3730*/  @!P2 STL.64 [R1+0x1d0], R26 ;  /* 0x0001d01a0100a387 */ /* 0x000fe60000100a00 */
[----:B------:R-:W-:-:S13]  /*3740*/  ISETP.GE.AND.EX P2, PT, R16, UR17, PT, P1 ;  /* 0x0000001110007c0c */ /* 0x000fda000bf46310 */
[----:B------:R-:W0:Y:S01]  /*3750*/  @!P2 LDC.64 R12, c[0x0][0x3e0] ;  /* 0x0000f800ff0cab82 */ /* 0x000e220000000a00 */
[----:B------:R-:W-:Y:S02]  /*3760*/  @!P2 MOV R17, R9 ;  /* 0x000000090011a202 */ /* 0x000fe40000000f00 */
[----:B------:R-:W-:-:S04]  /*3770*/  @P2 LOP3.LUT R3, R3, 0x400, RZ, 0xfc, !PT ;  /* 0x0000040003032812 */ /* 0x000fc800078efcff */
[----:B------:R-:W-:Y:S01]  /*3780*/  LOP3.LUT R3, R3, 0xfffffdff, RZ, 0xc0, !PT ;  /* 0xfffffdff03037812 */ /* 0x000fe200078ec0ff */
[----:B------:R-:W3:Y:S01]  /*3790*/  @!P2 LDC.64 R14, c[0x0][0x390] ;  /* 0x0000e400ff0eab82 */ /* 0x000ee20000000a00 */
[----:B0-----:R-:W-:-:S04]  /*37a0*/  @!P2 IMAD R16, R16, R12, RZ ;  /* 0x0000000c1010a224 */ /* 0x001fc800078e02ff */
[----:B------:R-:W-:Y:S02]  /*37b0*/  @!P2 IMAD R13, R5, R13, R16 ;  /* 0x0000000d050da224 */ /* 0x000fe400078e0210 */
[----:B------:R-:W-:-:S04]  /*37c0*/  @!P2 IMAD.MOV.U32 R16, RZ, RZ, R6 ;  /* 0x000000ffff10a224 */ /* 0x000fc800078e0006 */
[----:B------:R-:W-:-:S04]  /*37d0*/  @!P2 IMAD.WIDE.U32 R16, R5, R12, R16 ;  /* 0x0000000c0510a225 */ /* 0x000fc800078e0010 */
[----:B------:R-:W-:Y:S01]  /*37e0*/  @!P2 IMAD.IADD R13, R17, 0x1, R13 ;  /* 0x00000001110da824 */ /* 0x000fe200078e020d */
[----:B---3--:R-:W-:Y:S01]  /*37f0*/  @!P2 LEA R28, P1, R16, R14, 0x1 ;  /* 0x0000000e101ca211 */ /* 0x008fe200078208ff */
[----:B------:R-:W-:-:S03]  /*3800*/  VIADD R5, R0, 0x180 ;  /* 0x0000018000057836 */ /* 0x000fc60000000000 */
        /* <DEDUP_REMOVED lines=8> */
[----:B------:R-:W1:Y:S01]  /*3890*/  @!P2 LDC.64 R14, c[0x0][0x390] ;  /* 0x0000e400ff0eab82 */ /* 0x000e620000000a00 */
[----:B0-----:R-:W-:-:S04]  /*38a0*/  @!P2 IMAD R16, R16, R12, RZ ;  /* 0x0000000c1010a224 */ /* 0x001fc800078e02ff */
[----:B------:R-:W-:Y:S01]  /*38b0*/  @!P2 IMAD R13, R5, R13, R16 ;  /* 0x0000000d050da224 */ /* 0x000fe200078e0210 */
[----:B------:R-:W-:-:S05]  /*38c0*/  @!P2 MOV R16, R6 ;  /* 0x000000060010a202 */ /* 0x000fca0000000f00 */
[----:B------:R-:W-:Y:S01]  /*38d0*/  @!P2 IMAD.WIDE.U32 R16, R5, R12, R16 ;  /* 0x0000000c0510a225 */ /* 0x000fe200078e0010 */
[----:B------:R-:W-:-:S03]  /*38e0*/  IADD3 R5, PT, PT, R0, 0x188, RZ ;  /* 0x0000018800057810 */ /* 0x000fc60007ffe0ff */
[----:B------:R-:W-:Y:S01]  /*38f0*/  @!P2 IMAD.IADD R13, R17, 0x1, R13 ;  /* 0x00000001110da824 */ /* 0x000fe200078e020d */
[----:B-1----:R-:W-:-:S04]  /*3900*/  @!P2 LEA R20, P1, R16, R14, 0x1 ;  /* 0x0000000e1014a211 */ /* 0x002fc800078208ff */
        /* <DEDUP_REMOVED lines=170> */
[----:B------:R-:W-:Y:S02]  /*43b0*/  ISETP.GE.U32.AND P2, PT, R5, UR16, PT ;  /* 0x0000001005007c0c */ /* 0x000fe4000bf46070 */
[----:B------:R-:W-:Y:S02]  /*43c0*/  LOP3.LUT P1, RZ, R2, 0x400000, RZ, 0xc0, !PT ;  /* 0x0040000002ff7812 */ /* 0x000fe4000782c0ff */
[----:B------:R-:W-:Y:S02]  /*43d0*/  ISETP.GE.AND.EX P2, PT, R16, UR5, PT, P2 ;  /* 0x0000000510007c0c */ /* 0x000fe4000bf46320 */
[----:B------:R-:W-:-:S11]  /*43e0*/  LOP3.LUT R2, R2, 0xf7ffffff, RZ, 0xc0, !PT ;  /* 0xf7ffffff02027812 */ /* 0x000fd600078ec0ff */
[----:B------:R-:W0:Y:S01]  /*43f0*/  @!P2 LDC.64 R12, c[0x0][0x3e0] ;  /* 0x0000f800ff0cab82 */ /* 0x000e220000000a00 */
[----:B------:R-:W-:Y:S02]  /*4400*/  @!P2 MOV R17, R9 ;  /* 0x000000090011a202 */ /* 0x000fe40000000f00 */
[----:B------:R-:W-:-:S05]  /*4410*/  @P2 LOP3.LUT R2, R2, 0x8000000, RZ, 0xfc, !PT ;  /* 0x0800000002022812 */ /* 0x000fca00078efcff */
[----:B------:R-:W1:Y:S01]  /*4420*/  @!P2 LDC.64 R14, c[0x0][0x390] ;  /* 0x0000e400ff0eab82 */ /* 0x000e620000000a00 */
[----:B0-----:R-:W-:-:S04]  /*4430*/  @!P2 IMAD R16, R16, R12, RZ ;  /* 0x0000000c1010a224 */ /* 0x001fc800078e02ff */
        /* <DEDUP_REMOVED lines=21> */
[----:B------:R-:W-:-:S03]  /*4590*/  SHF.R.S32.HI R5, RZ, 0x1f, R56 ;  /* 0x0000001fff057819 */ /* 0x000fc60000011438 */
[----:B------:R-:W-:Y:S01]  /*45a0*/  @!P3 IMAD.IADD R13, R15, 0x1, R13 ;  /* 0x000000010f0db824 */ /* 0x000fe200078e020d */
        /* <DEDUP_REMOVED lines=8> */
[----:B------:R-:W-:Y:S01]  /*4630*/  @!P4 IMAD.MOV.U32 R54, RZ, RZ, R6 ;  /* 0x000000ffff36c224 */ /* 0x000fe200078e0006 */
[----:B------:R-:W-:Y:S01]  /*4640*/  @P4 LOP3.LUT R2, R2, 0x40000000, RZ, 0xfc, !PT ;  /* 0x4000000002024812 */ /* 0x000fe200078efcff */
[----:B------:R-:W-:-:S05]  /*4650*/  @!P4 IMAD.MOV.U32 R55, RZ, RZ, R9 ;  /* 0x000000ffff37c224 */ /* 0x000fca00078e0009 */
[----:B------:R-:W1:Y:S01]  /*4660*/  @!P4 LDC.64 R14, c[0x0][0x390] ;  /* 0x0000e400ff0ecb82 */ /* 0x000e620000000a00 */
[----:B0-----:R-:W-:-:S04]  /*4670*/  @!P4 IMAD R5, R5, R12, RZ ;  /* 0x0000000c0505c224 */ /* 0x001fc800078e02ff */
[C---:B------:R-:W-:Y:S02]  /*4680*/  @!P4 IMAD R5, R56.reuse, R13, R5 ;  /* 0x0000000d3805c224 */ /* 0x040fe400078e0205 */
[----:B------:R-:W-:-:S05]  /*4690*/  @!P4 IMAD.WIDE.U32 R12, R56, R12, R54 ;  /* 0x0000000c380cc225 */ /* 0x000fca00078e0036 */
[----:B------:R-:W-:Y:S02]  /*46a0*/  @!P4 IADD3 R5, PT, PT, R13, R5, RZ ;  /* 0x000000050d05c210 */ /* 0x000fe40007ffe0ff */
        /* <DEDUP_REMOVED lines=10> */
[----:B------:R-:W-:-:S07]  /*4750*/  @!P5 MOV R57, R9 ;  /* 0x000000090039d202 */ /* 0x000fce0000000f00 */
        /* <DEDUP_REMOVED lines=27> */
[----:B------:R-:W-:Y:S01]  /*4910*/  IMAD.MOV.U32 R5, RZ, RZ, RZ ;  /* 0x000000ffff057224 */ /* 0x000fe200078e00ff */
        /* <DEDUP_REMOVED lines=11> */
[----:B0-----:R-:W-:-:S06]  /*49d0*/  HFMA2 R54, -RZ, RZ, 0, 0 ;  /* 0x00000000ff367431 */ /* 0x001fcc00000001ff */
[----:B--2---:R0:W2:Y:S01]  /*49e0*/  @!P5 LDG.E R54, desc[UR18][R60.64] ;  /* 0x000000123c36d981 */ /* 0x0040a2000c1e1900 */
[----:B------:R-:W-:-:S03]  /*49f0*/  PRMT R55, RZ, 0x7610, R55 ;  /* 0x00007610ff377816 */ /* 0x000fc60000000037 */
[----:B------:R1:W-:Y:S01]  /*4a00*/  STL [R1+0x300], R61 ;  /* 0x0003003d01007387 */ /* 0x0003e20000100800 */
[----:B0-----:R-:W-:Y:S02]  /*4a10*/  IMAD.MOV.U32 R60, RZ, RZ, R28 ;  /* 0x000000ffff3c7224 */ /* 0x001fe400078e001c */
[----:B-1----:R-:W-:Y:S02]  /*4a20*/  IMAD.MOV.U32 R61, RZ, RZ, R29 ;  /* 0x000000ffff3d7224 */ /* 0x002fe400078e001d */
[----:B------:R-:W3:Y:S01]  /*4a30*/  LDL.LU.64 R28, [R1+0x3a0] ;  /* 0x0003a000011c7983 */ /* 0x000ee20000300a00 */
[----:B--2---:R-:W-:-:S05]  /*4a40*/  @!P5 PRMT R55, R54, 0x7610, R55 ;  /* 0x000076103637d816 */ /* 0x004fca0000000037 */
[----:B------:R0:W-:Y:S02]  /*4a50*/  STL.S16 [R1+0x120], R55 ;  /* 0x0001203701007387 */ /* 0x0001e40000100600 */
[----:B0-----:R-:W-:-:S06]  /*4a60*/  MOV R55, RZ ;  /* 0x000000ff00377202 */ /* 0x001fcc0000000f00 */
        /* <DEDUP_REMOVED lines=22> */
[----:B0-----:R-:W-:-:S06]  /*4bd0*/  IMAD.MOV.U32 R48, RZ, RZ, RZ ;  /* 0x000000ffff307224 */ /* 0x001fcc00078e00ff */
[----:B------:R0:W2:Y:S01]  /*4be0*/  @!P0 LDG.E R48, desc[UR18][R36.64] ;  /* 0x0000001224308981 */ /* 0x0000a2000c1e1900 */
[----:B------:R-:W-:Y:S02]  /*4bf0*/  LOP3.LUT P1, RZ, R2, 0x20000, RZ, 0xc0, !PT ;  /* 0x0002000002ff7812 */ /* 0x000fe4000782c0ff */
[----:B0-----:R-:W-:-:S04]  /*4c00*/  PRMT R36, RZ, 0x7610, R36 ;  /* 0x00007610ff247816 */ /* 0x001fc80000000024 */
[----:B--2---:R-:W-:-:S05]  /*4c10*/  @!P0 PRMT R36, R48, 0x7632, R36 ;  /* 0x0000763230248816 */ /* 0x004fca0000000024 */
[----:B------:R0:W-:Y:S02]  /*4c20*/  STL.S16 [R1+0x160], R36 ;  /* 0x0001602401007387 */ /* 0x0001e40000100600 */
[----:B0-----:R-:W-:-:S06]  /*4c30*/  HFMA2 R36, -RZ, RZ, 0, 0 ;  /* 0x00000000ff247431 */ /* 0x001fcc00000001ff */
        /* <DEDUP_REMOVED lines=32> */
[----:B------:R-:W-:Y:S01]  /*4e40*/  @!P0 LOP3.LUT R29, R29, R28, RZ, 0x3c, !PT ;  /* 0x0000001c1d1d8212 */ /* 0x000fe200078e3cff */
[----:B0-----:R-:W-:-:S06]  /*4e50*/  IMAD.MOV.U32 R18, RZ, RZ, RZ ;  /* 0x000000ffff127224 */ /* 0x001fcc00078e00ff */
[----:B------:R0:W3:Y:S02]  /*4e60*/  @!P0 LDG.E R18, desc[UR18][R28.64] ;  /* 0x000000121c128981 */ /* 0x0000e4000c1e1900 */
[----:B0-----:R-:W-:-:S06]  /*4e70*/  MOV R28, RZ ;  /* 0x000000ff001c7202 */ /* 0x001fcc0000000f00 */
        /* <DEDUP_REMOVED lines=13> */
[----:B0-----:R-:W-:-:S06]  /*4f50*/  IMAD.MOV.U32 R37, RZ, RZ, RZ ;  /* 0x000000ffff257224 */ /* 0x001fcc00078e00ff */
[----:B------:R-:W4:Y:S01]  /*4f60*/  @!P4 LDG.E R37, desc[UR18][R10.64] ;  /* 0x000000120a25c981 */ /* 0x000f22000c1e1900 */
[----:B--2---:R-:W-:-:S05]  /*4f70*/  @!P5 PRMT R47, R29, 0x7610, R47 ;  /* 0x000076101d2fd816 */ /* 0x004fca000000002f */
[----:B------:R0:W-:Y:S04]  /*4f80*/  STL.S16 [R1+0x1a4], R47 ;  /* 0x0001a42f01007387 */ /* 0x0001e80000100600 */
[----:B0-----:R-:W2:Y:S01]  /*4f90*/  LDL.LU R47, [R1+0x390] ;  /* 0x00039000012f7983 */ /* 0x001ea20000300800 */
[----:B----4-:R-:W-:-:S05]  /*4fa0*/  @!P4 PRMT R31, R37, 0x7610, R31 ;  /* 0x00007610251fc816 */ /* 0x010fca000000001f */
[----:B------:R0:W-:Y:S01]  /*4fb0*/  STL.S16 [R1+0x1a0], R31 ;  /* 0x0001a01f01007387 */ /* 0x0001e20000100600 */
[----:B------:R-:W-:-:S03]  /*4fc0*/  PRMT R10, RZ, 0x7610, R10 ;  /* 0x00007610ff0a7816 */ /* 0x000fc6000000000a */
[----:B0-----:R-:W4:Y:S01]  /*4fd0*/  LDL.LU R31, [R1+0x38c] ;  /* 0x00038c00011f7983 */ /* 0x001f220000300800 */
[----:B------:R-:W-:Y:S02]  /*4fe0*/  PRMT R26, RZ, 0x7610, R26 ;  /* 0x00007610ff1a7816 */ /* 0x000fe4000000001a */
[----:B------:R-:W-:Y:S02]  /*4ff0*/  @!P5 PRMT R10, R29, 0x7632, R10 ;  /* 0x000076321d0ad816 */ /* 0x000fe4000000000a */
[----:B------:R-:W-:Y:S02]  /*5000*/  @!P3 PRMT R26, R59, 0x7632, R26 ;  /* 0x000076323b1ab816 */ /* 0x000fe4000000001a */
[----:B------:R-:W-:Y:S01]  /*5010*/  LOP3.LUT P3, RZ, R2, 0x1000, RZ, 0xc0, !PT ;  /* 0x0000100002ff7812 */ /* 0x000fe2000786c0ff */
[----:B------:R0:W-:Y:S02]  /*5020*/  STL.S16 [R1+0x180], R10 ;  /* 0x0001800a01007387 */ /* 0x0001e40000100600 */
[----:B0-----:R-:W-:Y:S01]  /*5030*/  HFMA2 R10, -RZ, RZ, 0, 0 ;  /* 0x00000000ff0a7431 */ /* 0x001fe200000001ff */
[----:B------:R-:W-:-:S09]  /*5040*/  PRMT R11, RZ, 0x7610, R11 ;  /* 0x00007610ff0b7816 */ /* 0x000fd2000000000b */
[----:B--2---:R-:W2:Y:S01]  /*5050*/  @!P3 LDG.E R10, desc[UR18][R46.64] ;  /* 0x000000122e0ab981 */ /* 0x004ea2000c1e1900 */
        /* <DEDUP_REMOVED lines=21> */
[----:B0-----:R-:W-:-:S06]  /*51b0*/  MOV R31, RZ ;  /* 0x000000ff001f7202 */ /* 0x001fcc0000000f00 */
[----:B----4-:R0:W4:Y:S01]  /*51c0*/  @!P6 LDG.E R31, desc[UR18][R32.64] ;  /* 0x00000012201fe981 */ /* 0x010122000c1e1900 */
[----:B------:R-:W-:Y:S02]  /*51d0*/  LOP3.LUT P4, RZ, R2, 0x80, RZ, 0xc0, !PT ;  /* 0x0000008002ff7812 */ /* 0x000fe4000788c0ff */
[----:B--2---:R-:W-:-:S05]  /*51e0*/  @!P2 PRMT R39, R30, 0x7610, R39 ;  /* 0x000076101e27a816 */ /* 0x004fca0000000027 */
[----:B------:R1:W-:Y:S04]  /*51f0*/  STL.S16 [R1+0x1cc], R39 ;  /* 0x0001cc2701007387 */ /* 0x0003e80000100600 */
[----:B-1----:R-:W2:Y:S01]  /*5200*/  LDL.LU R39, [R1+0x380] ;  /* 0x0003800001277983 */ /* 0x002ea20000300800 */
[----:B0-----:R-:W-:-:S04]  /*5210*/  PRMT R33, RZ, 0x7610, R33 ;  /* 0x00007610ff217816 */ /* 0x001fc80000000021 */
[----:B----4-:R-:W-:-:S05]  /*5220*/  @!P6 PRMT R33, R31, 0x7632, R33 ;  /* 0x000076321f21e816 */ /* 0x010fca0000000021 */
[----:B------:R0:W-:Y:S02]  /*5230*/  STL.S16 [R1+0x1c0], R33 ;  /* 0x0001c02101007387 */ /* 0x0001e40000100600 */
[----:B0-----:R-:W-:-:S06]  /*5240*/  IMAD.MOV.U32 R33, RZ, RZ, RZ ;  /* 0x000000ffff217224 */ /* 0x001fcc00078e00ff */
[----:B------:R0:W4:Y:S01]  /*5250*/  @!P4 LDG.E R33, desc[UR18][R24.64] ;  /* 0x000000121821c981 */ /* 0x000122000c1e1900 */
[----:B------:R-:W-:Y:S02]  /*5260*/  PRMT R32, RZ, 0x7610, R32 ;  /* 0x00007610ff207816 */ /* 0x000fe40000000020 */
[----:B------:R-:W-:Y:S02]  /*5270*/  LOP3.LUT P5, RZ, R2, 0x100, RZ, 0xc0, !PT ;  /* 0x0000010002ff7812 */ /* 0x000fe400078ac0ff */
[----:B------:R-:W-:Y:S02]  /*5280*/  @!P2 PRMT R32, R30, 0x7632, R32 ;  /* 0x000076321e20a816 */ /* 0x000fe40000000020 */
[----:B------:R-:W-:-:S03]  /*5290*/  LOP3.LUT P3, RZ, R2, 0x40, RZ, 0xc0, !PT ;  /* 0x0000004002ff7812 */ /* 0x000fc6000786c0ff */
[----:B------:R1:W-:Y:S01]  /*52a0*/  STL.S16 [R1+0x1c8], R32 ;  /* 0x0001c82001007387 */ /* 0x0003e20000100600 */
[----:B0-----:R-:W-:Y:S02]  /*52b0*/  IMAD.MOV.U32 R24, RZ, RZ, RZ ;  /* 0x000000ffff187224 */ /* 0x001fe400078e00ff */
[----:B-1----:R-:W-:-:S07]  /*52c0*/  IMAD.MOV.U32 R32, RZ, RZ, RZ ;  /* 0x000000ffff207224 */ /* 0x002fce00078e00ff */
[----:B------:R-:W3:Y:S04]  /*52d0*/  @!P3 LDG.E R24, desc[UR18][R40.64] ;  /* 0x000000122818b981 */ /* 0x000ee8000c1e1900 */
[----:B--2---:R-:W2:Y:S01]  /*52e0*/  @!P5 LDG.E R32, desc[UR18][R38.64] ;  /* 0x000000122620d981 */ /* 0x004ea2000c1e1900 */
[----:B------:R-:W-:Y:S02]  /*52f0*/  PRMT R25, RZ, 0x7610, R25 ;  /* 0x00007610ff197816 */ /* 0x000fe40000000019 */
[C---:B------:R-:W-:Y:S02]  /*5300*/  LOP3.LUT P1, RZ, R2.reuse, 0x20, RZ, 0xc0, !PT ;  /* 0x0000002002ff7812 */ /* 0x040fe4000782c0ff */
[----:B------:R-:W-:Y:S02]  /*5310*/  LOP3.LUT P2, RZ, R2, 0x10, RZ, 0xc0, !PT ;  /* 0x0000001002ff7812 */ /* 0x000fe4000784c0ff */
[----:B------:R-:W-:-:S02]  /*5320*/  PRMT R15, RZ, 0x7610, R15 ;  /* 0x00007610ff0f7816 */ /* 0x000fc4000000000f */
[----:B------:R-:W-:Y:S01]  /*5330*/  PRMT R14, RZ, 0x7610, R14 ;  /* 0x00007610ff0e7816 */ /* 0x000fe2000000000e */
[----:B------:R-:W-:Y:S01]  /*5340*/  STL [R1+0x2d0], R6 ;  /* 0x0002d00601007387 */ /* 0x000fe20000100800 */
[----:B----4-:R-:W-:-:S05]  /*5350*/  @!P4 PRMT R25, R33, 0x7632, R25 ;  /* 0x000076322119c816 */ /* 0x010fca0000000019 */
[----:B------:R0:W-:Y:S02]  /*5360*/  STL.S16 [R1+0x1f8], R25 ;  /* 0x0001f81901007387 */ /* 0x0001e40000100600 */
[----:B0-----:R-:W-:Y:S02]  /*5370*/  HFMA2 R25, -RZ, RZ, 0, 0 ;  /* 0x00000000ff197431 */ /* 0x001fe400000001ff */
[----:B------:R-:W-:Y:S04]  /*5380*/  STL [R1+0x2cc], R7 ;  /* 0x0002cc0701007387 */ /* 0x000fe80000100800 */
[----:B------:R-:W-:Y:S04]  /*5390*/  STL.64 [R1+0x320], R6 ;  /* 0x0003200601007387 */ /* 0x000fe80000100a00 */
[----:B------:R0:W4:Y:S04]  /*53a0*/  @!P1 LDG.E R25, desc[UR18][R22.64] ;  /* 0x0000001216199981 */ /* 0x000128000c1e1900 */
[----:B------:R-:W-:Y:S01]  /*53b0*/  STL.64 [R1+0x338], R6 ;  /* 0x0003380601007387 */ /* 0x000fe20000100a00 */
[----:B0-----:R-:W-:-:S03]  /*53c0*/  CS2R R22, SRZ ;  /* 0x0000000000167805 */ /* 0x001fc6000001ff00 */
[----:B------:R0:W-:Y:S04]  /*53d0*/  STL.64 [R1+0x350], R6 ;  /* 0x0003500601007387 */ /* 0x0001e80000100a00 */
[----:B------:R1:W-:Y:S04]  /*53e0*/  STL [R1+0x370], R6 ;  /* 0x0003700601007387 */ /* 0x0003e80000100800 */
[----:B------:R-:W4:Y:S01]  /*53f0*/  @!P2 LDG.E R22, desc[UR18][R34.64] ;  /* 0x000000122216a981 */ /* 0x000f22000c1e1900 */
[----:B0-----:R-:W-:Y:S02]  /*5400*/  PRMT R7, RZ, 0x7610, R7 ;  /* 0x00007610ff077816 */ /* 0x001fe40000000007 */
[----:B-1----:R-:W-:-:S02]  /*5410*/  PRMT R6, RZ, 0x7610, R6 ;  /* 0x00007610ff067816 */ /* 0x002fc40000000006 */
[C---:B---3--:R-:W-:Y:S01]  /*5420*/  @!P3 PRMT R7, R24.reuse, 0x7610, R7 ;  /* 0x000076101807b816 */ /* 0x048fe20000000007 */
[----:B------:R-:W3:Y:S01]  /*5430*/  LDL.LU.64 R34, [R1+0x228] ;  /* 0x0002280001227983 */ /* 0x000ee20000300a00 */
[----:B------:R-:W-:-:S03]  /*5440*/  @!P3 PRMT R6, R24, 0x7632, R6 ;  /* 0x000076321806b816 */ /* 0x000fc60000000006 */
[----:B------:R-:W-:Y:S04]  /*5450*/  STL.S16 [R1+0x200], R7 ;  /* 0x0002000701007387 */ /* 0x000fe80000100600 */
[----:B------:R0:W-:Y:S04]  /*5460*/  STL.S16 [R1+0x1ec], R6 ;  /* 0x0001ec0601007387 */ /* 0x0001e80000100600 */
[----:B0-----:R-:W4:Y:S01]  /*5470*/  LDL.LU.64 R6, [R1+0x238] ;  /* 0x0002380001067983 */ /* 0x001f220000300a00 */
[C---:B--2---:R-:W-:Y:S02]  /*5480*/  @!P5 PRMT R15, R32.reuse, 0x7610, R15 ;  /* 0x00007610200fd816 */ /* 0x044fe4000000000f */
[----:B------:R-:W-:-:S03]  /*5490*/  @!P5 PRMT R14, R32, 0x7632, R14 ;  /* 0x00007632200ed816 */ /* 0x000fc6000000000e */
[----:B------:R0:W-:Y:S04]  /*54a0*/  STL.S16 [R1+0x1e0], R15 ;  /* 0x0001e00f01007387 */ /* 0x0001e80000100600 */
[----:B------:R1:W-:Y:S01]  /*54b0*/  STL.S16 [R1+0x1e4], R14 ;  /* 0x0001e40e01007387 */ /* 0x0003e20000100600 */
[----:B0-----:R-:W-:Y:S01]  /*54c0*/  IMAD.MOV.U32 R15, RZ, RZ, R21 ;  /* 0x000000ffff0f7224 */ /* 0x001fe200078e0015 */
[----:B-1----:R-:W-:Y:S02]  /*54d0*/  MOV R14, R20 ;  /* 0x00000014000e7202 */ /* 0x002fe40000000f00 */
        /* <DEDUP_REMOVED lines=58> */
[----:B0-----:R-:W-:Y:S02]  /*5880*/  IMAD.MOV.U32 R10, RZ, RZ, RZ ;  /* 0x000000ffff0a7224 */ /* 0x001fe400078e00ff */
[----:B-1----:R-:W-:Y:S01]  /*5890*/  IMAD.MOV.U32 R30, RZ, RZ, RZ ;  /* 0x000000ffff1e7224 */ /* 0x002fe200078e00ff */
[----:B------:R0:W-:Y:S02]  /*58a0*/  STL [R1+0x30], R36 ;  /* 0x0000302401007387 */ /* 0x0001e40000100800 */
[----:B0-----:R-:W-:-:S03]  /*58b0*/  MOV R36, RZ ;  /* 0x000000ff00247202 */ /* 0x001fc60000000f00 */
        /* <DEDUP_REMOVED lines=23> */
[C---:B------:R-:W-:Y:S02]  /*5a30*/  LOP3.LUT P5, RZ, R3.reuse, 0x10000000, RZ, 0xc0, !PT ;  /* 0x1000000003ff7812 */ /* 0x040fe400078ac0ff */
[----:B------:R-:W-:Y:S01]  /*5a40*/  PRMT R6, RZ, 0x7610, R6 ;  /* 0x00007610ff067816 */ /* 0x000fe20000000006 */
[----:B-1----:R-:W-:Y:S01]  /*5a50*/  IMAD.MOV.U32 R31, RZ, RZ, RZ ;  /* 0x000000ffff1f7224 */ /* 0x002fe200078e00ff */
[----:B------:R-:W-:-:S02]  /*5a60*/  LOP3.LUT P4, RZ, R3, 0x8000000, RZ, 0xc0, !PT ;  /* 0x0800000003ff7812 */ /* 0x000fc4000788c0ff */
[----:B------:R-:W-:Y:S02]  /*5a70*/  PRMT R47, RZ, 0x7610, R47 ;  /* 0x00007610ff2f7816 */ /* 0x000fe4000000002f */
[----:B------:R-:W-:Y:S01]  /*5a80*/  PRMT R46, RZ, 0x7610, R46 ;  /* 0x00007610ff2e7816 */ /* 0x000fe2000000002e */
[----:B------:R-:W-:Y:S04]  /*5a90*/  STL [R1+0x5c], R24 ;  /* 0x00005c1801007387 */ /* 0x000fe80000100800 */
        /* <DEDUP_REMOVED lines=18> */
[C---:B---3--:R-:W-:Y:S02]  /*5bc0*/  @!P2 PRMT R7, R36.reuse, 0x7610, R7 ;  /* 0x000076102407a816 */ /* 0x048fe40000000007 */
[----:B------:R-:W-:Y:S01]  /*5bd0*/  @!P2 PRMT R6, R36, 0x7632, R6 ;  /* 0x000076322406a816 */ /* 0x000fe20000000006 */
[----:B-1----:R-:W2:Y:S01]  /*5be0*/  LDL.LU.64 R28, [R1+0x2b8] ;  /* 0x0002b800011c7983 */ /* 0x002ea20000300a00 */
[----:B------:R-:W-:-:S03]  /*5bf0*/  PRMT R21, RZ, 0x7610, R21 ;  /* 0x00007610ff157816 */ /* 0x000fc60000000015 */
[----:B------:R-:W-:Y:S01]  /*5c00*/  STL.S16 [R1+0x25c], R6 ;  /* 0x00025c0601007387 */ /* 0x000fe20000100600 */
[----:B------:R-:W-:-:S03]  /*5c10*/  PRMT R20, RZ, 0x7610, R20 ;  /* 0x00007610ff147816 */ /* 0x000fc60000000014 */
[----:B------:R1:W-:Y:S01]  /*5c20*/  STL.S16 [R1+0x280], R7 ;  /* 0x0002800701007387 */ /* 0x0003e20000100600 */
[C---:B------:R-:W-:Y:S02]  /*5c30*/  @!P3 PRMT R21, R35.reuse, 0x7610, R21 ;  /* 0x000076102315b816 */ /* 0x040fe40000000015 */
[----:B------:R-:W-:Y:S01]  /*5c40*/  @!P3 PRMT R20, R35, 0x7632, R20 ;  /* 0x000076322314b816 */ /* 0x000fe20000000014 */
[----:B-1----:R-:W3:Y:S04]  /*5c50*/  LDL.LU.64 R6, [R1+0x2b0] ;  /* 0x0002b00001067983 */ /* 0x002ee80000300a00 */
[----:B------:R-:W-:Y:S04]  /*5c60*/  STL.S16 [R1+0x258], R21 ;  /* 0x0002581501007387 */ /* 0x000fe80000100600 */
[----:B------:R1:W-:Y:S04]  /*5c70*/  STL.S16 [R1+0x22c], R20 ;  /* 0x00022c1401007387 */ /* 0x0003e80000100600 */
[----:B-1----:R-:W3:Y:S01]  /*5c80*/  LDL.LU.64 R20, [R1+0x2a0] ;  /* 0x0002a00001147983 */ /* 0x002ee20000300a00 */
[C---:B------:R-:W-:Y:S01]  /*5c90*/  LOP3.LUT P3, RZ, R3.reuse, 0x4000000, RZ, 0xc0, !PT ;  /* 0x0400000003ff7812 */ /* 0x040fe2000786c0ff */
[----:B------:R-:W-:Y:S01]  /*5ca0*/  IMAD.MOV.U32 R33, RZ, RZ, RZ ;  /* 0x000000ffff217224 */ /* 0x000fe200078e00ff */
[----:B------:R-:W-:Y:S01]  /*5cb0*/  LOP3.LUT P1, RZ, R3, 0x2000000, RZ, 0xc0, !PT ;  /* 0x0200000003ff7812 */ /* 0x000fe2000782c0ff */
[----:B------:R-:W-:Y:S01]  /*5cc0*/  HFMA2 R32, -RZ, RZ, 0, 0 ;  /* 0x00000000ff207431 */ /* 0x000fe200000001ff */
        /* <DEDUP_REMOVED lines=23> */
[----:B------:R-:W-:Y:S01]  /*5e40*/  IMAD.MOV.U32 R23, RZ, RZ, RZ ;  /* 0x000000ffff177224 */ /* 0x000fe200078e00ff */
        /* <DEDUP_REMOVED lines=11> */
[----:B-1----:R-:W-:-:S03]  /*5f00*/  CS2R R24, SRZ ;  /* 0x0000000000187805 */ /* 0x002fc6000001ff00 */
[----:B------:R1:W-:Y:S01]  /*5f10*/  STL.S16 [R1+0x2b0], R6 ;  /* 0x0002b00601007387 */ /* 0x0003e20000100600 */
[----:B0-----:R-:W-:-:S03]  /*5f20*/  PRMT R21, RZ, 0x7610, R21 ;  /* 0x00007610ff157816 */ /* 0x001fc60000000015 */
[----:B------:R0:W2:Y:S01]  /*5f30*/  @!P6 LDG.E R25, desc[UR18][R12.64] ;  /* 0x000000120c19e981 */ /* 0x0000a2000c1e1900 */
[----:B------:R-:W-:-:S03]  /*5f40*/  PRMT R20, RZ, 0x7610, R20 ;  /* 0x00007610ff147816 */ /* 0x000fc60000000014 */
[----:B-1----:R-:W3:Y:S01]  /*5f50*/  LDL.LU.64 R6, [R1+0x278] ;  /* 0x0002780001067983 */ /* 0x002ee20000300a00 */
[----:B------:R-:W-:-:S03]  /*5f60*/  @!P4 PRMT R21, R32, 0x7610, R21 ;  /* 0x000076102015c816 */ /* 0x000fc60000000015 */
[----:B------:R-:W0:Y:S01]  /*5f70*/  LDL.LU.64 R12, [R1+0x330] ;  /* 0x00033000010c7983 */ /* 0x000e220000300a00 */
[----:B------:R-:W-:-:S03]  /*5f80*/  @!P4 PRMT R20, R32, 0x7632, R20 ;  /* 0x000076322014c816 */ /* 0x000fc60000000014 */
[----:B------:R-:W-:Y:S04]  /*5f90*/  STL.S16 [R1+0x2a4], R21 ;  /* 0x0002a41501007387 */ /* 0x000fe80000100600 */
[----:B------:R1:W-:Y:S04]  /*5fa0*/  STL.S16 [R1+0x294], R20 ;  /* 0x0002941401007387 */ /* 0x0003e80000100600 */
[----:B-1----:R-:W4:Y:S01]  /*5fb0*/  LDL.LU.64 R20, [R1+0x288] ;  /* 0x0002880001147983 */ /* 0x002f220000300a00 */
[----:B------:R-:W-:-:S13]  /*5fc0*/  LOP3.LUT P4, RZ, R3, 0x200000, RZ, 0xc0, !PT ;  /* 0x0020000003ff7812 */ /* 0x000fda000788c0ff */
[----:B---3--:R-:W3:Y:S01]  /*5fd0*/  @!P4 LDG.E R23, desc[UR18][R6.64] ;  /* 0x000000120617c981 */ /* 0x008ee2000c1e1900 */
[----:B0-----:R-:W-:Y:S02]  /*5fe0*/  PRMT R13, RZ, 0x7610, R13 ;  /* 0x00007610ff0d7816 */ /* 0x001fe4000000000d */
[----:B------:R-:W-:Y:S02]  /*5ff0*/  PRMT R12, RZ, 0x7610, R12 ;  /* 0x00007610ff0c7816 */ /* 0x000fe4000000000c */
[C---:B------:R-:W-:Y:S01]  /*6000*/  @!P2 PRMT R13, R28.reuse, 0x7610, R13 ;  /* 0x000076101c0da816 */ /* 0x040fe2000000000d */
[----:B------:R-:W2:Y:S01]  /*6010*/  LDL.LU.64 R6, [R1+0x320] ;  /* 0x0003200001067983 */ /* 0x000ea20000300a00 */
[----:B------:R-:W-:-:S03]  /*6020*/  @!P2 PRMT R12, R28, 0x7632, R12 ;  /* 0x000076321c0ca816 */ /* 0x000fc6000000000c */
[----:B------:R-:W-:Y:S04]  /*6030*/  STL.S16 [R1+0x298], R13 ;  /* 0x0002980d01007387 */ /* 0x000fe80000100600 */
[----:B------:R0:W-:Y:S04]  /*6040*/  STL.S16 [R1+0x29c], R12 ;  /* 0x00029c0c01007387 */ /* 0x0001e80000100600 */
[----:B----4-:R-:W4:Y:S04]  /*6050*/  @!P5 LDG.E R24, desc[UR18][R20.64] ;  /* 0x000000121418d981 */ /* 0x010f28000c1e1900 */
[----:B0-----:R-:W2:Y:S04]  /*6060*/  LDL.LU.64 R12, [R1+0x250] ;  /* 0x00025000010c7983 */ /* 0x001ea80000300a00 */
[----:B------:R-:W2:Y:S01]  /*6070*/  LDL.LU.64 R20, [R1+0x328] ;  /* 0x0003280001147983 */ /* 0x000ea20000300a00 */
        /* <DEDUP_REMOVED lines=9> */
[----:B--2---:R-:W2:Y:S04]  /*6110*/  @!P1 LDG.E R19, desc[UR18][R12.64] ;  /* 0x000000120c139981 */ /* 0x004ea8000c1e1900 */
[----:B------:R0:W-:Y:S01]  /*6120*/  STL.S16 [R1+0x278], R22 ;  /* 0x0002781601007387 */ /* 0x0001e20000100600 */
[----:B------:R-:W-:Y:S02]  /*6130*/  @!P5 PRMT R48, R24, 0x7610, R48 ;  /* 0x000076101830d816 */ /* 0x000fe40000000030 */
[----:B------:R-:W-:Y:S02]  /*6140*/  PRMT R21, RZ, 0x7610, R21 ;  /* 0x00007610ff157816 */ /* 0x000fe40000000015 */
[----:B------:R-:W-:Y:S01]  /*6150*/  PRMT R20, RZ, 0x7610, R20 ;  /* 0x00007610ff147816 */ /* 0x000fe20000000014 */
[----:B------:R-:W3:Y:S01]  /*6160*/  LDL.LU.64 R12, [R1+0x318] ;  /* 0x00031800010c7983 */ /* 0x000ee20000300a00 */
[----:B0-----:R-:W-:-:S03]  /*6170*/  MOV R22, RZ ;  /* 0x000000ff00167202 */ /* 0x001fc60000000f00 */
[----:B------:R0:W-:Y:S04]  /*6180*/  STL.S16 [R1+0x27c], R48 ;  /* 0x00027c3001007387 */ /* 0x0001e80000100600 */
[----:B------:R-:W4:Y:S01]  /*6190*/  @!P3 LDG.E R22, desc[UR18][R46.64] ;  /* 0x000000122e16b981 */ /* 0x000f22000c1e1900 */
[C---:B------:R-:W-:Y:S02]  /*61a0*/  @!P6 PRMT R21, R25.reuse, 0x7610, R21 ;  /* 0x000076101915e816 */ /* 0x040fe40000000015 */
[----:B------:R-:W-:Y:S01]  /*61b0*/  @!P6 PRMT R20, R25, 0x7632, R20 ;  /* 0x000076321914e816 */ /* 0x000fe20000000014 */
[----:B0-----:R-:W3:Y:S04]  /*61c0*/  LDL.LU.64 R48, [R1+0x230] ;  /* 0x0002300001307983 */ /* 0x001ee80000300a00 */
[----:B------:R-:W-:Y:S04]  /*61d0*/  STL.S16 [R1+0x288], R20 ;  /* 0x0002881401007387 */ /* 0x000fe80000100600 */
[----:B------:R0:W-:Y:S04]  /*61e0*/  STL.S16 [R1+0x28c], R21 ;  /* 0x00028c1501007387 */ /* 0x0001e80000100600 */
[----:B------:R-:W3:Y:S04]  /*61f0*/  LDL.LU.64 R46, [R1+0x220] ;  /* 0x00022000012e7983 */ /* 0x000ee80000300a00 */
[----:B0-----:R-:W3:Y:S01]  /*6200*/  LDL.LU.64 R20, [R1+0x240] ;  /* 0x0002400001147983 */ /* 0x001ee20000300a00 */
[----:B------:R-:W-:-:S02]  /*6210*/  LOP3.LUT P6, RZ, R3, 0x20000, RZ, 0xc0, !PT ;  /* 0x0002000003ff7812 */ /* 0x000fc400078cc0ff */
[----:B------:R-:W-:Y:S02]  /*6220*/  PRMT R11, RZ, 0x7610, R11 ;  /* 0x00007610ff0b7816 */ /* 0x000fe4000000000b */
[C---:B------:R-:W-:Y:S02]  /*6230*/  LOP3.LUT P2, RZ, R3.reuse, 0x40000, RZ, 0xc0, !PT ;  /* 0x0004000003ff7812 */ /* 0x040fe4000784c0ff */
[----:B------:R-:W-:Y:S02]  /*6240*/  LOP3.LUT P5, RZ, R3, 0x10000, RZ, 0xc0, !PT ;  /* 0x0001000003ff7812 */ /* 0x000fe400078ac0ff */
[----:B------:R-:W-:Y:S02]  /*6250*/  PRMT R27, RZ, 0x7610, R27 ;  /* 0x00007610ff1b7816 */ /* 0x000fe4000000001b */
[----:B------:R-:W-:Y:S02]  /*6260*/  PRMT R26, RZ, 0x7610, R26 ;  /* 0x00007610ff1a7816 */ /* 0x000fe4000000001a */
[----:B------:R-:W-:-:S05]  /*6270*/  @!P4 PRMT R27, R23, 0x7610, R27 ;  /* 0x00007610171bc816 */ /* 0x000fca000000001b */
[----:B------:R-:W-:Y:S01]  /*6280*/  STL.S16 [R1+0x264], R27 ;  /* 0x0002641b01007387 */ /* 0x000fe20000100600 */
[----:B--2---:R-:W-:-:S05]  /*6290*/  @!P1 PRMT R42, R19, 0x7632, R42 ;  /* 0x00007632132a9816 */ /* 0x004fca000000002a */
[----:B------:R0:W-:Y:S02]  /*62a0*/  STL.S16 [R1+0x244], R42 ;  /* 0x0002442a01007387 */ /* 0x0001e40000100600 */
[----:B0-----:R-:W-:Y:S01]  /*62b0*/  HFMA2 R42, -RZ, RZ, 0, 0 ;  /* 0x00000000ff2a7431 */ /* 0x001fe200000001ff */
[----:B----4-:R-:W-:-:S05]  /*62c0*/  @!P3 PRMT R11, R22, 0x7632, R11 ;  /* 0x00007632160bb816 */ /* 0x010fca000000000b */
[----:B------:R0:W-:Y:S04]  /*62d0*/  STL.S16 [R1+0x250], R11 ;  /* 0x0002500b01007387 */ /* 0x0001e80000100600 */
[----:B---3--:R1:W2:Y:S01]  /*62e0*/  @!P6 LDG.E R42, desc[UR18][R48.64] ;  /* 0x00000012302ae981 */ /* 0x0082a2000c1e1900 */
[----:B0-----:R-:W-:Y:S01]  /*62f0*/  IMAD.MOV.U32 R11, RZ, RZ, RZ ;  /* 0x000000ffff0b7224 */ /* 0x001fe200078e00ff */
[----:B-1----:R-:W-:-:S05]  /*6300*/  CS2R R48, SRZ ;  /* 0x0000000000307805 */ /* 0x002fca000001ff00 */
        /* <DEDUP_REMOVED lines=31> */
[----:B------:R-:W-:Y:S02]  /*6500*/  PRMT R41, RZ, 0x7610, R41 ;  /* 0x00007610ff297816 */ /* 0x000fe40000000029 */
[C---:B------:R-:W-:Y:S02]  /*6510*/  LOP3.LUT P5, RZ, R3.reuse, 0x400, RZ, 0xc0, !PT ;  /* 0x0000040003ff7812 */ /* 0x040fe400078ac0ff */
[----:B------:R-:W-:Y:S02]  /*6520*/  @!P6 PRMT R41, R42, 0x7632, R41 ;  /* 0x000076322a29e816 */ /* 0x000fe40000000029 */
[----:B------:R-:W-:-:S03]  /*6530*/  LOP3.LUT P6, RZ, R3, 0x800, RZ, 0xc0, !PT ;  /* 0x0000080003ff7812 */ /* 0x000fc600078cc0ff */
[----:B------:R-:W4:Y:S04]  /*6540*/  @!P2 LDG.E R45, desc[UR18][R20.64] ;  /* 0x00000012142da981 */ /* 0x000f28000c1e1900 */
[----:B------:R0:W-:Y:S04]  /*6550*/  STL [R1+0x28], R59 ;  /* 0x0000283b01007387 */ /* 0x0001e80000100800 */
[----:B------:R1:W-:Y:S01]  /*6560*/  STL.S16 [R1+0x220], R41 ;  /* 0x0002202901007387 */ /* 0x0003e20000100600 */
[----:B0-----:R-:W-:Y:S02]  /*6570*/  IMAD.MOV.U32 R59, RZ, RZ, RZ ;  /* 0x000000ffff3b7224 */ /* 0x001fe400078e00ff */
[----:B-1----:R-:W-:-:S06]  /*6580*/  IMAD.MOV.U32 R41, RZ, RZ, RZ ;  /* 0x000000ffff297224 */ /* 0x002fcc00078e00ff */
[----:B------:R-:W4:Y:S04]  /*6590*/  @!P5 LDG.E R41, desc[UR18][R60.64] ;  /* 0x000000123c29d981 */ /* 0x000f28000c1e1900 */
        /* <DEDUP_REMOVED lines=25> */
[----:B------:R-:W-:-:S03]  /*6730*/  IMAD.MOV.U32 R20, RZ, RZ, RZ ;  /* 0x000000ffff147224 */ /* 0x000fc600078e00ff */
[----:B------:R1:W-:Y:S01]  /*6740*/  STL [R1+0x84], R31 ;  /* 0x0000841f01007387 */ /* 0x0003e20000100800 */
[----:B0-----:R-:W-:-:S03]  /*6750*/  HFMA2 R19, -RZ, RZ, 0, 0 ;  /* 0x00000000ff137431 */ /* 0x001fc600000001ff */
[----:B------:R0:W-:Y:S01]  /*6760*/  STL [R1+0x94], R28 ;  /* 0x0000941c01007387 */ /* 0x0001e20000100800 */
[----:B-1----:R-:W-:-:S03]  /*6770*/  MOV R31, RZ ;  /* 0x000000ff001f7202 */ /* 0x002fc60000000f00 */
[----:B------:R-:W4:Y:S01]  /*6780*/  @!P2 LDG.E R19, desc[UR18][R60.64] ;  /* 0x000000123c13a981 */ /* 0x000f22000c1e1900 */
[----:B0-----:R-:W-:-:S03]  /*6790*/  IMAD.MOV.U32 R28, RZ, RZ, RZ ;  /* 0x000000ffff1c7224 */ /* 0x001fc600078e00ff */
[----:B------:R-:W-:Y:S04]  /*67a0*/  STL [R1+0x74], R35 ;  /* 0x0000742301007387 */ /* 0x000fe80000100800 */
[----:B------:R0:W-:Y:S04]  /*67b0*/  STL [R1+0x8c], R33 ;  /* 0x00008c2101007387 */ /* 0x0001e80000100800 */
[----:B------:R1:W-:Y:S01]  /*67c0*/  STL [R1+0x70], R34 ;  /* 0x0000702201007387 */ /* 0x0003e20000100800 */
[----:B--2---:R-:W-:-:S03]  /*67d0*/  @!P1 PRMT R39, R47, 0x7610, R39 ;  /* 0x000076102f279816 */ /* 0x004fc60000000027 */
[----:B------:R2:W-:Y:S01]  /*67e0*/  STL [R1+0x7c], R36 ;  /* 0x00007c2401007387 */ /* 0x0005e20000100800 */
[----:B------:R-:W-:Y:S02]  /*67f0*/  @!P1 PRMT R37, R47, 0x7632, R37 ;  /* 0x000076322f259816 */ /* 0x000fe40000000025 */
[C---:B------:R-:W-:Y:S01]  /*6800*/  LOP3.LUT P1, RZ, R3.reuse, 0x80, RZ, 0xc0, !PT ;  /* 0x0000008003ff7812 */ /* 0x040fe2000782c0ff */
[----:B------:R2:W-:Y:S01]  /*6810*/  STL [R1+0xac], R11 ;  /* 0x0000ac0b01007387 */ /* 0x0005e20000100800 */
[C---:B---3--:R-:W-:Y:S02]  /*6820*/  @!P3 PRMT R10, R46.reuse, 0x7610, R10 ;  /* 0x000076102e0ab816 */ /* 0x048fe4000000000a */
[----:B------:R-:W-:Y:S01]  /*6830*/  @!P3 PRMT R0, R46, 0x7632, R0 ;  /* 0x000076322e00b816 */ /* 0x000fe20000000000 */
[----:B------:R-:W-:Y:S01]  /*6840*/  STL [R1+0x80], R30 ;  /* 0x0000801e01007387 */ /* 0x000fe20000100800 */
[----:B------:R-:W-:-:S03]  /*6850*/  LOP3.LUT P3, RZ, R3, 0x100, RZ, 0xc0, !PT ;  /* 0x0000010003ff7812 */ /* 0x000fc6000786c0ff */
[----:B------:R-:W3:Y:S01]  /*6860*/  @!P4 LDG.E R31, desc[UR18][R12.64] ;  /* 0x000000120c1fc981 */ /* 0x000ee2000c1e1900 */
[----:B------:R-:W-:-:S03]  /*6870*/  PRMT R21, RZ, 0x7610, R21 ;  /* 0x00007610ff157816 */ /* 0x000fc60000000015 */
[----:B------:R-:W-:Y:S04]  /*6880*/  STL [R1+0x88], R32 ;  /* 0x0000882001007387 */ /* 0x000fe80000100800 */
[----:B------:R-:W-:Y:S04]  /*6890*/  STL [R1+0x90], R29 ;  /* 0x0000901d01007387 */ /* 0x000fe80000100800 */
[----:B------:R-:W3:Y:S04]  /*68a0*/  @!P3 LDG.E R28, desc[UR18][R6.64] ;  /* 0x00000012061cb981 */ /* 0x000ee8000c1e1900 */
[----:B------:R-:W3:Y:S04]  /*68b0*/  LDL.LU.64 R12, [R1+0x168] ;  /* 0x00016800010c7983 */ /* 0x000ee80000300a00 */
[----:B------:R-:W-:Y:S04]  /*68c0*/  STL [R1+0x98], R25 ;  /* 0x0000981901007387 */ /* 0x000fe80000100800 */
[----:B------:R-:W3:Y:S04]  /*68d0*/  LDL.LU.64 R6, [R1+0x158] ;  /* 0x0001580001067983 */ /* 0x000ee80000300a00 */
[----:B------:R-:W-:Y:S04]  /*68e0*/  STL [R1+0x9c], R24 ;  /* 0x00009c1801007387 */ /* 0x000fe80000100800 */
        /* <DEDUP_REMOVED lines=12> */
[----:B--2---:R-:W-:Y:S01]  /*69b0*/  PRMT R36, RZ, 0x7610, R36 ;  /* 0x00007610ff247816 */ /* 0x004fe20000000024 */
[----:B------:R-:W-:Y:S01]  /*69c0*/  IMAD.MOV.U32 R11, RZ, RZ, RZ ;  /* 0x000000ffff0b7224 */ /* 0x000fe200078e00ff */
[C---:B------:R-:W-:Y:S01]  /*69d0*/  @!P5 PRMT R34, R41.reuse, 0x7610, R34 ;  /* 0x000076102922d816 */ /* 0x040fe20000000022 */
[----:B------:R-:W2:Y:S01]  /*69e0*/  LDL.LU.64 R60, [R1+0x138] ;  /* 0x00013800013c7983 */ /* 0x000ea20000300a00 */
[----:B------:R-:W-:-:S02]  /*69f0*/  @!P5 PRMT R36, R41, 0x7632, R36 ;  /* 0x000076322924d816 */ /* 0x000fc40000000024 */
[----:B------:R-:W-:Y:S01]  /*6a00*/  LOP3.LUT P5, RZ, R3, 0x10, RZ, 0xc0, !PT ;  /* 0x0000001003ff7812 */ /* 0x000fe200078ac0ff */
[----:B------:R-:W2:Y:S01]  /*6a10*/  LDL.LU.64 R26, [R1+0x148] ;  /* 0x00014800011a7983 */ /* 0x000ea20000300a00 */
[----:B------:R-:W-:Y:S02]  /*6a20*/  PRMT R23, RZ, 0x7610, R23 ;  /* 0x00007610ff177816 */ /* 0x000fe40000000017 */
[----:B------:R-:W-:Y:S02]  /*6a30*/  PRMT R32, RZ, 0x7610, R32 ;  /* 0x00007610ff207816 */ /* 0x000fe40000000020 */
[----:B0-----:R-:W-:Y:S02]  /*6a40*/  PRMT R22, RZ, 0x7610, R22 ;  /* 0x00007610ff167816 */ /* 0x001fe40000000016 */
[----:B------:R-:W-:Y:S02]  /*6a50*/  PRMT R30, RZ, 0x7610, R30 ;  /* 0x00007610ff1e7816 */ /* 0x000fe4000000001e */
[----:B------:R-:W-:-:S02]  /*6a60*/  PRMT R24, RZ, 0x7610, R24 ;  /* 0x00007610ff187816 */ /* 0x000fc40000000018 */
[----:B------:R-:W-:Y:S02]  /*6a70*/  PRMT R29, RZ, 0x7610, R29 ;  /* 0x00007610ff1d7816 */ /* 0x000fe4000000001d */
[----:B------:R-:W-:-:S04]  /*6a80*/  PRMT R25, RZ, 0x7610, R25 ;  /* 0x00007610ff197816 */ /* 0x000fc80000000019 */
[C---:B------:R-:W-:Y:S02]  /*6a90*/  @!P2 PRMT R25, R19.reuse, 0x7610, R25 ;  /* 0x000076101319a816 */ /* 0x040fe40000000019 */
[----:B------:R-:W-:Y:S02]  /*6aa0*/  @!P2 PRMT R21, R19, 0x7632, R21 ;  /* 0x000076321315a816 */ /* 0x000fe40000000015 */
[----:B------:R-:W-:Y:S02]  /*6ab0*/  LOP3.LUT P2, RZ, R3, 0x1, RZ, 0xc0, !PT ;  /* 0x0000000103ff7812 */ /* 0x000fe4000784c0ff */
[C---:B---3--:R-:W-:Y:S02]  /*6ac0*/  @!P4 PRMT R23, R31.reuse, 0x7610, R23 ;  /* 0x000076101f17c816 */ /* 0x048fe40000000017 */
[----:B------:R-:W-:Y:S02]  /*6ad0*/  @!P4 PRMT R32, R31, 0x7632, R32 ;  /* 0x000076321f20c816 */ /* 0x000fe40000000020 */
[----:B------:R-:W-:-:S02]  /*6ae0*/  LOP3.LUT P4, RZ, R3, 0x8, RZ, 0xc0, !PT ;  /* 0x0000000803ff7812 */ /* 0x000fc4000788c0ff */
[C---:B------:R-:W-:Y:S02]  /*6af0*/  @!P3 PRMT R22, R28.reuse, 0x7610, R22 ;  /* 0x000076101c16b816 */ /* 0x040fe40000000016 */
[----:B------:R-:W-:Y:S02]  /*6b00*/  @!P3 PRMT R30, R28, 0x7632, R30 ;  /* 0x000076321c1eb816 */ /* 0x000fe4000000001e */
[----:B------:R-:W-:Y:S01]  /*6b10*/  LOP3.LUT P3, RZ, R3, 0x4, RZ, 0xc0, !PT ;  /* 0x0000000403ff7812 */ /* 0x000fe2000786c0ff */
[----:B------:R-:W3:Y:S04]  /*6b20*/  @!P6 LDG.E R11, desc[UR18][R12.64] ;  /* 0x000000120c0be981 */ /* 0x000ee8000c1e1900 */
[----:B------:R-:W3:Y:S01]  /*6b30*/  LDL.LU.64 R12, [R1+0x130] ;  /* 0x00013000010c7983 */ /* 0x000ee20000300a00 */
[----:B----4-:R-:W-:-:S02]  /*6b40*/  @!P1 PRMT R24, R20, 0x7610, R24 ;  /* 0x0000761014189816 */ /* 0x010fc40000000018 */
[----:B------:R-:W-:Y:S02]  /*6b50*/  @!P1 PRMT R29, R20, 0x7632, R29 ;  /* 0x00007632141d9816 */ /* 0x000fe4000000001d */
[----:B------:R-:W-:Y:S01]  /*6b60*/  LOP3.LUT P1, RZ, R3, 0x2, RZ, 0xc0, !PT ;  /* 0x0000000203ff7812 */ /* 0x000fe2000782c0ff */
[----:B------:R-:W-:-:S06]  /*6b70*/  IMAD.MOV.U32 R3, RZ, RZ, RZ ;  /* 0x000000ffff037224 */ /* 0x000fcc00078e00ff */
        /* <DEDUP_REMOVED lines=10> */
[----:B---3--:R-:W-:-:S03]  /*6c20*/  @!P6 PRMT R42, R11, 0x7610, R42 ;  /* 0x000076100b2ae816 */ /* 0x008fc6000000002a */
[----:B------:R3:W-:Y:S01]  /*6c30*/  STL [R1+0xc4], R45 ;  /* 0x0000c42d01007387 */ /* 0x0007e20000100800 */
[----:B------:R-:W-:Y:S02]  /*6c40*/  @!P6 PRMT R43, R11, 0x7632, R43 ;  /* 0x000076320b2be816 */ /* 0x000fe4000000002b */
[----:B------:R-:W-:Y:S01]  /*6c50*/  LOP3.LUT P6, RZ, R4, 0x1, RZ, 0xc0, !PT ;  /* 0x0000000104ff7812 */ /* 0x000fe200078cc0ff */
[----:B------:R-:W-:Y:S01]  /*6c60*/  IMAD.MOV.U32 R4, RZ, RZ, RZ ;  /* 0x000000ffff047224 */ /* 0x000fe200078e00ff */
[----:B------:R-:W2:Y:S01]  /*6c70*/  @!P1 LDG.E R46, desc[UR18][R12.64] ;  /* 0x000000120c2e9981 */ /* 0x000ea2000c1e1900 */
[----:B0-----:R-:W-:Y:S02]  /*6c80*/  MOV R44, RZ ;  /* 0x000000ff002c7202 */ /* 0x001fe40000000f00 */
[----:B-1----:R-:W-:Y:S01]  /*6c90*/  PRMT R48, RZ, 0x7610, R48 ;  /* 0x00007610ff307816 */ /* 0x002fe20000000030 */
[----:B------:R0:W-:Y:S01]  /*6ca0*/  STL.S16 [R1+0x1e8], R57 ;  /* 0x0001e83901007387 */ /* 0x0001e20000100600 */
[----:B------:R-:W-:-:S03]  /*6cb0*/  PRMT R47, RZ, 0x7610, R47 ;  /* 0x00007610ff2f7816 */ /* 0x000fc6000000002f */
[----:B------:R1:W2:Y:S01]  /*6cc0*/  @!P3 LDG.E R44, desc[UR18][R60.64] ;  /* 0x000000123c2cb981 */ /* 0x0002a2000c1e1900 */
[----:B---3--:R-:W-:-:S03]  /*6cd0*/  HFMA2 R45, -RZ, RZ, 0, 0 ;  /* 0x00000000ff2d7431 */ /* 0x008fc600000001ff */
[----:B------:R-:W3:Y:S04]  /*6ce0*/  LDL.LU.64 R12, [R1+0x2f8] ;  /* 0x0002f800010c7983 */ /* 0x000ee80000300a00 */
[----:B0-----:R-:W3:Y:S01]  /*6cf0*/  LDL.LU R57, [R1+0x114] ;  /* 0x0001140001397983 */ /* 0x001ee20000300800 */
[----:B------:R-:W-:-:S03]  /*6d00*/  PRMT R53, RZ, 0x7610, R53 ;  /* 0x00007610ff357816 */ /* 0x000fc60000000035 */
[----:B------:R0:W-:Y:S01]  /*6d10*/  STL [R1+0x1c], R55 ;  /* 0x00001c3701007387 */ /* 0x0001e20000100800 */
[----:B------:R-:W-:-:S03]  /*6d20*/  PRMT R52, RZ, 0x7610, R52 ;  /* 0x00007610ff347816 */ /* 0x000fc60000000034 */
[----:B------:R0:W-:Y:S04]  /*6d30*/  STL [R1+0x18], R54 ;  /* 0x0000183601007387 */ /* 0x0001e80000100800 */
[----:B------:R0:W-:Y:S04]  /*6d40*/  STL [R1+0xcc], R41 ;  /* 0x0000cc2901007387 */ /* 0x0001e80000100800 */
[----:B----4-:R-:W4:Y:S01]  /*6d50*/  @!P2 LDG.E R4, desc[UR18][R6.64] ;  /* 0x000000120604a981 */ /* 0x010f22000c1e1900 */
[----:B-1----:R-:W-:-:S03]  /*6d60*/  IMAD.MOV.U32 R60, RZ, RZ, RZ ;  /* 0x000000ffff3c7224 */ /* 0x002fc600078e00ff */
[----:B------:R1:W-:Y:S04]  /*6d70*/  STL [R1+0x20], R56 ;  /* 0x0000203801007387 */ /* 0x0003e80000100800 */
[----:B------:R1:W-:Y:S04]  /*6d80*/  STL [R1+0x24], R58 ;  /* 0x0000243a01007387 */ /* 0x0003e80000100800 */
[----:B------:R-:W3:Y:S04]  /*6d90*/  LDL.LU R7, [R1+0x110] ;  /* 0x0001100001077983 */ /* 0x000ee80000300800 */
[----:B------:R-:W3:Y:S01]  /*6da0*/  LDL.LU.64 R26, [R1+0x308] ;  /* 0x00030800011a7983 */ /* 0x000ee20000300a00 */
[----:B--2---:R-:W-:-:S03]  /*6db0*/  @!P1 PRMT R47, R46, 0x7610, R47 ;  /* 0x000076102e2f9816 */ /* 0x004fc6000000002f */
[----:B------:R-:W2:Y:S01]  /*6dc0*/  LDL.LU R61, [R1+0x300] ;  /* 0x00030000013d7983 */ /* 0x000ea20000300800 */
[----:B------:R-:W-:Y:S02]  /*6dd0*/  @!P1 PRMT R51, R46, 0x7632, R51 ;  /* 0x000076322e339816 */ /* 0x000fe40000000033 */
[----:B------:R-:W-:Y:S02]  /*6de0*/  LOP3.LUT P1, RZ, R2, 0x10000000, RZ, 0xc0, !PT ;  /* 0x1000000002ff7812 */ /* 0x000fe4000782c0ff */
[----:B0-----:R-:W-:Y:S02]  /*6df0*/  PRMT R55, RZ, 0x7610, R55 ;  /* 0x00007610ff377816 */ /* 0x001fe40000000037 */
[----:B------:R-:W-:Y:S02]  /*6e00*/  @!P3 PRMT R53, R44, 0x7610, R53 ;  /* 0x000076102c35b816 */ /* 0x000fe40000000035 */
[----:B------:R-:W-:Y:S01]  /*6e10*/  PRMT R54, RZ, 0x7610, R54 ;  /* 0x00007610ff367816 */ /* 0x000fe20000000036 */
[----:B------:R-:W-:Y:S01]  /*6e20*/  IMAD.MOV.U32 R41, RZ, RZ, RZ ;  /* 0x000000ffff297224 */ /* 0x000fe200078e00ff */
[----:B------:R-:W-:Y:S01]  /*6e30*/  @!P4 PRMT R52, R49, 0x7632, R52 ;  /* 0x000076323134c816 */ /* 0x000fe20000000034 */
[----:B------:R-:W2:Y:S04]  /*6e40*/  LDL.LU R6, [R1+0x144] ;  /* 0x0001440001067983 */ /* 0x000ea80000300800 */
[----:B------:R-:W2:Y:S04]  /*6e50*/  @!P1 LDG.E R45, desc[UR18][R14.64] ;  /* 0x000000120e2d9981 */ /* 0x000ea8000c1e1900 */
[----:B------:R-:W3:Y:S01]  /*6e60*/  LDL.LU.64 R14, [R1+0x2f0] ;  /* 0x0002f000010e7983 */ /* 0x000ee20000300a00 */
[----:B----4-:R-:W-:-:S02]  /*6e70*/  @!P2 PRMT R48, R4, 0x7610, R48 ;  /* 0x000076100430a816 */ /* 0x010fc40000000030 */
[----:B------:R-:W-:Y:S02]  /*6e80*/  @!P2 PRMT R50, R4, 0x7632, R50 ;  /* 0x000076320432a816 */ /* 0x000fe40000000032 */
[----:B------:R-:W-:-:S13]  /*6e90*/  LOP3.LUT P2, RZ, R2, 0x8000000, RZ, 0xc0, !PT ;  /* 0x0800000002ff7812 */ /* 0x000fda000784c0ff */
[----:B------:R-:W4:Y:S04]  /*6ea0*/  @!P2 LDG.E R60, desc[UR18][R16.64] ;  /* 0x00000012103ca981 */ /* 0x000f28000c1e1900 */
[----:B------:R-:W2:Y:S01]  /*6eb0*/  LDL.LU.64 R16, [R1+0x2e8] ;  /* 0x0002e80001107983 */ /* 0x000ea20000300a00 */
[----:B------:R-:W-:Y:S02]  /*6ec0*/  @!P3 PRMT R55, R44, 0x7632, R55 ;  /* 0x000076322c37b816 */ /* 0x000fe40000000037 */
[C---:B------:R-:W-:Y:S02]  /*6ed0*/  LOP3.LUT P3, RZ, R2.reuse, 0x20000000, RZ, 0xc0, !PT ;  /* 0x2000000002ff7812 */ /* 0x040fe4000786c0ff */
[----:B------:R-:W-:Y:S02]  /*6ee0*/  @!P4 PRMT R54, R49, 0x7610, R54 ;  /* 0x000076103136c816 */ /* 0x000fe40000000036 */
[----:B------:R-:W-:-:S02]  /*6ef0*/  LOP3.LUT P4, RZ, R2, 0x40000000, RZ, 0xc0, !PT ;  /* 0x4000000002ff7812 */ /* 0x000fc4000788c0ff */
[----:B-1----:R-:W-:Y:S02]  /*6f00*/  PRMT R56, RZ, 0x7610, R56 ;  /* 0x00007610ff387816 */ /* 0x002fe40000000038 */
[----:B------:R-:W-:Y:S02]  /*6f10*/  PRMT R58, RZ, 0x7610, R58 ;  /* 0x00007610ff3a7816 */ /* 0x000fe4000000003a */
[C---:B------:R-:W-:Y:S02]  /*6f20*/  @!P5 PRMT R56, R3.reuse, 0x7610, R56 ;  /* 0x000076100338d816 */ /* 0x040fe40000000038 */
[----:B------:R-:W-:Y:S02]  /*6f30*/  @!P5 PRMT R58, R3, 0x7632, R58 ;  /* 0x00007632033ad816 */ /* 0x000fe4000000003a */
[----:B------:R-:W-:Y:S01]  /*6f40*/  LOP3.LUT P5, RZ, R2, 0x80000000, RZ, 0xc0, !PT ;  /* 0x8000000002ff7812 */ /* 0x000fe200078ac0ff */
[----:B--2---:R0:W2:Y:S02]  /*6f50*/  @!P3 LDG.E R41, desc[UR18][R16.64] ;  /* 0x000000121029b981 */ /* 0x0040a4000c1e1900 */
[----:B0-----:R-:W-:-:S06]  /*6f60*/  MOV R16, RZ ;  /* 0x000000ff00107202 */ /* 0x001fcc0000000f00 */
[----:B---3--:R0:W3:Y:S02]  /*6f70*/  @!P4 LDG.E R16, desc[UR18][R14.64] ;  /* 0x000000120e10c981 */ /* 0x0080e4000c1e1900 */
[----:B0-----:R-:W-:-:S06]  /*6f80*/  IMAD.MOV.U32 R14, RZ, RZ, RZ ;  /* 0x000000ffff0e7224 */ /* 0x001fcc00078e00ff */
[----:B------:R0:W3:Y:S02]  /*6f90*/  @!P5 LDG.E R14, desc[UR18][R12.64] ;  /* 0x000000120c0ed981 */ /* 0x0000e4000c1e1900 */
[----:B0-----:R-:W-:Y:S02]  /*6fa0*/  PRMT R13, RZ, 0x7610, R13 ;  /* 0x00007610ff0d7816 */ /* 0x001fe4000000000d */
[----:B------:R-:W-:Y:S02]  /*6fb0*/  PRMT R12, RZ, 0x7610, R12 ;  /* 0x00007610ff0c7816 */ /* 0x000fe4000000000c */
[C---:B------:R-:W-:Y:S02]  /*6fc0*/  @!P0 PRMT R13, R18.reuse, 0x7632, R13 ;  /* 0x00007632120d8816 */ /* 0x040fe4000000000d */
[----:B------:R-:W-:-:S03]  /*6fd0*/  @!P0 PRMT R12, R18, 0x7610, R12 ;  /* 0x00007610120c8816 */ /* 0x000fc6000000000c */
[----:B------:R-:W-:Y:S01]  /*6fe0*/  IMAD.U32 R13, R13, 0x10000, RZ ;  /* 0x000100000d0d7824 */ /* 0x000fe200078e00ff */
[----:B------:R-:W-:Y:S01]  /*6ff0*/  SHF.L.U32 R12, R12, 0x10, RZ ;  /* 0x000000100c0c7819 */ /* 0x000fe200000006ff */
[----:B------:R-:W-:Y:S02]  /*7000*/  IMAD.U32 R15, R7, 0x10000, RZ ;  /* 0x00010000070f7824 */ /* 0x000fe400078e00ff */
[----:B------:R-:W-:Y:S02]  /*7010*/  IMAD.U32 R17, R57, 0x10000, RZ ;  /* 0x0001000039117824 */ /* 0x000fe400078e00ff */
[----:B------:R-:W-:Y:S01]  /*7020*/  FMUL.FTZ R7, R13, R13 ;  /* 0x0000000d0d077220 */ /* 0x000fe20000410000 */
[----:B------:R-:W-:Y:S01]  /*7030*/  FADD.FTZ R13, R12, R13 ;  /* 0x0000000d0c0d7221 */ /* 0x000fe20000010000 */
[----:B------:R-:W-:Y:S01]  /*7040*/  FADD.FTZ R57, R15, R17 ;  /* 0x000000110f397221 */ /* 0x000fe20000010000 */
[----:B------:R-:W-:Y:S02]  /*7050*/  FMUL.FTZ R17, R17, R17 ;  /* 0x0000001111117220 */ /* 0x000fe40000410000 */
[----:B------:R-:W-:-:S04]  /*7060*/  FADD.FTZ R13, RZ, R13 ;  /* 0x0000000dff0d7221 */ /* 0x000fc80000010000 */
[----:B------:R-:W-:Y:S01]  /*7070*/  FADD.FTZ R13, R13, R57 ;  /* 0x000000390d0d7221 */ /* 0x000fe20000010000 */
[----:B------:R-:W-:Y:S01]  /*7080*/  FFMA.FTZ R15, R15, R15, R17 ;  /* 0x0000000f0f0f7223 */ /* 0x000fe20000010011 */
[----:B------:R-:W4:Y:S04]  /*7090*/  LDL.LU R57, [R1+0x2e0] ;  /* 0x0002e00001397983 */ /* 0x000f280000300800 */
[----:B------:R-:W2:Y:S01]  /*70a0*/  LDL.LU R17, [R1+0x120] ;  /* 0x0001200001117983 */ /* 0x000ea20000300800 */
[----:B------:R-:W-:-:S03]  /*70b0*/  FFMA.FTZ R12, R12, R12, R7 ;  /* 0x0000000c0c0c7223 */ /* 0x000fc60000010007 */
[----:B------:R-:W3:Y:S01]  /*70c0*/  LDL.LU R7, [R1+0x154] ;  /* 0x0001540001077983 */ /* 0x000ee20000300800 */
[----:B------:R-:W-:-:S04]  /*70d0*/  FADD.FTZ R12, RZ, R12 ;  /* 0x0000000cff0c7221 */ /* 0x000fc80000010000 */
[----:B------:R-:W-:Y:S01]  /*70e0*/  FADD.FTZ R12, R12, R15 ;  /* 0x0000000f0c0c7221 */ /* 0x000fe20000010000 */
[----:B----4-:R-:W-:Y:S01]  /*70f0*/  SHF.L.U32 R57, R57, 0x10, RZ ;  /* 0x0000001039397819 */ /* 0x010fe200000006ff */
[----:B--2---:R-:W-:-:S04]  /*7100*/  IMAD.U32 R17, R17, 0x10000, RZ ;  /* 0x0001000011117824 */ /* 0x004fc800078e00ff */
[----:B------:R-:W-:Y:S01]  /*7110*/  FMUL.FTZ R15, R57, R57 ;  /* 0x00000039390f7220 */ /* 0x000fe20000410000 */
[----:B------:R-:W-:-:S03]  /*7120*/  FADD.FTZ R57, R17, R57 ;  /* 0x0000003911397221 */ /* 0x000fc60000010000 */
[----:B------:R-:W-:Y:S02]  /*7130*/  FFMA.FTZ R15, R17, R17, R15 ;  /* 0x00000011110f7223 */ /* 0x000fe4000001000f */
[----:B------:R-:W2:Y:S01]  /*7140*/  LDL.LU R17, [R1+0x11c] ;  /* 0x00011c0001117983 */ /* 0x000ea20000300800 */
[----:B------:R-:W-:-:S03]  /*7150*/  FADD.FTZ R13, R13, R57 ;  /* 0x000000390d0d7221 */ /* 0x000fc60000010000 */
[----:B------:R-:W4:Y:S01]  /*7160*/  LDL.LU R57, [R1+0x118] ;  /* 0x0001180001397983 */ /* 0x000f220000300800 */
[----:B------:R-:W-:Y:S01]  /*7170*/  FADD.FTZ R12, R12, R15 ;  /* 0x0000000f0c0c7221 */ /* 0x000fe20000010000 */
[----:B--2---:R-:W-:Y:S01]  /*7180*/  IMAD.U32 R17, R17, 0x10000, RZ ;  /* 0x0001000011117824 */ /* 0x004fe200078e00ff */
[----:B----4-:R-:W-:-:S03]  /*7190*/  SHF.L.U32 R57, R57, 0x10, RZ ;  /* 0x0000001039397819 */ /* 0x010fc600000006ff */
[----:B------:R-:W-:Y:S02]  /*71a0*/  FMUL.FTZ R15, R17, R17 ;  /* 0x00000011110f7220 */ /* 0x000fe40000410000 */
[C---:B------:R-:W-:Y:S02]  /*71b0*/  FADD.FTZ R17, R57.reuse, R17 ;  /* 0x0000001139117221 */ /* 0x040fe40000010000 */
[----:B------:R-:W-:Y:S02]  /*71c0*/  FFMA.FTZ R15, R57, R57, R15 ;  /* 0x00000039390f7223 */ /* 0x000fe4000001000f */
[----:B------:R-:W2:Y:S01]  /*71d0*/  LDL.LU R57, [R1+0x124] ;  /* 0x0001240001397983 */ /* 0x000ea20000300800 */
[----:B------:R-:W-:-:S03]  /*71e0*/  FADD.FTZ R13, R13, R17 ;  /* 0x000000110d0d7221 */ /* 0x000fc60000010000 */
[----:B------:R-:W4:Y:S01]  /*71f0*/  LDL.LU R17, [R1+0x140] ;  /* 0x0001400001117983 */ /* 0x000f220000300800 */
[----:B------:R-:W-:Y:S01]  /*7200*/  FADD.FTZ R12, R12, R15 ;  /* 0x0000000f0c0c7221 */ /* 0x000fe20000010000 */
[----:B--2---:R-:W-:Y:S02]  /*7210*/  IMAD.U32 R57, R57, 0x10000, RZ ;  /* 0x0001000039397824 */ /* 0x004fe400078e00ff */
[----:B----4-:R-:W-:-:S04]  /*7220*/  IMAD.U32 R17, R17, 0x10000, RZ ;  /* 0x0001000011117824 */ /* 0x010fc800078e00ff */
[----:B------:R-:W-:Y:S01]  /*7230*/  FMUL.FTZ R15, R17, R17 ;  /* 0x00000011110f7220 */ /* 0x000fe20000410000 */
[----:B------:R-:W-:-:S03]  /*7240*/  FADD.FTZ R17, R57, R17 ;  /* 0x0000001139117221 */ /* 0x000fc60000010000 */
[----:B------:R-:W-:Y:S02]  /*7250*/  FFMA.FTZ R15, R57, R57, R15 ;  /* 0x00000039390f7223 */ /* 0x000fe4000001000f */
[----:B------:R-:W2:Y:S01]  /*7260*/  LDL.LU R57, [R1+0x150] ;  /* 0x0001500001397983 */ /* 0x000ea20000300800 */
[----:B------:R-:W-:Y:S01]  /*7270*/  FADD.FTZ R13, R13, R17 ;  /* 0x000000110d0d7221 */ /* 0x000fe20000010000 */
[----:B------:R-:W-:Y:S01]  /*7280*/  FADD.FTZ R12, R12, R15 ;  /* 0x0000000f0c0c7221 */ /* 0x000fe20000010000 */
[----:B--2---:R-:W-:Y:S01]  /*7290*/  SHF.L.U32 R17, R57, 0x10, RZ ;  /* 0x0000001039117819 */ /* 0x004fe200000006ff */
[----:B------:R-:W-:Y:S02]  /*72a0*/  IMAD.U32 R57, R6, 0x10000, RZ ;  /* 0x0001000006397824 */ /* 0x000fe400078e00ff */
[----:B------:R-:W-:Y:S01]  /*72b0*/  IMAD.U32 R26, R26, 0x10000, RZ ;  /* 0x000100001a1a7824 */ /* 0x000fe200078e00ff */
[----:B------:R-:W2:Y:S01]  /*72c0*/  LDL.LU R6, [R1+0x180] ;  /* 0x0001800001067983 */ /* 0x000ea20000300800 */
[----:B------:R-:W-:-:S04]  /*72d0*/  FMUL.FTZ R15, R17, R17 ;  /* 0x00000011110f7220 */ /* 0x000fc80000410000 */
[----:B------:R-:W-:-:S04]  /*72e0*/  FFMA.FTZ R15, R57, R57, R15 ;  /* 0x00000039390f7223 */ /* 0x000fc8000001000f */
[----:B------:R-:W-:Y:S02]  /*72f0*/  FADD.FTZ R12, R12, R15 ;  /* 0x0000000f0c0c7221 */ /* 0x000fe40000010000 */
[----:B------:R-:W4:Y:S01]  /*7300*/  LDL.LU R15, [R1+0x160] ;  /* 0x00016000010f7983 */ /* 0x000f220000300800 */
[----:B------:R-:W-:Y:S01]  /*7310*/  FADD.FTZ R17, R57, R17 ;  /* 0x0000001139117221 */ /* 0x000fe20000010000 */
[----:B---3--:R-:W-:Y:S01]  /*7320*/  SHF.L.U32 R57, R7, 0x10, RZ ;  /* 0x0000001007397819 */ /* 0x008fe200000006ff */
[----:B------:R-:W-:Y:S01]  /*7330*/  IMAD.U32 R27, R27, 0x10000, RZ ;  /* 0x000100001b1b7824 */ /* 0x000fe200078e00ff */
[----:B------:R-:W3:Y:S01]  /*7340*/  LDL.LU R7, [R1+0x1a4] ;  /* 0x0001a40001077983 */ /* 0x000ee20000300800 */
[----:B------:R-:W-:Y:S01]  /*7350*/  FADD.FTZ R13, R13, R17 ;  /* 0x000000110d0d7221 */ /* 0x000fe20000010000 */
[----:B------:R-:W-:Y:S01]  /*7360*/  FMUL.FTZ R17, R26, R26 ;  /* 0x0000001a1a117220 */ /* 0x000fe20000410000 */
[----:B------:R-:W-:-:S03]  /*7370*/  FADD.FTZ R26, R57, R26 ;  /* 0x0000001a391a7221 */ /* 0x000fc60000010000 */
[----:B------:R-:W-:Y:S01]  /*7380*/  FFMA.FTZ R17, R57, R57, R17 ;  /* 0x0000003939117223 */ /* 0x000fe20000010011 */
[----:B------:R-:W-:Y:S01]  /*7390*/  FADD.FTZ R13, R13, R26 ;  /* 0x0000001a0d0d7221 */ /* 0x000fe20000010000 */
[----:B------:R-:W2:Y:S02]  /*73a0*/  LDL.LU R57, [R1+0x174] ;  /* 0x0001740001397983 */ /* 0x000ea40000300800 */
[----:B------:R-:W-:Y:S02]  /*73b0*/  FADD.FTZ R12, R12, R17 ;  /* 0x000000110c0c7221 */ /* 0x000fe40000010000 */
[----:B------:R-:W3:Y:S01]  /*73c0*/  LDL.LU R26, [R1+0x170] ;  /* 0x00017000011a7983 */ /* 0x000ee20000300800 */
[----:B----4-:R-:W-:-:S04]  /*73d0*/  IMAD.U32 R15, R15, 0x10000, RZ ;  /* 0x000100000f0f7824 */ /* 0x010fc800078e00ff */
[----:B------:R-:W-:Y:S01]  /*73e0*/  FMUL.FTZ R17, R15, R15 ;  /* 0x0000000f0f117220 */ /* 0x000fe20000410000 */
[----:B------:R-:W-:-:S03]  /*73f0*/  FADD.FTZ R15, R27, R15 ;  /* 0x0000000f1b0f7221 */ /* 0x000fc60000010000 */
[----:B------:R-:W-:Y:S02]  /*7400*/  FFMA.FTZ R17, R27, R27, R17 ;  /* 0x0000001b1b117223 */ /* 0x000fe40000010011 */
[----:B------:R-:W4:Y:S01]  /*7410*/  LDL.LU R27, [R1+0x164] ;  /* 0x00016400011b7983 */ /* 0x000f220000300800 */
[----:B------:R-:W-:Y:S01]  /*7420*/  FADD.FTZ R13, R13, R15 ;  /* 0x0000000f0d0d7221 */ /* 0x000fe20000010000 */
[----:B--2---:R-:W-:Y:S01]  /*7430*/  IMAD.U32 R57, R57, 0x10000, RZ ;  /* 0x0001000039397824 */ /* 0x004fe200078e00ff */
[----:B---3--:R-:W-:Y:S01]  /*7440*/  SHF.L.U32 R26, R26, 0x10, RZ ;  /* 0x000000101a1a7819 */ /* 0x008fe200000006ff */
[----:B------:R-:W-:Y:S02]  /*7450*/  FADD.FTZ R12, R12, R17 ;  /* 0x000000110c0c7221 */ /* 0x000fe40000010000 */
[----:B------:R-:W2:Y:S01]  /*7460*/  LDL.LU R17, [R1+0x188] ;  /* 0x0001880001117983 */ /* 0x000ea20000300800 */
[----:B----4-:R-:W-:Y:S02]  /*7470*/  IMAD.U32 R15, R27, 0x10000, RZ ;  /* 0x000100001b0f7824 */ /* 0x010fe400078e00ff */
[----:B------:R-:W-:Y:S01]  /*7480*/  FMUL.FTZ R27, R26, R26 ;  /* 0x0000001a1a1b7220 */ /* 0x000fe20000410000 */
[----:B------:R-:W-:-:S03]  /*7490*/  FADD.FTZ R26, R57, R26 ;  /* 0x0000001a391a7221 */ /* 0x000fc60000010000 */
[----:B------:R-:W-:Y:S01]  /*74a0*/  FFMA.FTZ R27, R57, R57, R27 ;  /* 0x00000039391b7223 */ /* 0x000fe2000001001b */
[----:B------:R-:W-:Y:S02]  /*74b0*/  FADD.FTZ R57, R13, R26 ;  /* 0x0000001a0d397221 */ /* 0x000fe40000010000 */
[----:B------:R-:W3:Y:S01]  /*74c0*/  LDL.LU R13, [R1+0x184] ;  /* 0x00018400010d7983 */ /* 0x000ee20000300800 */
[----:B------:R-:W-:-:S03]  /*74d0*/  FADD.FTZ R12, R12, R27 ;  /* 0x0000001b0c0c7221 */ /* 0x000fc60000010000 */
[----:B------:R-:W4:Y:S01]  /*74e0*/  LDL.LU R27, [R1+0x18c] ;  /* 0x00018c00011b7983 */ /* 0x000f220000300800 */
[----:B--2---:R-:W-:Y:S01]  /*74f0*/  SHF.L.U32 R17, R17, 0x10, RZ ;  /* 0x0000001011117819 */ /* 0x004fe200000006ff */
[----:B------:R-:W-:-:S04]  /*7500*/  FMUL.FTZ R26, R15, R15 ;  /* 0x0000000f0f1a7220 */ /* 0x000fc80000410000 */
[C---:B------:R-:W-:Y:S01]  /*7510*/  FADD.FTZ R15, R17.reuse, R15 ;  /* 0x0000000f110f7221 */ /* 0x040fe20000010000 */
[----:B------:R-:W-:-:S03]  /*7520*/  FFMA.FTZ R26, R17, R17, R26 ;  /* 0x00000011111a7223 */ /* 0x000fc6000001001a */
[----:B------:R-:W-:Y:S01]  /*7530*/  FADD.FTZ R57, R57, R15 ;  /* 0x0000000f39397221 */ /* 0x000fe20000010000 */
[----:B------:R-:W-:Y:S01]  /*7540*/  FADD.FTZ R12, R12, R26 ;  /* 0x0000001a0c0c7221 */ /* 0x000fe20000010000 */
[----:B------:R-:W-:Y:S02]  /*7550*/  SHF.L.U32 R26, R6, 0x10, RZ ;  /* 0x00000010061a7819 */ /* 0x000fe400000006ff */
[----:B------:R-:W2:Y:S01]  /*7560*/  LDL.LU R6, [R1+0x1cc] ;  /* 0x0001cc0001067983 */ /* 0x000ea20000300800 */
[----:B---3--:R-:W-:Y:S02]  /*7570*/  IMAD.U32 R13, R13, 0x10000, RZ ;  /* 0x000100000d0d7824 */ /* 0x008fe400078e00ff */
[----:B----4-:R-:W-:Y:S02]  /*7580*/  IMAD.U32 R17, R27, 0x10000, RZ ;  /* 0x000100001b117824 */ /* 0x010fe400078e00ff */
        /* <DEDUP_REMOVED lines=16> */
[----:B---3--:R-:W-:Y:S01]  /*7690*/  IMAD.U32 R15, R15, 0x10000, RZ ;  /* 0x000100000f0f7824 */ /* 0x008fe200078e00ff */
[----:B----4-:R-:W-:-:S03]  /*76a0*/  SHF.L.U32 R17, R17, 0x10, RZ ;  /* 0x0000001011117819 */ /* 0x010fc600000006ff */
[----:B------:R-:W-:Y:S02]  /*76b0*/  FMUL.FTZ R26, R15, R15 ;  /* 0x0000000f0f1a7220 */ /* 0x000fe40000410000 */
[C---:B------:R-:W-:Y:S02]  /*76c0*/  FADD.FTZ R15, R17.reuse, R15 ;  /* 0x0000000f110f7221 */ /* 0x040fe40000010000 */
[----:B------:R-:W-:Y:S02]  /*76d0*/  FFMA.FTZ R26, R17, R17, R26 ;  /* 0x00000011111a7223 */ /* 0x000fe4000001001a */
[----:B------:R-:W3:Y:S02]  /*76e0*/  LDL.LU R17, [R1+0x1ac] ;  /* 0x0001ac0001117983 */ /* 0x000ee40000300800 */
[----:B------:R-:W-:Y:S02]  /*76f0*/  FADD.FTZ R12, R12, R26 ;  /* 0x0000001a0c0c7221 */ /* 0x000fe40000010000 */
[----:B------:R-:W4:Y:S01]  /*7700*/  LDL.LU R26, [R1+0x1c4] ;  /* 0x0001c400011a7983 */ /* 0x000f220000300800 */
[----:B--2---:R-:W-:-:S02]  /*7710*/  IMAD.U32 R27, R27, 0x10000, RZ ;  /* 0x000100001b1b7824 */ /* 0x004fc400078e00ff */
[----:B------:R-:W-:Y:S01]  /*7720*/  FADD.FTZ R13, R13, R15 ;  /* 0x0000000f0d0d7221 */ /* 0x000fe20000010000 */
[----:B------:R-:W-:Y:S01]  /*7730*/  IMAD.U32 R57, R57, 0x10000, RZ ;  /* 0x0001000039397824 */ /* 0x000fe200078e00ff */
[----:B---3--:R-:W-:Y:S01]  /*7740*/  SHF.L.U32 R15, R17, 0x10, RZ ;  /* 0x00000010110f7819 */ /* 0x008fe200000006ff */
[----:B------:R-:W-:Y:S02]  /*7750*/  FMUL.FTZ R17, R27, R27 ;  /* 0x0000001b1b117220 */ /* 0x000fe40000410000 */
[C---:B------:R-:W-:Y:S02]  /*7760*/  FADD.FTZ R27, R57.reuse, R27 ;  /* 0x0000001b391b7221 */ /* 0x040fe40000010000 */
[----:B------:R-:W-:Y:S02]  /*7770*/  FFMA.FTZ R17, R57, R57, R17 ;  /* 0x0000003939117223 */ /* 0x000fe40000010011 */
[----:B------:R-:W-:Y:S02]  /*7780*/  FADD.FTZ R57, R13, R27 ;  /* 0x0000001b0d397221 */ /* 0x000fe40000010000 */
[----:B------:R-:W2:Y:S01]  /*7790*/  LDL.LU R13, [R1+0x1c8] ;  /* 0x0001c800010d7983 */ /* 0x000ea20000300800 */
[----:B----4-:R-:W-:-:S02]  /*77a0*/  IMAD.U32 R26, R26, 0x10000, RZ ;  /* 0x000100001a1a7824 */ /* 0x010fc400078e00ff */
[----:B------:R-:W-:Y:S01]  /*77b0*/  FMUL.FTZ R27, R15, R15 ;  /* 0x0000000f0f1b7220 */ /* 0x000fe20000410000 */
[----:B------:R-:W-:-:S03]  /*77c0*/  FADD.FTZ R12, R12, R17 ;  /* 0x000000110c0c7221 */ /* 0x000fc60000010000 */
[----:B------:R-:W-:-:S04]  /*77d0*/  FFMA.FTZ R27, R26, R26, R27 ;  /* 0x0000001a1a1b7223 */ /* 0x000fc8000001001b */
[----:B------:R-:W-:Y:S02]  /*77e0*/  FADD.FTZ R12, R12, R27 ;  /* 0x0000001b0c0c7221 */ /* 0x000fe40000010000 */
[----:B------:R-:W3:Y:S01]  /*77f0*/  LDL.LU R27, [R1+0x1e8] ;  /* 0x0001e800011b7983 */ /* 0x000ee20000300800 */
[----:B------:R-:W-:Y:S01]  /*7800*/  FADD.FTZ R15, R26, R15 ;  /* 0x0000000f1a0f7221 */ /* 0x000fe20000010000 */
[----:B------:R-:W-:Y:S01]  /*7810*/  SHF.L.U32 R17, R6, 0x10, RZ ;  /* 0x0000001006117819 */ /* 0x000fe200000006ff */
[----:B------:R-:W-:Y:S01]  /*7820*/  IMAD.U32 R26, R7, 0x10000, RZ ;  /* 0x00010000071a7824 */ /* 0x000fe200078e00ff */
[----:B------:R-:W4:Y:S01]  /*7830*/  LDL.LU R6, [R1+0x210] ;  /* 0x0002100001067983 */ /* 0x000f220000300800 */
[----:B------:R-:W-:-:S03]  /*7840*/  FADD.FTZ R57, R57, R15 ;  /* 0x0000000f39397221 */ /* 0x000fc60000010000 */
[----:B------:R-:W4:Y:S01]  /*7850*/  LDL.LU R7, [R1+0x214] ;  /* 0x0002140001077983 */ /* 0x000f220000300800 */
[----:B--2---:R-:W-:-:S04]  /*7860*/  IMAD.U32 R13, R13, 0x10000, RZ ;  /* 0x000100000d0d7824 */ /* 0x004fc800078e00ff */
[----:B------:R-:W-:Y:S01]  /*7870*/  FMUL.FTZ R15, R13, R13 ;  /* 0x0000000d0d0f7220 */ /* 0x000fe20000410000 */
[----:B------:R-:W-:-:S03]  /*7880*/  FADD.FTZ R13, R17, R13 ;  /* 0x0000000d110d7221 */ /* 0x000fc60000010000 */
[----:B------:R-:W-:Y:S01]  /*7890*/  FFMA.FTZ R15, R17, R17, R15 ;  /* 0x00000011110f7223 */ /* 0x000fe2000001000f */
[----:B---3--:R-:W-:Y:S02]  /*78a0*/  IMAD.U32 R17, R27, 0x10000, RZ ;  /* 0x000100001b117824 */ /* 0x008fe400078e00ff */
        /* <DEDUP_REMOVED lines=11> */
[----:B--2---:R-:W-:Y:S01]  /*7960*/  SHF.L.U32 R15, R15, 0x10, RZ ;  /* 0x000000100f0f7819 */ /* 0x004fe200000006ff */
[----:B---3--:R-:W-:-:S04]  /*7970*/  IMAD.U32 R17, R17, 0x10000, RZ ;  /* 0x0001000011117824 */ /* 0x008fc800078e00ff */
[----:B------:R-:W-:Y:S01]  /*7980*/  FMUL.FTZ R26, R15, R15 ;  /* 0x0000000f0f1a7220 */ /* 0x000fe20000410000 */
[----:B------:R-:W-:-:S03]  /*7990*/  FADD.FTZ R15, R17, R15 ;  /* 0x0000000f110f7221 */ /* 0x000fc60000010000 */
[----:B------:R-:W-:Y:S02]  /*79a0*/  FFMA.FTZ R26, R17, R17, R26 ;  /* 0x00000011111a7223 */ /* 0x000fe4000001001a */
[----:B------:R-:W2:Y:S02]  /*79b0*/  LDL.LU R17, [R1+0x1ec] ;  /* 0x0001ec0001117983 */ /* 0x000ea40000300800 */
[----:B------:R-:W-:Y:S02]  /*79c0*/  FADD.FTZ R12, R12, R26 ;  /* 0x0000001a0c0c7221 */ /* 0x000fe40000010000 */
[----:B------:R-:W3:Y:S01]  /*79d0*/  LDL.LU R26, [R1+0x200] ;  /* 0x00020000011a7983 */ /* 0x000ee20000300800 */
[----:B----4-:R-:W-:Y:S01]  /*79e0*/  IMAD.U32 R27, R27, 0x10000, RZ ;  /* 0x000100001b1b7824 */ /* 0x010fe200078e00ff */
[----:B------:R-:W-:Y:S01]  /*79f0*/  SHF.L.U32 R57, R57, 0x10, RZ ;  /* 0x0000001039397819 */ /* 0x000fe200000006ff */
[----:B------:R-:W-:Y:S01]  /*7a00*/  FADD.FTZ R13, R13, R15 ;  /* 0x0000000f0d0d7221 */ /* 0x000fe20000010000 */
[----:B--2---:R-:W-:-:S02]  /*7a10*/  IMAD.U32 R15, R17, 0x10000, RZ ;  /* 0x00010000110f7824 */ /* 0x004fc400078e00ff */
[----:B------:R-:W-:Y:S01]  /*7a20*/  FMUL.FTZ R17, R27, R27 ;  /* 0x0000001b1b117220 */ /* 0x000fe20000410000 */
[----:B------:R-:W-:-:S03]  /*7a30*/  FADD.FTZ R27, R57, R27 ;  /* 0x0000001b391b7221 */ /* 0x000fc60000010000 */
[----:B------:R-:W-:Y:S01]  /*7a40*/  FFMA.FTZ R17, R57, R57, R17 ;  /* 0x0000003939117223 */ /* 0x000fe20000010011 */
[----:B------:R-:W-:Y:S01]  /*7a50*/  FADD.FTZ R57, R13, R27 ;  /* 0x0000001b0d397221 */ /* 0x000fe20000010000 */
[----:B---3--:R-:W-:Y:S02]  /*7a60*/  IMAD.U32 R26, R26, 0x10000, RZ ;  /* 0x000100001a1a7824 */ /* 0x008fe400078e00ff */
[----:B------:R-:W-:Y:S01]  /*7a70*/  FMUL.FTZ R27, R15, R15 ;  /* 0x0000000f0f1b7220 */ /* 0x000fe20000410000 */
[----:B------:R-:W-:Y:S01]  /*7a80*/  SHF.L.U32 R13, R6, 0x10, RZ ;  /* 0x00000010060d7819 */ /* 0x000fe200000006ff */
[----:B------:R-:W-:Y:S01]  /*7a90*/  FADD.FTZ R12, R12, R17 ;  /* 0x000000110c0c7221 */ /* 0x000fe20000010000 */
[C---:B------:R-:W-:Y:S01]  /*7aa0*/  FADD.FTZ R15, R26.reuse, R15 ;  /* 0x0000000f1a0f7221 */ /* 0x040fe20000010000 */
[----:B------:R-:W-:Y:S01]  /*7ab0*/  FFMA.FTZ R27, R26, R26, R27 ;  /* 0x0000001a1a1b7223 */ /* 0x000fe2000001001b */
[----:B------:R-:W-:Y:S02]  /*7ac0*/  IMAD.U32 R17, R7, 0x10000, RZ ;  /* 0x0001000007117824 */ /* 0x000fe400078e00ff */
[----:B------:R-:W-:Y:S01]  /*7ad0*/  FMUL.FTZ R26, R13, R13 ;  /* 0x0000000d0d1a7220 */ /* 0x000fe20000410000 */
[----:B------:R-:W-:Y:S01]  /*7ae0*/  FADD.FTZ R15, R57, R15 ;  /* 0x0000000f390f7221 */ /* 0x000fe20000010000 */
[----:B------:R-:W-:Y:S01]  /*7af0*/  FADD.FTZ R12, R12, R27 ;  /* 0x0000001b0c0c7221 */ /* 0x000fe20000010000 */
[C---:B------:R-:W-:Y:S01]  /*7b00*/  FADD.FTZ R13, R17.reuse, R13 ;  /* 0x0000000d110d7221 */ /* 0x040fe20000010000 */
[----:B------:R-:W-:Y:S01]  /*7b10*/  FFMA.FTZ R26, R17, R17, R26 ;  /* 0x00000011111a7223 */ /* 0x000fe2000001001a */
[----:B------:R-:W2:Y:S04]  /*7b20*/  LDL.LU R27, [R1+0x218] ;  /* 0x00021800011b7983 */ /* 0x000ea80000300800 */
[----:B------:R-:W3:Y:S01]  /*7b30*/  LDL.LU R17, [R1+0x21c] ;  /* 0x00021c0001117983 */ /* 0x000ee20000300800 */
[----:B------:R-:W-:-:S03]  /*7b40*/  FADD.FTZ R12, R12, R26 ;  /* 0x0000001a0c0c7221 */ /* 0x000fc60000010000 */
[----:B------:R-:W4:Y:S01]  /*7b50*/  LDL.LU R26, [R1+0x228] ;  /* 0x00022800011a7983 */ /* 0x000f220000300800 */
[----:B------:R-:W-:-:S03]  /*7b60*/  FADD.FTZ R13, R15, R13 ;  /* 0x0000000d0f0d7221 */ /* 0x000fc60000010000 */
[----:B------:R-:W4:Y:S01]  /*7b70*/  LDL.LU R57, [R1+0x204] ;  /* 0x0002040001397983 */ /* 0x000f220000300800 */
[----:B------:R-:W-:-:S03]  /*7b80*/  SHF.L.U32 R5, R5, 0x10, RZ ;  /* 0x0000001005057819 */ /* 0x000fc600000006ff */
[----:B------:R-:W4:Y:S01]  /*7b90*/  LDL.LU.64 R6, [R1+0x268] ;  /* 0x0002680001067983 */ /* 0x000f220000300a00 */
[----:B--2---:R-:W-:Y:S01]  /*7ba0*/  IMAD.U32 R27, R27, 0x10000, RZ ;  /* 0x000100001b1b7824 */ /* 0x004fe200078e00ff */
[----:B---3--:R-:W-:-:S03]  /*7bb0*/  SHF.L.U32 R17, R17, 0x10, RZ ;  /* 0x0000001011117819 */ /* 0x008fc600000006ff */
[----:B------:R-:W-:Y:S02]  /*7bc0*/  FMUL.FTZ R15, R27, R27 ;  /* 0x0000001b1b0f7220 */ /* 0x000fe40000410000 */
[----:B------:R-:W-:-:S04]  /*7bd0*/  FADD.FTZ R27, R17, R27 ;  /* 0x0000001b111b7221 */ /* 0x000fc80000010000 */
[----:B------:R-:W-:Y:S02]  /*7be0*/  FADD.FTZ R13, R13, R27 ;  /* 0x0000001b0d0d7221 */ /* 0x000fe40000010000 */
[----:B------:R-:W2:Y:S01]  /*7bf0*/  LDL.LU R27, [R1+0x238] ;  /* 0x00023800011b7983 */ /* 0x000ea20000300800 */
[----:B----4-:R-:W-:Y:S02]  /*7c00*/  IMAD.U32 R26, R26, 0x10000, RZ ;  /* 0x000100001a1a7824 */ /* 0x010fe400078e00ff */
[----:B------:R-:W-:Y:S01]  /*7c10*/  FFMA.FTZ R15, R17, R17, R15 ;  /* 0x00000011110f7223 */ /* 0x000fe2000001000f */
[----:B------:R-:W-:Y:S02]  /*7c20*/  IMAD.U32 R17, R57, 0x10000, RZ ;  /* 0x0001000039117824 */ /* 0x000fe400078e00ff */
[----:B------:R-:W-:Y:S01]  /*7c30*/  FMUL.FTZ R57, R26, R26 ;  /* 0x0000001a1a397220 */ /* 0x000fe20000410000 */
[----:B------:R-:W-:-:S03]  /*7c40*/  FADD.FTZ R12, R12, R15 ;  /* 0x0000000f0c0c7221 */ /* 0x000fc60000010000 */
[----:B------:R-:W-:Y:S01]  /*7c50*/  FFMA.FTZ R57, R17, R17, R57 ;  /* 0x0000001111397223 */ /* 0x000fe20000010039 */
[----:B------:R-:W-:Y:S01]  /*7c60*/  FMUL.FTZ R15, R5, R5 ;  /* 0x00000005050f7220 */ /* 0x000fe20000410000 */
[----:B------:R-:W-:Y:S02]  /*7c70*/  FADD.FTZ R26, R17, R26 ;  /* 0x0000001a111a7221 */ /* 0x000fe40000010000 */
[----:B------:R-:W-:Y:S01]  /*7c80*/  FADD.FTZ R12, R12, R57 ;  /* 0x000000390c0c7221 */ /* 0x000fe20000010000 */
[----:B------:R-:W3:Y:S04]  /*7c90*/  LDL.LU R17, [R1+0x23c] ;  /* 0x00023c0001117983 */ /* 0x000ee80000300800 */
        /* <DEDUP_REMOVED lines=9> */
[----:B---3--:R-:W-:Y:S01]  /*7d30*/  IMAD.U32 R17, R17, 0x10000, RZ ;  /* 0x0001000011117824 */ /* 0x008fe200078e00ff */
[----:B----4-:R-:W-:-:S05]  /*7d40*/  SHF.L.U32 R13, R57, 0x10, RZ ;  /* 0x00000010390d7819 */ /* 0x010fca00000006ff */
[----:B------:R-:W-:Y:S01]  /*7d50*/  FMUL.FTZ R57, R13, R13 ;  /* 0x0000000d0d397220 */ /* 0x000fe20000410000 */
[C---:B------:R-:W-:Y:S01]  /*7d60*/  FADD.FTZ R13, R17.reuse, R13 ;  /* 0x0000000d110d7221 */ /* 0x040fe20000010000 */
[----:B------:R-:W-:Y:S02]  /*7d70*/  IMAD.U32 R26, R26, 0x10000, RZ ;  /* 0x000100001a1a7824 */ /* 0x000fe400078e00ff */
[----:B------:R-:W-:Y:S01]  /*7d80*/  FFMA.FTZ R57, R17, R17, R57 ;  /* 0x0000001111397223 */ /* 0x000fe20000010039 */
[----:B------:R-:W-:Y:S01]  /*7d90*/  FADD.FTZ R13, R5, R13 ;  /* 0x0000000d050d7221 */ /* 0x000fe20000010000 */
[----:B------:R-:W-:Y:S01]  /*7da0*/  FMUL.FTZ R5, R26, R26 ;  /* 0x0000001a1a057220 */ /* 0x000fe20000410000 */
[----:B------:R-:W3:Y:S01]  /*7db0*/  LDL.LU R17, [R1+0x24c] ;  /* 0x00024c0001117983 */ /* 0x000ee20000300800 */
[----:B--2---:R-:W-:-:S05]  /*7dc0*/  SHF.L.U32 R27, R27, 0x10, RZ ;  /* 0x000000101b1b7819 */ /* 0x004fca00000006ff */
[C---:B------:R-:W-:Y:S01]  /*7dd0*/  FADD.FTZ R26, R27.reuse, R26 ;  /* 0x0000001a1b1a7221 */ /* 0x040fe20000010000 */
[----:B------:R-:W-:Y:S02]  /*7de0*/  FFMA.FTZ R5, R27, R27, R5 ;  /* 0x0000001b1b057223 */ /* 0x000fe40000010005 */
[----:B------:R-:W2:Y:S01]  /*7df0*/  LDL.LU R27, [R1+0x270] ;  /* 0x00027000011b7983 */ /* 0x000ea20000300800 */
[----:B------:R-:W-:Y:S01]  /*7e00*/  FADD.FTZ R12, R12, R57 ;  /* 0x000000390c0c7221 */ /* 0x000fe20000010000 */
[----:B------:R-:W-:Y:S02]  /*7e10*/  FADD.FTZ R26, R13, R26 ;  /* 0x0000001a0d1a7221 */ /* 0x000fe40000010000 */
[----:B------:R-:W4:Y:S01]  /*7e20*/  LDL.LU R57, [R1+0x280] ;  /* 0x0002800001397983 */ /* 0x000f220000300800 */
[----:B------:R-:W-:-:S03]  /*7e30*/  FADD.FTZ R5, R12, R5 ;  /* 0x000000050c057221 */ /* 0x000fc60000010000 */
[----:B------:R-:W4:Y:S01]  /*7e40*/  LDL.LU R12, [R1+0x25c] ;  /* 0x00025c00010c7983 */ /* 0x000f220000300800 */
[----:B---3--:R-:W-:-:S04]  /*7e50*/  IMAD.U32 R17, R17, 0x10000, RZ ;  /* 0x0001000011117824 */ /* 0x008fc800078e00ff */
[----:B------:R-:W-:Y:S01]  /*7e60*/  FMUL.FTZ R13, R17, R17 ;  /* 0x00000011110d7220 */ /* 0x000fe20000410000 */
[----:B--2---:R-:W-:-:S04]  /*7e70*/  IMAD.U32 R27, R27, 0x10000, RZ ;  /* 0x000100001b1b7824 */ /* 0x004fc800078e00ff */
[C---:B------:R-:W-:Y:S01]  /*7e80*/  FFMA.FTZ R13, R27.reuse, R27, R13 ;  /* 0x0000001b1b0d7223 */ /* 0x040fe2000001000d */
[----:B------:R-:W-:-:S03]  /*7e90*/  FADD.FTZ R17, R27, R17 ;  /* 0x000000111b117221 */ /* 0x000fc60000010000 */
[----:B------:R-:W-:Y:S02]  /*7ea0*/  FADD.FTZ R5, R5, R13 ;  /* 0x0000000d05057221 */ /* 0x000fe40000010000 */
[----:B------:R-:W2:Y:S01]  /*7eb0*/  LDL.LU R13, [R1+0x290] ;  /* 0x00029000010d7983 */ /* 0x000ea20000300800 */
[----:B------:R-:W-:-:S03]  /*7ec0*/  FADD.FTZ R17, R26, R17 ;  /* 0x000000111a117221 */ /* 0x000fc60000010000 */
[----:B------:R-:W3:Y:S01]  /*7ed0*/  LDL.LU R26, [R1+0x284] ;  /* 0x00028400011a7983 */ /* 0x000ee20000300800 */
[----:B----4-:R-:W-:Y:S01]  /*7ee0*/  SHF.L.U32 R12, R12, 0x10, RZ ;  /* 0x000000100c0c7819 */ /* 0x010fe200000006ff */
[----:B------:R-:W-:-:S04]  /*7ef0*/  IMAD.U32 R27, R57, 0x10000, RZ ;  /* 0x00010000391b7824 */ /* 0x000fc800078e00ff */
[----:B------:R-:W-:Y:S01]  /*7f00*/  FMUL.FTZ R57, R12, R12 ;  /* 0x0000000c0c397220 */ /* 0x000fe20000410000 */
[----:B------:R-:W-:-:S03]  /*7f10*/  FADD.FTZ R12, R27, R12 ;  /* 0x0000000c1b0c7221 */ /* 0x000fc60000010000 */
[----:B------:R-:W-:Y:S01]  /*7f20*/  FFMA.FTZ R57, R27, R27, R57 ;  /* 0x0000001b1b397223 */ /* 0x000fe20000010039 */
[----:B------:R-:W-:Y:S01]  /*7f30*/  FADD.FTZ R12, R17, R12 ;  /* 0x0000000c110c7221 */ /* 0x000fe20000010000 */
[----:B------:R-:W4:Y:S02]  /*7f40*/  LDL.LU R27, [R1+0x274] ;  /* 0x00027400011b7983 */ /* 0x000f240000300800 */
[----:B------:R-:W-:Y:S02]  /*7f50*/  FADD.FTZ R5, R5, R57 ;  /* 0x0000003905057221 */ /* 0x000fe40000010000 */
[----:B------:R-:W4:Y:S01]  /*7f60*/  LDL.LU R57, [R1+0x2a0] ;  /* 0x0002a00001397983 */ /* 0x000f220000300800 */
[----:B--2---:R-:W-:Y:S01]  /*7f70*/  IMAD.U32 R13, R13, 0x10000, RZ ;  /* 0x000100000d0d7824 */ /* 0x004fe200078e00ff */
[----:B---3--:R-:W-:-:S03]  /*7f80*/  SHF.L.U32 R26, R26, 0x10, RZ ;  /* 0x000000101a1a7819 */ /* 0x008fc600000006ff */
[----:B------:R-:W-:Y:S02]  /*7f90*/  FMUL.FTZ R17, R13, R13 ;  /* 0x0000000d0d117220 */ /* 0x000fe40000410000 */
[C---:B------:R-:W-:Y:S02]  /*7fa0*/  FADD.FTZ R13, R26.reuse, R13 ;  /* 0x0000000d1a0d7221 */ /* 0x040fe40000010000 */
[----:B------:R-:W-:Y:S02]  /*7fb0*/  FFMA.FTZ R17, R26, R26, R17 ;  /* 0x0000001a1a117223 */ /* 0x000fe40000010011 */
[----:B------:R-:W2:Y:S02]  /*7fc0*/  LDL.LU R26, [R1+0x294] ;  /* 0x00029400011a7983 */ /* 0x000ea40000300800 */
[----:B------:R-:W-:Y:S02]  /*7fd0*/  FADD.FTZ R5, R5, R17 ;  /* 0x0000001105057221 */ /* 0x000fe40000010000 */
[----:B------:R-:W3:Y:S01]  /*7fe0*/  LDL.LU R17, [R1+0x2a4] ;  /* 0x0002a40001117983 */ /* 0x000ee20000300800 */
[----:B----4-:R-:W-:-:S02]  /*7ff0*/  IMAD.U32 R27, R27, 0x10000, RZ ;  /* 0x000100001b1b7824 */ /* 0x010fc400078e00ff */
[----:B------:R-:W-:Y:S01]  /*8000*/  FADD.FTZ R12, R12, R13 ;  /* 0x0000000d0c0c7221 */ /* 0x000fe20000010000 */
[----:B------:R-:W-:Y:S01]  /*8010*/  IMAD.U32 R57, R57, 0x10000, RZ ;  /* 0x0001000039397824 */ /* 0x000fe200078e00ff */
[----:B--2---:R-:W-:Y:S01]  /*8020*/  SHF.L.U32 R13, R26, 0x10, RZ ;  /* 0x000000101a0d7819 */ /* 0x004fe200000006ff */
[----:B------:R-:W-:Y:S02]  /*8030*/  FMUL.FTZ R26, R27, R27 ;  /* 0x0000001b1b1a7220 */ /* 0x000fe40000410000 */
[----:B------:R-:W-:Y:S01]  /*8040*/  FADD.FTZ R27, R57, R27 ;  /* 0x0000001b391b7221 */ /* 0x000fe20000010000 */
[----:B---3--:R-:W-:Y:S02]  /*8050*/  IMAD.U32 R17, R17, 0x10000, RZ ;  /* 0x0001000011117824 */ /* 0x008fe400078e00ff */
[----:B------:R-:W-:Y:S01]  /*8060*/  FFMA.FTZ R26, R57, R57, R26 ;  /* 0x00000039391a7223 */ /* 0x000fe2000001001a */
[----:B------:R-:W-:Y:S01]  /*8070*/  FADD.FTZ R57, R12, R27 ;  /* 0x0000001b0c397221 */ /* 0x000fe20000010000 */
[----:B------:R-:W-:Y:S01]  /*8080*/  FMUL.FTZ R27, R13, R13 ;  /* 0x0000000d0d1b7220 */ /* 0x000fe20000410000 */
[----:B------:R-:W2:Y:S01]  /*8090*/  LDL.LU R12, [R1+0x2b0] ;  /* 0x0002b000010c7983 */ /* 0x000ea20000300800 */
[----:B------:R-:W-:-:S02]  /*80a0*/  FADD.FTZ R13, R17, R13 ;  /* 0x0000000d110d7221 */ /* 0x000fc40000010000 */
[----:B------:R-:W-:Y:S02]  /*80b0*/  FFMA.FTZ R27, R17, R17, R27 ;  /* 0x00000011111b7223 */ /* 0x000fe4000001001b */
[----:B------:R-:W3:Y:S01]  /*80c0*/  LDL.LU R17, [R1+0x2b4] ;  /* 0x0002b40001117983 */ /* 0x000ee20000300800 */
[----:B------:R-:W-:-:S03]  /*80d0*/  FADD.FTZ R5, R5, R26 ;  /* 0x0000001a05057221 */ /* 0x000fc60000010000 */
[----:B------:R-:W4:Y:S01]  /*80e0*/  LDL.LU R26, [R1+0x2a8] ;  /* 0x0002a800011a7983 */ /* 0x000f220000300800 */
[----:B------:R-:W-:-:S03]  /*80f0*/  FADD.FTZ R5, R5, R27 ;  /* 0x0000001b05057221 */ /* 0x000fc60000010000 */
[----:B------:R-:W4:Y:S01]  /*8100*/  LDL.LU R27, [R1+0x2ac] ;  /* 0x0002ac00011b7983 */ /* 0x000f220000300800 */
[----:B------:R-:W-:Y:S01]  /*8110*/  FADD.FTZ R57, R57, R13 ;  /* 0x0000000d39397221 */ /* 0x000fe20000010000 */
[----:B--2---:R-:W-:-:S04]  /*8120*/  IMAD.U32 R12, R12, 0x10000, RZ ;  /* 0x000100000c0c7824 */ /* 0x004fc800078e00ff */
[----:B------:R-:W-:Y:S01]  /*8130*/  FMUL.FTZ R13, R12, R12 ;  /* 0x0000000c0c0d7220 */ /* 0x000fe20000410000 */
[----:B---3--:R-:W-:Y:S01]  /*8140*/  SHF.L.U32 R17, R17, 0x10, RZ ;  /* 0x0000001011117819 */ /* 0x008fe200000006ff */
[----:B----4-:R-:W-:-:S04]  /*8150*/  IMAD.U32 R26, R26, 0x10000, RZ ;  /* 0x000100001a1a7824 */ /* 0x010fc800078e00ff */
        /* <DEDUP_REMOVED lines=29> */
[----:B------:R-:W-:Y:S02]  /*8330*/  FADD.FTZ R57, R12, R27 ;  /* 0x0000001b0c397221 */ /* 0x000fe40000010000 */
[----:B------:R-:W2:Y:S01]  /*8340*/  LDL.LU R12, [R1+0x260] ;  /* 0x00026000010c7983 */ /* 0x000ea20000300800 */
[----:B---3--:R-:W-:Y:S02]  /*8350*/  IMAD.U32 R26, R26, 0x10000, RZ ;  /* 0x000100001a1a7824 */ /* 0x008fe400078e00ff */
[----:B------:R-:W-:Y:S01]  /*8360*/  FMUL.FTZ R27, R13, R13 ;  /* 0x0000000d0d1b7220 */ /* 0x000fe20000410000 */
[----:B------:R-:W-:Y:S02]  /*8370*/  FADD.FTZ R5, R5, R17 ;  /* 0x0000001105057221 */ /* 0x000fe40000010000 */
[----:B------:R-:W3:Y:S01]  /*8380*/  LDL.LU R17, [R1+0x264] ;  /* 0x0002640001117983 */ /* 0x000ee20000300800 */
[C---:B------:R-:W-:Y:S01]  /*8390*/  FFMA.FTZ R27, R26.reuse, R26, R27 ;  /* 0x0000001a1a1b7223 */ /* 0x040fe2000001001b */
[----:B------:R-:W-:-:S02]  /*83a0*/  FADD.FTZ R13, R26, R13 ;  /* 0x0000000d1a0d7221 */ /* 0x000fc40000010000 */
        /* <DEDUP_REMOVED lines=22> */
[----:B------:R-:W-:-:S06]  /*8510*/  IMAD.MOV.U32 R15, RZ, RZ, RZ ;  /* 0x000000ffff0f7224 */ /* 0x000fcc00078e00ff */
[----:B------:R-:W4:Y:S04]  /*8520*/  @!P6 LDG.E R15, desc[UR18][R6.64] ;  /* 0x00000012060fe981 */ /* 0x000f28000c1e1900 */
[----:B------:R-:W4:Y:S01]  /*8530*/  LDL.LU.64 R6, [R1+0x2d8] ;  /* 0x0002d80001067983 */ /* 0x000f220000300a00 */
[----:B--2---:R-:W-:Y:S02]  /*8540*/  IMAD.U32 R13, R13, 0x10000, RZ ;  /* 0x000100000d0d7824 */ /* 0x004fe400078e00ff */
[----:B---3--:R-:W-:Y:S02]  /*8550*/  IMAD.U32 R17, R17, 0x10000, RZ ;  /* 0x0001000011117824 */ /* 0x008fe400078e00ff */
[----:B------:R-:W-:-:S04]  /*8560*/  FMUL.FTZ R26, R13, R13 ;  /* 0x0000000d0d1a7220 */ /* 0x000fc80000410000 */
[C---:B------:R-:W-:Y:S01]  /*8570*/  FFMA.FTZ R26, R17.reuse, R17, R26 ;  /* 0x00000011111a7223 */ /* 0x040fe2000001001a */
[----:B------:R-:W-:Y:S02]  /*8580*/  FADD.FTZ R13, R17, R13 ;  /* 0x0000000d110d7221 */ /* 0x000fe40000010000 */
[----:B------:R-:W2:Y:S01]  /*8590*/  LDL.LU R17, [R1+0x220] ;  /* 0x0002200001117983 */ /* 0x000ea20000300800 */
[----:B------:R-:W-:-:S03]  /*85a0*/  FADD.FTZ R5, R5, R26 ;  /* 0x0000001a05057221 */ /* 0x000fc60000010000 */
[----:B------:R-:W3:Y:S01]  /*85b0*/  LDL.LU R26, [R1+0x224] ;  /* 0x00022400011a7983 */ /* 0x000ee20000300800 */
[----:B----4-:R-:W-:Y:S01]  /*85c0*/  SHF.L.U32 R27, R27, 0x10, RZ ;  /* 0x000000101b1b7819 */ /* 0x010fe200000006ff */
[----:B------:R-:W-:Y:S02]  /*85d0*/  IMAD.U32 R57, R57, 0x10000, RZ ;  /* 0x0001000039397824 */ /* 0x000fe400078e00ff */
[----:B------:R-:W-:Y:S01]  /*85e0*/  FADD.FTZ R12, R12, R13 ;  /* 0x0000000d0c0c7221 */ /* 0x000fe20000010000 */
[----:B------:R-:W-:Y:S01]  /*85f0*/  SHF.L.U32 R10, R10, 0x10, RZ ;  /* 0x000000100a0a7819 */ /* 0x000fe200000006ff */
[----:B------:R-:W-:Y:S01]  /*8600*/  IMAD.U32 R39, R39, 0x10000, RZ ;  /* 0x0001000027277824 */ /* 0x000fe200078e00ff */
[----:B------:R-:W-:Y:S01]  /*8610*/  SHF.L.U32 R40, R40, 0x10, RZ ;  /* 0x0000001028287819 */ /* 0x000fe200000006ff */
[----:B------:R-:W-:Y:S02]  /*8620*/  IMAD.U32 R35, R35, 0x10000, RZ ;  /* 0x0001000023237824 */ /* 0x000fe400078e00ff */
[----:B------:R-:W-:Y:S01]  /*8630*/  IMAD.U32 R34, R34, 0x10000, RZ ;  /* 0x0001000022227824 */ /* 0x000fe200078e00ff */
[----:B------:R-:W-:Y:S01]  /*8640*/  SHF.L.U32 R32, R32, 0x10, RZ ;  /* 0x0000001020207819 */ /* 0x000fe200000006ff */
[----:B------:R-:W-:Y:S01]  /*8650*/  IMAD.U32 R23, R23, 0x10000, RZ ;  /* 0x0001000017177824 */ /* 0x000fe200078e00ff */
[----:B------:R-:W-:Y:S01]  /*8660*/  SHF.L.U32 R22, R22, 0x10, RZ ;  /* 0x0000001016167819 */ /* 0x000fe200000006ff */
[----:B------:R-:W-:-:S02]  /*8670*/  IMAD.U32 R29, R29, 0x10000, RZ ;  /* 0x000100001d1d7824 */ /* 0x000fc400078e00ff */
[----:B------:R-:W-:Y:S02]  /*8680*/  IMAD.U32 R24, R24, 0x10000, RZ ;  /* 0x0001000018187824 */ /* 0x000fe400078e00ff */
[----:B------:R-:W-:Y:S02]  /*8690*/  IMAD.U32 R25, R25, 0x10000, RZ ;  /* 0x0001000019197824 */ /* 0x000fe400078e00ff */
[----:B------:R-:W-:Y:S01]  /*86a0*/  IMAD.U32 R43, R43, 0x10000, RZ ;  /* 0x000100002b2b7824 */ /* 0x000fe200078e00ff */
[----:B------:R-:W-:Y:S01]  /*86b0*/  SHF.L.U32 R42, R42, 0x10, RZ ;  /* 0x000000102a2a7819 */ /* 0x000fe200000006ff */
[----:B------:R-:W-:Y:S01]  /*86c0*/  IMAD.U32 R56, R56, 0x10000, RZ ;  /* 0x0001000038387824 */ /* 0x000fe200078e00ff */
[----:B------:R-:W-:Y:S01]  /*86d0*/  STL [R1+0xe0], R11 ;  /* 0x0000e00b01007387 */ /* 0x000fe20000100800 */
[----:B------:R-:W-:Y:S02]  /*86e0*/  IMAD.U32 R54, R54, 0x10000, RZ ;  /* 0x0001000036367824 */ /* 0x000fe400078e00ff */
[----:B------:R-:W-:Y:S01]  /*86f0*/  IMAD.U32 R55, R55, 0x10000, RZ ;  /* 0x0001000037377824 */ /* 0x000fe200078e00ff */
[----:B------:R0:W-:Y:S04]  /*8700*/  STL [R1+0xd8], R20 ;  /* 0x0000d81401007387 */ /* 0x0001e80000100800 */
[----:B------:R1:W-:Y:S01]  /*8710*/  STL [R1+0xe4], R3 ;  /* 0x0000e40301007387 */ /* 0x0003e20000100800 */
[----:B0-----:R-:W-:Y:S01]  /*8720*/  SHF.L.U32 R20, R53, 0x10, RZ ;  /* 0x0000001035147819 */ /* 0x001fe200000006ff */
[----:B-1----:R-:W-:Y:S01]  /*8730*/  FMUL.FTZ R3, R55, R55 ;  /* 0x0000003737037220 */ /* 0x002fe20000410000 */
[----:B------:R-:W-:-:S02]  /*8740*/  IMAD.U32 R47, R47, 0x10000, RZ ;  /* 0x000100002f2f7824 */ /* 0x000fc400078e00ff */
[----:B------:R-:W-:Y:S01]  /*8750*/  IMAD.U32 R48, R48, 0x10000, RZ ;  /* 0x0001000030307824 */ /* 0x000fe200078e00ff */
[----:B------:R0:W-:Y:S01]  /*8760*/  STL [R1+0xc8], R59 ;  /* 0x0000c83b01007387 */ /* 0x0001e20000100800 */
[----:B------:R-:W-:-:S04]  /*8770*/  PRMT R61, RZ, 0x7610, R61 ;  /* 0x00007610ff3d7816 */ /* 0x000fc8000000003d */
[----:B------:R-:W-:Y:S02]  /*8780*/  @!P1 PRMT R61, R45, 0x7632, R61 ;  /* 0x000076322d3d9816 */ /* 0x000fe4000000003d */
[----:B0-----:R-:W-:-:S04]  /*8790*/  PRMT R59, RZ, 0x7610, R59 ;  /* 0x00007610ff3b7816 */ /* 0x001fc8000000003b */
[----:B------:R-:W-:Y:S01]  /*87a0*/  @!P1 PRMT R59, R45, 0x7610, R59 ;  /* 0x000076102d3b9816 */ /* 0x000fe2000000003b */
[----:B------:R0:W-:Y:S03]  /*87b0*/  STL [R1+0xdc], R19 ;  /* 0x0000dc1301007387 */ /* 0x0001e60000100800 */
[----:B------:R-:W-:Y:S01]  /*87c0*/  SHF.L.U32 R59, R59, 0x10, RZ ;  /* 0x000000103b3b7819 */ /* 0x000fe200000006ff */
        /* <DEDUP_REMOVED lines=8> */
[C---:B------:R-:W-:Y:S01]  /*8850*/  FADD.FTZ R13, R26.reuse, R13 ;  /* 0x0000000d1a0d7221 */ /* 0x040fe20000010000 */
[----:B------:R-:W-:Y:S01]  /*8860*/  FADD.FTZ R5, R5, R17 ;  /* 0x0000001105057221 */ /* 0x000fe20000010000 */
[----:B------:R-:W-:Y:S01]  /*8870*/  FFMA.FTZ R27, R26, R26, R27 ;  /* 0x0000001a1a1b7223 */ /* 0x000fe2000001001b */
[----:B------:R-:W-:Y:S02]  /*8880*/  IMAD.U32 R17, R7, 0x10000, RZ ;  /* 0x0001000007117824 */ /* 0x000fe400078e00ff */
[----:B------:R-:W-:Y:S01]  /*8890*/  FADD.FTZ R57, R57, R13 ;  /* 0x0000000d39397221 */ /* 0x000fe20000010000 */
[----:B------:R-:W-:Y:S01]  /*88a0*/  FMUL.FTZ R13, R12, R12 ;  /* 0x0000000c0c0d7220 */ /* 0x000fe20000410000 */
[----:B------:R-:W-:Y:S01]  /*88b0*/  SHF.L.U32 R26, R8, 0x10, RZ ;  /* 0x00000010081a7819 */ /* 0x000fe200000006ff */
[----:B------:R-:W-:Y:S01]  /*88c0*/  FADD.FTZ R5, R5, R27 ;  /* 0x0000001b05057221 */ /* 0x000fe20000010000 */
[C---:B------:R-:W-:Y:S01]  /*88d0*/  FADD.FTZ R12, R17.reuse, R12 ;  /* 0x0000000c110c7221 */ /* 0x040fe20000010000 */
[----:B------:R-:W-:Y:S01]  /*88e0*/  FFMA.FTZ R13, R17, R17, R13 ;  /* 0x00000011110d7223 */ /* 0x000fe2000001000d */
[----:B------:R-:W-:-:S02]  /*88f0*/  IMAD.U32 R17, R9, 0x10000, RZ ;  /* 0x0001000009117824 */ /* 0x000fc400078e00ff */
[----:B------:R-:W-:Y:S01]  /*8900*/  FMUL.FTZ R27, R26, R26 ;  /* 0x0000001a1a1b7220 */ /* 0x000fe20000410000 */
[----:B------:R1:W5:Y:S01]  /*8910*/  LDL.LU R6, [R1+0x2d0] ;  /* 0x0002d00001067983 */ /* 0x0003620000300800 */
[----:B------:R-:W-:Y:S01]  /*8920*/  FADD.FTZ R5, R5, R13 ;  /* 0x0000000d05057221 */ /* 0x000fe20000010000 */
[C---:B------:R-:W-:Y:S01]  /*8930*/  FADD.FTZ R13, R17.reuse, R26 ;  /* 0x0000001a110d7221 */ /* 0x040fe20000010000 */
[----:B------:R-:W-:Y:S01]  /*8940*/  FFMA.FTZ R26, R17, R17, R27 ;  /* 0x00000011111a7223 */ /* 0x000fe2000001001b */
[----:B------:R-:W-:Y:S01]  /*8950*/  IMAD.U32 R17, R0, 0x10000, RZ ;  /* 0x0001000000117824 */ /* 0x000fe200078e00ff */
        /* <DEDUP_REMOVED lines=16> */
[----:B------:R-:W-:Y:S01]  /*8a60*/  FMUL.FTZ R26, R40, R40 ;  /* 0x00000028281a7220 */ /* 0x000fe20000410000 */
[----:B------:R-:W-:Y:S01]  /*8a70*/  FADD.FTZ R12, R12, R13 ;  /* 0x0000000d0c0c7221 */ /* 0x000fe20000010000 */
[----:B------:R-:W-:Y:S01]  /*8a80*/  FADD.FTZ R13, R5, R40 ;  /* 0x00000028050d7221 */ /* 0x000fe20000010000 */
[----:B------:R-:W-:Y:S01]  /*8a90*/  FFMA.FTZ R17, R39, R39, R17 ;  /* 0x0000002727117223 */ /* 0x000fe20000010011 */
[----:B------:R-:W-:Y:S01]  /*8aa0*/  FFMA.FTZ R5, R5, R5, R26 ;  /* 0x0000000505057223 */ /* 0x000fe2000001001a */
[----:B------:R-:W-:Y:S01]  /*8ab0*/  SHF.L.U32 R26, R33, 0x10, RZ ;  /* 0x00000010211a7819 */ /* 0x000fe200000006ff */
        /* <DEDUP_REMOVED lines=12> */
[----:B------:R-:W-:Y:S02]  /*8b80*/  FADD.FTZ R12, R12, R17 ;  /* 0x000000110c0c7221 */ /* 0x000fe40000010000 */
[----:B------:R-:W-:Y:S01]  /*8b90*/  FADD.FTZ R17, R5, R34 ;  /* 0x0000002205117221 */ /* 0x000fe20000010000 */
[----:B------:R-:W-:Y:S01]  /*8ba0*/  FADD.FTZ R5, R23, R32 ;  /* 0x0000002017057221 */ /* 0x000fe20000010000 */
[----:B------:R-:W-:-:S02]  /*8bb0*/  IMAD.U32 R27, R30, 0x10000, RZ ;  /* 0x000100001e1b7824 */ /* 0x000fc400078e00ff */
[----:B------:R-:W-:Y:S01]  /*8bc0*/  FMUL.FTZ R10, R32, R32 ;  /* 0x00000020200a7220 */ /* 0x000fe20000410000 */
[----:B------:R-:W-:Y:S01]  /*8bd0*/  FADD.FTZ R5, R12, R5 ;  /* 0x000000050c057221 */ /* 0x000fe20000010000 */
[----:B------:R-:W-:Y:S01]  /*8be0*/  FMUL.FTZ R13, R27, R27 ;  /* 0x0000001b1b0d7220 */ /* 0x000fe20000410000 */
[C---:B------:R-:W-:Y:S01]  /*8bf0*/  FADD.FTZ R12, R22.reuse, R27 ;  /* 0x0000001b160c7221 */ /* 0x040fe20000010000 */
[----:B------:R-:W-:Y:S02]  /*8c00*/  FFMA.FTZ R10, R23, R23, R10 ;  /* 0x00000017170a7223 */ /* 0x000fe4000001000a */
[----:B------:R-:W-:Y:S01]  /*8c10*/  FFMA.FTZ R13, R22, R22, R13 ;  /* 0x00000016160d7223 */ /* 0x000fe2000001000d */
[----:B------:R-:W-:Y:S01]  /*8c20*/  FADD.FTZ R5, R5, R12 ;  /* 0x0000000c05057221 */ /* 0x000fe20000010000 */
[----:B------:R-:W-:Y:S01]  /*8c30*/  FADD.FTZ R10, R17, R10 ;  /* 0x0000000a110a7221 */ /* 0x000fe20000010000 */
[----:B------:R-:W-:Y:S01]  /*8c40*/  FADD.FTZ R12, R24, R29 ;  /* 0x0000001d180c7221 */ /* 0x000fe20000010000 */
[----:B------:R-:W-:Y:S01]  /*8c50*/  SHF.L.U32 R22, R21, 0x10, RZ ;  /* 0x0000001015167819 */ /* 0x000fe200000006ff */
[----:B------:R-:W-:Y:S01]  /*8c60*/  FMUL.FTZ R17, R29, R29 ;  /* 0x0000001d1d117220 */ /* 0x000fe20000410000 */
[----:B------:R-:W-:Y:S01]  /*8c70*/  FADD.FTZ R10, R10, R13 ;  /* 0x0000000d0a0a7221 */ /* 0x000fe20000010000 */
[----:B------:R-:W-:-:S02]  /*8c80*/  FADD.FTZ R5, R5, R12 ;  /* 0x0000000c05057221 */ /* 0x000fc40000010000 */
        /* <DEDUP_REMOVED lines=15> */
[----:B------:R-:W-:Y:S02]  /*8d80*/  SHF.L.U32 R17, R52, 0x10, RZ ;  /* 0x0000001034117819 */ /* 0x000fe400000006ff */
[----:B------:R-:W-:-:S03]  /*8d90*/  FFMA.FTZ R13, R56, R56, R13 ;  /* 0x00000038380d7223 */ /* 0x000fc6000001000d */
[----:B------:R-:W-:Y:S01]  /*8da0*/  FMUL.FTZ R11, R17, R17 ;  /* 0x00000011110b7220 */ /* 0x000fe20000410000 */
[----:B------:R-:W-:Y:S01]  /*8db0*/  FADD.FTZ R5, R5, R12 ;  /* 0x0000000c05057221 */ /* 0x000fe20000010000 */
[----:B------:R-:W-:Y:S01]  /*8dc0*/  FADD.FTZ R12, R54, R17 ;  /* 0x00000011360c7221 */ /* 0x000fe20000010000 */
[----:B------:R-:W-:Y:S01]  /*8dd0*/  FADD.FTZ R10, R10, R13 ;  /* 0x0000000d0a0a7221 */ /* 0x000fe20000010000 */
[----:B------:R-:W-:Y:S02]  /*8de0*/  FFMA.FTZ R11, R54, R54, R11 ;  /* 0x00000036360b7223 */ /* 0x000fe4000001000b */
[----:B------:R-:W-:Y:S01]  /*8df0*/  FADD.FTZ R5, R5, R12 ;  /* 0x0000000c05057221 */ /* 0x000fe20000010000 */
[----:B------:R-:W-:Y:S01]  /*8e00*/  FADD.FTZ R12, R20, R55 ;  /* 0x00000037140c7221 */ /* 0x000fe20000010000 */
[----:B------:R-:W-:Y:S01]  /*8e10*/  FADD.FTZ R10, R10, R11 ;  /* 0x0000000b0a0a7221 */ /* 0x000fe20000010000 */
[----:B------:R-:W-:Y:S01]  /*8e20*/  FFMA.FTZ R11, R20, R20, R3 ;  /* 0x00000014140b7223 */ /* 0x000fe20000010003 */
[----:B------:R-:W-:-:S02]  /*8e30*/  IMAD.U32 R22, R51, 0x10000, RZ ;  /* 0x0001000033167824 */ /* 0x000fc400078e00ff */
[----:B------:R-:W-:Y:S01]  /*8e40*/  FADD.FTZ R3, R5, R12 ;  /* 0x0000000c05037221 */ /* 0x000fe20000010000 */
[----:B------:R-:W-:Y:S01]  /*8e50*/  FADD.FTZ R10, R10, R11 ;  /* 0x0000000b0a0a7221 */ /* 0x000fe20000010000 */
[----:B------:R-:W-:Y:S01]  /*8e60*/  FMUL.FTZ R12, R22, R22 ;  /* 0x00000016160c7220 */ /* 0x000fe20000410000 */
[----:B------:R-:W-:Y:S01]  /*8e70*/  SHF.L.U32 R11, R50, 0x10, RZ ;  /* 0x00000010320b7819 */ /* 0x000fe200000006ff */
[C---:B------:R-:W-:Y:S02]  /*8e80*/  FADD.FTZ R22, R47.reuse, R22 ;  /* 0x000000162f167221 */ /* 0x040fe40000010000 */
[----:B------:R-:W-:Y:S02]  /*8e90*/  FFMA.FTZ R47, R47, R47, R12 ;  /* 0x0000002f2f2f7223 */ /* 0x000fe4000001000c */
[----:B------:R-:W-:Y:S01]  /*8ea0*/  FADD.FTZ R3, R3, R22 ;  /* 0x0000001603037221 */ /* 0x000fe20000010000 */
        /* <DEDUP_REMOVED lines=8> */
[----:B------:R-:W-:Y:S01]  /*8f30*/  IMAD.U32 R20, R61, 0x10000, RZ ;  /* 0x000100003d147824 */ /* 0x000fe200078e00ff */
[----:B------:R-:W-:Y:S02]  /*8f40*/  @!P2 PRMT R5, R60, 0x7610, R5 ;  /* 0x000076103c05a816 */ /* 0x000fe40000000005 */
[----:B0-----:R-:W-:-:S02]  /*8f50*/  IMAD.U32 R19, R3, 0x10000, RZ ;  /* 0x0001000003137824 */ /* 0x001fc400078e00ff */
[----:B------:R-:W-:Y:S01]  /*8f60*/  FADD.FTZ R11, R10, R11 ;  /* 0x0000000b0a0b7221 */ /* 0x000fe20000010000 */
[----:B------:R-:W-:Y:S01]  /*8f70*/  FADD.FTZ R13, R59, R20 ;  /* 0x000000143b0d7221 */ /* 0x000fe20000010000 */
[----:B------:R-:W-:Y:S02]  /*8f80*/  IMAD.U32 R10, R5, 0x10000, RZ ;  /* 0x00010000050a7824 */ /* 0x000fe400078e00ff */
        /* <DEDUP_REMOVED lines=13> */
[C---:B------:R-:W-:Y:S02]  /*9060*/  @!P4 PRMT R10, R16.reuse, 0x7632, R10 ;  /* 0x00007632100ac816 */ /* 0x040fe4000000000a */
[----:B------:R-:W-:Y:S01]  /*9070*/  SHF.L.U32 R22, R3, 0x10, RZ ;  /* 0x0000001003167819 */ /* 0x000fe200000006ff */
[----:B------:R-:W-:Y:S01]  /*9080*/  IMAD.U32 R5, R5, 0x10000, RZ ;  /* 0x0001000005057824 */ /* 0x000fe200078e00ff */
[----:B------:R-:W-:Y:S01]  /*9090*/  @!P4 PRMT R17, R16, 0x7610, R17 ;  /* 0x000076101011c816 */ /* 0x000fe20000000011 */
[----:B------:R-:W-:-:S02]  /*90a0*/  IMAD.U32 R24, R10, 0x10000, RZ ;  /* 0x000100000a187824 */ /* 0x000fc400078e00ff */
[----:B------:R-:W-:Y:S01]  /*90b0*/  FADD.FTZ R12, R12, R13 ;  /* 0x0000000d0c0c7221 */ /* 0x000fe20000010000 */
[----:B------:R-:W-:Y:S01]  /*90c0*/  FMUL.FTZ R10, R22, R22 ;  /* 0x00000016160a7220 */ /* 0x000fe20000410000 */
[----:B------:R-:W-:Y:S01]  /*90d0*/  SHF.L.U32 R17, R17, 0x10, RZ ;  /* 0x0000001011117819 */ /* 0x000fe200000006ff */
[C---:B------:R-:W-:Y:S02]  /*90e0*/  FADD.FTZ R3, R5.reuse, R22 ;  /* 0x0000001605037221 */ /* 0x040fe40000010000 */
[----:B------:R-:W-:Y:S01]  /*90f0*/  FFMA.FTZ R10, R5, R5, R10 ;  /* 0x00000005050a7223 */ /* 0x000fe2000001000a */
[----:B------:R-:W-:Y:S01]  /*9100*/  FADD.FTZ R11, R11, R20 ;  /* 0x000000140b0b7221 */ /* 0x000fe20000010000 */
[--C-:B------:R-:W-:Y:S01]  /*9110*/  FADD.FTZ R12, R12, R3.reuse ;  /* 0x000000030c0c7221 */ /* 0x100fe20000010000 */
[----:B------:R-:W-:Y:S01]  /*9120*/  FADD.FTZ R5, R17, R24 ;  /* 0x0000001811057221 */ /* 0x000fe20000010000 */
[----:B------:R-:W-:Y:S01]  /*9130*/  PRMT R3, RZ, 0x7610, R3 ;  /* 0x00007610ff037816 */ /* 0x000fe20000000003 */
[----:B------:R-:W-:-:S02]  /*9140*/  FADD.FTZ R13, R11, R10 ;  /* 0x0000000a0b0d7221 */ /* 0x000fc40000010000 */
[--C-:B------:R-:W-:Y:S01]  /*9150*/  FADD.FTZ R12, R12, R5.reuse ;  /* 0x000000050c0c7221 */ /* 0x100fe20000010000 */
[----:B------:R-:W-:Y:S01]  /*9160*/  PRMT R5, RZ, 0x7610, R5 ;  /* 0x00007610ff057816 */ /* 0x000fe20000000005 */
[----:B------:R-:W-:Y:S01]  /*9170*/  FMUL.FTZ R20, R24, R24 ;  /* 0x0000001818147220 */ /* 0x000fe20000410000 */
[C---:B------:R-:W-:Y:S02]  /*9180*/  @!P5 PRMT R3, R14.reuse, 0x7632, R3 ;  /* 0x000076320e03d816 */ /* 0x040fe40000000003 */
[----:B------:R-:W-:Y:S01]  /*9190*/  PRMT R10, RZ, 0x7610, R10 ;  /* 0x00007610ff0a7816 */ /* 0x000fe2000000000a */
[----:B------:R-:W-:Y:S01]  /*91a0*/  FFMA.FTZ R20, R17, R17, R20 ;  /* 0x0000001111147223 */ /* 0x000fe20000010014 */
[----:B------:R-:W-:Y:S01]  /*91b0*/  @!P5 PRMT R5, R14, 0x7610, R5 ;  /* 0x000076100e05d816 */ /* 0x000fe20000000005 */
[----:B------:R-:W-:Y:S01]  /*91c0*/  IMAD.U32 R22, R3, 0x10000, RZ ;  /* 0x0001000003167824 */ /* 0x000fe200078e00ff */
[----:B------:R-:W-:Y:S01]  /*91d0*/  PRMT R11, RZ, 0x7610, R11 ;  /* 0x00007610ff0b7816 */ /* 0x000fe2000000000b */
[----:B------:R-:W0:Y:S01]  /*91e0*/  S2R R17, SR_LANEID ;  /* 0x0000000000117919 */ /* 0x000e220000000000 */
[----:B------:R-:W-:Y:S01]  /*91f0*/  @!P6 PRMT R10, R15, 0x7632, R10 ;  /* 0x000076320f0ae816 */ /* 0x000fe2000000000a */
[----:B------:R-:W-:-:S02]  /*9200*/  IMAD.U32 R5, R5, 0x10000, RZ ;  /* 0x0001000005057824 */ /* 0x000fc400078e00ff */
[----:B------:R-:W-:Y:S01]  /*9210*/  FADD.FTZ R13, R13, R20 ;  /* 0x000000140d0d7221 */ /* 0x000fe20000010000 */
[----:B------:R-:W-:Y:S01]  /*9220*/  @!P6 PRMT R11, R15, 0x7610, R11 ;  /* 0x000076100f0be816 */ /* 0x000fe2000000000b */
[----:B------:R-:W-:Y:S01]  /*9230*/  FMUL.FTZ R20, R22, R22 ;  /* 0x0000001616147220 */ /* 0x000fe20000410000 */
[----:B------:R-:W-:Y:S01]  /*9240*/  SHF.L.U32 R10, R10, 0x10, RZ ;  /* 0x000000100a0a7819 */ /* 0x000fe200000006ff */
[C---:B------:R-:W-:Y:S02]  /*9250*/  FADD.FTZ R3, R5.reuse, R22 ;  /* 0x0000001605037221 */ /* 0x040fe40000010000 */
        /* <DEDUP_REMOVED lines=61> */
[----:B----4-:R-:W-:-:S04]  /*9630*/  FADD.FTZ R5, R10, R15 ;  /* 0x0000000f0a057221 */ /* 0x010fc80000010000 */
[----:B------:R-:W-:-:S05]  /*9640*/  @!P1 IMAD.IADD R13, R13, 0x1, R14 ;  /* 0x000000010d0d9824 */ /* 0x000fca00078e020e */
[----:B------:R3:W-:Y:S02]  /*9650*/  @!P1 STS.64 [R13+0x10], R4 ;  /* 0x000010040d009388 */ /* 0x0007e40000000a00 */
.L_x_2385:
[----:B0-2---:R-:W-:Y:S05]  /*9660*/  BSYNC.RECONVERGENT B0 ;  /* 0x0000000000007941 */ /* 0x005fea0003800200 */
.L_x_2384:
        /* <DEDUP_REMOVED lines=42> */
.L_x_2387:
[----:B------:R-:W-:Y:S05]  /*9910*/  BSYNC.RECONVERGENT B0 ;  /* 0x0000000000007941 */ /* 0x000fea0003800200 */
.L_x_2386:
        /* <DEDUP_REMOVED lines=12> */
[----:B------:R-:W1:Y:S01]  /*99e0*/  LDCU.64 UR20, c[0x0][0x3b0] ;  /* 0x00007600ff1477ac */ /* 0x000e620008000a00 */
[----:B--2---:R-:W-:Y:S02]  /*99f0*/  UIADD3 UR22, UPT, UPT, UR5, UR13, URZ ;  /* 0x0000000d05167290 */ /* 0x004fe4000fffe0ff */
[----:B0-----:R-:W-:Y:S02]  /*9a00*/  UIMAD UR14, UR23, UR10, UR13 ;  /* 0x0000000a170e72a4 */ /* 0x001fe4000f8e020d */
[----:B------:R-:W-:Y:S02]  /*9a10*/  ULOP3.LUT UP0, UR16, UR4, 0x2, URZ, 0xc0, !UPT ;  /* 0x0000000204107892 */ /* 0x000fe4000f80c0ff */
[----:B------:R-:W-:Y:S02]  /*9a20*/  UIMAD.WIDE.U32 UR14, UR14, 0x8, UR6 ;  /* 0x000000080e0e78a5 */ /* 0x000fe4000f8e0006 */
[----:B------:R-:W-:Y:S01]  /*9a30*/  UIADD3 UR16, UPT, UPT, -UR16, 0x1, URZ ;  /* 0x0000000110107890 */ /* 0x000fe2000fffe1ff */
[----:B------:R-:W-:-:S03]  /*9a40*/  IMAD.MOV.U32 R10, RZ, RZ, -0x1 ;  /* 0xffffffffff0a7424 */ /* 0x000fc600078e00ff */
[----:B------:R-:W-:Y:S01]  /*9a50*/  IMAD.U32 R14, RZ, RZ, UR14 ;  /* 0x0000000eff0e7e24 */ /* 0x000fe2000f8e00ff */
[----:B-1----:R-:W-:Y:S01]  /*9a60*/  ULEA UR17, UP1, UR22, UR20, 0x2 ;  /* 0x0000001416117291 */ /* 0x002fe2000f8210ff */
[----:B----4-:R-:W-:Y:S02]  /*9a70*/  IMAD.U32 R15, RZ, RZ, UR15 ;  /* 0x0000000fff0f7e24 */ /* 0x010fe4000f8e00ff */
[----:B------:R-:W-:Y:S01]  /*9a80*/  IMAD.U32 R3, RZ, RZ, UR16 ;  /* 0x00000010ff037e24 */ /* 0x000fe2000f8e00ff */
[----:B------:R-:W-:Y:S02]  /*9a90*/  ULEA.HI.X UR20, UR22, UR21, URZ, 0x2, UP1 ;  /* 0x0000001516147291 */ /* 0x000fe400088f14ff */
[----:B------:R-:W-:Y:S01]  /*9aa0*/  MOV R12, UR17 ;  /* 0x00000011000c7c02 */ /* 0x000fe20008000f00 */
[----:B------:R0:W-:Y:S03]  /*9ab0*/  STG.E.64 desc[UR18][R14.64], R4 ;  /* 0x000000040e007986 */ /* 0x0001e6000c101b12 */
[----:B---3--:R-:W-:Y:S01]  /*9ac0*/  MOV R13, UR20 ;  /* 0x00000014000d7c02 */ /* 0x008fe20008000f00 */
        /* <DEDUP_REMOVED lines=9> */
.L_x_2391:
[----:B------:R-:W2:Y:S04]  /*9b60*/  LDG.E.STRONG.GPU R10, desc[UR18][R12.64] ;  /* 0x000000120c0a7981 */ /* 0x000ea8000c1ef900 */
[----:B--2---:R-:W-:Y:S04]  /*9b70*/  CCTL.IVALL ;  /* 0x00000000ff00798f */ /* 0x004fe80002000000 */
[----:B------:R0:W-:Y:S01]  /*9b80*/  STL [R1], R10 ;  /* 0x0000000a01007387 */ /* 0x0001e20000100800 */
[----:B------:R-:W-:-:S13]  /*9b90*/  ISETP.NE.AND P1, PT, R10, UR14, PT ;  /* 0x0000000e0a007c0c */ /* 0x000fda000bf25270 */
[----:B0-----:R-:W-:Y:S05]  /*9ba0*/  @P1 BRA `(.L_x_2391) ;  /* 0xfffffffc00ec1947 */ /* 0x001fea000383ffff */
.L_x_2390:
[----:B0-2---:R-:W-:Y:S05]  /*9bb0*/  BSYNC.RECONVERGENT B0 ;  /* 0x0000000000007941 */ /* 0x005fea0003800200 */
.L_x_2389:
        /* <DEDUP_REMOVED lines=15> */
.L_x_2393:
        /* <DEDUP_REMOVED lines=13> */
[----:B------:R-:W-:Y:S01]  /*9d80*/  MOV R12, UR28 ;  /* 0x0000001c000c7c02 */ /* 0x000fe20008000f00 */
[----:B---3--:R-:W-:Y:S01]  /*9d90*/  IMAD.U32 R13, RZ, RZ, UR29 ;  /* 0x0000001dff0d7e24 */ /* 0x008fe2000f8e00ff */
[----:B------:R-:W-:Y:S02]  /*9da0*/  @!UP0 UIMAD.WIDE.U32 UR28, UR25, 0x8, UR6 ;  /* 0x00000008191c88a5 */ /* 0x000fe4000f8e0006 */
[----:B------:R-:W-:-:S03]  /*9db0*/  VOTEU.ALL UP0, P4 ;  /* 0x0000000000ff7886 */ /* 0x000fc60002000000 */
[----:B------:R-:W2:Y:S01]  /*9dc0*/  @!P1 LDG.E.64 R12, desc[UR18][R12.64] ;  /* 0x000000120c0c9981 */ /* 0x000ea2000c1e1b00 */
[----:B------:R-:W-:Y:S01]  /*9dd0*/  IMAD.U32 R14, RZ, RZ, UR28 ;  /* 0x0000001cff0e7e24 */ /* 0x000fe2000f8e00ff */
[----:B-1--4-:R-:W-:Y:S01]  /*9de0*/  MOV R15, UR29 ;  /* 0x0000001d000f7c02 */ /* 0x012fe20008000f00 */
[----:B------:R-:W-:-:S05]  /*9df0*/  @!UP0 UIMAD.WIDE.U32 UR28, UR20, 0x8, UR6 ;  /* 0x00000008141c88a5 */ /* 0x000fca000f8e0006 */
[----:B------:R-:W3:Y:S01]  /*9e00*/  @!P2 LDG.E.64 R14, desc[UR18][R14.64] ;  /* 0x000000120e0ea981 */ /* 0x000ee2000c1e1b00 */
[----:B------:R-:W-:Y:S02]  /*9e10*/  IMAD.U32 R16, RZ, RZ, UR28 ;  /* 0x0000001cff107e24 */ /* 0x000fe4000f8e00ff */
[----:B------:R-:W-:-:S06]  /*9e20*/  IMAD.U32 R17, RZ, RZ, UR29 ;  /* 0x0000001dff117e24 */ /* 0x000fcc000f8e00ff */
        /* <DEDUP_REMOVED lines=20> */
[----:B------:R-:W-:-:S04]  /*9f70*/  PLOP3.LUT P3, PT, PT, PT, UP0, 0x80, 0x8 ;  /* 0x000000000008781c */ /* 0x000fc80003f6f008 */
[----:B------:R-:W-:Y:S01]  /*9f80*/  ISETP.NE.OR P3, PT, R11, RZ, !P3 ;  /* 0x000000ff0b00720c */ /* 0x000fe20005f65670 */
[----:B----4-:R-:W-:Y:S01]  /*9f90*/  @!P4 FADD.FTZ R4, R4, R16 ;  /* 0x000000100404c221 */ /* 0x010fe20000010000 */
[----:B------:R-:W-:Y:S01]  /*9fa0*/  @!P4 FADD.FTZ R5, R5, R17 ;  /* 0x000000110505c221 */ /* 0x000fe20000010000 */
[C---:B------:R-:W-:Y:S01]  /*9fb0*/  ISETP.NE.OR P4, PT, R11.reuse, RZ, !P5 ;  /* 0x000000ff0b00720c */ /* 0x040fe20006f85670 */
[----:B------:R-:W-:Y:S01]  /*9fc0*/  VOTEU.ALL UP0, P1 ;  /* 0x0000000000ff7886 */ /* 0x000fe20000800000 */
[----:B------:R-:W-:Y:S02]  /*9fd0*/  PLOP3.LUT P5, PT, PT, PT, UP1, 0x80, 0x8 ;  /* 0x000000000008781c */ /* 0x000fe40003faf018 */
[----:B------:R-:W-:Y:S02]  /*9fe0*/  VOTEU.ALL UP1, P2 ;  /* 0x0000000000ff7886 */ /* 0x000fe40001020000 */
[----:B------:R-:W-:Y:S01]  /*9ff0*/  ISETP.NE.OR P5, PT, R11, RZ, !P5 ;  /* 0x000000ff0b00720c */ /* 0x000fe20006fa5670 */
[----:B------:R-:W-:-:S02]  /*a000*/  @!UP0 UIMAD.WIDE.U32 UR28, UR17, 0x8, UR6 ;  /* 0x00000008111c88a5 */ /* 0x000fc4000f8e0006 */
[----:B------:R-:W-:Y:S01]  /*a010*/  @!UP1 UIMAD.WIDE.U32 UR30, UR16, 0x8, UR6 ;  /* 0x00000008101e98a5 */ /* 0x000fe2000f8e0006 */
[----:B------:R-:W-:-:S03]  /*a020*/  VOTEU.ALL UP1, P3 ;  /* 0x0000000000ff7886 */ /* 0x000fc60001820000 */
[----:B------:R-:W-:Y:S01]  /*a030*/  VOTEU.ALL UP0, P4 ;  /* 0x0000000000ff7886 */ /* 0x000fe20002000000 */
[----:B------:R-:W-:Y:S01]  /*a040*/  MOV R12, UR28 ;  /* 0x0000001c000c7c02 */ /* 0x000fe20008000f00 */
[----:B------:R-:W-:Y:S01]  /*a050*/  IMAD.U32 R13, RZ, RZ, UR29 ;  /* 0x0000001dff0d7e24 */ /* 0x000fe2000f8e00ff */
[----:B------:R-:W-:Y:S01]  /*a060*/  MOV R15, UR31 ;  /* 0x0000001f000f7c02 */ /* 0x000fe20008000f00 */
[----:B------:R-:W-:Y:S01]  /*a070*/  IMAD.U32 R14, RZ, RZ, UR30 ;  /* 0x0000001eff0e7e24 */ /* 0x000fe2000f8e00ff */
[----:B------:R-:W-:Y:S01]  /*a080*/  @!UP0 UIMAD.WIDE.U32 UR28, UR24, 0x8, UR6 ;  /* 0x00000008181c88a5 */ /* 0x000fe2000f8e0006 */
[----:B------:R-:W-:Y:S02]  /*a090*/  VOTEU.ALL UP0, P5 ;  /* 0x0000000000ff7886 */ /* 0x000fe40002800000 */
[----:B------:R-:W2:Y:S01]  /*a0a0*/  @!P1 LDG.E.64 R12, desc[UR18][R12.64] ;  /* 0x000000120c0c9981 */ /* 0x000ea2000c1e1b00 */
[----:B------:R-:W-:Y:S02]  /*a0b0*/  @!UP1 UIMAD.WIDE.U32 UR30, UR22, 0x8, UR6 ;  /* 0x00000008161e98a5 */ /* 0x000fe4000f8e0006 */
[----:B------:R-:W-:Y:S01]  /*a0c0*/  IMAD.U32 R16, RZ, RZ, UR28 ;  /* 0x0000001cff107e24 */ /* 0x000fe2000f8e00ff */
[----:B------:R-:W3:Y:S01]  /*a0d0*/  @!P2 LDG.E.64 R14, desc[UR18][R14.64] ;  /* 0x000000120e0ea981 */ /* 0x000ee2000c1e1b00 */
[----:B------:R-:W-:Y:S01]  /*a0e0*/  IMAD.U32 R17, RZ, RZ, UR29 ;  /* 0x0000001dff117e24 */ /* 0x000fe2000f8e00ff */
[----:B------:R-:W-:Y:S01]  /*a0f0*/  @!UP0 UIMAD.WIDE.U32 UR28, UR21, 0x8, UR6 ;  /* 0x00000008151c88a5 */ /* 0x000fe2000f8e0006 */
[----:B------:R-:W-:Y:S01]  /*a100*/  MOV R18, UR30 ;  /* 0x0000001e00127c02 */ /* 0x000fe20008000f00 */
[----:B------:R-:W-:-:S03]  /*a110*/  IMAD.U32 R19, RZ, RZ, UR31 ;  /* 0x0000001fff137e24 */ /* 0x000fc6000f8e00ff */
[----:B------:R-:W4:Y:S01]  /*a120*/  @!P4 LDG.E.64 R16, desc[UR18][R16.64] ;  /* 0x000000121010c981 */ /* 0x000f22000c1e1b00 */
[----:B------:R-:W-:Y:S01]  /*a130*/  IMAD.U32 R20, RZ, RZ, UR28 ;  /* 0x0000001cff147e24 */ /* 0x000fe2000f8e00ff */
[----:B------:R-:W-:Y:S02]  /*a140*/  MOV R21, UR29 ;  /* 0x0000001d00157c02 */ /* 0x000fe40008000f00 */
[----:B------:R-:W4:Y:S04]  /*a150*/  @!P3 LDG.E.64 R18, desc[UR18][R18.64] ;  /* 0x000000121212b981 */ /* 0x000f28000c1e1b00 */
[----:B------:R-:W4:Y:S01]  /*a160*/  @!P5 LDG.E.64 R20, desc[UR18][R20.64] ;  /* 0x000000121414d981 */ /* 0x000f22000c1e1b00 */
[----:B------:R-:W-:-:S04]  /*a170*/  UIADD3 UR5, UPT, UPT, UR5, 0x8, URZ ;  /* 0x0000000805057890 */ /* 0x000fc8000fffe0ff */
[----:B------:R-:W-:Y:S02]  /*a180*/  UISETP.NE.AND UP0, UPT, UR5, UR15, UPT ;  /* 0x0000000f0500728c */ /* 0x000fe4000bf05270 */
        /* <DEDUP_REMOVED lines=21> */
.L_x_2392:
        /* <DEDUP_REMOVED lines=30> */
[----:B---3--:R-:W-:Y:S01]  /*a4c0*/  IMAD.U32 R13, RZ, RZ, UR15 ;  /* 0x0000000fff0d7e24 */ /* 0x008fe2000f8e00ff */
[----:B------:R-:W-:Y:S02]  /*a4d0*/  @!UP2 UIMAD.WIDE.U32 UR16, UR16, 0x8, UR6 ;  /* 0x000000081010a8a5 */ /* 0x000fe4000f8e0006 */
[----:B------:R-:W-:Y:S02]  /*a4e0*/  @!UP4 UIMAD UR21, UR21, UR10, UR13 ;  /* 0x0000000a1515c2a4 */ /* 0x000fe4000f8e020d */
[----:B------:R-:W-:Y:S01]  /*a4f0*/  @!UP3 UIMAD.WIDE.U32 UR14, UR20, 0x8, UR6 ;  /* 0x00000008140eb8a5 */ /* 0x000fe2000f8e0006 */
[----:B------:R-:W2:Y:S01]  /*a500*/  @!P1 LDG.E.64 R12, desc[UR18][R12.64] ;  /* 0x000000120c0c9981 */ /* 0x000ea2000c1e1b00 */
[----:B------:R-:W-:Y:S01]  /*a510*/  MOV R14, UR16 ;  /* 0x00000010000e7c02 */ /* 0x000fe20008000f00 */
[----:B-1--4-:R-:W-:Y:S01]  /*a520*/  IMAD.U32 R15, RZ, RZ, UR17 ;  /* 0x00000011ff0f7e24 */ /* 0x012fe2000f8e00ff */
[----:B------:R-:W-:-:S02]  /*a530*/  @!UP4 UIMAD.WIDE.U32 UR16, UR21, 0x8, UR6 ;  /* 0x000000081510c8a5 */ /* 0x000fc4000f8e0006 */
[----:B------:R-:W-:Y:S01]  /*a540*/  IMAD.U32 R16, RZ, RZ, UR14 ;  /* 0x0000000eff107e24 */ /* 0x000fe2000f8e00ff */
[----:B------:R-:W-:Y:S02]  /*a550*/  MOV R17, UR15 ;  /* 0x0000000f00117c02 */ /* 0x000fe40008000f00 */
[----:B------:R-:W3:Y:S01]  /*a560*/  @!P3 LDG.E.64 R14, desc[UR18][R14.64] ;  /* 0x000000120e0eb981 */ /* 0x000ee2000c1e1b00 */
[----:B------:R-:W-:Y:S02]  /*a570*/  IMAD.U32 R18, RZ, RZ, UR16 ;  /* 0x00000010ff127e24 */ /* 0x000fe4000f8e00ff */
[----:B------:R-:W-:Y:S01]  /*a580*/  IMAD.U32 R19, RZ, RZ, UR17 ;  /* 0x00000011ff137e24 */ /* 0x000fe2000f8e00ff */
[----:B------:R-:W4:Y:S05]  /*a590*/  @!P4 LDG.E.64 R16, desc[UR18][R16.64] ;  /* 0x000000121010c981 */ /* 0x000f2a000c1e1b00 */
        /* <DEDUP_REMOVED lines=10> */
.L_x_2394:
        /* <DEDUP_REMOVED lines=15> */
[----:B------:R-:W-:Y:S01]  /*a730*/  MOV R12, UR16 ;  /* 0x00000010000c7c02 */ /* 0x000fe20008000f00 */
[----:B------:R-:W-:Y:S01]  /*a740*/  @!UP1 UIMAD.WIDE.U32 UR14, UR14, 0x8, UR6 ;  /* 0x000000080e0e98a5 */ /* 0x000fe2000f8e0006 */
[----:B---3--:R-:W-:-:S05]  /*a750*/  IMAD.U32 R13, RZ, RZ, UR17 ;  /* 0x00000011ff0d7e24 */ /* 0x008fca000f8e00ff */
[----:B------:R-:W-:Y:S01]  /*a760*/  IMAD.U32 R14, RZ, RZ, UR14 ;  /* 0x0000000eff0e7e24 */ /* 0x000fe2000f8e00ff */
[----:B-1--4-:R-:W-:Y:S01]  /*a770*/  MOV R15, UR15 ;  /* 0x0000000f000f7c02 */ /* 0x012fe20008000f00 */
[----:B------:R-:W2:Y:S05]  /*a780*/  @!P2 LDG.E.64 R12, desc[UR18][R12.64] ;  /* 0x000000120c0ca981 */ /* 0x000eaa000c1e1b00 */
[----:B------:R-:W3:Y:S01]  /*a790*/  @!P1 LDG.E.64 R14, desc[UR18][R14.64] ;  /* 0x000000120e0e9981 */ /* 0x000ee2000c1e1b00 */
[----:B------:R-:W-:Y:S01]  /*a7a0*/  UIADD3 UR5, UPT, UPT, UR5, 0x2, URZ ;  /* 0x0000000205057890 */ /* 0x000fe2000fffe0ff */
[----:B--2---:R-:W-:Y:S01]  /*a7b0*/  @!P2 FADD.FTZ R4, R4, R12 ;  /* 0x0000000c0404a221 */ /* 0x004fe20000010000 */
[----:B------:R-:W-:-:S03]  /*a7c0*/  @!P2 FADD.FTZ R5, R5, R13 ;  /* 0x0000000d0505a221 */ /* 0x000fc60000010000 */
[----:B---3--:R-:W-:Y:S01]  /*a7d0*/  @!P1 FADD.FTZ R4, R4, R14 ;  /* 0x0000000e04049221 */ /* 0x008fe20000010000 */
[----:B------:R-:W-:-:S07]  /*a7e0*/  @!P1 FADD.FTZ R5, R5, R15 ;  /* 0x0000000f05059221 */ /* 0x000fce0000010000 */
.L_x_2395:
        /* <DEDUP_REMOVED lines=10> */
[----:B------:R-:W-:Y:S01]  /*a890*/  IMAD.U32 R12, RZ, RZ, UR14 ;  /* 0x0000000eff0c7e24 */ /* 0x000fe2000f8e00ff */
[----:B---3--:R-:W-:-:S06]  /*a8a0*/  MOV R13, UR15 ;  /* 0x0000000f000d7c02 */ /* 0x008fcc0008000f00 */
[----:B------:R-:W1:Y:S02]  /*a8b0*/  LDG.E.64 R12, desc[UR18][R12.64] ;  /* 0x000000120c0c7981 */ /* 0x000e64000c1e1b00 */
[----:B-1----:R-:W-:Y:S01]  /*a8c0*/  FADD.FTZ R4, R4, R12 ;  /* 0x0000000c04047221 */ /* 0x002fe20000010000 */
[----:B------:R-:W-:-:S07]  /*a8d0*/  FADD.FTZ R5, R5, R13 ;  /* 0x0000000d05057221 */ /* 0x000fce0000010000 */
.L_x_2396:
[----:B------:R-:W-:Y:S05]  /*a8e0*/  BSYNC.RECONVERGENT B0 ;  /* 0x0000000000007941 */ /* 0x000fea0003800200 */
.L_x_2388:
[----:B------:R-:W0:Y:S01]  /*a8f0*/  S2R R3, SR_TID.X ;  /* 0x0000000000037919 */ /* 0x000e220000002100 */
[----:B------:R-:W-:Y:S01]  /*a900*/  LOP3.LUT P2, RZ, R2, 0x4000000, RZ, 0xc0, !PT ;  /* 0x0400000002ff7812 */ /* 0x000fe2000784c0ff */
[----:B------:R-:W2:Y:S01]  /*a910*/  S2UR UR6, SR_CgaCtaId ;  /* 0x00000000000679c3 */ /* 0x000ea20000008800 */
[----:B------:R-:W3:Y:S01]  /*a920*/  LDCU UR7, c[0x0][0x414] ;  /* 0x00008280ff0777ac */ /* 0x000ee20008000800 */
[----:B------:R-:W-:Y:S01]  /*a930*/  ISETP.NE.AND P1, PT, R11, RZ, PT ;  /* 0x000000ff0b00720c */ /* 0x000fe20003f25270 */
[----:B------:R-:W-:Y:S01]  /*a940*/  IMAD.U32 R11, RZ, RZ, UR9 ;  /* 0x00000009ff0b7e24 */ /* 0x000fe2000f8e00ff */
[----:B------:R-:W-:-:S04]  /*a950*/  UMOV UR5, 0x400 ;  /* 0x0000040000057882 */ /* 0x000fc80000000000 */
[----:B-1--4-:R-:W1:Y:S08]  /*a960*/  LDC.64 R14, c[0x0][0x398] ;  /* 0x0000e600ff0e7b82 */ /* 0x012e700000000a00 */
[----:B---3--:R-:W3:Y:S01]  /*a970*/  @P2 LDC.64 R12, c[0x0][0x388] ;  /* 0x0000e200ff0c2b82 */ /* 0x008ee20000000a00 */
[----:B------:R-:W-:Y:S01]  /*a980*/  @P2 FMUL.FTZ R18, R4, UR7 ;  /* 0x0000000704122c20 */ /* 0x000fe20008410000 */
[----:B------:R-:W-:Y:S01]  /*a990*/  @P2 FMUL.FTZ R19, R5, UR7 ;  /* 0x0000000705132c20 */ /* 0x000fe20008410000 */
[----:B--2---:R-:W-:-:S05]  /*a9a0*/  ULEA UR5, UR6, UR5, 0x18 ;  /* 0x0000000506057291 */ /* 0x004fca000f8ec0ff */
[----:B------:R-:W2:Y:S01]  /*a9b0*/  LDC.64 R16, c[0x0][0x3a0] ;  /* 0x0000e800ff107b82 */ /* 0x000ea20000000a00 */
[----:B0-----:R-:W-:-:S03]  /*a9c0*/  LOP3.LUT R10, R3, 0xffff, RZ, 0xc0, !PT ;  /* 0x0000ffff030a7812 */ /* 0x001fc600078ec0ff */
[----:B------:R-:W-:Y:S02]  /*a9d0*/  @!P1 STS.64 [UR5+0x90], R4 ;  /* 0x00009004ff009988 */ /* 0x000fe40008000a05 */
[----:B------:R-:W-:-:S05]  /*a9e0*/  IMAD R10, R10, 0x445, RZ ;  /* 0x000004450a0a7824 */ /* 0x000fca00078e02ff */
[----:B------:R-:W-:-:S04]  /*a9f0*/  SHF.R.U32.HI R10, RZ, 0x10, R10 ;  /* 0x00000010ff0a7819 */ /* 0x000fc8000001160a */
[----:B------:R-:W-:-:S05]  /*aa00*/  PRMT R10, R10, 0x9910, RZ ;  /* 0x000099100a0a7816 */ /* 0x000fca00000000ff */
[----:B------:R-:W-:-:S04]  /*aa10*/  IMAD R10, R10, 0x3c, RZ ;  /* 0x0000003c0a0a7824 */ /* 0x000fc800078e02ff */
[----:B------:R-:W-:-:S05]  /*aa20*/  IMAD.MOV R10, RZ, RZ, -R10 ;  /* 0x000000ffff0a7224 */ /* 0x000fca00078e0a0a */
[----:B------:R-:W-:-:S05]  /*aa30*/  PRMT R10, R10, 0x7710, RZ ;  /* 0x000077100a0a7816 */ /* 0x000fca00000000ff */
[----:B------:R-:W-:-:S05]  /*aa40*/  IMAD.IADD R10, R10, 0x1, R3 ;  /* 0x000000010a0a7824 */ /* 0x000fca00078e0203 */
[----:B------:R-:W-:-:S04]  /*aa50*/  SHF.L.U32 R10, R10, 0x1, RZ ;  /* 0x000000010a0a7819 */ /* 0x000fc800000006ff */
[----:B------:R-:W-:Y:S01]  /*aa60*/  LOP3.LUT R20, R10, 0xffff, RZ, 0xc0, !PT ;  /* 0x0000ffff0a147812 */ /* 0x000fe200078ec0ff */
[----:B---3--:R-:W-:-:S04]  /*aa70*/  @P2 IMAD.WIDE R10, R11, 0x8, R12 ;  /* 0x000000080b0a2825 */ /* 0x008fc800078e020c */
[----:B------:R-:W-:Y:S01]  /*aa80*/  VIADD R3, R20, UR11 ;  /* 0x0000000b14037c36 */ /* 0x000fe20008000000 */
[----:B------:R-:W-:Y:S03]  /*aa90*/  @P2 STG.E.64 desc[UR18][R10.64], R18 ;  /* 0x000000120a002986 */ /* 0x000fe6000c101b12 */
[C---:B-1----:R-:W-:Y:S01]  /*aaa0*/  IMAD.WIDE R12, R3.reuse, 0x2, R14 ;  /* 0x00000002030c7825 */ /* 0x042fe200078e020e */
[----:B------:R-:W-:Y:S03]  /*aab0*/  BAR.SYNC.DEFER_BLOCKING 0x0 ;  /* 0x0000000000007b1d */ /* 0x000fe60000010000 */
[----:B--2---:R-:W-:-:S03]  /*aac0*/  IMAD.WIDE R14, R3, 0x2, R16 ;  /* 0x00000002030e7825 */ /* 0x004fc600078e0210 */
[----:B------:R-:W2:Y:S04]  /*aad0*/  LDG.E.U16 R23, desc[UR18][R12.64] ;  /* 0x000000120c177981 */ /* 0x000ea8000c1e1500 */
[----:B------:R-:W3:Y:S04]  /*aae0*/  LDG.E.U16 R24, desc[UR18][R12.64+0x2] ;  /* 0x000002120c187981 */ /* 0x000ee8000c1e1500 */
[----:B------:R-:W4:Y:S04]  /*aaf0*/  LDG.E.U16 R26, desc[UR18][R14.64] ;  /* 0x000000120e1a7981 */ /* 0x000f28000c1e1500 */
[----:B------:R-:W4:Y:S01]  /*ab00*/  LDG.E.U16 R25, desc[UR18][R14.64+0x2] ;  /* 0x000002120e197981 */ /* 0x000f22000c1e1500 */
[----:B------:R-:W-:-:S03]  /*ab10*/  HFMA2 R22, -RZ, RZ, 1.875, 0 ;  /* 0x3f800000ff167431 */ /* 0x000fc600000001ff */
        /* <DEDUP_REMOVED lines=10> */
[----:B--2---:R-:W-:Y:S02]  /*abc0*/  IMAD.U32 R23, R23, 0x10000, RZ ;  /* 0x0001000017177824 */ /* 0x004fe400078e00ff */
[----:B---3--:R-:W-:Y:S01]  /*abd0*/  IMAD.U32 R24, R24, 0x10000, RZ ;  /* 0x0001000018187824 */ /* 0x008fe200078e00ff */
[----:B----4-:R-:W-:Y:S01]  /*abe0*/  SHF.L.U32 R26, R26, 0x10, RZ ;  /* 0x000000101a1a7819 */ /* 0x010fe200000006ff */
[----:B------:R-:W-:Y:S01]  /*abf0*/  IMAD.U32 R25, R25, 0x10000, RZ ;  /* 0x0001000019197824 */ /* 0x000fe200078e00ff */
[----:B01----:R-:W-:Y:S06]  /*ac00*/  BRA.U !UP0, `(.L_x_2397) ;  /* 0x0000000908687547 */ /* 0x003fec000b800000 */
[----:B------:R-:W-:Y:S01]  /*ac10*/  IMAD.MOV.U32 R3, RZ, RZ, RZ ;  /* 0x000000ffff037224 */ /* 0x000fe200078e00ff */
[----:B------:R-:W0:Y:S01]  /*ac20*/  LDCU.64 UR14, c[0x0][0x3e0] ;  /* 0x00007c00ff0e77ac */ /* 0x000e220008000a00 */
[----:B------:R-:W1:Y:S01]  /*ac30*/  LDCU.64 UR6, c[0x0][0x380] ;  /* 0x00007000ff0677ac */ /* 0x000e620008000a00 */
[----:B------:R-:W2:Y:S04]  /*ac40*/  LDCU.64 UR12, c[0x0][0x3e8] ;  /* 0x00007d00ff0c77ac */ /* 0x000ea80008000a00 */
.L_x_2406:
[----:B01---5:R-:W-:-:S06]  /*ac50*/  LEA R12, R3, UR8, 0x2 ;  /* 0x00000008030c7c11 */ /* 0x023fcc000f8e10ff */
[----:B-----5:R-:W5:Y:S01]  /*ac60*/  LDL.128 R12, [R12] ;  /* 0x000000000c0c7983 */ /* 0x020f620000100c00 */
[C---:B------:R-:W-:Y:S01]  /*ac70*/  LEA R33, R3.reuse, R0, 0x3 ;  /* 0x0000000003217211 */ /* 0x040fe200078e18ff */
[----:B------:R-:W-:Y:S01]  /*ac80*/  VIADD R3, R3, 0x4 ;  /* 0x0000000403037836 */ /* 0x000fe20000000000 */
[----:B------:R-:W-:Y:S02]  /*ac90*/  BSSY.RECONVERGENT B0, `(.L_x_2398) ;  /* 0x000002f000007945 */ /* 0x000fe40003800200 */
[C---:B--2---:R-:W-:Y:S01]  /*aca0*/  ISETP.GE.U32.AND P3, PT, R33.reuse, UR12, PT ;  /* 0x0000000c21007c0c */ /* 0x044fe2000bf66070 */
[C---:B------:R-:W-:Y:S01]  /*acb0*/  VIADD R16, R33.reuse, 0x8 ;  /* 0x0000000821107836 */ /* 0x040fe20000000000 */
[----:B------:R-:W-:Y:S01]  /*acc0*/  SHF.R.S32.HI R29, RZ, 0x1f, R33 ;  /* 0x0000001fff1d7819 */ /* 0x000fe20000011421 */
[C---:B------:R-:W-:Y:S01]  /*acd0*/  VIADD R4, R33.reuse, 0x18 ;  /* 0x0000001821047836 */ /* 0x040fe20000000000 */
[----:B---3--:R-:W-:Y:S02]  /*ace0*/  IADD3 R10, PT, PT, R33, 0x10, RZ ;  /* 0x00000010210a7810 */ /* 0x008fe40007ffe0ff */
        /* <DEDUP_REMOVED lines=14> */
[----:B0-----:R-:W-:Y:S01]  /*add0*/  IMAD R29, R29, UR14, RZ ;  /* 0x0000000e1d1d7c24 */ /* 0x001fe2000f8e02ff */
[----:B------:R-:W-:Y:S01]  /*ade0*/  SHF.L.U32 R18, R18, 0x10, RZ ;  /* 0x0000001012127819 */ /* 0x000fe200000006ff */
[----:B------:R-:W-:Y:S02]  /*adf0*/  FADD.FTZ R19, -R21, R12 ;  /* 0x0000000c15137221 */ /* 0x000fe40000010100 */
[----:B------:R-:W-:Y:S02]  /*ae00*/  IMAD R29, R33, UR15, R29 ;  /* 0x0000000f211d7c24 */ /* 0x000fe4000f8e021d */
[----:B------:R-:W-:Y:S01]  /*ae10*/  FADD.FTZ R27, -R21, R18 ;  /* 0x00000012151b7221 */ /* 0x000fe20000010100 */
[----:B------:R-:W-:Y:S01]  /*ae20*/  FMUL.FTZ R19, R19, R22 ;  /* 0x0000001613137220 */ /* 0x000fe20000410000 */
        /* <DEDUP_REMOVED lines=8> */
[----:B------:R-:W0:Y:S01]  /*aeb0*/  MUFU.EX2 R12, R12 ;  /* 0x0000000c000c7308 */ /* 0x000e220000000800 */
[----:B------:R-:W-:-:S07]  /*aec0*/  IADD3 R29, PT, PT, R19, R29, RZ ;  /* 0x0000001d131d7210 */ /* 0x000fce0007ffe0ff */
[----:B------:R-:W2:Y:S01]  /*aed0*/  MUFU.EX2 R28, R28 ;  /* 0x0000001c001c7308 */ /* 0x000ea20000000800 */
[----:B0-----:R-:W-:-:S07]  /*aee0*/  FADD.FTZ R27, R12, 1 ;  /* 0x3f8000000c1b7421 */ /* 0x001fce0000010000 */
        /* <DEDUP_REMOVED lines=9> */
.L_x_2399:
[----:B01----:R-:W-:Y:S05]  /*af80*/  BSYNC.RECONVERGENT B0 ;  /* 0x0000000000007941 */ /* 0x003fea0003800200 */
.L_x_2398:
        /* <DEDUP_REMOVED lines=8> */
[----:B--2---:R-:W-:Y:S01]  /*b010*/  FADD.FTZ R19, -R21, R12 ;  /* 0x0000000c15137221 */ /* 0x004fe20000010100 */
[----:B------:R-:W-:-:S03]  /*b020*/  FMUL.FTZ R13, R13, R22 ;  /* 0x000000160d0d7220 */ /* 0x000fc60000410000 */
        /* <DEDUP_REMOVED lines=8> */
[----:B------:R-:W-:-:S06]  /*b0b0*/  MOV R12, R6 ;  /* 0x00000006000c7202 */ /* 0x000fcc0000000f00 */
[----:B------:R-:W0:Y:S01]  /*b0c0*/  MUFU.RCP R18, R18 ;  /* 0x0000001200127308 */ /* 0x000e220000001000 */
[----:B-1----:R-:W-:Y:S01]  /*b0d0*/  FADD.FTZ R19, R13, 1 ;  /* 0x3f8000000d137421 */ /* 0x002fe20000010000 */
[----:B------:R-:W-:Y:S02]  /*b0e0*/  IMAD.MOV.U32 R13, RZ, RZ, R9 ;  /* 0x000000ffff0d7224 */ /* 0x000fe400078e0009 */
[----:B------:R-:W-:-:S04]  /*b0f0*/  IMAD.WIDE.U32 R16, R16, UR14, R12 ;  /* 0x0000000e10107c25 */ /* 0x000fc8000f8e000c */
[----:B------:R-:W1:Y:S01]  /*b100*/  MUFU.RCP R19, R19 ;  /* 0x0000001300137308 */ /* 0x000e620000001000 */
[----:B------:R-:W-:Y:S01]  /*b110*/  IMAD.IADD R27, R17, 0x1, R27 ;  /* 0x00000001111b7824 */ /* 0x000fe200078e021b */
[----:B------:R-:W-:-:S04]  /*b120*/  LEA R12, P1, R16, UR6, 0x1 ;  /* 0x00000006100c7c11 */ /* 0x000fc8000f8208ff */
[----:B------:R-:W-:Y:S01]  /*b130*/  LEA.HI.X R13, R16, UR7, R27, 0x1, P1 ;  /* 0x00000007100d7c11 */ /* 0x000fe200088f0c1b */
[----:B0-----:R-:W-:Y:S01]  /*b140*/  FMUL.FTZ R17, R29, R18 ;  /* 0x000000121d117220 */ /* 0x001fe20000410000 */
[----:B-1----:R-:W-:-:S05]  /*b150*/  FMUL.FTZ R28, R28, R19 ;  /* 0x000000131c1c7220 */ /* 0x002fca0000410000 */
[----:B------:R-:W-:-:S05]  /*b160*/  F2FP.BF16.F32.PACK_AB R17, R28, R17 ;  /* 0x000000111c11723e */ /* 0x000fca00000010ff */
[----:B------:R0:W-:Y:S02]  /*b170*/  STG.E desc[UR18][R12.64], R17 ;  /* 0x000000110c007986 */ /* 0x0001e4000c101912 */
.L_x_2401:
[----:B------:R-:W-:Y:S05]  /*b180*/  BSYNC.RECONVERGENT B0 ;  /* 0x0000000000007941 */ /* 0x000fea0003800200 */
.L_x_2400:
[----:B------:R-:W-:Y:S04]  /*b190*/  BSSY.RECONVERGENT B0, `(.L_x_2402) ;  /* 0x000001f000007945 */ /* 0x000fe80003800200 */
[----:B------:R-:W-:Y:S05]  /*b1a0*/  @P4 BRA `(.L_x_2403) ;  /* 0x0000000000744947 */ /* 0x000fea0003800000 */
[C---:B0----5:R-:W-:Y:S01]  /*b1b0*/  PRMT R12, R14.reuse, 0x7632, R12 ;  /* 0x000076320e0c7816 */ /* 0x061fe2000000000c */
[----:B------:R-:W-:Y:S01]  /*b1c0*/  IMAD R11, R11, UR14, RZ ;  /* 0x0000000e0b0b7c24 */ /* 0x000fe2000f8e02ff */
[----:B------:R-:W-:-:S03]  /*b1d0*/  SHF.L.U32 R14, R14, 0x10, RZ ;  /* 0x000000100e0e7819 */ /* 0x000fc600000006ff */
[----:B------:R-:W-:Y:S02]  /*b1e0*/  IMAD.U32 R12, R12, 0x10000, RZ ;  /* 0x000100000c0c7824 */ /* 0x000fe400078e00ff */
[C---:B------:R-:W-:Y:S02]  /*b1f0*/  FADD.FTZ R13, -R21.reuse, R14 ;  /* 0x0000000e150d7221 */ /* 0x040fe40000010100 */
[----:B------:R-:W-:Y:S02]  /*b200*/  FADD.FTZ R17, -R21, R12 ;  /* 0x0000000c15117221 */ /* 0x000fe40000010100 */
[-C--:B------:R-:W-:Y:S02]  /*b210*/  FMUL.FTZ R13, R13, R22.reuse ;  /* 0x000000160d0d7220 */ /* 0x080fe40000410000 */
[----:B------:R-:W-:Y:S02]  /*b220*/  FMUL.FTZ R17, R17, R22 ;  /* 0x0000001611117220 */ /* 0x000fe40000410000 */
[----:B--2---:R-:W-:-:S02]  /*b230*/  FFMA.FTZ R19, R23, R13, R26 ;  /* 0x0000000d17137223 */ /* 0x004fc4000001001a */
[----:B------:R-:W-:Y:S01]  /*b240*/  FFMA.FTZ R27, R24, R17, R25 ;  /* 0x00000011181b7223 */ /* 0x000fe20000010019 */
[----:B------:R-:W-:Y:S02]  /*b250*/  IMAD R17, R10, UR15, R11 ;  /* 0x0000000f0a117c24 */ /* 0x000fe4000f8e020b */
[----:B------:R-:W-:Y:S01]  /*b260*/  FMUL.FTZ R12, R19, -1.4426950216293334961 ;  /* 0xbfb8aa3b130c7820 */ /* 0x000fe20000410000 */
[----:B------:R-:W-:-:S05]  /*b270*/  FMUL.FTZ R13, R27, -1.4426950216293334961 ;  /* 0xbfb8aa3b1b0d7820 */ /* 0x000fca0000410000 */
        /* <DEDUP_REMOVED lines=16> */
.L_x_2403:
[----:B------:R-:W-:Y:S05]  /*b380*/  BSYNC.RECONVERGENT B0 ;  /* 0x0000000000007941 */ /* 0x000fea0003800200 */
.L_x_2402:
[----:B------:R-:W-:Y:S04]  /*b390*/  BSSY.RECONVERGENT B0, `(.L_x_2404) ;  /* 0x000001f000007945 */ /* 0x000fe80003800200 */
[----:B------:R-:W-:Y:S05]  /*b3a0*/  @P2 BRA `(.L_x_2405) ;  /* 0x0000000000742947 */ /* 0x000fea0003800000 */
[C---:B-----5:R-:W-:Y:S01]  /*b3b0*/  PRMT R10, R15.reuse, 0x7632, R10 ;  /* 0x000076320f0a7816 */ /* 0x060fe2000000000a */
[----:B01----:R-:W-:Y:S02]  /*b3c0*/  IMAD.U32 R12, R15, 0x10000, RZ ;  /* 0x000100000f0c7824 */ /* 0x003fe400078e00ff */
[----:B------:R-:W-:Y:S01]  /*b3d0*/  IMAD R5, R5, UR14, RZ ;  /* 0x0000000e05057c24 */ /* 0x000fe2000f8e02ff */
[----:B------:R-:W-:Y:S01]  /*b3e0*/  SHF.L.U32 R10, R10, 0x10, RZ ;  /* 0x000000100a0a7819 */ /* 0x000fe200000006ff */
[C---:B------:R-:W-:Y:S02]  /*b3f0*/  FADD.FTZ R11, -R21.reuse, R12 ;  /* 0x0000000c150b7221 */ /* 0x040fe40000010100 */
[----:B------:R-:W-:Y:S02]  /*b400*/  IMAD R15, R4, UR15, R5 ;  /* 0x0000000f040f7c24 */ /* 0x000fe4000f8e0205 */
[----:B------:R-:W-:Y:S01]  /*b410*/  FADD.FTZ R13, -R21, R10 ;  /* 0x0000000a150d7221 */ /* 0x000fe20000010100 */
        /* <DEDUP_REMOVED lines=12> */
[----:B------:R-:W-:Y:S02]  /*b4e0*/  IMAD.MOV.U32 R11, RZ, RZ, R9 ;  /* 0x000000ffff0b7224 */ /* 0x000fe400078e0009 */
[----:B------:R-:W-:-:S04]  /*b4f0*/  IMAD.WIDE.U32 R4, R4, UR14, R10 ;  /* 0x0000000e04047c25 */ /* 0x000fc8000f8e000a */
[----:B------:R-:W1:Y:S01]  /*b500*/  MUFU.RCP R13, R13 ;  /* 0x0000000d000d7308 */ /* 0x000e620000001000 */
[----:B------:R-:W-:Y:S02]  /*b510*/  IADD3 R15, PT, PT, R5, R15, RZ ;  /* 0x0000000f050f7210 */ /* 0x000fe40007ffe0ff */
[----:B------:R-:W-:Y:S01]  /*b520*/  LEA R10, P1, R4, UR6, 0x1 ;  /* 0x00000006040a7c11 */ /* 0x000fe2000f8208ff */
[----:B0-----:R-:W-:-:S03]  /*b530*/  FMUL.FTZ R5, R17, R12 ;  /* 0x0000000c11057220 */ /* 0x001fc60000410000 */
[----:B------:R-:W-:Y:S01]  /*b540*/  LEA.HI.X R11, R4, UR7, R15, 0x1, P1 ;  /* 0x00000007040b7c11 */ /* 0x000fe200088f0c0f */
[----:B-1----:R-:W-:-:S05]  /*b550*/  FMUL.FTZ R14, R14, R13 ;  /* 0x0000000d0e0e7220 */ /* 0x002fca0000410000 */
[----:B------:R-:W-:-:S05]  /*b560*/  F2FP.BF16.F32.PACK_AB R5, R14, R5 ;  /* 0x000000050e05723e */ /* 0x000fca00000010ff */
[----:B------:R3:W-:Y:S02]  /*b570*/  STG.E desc[UR18][R10.64], R5 ;  /* 0x000000050a007986 */ /* 0x0007e4000c101912 */
.L_x_2405:
[----:B------:R-:W-:Y:S05]  /*b580*/  BSYNC.RECONVERGENT B0 ;  /* 0x0000000000007941 */ /* 0x000fea0003800200 */
.L_x_2404:
[----:B------:R-:W-:Y:S05]  /*b590*/  @P5 BRA `(.L_x_2406) ;  /* 0xfffffff400ac5947 */ /* 0x000fea000383ffff */
[----:B------:R-:W-:Y:S05]  /*b5a0*/  BRA `(.L_x_2407) ;  /* 0x0000000c00787947 */ /* 0x000fea0003800000 */
.L_x_2397:
[----:B------:R-:W2:Y:S01]  /*b5b0*/  LDL.128 R16, [R1+0x10] ;  /* 0x0000100001107983 */ /* 0x000ea20000100c00 */
[----:B------:R-:W0:Y:S01]  /*b5c0*/  LDCU.64 UR6, c[0x0][0x3e8] ;  /* 0x00007d00ff0677ac */ /* 0x000e220008000a00 */
[----:B-----5:R-:W-:Y:S01]  /*b5d0*/  SHF.R.S32.HI R3, RZ, 0x1f, R0 ;  /* 0x0000001fff037819 */ /* 0x020fe20000011400 */
[----:B------:R-:W-:Y:S01]  /*b5e0*/  BSSY.RECONVERGENT B0, `(.L_x_2408) ;  /* 0x000003d000007945 */ /* 0x000fe20003800200 */
[C---:B------:R-:W-:Y:S01]  /*b5f0*/  IADD3 R31, PT, PT, R0.reuse, 0x8, RZ ;  /* 0x00000008001f7810 */ /* 0x040fe20007ffe0ff */
[----:B------:R-:W1:Y:S03]  /*b600*/  LDCU.64 UR20, c[0x0][0x3e0] ;  /* 0x00007c00ff1477ac */ /* 0x000e660008000a00 */
[----:B------:R-:W-:Y:S01]  /*b610*/  SHF.R.S32.HI R30, RZ, 0x1f, R31 ;  /* 0x0000001fff1e7819 */ /* 0x000fe2000001141f */
[----:B------:R-:W3:Y:S01]  /*b620*/  LDCU.64 UR22, c[0x0][0x380] ;  /* 0x00007000ff1677ac */ /* 0x000ee20008000a00 */
[----:B------:R-:W4:Y:S01]  /*b630*/  LDCU.64 UR16, c[0x0][0x3e8] ;  /* 0x00007d00ff1077ac */ /* 0x000f220008000a00 */
[----:B0-----:R-:W-:-:S02]  /*b640*/  ISETP.GE.U32.AND P0, PT, R0, UR6, PT ;  /* 0x0000000600007c0c */ /* 0x001fc4000bf06070 */
[----:B------:R-:W-:Y:S02]  /*b650*/  ISETP.GE.U32.AND P2, PT, R31, UR6, PT ;  /* 0x000000061f007c0c */ /* 0x000fe4000bf46070 */
[----:B------:R-:W-:Y:S02]  /*b660*/  ISETP.GE.AND.EX P0, PT, R3, UR7, PT, P0 ;  /* 0x0000000703007c0c */ /* 0x000fe4000bf06300 */
[----:B------:R-:W-:-:S11]  /*b670*/  ISETP.GE.AND.EX P2, PT, R30, UR7, PT, P2 ;  /* 0x000000071e007c0c */ /* 0x000fd6000bf46320 */
[----:B------:R-:W0:Y:S01]  /*b680*/  @!P0 LDC.64 R12, c[0x0][0x3e0] ;  /* 0x0000f800ff0c8b82 */ /* 0x000e220000000a00 */
[----:B------:R-:W-:Y:S02]  /*b690*/  @!P0 IMAD.MOV.U32 R10, RZ, RZ, R6 ;  /* 0x000000ffff0a8224 */ /* 0x000fe400078e0006 */
[----:B------:R-:W-:-:S05]  /*b6a0*/  @!P0 IMAD.MOV.U32 R11, RZ, RZ, R9 ;  /* 0x000000ffff0b8224 */ /* 0x000fca00078e0009 */
[----:B------:R-:W1:Y:S01]  /*b6b0*/  @!P0 LDC.64 R4, c[0x0][0x380] ;  /* 0x0000e000ff048b82 */ /* 0x000e620000000a00 */
[-C--:B0-----:R-:W-:Y:S02]  /*b6c0*/  @!P0 IMAD R3, R3, R12.reuse, RZ ;  /* 0x0000000c03038224 */ /* 0x081fe400078e02ff */
        /* <DEDUP_REMOVED lines=9> */
[----:B------:R-:W-:-:S04]  /*b760*/  SHF.R.S32.HI R14, RZ, 0x1f, R13 ;  /* 0x0000001fff0e7819 */ /* 0x000fc8000001140d */
        /* <DEDUP_REMOVED lines=14> */
[----:B---34-:R-:W-:Y:S05]  /*b850*/  @P2 BRA `(.L_x_2409) ;  /* 0x0000000000542947 */ /* 0x018fea0003800000 */
[----:B------:R-:W1:Y:S01]  /*b860*/  LDCU.64 UR12, c[0x0][0x3e0] ;  /* 0x00007c00ff0c77ac */ /* 0x000e620008000a00 */
[C---:B0-----:R-:W-:Y:S02]  /*b870*/  PRMT R4, R17.reuse, 0x7632, R4 ;  /* 0x0000763211047816 */ /* 0x041fe40000000004 */
[----:B------:R-:W-:Y:S01]  /*b880*/  MOV R5, R9 ;  /* 0x0000000900057202 */ /* 0x000fe20000000f00 */
[----:B------:R-:W0:Y:S01]  /*b890*/  LDCU.64 UR14, c[0x0][0x380] ;  /* 0x00007000ff0e77ac */ /* 0x000e220008000a00 */
[----:B------:R-:W-:Y:S01]  /*b8a0*/  SHF.L.U32 R16, R17, 0x10, RZ ;  /* 0x0000001011107819 */ /* 0x000fe200000006ff */
[----:B------:R-:W-:Y:S02]  /*b8b0*/  IMAD.U32 R28, R4, 0x10000, RZ ;  /* 0x00010000041c7824 */ /* 0x000fe400078e00ff */
[----:B------:R-:W-:Y:S02]  /*b8c0*/  IMAD.MOV.U32 R4, RZ, RZ, R6 ;  /* 0x000000ffff047224 */ /* 0x000fe400078e0006 */
[----:B------:R-:W-:-:S04]  /*b8d0*/  FADD.FTZ R15, -R21, R28 ;  /* 0x0000001c150f7221 */ /* 0x000fc80000010100 */
[----:B------:R-:W-:Y:S01]  /*b8e0*/  FMUL.FTZ R15, R15, R22 ;  /* 0x000000160f0f7220 */ /* 0x000fe20000410000 */
[----:B-1----:R-:W-:Y:S02]  /*b8f0*/  IMAD R30, R30, UR12, RZ ;  /* 0x0000000c1e1e7c24 */ /* 0x002fe4000f8e02ff */
[----:B------:R-:W-:-:S04]  /*b900*/  IMAD.WIDE.U32 R10, R31, UR12, R4 ;  /* 0x0000000c1f0a7c25 */ /* 0x000fc8000f8e0004 */
[----:B------:R-:W-:Y:S01]  /*b910*/  FADD.FTZ R5, -R21, R16 ;  /* 0x0000001015057221 */ /* 0x000fe20000010100 */
[----:B------:R-:W-:Y:S01]  /*b920*/  FFMA.FTZ R16, R24, R15, R25 ;  /* 0x0000000f18107223 */ /* 0x000fe20000010019 */
[----:B------:R-:W-:Y:S02]  /*b930*/  IMAD R31, R31, UR13, R30 ;  /* 0x0000000d1f1f7c24 */ /* 0x000fe4000f8e021e */
[----:B------:R-:W-:Y:S01]  /*b940*/  FMUL.FTZ R5, R5, R22 ;  /* 0x0000001605057220 */ /* 0x000fe20000410000 */
[----:B0-----:R-:W-:Y:S01]  /*b950*/  LEA R4, P2, R10, UR14, 0x1 ;  /* 0x0000000e0a047c11 */ /* 0x001fe2000f8408ff */
[----:B------:R-:W-:Y:S02]  /*b960*/  IMAD.IADD R31, R11, 0x1, R31 ;  /* 0x000000010b1f7824 */ /* 0x000fe400078e021f */
[----:B------:R-:W-:-:S03]  /*b970*/  FFMA.FTZ R11, R23, R5, R26 ;  /* 0x00000005170b7223 */ /* 0x000fc6000001001a */
[----:B------:R-:W-:Y:S02]  /*b980*/  LEA.HI.X R5, R10, UR15, R31, 0x1, P2 ;  /* 0x0000000f0a057c11 */ /* 0x000fe400090f0c1f */
[----:B------:R-:W-:-:S05]  /*b990*/  F2FP.BF16.F32.PACK_AB R11, R16, R11 ;  /* 0x0000000b100b723e */ /* 0x000fca00000010ff */
[----:B------:R1:W-:Y:S02]  /*b9a0*/  STG.E desc[UR18][R4.64], R11 ;  /* 0x0000000b04007986 */ /* 0x0003e4000c101912 */
.L_x_2409:
[----:B------:R-:W-:Y:S05]  /*b9b0*/  BSYNC.RECONVERGENT B0 ;  /* 0x0000000000007941 */ /* 0x000fea0003800200 */
.L_x_2408:
        /* <DEDUP_REMOVED lines=9> */
[----:B------:R-:W-:-:S04]  /*ba50*/  FADD.FTZ R15, -R21, R16 ;  /* 0x00000010150f7221 */ /* 0x000fc80000010100 */
[----:B------:R-:W-:Y:S01]  /*ba60*/  FMUL.FTZ R15, R15, R22 ;  /* 0x000000160f0f7220 */ /* 0x000fe20000410000 */
[----:B--2---:R-:W-:Y:S02]  /*ba70*/  IMAD R14, R14, UR12, RZ ;  /* 0x0000000c0e0e7c24 */ /* 0x004fe4000f8e02ff */
[----:B------:R-:W-:-:S04]  /*ba80*/  IMAD.WIDE.U32 R10, R13, UR12, R4 ;  /* 0x0000000c0d0a7c25 */ /* 0x000fc8000f8e0004 */
[----:B------:R-:W-:Y:S01]  /*ba90*/  FADD.FTZ R5, -R21, R18 ;  /* 0x0000001215057221 */ /* 0x000fe20000010100 */
[----:B------:R-:W-:-:S03]  /*baa0*/  IMAD R13, R13, UR13, R14 ;  /* 0x0000000d0d0d7c24 */ /* 0x000fc6000f8e020e */
[----:B------:R-:W-:Y:S01]  /*bab0*/  FMUL.FTZ R5, R5, R22 ;  /* 0x0000001605057220 */ /* 0x000fe20000410000 */
[----:B------:R-:W-:Y:S01]  /*bac0*/  FFMA.FTZ R14, R24, R15, R25 ;  /* 0x0000000f180e7223 */ /* 0x000fe20000010019 */
[----:B0-----:R-:W-:Y:S02]  /*bad0*/  LEA R4, P2, R10, UR14, 0x1 ;  /* 0x0000000e0a047c11 */ /* 0x001fe4000f8408ff */
[----:B------:R-:W-:Y:S01]  /*bae0*/  IADD3 R13, PT, PT, R11, R13, RZ ;  /* 0x0000000d0b0d7210 */ /* 0x000fe20007ffe0ff */
[----:B------:R-:W-:-:S03]  /*baf0*/  FFMA.FTZ R11, R23, R5, R26 ;  /* 0x00000005170b7223 */ /* 0x000fc6000001001a */
[----:B------:R-:W-:Y:S02]  /*bb00*/  LEA.HI.X R5, R10, UR15, R13, 0x1, P2 ;  /* 0x0000000f0a057c11 */ /* 0x000fe400090f0c0d */
[----:B------:R-:W-:-:S05]  /*bb10*/  F2FP.BF16.F32.PACK_AB R11, R14, R11 ;  /* 0x0000000b0e0b723e */ /* 0x000fca00000010ff */
[----:B------:R2:W-:Y:S02]  /*bb20*/  STG.E desc[UR18][R4.64], R11 ;  /* 0x0000000b04007986 */ /* 0x0005e4000c101912 */
.L_x_2411:
[----:B------:R-:W-:Y:S05]  /*bb30*/  BSYNC.RECONVERGENT B0 ;  /* 0x0000000000007941 */ /* 0x000fea0003800200 */
.L_x_2410:
        /* <DEDUP_REMOVED lines=9> */
[----:B------:R-:W-:-:S04]  /*bbd0*/  FADD.FTZ R13, -R21, R16 ;  /* 0x00000010150d7221 */ /* 0x000fc80000010100 */
[----:B------:R-:W-:Y:S01]  /*bbe0*/  FMUL.FTZ R13, R13, R22 ;  /* 0x000000160d0d7220 */ /* 0x000fe20000410000 */
[----:B---3--:R-:W-:Y:S02]  /*bbf0*/  IMAD R12, R12, UR6, RZ ;  /* 0x000000060c0c7c24 */ /* 0x008fe4000f8e02ff */
[----:B------:R-:W-:-:S04]  /*bc00*/  IMAD.WIDE.U32 R10, R3, UR6, R4 ;  /* 0x00000006030a7c25 */ /* 0x000fc8000f8e0004 */
[----:B------:R-:W-:Y:S01]  /*bc10*/  FADD.FTZ R5, -R21, R14 ;  /* 0x0000000e15057221 */ /* 0x000fe20000010100 */
[----:B------:R-:W-:-:S03]  /*bc20*/  IMAD R3, R3, UR7, R12 ;  /* 0x0000000703037c24 */ /* 0x000fc6000f8e020c */
        /* <DEDUP_REMOVED lines=8> */
.L_x_2413:
[----:B------:R-:W-:Y:S05]  /*bcb0*/  BSYNC.RECONVERGENT B0 ;  /* 0x0000000000007941 */ /* 0x000fea0003800200 */
.L_x_2412:
[----:B---3--:R-:W-:-:S07]  /*bcc0*/  HFMA2 R3, -RZ, RZ, 0, 2.384185791015625e-07 ;  /* 0x00000004ff037431 */ /* 0x008fce00000001ff */
.L_x_2420:
[----:B01----:R-:W-:-:S06]  /*bcd0*/  LEA R12, R3, UR8, 0x2 ;  /* 0x00000008030c7c11 */ /* 0x003fcc000f8e10ff */
[----:B------:R-:W3:Y:S01]  /*bce0*/  LDL.128 R12, [R12] ;  /* 0x000000000c0c7983 */ /* 0x000ee20000100c00 */
[C---:B------:R-:W-:Y:S01]  /*bcf0*/  IMAD R29, R3.reuse, 0x8, R0 ;  /* 0x00000008031d7824 */ /* 0x040fe200078e0200 */
[----:B------:R-:W-:Y:S01]  /*bd00*/  BSSY.RECONVERGENT B0, `(.L_x_2414) ;  /* 0x000003b000007945 */ /* 0x000fe20003800200 */
[----:B------:R-:W-:-:S03]  /*bd10*/  VIADD R3, R3, 0x4 ;  /* 0x0000000403037836 */ /* 0x000fc60000000000 */
[----:B------:R-:W-:Y:S02]  /*bd20*/  ISETP.GE.U32.AND P1, PT, R29, UR16, PT ;  /* 0x000000101d007c0c */ /* 0x000fe4000bf26070 */
[----:B012---:R-:W-:Y:S02]  /*bd30*/  SHF.R.S32.HI R11, RZ, 0x1f, R29 ;  /* 0x0000001fff0b7819 */ /* 0x007fe4000001141d */
[----:B------:R-:W-:Y:S02]  /*bd40*/  ISETP.NE.AND P5, PT, R3, 0x40, PT ;  /* 0x000000400300780c */ /* 0x000fe40003fa5270 */
[----:B------:R-:W-:-:S13]  /*bd50*/  ISETP.GE.AND.EX P1, PT, R11, UR17, PT, P1 ;  /* 0x000000110b007c0c */ /* 0x000fda000bf26310 */
[----:B------:R-:W0:Y:S01]  /*bd60*/  @!P1 LDC.64 R30, c[0x0][0x3e0] ;  /* 0x0000f800ff1e9b82 */ /* 0x000e220000000a00 */
[----:B------:R-:W-:Y:S02]  /*bd70*/  @!P1 IMAD.MOV.U32 R16, RZ, RZ, R6 ;  /* 0x000000ffff109224 */ /* 0x000fe400078e0006 */
[----:B------:R-:W-:-:S05]  /*bd80*/  @!P1 IMAD.MOV.U32 R17, RZ, RZ, R9 ;  /* 0x000000ffff119224 */ /* 0x000fca00078e0009 */
[----:B------:R-:W1:Y:S01]  /*bd90*/  @!P1 LDC.64 R4, c[0x0][0x380] ;  /* 0x0000e000ff049b82 */ /* 0x000e620000000a00 */
[----:B0-----:R-:W-:Y:S01]  /*bda0*/  @!P1 IMAD.WIDE.U32 R16, R29, R30, R16 ;  /* 0x0000001e1d109225 */ /* 0x001fe200078e0010 */
[----:B---3--:R-:W-:-:S03]  /*bdb0*/  PRMT R10, R12, 0x7632, R10 ;  /* 0x000076320c0a7816 */ /* 0x008fc6000000000a */
[----:B------:R-:W-:Y:S02]  /*bdc0*/  IMAD.U32 R18, R12, 0x10000, RZ ;  /* 0x000100000c127824 */ /* 0x000fe400078e00ff */
[----:B------:R-:W-:Y:S01]  /*bdd0*/  @!P1 IMAD R12, R11, R30, RZ ;  /* 0x0000001e0b0c9224 */ /* 0x000fe200078e02ff */
[----:B------:R-:W-:Y:S01]  /*bde0*/  SHF.L.U32 R10, R10, 0x10, RZ ;  /* 0x000000100a0a7819 */ /* 0x000fe200000006ff */
[----:B------:R-:W-:Y:S01]  /*bdf0*/  FADD.FTZ R11, -R21, R18 ;  /* 0x00000012150b7221 */ /* 0x000fe20000010100 */
[C---:B------:R-:W-:Y:S02]  /*be00*/  VIADD R18, R29.reuse, 0x8 ;  /* 0x000000081d127836 */ /* 0x040fe40000000000 */
[----:B------:R-:W-:Y:S02]  /*be10*/  @!P1 IMAD R27, R29, R31, R12 ;  /* 0x0000001f1d1b9224 */ /* 0x000fe400078e020c */
[----:B------:R-:W-:Y:S01]  /*be20*/  FADD.FTZ R19, -R21, R10 ;  /* 0x0000000a15137221 */ /* 0x000fe20000010100 */
[----:B------:R-:W-:Y:S01]  /*be30*/  FMUL.FTZ R11, R11, R22 ;  /* 0x000000160b0b7220 */ /* 0x000fe20000410000 */
[----:B-1----:R-:W-:-:S02]  /*be40*/  @!P1 LEA R10, P2, R16, R4, 0x1 ;  /* 0x00000004100a9211 */ /* 0x002fc400078408ff */
[----:B------:R-:W-:Y:S01]  /*be50*/  FMUL.FTZ R19, R19, R22 ;  /* 0x0000001613137220 */ /* 0x000fe20000410000 */
[----:B------:R-:W-:Y:S01]  /*be60*/  @!P1 IADD3 R4, PT, PT, R17, R27, RZ ;  /* 0x0000001b11049210 */ /* 0x000fe20007ffe0ff */
[----:B------:R-:W-:Y:S01]  /*be70*/  FFMA.FTZ R12, R23, R11, R26 ;  /* 0x0000000b170c7223 */ /* 0x000fe2000001001a */
[----:B------:R-:W-:Y:S01]  /*be80*/  ISETP.GE.U32.AND P3, PT, R18, UR16, PT ;  /* 0x0000001012007c0c */ /* 0x000fe2000bf66070 */
[----:B------:R-:W-:Y:S01]  /*be90*/  FFMA.FTZ R17, R24, R19, R25 ;  /* 0x0000001318117223 */ /* 0x000fe20000010019 */
[----:B------:R-:W-:Y:S01]  /*bea0*/  @!P1 LEA.HI.X R11, R16, R5, R4, 0x1, P2 ;  /* 0x00000005100b9211 */ /* 0x000fe200010f0c04 */
[C---:B------:R-:W-:Y:S01]  /*beb0*/  VIADD R27, R29.reuse, 0x10 ;  /* 0x000000101d1b7836 */ /* 0x040fe20000000000 */
[----:B------:R-:W-:Y:S02]  /*bec0*/  IADD3 R4, PT, PT, R29, 0x18, RZ ;  /* 0x000000181d047810 */ /* 0x000fe40007ffe0ff */
[----:B------:R-:W-:Y:S02]  /*bed0*/  @!P1 F2FP.BF16.F32.PACK_AB R17, R17, R12 ;  /* 0x0000000c1111923e */ /* 0x000fe400000010ff */
[----:B------:R-:W-:-:S02]  /*bee0*/  SHF.R.S32.HI R12, RZ, 0x1f, R18 ;  /* 0x0000001fff0c7819 */ /* 0x000fc40000011412 */
[----:B------:R-:W-:Y:S01]  /*bef0*/  ISETP.GE.U32.AND P4, PT, R27, UR16, PT ;  /* 0x000000101b007c0c */ /* 0x000fe2000bf86070 */
[----:B------:R0:W-:Y:S01]  /*bf00*/  @!P1 STG.E desc[UR18][R10.64], R17 ;  /* 0x000000110a009986 */ /* 0x0001e2000c101912 */
[----:B------:R-:W-:Y:S02]  /*bf10*/  ISETP.GE.AND.EX P3, PT, R12, UR17, PT, P3 ;  /* 0x000000110c007c0c */ /* 0x000fe4000bf66330 */
[----:B------:R-:W-:Y:S02]  /*bf20*/  ISETP.GE.U32.AND P2, PT, R4, UR16, PT ;  /* 0x0000001004007c0c */ /* 0x000fe4000bf46070 */
[----:B------:R-:W-:Y:S02]  /*bf30*/  SHF.R.S32.HI R28, RZ, 0x1f, R27 ;  /* 0x0000001fff1c7819 */ /* 0x000fe4000001141b */
[----:B------:R-:W-:Y:S02]  /*bf40*/  SHF.R.S32.HI R5, RZ, 0x1f, R4 ;  /* 0x0000001fff057819 */ /* 0x000fe40000011404 */
[----:B------:R-:W-:-:S02]  /*bf50*/  ISETP.GE.AND.EX P4, PT, R28, UR17, PT, P4 ;  /* 0x000000111c007c0c */ /* 0x000fc4000bf86340 */
[----:B------:R-:W-:-:S03]  /*bf60*/  ISETP.GE.AND.EX P2, PT, R5, UR17, PT, P2 ;  /* 0x0000001105007c0c */ /* 0x000fc6000bf46320 */
[----:B0-----:R-:W-:Y:S10]  /*bf70*/  @P3 BRA `(.L_x_2415) ;  /* 0x00000000004c3947 */ /* 0x001ff40003800000 */
        /* <DEDUP_REMOVED lines=19> */
.L_x_2415:
[----:B------:R-:W-:Y:S05]  /*c0b0*/  BSYNC.RECONVERGENT B0 ;  /* 0x0000000000007941 */ /* 0x000fea0003800200 */
.L_x_2414:
        /* <DEDUP_REMOVED lines=8> */
[----:B------:R-:W-:Y:S02]  /*c140*/  IMAD R19, R27, UR21, R13 ;  /* 0x000000151b137c24 */ /* 0x000fe4000f8e020d */
        /* <DEDUP_REMOVED lines=12> */
.L_x_2417:
[----:B------:R-:W-:Y:S05]  /*c210*/  BSYNC.RECONVERGENT B0 ;  /* 0x0000000000007941 */ /* 0x000fea0003800200 */
.L_x_2416:
        /* <DEDUP_REMOVED lines=21> */
.L_x_2419:
[----:B------:R-:W-:Y:S05]  /*c370*/  BSYNC.RECONVERGENT B0 ;  /* 0x0000000000007941 */ /* 0x000fea0003800200 */
.L_x_2418:
[----:B------:R-:W-:Y:S05]  /*c380*/  @P5 BRA `(.L_x_2420) ;  /* 0xfffffff800505947 */ /* 0x000fea000383ffff */
.L_x_2407:
[----:B------:R-:W4:Y:S01]  /*c390*/  LDCU UR5, c[0x0][0x3f8] ;  /* 0x00007f00ff0577ac */ /* 0x000f220008000800 */
[----:B------:R-:W4:Y:S01]  /*c3a0*/  LDCU UR6, c[0x0][0x3c8] ;  /* 0x00007900ff0677ac */ /* 0x000f220008000800 */
[----:B------:R-:W-:Y:S02]  /*c3b0*/  UIADD3 UR9, UPT, UPT, UR10, UR9, URZ ;  /* 0x000000090a097290 */ /* 0x000fe4000fffe0ff */
[----:B------:R-:W-:Y:S02]  /*c3c0*/  UIADD3 UR4, UPT, UPT, UR4, 0x1, URZ ;  /* 0x0000000104047890 */ /* 0x000fe4000fffe0ff */
[----:B----4-:R-:W-:-:S04]  /*c3d0*/  UIMAD UR5, UR5, UR6, URZ ;  /* 0x00000006050572a4 */ /* 0x010fc8000f8e02ff */
[----:B------:R-:W-:-:S09]  /*c3e0*/  UISETP.GE.AND UP0, UPT, UR9, UR5, UPT ;  /* 0x000000050900728c */ /* 0x000fd2000bf06270 */
[----:B------:R-:W-:Y:S05]  /*c3f0*/  BRA.U !UP0, `(.L_x_2421) ;  /* 0xffffff3d08907547 */ /* 0x000fea000b83ffff */
[----:B------:R-:W-:Y:S05]  /*c400*/  EXIT ;  /* 0x000000000000794d */ /* 0x000fea0003800000 */
.L_x_2422:
        /* <DEDUP_REMOVED lines=15> */
.L_x_4923:


//--------------------- .text._Z35group_norm_nhwc_fwd_one_pass_kernelI11Bf16IOFp16WLi64ELi120ELi480EEv26Group_norm_nhwc_fwd_params --------------------------
	.section	.text._Z35group_norm_nhwc_fwd_one_pass_kernelI11Bf16IOFp16WLi64ELi120ELi480EEv26Group_norm_nhwc_fwd_params,"ax",@progbits
	.align	128
        .global         _Z35group_norm_nhwc_fwd_one_pass_kernelI11Bf16IOFp16WLi64ELi120ELi480EEv26Group_norm_nhwc_fwd_params
        .type           _Z35group_norm_nhwc_fwd_one_pass_kernelI11Bf16IOFp16WLi64ELi120ELi480EEv26Group_norm_nhwc_fwd_params,@function
        .size           _Z35group_norm_nhwc_fwd_one_pass_kernelI11Bf16IOFp16WLi64ELi120ELi480EEv26Group_norm_nhwc_fwd_params,(.L_x_4924 - _Z35group_norm_nhwc_fwd_one_pass_kernelI11Bf16IOFp16WLi64ELi120ELi480EEv26Group_norm_nhwc_fwd_params)
        .other          _Z35group_norm_nhwc_fwd_one_pass_kernelI11Bf16IOFp16WLi64ELi120ELi480EEv26Group_norm_nhwc_fwd_params,@"STO_CUDA_ENTRY STV_DEFAULT"
_Z35group_norm_nhwc_fwd_one_pass_kernelI11Bf16IOFp16WLi64ELi120ELi480EEv26Group_norm_nhwc_fwd_params:
.text._Z35group_norm_nhwc_fwd_one_pass_kernelI11Bf16IOFp16WLi64ELi120ELi480EEv26Group_norm_nhwc_fwd_params:
        /* <DEDUP_REMOVED lines=51> */
.L_x_2466:
[----:B0-----:R-:W0:Y:S01]  /*0330*/  LDCU UR5, c[0x0][0x3f8] ;  /* 0x00007f00ff0577ac */ /* 0x001e220008000800 */
[----:B------:R-:W-:Y:S02]  /*0340*/  IABS R8, UR8 ;  /* 0x0000000800087c13 */ /* 0x000fe40008000000 */
[----:B------:R-:W-:Y:S02]  /*0350*/  CS2R R28, SRZ ;  /* 0x00000000001c7805 */ /* 0x000fe4000001ff00 */
[----:B------:R-:W-:Y:S01]  /*0360*/  IADD3 R15, PT, PT, R0, 0x10, RZ ;  /* 0x00000010000f7810 */ /* 0x000fe20007ffe0ff */
[----:B-1----:R-:W1:Y:S01]  /*0370*/  LDCU.64 UR20, c[0x0][0x3e8] ;  /* 0x00007d00ff1477ac */ /* 0x002e620008000a00 */
[----:B------:R-:W-:Y:S02]  /*0380*/  R2UR UR17, R8 ;  /* 0x00000000081172ca */ /* 0x000fe400000e0000 */
[----:B------:R-:W-:Y:S01]  /*0390*/  SHF.R.S32.HI R9, RZ, 0x1f, R15 ;  /* 0x0000001fff097819 */ /* 0x000fe2000001140f */
[----:B--2---:R-:W2:Y:S01]  /*03a0*/  LDCU.64 UR22, c[0x0][0x3f0] ;  /* 0x00007e00ff1677ac */ /* 0x004ea20008000a00 */
[----:B------:R-:W-:-:S04]  /*03b0*/  IADD3 R21, PT, PT, R0, 0x18, RZ ;  /* 0x0000001800157810 */ /* 0x000fc80007ffe0ff */
[----:B------:R-:W-:Y:S02]  /*03c0*/  SHF.R.S32.HI R19, RZ, 0x1f, R21 ;  /* 0x0000001fff137819 */ /* 0x000fe40000011415 */
        /* <DEDUP_REMOVED lines=10> */
[----:B0-----:R-:W-:-:S04]  /*0470*/  IADD3 R4, PT, PT, R3, 0xffffffe, RZ ;  /* 0x0ffffffe03047810 */ /* 0x001fc80007ffe0ff */
[----:B------:R0:W4:Y:S02]  /*0480*/  F2I.FTZ.U32.TRUNC.NTZ R5, R4 ;  /* 0x0000000400057305 */ /* 0x000124000021f000 */
[----:B0-----:R-:W-:Y:S01]  /*0490*/  HFMA2 R4, -RZ, RZ, 0, 0 ;  /* 0x00000000ff047431 */ /* 0x001fe200000001ff */
[----:B----4-:R-:W-:Y:S01]  /*04a0*/  R2UR UR19, R5 ;  /* 0x00000000051372ca */ /* 0x010fe200000e0000 */
[----:B------:R-:W-:-:S03]  /*04b0*/  IMAD.MOV R7, RZ, RZ, -R5 ;  /* 0x000000ffff077224 */ /* 0x000fc600078e0a05 */
[----:B------:R-:W-:Y:S01]  /*04c0*/  R2UR UR18, R4 ;  /* 0x00000000041272ca */ /* 0x000fe200000e0000 */
[----:B------:R-:W-:Y:S02]  /*04d0*/  IMAD R7, R7, R6, RZ ;  /* 0x0000000607077224 */ /* 0x000fe400078e02ff */
[----:B-1----:R-:W-:-:S04]  /*04e0*/  @!P5 IMAD R4, R9, R12, RZ ;  /* 0x0000000c0904d224 */ /* 0x002fc800078e02ff */
[----:B------:R-:W-:-:S06]  /*04f0*/  @!P5 IMAD R23, R15, R13, R4 ;  /* 0x0000000d0f17d224 */ /* 0x000fcc00078e0204 */
        /* <DEDUP_REMOVED lines=30> */
[----:B------:R-:W-:Y:S01]  /*06e0*/  LEA.HI.X.SX32 R7, R3, RZ, 0x1, P2 ;  /* 0x000000ff03077211 */ /* 0x000fe200010f0eff */
[----:B------:R-:W-:Y:S01]  /*06f0*/  IMAD.U32 R3, RZ, RZ, UR22 ;  /* 0x00000016ff037e24 */ /* 0x000fe2000f8e00ff */
[----:B------:R-:W-:-:S03]  /*0700*/  ISETP.GE.U32.AND P2, PT, R5, UR20, PT ;  /* 0x0000001405007c0c */ /* 0x000fc6000bf46070 */
[----:B------:R-:W-:Y:S01]  /*0710*/  IMAD.WIDE.U32 R6, R3, UR19, R6 ;  /* 0x0000001303067c25 */ /* 0x000fe2000f8e0006 */
[----:B------:R-:W-:Y:S02]  /*0720*/  IADD3 R3, PT, PT, R0, 0x28, RZ ;  /* 0x0000002800037810 */ /* 0x000fe40007ffe0ff */
[----:B------:R-:W-:Y:S01]  /*0730*/  ISETP.GE.AND.EX P2, PT, R20, UR21, PT, P2 ;  /* 0x0000001514007c0c */ /* 0x000fe2000bf46320 */
[----:B0-----:R-:W-:Y:S01]  /*0740*/  @!P1 IMAD R18, R19, R16, RZ ;  /* 0x0000001013129224 */ /* 0x001fe200078e02ff */
[----:B------:R-:W-:Y:S02]  /*0750*/  IADD3 R9, PT, PT, R7, UR5, RZ ;  /* 0x0000000507097c10 */ /* 0x000fe4000fffe0ff */
[----:B------:R-:W-:Y:S01]  /*0760*/  @!P5 MOV R8, R6 ;  /* 0x000000060008d202 */ /* 0x000fe20000000f00 */
[----:B------:R-:W-:Y:S01]  /*0770*/  @!P1 IMAD R25, R21, R17, R18 ;  /* 0x0000001115199224 */ /* 0x000fe200078e0212 */
[----:B------:R-:W-:Y:S02]  /*0780*/  ISETP.GE.U32.AND P3, PT, R3, UR20, PT ;  /* 0x0000001403007c0c */ /* 0x000fe4000bf66070 */
[----:B------:R-:W-:Y:S01]  /*0790*/  SHF.R.S32.HI R4, RZ, 0x1f, R3 ;  /* 0x0000001fff047819 */ /* 0x000fe20000011403 */
[----:B------:R-:W-:Y:S01]  /*07a0*/  @!P5 IMAD.WIDE.U32 R12, R15, R12, R8 ;  /* 0x0000000c0f0cd225 */ /* 0x000fe200078e0008 */
[----:B------:R-:W-:Y:S01]  /*07b0*/  @!P1 MOV R22, R6 ;  /* 0x0000000600169202 */ /* 0x000fe20000000f00 */
[----:B------:R-:W0:Y:S01]  /*07c0*/  @!P1 LDC.64 R14, c[0x0][0x390] ;  /* 0x0000e400ff0e9b82 */ /* 0x000e220000000a00 */
[----:B------:R-:W-:-:S02]  /*07d0*/  ISETP.GE.AND.EX P3, PT, R4, UR21, PT, P3 ;  /* 0x0000001504007c0c */ /* 0x000fc4000bf66330 */
[----:B------:R-:W-:Y:S01]  /*07e0*/  @!P5 IADD3 R13, PT, PT, R13, R23, RZ ;  /* 0x000000170d0dd210 */ /* 0x000fe20007ffe0ff */
[----:B------:R-:W-:Y:S01]  /*07f0*/  @!P1 IMAD.MOV.U32 R23, RZ, RZ, R9 ;  /* 0x000000ffff179224 */ /* 0x000fe200078e0009 */
[----:B---3--:R-:W-:Y:S01]  /*0800*/  @!P5 LEA R10, P4, R12, R10, 0x1 ;  /* 0x0000000a0c0ad211 */ /* 0x008fe200078808ff */
[----:B------:R-:W-:-:S03]  /*0810*/  @!P1 IMAD.WIDE.U32 R16, R21, R16, R22 ;  /* 0x0000001015109225 */ /* 0x000fc600078e0016 */
[----:B------:R-:W-:Y:S02]  /*0820*/  @!P5 LEA.HI.X R11, R12, R11, R13, 0x1, P4 ;  /* 0x0000000b0c0bd211 */ /* 0x000fe400020f0c0d */
[----:B------:R-:W1:Y:S01]  /*0830*/  @!P2 LDC.64 R12, c[0x0][0x3e0] ;  /* 0x0000f800ff0cab82 */ /* 0x000e620000000a00 */
[----:B------:R-:W-:Y:S02]  /*0840*/  ISETP.GE.U32.AND P4, PT, R31, UR20, PT ;  /* 0x000000141f007c0c */ /* 0x000fe4000bf86070 */
        /* <DEDUP_REMOVED lines=11> */
[----:B------:R-:W-:Y:S02]  /*0900*/  @!P2 MOV R20, R6 ;  /* 0x000000060014a202 */ /* 0x000fe40000000f00 */
[----:B------:R-:W-:Y:S01]  /*0910*/  @!P2 MOV R21, R9 ;  /* 0x000000090015a202 */ /* 0x000fe20000000f00 */
[C---:B------:R-:W-:Y:S01]  /*0920*/  @!P2 IMAD R24, R5.reuse, R13, R24 ;  /* 0x0000000d0518a224 */ /* 0x040fe200078e0218 */
[----:B------:R1:W5:Y:S01]  /*0930*/  @!P1 LDG.E R30, desc[UR24][R14.64] ;  /* 0x000000180e1e9981 */ /* 0x000362000c1e1900 */
[----:B----4-:R-:W-:Y:S01]  /*0940*/  @!P3 IMAD R4, R4, R18, RZ ;  /* 0x000000120404b224 */ /* 0x010fe200078e02ff */
[----:B------:R-:W4:Y:S01]  /*0950*/  @!P4 LDC.64 R22, c[0x0][0x3e0] ;  /* 0x0000f800ff16cb82 */ /* 0x000f220000000a00 */
[----:B------:R-:W-:Y:S01]  /*0960*/  @!P2 IMAD.WIDE.U32 R12, R5, R12, R20 ;  /* 0x0000000c050ca225 */ /* 0x000fe200078e0014 */
[----:B------:R-:W-:-:S03]  /*0970*/  @!P3 MOV R5, R9 ;  /* 0x000000090005b202 */ /* 0x000fc60000000f00 */
[----:B------:R-:W-:Y:S01]  /*0980*/  @!P3 IMAD R20, R3, R19, R4 ;  /* 0x000000130314b224 */ /* 0x000fe200078e0204 */
[----:B------:R-:W-:Y:S02]  /*0990*/  @!P3 MOV R4, R6 ;  /* 0x000000060004b202 */ /* 0x000fe40000000f00 */
[----:B-1----:R-:W1:Y:S01]  /*09a0*/  @!P5 LDC.64 R14, c[0x0][0x3e0] ;  /* 0x0000f800ff0edb82 */ /* 0x002e620000000a00 */
[----:B------:R-:W-:Y:S01]  /*09b0*/  @!P2 IMAD.IADD R24, R13, 0x1, R24 ;  /* 0x000000010d18a824 */ /* 0x000fe200078e0218 */
[----:B--2---:R-:W-:Y:S01]  /*09c0*/  @!P2 LEA R10, P1, R12, R10, 0x1 ;  /* 0x0000000a0c0aa211 */ /* 0x004fe200078208ff */
[----:B------:R-:W-:-:S05]  /*09d0*/  @!P3 IMAD.WIDE.U32 R18, R3, R18, R4 ;  /* 0x000000120312b225 */ /* 0x000fca00078e0004 */
        /* <DEDUP_REMOVED lines=10> */
[----:B------:R-:W-:Y:S01]  /*0a80*/  @!P4 MOV R20, R6 ;  /* 0x000000060014c202 */ /* 0x000fe20000000f00 */
[----:B------:R-:W-:Y:S01]  /*0a90*/  @!P4 IMAD R3, R31, R23, R24 ;  /* 0x000000171f03c224 */ /* 0x000fe200078e0218 */
[----:B------:R-:W-:Y:S01]  /*0aa0*/  IADD3 R19, PT, PT, R0, 0x30, RZ ;  /* 0x0000003000137810 */ /* 0x000fe20007ffe0ff */
[----:B-1----:R-:W-:Y:S01]  /*0ab0*/  @!P5 IMAD R18, R35, R14, RZ ;  /* 0x0000000e2312d224 */ /* 0x002fe200078e02ff */
[----:B------:R-:W-:Y:S01]  /*0ac0*/  @!P5 MOV R24, R6 ;  /* 0x000000060018d202 */ /* 0x000fe20000000f00 */
[----:B------:R-:W-:Y:S01]  /*0ad0*/  @!P4 IMAD.WIDE.U32 R22, R31, R22, R20 ;  /* 0x000000161f16c225 */ /* 0x000fe200078e0014 */
[----:B------:R-:W-:Y:S01]  /*0ae0*/  @!P5 MOV R25, R9 ;  /* 0x000000090019d202 */ /* 0x000fe20000000f00 */
[----:B------:R-:W4:Y:S01]  /*0af0*/  @!P3 LDG.E R27, desc[UR24][R16.64] ;  /* 0x00000018101bb981 */ /* 0x000f22000c1e1900 */
[----:B------:R-:W-:-:S02]  /*0b00*/  ISETP.GE.U32.AND P1, PT, R19, UR20, PT ;  /* 0x0000001413007c0c */ /* 0x000fc4000bf26070 */
[----:B------:R-:W-:Y:S01]  /*0b10*/  SHF.R.S32.HI R20, RZ, 0x1f, R19 ;  /* 0x0000001fff147819 */ /* 0x000fe20000011413 */
[C---:B------:R-:W-:Y:S01]  /*0b20*/  @!P5 IMAD R21, R0.reuse, R15, R18 ;  /* 0x0000000f0015d224 */ /* 0x040fe200078e0212 */
[----:B------:R-:W-:Y:S01]  /*0b30*/  @!P4 IADD3 R3, PT, PT, R23, R3, RZ ;  /* 0x000000031703c210 */ /* 0x000fe20007ffe0ff */
[----:B------:R-:W-:Y:S01]  /*0b40*/  @!P5 IMAD.WIDE.U32 R14, R0, R14, R24 ;  /* 0x0000000e000ed225 */ /* 0x000fe200078e0018 */
[----:B--2---:R-:W-:Y:S02]  /*0b50*/  @!P4 LEA R4, P6, R22, R4, 0x1 ;  /* 0x000000041604c211 */ /* 0x004fe400078c08ff */
[----:B------:R-:W-:Y:S01]  /*0b60*/  ISETP.GE.AND.EX P1, PT, R20, UR21, PT, P1 ;  /* 0x0000001514007c0c */ /* 0x000fe2000bf26310 */
[----:B------:R-:W-:Y:S01]  /*0b70*/  @!P5 IMAD.IADD R21, R15, 0x1, R21 ;  /* 0x000000010f15d824 */ /* 0x000fe200078e0215 */
[----:B------:R-:W-:Y:S02]  /*0b80*/  @!P4 LEA.HI.X R5, R22, R5, R3, 0x1, P6 ;  /* 0x000000051605c211 */ /* 0x000fe400030f0c03 */
[----:B------:R-:W-:-:S02]  /*0b90*/  @!P5 LEA R12, P6, R14, R12, 0x1 ;  /* 0x0000000c0e0cd211 */ /* 0x000fc400078c08ff */
[----:B------:R-:W-:Y:S01]  /*0ba0*/  IADD3 R3, PT, PT, R0, 0x38, RZ ;  /* 0x0000003800037810 */ /* 0x000fe20007ffe0ff */
[----:B------:R-:W2:Y:S01]  /*0bb0*/  @!P4 LDG.E R26, desc[UR24][R4.64] ;  /* 0x00000018041ac981 */ /* 0x000ea2000c1e1900 */
[----:B------:R-:W-:Y:S01]  /*0bc0*/  @!P5 LEA.HI.X R13, R14, R13, R21, 0x1, P6 ;  /* 0x0000000d0e0dd211 */ /* 0x000fe200030f0c15 */
[----:B------:R-:W-:-:S04]  /*0bd0*/  HFMA2 R21, -RZ, RZ, 0, 0 ;  /* 0x00000000ff157431 */ /* 0x000fc800000001ff */
[----:B------:R-:W0:Y:S01]  /*0be0*/  @!P1 LDC.64 R14, c[0x0][0x3e0] ;  /* 0x0000f800ff0e9b82 */ /* 0x000e220000000a00 */
[----:B------:R-:W-:Y:S02]  /*0bf0*/  ISETP.GE.U32.AND P6, PT, R3, UR20, PT ;  /* 0x0000001403007c0c */ /* 0x000fe4000bfc6070 */
[----:B------:R-:W-:Y:S01]  /*0c00*/  SHF.R.S32.HI R18, RZ, 0x1f, R3 ;  /* 0x0000001fff127819 */ /* 0x000fe20000011403 */
[----:B------:R1:W4:Y:S03]  /*0c10*/  @!P5 LDG.E R21, desc[UR24][R12.64] ;  /* 0x000000180c15d981 */ /* 0x000326000c1e1900 */
[----:B------:R-:W-:Y:S01]  /*0c20*/  ISETP.GE.AND.EX P4, PT, R18, UR21, PT, P6 ;  /* 0x0000001512007c0c */ /* 0x000fe2000bf86360 */
[----:B-1----:R-:W1:Y:S01]  /*0c30*/  @!P1 LDC.64 R12, c[0x0][0x390] ;  /* 0x0000e400ff0c9b82 */ /* 0x002e620000000a00 */
[----:B------:R-:W-:Y:S02]  /*0c40*/  @!P1 MOV R10, R6 ;  /* 0x00000006000a9202 */ /* 0x000fe40000000f00 */
        /* <DEDUP_REMOVED lines=22> */
[C---:B---3--:R-:W-:Y:S01]  /*0db0*/  PRMT R12, R28.reuse, 0x7632, R12 ;  /* 0x000076321c0c7816 */ /* 0x048fe2000000000c */
[----:B------:R-:W-:Y:S01]  /*0dc0*/  IMAD.U32 R28, R28, 0x10000, RZ ;  /* 0x000100001c1c7824 */ /* 0x000fe200078e00ff */
[C---:B-----5:R-:W-:Y:S02]  /*0dd0*/  PRMT R11, R30.reuse, 0x7632, R11 ;  /* 0x000076321e0b7816 */ /* 0x060fe4000000000b */
[----:B------:R-:W-:Y:S02]  /*0de0*/  SHF.L.U32 R30, R30, 0x10, RZ ;  /* 0x000000101e1e7819 */ /* 0x000fe400000006ff */
[----:B--2---:R-:W-:Y:S02]  /*0df0*/  PRMT R3, R26, 0x7632, R3 ;  /* 0x000076321a037816 */ /* 0x004fe40000000003 */
[----:B----4-:R-:W-:-:S04]  /*0e00*/  PRMT R18, R21, 0x7632, R18 ;  /* 0x0000763215127816 */ /* 0x010fc80000000012 */
[----:B------:R-:W-:Y:S02]  /*0e10*/  SHF.L.U32 R18, R18, 0x10, RZ ;  /* 0x0000001012127819 */ /* 0x000fe400000006ff */
[----:B------:R-:W-:-:S03]  /*0e20*/  SHF.L.U32 R21, R21, 0x10, RZ ;  /* 0x0000001015157819 */ /* 0x000fc600000006ff */
[----:B------:R-:W-:Y:S01]  /*0e30*/  FMUL.FTZ R4, R18, R18 ;  /* 0x0000001212047220 */ /* 0x000fe20000410000 */
[----:B------:R-:W-:-:S03]  /*0e40*/  SHF.L.U32 R3, R3, 0x10, RZ ;  /* 0x0000001003037819 */ /* 0x000fc600000006ff */
[----:B------:R-:W-:Y:S01]  /*0e50*/  FFMA.FTZ R5, R21, R21, R4 ;  /* 0x0000001515057223 */ /* 0x000fe20000010004 */
[----:B------:R-:W-:Y:S01]  /*0e60*/  SHF.L.U32 R4, R12, 0x10, RZ ;  /* 0x000000100c047819 */ /* 0x000fe200000006ff */
[----:B------:R-:W-:Y:S01]  /*0e70*/  FMUL.FTZ R13, R3, R3 ;  /* 0x00000003030d7220 */ /* 0x000fe20000410000 */
[----:B------:R-:W-:Y:S01]  /*0e80*/  SHF.L.U32 R26, R26, 0x10, RZ ;  /* 0x000000101a1a7819 */ /* 0x000fe200000006ff */
[----:B------:R-:W-:Y:S01]  /*0e90*/  FADD.FTZ R10, RZ, R5 ;  /* 0x00000005ff0a7221 */ /* 0x000fe20000010000 */
[----:B------:R-:W-:Y:S01]  /*0ea0*/  SHF.L.U32 R5, R11, 0x10, RZ ;  /* 0x000000100b057819 */ /* 0x000fe200000006ff */
[----:B------:R-:W-:Y:S02]  /*0eb0*/  FMUL.FTZ R11, R4, R4 ;  /* 0x00000004040b7220 */ /* 0x000fe40000410000 */
[----:B------:R-:W-:Y:S02]  /*0ec0*/  FFMA.FTZ R13, R26, R26, R13 ;  /* 0x0000001a1a0d7223 */ /* 0x000fe4000001000d */
[----:B------:R-:W-:Y:S01]  /*0ed0*/  FFMA.FTZ R12, R28, R28, R11 ;  /* 0x0000001c1c0c7223 */ /* 0x000fe2000001000b */
[----:B------:R-:W-:Y:S01]  /*0ee0*/  FMUL.FTZ R11, R5, R5 ;  /* 0x00000005050b7220 */ /* 0x000fe20000410000 */
[----:B------:R-:W-:Y:S01]  /*0ef0*/  FADD.FTZ R13, R10, R13 ;  /* 0x0000000d0a0d7221 */ /* 0x000fe20000010000 */
[----:B------:R-:W-:-:S02]  /*0f00*/  PRMT R10, R29, 0x7632, R10 ;  /* 0x000076321d0a7816 */ /* 0x000fc4000000000a */
[----:B------:R-:W-:Y:S01]  /*0f10*/  FFMA.FTZ R11, R30, R30, R11 ;  /* 0x0000001e1e0b7223 */ /* 0x000fe2000001000b */
[----:B------:R-:W-:Y:S01]  /*0f20*/  FADD.FTZ R12, R13, R12 ;  /* 0x0000000c0d0c7221 */ /* 0x000fe20000010000 */
[----:B------:R-:W-:-:S03]  /*0f30*/  SHF.L.U32 R10, R10, 0x10, RZ ;  /* 0x000000100a0a7819 */ /* 0x000fc600000006ff */
[--C-:B------:R-:W-:Y:S01]  /*0f40*/  FADD.FTZ R12, R12, R11.reuse ;  /* 0x0000000b0c0c7221 */ /* 0x100fe20000010000 */
[----:B------:R-:W-:Y:S01]  /*0f50*/  PRMT R11, R27, 0x7632, R11 ;  /* 0x000076321b0b7816 */ /* 0x000fe2000000000b */
[----:B------:R-:W-:Y:S01]  /*0f60*/  FMUL.FTZ R14, R10, R10 ;  /* 0x0000000a0a0e7220 */ /* 0x000fe20000410000 */
[----:B------:R-:W-:Y:S01]  /*0f70*/  SHF.L.U32 R29, R29, 0x10, RZ ;  /* 0x000000101d1d7819 */ /* 0x000fe200000006ff */
[----:B------:R-:W-:Y:S01]  /*0f80*/  FADD.FTZ R13, R21, R18 ;  /* 0x00000012150d7221 */ /* 0x000fe20000010000 */
[----:B------:R-:W-:Y:S02]  /*0f90*/  SHF.L.U32 R11, R11, 0x10, RZ ;  /* 0x000000100b0b7819 */ /* 0x000fe400000006ff */
[----:B------:R-:W-:Y:S01]  /*0fa0*/  SHF.L.U32 R27, R27, 0x10, RZ ;  /* 0x000000101b1b7819 */ /* 0x000fe200000006ff */
        /* <DEDUP_REMOVED lines=12> */
[----:B------:R-:W-:Y:S01]  /*1070*/  FADD.FTZ R12, R30, R5 ;  /* 0x000000051e0c7221 */ /* 0x000fe20000010000 */
[----:B------:R-:W-:Y:S02]  /*1080*/  IMAD.U32 R20, R20, 0x10000, RZ ;  /* 0x0001000014147824 */ /* 0x000fe400078e00ff */
[----:B------:R-:W-:Y:S01]  /*1090*/  FMUL.FTZ R17, R16, R16 ;  /* 0x0000001010117220 */ /* 0x000fe20000410000 */
[----:B------:R-:W-:Y:S01]  /*10a0*/  FADD.FTZ R14, R29, R10 ;  /* 0x0000000a1d0e7221 */ /* 0x000fe20000010000 */
[----:B------:R-:W-:Y:S02]  /*10b0*/  FADD.FTZ R13, R13, R12 ;  /* 0x0000000c0d0d7221 */ /* 0x000fe40000010000 */
[----:B------:R-:W-:Y:S02]  /*10c0*/  FFMA.FTZ R22, R20, R20, R17 ;  /* 0x0000001414167223 */ /* 0x000fe40000010011 */
[----:B------:R-:W-:Y:S01]  /*10d0*/  FADD.FTZ R13, R13, R14 ;  /* 0x0000000e0d0d7221 */ /* 0x000fe20000010000 */
[----:B------:R-:W-:Y:S01]  /*10e0*/  FADD.FTZ R14, R27, R11 ;  /* 0x0000000b1b0e7221 */ /* 0x000fe20000010000 */
[----:B------:R-:W-:-:S03]  /*10f0*/  FADD.FTZ R12, R15, R22 ;  /* 0x000000160f0c7221 */ /* 0x000fc60000010000 */
[----:B------:R-:W-:Y:S01]  /*1100*/  FADD.FTZ R13, R13, R14 ;  /* 0x0000000e0d0d7221 */ /* 0x000fe20000010000 */
[----:B------:R-:W-:-:S04]  /*1110*/  PRMT R17, R19, 0x7632, R17 ;  /* 0x0000763213117816 */ /* 0x000fc80000000011 */
        /* <DEDUP_REMOVED lines=42> */
.L_x_2424:
[----:B------:R-:W-:Y:S05]  /*13c0*/  BSYNC.RECONVERGENT B0 ;  /* 0x0000000000007941 */ /* 0x000fea0003800200 */
.L_x_2423:
        /* <DEDUP_REMOVED lines=45> */
.L_x_2426:
[----:B------:R-:W-:Y:S05]  /*16a0*/  BSYNC.RECONVERGENT B0 ;  /* 0x0000000000007941 */ /* 0x000fea0003800200 */
.L_x_2425:
        /* <DEDUP_REMOVED lines=13> */
[----:B------:R-:W-:Y:S01]  /*1780*/  ULOP3.LUT UP1, UR18, UR4, 0x2, URZ, 0xc0, !UPT ;  /* 0x0000000204127892 */ /* 0x000fe2000f82c0ff */
[----:B------:R-:W-:Y:S01]  /*1790*/  MOV R13, UR19 ;  /* 0x00000013000d7c02 */ /* 0x000fe20008000f00 */
[----:B------:R-:W-:Y:S02]  /*17a0*/  UIADD3 UR19, UPT, UPT, UR5, UR6, URZ ;  /* 0x0000000605137290 */ /* 0x000fe4000fffe0ff */
[----:B------:R-:W-:Y:S02]  /*17b0*/  UIADD3 UR18, UPT, UPT, -UR18, 0x1, URZ ;  /* 0x0000000112127890 */ /* 0x000fe4000fffe1ff */
[----:B------:R3:W-:Y:S02]  /*17c0*/  STG.E.64 desc[UR24][R12.64], R14 ;  /* 0x0000000e0c007986 */ /* 0x0007e4000c101b18 */
[----:B------:R-:W-:Y:S02]  /*17d0*/  MOV R23, UR19 ;  /* 0x0000001300177c02 */ /* 0x000fe40008000f00 */
[----:B------:R-:W-:Y:S01]  /*17e0*/  MOV R22, UR19 ;  /* 0x0000001300167c02 */ /* 0x000fe20008000f00 */
[----:B-1----:R-:W-:Y:S01]  /*17f0*/  IMAD.U32 R25, RZ, RZ, UR18 ;  /* 0x00000012ff197e24 */ /* 0x002fe2000f8e00ff */
        /* <DEDUP_REMOVED lines=11> */
.L_x_2429:
[----:B------:R-:W3:Y:S04]  /*18b0*/  LDG.E.STRONG.GPU R22, desc[UR24][R12.64] ;  /* 0x000000180c167981 */ /* 0x000ee8000c1ef900 */
[----:B---3--:R-:W-:Y:S01]  /*18c0*/  CCTL.IVALL ;  /* 0x00000000ff00798f */ /* 0x008fe20002000000 */
[----:B------:R-:W-:Y:S05]  /*18d0*/  YIELD ;  /* 0x0000000000007946 */ /* 0x000fea0003800000 */
[----:B------:R-:W-:-:S13]  /*18e0*/  ISETP.NE.AND P2, PT, R22, R23, PT ;  /* 0x000000171600720c */ /* 0x000fda0003f45270 */
[----:B------:R-:W-:Y:S05]  /*18f0*/  @P2 BRA `(.L_x_2429) ;  /* 0xfffffffc00ec2947 */ /* 0x000fea000383ffff */
.L_x_2428:
        /* <DEDUP_REMOVED lines=14> */
.L_x_2431:
[----:B------:R-:W-:-:S13]  /*19e0*/  ISETP.EQ.OR P1, PT, RZ, UR33, P3 ;  /* 0x00000021ff007c0c */ /* 0x000fda0009f22670 */
[----:B------:R-:W-:-:S05]  /*19f0*/  VOTEU.ALL UP1, P1 ;  /* 0x0000000000ff7886 */ /* 0x000fca0000820000 */
        /* <DEDUP_REMOVED lines=19> */
[----:B------:R-:W-:Y:S01]  /*1b30*/  MOV R22, UR34 ;  /* 0x0000002200167c02 */ /* 0x000fe20008000f00 */
[----:B------:R-:W-:Y:S01]  /*1b40*/  IMAD.U32 R23, RZ, RZ, UR35 ;  /* 0x00000023ff177e24 */ /* 0x000fe2000f8e00ff */
        /* <DEDUP_REMOVED lines=21> */
[----:B----4-:R-:W-:-:S05]  /*1ca0*/  @!P2 FADD.FTZ R14, R14, R12 ;  /* 0x0000000c0e0ea221 */ /* 0x010fca0000010000 */
[----:B------:R-:W3:Y:S01]  /*1cb0*/  @!P1 LDG.E.64 R22, desc[UR24][R22.64] ;  /* 0x0000001816169981 */ /* 0x000ee2000c1e1b00 */
[----:B------:R-:W-:Y:S01]  /*1cc0*/  MOV R12, UR34 ;  /* 0x00000022000c7c02 */ /* 0x000fe20008000f00 */
[----:B------:R-:W-:-:S03]  /*1cd0*/  @!P2 FADD.FTZ R15, R15, R13 ;  /* 0x0000000d0f0fa221 */ /* 0x000fc60000010000 */
[----:B------:R-:W-:-:S13]  /*1ce0*/  ISETP.EQ.OR P2, PT, R12, UR31, P3 ;  /* 0x0000001f0c007c0c */ /* 0x000fda0009f42670 */
[----:B------:R-:W-:-:S05]  /*1cf0*/  VOTEU.ALL UP1, P2 ;  /* 0x0000000000ff7886 */ /* 0x000fca0001020000 */
[----:B------:R-:W-:-:S06]  /*1d00*/  @!UP1 UIMAD.WIDE.U32 UR34, UR23, 0x8, UR28 ;  /* 0x00000008172298a5 */ /* 0x000fcc000f8e001c */
[----:B------:R-:W-:Y:S01]  /*1d10*/  IMAD.U32 R12, RZ, RZ, UR34 ;  /* 0x00000022ff0c7e24 */ /* 0x000fe2000f8e00ff */
        /* <DEDUP_REMOVED lines=39> */
.L_x_2430:
        /* <DEDUP_REMOVED lines=51> */
.L_x_2432:
[----:B------:R-:W-:-:S13]  /*22c0*/  LOP3.LUT P1, R12, R2, 0x3, RZ, 0xc0, !PT ;  /* 0x00000003020c7812 */ /* 0x000fda000782c0ff */
[----:B------:R-:W-:Y:S05]  /*22d0*/  @!P1 BRA `(.L_x_2427) ;  /* 0x0000000000a09947 */ /* 0x000fea0003800000 */
[----:B------:R-:W-:-:S13]  /*22e0*/  ISETP.NE.AND P1, PT, R12, 0x1, PT ;  /* 0x000000010c00780c */ /* 0x000fda0003f25270 */
[----:B------:R-:W-:Y:S05]  /*22f0*/  @!P1 BRA `(.L_x_2433) ;  /* 0x0000000000609947 */ /* 0x000fea0003800000 */
[----:B------:R-:W-:-:S04]  /*2300*/  MOV R12, UR5 ;  /* 0x00000005000c7c02 */ /* 0x000fc80008000f00 */
[----:B------:R-:W-:-:S13]  /*2310*/  ISETP.EQ.OR P2, PT, R12, UR31, P3 ;  /* 0x0000001f0c007c0c */ /* 0x000fda0009f42670 */
[----:B------:R-:W-:-:S05]  /*2320*/  VOTEU.ALL UP1, P2 ;  /* 0x0000000000ff7886 */ /* 0x000fca0001020000 */
[----:B------:R-:W-:-:S04]  /*2330*/  @!UP1 UIMAD UR18, UR5, UR30, UR6 ;  /* 0x0000001e051292a4 */ /* 0x000fc8000f8e0206 */
[----:B------:R-:W-:-:S06]  /*2340*/  @!UP1 UIMAD.WIDE.U32 UR18, UR18, 0x8, UR28 ;  /* 0x00000008121298a5 */ /* 0x000fcc000f8e001c */
[----:B------:R-:W-:Y:S01]  /*2350*/  IMAD.U32 R12, RZ, RZ, UR18 ;  /* 0x00000012ff0c7e24 */ /* 0x000fe2000f8e00ff */
        /* <DEDUP_REMOVED lines=12> */
[----:B------:R-:W-:-:S04]  /*2420*/  MOV R12, UR5 ;  /* 0x00000005000c7c02 */ /* 0x000fc80008000f00 */
[----:B------:R-:W-:-:S04]  /*2430*/  IADD3 R12, PT, PT, R12, 0x2, RZ ;  /* 0x000000020c0c7810 */ /* 0x000fc80007ffe0ff */
[----:B------:R-:W-:Y:S01]  /*2440*/  R2UR UR5, R12 ;  /* 0x000000000c0572ca */ /* 0x000fe200000e0000 */
[----:B------:R-:W-:Y:S01]  /*2450*/  @!P2 FADD.FTZ R15, R15, R13 ;  /* 0x0000000d0f0fa221 */ /* 0x000fe20000010000 */
[----:B---3--:R-:W-:-:S03]  /*2460*/  @!P1 FADD.FTZ R14, R14, R22 ;  /* 0x000000160e0e9221 */ /* 0x008fc60000010000 */
[----:B------:R-:W-:-:S10]  /*2470*/  @!P1 FADD.FTZ R15, R15, R23 ;  /* 0x000000170f0f9221 */ /* 0x000fd40000010000 */
.L_x_2433:
[----:B------:R-:W-:Y:S01]  /*2480*/  MOV R12, UR5 ;  /* 0x00000005000c7c02 */ /* 0x000fe20008000f00 */
[----:B------:R-:W-:Y:S01]  /*2490*/  BSSY.RECONVERGENT B0, `(.L_x_2427) ;  /* 0x000000c000007945 */ /* 0x000fe20003800200 */
[----:B------:R-:W-:Y:S02]  /*24a0*/  LOP3.LUT P2, RZ, R2, 0x1, RZ, 0xc0, !PT ;  /* 0x0000000102ff7812 */ /* 0x000fe4000784c0ff */
[----:B------:R-:W-:-:S04]  /*24b0*/  ISETP.EQ.OR P1, PT, R12, UR31, P3 ;  /* 0x0000001f0c007c0c */ /* 0x000fc80009f22670 */
[----:B------:R-:W-:-:S13]  /*24c0*/  PLOP3.LUT P1, PT, P2, P1, PT, 0x8f, 0xf8 ;  /* 0x0000000000f8781c */ /* 0x000fda0001723177 */
[----:B------:R-:W-:Y:S05]  /*24d0*/  @P1 BRA `(.L_x_2434) ;  /* 0x00000000001c1947 */ /* 0x000fea0003800000 */
[----:B------:R-:W-:Y:S01]  /*24e0*/  UIMAD UR18, UR30, UR5, UR6 ;  /* 0x000000051e1272a4 */ /* 0x000fe2000f8e0206 */
[----:B------:R-:W-:-:S05]  /*24f0*/  IMAD.MOV.U32 R13, RZ, RZ, 0x8 ;  /* 0x00000008ff0d7424 */ /* 0x000fca00078e00ff */
[----:B------:R-:W-:-:S05]  /*2500*/  MOV R12, UR18 ;  /* 0x00000012000c7c02 */ /* 0x000fca0008000f00 */
[----:B------:R-:W-:-:S06]  /*2510*/  IMAD.WIDE.U32 R12, R12, R13, UR28 ;  /* 0x0000001c0c0c7e25 */ /* 0x000fcc000f8e000d */
[----:B------:R-:W0:Y:S02]  /*2520*/  LDG.E.64 R12, desc[UR24][R12.64] ;  /* 0x000000180c0c7981 */ /* 0x000e24000c1e1b00 */
[----:B0-----:R-:W-:Y:S01]  /*2530*/  FADD.FTZ R14, R14, R12 ;  /* 0x0000000c0e0e7221 */ /* 0x001fe20000010000 */
[----:B------:R-:W-:-:S07]  /*2540*/  FADD.FTZ R15, R15, R13 ;  /* 0x0000000d0f0f7221 */ /* 0x000fce0000010000 */
.L_x_2434:
[----:B------:R-:W-:Y:S05]  /*2550*/  BSYNC.RECONVERGENT B0 ;  /* 0x0000000000007941 */ /* 0x000fea0003800200 */
.L_x_2427:
        /* <DEDUP_REMOVED lines=37> */
[----:B---3--:R-:W-:Y:S02]  /*27b0*/  HADD2.F32 R12, -RZ, R14.H0_H0 ;  /* 0x2000000eff0c7230 */ /* 0x008fe40000004100 */
[----:B--2---:R-:W-:-:S02]  /*27c0*/  HADD2.F32 R13, -RZ, R22.H0_H0 ;  /* 0x20000016ff0d7230 */ /* 0x004fc40000004100 */
[----:B----4-:R-:W-:Y:S02]  /*27d0*/  HADD2.F32 R14, -RZ, R15.H0_H0 ;  /* 0x2000000fff0e7230 */ /* 0x010fe40000004100 */
[----:B-----5:R-:W-:Y:S01]  /*27e0*/  HADD2.F32 R15, -RZ, R23.H0_H0 ;  /* 0x20000017ff0f7230 */ /* 0x020fe20000004100 */
        /* <DEDUP_REMOVED lines=26> */
.L_x_2438:
[----:B------:R-:W-:Y:S05]  /*2990*/  BSYNC.RECONVERGENT B1 ;  /* 0x0000000000017941 */ /* 0x000fea0003800200 */
.L_x_2437:
        /* <DEDUP_REMOVED lines=20> */
.L_x_2440:
[----:B------:R-:W-:Y:S05]  /*2ae0*/  BSYNC.RECONVERGENT B1 ;  /* 0x0000000000017941 */ /* 0x000fea0003800200 */
.L_x_2439:
        /* <DEDUP_REMOVED lines=20> */
[----:B------:R-:W-:-:S05]  /*2c30*/  IMAD.WIDE.U32 R22, R25, UR18, R22 ;  /* 0x0000001219167c25 */ /* 0x000fca000f8e0016 */
[----:B------:R-:W-:Y:S02]  /*2c40*/  IADD3 R3, PT, PT, R23, R3, RZ ;  /* 0x0000000317037210 */ /* 0x000fe40007ffe0ff */
[----:B-1----:R-:W-:-:S04]  /*2c50*/  LEA R24, P1, R22, UR22, 0x1 ;  /* 0x0000001616187c11 */ /* 0x002fc8000f8208ff */
[----:B------:R-:W-:Y:S01]  /*2c60*/  LEA.HI.X R25, R22, UR23, R3, 0x1, P1 ;  /* 0x0000001716197c11 */ /* 0x000fe200088f0c03 */
[----:B------:R-:W-:-:S04]  /*2c70*/  FMUL.FTZ R3, R28, UR17 ;  /* 0x000000111c037c20 */ /* 0x000fc80008410000 */
[----:B------:R-:W-:-:S05]  /*2c80*/  FFMA.FTZ R3, R12, R3, R14 ;  /* 0x000000030c037223 */ /* 0x000fca000001000e */
[----:B------:R-:W-:-:S05]  /*2c90*/  F2FP.BF16.F32.PACK_AB R3, R4, R3 ;  /* 0x000000030403723e */ /* 0x000fca00000010ff */
[----:B------:R0:W-:Y:S02]  /*2ca0*/  STG.E desc[UR24][R24.64], R3 ;  /* 0x0000000318007986 */ /* 0x0001e4000c101918 */
.L_x_2442:
[----:B------:R-:W-:Y:S05]  /*2cb0*/  BSYNC.RECONVERGENT B1 ;  /* 0x0000000000017941 */ /* 0x000fea0003800200 */
.L_x_2441:
[----:B------:R-:W-:Y:S01]  /*2cc0*/  BSSY.RECONVERGENT B1, `(.L_x_2443) ;  /* 0x0000016000017945 */ /* 0x000fe20003800200 */
[C---:B------:R-:W-:Y:S01]  /*2cd0*/  VIADD R26, R0.reuse, 0x20 ;  /* 0x00000020001a7836 */ /* 0x040fe20000000000 */
[----:B0-----:R-:W-:Y:S02]  /*2ce0*/  IADD3 R3, PT, PT, R0, 0x28, RZ ;  /* 0x0000002800037810 */ /* 0x001fe40007ffe0ff */
[----:B------:R-:W-:Y:S05]  /*2cf0*/  @P2 BRA `(.L_x_2444) ;  /* 0x0000000000482947 */ /* 0x000fea0003800000 */
        /* <DEDUP_REMOVED lines=18> */
.L_x_2444:
[----:B------:R-:W-:Y:S05]  /*2e20*/  BSYNC.RECONVERGENT B1 ;  /* 0x0000000000017941 */ /* 0x000fea0003800200 */
.L_x_2443:
[----:B------:R-:W-:Y:S01]  /*2e30*/  ISETP.GE.U32.AND P2, PT, R26, UR20, PT ;  /* 0x000000141a007c0c */ /* 0x000fe2000bf46070 */
[----:B------:R-:W-:Y:S01]  /*2e40*/  BSSY.RECONVERGENT B1, `(.L_x_2445) ;  /* 0x0000021000017945 */ /* 0x000fe20003800200 */
[----:B0-----:R-:W-:Y:S02]  /*2e50*/  SHF.R.S32.HI R5, RZ, 0x1f, R26 ;  /* 0x0000001fff057819 */ /* 0x001fe4000001141a */
[C---:B------:R-:W-:Y:S02]  /*2e60*/  IADD3 R18, PT, PT, R0.reuse, 0x30, RZ ;  /* 0x0000003000127810 */ /* 0x040fe40007ffe0ff */
        /* <DEDUP_REMOVED lines=21> */
[C---:B------:R-:W-:Y:S02]  /*2fc0*/  IMAD R22, R26.reuse, UR19, R5 ;  /* 0x000000131a167c24 */ /* 0x040fe4000f8e0205 */
[----:B------:R-:W-:Y:S02]  /*2fd0*/  IMAD.MOV.U32 R5, RZ, RZ, R9 ;  /* 0x000000ffff057224 */ /* 0x000fe400078e0009 */
[----:B------:R-:W-:-:S05]  /*2fe0*/  IMAD.WIDE.U32 R4, R26, UR18, R4 ;  /* 0x000000121a047c25 */ /* 0x000fca000f8e0004 */
[----:B------:R-:W-:Y:S02]  /*2ff0*/  IADD3 R5, PT, PT, R5, R22, RZ ;  /* 0x0000001605057210 */ /* 0x000fe40007ffe0ff */
[----:B-1----:R-:W-:-:S04]  /*3000*/  LEA R22, P2, R4, UR22, 0x1 ;  /* 0x0000001604167c11 */ /* 0x002fc8000f8408ff */
[----:B------:R-:W-:Y:S01]  /*3010*/  LEA.HI.X R23, R4, UR23, R5, 0x1, P2 ;  /* 0x0000001704177c11 */ /* 0x000fe200090f0c05 */
[----:B------:R-:W-:-:S05]  /*3020*/  FFMA.FTZ R5, R12, R29, R14 ;  /* 0x0000001d0c057223 */ /* 0x000fca000001000e */
[----:B------:R-:W-:-:S05]  /*3030*/  F2FP.BF16.F32.PACK_AB R5, R10, R5 ;  /* 0x000000050a05723e */ /* 0x000fca00000010ff */
[----:B------:R0:W-:Y:S02]  /*3040*/  STG.E desc[UR24][R22.64], R5 ;  /* 0x0000000516007986 */ /* 0x0001e4000c101918 */
.L_x_2446:
[----:B------:R-:W-:Y:S05]  /*3050*/  BSYNC.RECONVERGENT B1 ;  /* 0x0000000000017941 */ /* 0x000fea0003800200 */
.L_x_2445:
        /* <DEDUP_REMOVED lines=20> */
.L_x_2448:
[----:B------:R-:W-:Y:S05]  /*31a0*/  BSYNC.RECONVERGENT B1 ;  /* 0x0000000000017941 */ /* 0x000fea0003800200 */
.L_x_2447:
        /* <DEDUP_REMOVED lines=10> */
[----:B------:R-:W-:-:S03]  /*3250*/  FFMA.FTZ R3, R12, R3, R14 ;  /* 0x000000030c037223 */ /* 0x000fc6000001000e */
[----:B------:R-:W-:Y:S01]  /*3260*/  FFMA.FTZ R16, R13, R16, R15 ;  /* 0x000000100d107223 */ /* 0x000fe2000001000f */
[----:B--2---:R-:W-:-:S04]  /*3270*/  IMAD R11, R24, UR18, RZ ;  /* 0x00000012180b7c24 */ /* 0x004fc8000f8e02ff */
[----:B------:R-:W-:Y:S01]  /*3280*/  F2FP.BF16.F32.PACK_AB R3, R16, R3 ;  /* 0x000000031003723e */ /* 0x000fe200000010ff */
[----:B------:R-:W-:-:S04]  /*3290*/  IMAD.WIDE.U32 R4, R18, UR18, R4 ;  /* 0x0000001212047c25 */ /* 0x000fc8000f8e0004 */
[----:B------:R-:W-:Y:S01]  /*32a0*/  IMAD R11, R18, UR19, R11 ;  /* 0x00000013120b7c24 */ /* 0x000fe2000f8e020b */
[----:B0-----:R-:W-:-:S04]  /*32b0*/  LEA R10, P2, R4, UR22, 0x1 ;  /* 0x00000016040a7c11 */ /* 0x001fc8000f8408ff */
[----:B------:R-:W-:-:S04]  /*32c0*/  IADD3 R11, PT, PT, R5, R11, RZ ;  /* 0x0000000b050b7210 */ /* 0x000fc80007ffe0ff */
[----:B------:R-:W-:-:S05]  /*32d0*/  LEA.HI.X R11, R4, UR23, R11, 0x1, P2 ;  /* 0x00000017040b7c11 */ /* 0x000fca00090f0c0b */
[----:B------:R2:W-:Y:S02]  /*32e0*/  STG.E desc[UR24][R10.64], R3 ;  /* 0x000000030a007986 */ /* 0x0005e4000c101918 */
.L_x_2450:
[----:B------:R-:W-:Y:S05]  /*32f0*/  BSYNC.RECONVERGENT B1 ;  /* 0x0000000000017941 */ /* 0x000fea0003800200 */
.L_x_2449:
[----:B------:R-:W-:Y:S05]  /*3300*/  @P1 BRA `(.L_x_2451) ;  /* 0x00000010008c1947 */ /* 0x000fea0003800000 */
[----:B------:R-:W3:Y:S01]  /*3310*/  LDCU.64 UR18, c[0x0][0x3e0] ;  /* 0x00007c00ff1277ac */ /* 0x000ee20008000a00 */
[----:B------:R-:W-:Y:S02]  /*3320*/  IMAD.MOV.U32 R7, RZ, RZ, R9 ;  /* 0x000000ffff077224 */ /* 0x000fe400078e0009 */
        /* <DEDUP_REMOVED lines=16> */
.L_x_2436:
        /* <DEDUP_REMOVED lines=29> */
[----:B------:R-:W-:-:S05]  /*3600*/  IMAD R21, R0, UR19, R21 ;  /* 0x0000001300157c24 */ /* 0x000fca000f8e0215 */
[----:B------:R-:W-:-:S04]  /*3610*/  IADD3 R21, PT, PT, R23, R21, RZ ;  /* 0x0000001517157210 */ /* 0x000fc80007ffe0ff */
[----:B------:R-:W-:-:S05]  /*3620*/  LEA.HI.X R25, R22, UR21, R21, 0x1, P2 ;  /* 0x0000001516197c11 */ /* 0x000fca00090f0c15 */
[----:B------:R0:W-:Y:S02]  /*3630*/  STG.E desc[UR24][R24.64], R18 ;  /* 0x0000001218007986 */ /* 0x0001e4000c101918 */
.L_x_2453:
[----:B------:R-:W-:Y:S05]  /*3640*/  BSYNC.RECONVERGENT B1 ;  /* 0x0000000000017941 */ /* 0x000fea0003800200 */
.L_x_2452:
        /* <DEDUP_REMOVED lines=30> */
.L_x_2455:
[----:B------:R-:W-:Y:S05]  /*3830*/  BSYNC.RECONVERGENT B1 ;  /* 0x0000000000017941 */ /* 0x000fea0003800200 */
.L_x_2454:
[C---:B0-2---:R-:W-:Y:S01]  /*3840*/  VIADD R24, R0.reuse, 0x10 ;  /* 0x0000001000187836 */ /* 0x045fe20000000000 */
[----:B------:R-:W-:Y:S01]  /*3850*/  IADD3 R18, PT, PT, R0, 0x18, RZ ;  /* 0x0000001800127810 */ /* 0x000fe20007ffe0ff */
[----:B------:R-:W-:Y:S03]  /*3860*/  BSSY.RECONVERGENT B1, `(.L_x_2456) ;  /* 0x0000024000017945 */ /* 0x000fe60003800200 */
        /* <DEDUP_REMOVED lines=27> */
[----:B------:R-:W-:-:S03]  /*3a20*/  MOV R23, R9 ;  /* 0x0000000900177202 */ /* 0x000fc60000000f00 */
[----:B------:R-:W-:-:S04]  /*3a30*/  IMAD.WIDE.U32 R22, R24, UR18, R22 ;  /* 0x0000001218167c25 */ /* 0x000fc8000f8e0016 */
[----:B--2---:R-:W-:Y:S01]  /*3a40*/  FMUL.FTZ R3, R3, R26 ;  /* 0x0000001a03037220 */ /* 0x004fe20000410000 */
[----:B------:R-:W-:Y:S02]  /*3a50*/  IADD3 R25, PT, PT, R23, R25, RZ ;  /* 0x0000001917197210 */ /* 0x000fe40007ffe0ff */
[----:B0-----:R-:W-:Y:S02]  /*3a60*/  LEA R24, P1, R22, UR20, 0x1 ;  /* 0x0000001416187c11 */ /* 0x001fe4000f8208ff */
[----:B------:R-:W-:Y:S02]  /*3a70*/  F2FP.BF16.F32.PACK_AB R3, R4, R3 ;  /* 0x000000030403723e */ /* 0x000fe400000010ff */
[----:B------:R-:W-:-:S05]  /*3a80*/  LEA.HI.X R25, R22, UR21, R25, 0x1, P1 ;  /* 0x0000001516197c11 */ /* 0x000fca00088f0c19 */
[----:B------:R0:W-:Y:S04]  /*3a90*/  STG.E desc[UR24][R24.64], R3 ;  /* 0x0000000318007986 */ /* 0x0001e8000c101918 */
.L_x_2457:
[----:B------:R-:W-:Y:S05]  /*3aa0*/  BSYNC.RECONVERGENT B1 ;  /* 0x0000000000017941 */ /* 0x000fea0003800200 */
.L_x_2456:
        /* <DEDUP_REMOVED lines=10> */
[----:B------:R-:W-:Y:S02]  /*3b50*/  IMAD.MOV.U32 R5, RZ, RZ, R9 ;  /* 0x000000ffff057224 */ /* 0x000fe400078e0009 */
        /* <DEDUP_REMOVED lines=21> */
.L_x_2459:
[----:B------:R-:W-:Y:S05]  /*3cb0*/  BSYNC.RECONVERGENT B1 ;  /* 0x0000000000017941 */ /* 0x000fea0003800200 */
.L_x_2458:
[----:B------:R-:W-:Y:S01]  /*3cc0*/  ISETP.GE.U32.AND P2, PT, R26, UR22, PT ;  /* 0x000000161a007c0c */ /* 0x000fe2000bf46070 */
[----:B------:R-:W-:Y:S01]  /*3cd0*/  BSSY.RECONVERGENT B1, `(.L_x_2460) ;  /* 0x000002b000017945 */ /* 0x000fe20003800200 */
[----:B------:R-:W-:Y:S02]  /*3ce0*/  SHF.R.S32.HI R4, RZ, 0x1f, R26 ;  /* 0x0000001fff047819 */ /* 0x000fe4000001141a */
        /* <DEDUP_REMOVED lines=8> */
[----:B01----:R-:W-:Y:S02]  /*3d70*/  SHF.R.S32.HI R25, RZ, 0x1f, R21 ;  /* 0x0000001fff197819 */ /* 0x003fe40000011415 */
        /* <DEDUP_REMOVED lines=32> */
.L_x_2461:
[----:B------:R-:W-:Y:S05]  /*3f80*/  BSYNC.RECONVERGENT B1 ;  /* 0x0000000000017941 */ /* 0x000fea0003800200 */
.L_x_2460:
[----:B------:R-:W-:Y:S04]  /*3f90*/  BSSY.RECONVERGENT B1, `(.L_x_2462) ;  /* 0x000001e000017945 */ /* 0x000fe80003800200 */
[----:B------:R-:W-:Y:S05]  /*3fa0*/  @P3 BRA `(.L_x_2463) ;  /* 0x0000000000703947 */ /* 0x000fea0003800000 */
[----:B------:R-:W-:Y:S01]  /*3fb0*/  FADD.FTZ R27, R27, -UR5 ;  /* 0x800000051b1b7e21 */ /* 0x000fe20008010000 */
[----:B------:R-:W-:Y:S01]  /*3fc0*/  FADD.FTZ R4, R11, -UR5 ;  /* 0x800000050b047e21 */ /* 0x000fe20008010000 */
[----:B------:R-:W1:Y:S01]  /*3fd0*/  LDCU.64 UR18, c[0x0][0x3e0] ;  /* 0x00007c00ff1277ac */ /* 0x000e620008000a00 */
[----:B------:R-:W-:Y:S02]  /*3fe0*/  IMAD.MOV.U32 R5, RZ, RZ, R9 ;  /* 0x000000ffff057224 */ /* 0x000fe400078e0009 */
        /* <DEDUP_REMOVED lines=16> */
[----:B------:R-:W-:-:S05]  /*40f0*/  IADD3 R27, PT, PT, R5, R27, RZ ;  /* 0x0000001b051b7210 */ /* 0x000fca0007ffe0ff */
[----:B------:R-:W1:Y:S01]  /*4100*/  MUFU.RCP R23, R23 ;  /* 0x0000001700177308 */ /* 0x000e620000001000 */
[----:B0-----:R-:W-:Y:S01]  /*4110*/  FMUL.FTZ R3, R11, R22 ;  /* 0x000000160b037220 */ /* 0x001fe20000410000 */
[----:B-1----:R-:W-:Y:S01]  /*4120*/  FMUL.FTZ R26, R10, R23 ;  /* 0x000000170a1a7220 */ /* 0x002fe20000410000 */
[----:B--2---:R-:W-:-:S04]  /*4130*/  LEA R10, P2, R4, UR20, 0x1 ;  /* 0x00000014040a7c11 */ /* 0x004fc8000f8408ff */
[----:B------:R-:W-:Y:S02]  /*4140*/  LEA.HI.X R11, R4, UR21, R27, 0x1, P2 ;  /* 0x00000015040b7c11 */ /* 0x000fe400090f0c1b */
[----:B------:R-:W-:-:S05]  /*4150*/  F2FP.BF16.F32.PACK_AB R3, R26, R3 ;  /* 0x000000031a03723e */ /* 0x000fca00000010ff */
[----:B------:R1:W-:Y:S02]  /*4160*/  STG.E desc[UR24][R10.64], R3 ;  /* 0x000000030a007986 */ /* 0x0003e4000c101918 */
.L_x_2463:
[----:B------:R-:W-:Y:S05]  /*4170*/  BSYNC.RECONVERGENT B1 ;  /* 0x0000000000017941 */ /* 0x000fea0003800200 */
.L_x_2462:
        /* <DEDUP_REMOVED lines=30> */
.L_x_2465:
[----:B------:R-:W-:Y:S05]  /*4360*/  BSYNC.RECONVERGENT B1 ;  /* 0x0000000000017941 */ /* 0x000fea0003800200 */
.L_x_2464:
        /* <DEDUP_REMOVED lines=29> */
.L_x_2451:
[----:B------:R-:W-:Y:S05]  /*4540*/  BSYNC.RECONVERGENT B0 ;  /* 0x0000000000007941 */ /* 0x000fea0003800200 */
.L_x_2435:
[----:B------:R-:W-:Y:S02]  /*4550*/  UIADD3 UR8, UPT, UPT, UR30, UR8, URZ ;  /* 0x000000081e087290 */ /* 0x000fe4000fffe0ff */
[----:B------:R-:W-:Y:S02]  /*4560*/  UIADD3 UR4, UPT, UPT, UR4, 0x1, URZ ;  /* 0x0000000104047890 */ /* 0x000fe4000fffe0ff */
[----:B------:R-:W-:-:S09]  /*4570*/  UISETP.GE.AND UP1, UPT, UR8, UR7, UPT ;  /* 0x000000070800728c */ /* 0x000fd2000bf26270 */
[----:B------:R-:W-:Y:S05]  /*4580*/  BRA.U !UP1, `(.L_x_2466) ;  /* 0xffffffbd09687547 */ /* 0x000fea000b83ffff */
[----:B------:R-:W-:Y:S05]  /*4590*/  EXIT ;  /* 0x000000000000794d */ /* 0x000fea0003800000 */
.L_x_2467:
        /* <DEDUP_REMOVED lines=14> */
.L_x_4924:


//--------------------- .text._Z35group_norm_nhwc_fwd_one_pass_kernelI11Bf16IOFp16WLi128ELi120ELi480EEv26Group_norm_nhwc_fwd_params --------------------------
	.section	.text._Z35group_norm_nhwc_fwd_one_pass_kernelI11Bf16IOFp16WLi128ELi120ELi480EEv26Group_norm_nhwc_fwd_params,"ax",@progbits
	.align	128
        .global         _Z35group_norm_nhwc_fwd_one_pass_kernelI11Bf16IOFp16WLi128ELi120ELi480EEv26Group_norm_nhwc_fwd_params
        .type           _Z35group_norm_nhwc_fwd_one_pass_kernelI11Bf16IOFp16WLi128ELi120ELi480EEv26Group_norm_nhwc_fwd_params,@function
        .size           _Z35group_norm_nhwc_fwd_one_pass_kernelI11Bf16IOFp16WLi128ELi120ELi480EEv26Group_norm_nhwc_fwd_params,(.L_x_4925 - _Z35group_norm_nhwc_fwd_one_pass_kernelI11Bf16IOFp16WLi128ELi120ELi480EEv26Group_norm_nhwc_fwd_params)
        .other          _Z35group_norm_nhwc_fwd_one_pass_kernelI11Bf16IOFp16WLi128ELi120ELi480EEv26Group_norm_nhwc_fwd_params,@"STO_CUDA_ENTRY STV_DEFAULT"
_Z35group_norm_nhwc_fwd_one_pass_kernelI11Bf16IOFp16WLi128ELi120ELi480EEv26Group_norm_nhwc_fwd_params:
.text._Z35group_norm_nhwc_fwd_one_pass_kernelI11Bf16IOFp16WLi128ELi120ELi480EEv26Group_norm_nhwc_fwd_params:
        /* <DEDUP_REMOVED lines=61> */
.L_x_2543:
        /* <DEDUP_REMOVED lines=426> */
.L_x_2469:
[----:B------:R-:W-:Y:S05]  /*1e70*/  BSYNC.RECONVERGENT B0 ;  /* 0x0000000000007941 */ /* 0x000fea0003800200 */
.L_x_2468:
        /* <DEDUP_REMOVED lines=44> */
.L_x_2471:
[----:B------:R-:W-:Y:S05]  /*2140*/  BSYNC.RECONVERGENT B0 ;  /* 0x0000000000007941 */ /* 0x000fea0003800200 */
.L_x_2470:
        /* <DEDUP_REMOVED lines=24> */
.L_x_2474:
[----:B----4-:R-:W3:Y:S04]  /*22d0*/  LDG.E.STRONG.GPU R38, desc[UR6][R36.64] ;  /* 0x0000000624267981 */ /* 0x010ee8000c1ef900 */
[----:B---3--:R-:W-:Y:S01]  /*22e0*/  CCTL.IVALL ;  /* 0x00000000ff00798f */ /* 0x008fe20002000000 */
[----:B------:R-:W-:Y:S05]  /*22f0*/  YIELD ;  /* 0x0000000000007946 */ /* 0x000fea0003800000 */
[----:B------:R-:W-:-:S13]  /*2300*/  ISETP.NE.AND P1, PT, R38, R43, PT ;  /* 0x0000002b2600720c */ /* 0x000fda0003f25270 */
[----:B------:R-:W-:Y:S05]  /*2310*/  @P1 BRA `(.L_x_2474) ;  /* 0xfffffffc00ec1947 */ /* 0x000fea000383ffff */
.L_x_2473:
        /* <DEDUP_REMOVED lines=15> */
.L_x_2476:
        /* <DEDUP_REMOVED lines=60> */
.L_x_2475:
        /* <DEDUP_REMOVED lines=35> */
.L_x_2477:
        /* <DEDUP_REMOVED lines=18> */
.L_x_2478:
        /* <DEDUP_REMOVED lines=9> */
.L_x_2479:
[----:B------:R-:W-:Y:S05]  /*2bb0*/  BSYNC.RECONVERGENT B0 ;  /* 0x0000000000007941 */ /* 0x000fea0003800200 */
.L_x_2472:
        /* <DEDUP_REMOVED lines=33> */
[----:B--2---:R-:W-:Y:S02]  /*2dd0*/  HADD2.F32 R41, -RZ, R47.H0_H0 ;  /* 0x2000002fff297230 */ /* 0x004fe40000004100 */
[----:B---3--:R-:W-:Y:S02]  /*2de0*/  HADD2.F32 R42, -RZ, R48.H0_H0 ;  /* 0x20000030ff2a7230 */ /* 0x008fe40000004100 */
[----:B----4-:R-:W-:Y:S02]  /*2df0*/  HADD2.F32 R44, -RZ, R49.H0_H0 ;  /* 0x20000031ff2c7230 */ /* 0x010fe40000004100 */
[----:B-----5:R-:W-:Y:S01]  /*2e00*/  HADD2.F32 R43, -RZ, R50.H0_H0 ;  /* 0x20000032ff2b7230 */ /* 0x020fe20000004100 */
        /* <DEDUP_REMOVED lines=28> */
.L_x_2483:
[----:B------:R-:W-:Y:S05]  /*2fd0*/  BSYNC.RECONVERGENT B1 ;  /* 0x0000000000017941 */ /* 0x000fea0003800200 */
.L_x_2482:
        /* <DEDUP_REMOVED lines=20> */
.L_x_2485:
[----:B------:R-:W-:Y:S05]  /*3120*/  BSYNC.RECONVERGENT B1 ;  /* 0x0000000000017941 */ /* 0x000fea0003800200 */
.L_x_2484:
        /* <DEDUP_REMOVED lines=28> */
.L_x_2487:
[----:B------:R-:W-:Y:S05]  /*32f0*/  BSYNC.RECONVERGENT B1 ;  /* 0x0000000000017941 */ /* 0x000fea0003800200 */
.L_x_2486:
        /* <DEDUP_REMOVED lines=20> */
.L_x_2489:
[----:B------:R-:W-:Y:S05]  /*3440*/  BSYNC.RECONVERGENT B1 ;  /* 0x0000000000017941 */ /* 0x000fea0003800200 */
.L_x_2488:
        /* <DEDUP_REMOVED lines=20> */
.L_x_2491:
[----:B------:R-:W-:Y:S05]  /*3590*/  BSYNC.RECONVERGENT B1 ;  /* 0x0000000000017941 */ /* 0x000fea0003800200 */
.L_x_2490:
        /* <DEDUP_REMOVED lines=20> */
.L_x_2493:
[----:B------:R-:W-:Y:S05]  /*36e0*/  BSYNC.RECONVERGENT B1 ;  /* 0x0000000000017941 */ /* 0x000fea0003800200 */
.L_x_2492:
        /* <DEDUP_REMOVED lines=28> */
.L_x_2495:
[----:B------:R-:W-:Y:S05]  /*38b0*/  BSYNC.RECONVERGENT B1 ;  /* 0x0000000000017941 */ /* 0x000fea0003800200 */
.L_x_2494:
        /* <DEDUP_REMOVED lines=20> */
.L_x_2497:
[----:B------:R-:W-:Y:S05]  /*3a00*/  BSYNC.RECONVERGENT B1 ;  /* 0x0000000000017941 */ /* 0x000fea0003800200 */
.L_x_2496:
        /* <DEDUP_REMOVED lines=20> */
.L_x_2499:
[----:B------:R-:W-:Y:S05]  /*3b50*/  BSYNC.RECONVERGENT B1 ;  /* 0x0000000000017941 */ /* 0x000fea0003800200 */
.L_x_2498:
        /* <DEDUP_REMOVED lines=20> */
.L_x_2501:
[----:B------:R-:W-:Y:S05]  /*3ca0*/  BSYNC.RECONVERGENT B1 ;  /* 0x0000000000017941 */ /* 0x000fea0003800200 */
.L_x_2500:
        /* <DEDUP_REMOVED lines=30> */
.L_x_2503:
[----:B------:R-:W-:Y:S05]  /*3e90*/  BSYNC.RECONVERGENT B1 ;  /* 0x0000000000017941 */ /* 0x000fea0003800200 */
.L_x_2502:
        /* <DEDUP_REMOVED lines=20> */
.L_x_2505:
[----:B------:R-:W-:Y:S05]  /*3fe0*/  BSYNC.RECONVERGENT B1 ;  /* 0x0000000000017941 */ /* 0x000fea0003800200 */
.L_x_2504:
        /* <DEDUP_REMOVED lines=20> */
.L_x_2507:
[----:B------:R-:W-:Y:S05]  /*4130*/  BSYNC.RECONVERGENT B1 ;  /* 0x0000000000017941 */ /* 0x000fea0003800200 */
.L_x_2506:
        /* <DEDUP_REMOVED lines=20> */
.L_x_2509:
[----:B------:R-:W-:Y:S05]  /*4280*/  BSYNC.RECONVERGENT B1 ;  /* 0x0000000000017941 */ /* 0x000fea0003800200 */
.L_x_2508:
        /* <DEDUP_REMOVED lines=20> */
.L_x_2511:
[----:B------:R-:W-:Y:S05]  /*43d0*/  BSYNC.RECONVERGENT B1 ;  /* 0x0000000000017941 */ /* 0x000fea0003800200 */
.L_x_2510:
        /* <DEDUP_REMOVED lines=19> */
.L_x_2481:
        /* <DEDUP_REMOVED lines=35> */
.L_x_2514:
[----:B------:R-:W-:Y:S05]  /*4740*/  BSYNC.RECONVERGENT B1 ;  /* 0x0000000000017941 */ /* 0x000fea0003800200 */
.L_x_2513:
        /* <DEDUP_REMOVED lines=30> */
.L_x_2516:
[----:B------:R-:W-:Y:S05]  /*4930*/  BSYNC.RECONVERGENT B1 ;  /* 0x0000000000017941 */ /* 0x000fea0003800200 */
.L_x_2515:
        /* <DEDUP_REMOVED lines=38> */
.L_x_2518:
[----:B------:R-:W-:Y:S05]  /*4ba0*/  BSYNC.RECONVERGENT B1 ;  /* 0x0000000000017941 */ /* 0x000fea0003800200 */
.L_x_2517:
        /* <DEDUP_REMOVED lines=30> */
.L_x_2520:
[----:B------:R-:W-:Y:S05]  /*4d90*/  BSYNC.RECONVERGENT B1 ;  /* 0x0000000000017941 */ /* 0x000fea0003800200 */
.L_x_2519:
        /* <DEDUP_REMOVED lines=30> */
.L_x_2522:
[----:B------:R-:W-:Y:S05]  /*4f80*/  BSYNC.RECONVERGENT B1 ;  /* 0x0000000000017941 */ /* 0x000fea0003800200 */
.L_x_2521:
        /* <DEDUP_REMOVED lines=30> */
.L_x_2524:
[----:B------:R-:W-:Y:S05]  /*5170*/  BSYNC.RECONVERGENT B1 ;  /* 0x0000000000017941 */ /* 0x000fea0003800200 */
.L_x_2523:
        /* <DEDUP_REMOVED lines=38> */
.L_x_2526:
[----:B------:R-:W-:Y:S05]  /*53e0*/  BSYNC.RECONVERGENT B1 ;  /* 0x0000000000017941 */ /* 0x000fea0003800200 */
.L_x_2525:
        /* <DEDUP_REMOVED lines=30> */
.L_x_2528:
[----:B------:R-:W-:Y:S05]  /*55d0*/  BSYNC.RECONVERGENT B1 ;  /* 0x0000000000017941 */ /* 0x000fea0003800200 */
.L_x_2527:
        /* <DEDUP_REMOVED lines=30> */
.L_x_2530:
[----:B------:R-:W-:Y:S05]  /*57c0*/  BSYNC.RECONVERGENT B1 ;  /* 0x0000000000017941 */ /* 0x000fea0003800200 */
.L_x_2529:
        /* <DEDUP_REMOVED lines=30> */
.L_x_2532:
[----:B------:R-:W-:Y:S05]  /*59b0*/  BSYNC.RECONVERGENT B1 ;  /* 0x0000000000017941 */ /* 0x000fea0003800200 */
.L_x_2531:
        /* <DEDUP_REMOVED lines=40> */
.L_x_2534:
[----:B------:R-:W-:Y:S05]  /*5c40*/  BSYNC.RECONVERGENT B1 ;  /* 0x0000000000017941 */ /* 0x000fea0003800200 */
.L_x_2533:
        /* <DEDUP_REMOVED lines=30> */
.L_x_2536:
[----:B------:R-:W-:Y:S05]  /*5e30*/  BSYNC.RECONVERGENT B1 ;  /* 0x0000000000017941 */ /* 0x000fea0003800200 */
.L_x_2535:
        /* <DEDUP_REMOVED lines=30> */
.L_x_2538:
[----:B------:R-:W-:Y:S05]  /*6020*/  BSYNC.RECONVERGENT B1 ;  /* 0x0000000000017941 */ /* 0x000fea0003800200 */
.L_x_2537:
        /* <DEDUP_REMOVED lines=30> */
.L_x_2540:
[----:B------:R-:W-:Y:S05]  /*6210*/  BSYNC.RECONVERGENT B1 ;  /* 0x0000000000017941 */ /* 0x000fea0003800200 */
.L_x_2539:
        /* <DEDUP_REMOVED lines=30> */
.L_x_2542:
[----:B------:R-:W-:Y:S05]  /*6400*/  BSYNC.RECONVERGENT B1 ;  /* 0x0000000000017941 */ /* 0x000fea0003800200 */
.L_x_2541:
        /* <DEDUP_REMOVED lines=28> */
.L_x_2512:
[----:B------:R-:W-:Y:S05]  /*65d0*/  BSYNC.RECONVERGENT B0 ;  /* 0x0000000000007941 */ /* 0x000fea0003800200 */
.L_x_2480:
        /* <DEDUP_REMOVED lines=8> */
.L_x_2544:
        /* <DEDUP_REMOVED lines=10> */
.L_x_4925:


//--------------------- .text._Z35group_norm_nhwc_fwd_one_pass_kernelI11Bf16IOFp16WLi256ELi120ELi480EEv26Group_norm_nhwc_fwd_params --------------------------
	.section	.text._Z35group_norm_nhwc_fwd_one_pass_kernelI11Bf16IOFp16WLi256ELi120ELi480EEv26Group_norm_nhwc_fwd_params,"ax",@progbits
	.align	128
        .global         _Z35group_norm_nhwc_fwd_one_pass_kernelI11Bf16IOFp16WLi256ELi120ELi480EEv26Group_norm_nhwc_fwd_params
        .type           _Z35group_norm_nhwc_fwd_one_pass_kernelI11Bf16IOFp16WLi256ELi120ELi480EEv26Group_norm_nhwc_fwd_params,@function
        .size           _Z35group_norm_nhwc_fwd_one_pass_kernelI11Bf16IOFp16WLi256ELi120ELi480EEv26Group_norm_nhwc_fwd_params,(.L_x_4926 - _Z35group_norm_nhwc_fwd_one_pass_kernelI11Bf16IOFp16WLi256ELi120ELi480EEv26Group_norm_nhwc_fwd_params)
        .other          _Z35group_norm_nhwc_fwd_one_pass_kernelI11Bf16IOFp16WLi256ELi120ELi480EEv26Group_norm_nhwc_fwd_params,@"STO_CUDA_ENTRY STV_DEFAULT"
_Z35group_norm_nhwc_fwd_one_pass_kernelI11Bf16IOFp16WLi256ELi120ELi480EEv26Group_norm_nhwc_fwd_params:
.text._Z35group_norm_nhwc_fwd_one_pass_kernelI11Bf16IOFp16WLi256ELi120ELi480EEv26Group_norm_nhwc_fwd_params:
        /* <DEDUP_REMOVED lines=47> */
.L_x_2684:
        /* <DEDUP_REMOVED lines=824> */
.L_x_2546:
[----:B------:R-:W-:Y:S05]  /*3670*/  BSYNC.RECONVERGENT B0 ;  /* 0x0000000000007941 */ /* 0x000fea0003800200 */
.L_x_2545:
        /* <DEDUP_REMOVED lines=42> */
.L_x_2548:
[----:B------:R-:W-:Y:S05]  /*3920*/  BSYNC.RECONVERGENT B0 ;  /* 0x0000000000007941 */ /* 0x000fea0003800200 */
.L_x_2547:
        /* <DEDUP_REMOVED lines=27> */
.L_x_2551:
[----:B------:R-:W3:Y:S04]  /*3ae0*/  LDG.E.STRONG.GPU R30, desc[UR6][R28.64] ;  /* 0x000000061c1e7981 */ /* 0x000ee8000c1ef900 */
[----:B---3--:R-:W-:Y:S01]  /*3af0*/  CCTL.IVALL ;  /* 0x00000000ff00798f */ /* 0x008fe20002000000 */
[----:B------:R-:W-:Y:S05]  /*3b00*/  YIELD ;  /* 0x0000000000007946 */ /* 0x000fea0003800000 */
[----:B------:R-:W-:-:S13]  /*3b10*/  ISETP.NE.AND P1, PT, R30, R37, PT ;  /* 0x000000251e00720c */ /* 0x000fda0003f25270 */
[----:B------:R-:W-:Y:S05]  /*3b20*/  @P1 BRA `(.L_x_2551) ;  /* 0xfffffffc00ec1947 */ /* 0x000fea000383ffff */
.L_x_2550:
        /* <DEDUP_REMOVED lines=16> */
.L_x_2553:
        /* <DEDUP_REMOVED lines=62> */
.L_x_2552:
        /* <DEDUP_REMOVED lines=38> */
.L_x_2554:
        /* <DEDUP_REMOVED lines=19> */
.L_x_2555:
        /* <DEDUP_REMOVED lines=9> */
.L_x_2556:
[----:B------:R-:W-:Y:S05]  /*4430*/  BSYNC.RECONVERGENT B0 ;  /* 0x0000000000007941 */ /* 0x000fea0003800200 */
.L_x_2549:
        /* <DEDUP_REMOVED lines=43> */
[----:B---3--:R-:W-:Y:S02]  /*46f0*/  HADD2.F32 R43, -RZ, R43.H0_H0 ;  /* 0x2000002bff2b7230 */ /* 0x008fe40000004100 */
[----:B-----5:R-:W-:Y:S02]  /*4700*/  HADD2.F32 R44, -RZ, R44.H0_H0 ;  /* 0x2000002cff2c7230 */ /* 0x020fe40000004100 */
[----:B------:R-:W-:Y:S02]  /*4710*/  HADD2.F32 R46, -RZ, R46.H0_H0 ;  /* 0x2000002eff2e7230 */ /* 0x000fe40000004100 */
[----:B------:R-:W-:Y:S01]  /*4720*/  HADD2.F32 R45, -RZ, R45.H0_H0 ;  /* 0x2000002dff2d7230 */ /* 0x000fe20000004100 */
        /* <DEDUP_REMOVED lines=31> */
.L_x_2560:
[----:B------:R-:W-:Y:S05]  /*4920*/  BSYNC.RECONVERGENT B1 ;  /* 0x0000000000017941 */ /* 0x000fea0003800200 */
.L_x_2559:
        /* <DEDUP_REMOVED lines=20> */
.L_x_2562:
[----:B------:R-:W-:Y:S05]  /*4a70*/  BSYNC.RECONVERGENT B1 ;  /* 0x0000000000017941 */ /* 0x000fea0003800200 */
.L_x_2561:
        /* <DEDUP_REMOVED lines=38> */
.L_x_2564:
[----:B------:R-:W-:Y:S05]  /*4ce0*/  BSYNC.RECONVERGENT B1 ;  /* 0x0000000000017941 */ /* 0x000fea0003800200 */
.L_x_2563:
        /* <DEDUP_REMOVED lines=22> */
.L_x_2566:
[----:B------:R-:W-:Y:S05]  /*4e50*/  BSYNC.RECONVERGENT B1 ;  /* 0x0000000000017941 */ /* 0x000fea0003800200 */
.L_x_2565:
        /* <DEDUP_REMOVED lines=20> */
.L_x_2568:
[----:B------:R-:W-:Y:S05]  /*4fa0*/  BSYNC.RECONVERGENT B1 ;  /* 0x0000000000017941 */ /* 0x000fea0003800200 */
.L_x_2567:
        /* <DEDUP_REMOVED lines=20> */
.L_x_2570:
[----:B------:R-:W-:Y:S05]  /*50f0*/  BSYNC.RECONVERGENT B1 ;  /* 0x0000000000017941 */ /* 0x000fea0003800200 */
.L_x_2569:
        /* <DEDUP_REMOVED lines=20> */
.L_x_2572:
[----:B------:R-:W-:Y:S05]  /*5240*/  BSYNC.RECONVERGENT B1 ;  /* 0x0000000000017941 */ /* 0x000fea0003800200 */
.L_x_2571:
        /* <DEDUP_REMOVED lines=20> */
.L_x_2574:
[----:B------:R-:W-:Y:S05]  /*5390*/  BSYNC.RECONVERGENT B1 ;  /* 0x0000000000017941 */ /* 0x000fea0003800200 */
.L_x_2573:
        /* <DEDUP_REMOVED lines=38> */
.L_x_2576:
[----:B------:R-:W-:Y:S05]  /*5600*/  BSYNC.RECONVERGENT B1 ;  /* 0x0000000000017941 */ /* 0x000fea0003800200 */
.L_x_2575:
        /* <DEDUP_REMOVED lines=20> */
.L_x_2578:
[----:B------:R-:W-:Y:S05]  /*5750*/  BSYNC.RECONVERGENT B1 ;  /* 0x0000000000017941 */ /* 0x000fea0003800200 */
.L_x_2577:
        /* <DEDUP_REMOVED lines=20> */
.L_x_2580:
[----:B------:R-:W-:Y:S05]  /*58a0*/  BSYNC.RECONVERGENT B1 ;  /* 0x0000000000017941 */ /* 0x000fea0003800200 */
.L_x_2579:
        /* <DEDUP_REMOVED lines=20> */
.L_x_2582:
[----:B------:R-:W-:Y:S05]  /*59f0*/  BSYNC.RECONVERGENT B1 ;  /* 0x0000000000017941 */ /* 0x000fea0003800200 */
.L_x_2581:
        /* <DEDUP_REMOVED lines=20> */
.L_x_2584:
[----:B------:R-:W-:Y:S05]  /*5b40*/  BSYNC.RECONVERGENT B1 ;  /* 0x0000000000017941 */ /* 0x000fea0003800200 */
.L_x_2583:
        /* <DEDUP_REMOVED lines=20> */
.L_x_2586:
[----:B------:R-:W-:Y:S05]  /*5c90*/  BSYNC.RECONVERGENT B1 ;  /* 0x0000000000017941 */ /* 0x000fea0003800200 */
.L_x_2585:
        /* <DEDUP_REMOVED lines=44> */
.L_x_2588:
[----:B------:R-:W-:Y:S05]  /*5f60*/  BSYNC.RECONVERGENT B1 ;  /* 0x0000000000017941 */ /* 0x000fea0003800200 */
.L_x_2587:
        /* <DEDUP_REMOVED lines=20> */
.L_x_2590:
[----:B------:R-:W-:Y:S05]  /*60b0*/  BSYNC.RECONVERGENT B1 ;  /* 0x0000000000017941 */ /* 0x000fea0003800200 */
.L_x_2589:
        /* <DEDUP_REMOVED lines=20> */
.L_x_2592:
[----:B------:R-:W-:Y:S05]  /*6200*/  BSYNC.RECONVERGENT B1 ;  /* 0x0000000000017941 */ /* 0x000fea0003800200 */
.L_x_2591:
        /* <DEDUP_REMOVED lines=20> */
.L_x_2594:
[----:B------:R-:W-:Y:S05]  /*6350*/  BSYNC.RECONVERGENT B1 ;  /* 0x0000000000017941 */ /* 0x000fea0003800200 */
.L_x_2593:
        /* <DEDUP_REMOVED lines=20> */
.L_x_2596:
[----:B------:R-:W-:Y:S05]  /*64a0*/  BSYNC.RECONVERGENT B1 ;  /* 0x0000000000017941 */ /* 0x000fea0003800200 */
.L_x_2595:
        /* <DEDUP_REMOVED lines=20> */
.L_x_2598:
[----:B------:R-:W-:Y:S05]  /*65f0*/  BSYNC.RECONVERGENT B1 ;  /* 0x0000000000017941 */ /* 0x000fea0003800200 */
.L_x_2597:
        /* <DEDUP_REMOVED lines=36> */
.L_x_2600:
[----:B------:R-:W-:Y:S05]  /*6840*/  BSYNC.RECONVERGENT B1 ;  /* 0x0000000000017941 */ /* 0x000fea0003800200 */
.L_x_2599:
        /* <DEDUP_REMOVED lines=20> */
.L_x_2602:
[----:B------:R-:W-:Y:S05]  /*6990*/  BSYNC.RECONVERGENT B1 ;  /* 0x0000000000017941 */ /* 0x000fea0003800200 */
.L_x_2601:
        /* <DEDUP_REMOVED lines=20> */
.L_x_2604:
[----:B------:R-:W-:Y:S05]  /*6ae0*/  BSYNC.RECONVERGENT B1 ;  /* 0x0000000000017941 */ /* 0x000fea0003800200 */
.L_x_2603:
        /* <DEDUP_REMOVED lines=20> */
.L_x_2606:
[----:B------:R-:W-:Y:S05]  /*6c30*/  BSYNC.RECONVERGENT B1 ;  /* 0x0000000000017941 */ /* 0x000fea0003800200 */
.L_x_2605:
        /* <DEDUP_REMOVED lines=20> */
.L_x_2608:
[----:B------:R-:W-:Y:S05]  /*6d80*/  BSYNC.RECONVERGENT B1 ;  /* 0x0000000000017941 */ /* 0x000fea0003800200 */
.L_x_2607:
        /* <DEDUP_REMOVED lines=20> */
.L_x_2610:
[----:B------:R-:W-:Y:S05]  /*6ed0*/  BSYNC.RECONVERGENT B1 ;  /* 0x0000000000017941 */ /* 0x000fea0003800200 */
.L_x_2609:
        /* <DEDUP_REMOVED lines=34> */
.L_x_2612:
[----:B------:R-:W-:Y:S05]  /*7100*/  BSYNC.RECONVERGENT B1 ;  /* 0x0000000000017941 */ /* 0x000fea0003800200 */
.L_x_2611:
        /* <DEDUP_REMOVED lines=20> */
.L_x_2614:
[----:B------:R-:W-:Y:S05]  /*7250*/  BSYNC.RECONVERGENT B1 ;  /* 0x0000000000017941 */ /* 0x000fea0003800200 */
.L_x_2613:
        /* <DEDUP_REMOVED lines=20> */
.L_x_2616:
[----:B------:R-:W-:Y:S05]  /*73a0*/  BSYNC.RECONVERGENT B1 ;  /* 0x0000000000017941 */ /* 0x000fea0003800200 */
.L_x_2615:
        /* <DEDUP_REMOVED lines=20> */
.L_x_2618:
[----:B------:R-:W-:Y:S05]  /*74f0*/  BSYNC.RECONVERGENT B1 ;  /* 0x0000000000017941 */ /* 0x000fea0003800200 */
.L_x_2617:
        /* <DEDUP_REMOVED lines=20> */
.L_x_2620:
[----:B------:R-:W-:Y:S05]  /*7640*/  BSYNC.RECONVERGENT B1 ;  /* 0x0000000000017941 */ /* 0x000fea0003800200 */
.L_x_2619:
        /* <DEDUP_REMOVED lines=19> */
.L_x_2558:
        /* <DEDUP_REMOVED lines=40> */
.L_x_2623:
[----:B------:R-:W-:Y:S05]  /*7a00*/  BSYNC.RECONVERGENT B1 ;  /* 0x0000000000017941 */ /* 0x000fea0003800200 */
.L_x_2622:
        /* <DEDUP_REMOVED lines=30> */
.L_x_2625:
[----:B------:R-:W-:Y:S05]  /*7bf0*/  BSYNC.RECONVERGENT B1 ;  /* 0x0000000000017941 */ /* 0x000fea0003800200 */
.L_x_2624:
        /* <DEDUP_REMOVED lines=46> */
.L_x_2627:
[----:B------:R-:W-:Y:S05]  /*7ee0*/  BSYNC.RECONVERGENT B1 ;  /* 0x0000000000017941 */ /* 0x000fea0003800200 */
.L_x_2626:
        /* <DEDUP_REMOVED lines=32> */
.L_x_2629:
[----:B------:R-:W-:Y:S05]  /*80f0*/  BSYNC.RECONVERGENT B1 ;  /* 0x0000000000017941 */ /* 0x000fea0003800200 */
.L_x_2628:
        /* <DEDUP_REMOVED lines=30> */
.L_x_2631:
[----:B------:R-:W-:Y:S05]  /*82e0*/  BSYNC.RECONVERGENT B1 ;  /* 0x0000000000017941 */ /* 0x000fea0003800200 */
.L_x_2630:
        /* <DEDUP_REMOVED lines=30> */
.L_x_2633:
[----:B------:R-:W-:Y:S05]  /*84d0*/  BSYNC.RECONVERGENT B1 ;  /* 0x0000000000017941 */ /* 0x000fea0003800200 */
.L_x_2632:
        /* <DEDUP_REMOVED lines=30> */
.L_x_2635:
[----:B------:R-:W-:Y:S05]  /*86c0*/  BSYNC.RECONVERGENT B1 ;  /* 0x0000000000017941 */ /* 0x000fea0003800200 */
.L_x_2634:
        /* <DEDUP_REMOVED lines=30> */
.L_x_2637:
[----:B------:R-:W-:Y:S05]  /*88b0*/  BSYNC.RECONVERGENT B1 ;  /* 0x0000000000017941 */ /* 0x000fea0003800200 */
.L_x_2636:
        /* <DEDUP_REMOVED lines=48> */
.L_x_2639:
[----:B------:R-:W-:Y:S05]  /*8bc0*/  BSYNC.RECONVERGENT B1 ;  /* 0x0000000000017941 */ /* 0x000fea0003800200 */
.L_x_2638:
        /* <DEDUP_REMOVED lines=30> */
.L_x_2641:
[----:B------:R-:W-:Y:S05]  /*8db0*/  BSYNC.RECONVERGENT B1 ;  /* 0x0000000000017941 */ /* 0x000fea0003800200 */
.L_x_2640:
        /* <DEDUP_REMOVED lines=30> */
.L_x_2643:
[----:B------:R-:W-:Y:S05]  /*8fa0*/  BSYNC.RECONVERGENT B1 ;  /* 0x0000000000017941 */ /* 0x000fea0003800200 */
.L_x_2642:
        /* <DEDUP_REMOVED lines=30> */
.L_x_2645:
[----:B------:R-:W-:Y:S05]  /*9190*/  BSYNC.RECONVERGENT B1 ;  /* 0x0000000000017941 */ /* 0x000fea0003800200 */
.L_x_2644:
        /* <DEDUP_REMOVED lines=30> */
.L_x_2647:
[----:B------:R-:W-:Y:S05]  /*9380*/  BSYNC.RECONVERGENT B1 ;  /* 0x0000000000017941 */ /* 0x000fea0003800200 */
.L_x_2646:
        /* <DEDUP_REMOVED lines=30> */
.L_x_2649:
[----:B------:R-:W-:Y:S05]  /*9570*/  BSYNC.RECONVERGENT B1 ;  /* 0x0000000000017941 */ /* 0x000fea0003800200 */
.L_x_2648:
        /* <DEDUP_REMOVED lines=54> */
.L_x_2651:
[----:B------:R-:W-:Y:S05]  /*98e0*/  BSYNC.RECONVERGENT B1 ;  /* 0x0000000000017941 */ /* 0x000fea0003800200 */
.L_x_2650:
        /* <DEDUP_REMOVED lines=30> */
.L_x_2653:
[----:B------:R-:W-:Y:S05]  /*9ad0*/  BSYNC.RECONVERGENT B1 ;  /* 0x0000000000017941 */ /* 0x000fea0003800200 */
.L_x_2652:
        /* <DEDUP_REMOVED lines=30> */
.L_x_2655:
[----:B------:R-:W-:Y:S05]  /*9cc0*/  BSYNC.RECONVERGENT B1 ;  /* 0x0000000000017941 */ /* 0x000fea0003800200 */
.L_x_2654:
        /* <DEDUP_REMOVED lines=30> */
.L_x_2657:
[----:B------:R-:W-:Y:S05]  /*9eb0*/  BSYNC.RECONVERGENT B1 ;  /* 0x0000000000017941 */ /* 0x000fea0003800200 */
.L_x_2656:
        /* <DEDUP_REMOVED lines=30> */
.L_x_2659:
[----:B------:R-:W-:Y:S05]  /*a0a0*/  BSYNC.RECONVERGENT B1 ;  /* 0x0000000000017941 */ /* 0x000fea0003800200 */
.L_x_2658:
        /* <DEDUP_REMOVED lines=30> */
.L_x_2661:
[----:B------:R-:W-:Y:S05]  /*a290*/  BSYNC.RECONVERGENT B1 ;  /* 0x0000000000017941 */ /* 0x000fea0003800200 */
.L_x_2660:
        /* <DEDUP_REMOVED lines=46> */
.L_x_2663:
[----:B------:R-:W-:Y:S05]  /*a580*/  BSYNC.RECONVERGENT B1 ;  /* 0x0000000000017941 */ /* 0x000fea0003800200 */
.L_x_2662:
        /* <DEDUP_REMOVED lines=30> */
.L_x_2665:
[----:B------:R-:W-:Y:S05]  /*a770*/  BSYNC.RECONVERGENT B1 ;  /* 0x0000000000017941 */ /* 0x000fea0003800200 */
.L_x_2664:
        /* <DEDUP_REMOVED lines=30> */
.L_x_2667:
[----:B------:R-:W-:Y:S05]  /*a960*/  BSYNC.RECONVERGENT B1 ;  /* 0x0000000000017941 */ /* 0x000fea0003800200 */
.L_x_2666:
        /* <DEDUP_REMOVED lines=30> */
.L_x_2669:
[----:B------:R-:W-:Y:S05]  /*ab50*/  BSYNC.RECONVERGENT B1 ;  /* 0x0000000000017941 */ /* 0x000fea0003800200 */
.L_x_2668:
        /* <DEDUP_REMOVED lines=30> */
.L_x_2671:
[----:B------:R-:W-:Y:S05]  /*ad40*/  BSYNC.RECONVERGENT B1 ;  /* 0x0000000000017941 */ /* 0x000fea0003800200 */
.L_x_2670:
        /* <DEDUP_REMOVED lines=30> */
.L_x_2673:
[----:B------:R-:W-:Y:S05]  /*af30*/  BSYNC.RECONVERGENT B1 ;  /* 0x0000000000017941 */ /* 0x000fea0003800200 */
.L_x_2672:
        /* <DEDUP_REMOVED lines=44> */
.L_x_2675:
[----:B------:R-:W-:Y:S05]  /*b200*/  BSYNC.RECONVERGENT B1 ;  /* 0x0000000000017941 */ /* 0x000fea0003800200 */
.L_x_2674:
        /* <DEDUP_REMOVED lines=30> */
.L_x_2677:
[----:B------:R-:W-:Y:S05]  /*b3f0*/  BSYNC.RECONVERGENT B1 ;  /* 0x0000000000017941 */ /* 0x000fea0003800200 */
.L_x_2676:
        /* <DEDUP_REMOVED lines=30> */
.L_x_2679:
[----:B------:R-:W-:Y:S05]  /*b5e0*/  BSYNC.RECONVERGENT B1 ;  /* 0x0000000000017941 */ /* 0x000fea0003800200 */
.L_x_2678:
        /* <DEDUP_REMOVED lines=30> */
.L_x_2681:
[----:B------:R-:W-:Y:S05]  /*b7d0*/  BSYNC.RECONVERGENT B1 ;  /* 0x0000000000017941 */ /* 0x000fea0003800200 */
.L_x_2680:
        /* <DEDUP_REMOVED lines=30> */
.L_x_2683:
[----:B------:R-:W-:Y:S05]  /*b9c0*/  BSYNC.RECONVERGENT B1 ;  /* 0x0000000000017941 */ /* 0x000fea0003800200 */
.L_x_2682:
        /* <DEDUP_REMOVED lines=28> */
.L_x_2621:
[----:B------:R-:W-:Y:S05]  /*bb90*/  BSYNC.RECONVERGENT B0 ;  /* 0x0000000000007941 */ /* 0x000fea0003800200 */
.L_x_2557:
        /* <DEDUP_REMOVED lines=8> */
.L_x_2685:
        /* <DEDUP_REMOVED lines=14> */
.L_x_4926:


//--------------------- .text._Z35group_norm_nhwc_fwd_one_pass_kernelI11Bf16IOFp16WLi512ELi120ELi480EEv26Group_norm_nhwc_fwd_params --------------------------
	.section	.text._Z35group_norm_nhwc_fwd_one_pass_kernelI11Bf16IOFp16WLi512ELi120ELi480EEv26Group_norm_nhwc_fwd_params,"ax",@progbits
	.align	128
        .global         _Z35group_norm_nhwc_fwd_one_pass_kernelI11Bf16IOFp16WLi512ELi120ELi480EEv26Group_norm_nhwc_fwd_params
        .type           _Z35group_norm_nhwc_fwd_one_pass_kernelI11Bf16IOFp16WLi512ELi120ELi480EEv26Group_norm_nhwc_fwd_params,@function
        .size           _Z35group_norm_nhwc_fwd_one_pass_kernelI11Bf16IOFp16WLi512ELi120ELi480EEv26Group_norm_nhwc_fwd_params,(.L_x_4927 - _Z35group_norm_nhwc_fwd_one_pass_kernelI11Bf16IOFp16WLi512ELi120ELi480EEv26Group_norm_nhwc_fwd_params)
        .other          _Z35group_norm_nhwc_fwd_one_pass_kernelI11Bf16IOFp16WLi512ELi120ELi480EEv26Group_norm_nhwc_fwd_params,@"STO_CUDA_ENTRY STV_DEFAULT"
_Z35group_norm_nhwc_fwd_one_pass_kernelI11Bf16IOFp16WLi512ELi120ELi480EEv26Group_norm_nhwc_fwd_params:
.text._Z35group_norm_nhwc_fwd_one_pass_kernelI11Bf16IOFp16WLi512ELi120ELi480EEv26Group_norm_nhwc_fwd_params:
        /* <DEDUP_REMOVED lines=36> */
.L_x_2723:
        /* <DEDUP_REMOVED lines=11> */
[----:B------:R-:W4:Y:S01]  /*02f0*/  @!P0 LDC.64 R24, c[0x0][0x390] ;  /* 0x0000e400ff188b82 */ /* 0x000f220000000a00 */
        /* <DEDUP_REMOVED lines=356> */
[----:B------:R-:W-:-:S05]  /*1940*/  VIADD R5, R0, 0x98 ;  /* 0x0000009800057836 */ /* 0x000fca0000000000 */
        /* <DEDUP_REMOVED lines=25> */
[----:B------:R-:W-:Y:S01]  /*1ae0*/  @!P2 IMAD R13, R5, R13, R14 ;  /* 0x0000000d050da224 */ /* 0x000fe200078e020e */
[----:B------:R-:W-:-:S05]  /*1af0*/  @!P2 MOV R14, R6 ;  /* 0x00000006000ea202 */ /* 0x000fca0000000f00 */
        /* <DEDUP_REMOVED lines=415> */
[----:B------:R-:W1:Y:S01]  /*34f0*/  @!P2 LDC.64 R12, c[0x0][0x3e0] ;  /* 0x0000f800ff0cab82 */ /* 0x000e620000000a00 */
[----:B------:R-:W-:Y:S01]  /*3500*/  @!P2 IMAD.MOV.U32 R15, RZ, RZ, R9 ;  /* 0x000000ffff0fa224 */ /* 0x000fe200078e0009 */
[----:B------:R-:W-:-:S04]  /*3510*/  @P2 LOP3.LUT R3, R3, 0x1000, RZ, 0xfc, !PT ;  /* 0x0000100003032812 */ /* 0x000fc800078efcff */
[----:B------:R-:W-:Y:S02]  /*3520*/  LOP3.LUT R3, R3, 0xfffff7ff, RZ, 0xc0, !PT ;  /* 0xfffff7ff03037812 */ /* 0x000fe400078ec0ff */
[----:B0-----:R-:W0:Y:S01]  /*3530*/  @!P2 LDC.64 R20, c[0x0][0x390] ;  /* 0x0000e400ff14ab82 */ /* 0x001e220000000a00 */
[----:B-1----:R-:W-:-:S04]  /*3540*/  @!P2 IMAD R14, R14, R12, RZ ;  /* 0x0000000c0e0ea224 */ /* 0x002fc800078e02ff */
        /* <DEDUP_REMOVED lines=36> */
[----:B------:R-:W3:Y:S01]  /*3790*/  @!P2 LDC.64 R14, c[0x0][0x390] ;  /* 0x0000e400ff0eab82 */ /* 0x000ee20000000a00 */
[----:B0-----:R-:W-:-:S04]  /*37a0*/  @!P2 IMAD R16, R16, R12, RZ ;  /* 0x0000000c1010a224 */ /* 0x001fc800078e02ff */
[----:B------:R-:W-:Y:S01]  /*37b0*/  @!P2 IMAD R13, R5, R13, R16 ;  /* 0x0000000d050da224 */ /* 0x000fe200078e0210 */
[----:B------:R-:W-:-:S05]  /*37c0*/  @!P2 MOV R16, R6 ;  /* 0x000000060010a202 */ /* 0x000fca0000000f00 */
[----:B------:R-:W-:Y:S01]  /*37d0*/  @!P2 IMAD.WIDE.U32 R16, R5, R12, R16 ;  /* 0x0000000c0510a225 */ /* 0x000fe200078e0010 */
[----:B------:R-:W-:-:S03]  /*37e0*/  IADD3 R5, PT, PT, R0, 0x180, RZ ;  /* 0x0000018000057810 */ /* 0x000fc60007ffe0ff */
[----:B------:R-:W-:Y:S01]  /*37f0*/  @!P2 IMAD.IADD R13, R17, 0x1, R13 ;  /* 0x00000001110da824 */ /* 0x000fe200078e020d */
[----:B---3--:R-:W-:-:S04]  /*3800*/  @!P2 LEA R28, P1, R16, R14, 0x1 ;  /* 0x0000000e101ca211 */ /* 0x008fc800078208ff */
        /* <DEDUP_REMOVED lines=12> */
[----:B------:R-:W-:-:S04]  /*38d0*/  @!P2 IMAD.WIDE.U32 R16, R5, R12, R16 ;  /* 0x0000000c0510a225 */ /* 0x000fc800078e0010 */
[----:B------:R-:W-:Y:S01]  /*38e0*/  VIADD R5, R0, 0x188 ;  /* 0x0000018800057836 */ /* 0x000fe20000000000 */
[----:B------:R-:W-:Y:S02]  /*38f0*/  @!P2 IADD3 R13, PT, PT, R17, R13, RZ ;  /* 0x0000000d110da210 */ /* 0x000fe40007ffe0ff */
[----:B-1----:R-:W-:-:S04]  /*3900*/  @!P2 LEA R20, P1, R16, R14, 0x1 ;  /* 0x0000000e1014a211 */ /* 0x002fc800078208ff */
        /* <DEDUP_REMOVED lines=1493> */
.L_x_2687:
[----:B0-2---:R-:W-:Y:S05]  /*9660*/  BSYNC.RECONVERGENT B0 ;  /* 0x0000000000007941 */ /* 0x005fea0003800200 */
.L_x_2686:
        /* <DEDUP_REMOVED lines=42> */
.L_x_2689:
[----:B------:R-:W-:Y:S05]  /*9910*/  BSYNC.RECONVERGENT B0 ;  /* 0x0000000000007941 */ /* 0x000fea0003800200 */
.L_x_2688:
        /* <DEDUP_REMOVED lines=36> */
.L_x_2693:
[----:B------:R-:W2:Y:S04]  /*9b60*/  LDG.E.STRONG.GPU R10, desc[UR18][R12.64] ;  /* 0x000000120c0a7981 */ /* 0x000ea8000c1ef900 */
[----:B--2---:R-:W-:Y:S04]  /*9b70*/  CCTL.IVALL ;  /* 0x00000000ff00798f */ /* 0x004fe80002000000 */
[----:B------:R0:W-:Y:S01]  /*9b80*/  STL [R1], R10 ;  /* 0x0000000a01007387 */ /* 0x0001e20000100800 */
[----:B------:R-:W-:-:S13]  /*9b90*/  ISETP.NE.AND P1, PT, R10, UR14, PT ;  /* 0x0000000e0a007c0c */ /* 0x000fda000bf25270 */
[----:B0-----:R-:W-:Y:S05]  /*9ba0*/  @P1 BRA `(.L_x_2693) ;  /* 0xfffffffc00ec1947 */ /* 0x001fea000383ffff */
.L_x_2692:
[----:B0-2---:R-:W-:Y:S05]  /*9bb0*/  BSYNC.RECONVERGENT B0 ;  /* 0x0000000000007941 */ /* 0x005fea0003800200 */
.L_x_2691:
        /* <DEDUP_REMOVED lines=15> */
.L_x_2695:
        /* <DEDUP_REMOVED lines=99> */
.L_x_2694:
        /* <DEDUP_REMOVED lines=54> */
.L_x_2696:
        /* <DEDUP_REMOVED lines=27> */
.L_x_2697:
        /* <DEDUP_REMOVED lines=15> */
.L_x_2698:
[----:B------:R-:W-:Y:S05]  /*a8e0*/  BSYNC.RECONVERGENT B0 ;  /* 0x0000000000007941 */ /* 0x000fea0003800200 */
.L_x_2690:
        /* <DEDUP_REMOVED lines=24> */
[----:B---3--:R-:W-:-:S03]  /*aa70*/  @P2 IMAD.WIDE R10, R11, 0x8, R12 ;  /* 0x000000080b0a2825 */ /* 0x008fc600078e020c */
[----:B------:R-:W-:Y:S02]  /*aa80*/  IADD3 R3, PT, PT, R20, UR11, RZ ;  /* 0x0000000b14037c10 */ /* 0x000fe4000fffe0ff */
        /* <DEDUP_REMOVED lines=22> */
[----:B------:R-:W-:Y:S01]  /*abf0*/  HADD2.F32 R25, -RZ, R25.H0_H0 ;  /* 0x20000019ff197230 */ /* 0x000fe20000004100 */
[----:B01----:R-:W-:Y:S06]  /*ac00*/  BRA.U !UP0, `(.L_x_2699) ;  /* 0x0000000908687547 */ /* 0x003fec000b800000 */
[----:B------:R-:W-:Y:S01]  /*ac10*/  IMAD.MOV.U32 R3, RZ, RZ, RZ ;  /* 0x000000ffff037224 */ /* 0x000fe200078e00ff */
[----:B------:R-:W0:Y:S01]  /*ac20*/  LDCU.64 UR14, c[0x0][0x3e0] ;  /* 0x00007c00ff0e77ac */ /* 0x000e220008000a00 */
[----:B------:R-:W1:Y:S01]  /*ac30*/  LDCU.64 UR6, c[0x0][0x380] ;  /* 0x00007000ff0677ac */ /* 0x000e620008000a00 */
[----:B------:R-:W2:Y:S04]  /*ac40*/  LDCU.64 UR12, c[0x0][0x3e8] ;  /* 0x00007d00ff0c77ac */ /* 0x000ea80008000a00 */
.L_x_2708:
        /* <DEDUP_REMOVED lines=51> */
.L_x_2701:
[----:B01----:R-:W-:Y:S05]  /*af80*/  BSYNC.RECONVERGENT B0 ;  /* 0x0000000000007941 */ /* 0x003fea0003800200 */
.L_x_2700:
        /* <DEDUP_REMOVED lines=31> */
.L_x_2703:
[----:B------:R-:W-:Y:S05]  /*b180*/  BSYNC.RECONVERGENT B0 ;  /* 0x0000000000007941 */ /* 0x000fea0003800200 */
.L_x_2702:
        /* <DEDUP_REMOVED lines=31> */
.L_x_2705:
[----:B------:R-:W-:Y:S05]  /*b380*/  BSYNC.RECONVERGENT B0 ;  /* 0x0000000000007941 */ /* 0x000fea0003800200 */
.L_x_2704:
        /* <DEDUP_REMOVED lines=31> */
.L_x_2707:
[----:B------:R-:W-:Y:S05]  /*b580*/  BSYNC.RECONVERGENT B0 ;  /* 0x0000000000007941 */ /* 0x000fea0003800200 */
.L_x_2706:
[----:B------:R-:W-:Y:S05]  /*b590*/  @P5 BRA `(.L_x_2708) ;  /* 0xfffffff400ac5947 */ /* 0x000fea000383ffff */
[----:B------:R-:W-:Y:S05]  /*b5a0*/  BRA `(.L_x_2709) ;  /* 0x0000000c00787947 */ /* 0x000fea0003800000 */
.L_x_2699:
        /* <DEDUP_REMOVED lines=64> */
.L_x_2711:
[----:B------:R-:W-:Y:S05]  /*b9b0*/  BSYNC.RECONVERGENT B0 ;  /* 0x0000000000007941 */ /* 0x000fea0003800200 */
.L_x_2710:
        /* <DEDUP_REMOVED lines=23> */
.L_x_2713:
[----:B------:R-:W-:Y:S05]  /*bb30*/  BSYNC.RECONVERGENT B0 ;  /* 0x0000000000007941 */ /* 0x000fea0003800200 */
.L_x_2712:
        /* <DEDUP_REMOVED lines=23> */
.L_x_2715:
[----:B------:R-:W-:Y:S05]  /*bcb0*/  BSYNC.RECONVERGENT B0 ;  /* 0x0000000000007941 */ /* 0x000fea0003800200 */
.L_x_2714:
[----:B---3--:R-:W-:-:S07]  /*bcc0*/  HFMA2 R3, -RZ, RZ, 0, 2.384185791015625e-07 ;  /* 0x00000004ff037431 */ /* 0x008fce00000001ff */
.L_x_2722:
        /* <DEDUP_REMOVED lines=62> */
.L_x_2717:
[----:B------:R-:W-:Y:S05]  /*c0b0*/  BSYNC.RECONVERGENT B0 ;  /* 0x0000000000007941 */ /* 0x000fea0003800200 */
.L_x_2716:
        /* <DEDUP_REMOVED lines=21> */
.L_x_2719:
[----:B------:R-:W-:Y:S05]  /*c210*/  BSYNC.RECONVERGENT B0 ;  /* 0x0000000000007941 */ /* 0x000fea0003800200 */
.L_x_2718:
        /* <DEDUP_REMOVED lines=21> */
.L_x_2721:
[----:B------:R-:W-:Y:S05]  /*c370*/  BSYNC.RECONVERGENT B0 ;  /* 0x0000000000007941 */ /* 0x000fea0003800200 */
.L_x_2720:
[----:B------:R-:W-:Y:S05]  /*c380*/  @P5 BRA `(.L_x_2722) ;  /* 0xfffffff800505947 */ /* 0x000fea000383ffff */
.L_x_2709:
        /* <DEDUP_REMOVED lines=8> */
.L_x_2724:
        /* <DEDUP_REMOVED lines=15> */
.L_x_4927:


//--------------------- .text._Z35group_norm_nhwc_fwd_one_pass_kernelI11Fp16IOFp32WLi64ELi120ELi480EEv26Group_norm_nhwc_fwd_params --------------------------
	.section	.text._Z35group_norm_nhwc_fwd_one_pass_kernelI11Fp16IOFp32WLi64ELi120ELi480EEv26Group_norm_nhwc_fwd_params,"ax",@progbits
	.align	128
        .global         _Z35group_norm_nhwc_fwd_one_pass_kernelI11Fp16IOFp32WLi64ELi120ELi480EEv26Group_norm_nhwc_fwd_params
        .type           _Z35group_norm_nhwc_fwd_one_pass_kernelI11Fp16IOFp32WLi64ELi120ELi480EEv26Group_norm_nhwc_fwd_params,@function
        .size           _Z35group_norm_nhwc_fwd_one_pass_kernelI11Fp16IOFp32WLi64ELi120ELi480EEv26Group_norm_nhwc_fwd_params,(.L_x_4928 - _Z35group_norm_nhwc_fwd_one_pass_kernelI11Fp16IOFp32WLi64ELi120ELi480EEv26Group_norm_nhwc_fwd_params)
        .other          _Z35group_norm_nhwc_fwd_one_pass_kernelI11Fp16IOFp32WLi64ELi120ELi480EEv26Group_norm_nhwc_fwd_params,@"STO_CUDA_ENTRY STV_DEFAULT"
_Z35group_norm_nhwc_fwd_one_pass_kernelI11Fp16IOFp32WLi64ELi120ELi480EEv26Group_norm_nhwc_fwd_params:
.text._Z35group_norm_nhwc_fwd_one_pass_kernelI11Fp16IOFp32WLi64ELi120ELi480EEv26Group_norm_nhwc_fwd_params:
        /* <DEDUP_REMOVED lines=53> */
.L_x_2768:
[----:B0-----:R-:W0:Y:S01]  /*0350*/  LDCU UR5, c[0x0][0x3f8] ;  /* 0x00007f00ff0577ac */ /* 0x001e220008000800 */
[----:B------:R-:W-:Y:S02]  /*0360*/  IABS R8, UR8 ;  /* 0x0000000800087c13 */ /* 0x000fe40008000000 */
[----:B------:R-:W-:Y:S02]  /*0370*/  CS2R R28, SRZ ;  /* 0x00000000001c7805 */ /* 0x000fe4000001ff00 */
[----:B---3--:R-:W-:Y:S01]  /*0380*/  IADD3 R21, PT, PT, R0, 0x20, RZ ;  /* 0x0000002000157810 */ /* 0x008fe20007ffe0ff */
[----:B-1----:R-:W1:Y:S01]  /*0390*/  LDCU.64 UR20, c[0x0][0x3e8] ;  /* 0x00007d00ff1477ac */ /* 0x002e620008000a00 */
[----:B------:R-:W-:Y:S02]  /*03a0*/  R2UR UR17, R8 ;  /* 0x00000000081172ca */ /* 0x000fe400000e0000 */
[----:B------:R-:W-:Y:S01]  /*03b0*/  SHF.R.S32.HI R19, RZ, 0x1f, R21 ;  /* 0x0000001fff137819 */ /* 0x000fe20000011415 */
[----:B--2---:R-:W2:Y:S01]  /*03c0*/  LDCU.64 UR22, c[0x0][0x3f0] ;  /* 0x00007e00ff1677ac */ /* 0x004ea20008000a00 */
[----:B------:R-:W-:-:S04]  /*03d0*/  IADD3 R23, PT, PT, R0, 0x28, RZ ;  /* 0x0000002800177810 */ /* 0x000fc80007ffe0ff */
[----:B------:R-:W-:Y:S02]  /*03e0*/  SHF.R.S32.HI R20, RZ, 0x1f, R23 ;  /* 0x0000001fff147819 */ /* 0x000fe40000011417 */
[----:B0-----:R-:W-:-:S04]  /*03f0*/  IABS R6, UR5 ;  /* 0x0000000500067c13 */ /* 0x001fc80008000000 */
[----:B----4-:R-:W0:Y:S01]  /*0400*/  I2F.RP R3, R6 ;  /* 0x0000000600037306 */ /* 0x010e220000209400 */
[----:B-1----:R-:W-:-:S04]  /*0410*/  ISETP.GE.U32.AND P2, PT, R21, UR20, PT ;  /* 0x0000001415007c0c */ /* 0x002fc8000bf46070 */
[----:B------:R-:W-:-:S03]  /*0420*/  ISETP.GE.AND.EX P2, PT, R19, UR21, PT, P2 ;  /* 0x0000001513007c0c */ /* 0x000fc6000bf46320 */
[----:B0-----:R-:W0:Y:S10]  /*0430*/  MUFU.RCP R3, R3 ;  /* 0x0000000300037308 */ /* 0x001e340000001000 */
[----:B------:R-:W1:Y:S01]  /*0440*/  @!P2 LDC.64 R16, c[0x0][0x3e0] ;  /* 0x0000f800ff10ab82 */ /* 0x000e620000000a00 */
[----:B0-----:R-:W-:-:S04]  /*0450*/  IADD3 R4, PT, PT, R3, 0xffffffe, RZ ;  /* 0x0ffffffe03047810 */ /* 0x001fc80007ffe0ff */
[----:B------:R0:W3:Y:S02]  /*0460*/  F2I.FTZ.U32.TRUNC.NTZ R5, R4 ;  /* 0x0000000400057305 */ /* 0x0000e4000021f000 */
[----:B0-----:R-:W-:Y:S01]  /*0470*/  HFMA2 R4, -RZ, RZ, 0, 0 ;  /* 0x00000000ff047431 */ /* 0x001fe200000001ff */
[----:B---3--:R-:W-:Y:S02]  /*0480*/  R2UR UR19, R5 ;  /* 0x00000000051372ca */ /* 0x008fe400000e0000 */
[----:B------:R-:W-:Y:S02]  /*0490*/  IADD3 R7, PT, PT, RZ, -R5, RZ ;  /* 0x80000005ff077210 */ /* 0x000fe40007ffe0ff */
[----:B------:R-:W-:-:S03]  /*04a0*/  R2UR UR18, R4 ;  /* 0x00000000041272ca */ /* 0x000fc600000e0000 */
[----:B------:R-:W-:-:S10]  /*04b0*/  IMAD R7, R7, R6, RZ ;  /* 0x0000000607077224 */ /* 0x000fd400078e02ff */
[----:B------:R-:W-:Y:S01]  /*04c0*/  IMAD.HI.U32 R7, R5, R7, UR18 ;  /* 0x0000001205077e27 */ /* 0x000fe2000f8e0007 */
[----:B------:R-:W-:-:S04]  /*04d0*/  IADD3 R5, PT, PT, R0, 0x18, RZ ;  /* 0x0000001800057810 */ /* 0x000fc80007ffe0ff */
[----:B------:R-:W-:Y:S02]  /*04e0*/  R2UR UR18, R7 ;  /* 0x00000000071272ca */ /* 0x000fe400000e0000 */
[----:B------:R-:W-:Y:S02]  /*04f0*/  ISETP.GE.U32.AND P3, PT, R5, UR20, PT ;  /* 0x0000001405007c0c */ /* 0x000fe4000bf66070 */
[----:B------:R-:W-:-:S04]  /*0500*/  SHF.R.S32.HI R9, RZ, 0x1f, R5 ;  /* 0x0000001fff097819 */ /* 0x000fc80000011405 */
[----:B------:R-:W-:-:S05]  /*0510*/  ISETP.GE.AND.EX P3, PT, R9, UR21, PT, P3 ;  /* 0x0000001509007c0c */ /* 0x000fca000bf66330 */
[----:B------:R-:W-:-:S06]  /*0520*/  UIMAD.WIDE.U32 UR18, UR18, UR17, URZ ;  /* 0x00000011121272a5 */ /* 0x000fcc000f8e00ff */
[----:B------:R-:W-:Y:S02]  /*0530*/  IADD3 R3, PT, PT, RZ, -UR19, RZ ;  /* 0x80000013ff037c10 */ /* 0x000fe4000fffe0ff */
[----:B------:R-:W0:Y:S03]  /*0540*/  @!P3 LDC.64 R10, c[0x0][0x3e0] ;  /* 0x0000f800ff0abb82 */ /* 0x000e260000000a00 */
[----:B------:R-:W-:Y:S01]  /*0550*/  IMAD R3, R6, R3, UR17 ;  /* 0x0000001106037e24 */ /* 0x000fe2000f8e0203 */
[----:B------:R-:W-:-:S04]  /*0560*/  ULOP3.LUT UR17, UR8, UR5, URZ, 0x3c, !UPT ;  /* 0x0000000508117292 */ /* 0x000fc8000f8e3cff */
[----:B------:R-:W-:Y:S01]  /*0570*/  ISETP.GT.U32.AND P1, PT, R6, R3, PT ;  /* 0x000000030600720c */ /* 0x000fe20003f24070 */
[----:B-----5:R-:W3:-:S12]  /*0580*/  @!P3 LDC.64 R14, c[0x0][0x390] ;  /* 0x0000e400ff0ebb82 */ /* 0x020ed80000000a00 */
[----:B------:R-:W-:Y:S01]  /*0590*/  VOTEU.ANY UP1, P1 ;  /* 0x0000000000ff7886 */ /* 0x000fe20000820100 */
[----:B------:R-:W-:Y:S01]  /*05a0*/  PLOP3.LUT P1, PT, PT, PT, UP1, 0x80, 0x8 ;  /* 0x000000000008781c */ /* 0x000fe20003f2f018 */
[----:B0-----:R-:W-:-:S03]  /*05b0*/  @!P3 IMAD R4, R9, R10, RZ ;  /* 0x0000000a0904b224 */ /* 0x001fc600078e02ff */
[----:B------:R-:W-:Y:S02]  /*05c0*/  @!UP1 UIADD3 UR19, UPT, UPT, UR19, 0x1, URZ ;  /* 0x0000000113139890 */ /* 0x000fe4000fffe0ff */
[----:B------:R-:W-:Y:S01]  /*05d0*/  UISETP.GE.AND UP1, UPT, UR17, URZ, UPT ;  /* 0x000000ff1100728c */ /* 0x000fe2000bf26270 */
[----:B------:R-:W-:-:S06]  /*05e0*/  @!P3 IMAD R13, R5, R11, R4 ;  /* 0x0000000b050db224 */ /* 0x000fcc00078e0204 */
[----:B------:R-:W-:-:S04]  /*05f0*/  @!P1 IADD3 R3, PT, PT, R3, -R6, RZ ;  /* 0x8000000603039210 */ /* 0x000fc80007ffe0ff */
[----:B------:R-:W-:-:S13]  /*0600*/  ISETP.GE.U32.AND P1, PT, R3, R6, PT ;  /* 0x000000060300720c */ /* 0x000fda0003f26070 */
[----:B------:R-:W-:-:S05]  /*0610*/  VOTEU.ANY UP2, P1 ;  /* 0x0000000000ff7886 */ /* 0x000fca0000840100 */
[----:B------:R-:W-:Y:S02]  /*0620*/  @UP2 UIADD3 UR19, UPT, UPT, UR19, 0x1, URZ ;  /* 0x0000000113132890 */ /* 0x000fe4000fffe0ff */
[----:B------:R-:W-:Y:S02]  /*0630*/  UISETP.NE.AND UP2, UPT, UR5, URZ, UPT ;  /* 0x000000ff0500728c */ /* 0x000fe4000bf45270 */
[----:B------:R-:W-:-:S09]  /*0640*/  @!UP1 UIADD3 UR19, UPT, UPT, -UR19, URZ, URZ ;  /* 0x000000ff13139290 */ /* 0x000fd2000fffe1ff */
[----:B------:R-:W-:-:S04]  /*0650*/  @!UP2 ULOP3.LUT UR19, URZ, UR5, URZ, 0x33, !UPT ;  /* 0x00000005ff13a292 */ /* 0x000fc8000f8e33ff */
[----:B------:R-:W-:-:S04]  /*0660*/  UIADD3 UR17, UPT, UPT, -UR19, URZ, URZ ;  /* 0x000000ff13117290 */ /* 0x000fc8000fffe1ff */
[----:B------:R-:W-:Y:S02]  /*0670*/  UIMAD UR17, UR5, UR17, UR8 ;  /* 0x00000011051172a4 */ /* 0x000fe4000f8e0208 */
        /* <DEDUP_REMOVED lines=11> */
[----:B------:R-:W-:Y:S02]  /*0730*/  ISETP.GE.AND.EX P1, PT, R20, UR21, PT, P1 ;  /* 0x0000001514007c0c */ /* 0x000fe4000bf26310 */
[----:B------:R-:W-:Y:S02]  /*0740*/  ISETP.GE.U32.AND P5, PT, R3, UR20, PT ;  /* 0x0000001403007c0c */ /* 0x000fe4000bfa6070 */
[----:B------:R-:W-:Y:S02]  /*0750*/  SHF.R.S32.HI R25, RZ, 0x1f, R3 ;  /* 0x0000001fff197819 */ /* 0x000fe40000011403 */
[----:B------:R-:W-:Y:S02]  /*0760*/  IADD3 R9, PT, PT, R7, UR5, RZ ;  /* 0x0000000507097c10 */ /* 0x000fe4000fffe0ff */
[----:B------:R-:W-:-:S02]  /*0770*/  @!P3 MOV R8, R6 ;  /* 0x000000060008b202 */ /* 0x000fc40000000f00 */
[----:B------:R-:W-:-:S03]  /*0780*/  ISETP.GE.AND.EX P5, PT, R25, UR21, PT, P5 ;  /* 0x0000001519007c0c */ /* 0x000fc6000bfa6350 */
[----:B------:R-:W-:Y:S02]  /*0790*/  @!P3 IMAD.WIDE.U32 R10, R5, R10, R8 ;  /* 0x0000000a050ab225 */ /* 0x000fe400078e0008 */
[----:B------:R-:W0:Y:S03]  /*07a0*/  @!P1 LDC.64 R4, c[0x0][0x3e0] ;  /* 0x0000f800ff049b82 */ /* 0x000e260000000a00 */
[----:B------:R-:W-:Y:S02]  /*07b0*/  @!P3 IADD3 R11, PT, PT, R11, R13, RZ ;  /* 0x0000000d0b0bb210 */ /* 0x000fe40007ffe0ff */
[----:B---3--:R-:W-:-:S03]  /*07c0*/  @!P3 LEA R14, P4, R10, R14, 0x1 ;  /* 0x0000000e0a0eb211 */ /* 0x008fc600078808ff */
[----:B------:R-:W2:Y:S01]  /*07d0*/  @!P5 LDC.64 R12, c[0x0][0x3e0] ;  /* 0x0000f800ff0cdb82 */ /* 0x000ea20000000a00 */
[----:B------:R-:W-:-:S07]  /*07e0*/  @!P3 LEA.HI.X R15, R10, R15, R11, 0x1, P4 ;  /* 0x0000000f0a0fb211 */ /* 0x000fce00020f0c0b */
[----:B------:R-:W3:Y:S01]  /*07f0*/  @!P2 LDC.64 R10, c[0x0][0x390] ;  /* 0x0000e400ff0aab82 */ /* 0x000ee20000000a00 */
[----:B-1----:R-:W-:Y:S01]  /*0800*/  @!P2 IMAD R22, R19, R16, RZ ;  /* 0x000000101316a224 */ /* 0x002fe200078e02ff */
[----:B------:R1:W4:Y:S01]  /*0810*/  @!P3 LDG.E R28, desc[UR24][R14.64] ;  /* 0x000000180e1cb981 */ /* 0x000322000c1e1900 */
[----:B------:R-:W-:Y:S02]  /*0820*/  ISETP.GE.U32.AND P4, PT, R30, UR20, PT ;  /* 0x000000141e007c0c */ /* 0x000fe4000bf86070 */
[----:B------:R-:W-:Y:S01]  /*0830*/  @!P2 MOV R18, R6 ;  /* 0x000000060012a202 */ /* 0x000fe20000000f00 */
[----:B------:R-:W-:Y:S01]  /*0840*/  @!P2 IMAD R22, R21, R17, R22 ;  /* 0x000000111516a224 */ /* 0x000fe200078e0216 */
[----:B------:R-:W-:Y:S01]  /*0850*/  @!P2 MOV R19, R9 ;  /* 0x000000090013a202 */ /* 0x000fe20000000f00 */
[----:B0-----:R-:W-:Y:S01]  /*0860*/  @!P1 IMAD R24, R20, R4, RZ ;  /* 0x0000000414189224 */ /* 0x001fe200078e02ff */
[----:B------:R-:W-:Y:S02]  /*0870*/  ISETP.GE.U32.AND P3, PT, R0, UR20, PT ;  /* 0x0000001400007c0c */ /* 0x000fe4000bf66070 */
[----:B------:R-:W-:Y:S01]  /*0880*/  ISETP.GE.AND.EX P4, PT, R33, UR21, PT, P4 ;  /* 0x0000001521007c0c */ /* 0x000fe2000bf86340 */
[----:B-1----:R-:W0:Y:S01]  /*0890*/  @!P1 LDC.64 R14, c[0x0][0x390] ;  /* 0x0000e400ff0e9b82 */ /* 0x002e220000000a00 */
[----:B------:R-:W-:Y:S01]  /*08a0*/  @!P2 IMAD.WIDE.U32 R16, R21, R16, R18 ;  /* 0x000000101510a225 */ /* 0x000fe200078e0012 */
[----:B------:R-:W-:-:S02]  /*08b0*/  ISETP.GE.AND.EX P3, PT, R34, UR21, PT, P3 ;  /* 0x0000001522007c0c */ /* 0x000fc4000bf66330 */
[----:B------:R-:W-:Y:S01]  /*08c0*/  @!P1 MOV R20, R6 ;  /* 0x0000000600149202 */ /* 0x000fe20000000f00 */
[----:B------:R-:W-:Y:S01]  /*08d0*/  @!P1 IMAD R24, R23, R5, R24 ;  /* 0x0000000517189224 */ /* 0x000fe200078e0218 */
[-C--:B------:R-:W-:Y:S02]  /*08e0*/  @!P1 MOV R21, R9.reuse ;  /* 0x0000000900159202 */ /* 0x080fe40000000f00 */
[----:B------:R-:W1:Y:S01]  /*08f0*/  @!P5 LDC.64 R18, c[0x0][0x390] ;  /* 0x0000e400ff12db82 */ /* 0x000e620000000a00 */
[----:B------:R-:W-:Y:S01]  /*0900*/  @!P2 IADD3 R17, PT, PT, R17, R22, RZ ;  /* 0x000000161111a210 */ /* 0x000fe20007ffe0ff */
[----:B------:R-:W-:Y:S01]  /*0910*/  @!P1 IMAD.WIDE.U32 R4, R23, R4, R20 ;  /* 0x0000000417049225 */ /* 0x000fe200078e0014 */
[----:B---3--:R-:W-:Y:S02]  /*0920*/  @!P2 LEA R10, P6, R16, R10, 0x1 ;  /* 0x0000000a100aa211 */ /* 0x008fe400078c08ff */
[----:B------:R-:W-:Y:S01]  /*0930*/  @!P5 MOV R21, R9 ;  /* 0x000000090015d202 */ /* 0x000fe20000000f00 */
[----:B--2---:R-:W-:-:S02]  /*0940*/  @!P5 IMAD R20, R25, R12, RZ ;  /* 0x0000000c1914d224 */ /* 0x004fc400078e02ff */
[----:B------:R-:W2:Y:S01]  /*0950*/  @!P4 LDC.64 R22, c[0x0][0x3e0] ;  /* 0x0000f800ff16cb82 */ /* 0x000ea20000000a00 */
[----:B------:R-:W-:Y:S01]  /*0960*/  @!P2 LEA.HI.X R11, R16, R11, R17, 0x1, P6 ;  /* 0x0000000b100ba211 */ /* 0x000fe200030f0c11 */
[----:B------:R-:W-:Y:S01]  /*0970*/  @!P5 IMAD R25, R3, R13, R20 ;  /* 0x0000000d0319d224 */ /* 0x000fe200078e0214 */
[----:B------:R-:W-:Y:S02]  /*0980*/  @!P5 MOV R20, R6 ;  /* 0x000000060014d202 */ /* 0x000fe40000000f00 */
[----:B------:R-:W-:-:S03]  /*0990*/  @!P1 IADD3 R24, PT, PT, R5, R24, RZ ;  /* 0x0000001805189210 */ /* 0x000fc60007ffe0ff */
[----:B------:R-:W3:Y:S01]  /*09a0*/  @!P3 LDC.64 R16, c[0x0][0x3e0] ;  /* 0x0000f800ff10bb82 */ /* 0x000ee20000000a00 */
[----:B0-----:R-:W-:Y:S01]  /*09b0*/  @!P1 LEA R14, P6, R4, R14, 0x1 ;  /* 0x0000000e040e9211 */ /* 0x001fe200078c08ff */
[----:B------:R-:W-:-:S03]  /*09c0*/  @!P5 IMAD.WIDE.U32 R12, R3, R12, R20 ;  /* 0x0000000c030cd225 */ /* 0x000fc600078e0014 */
[----:B------:R-:W-:Y:S02]  /*09d0*/  @!P1 LEA.HI.X R15, R4, R15, R24, 0x1, P6 ;  /* 0x0000000f040f9211 */ /* 0x000fe400030f0c18 */
[----:B------:R-:W-:Y:S01]  /*09e0*/  @!P5 IADD3 R25, PT, PT, R13, R25, RZ ;  /* 0x000000190d19d210 */ /* 0x000fe20007ffe0ff */
[----:B------:R-:W0:Y:S01]  /*09f0*/  @!P4 LDC.64 R4, c[0x0][0x390] ;  /* 0x0000e400ff04cb82 */ /* 0x000e220000000a00 */
[----:B-1----:R-:W-:-:S04]  /*0a00*/  @!P5 LEA R18, P6, R12, R18, 0x1 ;  /* 0x000000120c12d211 */ /* 0x002fc800078c08ff */
[----:B------:R-:W-:-:S03]  /*0a10*/  @!P5 LEA.HI.X R19, R12, R19, R25, 0x1, P6 ;  /* 0x000000130c13d211 */ /* 0x000fc600030f0c19 */
[----:B------:R-:W1:Y:S01]  /*0a20*/  @!P3 LDC.64 R12, c[0x0][0x390] ;  /* 0x0000e400ff0cbb82 */ /* 0x000e620000000a00 */
[----:B--2---:R-:W-:Y:S01]  /*0a30*/  @!P4 IMAD R3, R33, R22, RZ ;  /* 0x000000162103c224 */ /* 0x004fe200078e02ff */
[----:B------:R-:W-:Y:S01]  /*0a40*/  @!P4 MOV R20, R6 ;  /* 0x000000060014c202 */ /* 0x000fe20000000f00 */
[----:B------:R2:W5:Y:S01]  /*0a50*/  @!P5 LDG.E R29, desc[UR24][R18.64] ;  /* 0x00000018121dd981 */ /* 0x000562000c1e1900 */
[----:B------:R-:W-:Y:S01]  /*0a60*/  @!P4 MOV R21, R9 ;  /* 0x000000090015c202 */ /* 0x000fe20000000f00 */
[----:B------:R-:W-:Y:S01]  /*0a70*/  @!P4 IMAD R3, R30, R23, R3 ;  /* 0x000000171e03c224 */ /* 0x000fe200078e0203 */
[----:B------:R-:W-:Y:S02]  /*0a80*/  @!P3 MOV R25, R9 ;  /* 0x000000090019b202 */ /* 0x000fe40000000f00 */
[----:B------:R-:W-:Y:S01]  /*0a90*/  CS2R R26, SRZ ;  /* 0x00000000001a7805 */ /* 0x000fe2000001ff00 */
[----:B---3--:R-:W-:Y:S02]  /*0aa0*/  @!P3 IMAD R24, R34, R16, RZ ;  /* 0x000000102218b224 */ /* 0x008fe400078e02ff */
[----:B------:R-:W-:Y:S01]  /*0ab0*/  @!P4 IMAD.WIDE.U32 R22, R30, R22, R20 ;  /* 0x000000161e16c225 */ /* 0x000fe200078e0014 */
[----:B--2---:R-:W-:-:S03]  /*0ac0*/  IADD3 R19, PT, PT, R0, 0x30, RZ ;  /* 0x0000003000137810 */ /* 0x004fc60007ffe0ff */
[C---:B------:R-:W-:Y:S01]  /*0ad0*/  @!P3 IMAD R21, R0.reuse, R17, R24 ;  /* 0x000000110015b224 */ /* 0x040fe200078e0218 */
[----:B------:R-:W-:Y:S01]  /*0ae0*/  @!P3 MOV R24, R6 ;  /* 0x000000060018b202 */ /* 0x000fe20000000f00 */
[----:B------:R-:W2:Y:S01]  /*0af0*/  @!P2 LDG.E R26, desc[UR24][R10.64] ;  /* 0x000000180a1aa981 */ /* 0x000ea2000c1e1900 */
[----:B------:R-:W-:Y:S02]  /*0b00*/  ISETP.GE.U32.AND P5, PT, R19, UR20, PT ;  /* 0x0000001413007c0c */ /* 0x000fe4000bfa6070 */
[----:B------:R-:W-:Y:S01]  /*0b10*/  SHF.R.S32.HI R20, RZ, 0x1f, R19 ;  /* 0x0000001fff147819 */ /* 0x000fe20000011413 */
[----:B------:R-:W-:Y:S01]  /*0b20*/  @!P3 IMAD.WIDE.U32 R16, R0, R16, R24 ;  /* 0x000000100010b225 */ /* 0x000fe200078e0018 */
[----:B------:R-:W-:-:S03]  /*0b30*/  @!P4 IADD3 R3, PT, PT, R23, R3, RZ ;  /* 0x000000031703c210 */ /* 0x000fc60007ffe0ff */
[----:B------:R-:W-:Y:S01]  /*0b40*/  HFMA2 R24, -RZ, RZ, 0, 0 ;  /* 0x00000000ff187431 */ /* 0x000fe200000001ff */
[----:B------:R-:W-:Y:S02]  /*0b50*/  ISETP.GE.AND.EX P5, PT, R20, UR21, PT, P5 ;  /* 0x0000001514007c0c */ /* 0x000fe4000bfa6350 */
[C---:B0-----:R-:W-:Y:S02]  /*0b60*/  @!P4 LEA R4, P6, R22.reuse, R4, 0x1 ;  /* 0x000000041604c211 */ /* 0x041fe400078c08ff */
[----:B------:R-:W-:Y:S02]  /*0b70*/  @!P3 IADD3 R21, PT, PT, R17, R21, RZ ;  /* 0x000000151115b210 */ /* 0x000fe40007ffe0ff */
[----:B------:R-:W-:Y:S02]  /*0b80*/  @!P4 LEA.HI.X R5, R22, R5, R3, 0x1, P6 ;  /* 0x000000051605c211 */ /* 0x000fe400030f0c03 */
[----:B-1----:R-:W-:Y:S02]  /*0b90*/  @!P3 LEA R12, P6, R16, R12, 0x1 ;  /* 0x0000000c100cb211 */ /* 0x002fe400078c08ff */
[----:B------:R-:W-:Y:S01]  /*0ba0*/  IADD3 R3, PT, PT, R0, 0x38, RZ ;  /* 0x0000003800037810 */ /* 0x000fe20007ffe0ff */
[----:B------:R-:W3:Y:S01]  /*0bb0*/  @!P4 LDG.E R27, desc[UR24][R4.64] ;  /* 0x00000018041bc981 */ /* 0x000ee2000c1e1900 */
[----:B------:R-:W-:-:S02]  /*0bc0*/  @!P3 LEA.HI.X R13, R16, R13, R21, 0x1, P6 ;  /* 0x0000000d100db211 */ /* 0x000fc400030f0c15 */
        /* <DEDUP_REMOVED lines=12> */
[----:B------:R-:W0:Y:S01]  /*0c90*/  @!P6 LDC.64 R10, c[0x0][0x390] ;  /* 0x0000e400ff0aeb82 */ /* 0x000e220000000a00 */
[----:B------:R-:W-:Y:S02]  /*0ca0*/  CS2R R20, SRZ ;  /* 0x0000000000147805 */ /* 0x000fe4000001ff00 */
[----:B------:R-:W-:Y:S02]  /*0cb0*/  @!P5 IADD3 R17, PT, PT, R17, R23, RZ ;  /* 0x000000171111d210 */ /* 0x000fe40007ffe0ff */
[C---:B-1----:R-:W-:Y:S02]  /*0cc0*/  @!P5 LEA R12, P2, R16.reuse, R12, 0x1 ;  /* 0x0000000c100cd211 */ /* 0x042fe400078408ff */
[----:B------:R-:W4:Y:S02]  /*0cd0*/  @!P1 LDG.E R21, desc[UR24][R14.64] ;  /* 0x000000180e159981 */ /* 0x000f24000c1e1900 */
[----:B------:R-:W-:-:S05]  /*0ce0*/  @!P5 LEA.HI.X R13, R16, R13, R17, 0x1, P2 ;  /* 0x0000000d100dd211 */ /* 0x000fca00010f0c11 */
[----:B------:R1:W4:Y:S01]  /*0cf0*/  @!P5 LDG.E R20, desc[UR24][R12.64] ;  /* 0x000000180c14d981 */ /* 0x000322000c1e1900 */
[----:B------:R-:W-:-:S04]  /*0d00*/  @!P6 IMAD R18, R18, R4, RZ ;  /* 0x000000041212e224 */ /* 0x000fc800078e02ff */
[C---:B------:R-:W-:Y:S01]  /*0d10*/  @!P6 IMAD R5, R3.reuse, R5, R18 ;  /* 0x000000050305e224 */ /* 0x040fe200078e0212 */
[----:B-1----:R-:W-:Y:S02]  /*0d20*/  @!P6 MOV R12, R6 ;  /* 0x00000006000ce202 */ /* 0x002fe40000000f00 */
[----:B------:R-:W-:Y:S01]  /*0d30*/  @!P6 MOV R13, R9 ;  /* 0x00000009000de202 */ /* 0x000fe20000000f00 */
[----:B------:R-:W-:Y:S02]  /*0d40*/  HFMA2 R19, -RZ, RZ, 0, 0 ;  /* 0x00000000ff137431 */ /* 0x000fe400000001ff */
[----:B------:R-:W-:-:S05]  /*0d50*/  @!P6 IMAD.WIDE.U32 R12, R3, R4, R12 ;  /* 0x00000004030ce225 */ /* 0x000fca00078e000c */
[----:B------:R-:W-:Y:S02]  /*0d60*/  @!P6 IADD3 R3, PT, PT, R13, R5, RZ ;  /* 0x000000050d03e210 */ /* 0x000fe40007ffe0ff */
[----:B0-----:R-:W-:-:S04]  /*0d70*/  @!P6 LEA R10, P1, R12, R10, 0x1 ;  /* 0x0000000a0c0ae211 */ /* 0x001fc800078208ff */
[----:B------:R-:W-:-:S05]  /*0d80*/  @!P6 LEA.HI.X R11, R12, R11, R3, 0x1, P1 ;  /* 0x0000000b0c0be211 */ /* 0x000fca00008f0c03 */
[----:B------:R0:W4:Y:S01]  /*0d90*/  @!P6 LDG.E R19, desc[UR24][R10.64] ;  /* 0x000000180a13e981 */ /* 0x000122000c1e1900 */
[C---:B------:R-:W-:Y:S02]  /*0da0*/  ISETP.GT.AND P1, PT, R36.reuse, 0x1e, PT ;  /* 0x0000001e2400780c */ /* 0x040fe40003f24270 */
[----:B------:R-:W-:Y:S01]  /*0db0*/  ISETP.GT.AND P2, PT, R36, 0xf, PT ;  /* 0x0000000f2400780c */ /* 0x000fe20003f44270 */
[----:B------:R-:W-:Y:S01]  /*0dc0*/  BSSY.RECONVERGENT B0, `(.L_x_2725) ;  /* 0x0000055000007945 */ /* 0x000fe20003800200 */
[--C-:B-----5:R-:W-:Y:S02]  /*0dd0*/  HADD2.F32 R4, -RZ, R29.reuse.H1_H1 ;  /* 0x3000001dff047230 */ /* 0x120fe40000004100 */
[----:B------:R-:W-:-:S03]  /*0de0*/  HADD2.F32 R29, -RZ, R29.H0_H0 ;  /* 0x2000001dff1d7230 */ /* 0x000fc60000004100 */
[----:B0-----:R-:W-:-:S04]  /*0df0*/  FMUL.FTZ R10, R4, R4 ;  /* 0x00000004040a7220 */ /* 0x001fc80000410000 */
[----:B------:R-:W-:Y:S01]  /*0e00*/  FFMA.FTZ R11, R29, R29, R10 ;  /* 0x0000001d1d0b7223 */ /* 0x000fe2000001000a */
[----:B--2---:R-:W-:Y:S02]  /*0e10*/  HADD2.F32 R10, -RZ, R26.H1_H1 ;  /* 0x3000001aff0a7230 */ /* 0x004fe40000004100 */
[----:B---3--:R-:W-:Y:S02]  /*0e20*/  HADD2.F32 R3, -RZ, R27.H1_H1 ;  /* 0x3000001bff037230 */ /* 0x008fe40000004100 */
[--C-:B----4-:R-:W-:Y:S02]  /*0e30*/  HADD2.F32 R18, -RZ, R24.reuse.H1_H1 ;  /* 0x30000018ff127230 */ /* 0x110fe40000004100 */
[----:B------:R-:W-:-:S03]  /*0e40*/  HADD2.F32 R24, -RZ, R24.H0_H0 ;  /* 0x20000018ff187230 */ /* 0x000fc60000004100 */
[----:B------:R-:W-:Y:S01]  /*0e50*/  FMUL.FTZ R5, R18, R18 ;  /* 0x0000001212057220 */ /* 0x000fe20000410000 */
[----:B------:R-:W-:Y:S02]  /*0e60*/  HADD2.F32 R27, -RZ, R27.H0_H0 ;  /* 0x2000001bff1b7230 */ /* 0x000fe40000004100 */
[----:B------:R-:W-:Y:S01]  /*0e70*/  FMUL.FTZ R14, R3, R3 ;  /* 0x00000003030e7220 */ /* 0x000fe20000410000 */
[----:B------:R-:W-:Y:S01]  /*0e80*/  FFMA.FTZ R12, R24, R24, R5 ;  /* 0x00000018180c7223 */ /* 0x000fe20000010005 */
[--C-:B------:R-:W-:Y:S02]  /*0e90*/  HADD2.F32 R5, -RZ, R28.reuse.H1_H1 ;  /* 0x3000001cff057230 */ /* 0x100fe40000004100 */
[----:B------:R-:W-:Y:S01]  /*0ea0*/  FFMA.FTZ R13, R27, R27, R14 ;  /* 0x0000001b1b0d7223 */ /* 0x000fe2000001000e */
[----:B------:R-:W-:Y:S01]  /*0eb0*/  FADD.FTZ R12, RZ, R12 ;  /* 0x0000000cff0c7221 */ /* 0x000fe20000010000 */
[----:B------:R-:W-:-:S03]  /*0ec0*/  HADD2.F32 R28, -RZ, R28.H0_H0 ;  /* 0x2000001cff1c7230 */ /* 0x000fc60000004100 */
[----:B------:R-:W-:Y:S01]  /*0ed0*/  FADD.FTZ R12, R12, R13 ;  /* 0x0000000d0c0c7221 */ /* 0x000fe20000010000 */
[----:B------:R-:W-:-:S03]  /*0ee0*/  FMUL.FTZ R13, R5, R5 ;  /* 0x00000005050d7220 */ /* 0x000fc60000410000 */
[----:B------:R-:W-:Y:S01]  /*0ef0*/  FADD.FTZ R12, R12, R11 ;  /* 0x0000000b0c0c7221 */ /* 0x000fe20000010000 */
[----:B------:R-:W-:Y:S01]  /*0f00*/  FFMA.FTZ R13, R28, R28, R13 ;  /* 0x0000001c1c0d7223 */ /* 0x000fe2000001000d */
[----:B------:R-:W-:Y:S02]  /*0f10*/  HADD2.F32 R26, -RZ, R26.H0_H0 ;  /* 0x2000001aff1a7230 */ /* 0x000fe40000004100 */
[----:B------:R-:W-:Y:S01]  /*0f20*/  FMUL.FTZ R15, R10, R10 ;  /* 0x0000000a0a0f7220 */ /* 0x000fe20000410000 */
[----:B------:R-:W-:Y:S01]  /*0f30*/  FADD.FTZ R12, R12, R13 ;  /* 0x0000000d0c0c7221 */ /* 0x000fe20000010000 */
[----:B------:R-:W-:Y:S02]  /*0f40*/  FADD.FTZ R13, R24, R18 ;  /* 0x00000012180d7221 */ /* 0x000fe40000010000 */
[----:B------:R-:W-:Y:S01]  /*0f50*/  FFMA.FTZ R15, R26, R26, R15 ;  /* 0x0000001a1a0f7223 */ /* 0x000fe2000001000f */
[----:B------:R-:W-:Y:S01]  /*0f60*/  FADD.FTZ R14, R27, R3 ;  /* 0x000000031b0e7221 */ /* 0x000fe20000010000 */
[----:B------:R-:W-:Y:S01]  /*0f70*/  FADD.FTZ R13, RZ, R13 ;  /* 0x0000000dff0d7221 */ /* 0x000fe20000010000 */
[----:B------:R-:W-:-:S02]  /*0f80*/  HADD2.F32 R11, -RZ, R21.H1_H1 ;  /* 0x30000015ff0b7230 */ /* 0x000fc40000004100 */
[----:B------:R-:W-:Y:S02]  /*0f90*/  HADD2.F32 R21, -RZ, R21.H0_H0 ;  /* 0x20000015ff157230 */ /* 0x000fe40000004100 */
[----:B------:R-:W-:Y:S01]  /*0fa0*/  FADD.FTZ R15, R12, R15 ;  /* 0x0000000f0c0f7221 */ /* 0x000fe20000010000 */
[----:B------:R-:W-:Y:S01]  /*0fb0*/  FMUL.FTZ R16, R11, R11 ;  /* 0x0000000b0b107220 */ /* 0x000fe20000410000 */
[----:B------:R-:W-:Y:S01]  /*0fc0*/  FADD.FTZ R13, R13, R14 ;  /* 0x0000000e0d0d7221 */ /* 0x000fe20000010000 */
[----:B------:R-:W-:Y:S02]  /*0fd0*/  FADD.FTZ R12, R29, R4 ;  /* 0x000000041d0c7221 */ /* 0x000fe40000010000 */
[----:B------:R-:W-:Y:S02]  /*0fe0*/  FFMA.FTZ R14, R21, R21, R16 ;  /* 0x00000015150e7223 */ /* 0x000fe40000010010 */
[----:B------:R-:W-:Y:S02]  /*0ff0*/  FADD.FTZ R13, R13, R12 ;  /* 0x0000000c0d0d7221 */ /* 0x000fe40000010000 */
[----:B------:R-:W-:Y:S01]  /*1000*/  FADD.FTZ R12, R15, R14 ;  /* 0x0000000e0f0c7221 */ /* 0x000fe20000010000 */
[----:B------:R-:W-:Y:S01]  /*1010*/  FADD.FTZ R14, R28, R5 ;  /* 0x000000051c0e7221 */ /* 0x000fe20000010000 */
[----:B------:R-:W-:-:S03]  /*1020*/  HADD2.F32 R16, -RZ, R20.H1_H1 ;  /* 0x30000014ff107230 */ /* 0x000fc60000004100 */
[----:B------:R-:W-:Y:S01]  /*1030*/  FADD.FTZ R13, R13, R14 ;  /* 0x0000000e0d0d7221 */ /* 0x000fe20000010000 */
[----:B------:R-:W-:Y:S01]  /*1040*/  FADD.FTZ R14, R26, R10 ;  /* 0x0000000a1a0e7221 */ /* 0x000fe20000010000 */
[----:B------:R-:W-:Y:S02]  /*1050*/  HADD2.F32 R20, -RZ, R20.H0_H0 ;  /* 0x20000014ff147230 */ /* 0x000fe40000004100 */
[----:B------:R-:W-:Y:S01]  /*1060*/  FMUL.FTZ R15, R16, R16 ;  /* 0x00000010100f7220 */ /* 0x000fe20000410000 */
[----:B------:R-:W-:Y:S01]  /*1070*/  FADD.FTZ R13, R13, R14 ;  /* 0x0000000e0d0d7221 */ /* 0x000fe20000010000 */
[----:B------:R-:W-:Y:S02]  /*1080*/  FADD.FTZ R14, R21, R11 ;  /* 0x0000000b150e7221 */ /* 0x000fe40000010000 */
[C---:B------:R-:W-:Y:S02]  /*1090*/  FFMA.FTZ R15, R20.reuse, R20, R15 ;  /* 0x00000014140f7223 */ /* 0x040fe4000001000f */
[----:B------:R-:W-:Y:S01]  /*10a0*/  FADD.FTZ R13, R13, R14 ;  /* 0x0000000e0d0d7221 */ /* 0x000fe20000010000 */
[----:B------:R-:W-:Y:S01]  /*10b0*/  FADD.FTZ R14, R20, R16 ;  /* 0x00000010140e7221 */ /* 0x000fe20000010000 */
[----:B------:R-:W-:-:S03]  /*10c0*/  FADD.FTZ R12, R12, R15 ;  /* 0x0000000f0c0c7221 */ /* 0x000fc60000010000 */
[----:B------:R-:W-:Y:S01]  /*10d0*/  FADD.FTZ R13, R13, R14 ;  /* 0x0000000e0d0d7221 */ /* 0x000fe20000010000 */
[--C-:B------:R-:W-:Y:S02]  /*10e0*/  HADD2.F32 R17, -RZ, R19.reuse.H1_H1 ;  /* 0x30000013ff117230 */ /* 0x100fe40000004100 */
[----:B------:R-:W-:-:S03]  /*10f0*/  HADD2.F32 R19, -RZ, R19.H0_H0 ;  /* 0x20000013ff137230 */ /* 0x000fc60000004100 */
[----:B------:R-:W-:Y:S02]  /*1100*/  FMUL.FTZ R22, R17, R17 ;  /* 0x0000001111167220 */ /* 0x000fe40000410000 */
        /* <DEDUP_REMOVED lines=20> */
[----:B------:R-:W-:Y:S01]  /*1250*/  ISETP.GT.AND P1, PT, R36, 0x17, PT ;  /* 0x000000172400780c */ /* 0x000fe20003f24270 */
        /* <DEDUP_REMOVED lines=11> */
.L_x_2726:
[----:B------:R-:W-:Y:S05]  /*1310*/  BSYNC.RECONVERGENT B0 ;  /* 0x0000000000007941 */ /* 0x000fea0003800200 */
.L_x_2725:
        /* <DEDUP_REMOVED lines=45> */
.L_x_2728:
[----:B------:R-:W-:Y:S05]  /*15f0*/  BSYNC.RECONVERGENT B0 ;  /* 0x0000000000007941 */ /* 0x000fea0003800200 */
.L_x_2727:
        /* <DEDUP_REMOVED lines=19> */
[----:B------:R-:W-:-:S02]  /*1730*/  MOV R22, UR19 ;  /* 0x0000001300167c02 */ /* 0x000fc40008000f00 */
        /* <DEDUP_REMOVED lines=12> */
.L_x_2731:
[----:B------:R-:W2:Y:S04]  /*1800*/  LDG.E.STRONG.GPU R22, desc[UR24][R12.64] ;  /* 0x000000180c167981 */ /* 0x000ea8000c1ef900 */
[----:B--2---:R-:W-:Y:S01]  /*1810*/  CCTL.IVALL ;  /* 0x00000000ff00798f */ /* 0x004fe20002000000 */
[----:B------:R-:W-:Y:S05]  /*1820*/  YIELD ;  /* 0x0000000000007946 */ /* 0x000fea0003800000 */
[----:B------:R-:W-:-:S13]  /*1830*/  ISETP.NE.AND P2, PT, R22, R23, PT ;  /* 0x000000171600720c */ /* 0x000fda0003f45270 */
[----:B------:R-:W-:Y:S05]  /*1840*/  @P2 BRA `(.L_x_2731) ;  /* 0xfffffffc00ec2947 */ /* 0x000fea000383ffff */
.L_x_2730:
        /* <DEDUP_REMOVED lines=14> */
.L_x_2733:
        /* <DEDUP_REMOVED lines=31> */
[----:B------:R-:W-:Y:S02]  /*1b20*/  MOV R12, UR34 ;  /* 0x00000022000c7c02 */ /* 0x000fe40008000f00 */
        /* <DEDUP_REMOVED lines=59> */
.L_x_2732:
[----:B------:R-:W-:-:S13]  /*1ee0*/  ISETP.NE.AND P1, PT, R32, RZ, PT ;  /* 0x000000ff2000720c */ /* 0x000fda0003f25270 */
[----:B------:R-:W-:Y:S05]  /*1ef0*/  @!P1 BRA `(.L_x_2729) ;  /* 0x00000004006c9947 */ /* 0x000fea0003800000 */
[----:B------:R-:W-:-:S04]  /*1f00*/  IADD3 R12, PT, PT, R32, -0x1, RZ ;  /* 0xffffffff200c7810 */ /* 0x000fc80007ffe0ff */
        /* <DEDUP_REMOVED lines=48> */
.L_x_2734:
        /* <DEDUP_REMOVED lines=28> */
.L_x_2735:
        /* <DEDUP_REMOVED lines=13> */
.L_x_2736:
[----:B------:R-:W-:Y:S05]  /*24a0*/  BSYNC.RECONVERGENT B0 ;  /* 0x0000000000007941 */ /* 0x000fea0003800200 */
.L_x_2729:
        /* <DEDUP_REMOVED lines=52> */
[----:B------:R-:W-:Y:S02]  /*27f0*/  F2FP.F16.F32.PACK_AB R18, R18, R23 ;  /* 0x000000171212723e */ /* 0x000fe400000000ff */
[----:B------:R-:W-:Y:S01]  /*2800*/  MOV R23, R9 ;  /* 0x0000000900177202 */ /* 0x000fe20000000f00 */
[----:B0-----:R-:W-:Y:S02]  /*2810*/  IMAD R24, R34, UR22, RZ ;  /* 0x0000001622187c24 */ /* 0x001fe4000f8e02ff */
[----:B------:R-:W-:-:S04]  /*2820*/  IMAD.WIDE.U32 R22, R0, UR22, R22 ;  /* 0x0000001600167c25 */ /* 0x000fc8000f8e0016 */
[----:B-1----:R-:W-:Y:S01]  /*2830*/  IMAD R25, R0, UR23, R24 ;  /* 0x0000001700197c24 */ /* 0x002fe2000f8e0218 */
[----:B--2---:R-:W-:-:S04]  /*2840*/  LEA R24, P1, R22, UR18, 0x1 ;  /* 0x0000001216187c11 */ /* 0x004fc8000f8208ff */
[----:B------:R-:W-:-:S04]  /*2850*/  IADD3 R23, PT, PT, R23, R25, RZ ;  /* 0x0000001917177210 */ /* 0x000fc80007ffe0ff */
[----:B------:R-:W-:-:S05]  /*2860*/  LEA.HI.X R25, R22, UR19, R23, 0x1, P1 ;  /* 0x0000001316197c11 */ /* 0x000fca00088f0c17 */
[----:B------:R0:W-:Y:S02]  /*2870*/  STG.E desc[UR24][R24.64], R18 ;  /* 0x0000001218007986 */ /* 0x0001e4000c101918 */
.L_x_2740:
[----:B------:R-:W-:Y:S05]  /*2880*/  BSYNC.RECONVERGENT B1 ;  /* 0x0000000000017941 */ /* 0x000fea0003800200 */
.L_x_2739:
        /* <DEDUP_REMOVED lines=13> */
[----:B------:R-:W-:Y:S01]  /*2960*/  F2FP.F16.F32.PACK_AB R3, R18, R3 ;  /* 0x000000031203723e */ /* 0x000fe200000000ff */
[----:B------:R-:W-:-:S04]  /*2970*/  IMAD.WIDE.U32 R22, R30, UR18, R22 ;  /* 0x000000121e167c25 */ /* 0x000fc8000f8e0016 */
[----:B------:R-:W-:Y:S01]  /*2980*/  IMAD R25, R30, UR19, R25 ;  /* 0x000000131e197c24 */ /* 0x000fe2000f8e0219 */
[----:B--2---:R-:W-:-:S04]  /*2990*/  LEA R24, P1, R22, UR22, 0x1 ;  /* 0x0000001616187c11 */ /* 0x004fc8000f8208ff */
[----:B------:R-:W-:-:S04]  /*29a0*/  IADD3 R25, PT, PT, R23, R25, RZ ;  /* 0x0000001917197210 */ /* 0x000fc80007ffe0ff */
[----:B------:R-:W-:-:S05]  /*29b0*/  LEA.HI.X R25, R22, UR23, R25, 0x1, P1 ;  /* 0x0000001716197c11 */ /* 0x000fca00088f0c19 */
[----:B------:R2:W-:Y:S02]  /*29c0*/  STG.E desc[UR24][R24.64], R3 ;  /* 0x0000000318007986 */ /* 0x0005e4000c101918 */
.L_x_2742:
[----:B------:R-:W-:Y:S05]  /*29d0*/  BSYNC.RECONVERGENT B1 ;  /* 0x0000000000017941 */ /* 0x000fea0003800200 */
.L_x_2741:
        /* <DEDUP_REMOVED lines=21> */
[----:B------:R-:W-:-:S05]  /*2b30*/  IMAD.WIDE.U32 R22, R25, UR18, R22 ;  /* 0x0000001219167c25 */ /* 0x000fca000f8e0016 */
[----:B------:R-:W-:Y:S02]  /*2b40*/  IADD3 R3, PT, PT, R23, R3, RZ ;  /* 0x0000000317037210 */ /* 0x000fe40007ffe0ff */
[----:B-1----:R-:W-:-:S04]  /*2b50*/  LEA R24, P1, R22, UR22, 0x1 ;  /* 0x0000001616187c11 */ /* 0x002fc8000f8208ff */
[----:B------:R-:W-:Y:S01]  /*2b60*/  LEA.HI.X R25, R22, UR23, R3, 0x1, P1 ;  /* 0x0000001716197c11 */ /* 0x000fe200088f0c03 */
[----:B------:R-:W-:-:S05]  /*2b70*/  FFMA.FTZ R3, R12, R29, R14 ;  /* 0x0000001d0c037223 */ /* 0x000fca000001000e */
[----:B------:R-:W-:-:S05]  /*2b80*/  F2FP.F16.F32.PACK_AB R3, R4, R3 ;  /* 0x000000030403723e */ /* 0x000fca00000000ff */
[----:B------:R0:W-:Y:S02]  /*2b90*/  STG.E desc[UR24][R24.64], R3 ;  /* 0x0000000318007986 */ /* 0x0001e4000c101918 */
.L_x_2744:
[----:B------:R-:W-:Y:S05]  /*2ba0*/  BSYNC.RECONVERGENT B1 ;  /* 0x0000000000017941 */ /* 0x000fea0003800200 */
.L_x_2743:
        /* <DEDUP_REMOVED lines=19> */
[----:B------:R-:W-:Y:S02]  /*2ce0*/  F2FP.F16.F32.PACK_AB R5, R18, R25 ;  /* 0x000000191205723e */ /* 0x000fe400000000ff */
[----:B------:R-:W-:-:S05]  /*2cf0*/  LEA.HI.X R23, R4, UR23, R23, 0x1, P1 ;  /* 0x0000001704177c11 */ /* 0x000fca00088f0c17 */
[----:B------:R0:W-:Y:S02]  /*2d00*/  STG.E desc[UR24][R22.64], R5 ;  /* 0x0000000516007986 */ /* 0x0001e4000c101918 */
.L_x_2746:
[----:B------:R-:W-:Y:S05]  /*2d10*/  BSYNC.RECONVERGENT B1 ;  /* 0x0000000000017941 */ /* 0x000fea0003800200 */
.L_x_2745:
        /* <DEDUP_REMOVED lines=19> */
[----:B------:R-:W-:Y:S01]  /*2e50*/  MOV R5, R9 ;  /* 0x0000000900057202 */ /* 0x000fe20000000f00 */
        /* <DEDUP_REMOVED lines=12> */
[----:B------:R-:W-:-:S05]  /*2f20*/  F2FP.F16.F32.PACK_AB R5, R10, R5 ;  /* 0x000000050a05723e */ /* 0x000fca00000000ff */
[----:B------:R0:W-:Y:S02]  /*2f30*/  STG.E desc[UR24][R22.64], R5 ;  /* 0x0000000516007986 */ /* 0x0001e4000c101918 */
.L_x_2748:
[----:B------:R-:W-:Y:S05]  /*2f40*/  BSYNC.RECONVERGENT B1 ;  /* 0x0000000000017941 */ /* 0x000fea0003800200 */
.L_x_2747:
[----:B------:R-:W-:Y:S04]  /*2f50*/  BSSY.RECONVERGENT B1, `(.L_x_2749) ;  /* 0x0000014000017945 */ /* 0x000fe80003800200 */
[----:B------:R-:W-:Y:S05]  /*2f60*/  @P3 BRA `(.L_x_2750) ;  /* 0x0000000000483947 */ /* 0x000fea0003800000 */
[----:B------:R-:W1:Y:S01]  /*2f70*/  LDCU.64 UR18, c[0x0][0x3e0] ;  /* 0x00007c00ff1277ac */ /* 0x000e620008000a00 */
[----:B------:R-:W-:Y:S01]  /*2f80*/  FADD.FTZ R11, R11, -UR5 ;  /* 0x800000050b0b7e21 */ /* 0x000fe20008010000 */
[----:B------:R-:W-:Y:S01]  /*2f90*/  MOV R4, R6 ;  /* 0x0000000600047202 */ /* 0x000fe20000000f00 */
[----:B------:R-:W-:Y:S01]  /*2fa0*/  FADD.FTZ R21, R21, -UR5 ;  /* 0x8000000515157e21 */ /* 0x000fe20008010000 */
[----:B------:R-:W2:Y:S01]  /*2fb0*/  LDCU.64 UR22, c[0x0][0x380] ;  /* 0x00007000ff1677ac */ /* 0x000ea20008000a00 */
[----:B0-----:R-:W-:Y:S02]  /*2fc0*/  IMAD.MOV.U32 R5, RZ, RZ, R9 ;  /* 0x000000ffff057224 */ /* 0x001fe400078e0009 */
        /* <DEDUP_REMOVED lines=9> */
[----:B------:R-:W-:Y:S02]  /*3060*/  F2FP.F16.F32.PACK_AB R3, R22, R3 ;  /* 0x000000031603723e */ /* 0x000fe400000000ff */
[----:B------:R-:W-:-:S05]  /*3070*/  LEA.HI.X R11, R4, UR23, R11, 0x1, P2 ;  /* 0x00000017040b7c11 */ /* 0x000fca00090f0c0b */
[----:B------:R1:W-:Y:S02]  /*3080*/  STG.E desc[UR24][R10.64], R3 ;  /* 0x000000030a007986 */ /* 0x0003e4000c101918 */
.L_x_2750:
[----:B------:R-:W-:Y:S05]  /*3090*/  BSYNC.RECONVERGENT B1 ;  /* 0x0000000000017941 */ /* 0x000fea0003800200 */
.L_x_2749:
        /* <DEDUP_REMOVED lines=13> */
[----:B------:R-:W-:Y:S01]  /*3170*/  F2FP.F16.F32.PACK_AB R3, R16, R3 ;  /* 0x000000031003723e */ /* 0x000fe200000000ff */
[----:B------:R-:W-:-:S04]  /*3180*/  IMAD.WIDE.U32 R4, R18, UR18, R4 ;  /* 0x0000001212047c25 */ /* 0x000fc8000f8e0004 */
[----:B------:R-:W-:Y:S01]  /*3190*/  IMAD R25, R18, UR19, R25 ;  /* 0x0000001312197c24 */ /* 0x000fe2000f8e0219 */
[----:B0-----:R-:W-:-:S04]  /*31a0*/  LEA R10, P2, R4, UR22, 0x1 ;  /* 0x00000016040a7c11 */ /* 0x001fc8000f8408ff */
[----:B------:R-:W-:-:S04]  /*31b0*/  IADD3 R25, PT, PT, R5, R25, RZ ;  /* 0x0000001905197210 */ /* 0x000fc80007ffe0ff */
[----:B------:R-:W-:-:S05]  /*31c0*/  LEA.HI.X R11, R4, UR23, R25, 0x1, P2 ;  /* 0x00000017040b7c11 */ /* 0x000fca00090f0c19 */
[----:B------:R2:W-:Y:S02]  /*31d0*/  STG.E desc[UR24][R10.64], R3 ;  /* 0x000000030a007986 */ /* 0x0005e4000c101918 */
.L_x_2752:
[----:B------:R-:W-:Y:S05]  /*31e0*/  BSYNC.RECONVERGENT B1 ;  /* 0x0000000000017941 */ /* 0x000fea0003800200 */
.L_x_2751:
        /* <DEDUP_REMOVED lines=10> */
[----:B------:R-:W-:Y:S01]  /*3290*/  F2FP.F16.F32.PACK_AB R3, R8, R3 ;  /* 0x000000030803723e */ /* 0x000fe200000000ff */
        /* <DEDUP_REMOVED lines=8> */
.L_x_2738:
        /* <DEDUP_REMOVED lines=26> */
[----:B------:R-:W-:Y:S02]  /*34c0*/  F2FP.F16.F32.PACK_AB R18, R18, R22 ;  /* 0x000000161212723e */ /* 0x000fe400000000ff */
[----:B------:R-:W-:-:S05]  /*34d0*/  MOV R22, R6 ;  /* 0x0000000600167202 */ /* 0x000fca0000000f00 */
[----:B------:R-:W-:-:S05]  /*34e0*/  IMAD.WIDE.U32 R22, R0, UR18, R22 ;  /* 0x0000001200167c25 */ /* 0x000fca000f8e0016 */
[----:B------:R-:W-:Y:S02]  /*34f0*/  IADD3 R23, PT, PT, R23, R24, RZ ;  /* 0x0000001817177210 */ /* 0x000fe40007ffe0ff */
[----:B--2---:R-:W-:-:S04]  /*3500*/  LEA R24, P2, R22, UR20, 0x1 ;  /* 0x0000001416187c11 */ /* 0x004fc8000f8408ff */
[----:B------:R-:W-:-:S05]  /*3510*/  LEA.HI.X R25, R22, UR21, R23, 0x1, P2 ;  /* 0x0000001516197c11 */ /* 0x000fca00090f0c17 */
[----:B------:R0:W-:Y:S04]  /*3520*/  STG.E desc[UR24][R24.64], R18 ;  /* 0x0000001218007986 */ /* 0x0001e8000c101918 */
.L_x_2755:
[----:B------:R-:W-:Y:S05]  /*3530*/  BSYNC.RECONVERGENT B1 ;  /* 0x0000000000017941 */ /* 0x000fea0003800200 */
.L_x_2754:
        /* <DEDUP_REMOVED lines=22> */
[----:B------:R-:W-:-:S05]  /*36a0*/  IMAD.WIDE.U32 R22, R30, UR18, R22 ;  /* 0x000000121e167c25 */ /* 0x000fca000f8e0016 */
[----:B------:R-:W-:Y:S01]  /*36b0*/  IADD3 R25, PT, PT, R23, R25, RZ ;  /* 0x0000001917197210 */ /* 0x000fe20007ffe0ff */
[----:B--2---:R-:W-:Y:S01]  /*36c0*/  FMUL.FTZ R3, R3, R24 ;  /* 0x0000001803037220 */ /* 0x004fe20000410000 */
[----:B0-----:R-:W-:-:S04]  /*36d0*/  LEA R24, P1, R22, UR20, 0x1 ;  /* 0x0000001416187c11 */ /* 0x001fc8000f8208ff */
[----:B------:R-:W-:Y:S01]  /*36e0*/  LEA.HI.X R25, R22, UR21, R25, 0x1, P1 ;  /* 0x0000001516197c11 */ /* 0x000fe200088f0c19 */
[----:B-1----:R-:W-:-:S05]  /*36f0*/  FMUL.FTZ R18, R18, R27 ;  /* 0x0000001b12127220 */ /* 0x002fca0000410000 */
[----:B------:R-:W-:-:S05]  /*3700*/  F2FP.F16.F32.PACK_AB R3, R18, R3 ;  /* 0x000000031203723e */ /* 0x000fca00000000ff */
[----:B------:R2:W-:Y:S02]  /*3710*/  STG.E desc[UR24][R24.64], R3 ;  /* 0x0000000318007986 */ /* 0x0005e4000c101918 */
.L_x_2757:
[----:B------:R-:W-:Y:S05]  /*3720*/  BSYNC.RECONVERGENT B1 ;  /* 0x0000000000017941 */ /* 0x000fea0003800200 */
.L_x_2756:
        /* <DEDUP_REMOVED lines=32> */
[----:B------:R-:W-:Y:S01]  /*3930*/  F2FP.F16.F32.PACK_AB R3, R4, R3 ;  /* 0x000000030403723e */ /* 0x000fe200000000ff */
[----:B------:R-:W-:-:S05]  /*3940*/  IMAD.WIDE.U32 R22, R24, UR18, R22 ;  /* 0x0000001218167c25 */ /* 0x000fca000f8e0016 */
[----:B------:R-:W-:Y:S02]  /*3950*/  IADD3 R25, PT, PT, R23, R25, RZ ;  /* 0x0000001917197210 */ /* 0x000fe40007ffe0ff */
[----:B--2---:R-:W-:-:S04]  /*3960*/  LEA R24, P1, R22, UR20, 0x1 ;  /* 0x0000001416187c11 */ /* 0x004fc8000f8208ff */
[----:B------:R-:W-:-:S05]  /*3970*/  LEA.HI.X R25, R22, UR21, R25, 0x1, P1 ;  /* 0x0000001516197c11 */ /* 0x000fca00088f0c19 */
[----:B------:R0:W-:Y:S04]  /*3980*/  STG.E desc[UR24][R24.64], R3 ;  /* 0x0000000318007986 */ /* 0x0001e8000c101918 */
.L_x_2759:
[----:B------:R-:W-:Y:S05]  /*3990*/  BSYNC.RECONVERGENT B1 ;  /* 0x0000000000017941 */ /* 0x000fea0003800200 */
.L_x_2758:
        /* <DEDUP_REMOVED lines=24> */
[----:B------:R-:W-:-:S03]  /*3b20*/  IADD3 R27, PT, PT, R5, R27, RZ ;  /* 0x0000001b051b7210 */ /* 0x000fc60007ffe0ff */
[----:B------:R-:W0:Y:S01]  /*3b30*/  MUFU.RCP R23, R29 ;  /* 0x0000001d00177308 */ /* 0x000e220000001000 */
[----:B-1----:R-:W-:Y:S01]  /*3b40*/  FMUL.FTZ R28, R28, R22 ;  /* 0x000000161c1c7220 */ /* 0x002fe20000410000 */
[----:B--2---:R-:W-:Y:S01]  /*3b50*/  LEA R22, P1, R4, UR20, 0x1 ;  /* 0x0000001404167c11 */ /* 0x004fe2000f8208ff */
[----:B0-----:R-:W-:-:S03]  /*3b60*/  FMUL.FTZ R25, R25, R23 ;  /* 0x0000001719197220 */ /* 0x001fc60000410000 */
[----:B------:R-:W-:Y:S02]  /*3b70*/  LEA.HI.X R23, R4, UR21, R27, 0x1, P1 ;  /* 0x0000001504177c11 */ /* 0x000fe400088f0c1b */
[----:B------:R-:W-:-:S05]  /*3b80*/  F2FP.F16.F32.PACK_AB R25, R25, R28 ;  /* 0x0000001c1919723e */ /* 0x000fca00000000ff */
[----:B------:R0:W-:Y:S02]  /*3b90*/  STG.E desc[UR24][R22.64], R25 ;  /* 0x0000001916007986 */ /* 0x0001e4000c101918 */
.L_x_2761:
[----:B------:R-:W-:Y:S05]  /*3ba0*/  BSYNC.RECONVERGENT B1 ;  /* 0x0000000000017941 */ /* 0x000fea0003800200 */
.L_x_2760:
        /* <DEDUP_REMOVED lines=42> */
[----:B------:R-:W-:-:S05]  /*3e50*/  F2FP.F16.F32.PACK_AB R23, R26, R10 ;  /* 0x0000000a1a17723e */ /* 0x000fca00000000ff */
[----:B------:R0:W-:Y:S02]  /*3e60*/  STG.E desc[UR24][R24.64], R23 ;  /* 0x0000001718007986 */ /* 0x0001e4000c101918 */
.L_x_2763:
[----:B------:R-:W-:Y:S05]  /*3e70*/  BSYNC.RECONVERGENT B1 ;  /* 0x0000000000017941 */ /* 0x000fea0003800200 */
.L_x_2762:
        /* <DEDUP_REMOVED lines=28> */
[----:B------:R-:W-:-:S05]  /*4040*/  F2FP.F16.F32.PACK_AB R3, R26, R3 ;  /* 0x000000031a03723e */ /* 0x000fca00000000ff */
[----:B------:R2:W-:Y:S02]  /*4050*/  STG.E desc[UR24][R22.64], R3 ;  /* 0x0000000316007986 */ /* 0x0005e4000c101918 */
.L_x_2765:
[----:B------:R-:W-:Y:S05]  /*4060*/  BSYNC.RECONVERGENT B1 ;  /* 0x0000000000017941 */ /* 0x000fea0003800200 */
.L_x_2764:
        /* <DEDUP_REMOVED lines=28> */
[----:B------:R-:W-:-:S05]  /*4230*/  F2FP.F16.F32.PACK_AB R3, R3, R16 ;  /* 0x000000100303723e */ /* 0x000fca00000000ff */
[----:B------:R3:W-:Y:S02]  /*4240*/  STG.E desc[UR24][R20.64], R3 ;  /* 0x0000000314007986 */ /* 0x0007e4000c101918 */
.L_x_2767:
[----:B------:R-:W-:Y:S05]  /*4250*/  BSYNC.RECONVERGENT B1 ;  /* 0x0000000000017941 */ /* 0x000fea0003800200 */
.L_x_2766:
        /* <DEDUP_REMOVED lines=26> */
[----:B------:R-:W-:-:S05]  /*4400*/  F2FP.F16.F32.PACK_AB R3, R12, R3 ;  /* 0x000000030c03723e */ /* 0x000fca00000000ff */
[----:B------:R4:W-:Y:S02]  /*4410*/  STG.E desc[UR24][R4.64], R3 ;  /* 0x0000000304007986 */ /* 0x0009e4000c101918 */
.L_x_2753:
[----:B------:R-:W-:Y:S05]  /*4420*/  BSYNC.RECONVERGENT B0 ;  /* 0x0000000000007941 */ /* 0x000fea0003800200 */
.L_x_2737:
[----:B------:R-:W-:Y:S02]  /*4430*/  UIADD3 UR8, UPT, UPT, UR30, UR8, URZ ;  /* 0x000000081e087290 */ /* 0x000fe4000fffe0ff */
[----:B------:R-:W-:Y:S02]  /*4440*/  UIADD3 UR4, UPT, UPT, UR4, 0x1, URZ ;  /* 0x0000000104047890 */ /* 0x000fe4000fffe0ff */
[----:B------:R-:W-:-:S09]  /*4450*/  UISETP.GE.AND UP1, UPT, UR8, UR7, UPT ;  /* 0x000000070800728c */ /* 0x000fd2000bf26270 */
[----:B------:R-:W-:Y:S05]  /*4460*/  BRA.U !UP1, `(.L_x_2768) ;  /* 0xffffffbd09b87547 */ /* 0x000fea000b83ffff */
[----:B------:R-:W-:Y:S05]  /*4470*/  EXIT ;  /* 0x000000000000794d */ /* 0x000fea0003800000 */
.L_x_2769:
        /* <DEDUP_REMOVED lines=16> */
.L_x_4928:


//--------------------- .text._Z35group_norm_nhwc_fwd_one_pass_kernelI11Fp16IOFp32WLi128ELi120ELi480EEv26Group_norm_nhwc_fwd_params --------------------------
	.section	.text._Z35group_norm_nhwc_fwd_one_pass_kernelI11Fp16IOFp32WLi128ELi120ELi480EEv26Group_norm_nhwc_fwd_params,"ax",@progbits
	.align	128
        .global         _Z35group_norm_nhwc_fwd_one_pass_kernelI11Fp16IOFp32WLi128ELi120ELi480EEv26Group_norm_nhwc_fwd_params
        .type           _Z35group_norm_nhwc_fwd_one_pass_kernelI11Fp16IOFp32WLi128ELi120ELi480EEv26Group_norm_nhwc_fwd_params,@function
        .size           _Z35group_norm_nhwc_fwd_one_pass_kernelI11Fp16IOFp32WLi128ELi120ELi480EEv26Group_norm_nhwc_fwd_params,(.L_x_4929 - _Z35group_norm_nhwc_fwd_one_pass_kernelI11Fp16IOFp32WLi128ELi120ELi480EEv26Group_norm_nhwc_fwd_params)
        .other          _Z35group_norm_nhwc_fwd_one_pass_kernelI11Fp16IOFp32WLi128ELi120ELi480EEv26Group_norm_nhwc_fwd_params,@"STO_CUDA_ENTRY STV_DEFAULT"
_Z35group_norm_nhwc_fwd_one_pass_kernelI11Fp16IOFp32WLi128ELi120ELi480EEv26Group_norm_nhwc_fwd_params:
.text._Z35group_norm_nhwc_fwd_one_pass_kernelI11Fp16IOFp32WLi128ELi120ELi480EEv26Group_norm_nhwc_fwd_params:
        /* <DEDUP_REMOVED lines=61> */
.L_x_2845:
[----:B01-34-:R-:W0:Y:S01]  /*03d0*/  LDC R43, c[0x0][0x3f8] ;  /* 0x0000fe00ff2b7b82 */ /* 0x01be220000000800 */
[----:B------:R-:W1:Y:S01]  /*03e0*/  LDCU.64 UR4, c[0x0][0x3e8] ;  /* 0x00007d00ff0477ac */ /* 0x000e620008000a00 */
[----:B------:R-:W-:Y:S02]  /*03f0*/  LOP3.LUT R103, R14, 0xffff, RZ, 0xc0, !PT ;  /* 0x0000ffff0e677812 */ /* 0x000fe400078ec0ff */
[----:B------:R-:W-:Y:S01]  /*0400*/  MOV R69, RZ ;  /* 0x000000ff00457202 */ /* 0x000fe20000000f00 */
[----:B------:R-:W2:Y:S01]  /*0410*/  LDCU.64 UR8, c[0x0][0x3f0] ;  /* 0x00007e00ff0877ac */ /* 0x000ea20008000a00 */
[----:B-1----:R-:W-:-:S04]  /*0420*/  ISETP.GE.U32.AND P5, PT, R92, UR4, PT ;  /* 0x000000045c007c0c */ /* 0x002fc8000bfa6070 */
[----:B------:R-:W-:Y:S02]  /*0430*/  ISETP.GE.AND.EX P5, PT, R15, UR5, PT, P5 ;  /* 0x000000050f007c0c */ /* 0x000fe4000bfa6350 */
[----:B0----5:R-:W-:Y:S02]  /*0440*/  IABS R39, R43 ;  /* 0x0000002b00277213 */ /* 0x021fe40000000000 */
[----:B------:R-:W-:Y:S02]  /*0450*/  ISETP.NE.AND P3, PT, R43, RZ, PT ;  /* 0x000000ff2b00720c */ /* 0x000fe40003f65270 */
        /* <DEDUP_REMOVED lines=16> */
[----:B------:R-:W-:Y:S01]  /*0560*/  LOP3.LUT R16, R8, R43, RZ, 0x3c, !PT ;  /* 0x0000002b08107212 */ /* 0x000fe200078e3cff */
[----:B------:R-:W0:Y:S01]  /*0570*/  @!P5 LDC.64 R38, c[0x0][0x3e0] ;  /* 0x0000f800ff26db82 */ /* 0x000e220000000a00 */
[----:B------:R-:W-:Y:S02]  /*0580*/  ISETP.GE.U32.AND P2, PT, R94, UR4, PT ;  /* 0x000000045e007c0c */ /* 0x000fe4000bf46070 */
[----:B------:R-:W-:-:S02]  /*0590*/  ISETP.GE.AND P4, PT, R16, RZ, PT ;  /* 0x000000ff1000720c */ /* 0x000fc40003f86270 */
[----:B------:R-:W-:-:S05]  /*05a0*/  ISETP.GE.AND.EX P2, PT, R13, UR5, PT, P2 ;  /* 0x000000050d007c0c */ /* 0x000fca000bf46320 */
[----:B------:R-:W-:Y:S02]  /*05b0*/  @P1 IADD3 R37, PT, PT, R37, 0x1, RZ ;  /* 0x0000000125251810 */ /* 0x000fe40007ffe0ff */
[----:B------:R-:W-:Y:S02]  /*05c0*/  ISETP.GE.U32.AND P1, PT, R90, UR4, PT ;  /* 0x000000045a007c0c */ /* 0x000fe4000bf26070 */
[----:B------:R-:W-:Y:S02]  /*05d0*/  MOV R41, R37 ;  /* 0x0000002500297202 */ /* 0x000fe40000000f00 */
[----:B------:R-:W-:Y:S02]  /*05e0*/  ISETP.GE.AND.EX P1, PT, R17, UR5, PT, P1 ;  /* 0x0000000511007c0c */ /* 0x000fe4000bf26310 */
[----:B------:R-:W-:Y:S01]  /*05f0*/  @!P4 IADD3 R41, PT, PT, -R41, RZ, RZ ;  /* 0x000000ff2929c210 */ /* 0x000fe20007ffe1ff */
[----:B------:R-:W1:Y:S01]  /*0600*/  @!P2 LDC.64 R46, c[0x0][0x3e0] ;  /* 0x0000f800ff2eab82 */ /* 0x000e620000000a00 */
[----:B------:R-:W-:-:S02]  /*0610*/  @!P3 LOP3.LUT R41, RZ, R43, RZ, 0x33, !PT ;  /* 0x0000002bff29b212 */ /* 0x000fc400078e33ff */
[----:B------:R-:W-:Y:S02]  /*0620*/  ISETP.GE.U32.AND P4, PT, R86, UR4, PT ;  /* 0x0000000456007c0c */ /* 0x000fe4000bf86070 */
[----:B------:R-:W-:Y:S02]  /*0630*/  IADD3 R37, PT, PT, -R41, RZ, RZ ;  /* 0x000000ff29257210 */ /* 0x000fe40007ffe1ff */
[----:B------:R-:W-:Y:S02]  /*0640*/  SHF.R.S32.HI R16, RZ, 0x1f, R41 ;  /* 0x0000001fff107819 */ /* 0x000fe40000011429 */
[----:B------:R-:W-:Y:S01]  /*0650*/  ISETP.GE.AND.EX P4, PT, R21, UR5, PT, P4 ;  /* 0x0000000515007c0c */ /* 0x000fe2000bf86340 */
[----:B------:R-:W-:Y:S02]  /*0660*/  IMAD R98, R43, R37, R8 ;  /* 0x000000252b627224 */ /* 0x000fe400078e0208 */
[----:B------:R-:W3:Y:S01]  /*0670*/  @!P2 LDC.64 R36, c[0x0][0x390] ;  /* 0x0000e400ff24ab82 */ /* 0x000ee20000000a00 */
[----:B--2---:R-:W-:-:S02]  /*0680*/  IMAD R16, R16, UR8, RZ ;  /* 0x0000000810107c24 */ /* 0x004fc4000f8e02ff */
[----:B------:R-:W-:Y:S02]  /*0690*/  IMAD R98, R98, 0x78, RZ ;  /* 0x0000007862627824 */ /* 0x000fe400078e02ff */
[----:B------:R-:W-:-:S03]  /*06a0*/  IMAD R101, R41, UR9, R16 ;  /* 0x0000000929657c24 */ /* 0x000fc6000f8e0210 */
[C---:B------:R-:W-:Y:S01]  /*06b0*/  IADD3 R102, P3, PT, R98.reuse, R103, RZ ;  /* 0x0000006762667210 */ /* 0x040fe20007f7e0ff */
[----:B------:R-:W2:Y:S03]  /*06c0*/  @!P5 LDC.64 R42, c[0x0][0x390] ;  /* 0x0000e400ff2adb82 */ /* 0x000ea60000000a00 */
[----:B------:R-:W-:Y:S01]  /*06d0*/  LEA.HI.X.SX32 R103, R98, RZ, 0x1, P3 ;  /* 0x000000ff62677211 */ /* 0x000fe200018f0eff */
[----:B-1----:R-:W-:Y:S01]  /*06e0*/  @!P2 IMAD R16, R13, R46, RZ ;  /* 0x0000002e0d10a224 */ /* 0x002fe200078e02ff */
[----:B------:R-:W-:Y:S01]  /*06f0*/  ISETP.GE.U32.AND P3, PT, R88, UR4, PT ;  /* 0x0000000458007c0c */ /* 0x000fe2000bf66070 */
[----:B------:R-:W-:-:S03]  /*0700*/  IMAD.WIDE.U32 R102, R41, UR8, R102 ;  /* 0x0000000829667c25 */ /* 0x000fc6000f8e0066 */
[----:B------:R-:W-:Y:S01]  /*0710*/  ISETP.GE.AND.EX P3, PT, R19, UR5, PT, P3 ;  /* 0x0000000513007c0c */ /* 0x000fe2000bf66330 */
[----:B------:R-:W1:Y:S01]  /*0720*/  @!P1 LDC.64 R40, c[0x0][0x3e0] ;  /* 0x0000f800ff289b82 */ /* 0x000e620000000a00 */
[----:B------:R-:W-:Y:S01]  /*0730*/  @!P2 IMAD R47, R94, R47, R16 ;  /* 0x0000002f5e2fa224 */ /* 0x000fe200078e0210 */
[----:B------:R-:W-:Y:S01]  /*0740*/  IADD3 R101, PT, PT, R103, R101, RZ ;  /* 0x0000006567657210 */ /* 0x000fe20007ffe0ff */
[----:B0-----:R-:W-:Y:S01]  /*0750*/  @!P5 IMAD R16, R15, R38, RZ ;  /* 0x000000260f10d224 */ /* 0x001fe200078e02ff */
[-C--:B------:R-:W-:Y:S02]  /*0760*/  @!P2 MOV R100, R102.reuse ;  /* 0x000000660064a202 */ /* 0x080fe40000000f00 */
[----:B------:R-:W-:Y:S01]  /*0770*/  @!P5 MOV R50, R102 ;  /* 0x000000660032d202 */ /* 0x000fe20000000f00 */
[----:B------:R-:W-:Y:S01]  /*0780*/  @!P5 IMAD R53, R92, R39, R16 ;  /* 0x000000275c35d224 */ /* 0x000fe200078e0210 */
[----:B------:R-:W-:Y:S01]  /*0790*/  @!P5 MOV R51, R101 ;  /* 0x000000650033d202 */ /* 0x000fe20000000f00 */
[----:B------:R-:W-:-:S04]  /*07a0*/  @!P2 IMAD.WIDE.U32 R44, R94, R46, R100 ;  /* 0x0000002e5e2ca225 */ /* 0x000fc800078e0064 */
[----:B------:R-:W-:Y:S01]  /*07b0*/  @!P5 IMAD.WIDE.U32 R50, R92, R38, R50 ;  /* 0x000000265c32d225 */ /* 0x000fe200078e0032 */
[----:B------:R-:W-:Y:S01]  /*07c0*/  @!P2 IADD3 R16, PT, PT, R45, R47, RZ ;  /* 0x0000002f2d10a210 */ /* 0x000fe20007ffe0ff */
[----:B------:R-:W0:Y:S01]  /*07d0*/  @!P3 LDC.64 R38, c[0x0][0x3e0] ;  /* 0x0000f800ff26bb82 */ /* 0x000e220000000a00 */
[----:B---3--:R-:W-:-:S04]  /*07e0*/  @!P2 LEA R48, P6, R44, R36, 0x1 ;  /* 0x000000242c30a211 */ /* 0x008fc800078c08ff */
[----:B------:R-:W-:Y:S02]  /*07f0*/  @!P2 LEA.HI.X R49, R44, R37, R16, 0x1, P6 ;  /* 0x000000252c31a211 */ /* 0x000fe400030f0c10 */
[----:B------:R-:W-:Y:S01]  /*0800*/  @!P5 IADD3 R16, PT, PT, R51, R53, RZ ;  /* 0x000000353310d210 */ /* 0x000fe20007ffe0ff */
[----:B------:R-:W3:Y:S01]  /*0810*/  @!P1 LDC.64 R46, c[0x0][0x390] ;  /* 0x0000e400ff2e9b82 */ /* 0x000ee20000000a00 */
[C---:B--2---:R-:W-:Y:S01]  /*0820*/  @!P5 LEA R42, P6, R50.reuse, R42, 0x1 ;  /* 0x0000002a322ad211 */ /* 0x044fe200078c08ff */
[----:B-1----:R-:W-:Y:S01]  /*0830*/  @!P1 IMAD R18, R17, R40, RZ ;  /* 0x0000002811129224 */ /* 0x002fe200078e02ff */
[----:B------:R-:W-:Y:S01]  /*0840*/  MOV R71, RZ ;  /* 0x000000ff00477202 */ /* 0x000fe20000000f00 */
[----:B------:R-:W2:Y:S01]  /*0850*/  @!P2 LDG.E R69, desc[UR6][R48.64] ;  /* 0x000000063045a981 */ /* 0x000ea2000c1e1900 */
[----:B------:R-:W-:-:S03]  /*0860*/  @!P5 LEA.HI.X R43, R50, R43, R16, 0x1, P6 ;  /* 0x0000002b322bd211 */ /* 0x000fc600030f0c10 */
[----:B------:R-:W1:Y:S01]  /*0870*/  @!P4 LDC.64 R36, c[0x0][0x3e0] ;  /* 0x0000f800ff24cb82 */ /* 0x000e620000000a00 */
[----:B------:R-:W-:Y:S02]  /*0880*/  @!P1 MOV R50, R102 ;  /* 0x0000006600329202 */ /* 0x000fe40000000f00 */
[----:B------:R-:W-:Y:S01]  /*0890*/  @!P1 MOV R51, R101 ;  /* 0x0000006500339202 */ /* 0x000fe20000000f00 */
[----:B------:R-:W-:Y:S01]  /*08a0*/  @!P1 IMAD R53, R90, R41, R18 ;  /* 0x000000295a359224 */ /* 0x000fe200078e0212 */
[----:B------:R-:W-:Y:S01]  /*08b0*/  ISETP.GE.U32.AND P6, PT, R84, UR4, PT ;  /* 0x0000000454007c0c */ /* 0x000fe2000bfc6070 */
[----:B------:R4:W5:Y:S02]  /*08c0*/  @!P5 LDG.E R71, desc[UR6][R42.64] ;  /* 0x000000062a47d981 */ /* 0x000964000c1e1900 */
[----:B------:R-:W1:Y:S01]  /*08d0*/  @!P3 LDC.64 R44, c[0x0][0x390] ;  /* 0x0000e400ff2cbb82 */ /* 0x000e620000000a00 */
[----:B------:R-:W-:Y:S01]  /*08e0*/  @!P1 IMAD.WIDE.U32 R50, R90, R40, R50 ;  /* 0x000000285a329225 */ /* 0x000fe200078e0032 */
[----:B------:R-:W-:-:S02]  /*08f0*/  ISETP.GE.AND.EX P5, PT, R23, UR5, PT, P6 ;  /* 0x0000000517007c0c */ /* 0x000fc4000bfa6360 */
[----:B------:R-:W-:Y:S02]  /*0900*/  ISETP.GE.U32.AND P2, PT, R82, UR4, PT ;  /* 0x0000000452007c0c */ /* 0x000fe4000bf46070 */
[----:B------:R-:W-:Y:S02]  /*0910*/  @!P1 IADD3 R16, PT, PT, R51, R53, RZ ;  /* 0x0000003533109210 */ /* 0x000fe40007ffe0ff */
[C---:B---3--:R-:W-:Y:S01]  /*0920*/  @!P1 LEA R46, P6, R50.reuse, R46, 0x1 ;  /* 0x0000002e322e9211 */ /* 0x048fe200078c08ff */
[----:B------:R-:W3:Y:S01]  /*0930*/  @!P4 LDC.64 R40, c[0x0][0x390] ;  /* 0x0000e400ff28cb82 */ /* 0x000ee20000000a00 */
[----:B------:R-:W-:Y:S02]  /*0940*/  ISETP.GE.AND.EX P2, PT, R25, UR5, PT, P2 ;  /* 0x0000000519007c0c */ /* 0x000fe4000bf46320 */
[----:B------:R-:W-:Y:S01]  /*0950*/  @!P1 LEA.HI.X R47, R50, R47, R16, 0x1, P6 ;  /* 0x0000002f322f9211 */ /* 0x000fe200030f0c10 */
[----:B0-----:R-:W-:Y:S01]  /*0960*/  @!P3 IMAD R18, R19, R38, RZ ;  /* 0x000000261312b224 */ /* 0x001fe200078e02ff */
[----:B------:R-:W-:-:S02]  /*0970*/  @!P3 MOV R50, R102 ;  /* 0x000000660032b202 */ /* 0x000fc40000000f00 */
[----:B------:R-:W-:Y:S01]  /*0980*/  @!P3 MOV R51, R101 ;  /* 0x000000650033b202 */ /* 0x000fe20000000f00 */
[----:B----4-:R-:W0:Y:S01]  /*0990*/  @!P5 LDC.64 R42, c[0x0][0x3e0] ;  /* 0x0000f800ff2adb82 */ /* 0x010e220000000a00 */
[C---:B------:R-:W-:Y:S02]  /*09a0*/  @!P3 IMAD R49, R88.reuse, R39, R18 ;  /* 0x000000275831b224 */ /* 0x040fe400078e0212 */
[----:B-1----:R-:W-:Y:S02]  /*09b0*/  @!P4 IMAD R16, R21, R36, RZ ;  /* 0x000000241510c224 */ /* 0x002fe400078e02ff */
[----:B------:R-:W-:Y:S01]  /*09c0*/  @!P3 IMAD.WIDE.U32 R50, R88, R38, R50 ;  /* 0x000000265832b225 */ /* 0x000fe200078e0032 */
[----:B------:R-:W-:Y:S02]  /*09d0*/  MOV R73, RZ ;  /* 0x000000ff00497202 */ /* 0x000fe40000000f00 */
[----:B------:R-:W1:Y:S01]  /*09e0*/  @!P2 LDC.64 R38, c[0x0][0x3e0] ;  /* 0x0000f800ff26ab82 */ /* 0x000e620000000a00 */
[----:B------:R-:W-:Y:S01]  /*09f0*/  @!P4 IMAD R55, R86, R37, R16 ;  /* 0x000000255637c224 */ /* 0x000fe200078e0210 */
[----:B------:R-:W-:-:S02]  /*0a00*/  @!P3 IADD3 R16, PT, PT, R51, R49, RZ ;  /* 0x000000313310b210 */ /* 0x000fc40007ffe0ff */
[C---:B------:R-:W-:Y:S01]  /*0a10*/  @!P3 LEA R48, P6, R50.reuse, R44, 0x1 ;  /* 0x0000002c3230b211 */ /* 0x040fe200078c08ff */
[----:B------:R4:W5:Y:S01]  /*0a20*/  @!P1 LDG.E R73, desc[UR6][R46.64] ;  /* 0x000000062e499981 */ /* 0x000962000c1e1900 */
[----:B------:R-:W-:Y:S02]  /*0a30*/  @!P4 MOV R52, R102 ;  /* 0x000000660034c202 */ /* 0x000fe40000000f00 */
[----:B------:R-:W-:Y:S02]  /*0a40*/  @!P4 MOV R53, R101 ;  /* 0x000000650035c202 */ /* 0x000fe40000000f00 */
[----:B------:R-:W-:Y:S02]  /*0a50*/  MOV R75, RZ ;  /* 0x000000ff004b7202 */ /* 0x000fe40000000f00 */
[----:B------:R-:W-:Y:S01]  /*0a60*/  @!P3 LEA.HI.X R49, R50, R45, R16, 0x1, P6 ;  /* 0x0000002d3231b211 */ /* 0x000fe200030f0c10 */
[----:B------:R-:W-:Y:S01]  /*0a70*/  @!P4 IMAD.WIDE.U32 R36, R86, R36, R52 ;  /* 0x000000245624c225 */ /* 0x000fe200078e0034 */
[----:B------:R-:W1:Y:S01]  /*0a80*/  @!P5 LDC.64 R44, c[0x0][0x390] ;  /* 0x0000e400ff2cdb82 */ /* 0x000e620000000a00 */
[----:B------:R-:W-:-:S02]  /*0a90*/  ISETP.GE.U32.AND P1, PT, R80, UR4, PT ;  /* 0x0000000450007c0c */ /* 0x000fc4000bf26070 */
[----:B------:R-:W5:Y:S01]  /*0aa0*/  @!P3 LDG.E R75, desc[UR6][R48.64] ;  /* 0x00000006304bb981 */ /* 0x000f62000c1e1900 */
[----:B------:R-:W-:Y:S02]  /*0ab0*/  ISETP.GE.U32.AND P3, PT, R96, UR4, PT ;  /* 0x0000000460007c0c */ /* 0x000fe4000bf66070 */
[----:B------:R-:W-:Y:S02]  /*0ac0*/  ISETP.GE.AND.EX P1, PT, R27, UR5, PT, P1 ;  /* 0x000000051b007c0c */ /* 0x000fe4000bf26310 */
[----:B------:R-:W-:Y:S01]  /*0ad0*/  @!P4 IADD3 R16, PT, PT, R37, R55, RZ ;  /* 0x000000372510c210 */ /* 0x000fe20007ffe0ff */
[----:B----4-:R-:W4:Y:S01]  /*0ae0*/  @!P2 LDC.64 R46, c[0x0][0x390] ;  /* 0x0000e400ff2eab82 */ /* 0x010f220000000a00 */
[----:B---3--:R-:W-:Y:S02]  /*0af0*/  @!P4 LEA R40, P6, R36, R40, 0x1 ;  /* 0x000000282428c211 */ /* 0x008fe400078c08ff */
[----:B------:R-:W-:Y:S02]  /*0b00*/  MOV R77, RZ ;  /* 0x000000ff004d7202 */ /* 0x000fe40000000f00 */
[----:B------:R-:W-:-:S02]  /*0b10*/  ISETP.GE.AND.EX P3, PT, R9, UR5, PT, P3 ;  /* 0x0000000509007c0c */ /* 0x000fc4000bf66330 */
[----:B------:R-:W-:Y:S01]  /*0b20*/  @!P4 LEA.HI.X R41, R36, R41, R16, 0x1, P6 ;  /* 0x000000292429c211 */ /* 0x000fe200030f0c10 */
[----:B0-----:R-:W-:Y:S01]  /*0b30*/  @!P5 IMAD R16, R23, R42, RZ ;  /* 0x0000002a1710d224 */ /* 0x001fe200078e02ff */
[----:B------:R-:W-:Y:S02]  /*0b40*/  @!P5 MOV R50, R102 ;  /* 0x000000660032d202 */ /* 0x000fe40000000f00 */
[----:B------:R-:W-:Y:S01]  /*0b50*/  @!P5 MOV R51, R101 ;  /* 0x000000650033d202 */ /* 0x000fe20000000f00 */
[----:B------:R0:W3:Y:S01]  /*0b60*/  @!P4 LDG.E R77, desc[UR6][R40.64] ;  /* 0x00000006284dc981 */ /* 0x0000e2000c1e1900 */
[----:B------:R-:W-:Y:S01]  /*0b70*/  ISETP.GE.U32.AND P4, PT, R78, UR4, PT ;  /* 0x000000044e007c0c */ /* 0x000fe2000bf86070 */
[C---:B------:R-:W-:Y:S02]  /*0b80*/  @!P5 IMAD R53, R84.reuse, R43, R16 ;  /* 0x0000002b5435d224 */ /* 0x040fe400078e0210 */
[----:B------:R-:W-:Y:S02]  /*0b90*/  @!P5 IMAD.WIDE.U32 R50, R84, R42, R50 ;  /* 0x0000002a5432d225 */ /* 0x000fe400078e0032 */
[----:B------:R-:W4:Y:S01]  /*0ba0*/  @!P1 LDC.64 R42, c[0x0][0x3e0] ;  /* 0x0000f800ff2a9b82 */ /* 0x000f220000000a00 */
[----:B------:R-:W-:Y:S01]  /*0bb0*/  ISETP.GE.AND.EX P4, PT, R29, UR5, PT, P4 ;  /* 0x000000051d007c0c */ /* 0x000fe2000bf86340 */
[----:B-1----:R-:W-:Y:S01]  /*0bc0*/  @!P2 IMAD R16, R25, R38, RZ ;  /* 0x000000261910a224 */ /* 0x002fe200078e02ff */
[----:B0-----:R-:W-:-:S02]  /*0bd0*/  @!P2 MOV R40, R102 ;  /* 0x000000660028a202 */ /* 0x001fc40000000f00 */
[----:B------:R-:W-:-:S03]  /*0be0*/  @!P2 MOV R41, R101 ;  /* 0x000000650029a202 */ /* 0x000fc60000000f00 */
[----:B------:R-:W0:Y:S01]  /*0bf0*/  @!P3 LDC.64 R36, c[0x0][0x3e0] ;  /* 0x0000f800ff24bb82 */ /* 0x000e220000000a00 */
[C---:B------:R-:W-:Y:S01]  /*0c00*/  @!P2 IMAD R55, R82.reuse, R39, R16 ;  /* 0x000000275237a224 */ /* 0x040fe200078e0210 */
[----:B------:R-:W-:Y:S01]  /*0c10*/  @!P5 IADD3 R16, PT, PT, R51, R53, RZ ;  /* 0x000000353310d210 */ /* 0x000fe20007ffe0ff */
[----:B------:R-:W-:Y:S01]  /*0c20*/  @!P2 IMAD.WIDE.U32 R38, R82, R38, R40 ;  /* 0x000000265226a225 */ /* 0x000fe200078e0028 */
[C---:B------:R-:W-:Y:S02]  /*0c30*/  @!P5 LEA R48, P6, R50.reuse, R44, 0x1 ;  /* 0x0000002c3230d211 */ /* 0x040fe400078c08ff */
[----:B------:R-:W-:Y:S02]  /*0c40*/  MOV R79, RZ ;  /* 0x000000ff004f7202 */ /* 0x000fe40000000f00 */
[----:B------:R-:W1:Y:S01]  /*0c50*/  @!P1 LDC.64 R40, c[0x0][0x390] ;  /* 0x0000e400ff289b82 */ /* 0x000e620000000a00 */
[----:B------:R-:W-:Y:S02]  /*0c60*/  @!P5 LEA.HI.X R49, R50, R45, R16, 0x1, P6 ;  /* 0x0000002d3231d211 */ /* 0x000fe400030f0c10 */
[----:B------:R-:W-:-:S02]  /*0c70*/  @!P2 IADD3 R16, PT, PT, R39, R55, RZ ;  /* 0x000000372710a210 */ /* 0x000fc40007ffe0ff */
[----:B----4-:R-:W-:Y:S01]  /*0c80*/  @!P2 LEA R50, P6, R38, R46, 0x1 ;  /* 0x0000002e2632a211 */ /* 0x010fe200078c08ff */
[----:B------:R4:W3:Y:S02]  /*0c90*/  @!P5 LDG.E R79, desc[UR6][R48.64] ;  /* 0x00000006304fd981 */ /* 0x0008e4000c1e1900 */
[----:B------:R-:W1:Y:S01]  /*0ca0*/  @!P4 LDC.64 R44, c[0x0][0x3e0] ;  /* 0x0000f800ff2ccb82 */ /* 0x000e620000000a00 */
[----:B------:R-:W-:Y:S02]  /*0cb0*/  ISETP.GE.U32.AND P5, PT, R76, UR4, PT ;  /* 0x000000044c007c0c */ /* 0x000fe4000bfa6070 */
[----:B------:R-:W-:Y:S02]  /*0cc0*/  @!P2 LEA.HI.X R51, R38, R47, R16, 0x1, P6 ;  /* 0x0000002f2633a211 */ /* 0x000fe400030f0c10 */
[----:B------:R-:W-:-:S03]  /*0cd0*/  ISETP.GE.AND.EX P5, PT, R31, UR5, PT, P5 ;  /* 0x000000051f007c0c */ /* 0x000fc6000bfa6350 */
[----:B------:R-:W1:Y:S01]  /*0ce0*/  @!P3 LDC.64 R46, c[0x0][0x390] ;  /* 0x0000e400ff2ebb82 */ /* 0x000e620000000a00 */
[----:B----4-:R-:W-:Y:S01]  /*0cf0*/  @!P1 MOV R48, R102 ;  /* 0x0000006600309202 */ /* 0x010fe20000000f00 */
[----:B------:R-:W-:Y:S01]  /*0d00*/  @!P1 IMAD R18, R27, R42, RZ ;  /* 0x0000002a1b129224 */ /* 0x000fe200078e02ff */
[----:B------:R-:W-:Y:S02]  /*0d10*/  @!P1 MOV R49, R101 ;  /* 0x0000006500319202 */ /* 0x000fe40000000f00 */
[----:B------:R-:W-:Y:S01]  /*0d20*/  MOV R81, RZ ;  /* 0x000000ff00517202 */ /* 0x000fe20000000f00 */
[----:B0-----:R-:W-:Y:S02]  /*0d30*/  @!P3 IMAD R16, R9, R36, RZ ;  /* 0x000000240910b224 */ /* 0x001fe400078e02ff */
[C---:B------:R-:W-:Y:S02]  /*0d40*/  @!P1 IMAD R55, R80.reuse, R43, R18 ;  /* 0x0000002b50379224 */ /* 0x040fe400078e0212 */
[----:B------:R-:W-:Y:S01]  /*0d50*/  @!P1 IMAD.WIDE.U32 R48, R80, R42, R48 ;  /* 0x0000002a50309225 */ /* 0x000fe200078e0030 */
[----:B------:R0:W4:Y:S01]  /*0d60*/  @!P2 LDG.E R81, desc[UR6][R50.64] ;  /* 0x000000063251a981 */ /* 0x000122000c1e1900 */
[----:B------:R-:W-:Y:S01]  /*0d70*/  ISETP.GE.U32.AND P2, PT, R74, UR4, PT ;  /* 0x000000044a007c0c */ /* 0x000fe2000bf46070 */
[----:B------:R-:W0:Y:S01]  /*0d80*/  @!P4 LDC.64 R42, c[0x0][0x390] ;  /* 0x0000e400ff2acb82 */ /* 0x000e220000000a00 */
[----:B------:R-:W-:Y:S01]  /*0d90*/  @!P3 IMAD R53, R96, R37, R16 ;  /* 0x000000256035b224 */ /* 0x000fe200078e0210 */
[----:B------:R-:W-:-:S02]  /*0da0*/  @!P1 IADD3 R16, PT, PT, R49, R55, RZ ;  /* 0x0000003731109210 */ /* 0x000fc40007ffe0ff */
[C---:B-1----:R-:W-:Y:S02]  /*0db0*/  @!P1 LEA R40, P6, R48.reuse, R40, 0x1 ;  /* 0x0000002830289211 */ /* 0x042fe400078c08ff */
[----:B------:R-:W-:Y:S02]  /*0dc0*/  ISETP.GE.AND.EX P2, PT, R33, UR5, PT, P2 ;  /* 0x0000000521007c0c */ /* 0x000fe4000bf46320 */
[----:B------:R-:W1:Y:S01]  /*0dd0*/  @!P5 LDC.64 R38, c[0x0][0x3e0] ;  /* 0x0000f800ff26db82 */ /* 0x000e620000000a00 */
[----:B0-----:R-:W-:Y:S02]  /*0de0*/  @!P3 MOV R50, R102 ;  /* 0x000000660032b202 */ /* 0x001fe40000000f00 */
[----:B------:R-:W-:Y:S02]  /*0df0*/  @!P3 MOV R51, R101 ;  /* 0x000000650033b202 */ /* 0x000fe40000000f00 */
[----:B------:R-:W-:Y:S01]  /*0e00*/  @!P1 LEA.HI.X R41, R48, R41, R16, 0x1, P6 ;  /* 0x0000002930299211 */ /* 0x000fe200030f0c10 */
[----:B------:R-:W-:Y:S01]  /*0e10*/  @!P4 IMAD R18, R29, R44, RZ ;  /* 0x0000002c1d12c224 */ /* 0x000fe200078e02ff */
[----:B------:R-:W-:Y:S01]  /*0e20*/  @!P4 MOV R48, R102 ;  /* 0x000000660030c202 */ /* 0x000fe20000000f00 */
[----:B------:R-:W-:Y:S01]  /*0e30*/  @!P3 IMAD.WIDE.U32 R36, R96, R36, R50 ;  /* 0x000000246024b225 */ /* 0x000fe200078e0032 */
[----:B------:R-:W-:-:S03]  /*0e40*/  @!P4 MOV R49, R101 ;  /* 0x000000650031c202 */ /* 0x000fc60000000f00 */
[C---:B------:R-:W-:Y:S01]  /*0e50*/  @!P4 IMAD R51, R78.reuse, R45, R18 ;  /* 0x0000002d4e33c224 */ /* 0x040fe200078e0212 */
[----:B------:R-:W-:Y:S01]  /*0e60*/  @!P3 IADD3 R16, PT, PT, R37, R53, RZ ;  /* 0x000000352510b210 */ /* 0x000fe20007ffe0ff */
[----:B------:R-:W-:Y:S01]  /*0e70*/  @!P4 IMAD.WIDE.U32 R48, R78, R44, R48 ;  /* 0x0000002c4e30c225 */ /* 0x000fe200078e0030 */
[C---:B------:R-:W-:Y:S01]  /*0e80*/  @!P3 LEA R46, P6, R36.reuse, R46, 0x1 ;  /* 0x0000002e242eb211 */ /* 0x040fe200078c08ff */
[----:B------:R-:W0:Y:S03]  /*0e90*/  @!P5 LDC.64 R44, c[0x0][0x390] ;  /* 0x0000e400ff2cdb82 */ /* 0x000e260000000a00 */
[----:B------:R-:W-:Y:S02]  /*0ea0*/  @!P3 LEA.HI.X R47, R36, R47, R16, 0x1, P6 ;  /* 0x0000002f242fb211 */ /* 0x000fe400030f0c10 */
[----:B------:R-:W-:-:S03]  /*0eb0*/  MOV R83, RZ ;  /* 0x000000ff00537202 */ /* 0x000fc60000000f00 */
[----:B------:R-:W0:Y:S01]  /*0ec0*/  @!P2 LDC.64 R36, c[0x0][0x3e0] ;  /* 0x0000f800ff24ab82 */ /* 0x000e220000000a00 */
[----:B------:R-:W-:Y:S01]  /*0ed0*/  @!P4 IADD3 R16, PT, PT, R49, R51, RZ ;  /* 0x000000333110c210 */ /* 0x000fe20007ffe0ff */
[----:B-1----:R-:W-:Y:S01]  /*0ee0*/  @!P5 IMAD R18, R31, R38, RZ ;  /* 0x000000261f12d224 */ /* 0x002fe200078e02ff */
[----:B------:R-:W-:Y:S01]  /*0ef0*/  @!P4 LEA R42, P6, R48, R42, 0x1 ;  /* 0x0000002a302ac211 */ /* 0x000fe200078c08ff */
[----:B------:R1:W4:Y:S01]  /*0f00*/  @!P1 LDG.E R83, desc[UR6][R40.64] ;  /* 0x0000000628539981 */ /* 0x000322000c1e1900 */
[----:B------:R-:W-:Y:S02]  /*0f10*/  ISETP.GE.U32.AND P1, PT, R72, UR4, PT ;  /* 0x0000000448007c0c */ /* 0x000fe4000bf26070 */
[----:B------:R-:W-:Y:S01]  /*0f20*/  MOV R85, RZ ;  /* 0x000000ff00557202 */ /* 0x000fe20000000f00 */
[----:B------:R-:W2:Y:S01]  /*0f30*/  @!P2 LDC.64 R50, c[0x0][0x390] ;  /* 0x0000e400ff32ab82 */ /* 0x000ea20000000a00 */
[----:B------:R-:W-:Y:S01]  /*0f40*/  @!P4 LEA.HI.X R43, R48, R43, R16, 0x1, P6 ;  /* 0x0000002b302bc211 */ /* 0x000fe200030f0c10 */
[----:B------:R-:W-:Y:S01]  /*0f50*/  @!P5 IMAD R49, R76, R39, R18 ;  /* 0x000000274c31d224 */ /* 0x000fe200078e0212 */
[----:B-1----:R-:W-:-:S03]  /*0f60*/  @!P5 MOV R40, R102 ;  /* 0x000000660028d202 */ /* 0x002fc60000000f00 */
[----:B------:R-:W4:Y:S01]  /*0f70*/  @!P4 LDG.E R85, desc[UR6][R42.64] ;  /* 0x000000062a55c981 */ /* 0x000f22000c1e1900 */
[----:B------:R-:W-:Y:S02]  /*0f80*/  @!P5 MOV R41, R101 ;  /* 0x000000650029d202 */ /* 0x000fe40000000f00 */
[----:B------:R-:W-:Y:S02]  /*0f90*/  ISETP.GE.U32.AND P6, PT, R10, UR4, PT ;  /* 0x000000040a007c0c */ /* 0x000fe4000bfc6070 */
[----:B------:R-:W-:Y:S01]  /*0fa0*/  ISETP.GE.AND.EX P1, PT, R35, UR5, PT, P1 ;  /* 0x0000000523007c0c */ /* 0x000fe2000bf26310 */
[----:B------:R-:W-:Y:S01]  /*0fb0*/  @!P5 IMAD.WIDE.U32 R38, R76, R38, R40 ;  /* 0x000000264c26d225 */ /* 0x000fe200078e0028 */
[----:B------:R-:W-:Y:S02]  /*0fc0*/  MOV R67, RZ ;  /* 0x000000ff00437202 */ /* 0x000fe40000000f00 */
[----:B------:R-:W-:Y:S02]  /*0fd0*/  ISETP.GE.AND.EX P4, PT, R61, UR5, PT, P6 ;  /* 0x000000053d007c0c */ /* 0x000fe4000bf86360 */
[----:B------:R-:W-:-:S02]  /*0fe0*/  @!P5 IADD3 R16, PT, PT, R39, R49, RZ ;  /* 0x000000312710d210 */ /* 0x000fc40007ffe0ff */
[C---:B0-----:R-:W-:Y:S01]  /*0ff0*/  @!P5 LEA R40, P6, R38.reuse, R44, 0x1 ;  /* 0x0000002c2628d211 */ /* 0x041fe200078c08ff */
[----:B------:R0:W3:Y:S01]  /*1000*/  @!P3 LDG.E R67, desc[UR6][R46.64] ;  /* 0x000000062e43b981 */ /* 0x0000e2000c1e1900 */
[----:B------:R-:W-:Y:S01]  /*1010*/  @!P2 IMAD R18, R33, R36, RZ ;  /* 0x000000242112a224 */ /* 0x000fe200078e02ff */
[----:B------:R-:W-:Y:S02]  /*1020*/  @!P2 MOV R39, R101 ;  /* 0x000000650027a202 */ /* 0x000fe40000000f00 */
[----:B------:R-:W-:Y:S01]  /*1030*/  @!P5 LEA.HI.X R41, R38, R45, R16, 0x1, P6 ;  /* 0x0000002d2629d211 */ /* 0x000fe200030f0c10 */
[----:B------:R-:W1:Y:S01]  /*1040*/  @!P1 LDC.64 R48, c[0x0][0x3e0] ;  /* 0x0000f800ff309b82 */ /* 0x000e620000000a00 */
[----:B------:R-:W-:Y:S01]  /*1050*/  @!P2 MOV R38, R102 ;  /* 0x000000660026a202 */ /* 0x000fe20000000f00 */
[----:B------:R-:W-:Y:S01]  /*1060*/  @!P2 IMAD R45, R74, R37, R18 ;  /* 0x000000254a2da224 */ /* 0x000fe200078e0212 */
[----:B------:R-:W-:-:S03]  /*1070*/  MOV R87, RZ ;  /* 0x000000ff00577202 */ /* 0x000fc60000000f00 */
[----:B------:R-:W-:Y:S02]  /*1080*/  @!P2 IMAD.WIDE.U32 R36, R74, R36, R38 ;  /* 0x000000244a24a225 */ /* 0x000fe400078e0026 */
[----:B0-----:R-:W0:Y:S01]  /*1090*/  @!P4 LDC.64 R46, c[0x0][0x3e0] ;  /* 0x0000f800ff2ecb82 */ /* 0x001e220000000a00 */
[----:B------:R1:W4:Y:S01]  /*10a0*/  @!P5 LDG.E R87, desc[UR6][R40.64] ;  /* 0x000000062857d981 */ /* 0x000322000c1e1900 */
[----:B------:R-:W-:Y:S02]  /*10b0*/  ISETP.GE.U32.AND P5, PT, R11, UR4, PT ;  /* 0x000000040b007c0c */ /* 0x000fe4000bfa6070 */
[----:B------:R-:W-:Y:S02]  /*10c0*/  @!P2 IADD3 R16, PT, PT, R37, R45, RZ ;  /* 0x0000002d2510a210 */ /* 0x000fe40007ffe0ff */
[----:B--2---:R-:W-:Y:S02]  /*10d0*/  @!P2 LEA R50, P6, R36, R50, 0x1 ;  /* 0x000000322432a211 */ /* 0x004fe400078c08ff */
[----:B------:R-:W2:Y:S01]  /*10e0*/  @!P1 LDC.64 R44, c[0x0][0x390] ;  /* 0x0000e400ff2c9b82 */ /* 0x000ea20000000a00 */
[----:B------:R-:W-:-:S02]  /*10f0*/  ISETP.GE.AND.EX P5, PT, R63, UR5, PT, P5 ;  /* 0x000000053f007c0c */ /* 0x000fc4000bfa6350 */
[----:B------:R-:W-:Y:S02]  /*1100*/  @!P2 LEA.HI.X R51, R36, R51, R16, 0x1, P6 ;  /* 0x000000332433a211 */ /* 0x000fe400030f0c10 */
[----:B------:R-:W-:-:S03]  /*1110*/  ISETP.GE.U32.AND P6, PT, R12, UR4, PT ;  /* 0x000000040c007c0c */ /* 0x000fc6000bfc6070 */
[----:B------:R-:W2:Y:S01]  /*1120*/  @!P4 LDC.64 R38, c[0x0][0x390] ;  /* 0x0000e400ff26cb82 */ /* 0x000ea20000000a00 */
[----:B------:R-:W-:Y:S01]  /*1130*/  ISETP.GE.AND.EX P6, PT, R65, UR5, PT, P6 ;  /* 0x0000000541007c0c */ /* 0x000fe2000bfc6360 */
[----:B-1----:R-:W-:Y:S01]  /*1140*/  @!P1 IMAD R16, R35, R48, RZ ;  /* 0x0000003023109224 */ /* 0x002fe200078e02ff */
[----:B------:R-:W-:Y:S02]  /*1150*/  @!P1 MOV R42, R102 ;  /* 0x00000066002a9202 */ /* 0x000fe40000000f00 */
[----:B------:R-:W-:-:S03]  /*1160*/  @!P1 MOV R43, R101 ;  /* 0x00000065002b9202 */ /* 0x000fc60000000f00 */
[----:B------:R-:W1:Y:S01]  /*1170*/  @!P5 LDC.64 R40, c[0x0][0x3e0] ;  /* 0x0000f800ff28db82 */ /* 0x000e620000000a00 */
[----:B------:R-:W-:Y:S01]  /*1180*/  MOV R89, RZ ;  /* 0x000000ff00597202 */ /* 0x000fe20000000f00 */
[C---:B------:R-:W-:Y:S02]  /*1190*/  @!P1 IMAD R53, R72.reuse, R49, R16 ;  /* 0x0000003148359224 */ /* 0x040fe400078e0210 */
[----:B0-----:R-:W-:Y:S02]  /*11a0*/  @!P4 IMAD R16, R61, R46, RZ ;  /* 0x0000002e3d10c224 */ /* 0x001fe400078e02ff */
[----:B------:R-:W-:Y:S01]  /*11b0*/  @!P1 IMAD.WIDE.U32 R48, R72, R48, R42 ;  /* 0x0000003048309225 */ /* 0x000fe200078e002a */
[----:B------:R0:W4:Y:S01]  /*11c0*/  @!P2 LDG.E R89, desc[UR6][R50.64] ;  /* 0x000000063259a981 */ /* 0x000122000c1e1900 */
[----:B------:R-:W1:Y:S02]  /*11d0*/  @!P6 LDC.64 R36, c[0x0][0x3e0] ;  /* 0x0000f800ff24eb82 */ /* 0x000e640000000a00 */
[----:B------:R-:W-:Y:S01]  /*11e0*/  @!P4 IMAD R55, R10, R47, R16 ;  /* 0x0000002f0a37c224 */ /* 0x000fe200078e0210 */
[----:B------:R-:W-:-:S02]  /*11f0*/  @!P1 IADD3 R16, PT, PT, R49, R53, RZ ;  /* 0x0000003531109210 */ /* 0x000fc40007ffe0ff */
[----:B--2---:R-:W-:-:S03]  /*1200*/  @!P1 LEA R44, P2, R48, R44, 0x1 ;  /* 0x0000002c302c9211 */ /* 0x004fc600078408ff */
[----:B------:R-:W2:Y:S01]  /*1210*/  @!P5 LDC.64 R42, c[0x0][0x390] ;  /* 0x0000e400ff2adb82 */ /* 0x000ea20000000a00 */
[----:B0-----:R-:W-:Y:S02]  /*1220*/  @!P4 MOV R50, R102 ;  /* 0x000000660032c202 */ /* 0x001fe40000000f00 */
[----:B------:R-:W-:Y:S02]  /*1230*/  @!P4 MOV R51, R101 ;  /* 0x000000650033c202 */ /* 0x000fe40000000f00 */
[----:B------:R-:W-:Y:S01]  /*1240*/  @!P1 LEA.HI.X R45, R48, R45, R16, 0x1, P2 ;  /* 0x0000002d302d9211 */ /* 0x000fe200010f0c10 */
[----:B------:R-:W-:Y:S02]  /*1250*/  @!P4 IMAD.WIDE.U32 R46, R10, R46, R50 ;  /* 0x0000002e0a2ec225 */ /* 0x000fe400078e0032 */
[----:B------:R-:W0:Y:S01]  /*1260*/  @!P6 LDC.64 R48, c[0x0][0x390] ;  /* 0x0000e400ff30eb82 */ /* 0x000e220000000a00 */
[----:B------:R-:W-:Y:S02]  /*1270*/  MOV R91, RZ ;  /* 0x000000ff005b7202 */ /* 0x000fe40000000f00 */
[----:B------:R-:W-:-:S02]  /*1280*/  @!P4 IADD3 R16, PT, PT, R47, R55, RZ ;  /* 0x000000372f10c210 */ /* 0x000fc40007ffe0ff */
[C---:B------:R-:W-:Y:S02]  /*1290*/  @!P4 LEA R38, P2, R46.reuse, R38, 0x1 ;  /* 0x000000262e26c211 */ /* 0x040fe400078408ff */
[----:B------:R1:W4:Y:S01]  /*12a0*/  @!P1 LDG.E R91, desc[UR6][R44.64] ;  /* 0x000000062c5b9981 */ /* 0x000322000c1e1900 */
[----:B------:R-:W-:Y:S01]  /*12b0*/  MOV R93, RZ ;  /* 0x000000ff005d7202 */ /* 0x000fe20000000f00 */
[----:B-1----:R-:W-:Y:S01]  /*12c0*/  @!P5 IMAD R18, R63, R40, RZ ;  /* 0x000000283f12d224 */ /* 0x002fe200078e02ff */
[----:B------:R-:W-:Y:S01]  /*12d0*/  @!P4 LEA.HI.X R39, R46, R39, R16, 0x1, P2 ;  /* 0x000000272e27c211 */ /* 0x000fe200010f0c10 */
[----:B------:R-:W-:Y:S02]  /*12e0*/  @!P6 IMAD R16, R65, R36, RZ ;  /* 0x000000244110e224 */ /* 0x000fe400078e02ff */
[----:B------:R-:W-:Y:S02]  /*12f0*/  @!P5 IMAD R47, R11, R41, R18 ;  /* 0x000000290b2fd224 */ /* 0x000fe400078e0212 */
[----:B------:R1:W4:Y:S01]  /*1300*/  @!P4 LDG.E R93, desc[UR6][R38.64] ;  /* 0x00000006265dc981 */ /* 0x000322000c1e1900 */
[----:B------:R-:W-:-:S02]  /*1310*/  @!P5 MOV R44, R102 ;  /* 0x00000066002cd202 */ /* 0x000fc40000000f00 */
[----:B------:R-:W-:Y:S01]  /*1320*/  @!P5 MOV R45, R101 ;  /* 0x00000065002dd202 */ /* 0x000fe20000000f00 */
[----:B------:R-:W-:Y:S02]  /*1330*/  @!P6 IMAD R51, R12, R37, R16 ;  /* 0x000000250c33e224 */ /* 0x000fe400078e0210 */
[----:B------:R-:W-:Y:S01]  /*1340*/  @!P5 IMAD.WIDE.U32 R40, R11, R40, R44 ;  /* 0x000000280b28d225 */ /* 0x000fe200078e002c */
[----:B-1----:R-:W-:Y:S02]  /*1350*/  @!P6 MOV R38, R102 ;  /* 0x000000660026e202 */ /* 0x002fe40000000f00 */
[----:B------:R-:W-:Y:S02]  /*1360*/  @!P6 MOV R39, R101 ;  /* 0x000000650027e202 */ /* 0x000fe40000000f00 */
[----:B------:R-:W-:Y:S02]  /*1370*/  @!P5 IADD3 R16, PT, PT, R41, R47, RZ ;  /* 0x0000002f2910d210 */ /* 0x000fe40007ffe0ff */
[----:B--2---:R-:W-:Y:S01]  /*1380*/  @!P5 LEA R42, P1, R40, R42, 0x1 ;  /* 0x0000002a282ad211 */ /* 0x004fe200078208ff */
[----:B------:R-:W-:Y:S01]  /*1390*/  @!P6 IMAD.WIDE.U32 R36, R12, R36, R38 ;  /* 0x000000240c24e225 */ /* 0x000fe200078e0026 */
[----:B------:R-:W-:-:S02]  /*13a0*/  MOV R95, RZ ;  /* 0x000000ff005f7202 */ /* 0x000fc40000000f00 */
[----:B------:R-:W-:Y:S02]  /*13b0*/  @!P5 LEA.HI.X R43, R40, R43, R16, 0x1, P1 ;  /* 0x0000002b282bd211 */ /* 0x000fe400008f0c10 */
[----:B------:R-:W-:Y:S02]  /*13c0*/  @!P6 IADD3 R16, PT, PT, R37, R51, RZ ;  /* 0x000000332510e210 */ /* 0x000fe40007ffe0ff */
[C---:B0-----:R-:W-:Y:S01]  /*13d0*/  @!P6 LEA R48, P1, R36.reuse, R48, 0x1 ;  /* 0x000000302430e211 */ /* 0x041fe200078208ff */
[----:B------:R-:W2:Y:S01]  /*13e0*/  @!P5 LDG.E R95, desc[UR6][R42.64] ;  /* 0x000000062a5fd981 */ /* 0x000ea2000c1e1900 */
[----:B------:R-:W-:Y:S02]  /*13f0*/  MOV R97, RZ ;  /* 0x000000ff00617202 */ /* 0x000fe40000000f00 */
[----:B------:R-:W-:-:S05]  /*1400*/  @!P6 LEA.HI.X R49, R36, R49, R16, 0x1, P1 ;  /* 0x000000312431e211 */ /* 0x000fca00008f0c10 */
[----:B------:R-:W2:Y:S01]  /*1410*/  @!P6 LDG.E R97, desc[UR6][R48.64] ;  /* 0x000000063061e981 */ /* 0x000ea2000c1e1900 */
[--C-:B------:R-:W-:Y:S02]  /*1420*/  HADD2.F32 R18, -RZ, R69.reuse.H0_H0 ;  /* 0x20000045ff127230 */ /* 0x100fe40000004100 */
[----:B------:R-:W-:-:S05]  /*1430*/  HADD2.F32 R69, -RZ, R69.H1_H1 ;  /* 0x30000045ff457230 */ /* 0x000fca0000004100 */
[C---:B------:R-:W-:Y:S01]  /*1440*/  FADD.FTZ R39, R18.reuse, R69 ;  /* 0x0000004512277221 */ /* 0x040fe20000010000 */
[----:B------:R-:W-:Y:S01]  /*1450*/  FMUL.FTZ R41, R69, R69 ;  /* 0x0000004545297220 */ /* 0x000fe20000410000 */
[--C-:B-----5:R-:W-:Y:S02]  /*1460*/  HADD2.F32 R20, -RZ, R71.reuse.H0_H0 ;  /* 0x20000047ff147230 */ /* 0x120fe40000004100 */
[----:B------:R-:W-:Y:S02]  /*1470*/  HADD2.F32 R71, -RZ, R71.H1_H1 ;  /* 0x30000047ff477230 */ /* 0x000fe40000004100 */
[----:B------:R-:W-:-:S03]  /*1480*/  FFMA.FTZ R24, R18, R18, R41 ;  /* 0x0000001212187223 */ /* 0x000fc60000010029 */
[----:B------:R-:W-:Y:S01]  /*1490*/  FADD.FTZ R26, R20, R71 ;  /* 0x00000047141a7221 */ /* 0x000fe20000010000 */
[----:B------:R-:W-:-:S04]  /*14a0*/  FMUL.FTZ R41, R71, R71 ;  /* 0x0000004747297220 */ /* 0x000fc80000410000 */
[----:B------:R-:W-:Y:S01]  /*14b0*/  FFMA.FTZ R28, R20, R20, R41 ;  /* 0x00000014141c7223 */ /* 0x000fe20000010029 */
[----:B------:R-:W-:Y:S01]  /*14c0*/  ISETP.GT.AND P1, PT, R4, 0x1e, PT ;  /* 0x0000001e0400780c */ /* 0x000fe20003f24270 */
[--C-:B---3--:R-:W-:Y:S02]  /*14d0*/  HADD2.F32 R16, -RZ, R67.reuse.H0_H0 ;  /* 0x20000043ff107230 */ /* 0x108fe40000004100 */
[----:B------:R-:W-:-:S05]  /*14e0*/  HADD2.F32 R67, -RZ, R67.H1_H1 ;  /* 0x30000043ff437230 */ /* 0x000fca0000004100 */
[----:B------:R-:W-:Y:S01]  /*14f0*/  FADD.FTZ R22, R16, R67 ;  /* 0x0000004310167221 */ /* 0x000fe20000010000 */
[----:B------:R-:W-:-:S03]  /*1500*/  FMUL.FTZ R37, R67, R67 ;  /* 0x0000004343257220 */ /* 0x000fc60000410000 */
[----:B------:R-:W-:Y:S01]  /*1510*/  FADD.FTZ R22, RZ, R22 ;  /* 0x00000016ff167221 */ /* 0x000fe20000010000 */
[----:B------:R-:W-:-:S03]  /*1520*/  FFMA.FTZ R37, R16, R16, R37 ;  /* 0x0000001010257223 */ /* 0x000fc60000010025 */
[----:B------:R-:W-:Y:S01]  /*1530*/  FADD.FTZ R39, R22, R39 ;  /* 0x0000002716277221 */ /* 0x000fe20000010000 */
[--C-:B------:R-:W-:Y:S02]  /*1540*/  HADD2.F32 R22, -RZ, R73.reuse.H0_H0 ;  /* 0x20000049ff167230 */ /* 0x100fe40000004100 */
[----:B------:R-:W-:Y:S01]  /*1550*/  FADD.FTZ R37, RZ, R37 ;  /* 0x00000025ff257221 */ /* 0x000fe20000010000 */
[----:B------:R-:W-:Y:S02]  /*1560*/  HADD2.F32 R73, -RZ, R73.H1_H1 ;  /* 0x30000049ff497230 */ /* 0x000fe40000004100 */
[----:B------:R-:W-:Y:S01]  /*1570*/  FADD.FTZ R26, R39, R26 ;  /* 0x0000001a271a7221 */ /* 0x000fe20000010000 */
[----:B------:R-:W-:Y:S01]  /*1580*/  FADD.FTZ R37, R37, R24 ;  /* 0x0000001825257221 */ /* 0x000fe20000010000 */
[--C-:B------:R-:W-:Y:S02]  /*1590*/  HADD2.F32 R24, -RZ, R75.reuse.H0_H0 ;  /* 0x2000004bff187230 */ /* 0x100fe40000004100 */
[----:B------:R-:W-:Y:S01]  /*15a0*/  FADD.FTZ R39, R22, R73 ;  /* 0x0000004916277221 */ /* 0x000fe20000010000 */
[----:B------:R-:W-:-:S02]  /*15b0*/  HADD2.F32 R75, -RZ, R75.H1_H1 ;  /* 0x3000004bff4b7230 */ /* 0x000fc40000004100 */
[----:B------:R-:W-:Y:S01]  /*15c0*/  FMUL.FTZ R41, R73, R73 ;  /* 0x0000004949297220 */ /* 0x000fe20000410000 */
[----:B------:R-:W-:Y:S01]  /*15d0*/  FADD.FTZ R28, R37, R28 ;  /* 0x0000001c251c7221 */ /* 0x000fe20000010000 */
[----:B------:R-:W-:Y:S01]  /*15e0*/  FADD.FTZ R39, R26, R39 ;  /* 0x000000271a277221 */ /* 0x000fe20000010000 */
[--C-:B------:R-:W-:Y:S02]  /*15f0*/  HADD2.F32 R26, -RZ, R77.reuse.H0_H0 ;  /* 0x2000004dff1a7230 */ /* 0x100fe40000004100 */
[----:B------:R-:W-:Y:S01]  /*1600*/  FFMA.FTZ R41, R22, R22, R41 ;  /* 0x0000001616297223 */ /* 0x000fe20000010029 */
[----:B------:R-:W-:Y:S02]  /*1610*/  HADD2.F32 R77, -RZ, R77.H1_H1 ;  /* 0x3000004dff4d7230 */ /* 0x000fe40000004100 */
[----:B------:R-:W-:Y:S01]  /*1620*/  FMUL.FTZ R37, R75, R75 ;  /* 0x0000004b4b257220 */ /* 0x000fe20000410000 */
[----:B------:R-:W-:Y:S01]  /*1630*/  FADD.FTZ R30, R24, R75 ;  /* 0x0000004b181e7221 */ /* 0x000fe20000010000 */
[----:B------:R-:W-:Y:S01]  /*1640*/  FADD.FTZ R41, R28, R41 ;  /* 0x000000291c297221 */ /* 0x000fe20000010000 */
[----:B------:R-:W-:-:S02]  /*1650*/  HADD2.F32 R28, -RZ, R79.H0_H0 ;  /* 0x2000004fff1c7230 */ /* 0x000fc40000004100 */
[----:B------:R-:W-:Y:S01]  /*1660*/  FFMA.FTZ R32, R24, R24, R37 ;  /* 0x0000001818207223 */ /* 0x000fe20000010025 */
[----:B------:R-:W-:Y:S01]  /*1670*/  FADD.FTZ R30, R39, R30 ;  /* 0x0000001e271e7221 */ /* 0x000fe20000010000 */
[----:B------:R-:W-:Y:S01]  /*1680*/  FADD.FTZ R37, R26, R77 ;  /* 0x0000004d1a257221 */ /* 0x000fe20000010000 */
[----:B------:R-:W-:Y:S02]  /*1690*/  HADD2.F32 R79, -RZ, R79.H1_H1 ;  /* 0x3000004fff4f7230 */ /* 0x000fe40000004100 */
[----:B------:R-:W-:Y:S01]  /*16a0*/  FMUL.FTZ R39, R77, R77 ;  /* 0x0000004d4d277220 */ /* 0x000fe20000410000 */
[----:B------:R-:W-:Y:S01]  /*16b0*/  FADD.FTZ R37, R30, R37 ;  /* 0x000000251e257221 */ /* 0x000fe20000010000 */
[--C-:B----4-:R-:W-:Y:S02]  /*16c0*/  HADD2.F32 R30, -RZ, R81.reuse.H0_H0 ;  /* 0x20000051ff1e7230 */ /* 0x110fe40000004100 */
[----:B------:R-:W-:Y:S01]  /*16d0*/  FADD.FTZ R34, R28, R79 ;  /* 0x0000004f1c227221 */ /* 0x000fe20000010000 */
[----:B------:R-:W-:-:S02]  /*16e0*/  HADD2.F32 R81, -RZ, R81.H1_H1 ;  /* 0x30000051ff517230 */ /* 0x000fc40000004100 */
[----:B------:R-:W-:Y:S01]  /*16f0*/  FADD.FTZ R32, R41, R32 ;  /* 0x0000002029207221 */ /* 0x000fe20000010000 */
[----:B------:R-:W-:Y:S01]  /*1700*/  FFMA.FTZ R39, R26, R26, R39 ;  /* 0x0000001a1a277223 */ /* 0x000fe20000010027 */
[----:B------:R-:W-:Y:S01]  /*1710*/  FMUL.FTZ R41, R79, R79 ;  /* 0x0000004f4f297220 */ /* 0x000fe20000410000 */
[----:B------:R-:W-:Y:S01]  /*1720*/  FADD.FTZ R34, R37, R34 ;  /* 0x0000002225227221 */ /* 0x000fe20000010000 */
[----:B------:R-:W-:Y:S01]  /*1730*/  FADD.FTZ R37, R30, R81 ;  /* 0x000000511e257221 */ /* 0x000fe20000010000 */
[----:B------:R-:W-:Y:S01]  /*1740*/  FADD.FTZ R39, R32, R39 ;  /* 0x0000002720277221 */ /* 0x000fe20000010000 */
[--C-:B------:R-:W-:Y:S02]  /*1750*/  HADD2.F32 R32, -RZ, R83.reuse.H0_H0 ;  /* 0x20000053ff207230 */ /* 0x100fe40000004100 */
[----:B------:R-:W-:Y:S01]  /*1760*/  FFMA.FTZ R36, R28, R28, R41 ;  /* 0x0000001c1c247223 */ /* 0x000fe20000010029 */
[----:B------:R-:W-:Y:S02]  /*1770*/  HADD2.F32 R83, -RZ, R83.H1_H1 ;  /* 0x30000053ff537230 */ /* 0x000fe40000004100 */
[----:B------:R-:W-:Y:S01]  /*1780*/  FMUL.FTZ R41, R81, R81 ;  /* 0x0000005151297220 */ /* 0x000fe20000410000 */
[----:B------:R-:W-:Y:S01]  /*1790*/  FADD.FTZ R37, R34, R37 ;  /* 0x0000002522257221 */ /* 0x000fe20000010000 */
[----:B------:R-:W-:-:S02]  /*17a0*/  HADD2.F32 R34, -RZ, R85.H0_H0 ;  /* 0x20000055ff227230 */ /* 0x000fc40000004100 */
[----:B------:R-:W-:Y:S01]  /*17b0*/  FADD.FTZ R36, R39, R36 ;  /* 0x0000002427247221 */ /* 0x000fe20000010000 */
[----:B------:R-:W-:Y:S01]  /*17c0*/  FFMA.FTZ R41, R30, R30, R41 ;  /* 0x0000001e1e297223 */ /* 0x000fe20000010029 */
[----:B------:R-:W-:Y:S02]  /*17d0*/  HADD2.F32 R85, -RZ, R85.H1_H1 ;  /* 0x30000055ff557230 */ /* 0x000fe40000004100 */
[----:B------:R-:W-:Y:S01]  /*17e0*/  FMUL.FTZ R39, R83, R83 ;  /* 0x0000005353277220 */ /* 0x000fe20000410000 */
[----:B------:R-:W-:Y:S01]  /*17f0*/  FADD.FTZ R38, R32, R83 ;  /* 0x0000005320267221 */ /* 0x000fe20000010000 */
[----:B------:R-:W-:Y:S01]  /*1800*/  FADD.FTZ R36, R36, R41 ;  /* 0x0000002924247221 */ /* 0x000fe20000010000 */
[--C-:B------:R-:W-:Y:S02]  /*1810*/  HADD2.F32 R60, -RZ, R87.reuse.H1_H1 ;  /* 0x30000057ff3c7230 */ /* 0x100fe40000004100 */
[----:B------:R-:W-:Y:S01]  /*1820*/  FFMA.FTZ R39, R32, R32, R39 ;  /* 0x0000002020277223 */ /* 0x000fe20000010027 */
[----:B------:R-:W-:Y:S01]  /*1830*/  FMUL.FTZ R41, R85, R85 ;  /* 0x0000005555297220 */ /* 0x000fe20000410000 */
[----:B------:R-:W-:Y:S01]  /*1840*/  FADD.FTZ R37, R37, R38 ;  /* 0x0000002625257221 */ /* 0x000fe20000010000 */
[----:B------:R-:W-:Y:S01]  /*1850*/  FADD.FTZ R38, R34, R85 ;  /* 0x0000005522267221 */ /* 0x000fe20000010000 */
[----:B------:R-:W-:-:S02]  /*1860*/  HADD2.F32 R87, -RZ, R87.H0_H0 ;  /* 0x20000057ff577230 */ /* 0x000fc40000004100 */
[----:B------:R-:W-:Y:S01]  /*1870*/  FADD.FTZ R36, R36, R39 ;  /* 0x0000002724247221 */ /* 0x000fe20000010000 */
[----:B------:R-:W-:Y:S01]  /*1880*/  FFMA.FTZ R41, R34, R34, R41 ;  /* 0x0000002222297223 */ /* 0x000fe20000010029 */
[----:B------:R-:W-:Y:S01]  /*1890*/  FMUL.FTZ R40, R60, R60 ;  /* 0x0000003c3c287220 */ /* 0x000fe20000410000 */
[--C-:B------:R-:W-:Y:S02]  /*18a0*/  HADD2.F32 R62, -RZ, R89.reuse.H1_H1 ;  /* 0x30000059ff3e7230 */ /* 0x100fe40000004100 */
[----:B------:R-:W-:Y:S01]  /*18b0*/  FADD.FTZ R37, R37, R38 ;  /* 0x0000002625257221 */ /* 0x000fe20000010000 */
[C---:B------:R-:W-:Y:S01]  /*18c0*/  FADD.FTZ R38, R87.reuse, R60 ;  /* 0x0000003c57267221 */ /* 0x040fe20000010000 */
[----:B------:R-:W-:Y:S01]  /*18d0*/  FADD.FTZ R36, R36, R41 ;  /* 0x0000002924247221 */ /* 0x000fe20000010000 */
[----:B------:R-:W-:Y:S01]  /*18e0*/  FFMA.FTZ R39, R87, R87, R40 ;  /* 0x0000005757277223 */ /* 0x000fe20000010028 */
[----:B------:R-:W-:Y:S02]  /*18f0*/  HADD2.F32 R89, -RZ, R89.H0_H0 ;  /* 0x20000059ff597230 */ /* 0x000fe40000004100 */
[----:B------:R-:W-:Y:S01]  /*1900*/  FMUL.FTZ R40, R62, R62 ;  /* 0x0000003e3e287220 */ /* 0x000fe20000410000 */
[----:B------:R-:W-:-:S02]  /*1910*/  HADD2.F32 R64, -RZ, R91.H1_H1 ;  /* 0x3000005bff407230 */ /* 0x000fc40000004100 */
[----:B------:R-:W-:Y:S01]  /*1920*/  FADD.FTZ R37, R37, R38 ;  /* 0x0000002625257221 */ /* 0x000fe20000010000 */
[----:B------:R-:W-:Y:S01]  /*1930*/  FADD.FTZ R36, R36, R39 ;  /* 0x0000002724247221 */ /* 0x000fe20000010000 */
[C---:B------:R-:W-:Y:S01]  /*1940*/  FADD.FTZ R38, R89.reuse, R62 ;  /* 0x0000003e59267221 */ /* 0x040fe20000010000 */
[----:B------:R-:W-:Y:S01]  /*1950*/  FFMA.FTZ R39, R89, R89, R40 ;  /* 0x0000005959277223 */ /* 0x000fe20000010028 */
[----:B------:R-:W-:Y:S02]  /*1960*/  HADD2.F32 R91, -RZ, R91.H0_H0 ;  /* 0x2000005bff5b7230 */ /* 0x000fe40000004100 */
[----:B------:R-:W-:Y:S01]  /*1970*/  FMUL.FTZ R40, R64, R64 ;  /* 0x0000004040287220 */ /* 0x000fe20000410000 */
[--C-:B------:R-:W-:Y:S02]  /*1980*/  HADD2.F32 R66, -RZ, R93.reuse.H1_H1 ;  /* 0x3000005dff427230 */ /* 0x100fe40000004100 */
[----:B------:R-:W-:Y:S01]  /*1990*/  FADD.FTZ R37, R37, R38 ;  /* 0x0000002625257221 */ /* 0x000fe20000010000 */
[----:B------:R-:W-:Y:S01]  /*19a0*/  FADD.FTZ R36, R36, R39 ;  /* 0x0000002724247221 */ /* 0x000fe20000010000 */
[----:B------:R-:W-:Y:S01]  /*19b0*/  FADD.FTZ R38, R91, R64 ;  /* 0x000000405b267221 */ /* 0x000fe20000010000 */
[----:B------:R-:W-:-:S02]  /*19c0*/  HADD2.F32 R93, -RZ, R93.H0_H0 ;  /* 0x2000005dff5d7230 */ /* 0x000fc40000004100 */
[----:B------:R-:W-:Y:S01]  /*19d0*/  FFMA.FTZ R39, R91, R91, R40 ;  /* 0x0000005b5b277223 */ /* 0x000fe20000010028 */
[----:B------:R-:W-:Y:S01]  /*19e0*/  FMUL.FTZ R40, R66, R66 ;  /* 0x0000004242287220 */ /* 0x000fe20000410000 */
[----:B------:R-:W-:Y:S02]  /*19f0*/  FADD.FTZ R37, R37, R38 ;  /* 0x0000002625257221 */ /* 0x000fe40000010000 */
[----:B------:R-:W-:Y:S01]  /*1a00*/  FADD.FTZ R36, R36, R39 ;  /* 0x0000002724247221 */ /* 0x000fe20000010000 */
[C---:B------:R-:W-:Y:S01]  /*1a10*/  FADD.FTZ R38, R93.reuse, R66 ;  /* 0x000000425d267221 */ /* 0x040fe20000010000 */
[----:B------:R-:W-:Y:S01]  /*1a20*/  FFMA.FTZ R39, R93, R93, R40 ;  /* 0x0000005d5d277223 */ /* 0x000fe20000010028 */
[--C-:B--2---:R-:W-:Y:S02]  /*1a30*/  HADD2.F32 R68, -RZ, R95.reuse.H1_H1 ;  /* 0x3000005fff447230 */ /* 0x104fe40000004100 */
[----:B------:R-:W-:-:S03]  /*1a40*/  HADD2.F32 R95, -RZ, R95.H0_H0 ;  /* 0x2000005fff5f7230 */ /* 0x000fc60000004100 */
[----:B------:R-:W-:Y:S01]  /*1a50*/  FMUL.FTZ R40, R68, R68 ;  /* 0x0000004444287220 */ /* 0x000fe20000410000 */
[--C-:B------:R-:W-:Y:S02]  /*1a60*/  HADD2.F32 R70, -RZ, R97.reuse.H1_H1 ;  /* 0x30000061ff467230 */ /* 0x100fe40000004100 */
[----:B------:R-:W-:Y:S01]  /*1a70*/  FADD.FTZ R37, R37, R38 ;  /* 0x0000002625257221 */ /* 0x000fe20000010000 */
[----:B------:R-:W-:Y:S01]  /*1a80*/  FADD.FTZ R36, R36, R39 ;  /* 0x0000002724247221 */ /* 0x000fe20000010000 */
[----:B------:R-:W-:Y:S02]  /*1a90*/  HADD2.F32 R97, -RZ, R97.H0_H0 ;  /* 0x20000061ff617230 */ /* 0x000fe40000004100 */
[C---:B------:R-:W-:Y:S01]  /*1aa0*/  FADD.FTZ R38, R95.reuse, R68 ;  /* 0x000000445f267221 */ /* 0x040fe20000010000 */
[----:B------:R-:W-:Y:S01]  /*1ab0*/  FFMA.FTZ R39, R95, R95, R40 ;  /* 0x0000005f5f277223 */ /* 0x000fe20000010028 */
[----:B------:R-:W-:Y:S02]  /*1ac0*/  FMUL.FTZ R40, R70, R70 ;  /* 0x0000004646287220 */ /* 0x000fe40000410000 */
        /* <DEDUP_REMOVED lines=42> */
.L_x_2771:
[----:B------:R-:W-:Y:S05]  /*1d70*/  BSYNC.RECONVERGENT B0 ;  /* 0x0000000000007941 */ /* 0x000fea0003800200 */
.L_x_2770:
        /* <DEDUP_REMOVED lines=44> */
.L_x_2773:
[----:B------:R-:W-:Y:S05]  /*2040*/  BSYNC.RECONVERGENT B0 ;  /* 0x0000000000007941 */ /* 0x000fea0003800200 */
.L_x_2772:
        /* <DEDUP_REMOVED lines=24> */
.L_x_2776:
[----:B---3--:R-:W3:Y:S04]  /*21d0*/  LDG.E.STRONG.GPU R38, desc[UR6][R36.64] ;  /* 0x0000000624267981 */ /* 0x008ee8000c1ef900 */
[----:B---3--:R-:W-:Y:S01]  /*21e0*/  CCTL.IVALL ;  /* 0x00000000ff00798f */ /* 0x008fe20002000000 */
[----:B------:R-:W-:Y:S05]  /*21f0*/  YIELD ;  /* 0x0000000000007946 */ /* 0x000fea0003800000 */
[----:B------:R-:W-:-:S13]  /*2200*/  ISETP.NE.AND P1, PT, R38, R43, PT ;  /* 0x0000002b2600720c */ /* 0x000fda0003f25270 */
[----:B------:R-:W-:Y:S05]  /*2210*/  @P1 BRA `(.L_x_2776) ;  /* 0xfffffffc00ec1947 */ /* 0x000fea000383ffff */
.L_x_2775:
        /* <DEDUP_REMOVED lines=15> */
.L_x_2778:
        /* <DEDUP_REMOVED lines=60> */
.L_x_2777:
        /* <DEDUP_REMOVED lines=35> */
.L_x_2779:
        /* <DEDUP_REMOVED lines=18> */
.L_x_2780:
        /* <DEDUP_REMOVED lines=9> */
.L_x_2781:
[----:B------:R-:W-:Y:S05]  /*2ab0*/  BSYNC.RECONVERGENT B0 ;  /* 0x0000000000007941 */ /* 0x000fea0003800200 */
.L_x_2774:
        /* <DEDUP_REMOVED lines=59> */
.L_x_2785:
[----:B------:R-:W-:Y:S05]  /*2e70*/  BSYNC.RECONVERGENT B1 ;  /* 0x0000000000017941 */ /* 0x000fea0003800200 */
.L_x_2784:
        /* <DEDUP_REMOVED lines=17> */
[----:B------:R-:W-:Y:S02]  /*2f90*/  F2FP.F16.F32.PACK_AB R41, R45, R18 ;  /* 0x000000122d29723e */ /* 0x000fe400000000ff */
[----:B------:R-:W-:-:S05]  /*2fa0*/  LEA.HI.X R43, R40, UR11, R47, 0x1, P1 ;  /* 0x0000000b282b7c11 */ /* 0x000fca00088f0c2f */
[----:B------:R4:W-:Y:S02]  /*2fb0*/  STG.E desc[UR6][R42.64], R41 ;  /* 0x000000292a007986 */ /* 0x0009e4000c101906 */
.L_x_2787:
[----:B------:R-:W-:Y:S05]  /*2fc0*/  BSYNC.RECONVERGENT B1 ;  /* 0x0000000000017941 */ /* 0x000fea0003800200 */
.L_x_2786:
        /* <DEDUP_REMOVED lines=28> */
.L_x_2789:
[----:B------:R-:W-:Y:S05]  /*3190*/  BSYNC.RECONVERGENT B1 ;  /* 0x0000000000017941 */ /* 0x000fea0003800200 */
.L_x_2788:
        /* <DEDUP_REMOVED lines=17> */
[----:B------:R-:W-:Y:S02]  /*32b0*/  F2FP.F16.F32.PACK_AB R41, R45, R18 ;  /* 0x000000122d29723e */ /* 0x000fe400000000ff */
[----:B------:R-:W-:-:S05]  /*32c0*/  LEA.HI.X R43, R40, UR11, R47, 0x1, P5 ;  /* 0x0000000b282b7c11 */ /* 0x000fca000a8f0c2f */
[----:B------:R0:W-:Y:S02]  /*32d0*/  STG.E desc[UR6][R42.64], R41 ;  /* 0x000000292a007986 */ /* 0x0001e4000c101906 */
.L_x_2791:
[----:B------:R-:W-:Y:S05]  /*32e0*/  BSYNC.RECONVERGENT B1 ;  /* 0x0000000000017941 */ /* 0x000fea0003800200 */
.L_x_2790:
        /* <DEDUP_REMOVED lines=20> */
.L_x_2793:
[----:B------:R-:W-:Y:S05]  /*3430*/  BSYNC.RECONVERGENT B1 ;  /* 0x0000000000017941 */ /* 0x000fea0003800200 */
.L_x_2792:
        /* <DEDUP_REMOVED lines=20> */
.L_x_2795:
[----:B------:R-:W-:Y:S05]  /*3580*/  BSYNC.RECONVERGENT B1 ;  /* 0x0000000000017941 */ /* 0x000fea0003800200 */
.L_x_2794:
        /* <DEDUP_REMOVED lines=28> */
.L_x_2797:
[----:B------:R-:W-:Y:S05]  /*3750*/  BSYNC.RECONVERGENT B1 ;  /* 0x0000000000017941 */ /* 0x000fea0003800200 */
.L_x_2796:
        /* <DEDUP_REMOVED lines=20> */
.L_x_2799:
[----:B------:R-:W-:Y:S05]  /*38a0*/  BSYNC.RECONVERGENT B1 ;  /* 0x0000000000017941 */ /* 0x000fea0003800200 */
.L_x_2798:
        /* <DEDUP_REMOVED lines=20> */
.L_x_2801:
[----:B------:R-:W-:Y:S05]  /*39f0*/  BSYNC.RECONVERGENT B1 ;  /* 0x0000000000017941 */ /* 0x000fea0003800200 */
.L_x_2800:
        /* <DEDUP_REMOVED lines=20> */
.L_x_2803:
[----:B------:R-:W-:Y:S05]  /*3b40*/  BSYNC.RECONVERGENT B1 ;  /* 0x0000000000017941 */ /* 0x000fea0003800200 */
.L_x_2802:
        /* <DEDUP_REMOVED lines=27> */
[----:B------:R-:W-:Y:S02]  /*3d00*/  F2FP.F16.F32.PACK_AB R41, R16, R87 ;  /* 0x000000571029723e */ /* 0x000fe400000000ff */
[----:B------:R-:W-:-:S05]  /*3d10*/  LEA.HI.X R43, R40, UR11, R45, 0x1, P6 ;  /* 0x0000000b282b7c11 */ /* 0x000fca000b0f0c2d */
[----:B------:R0:W-:Y:S02]  /*3d20*/  STG.E desc[UR6][R42.64], R41 ;  /* 0x000000292a007986 */ /* 0x0001e4000c101906 */
.L_x_2805:
[----:B------:R-:W-:Y:S05]  /*3d30*/  BSYNC.RECONVERGENT B1 ;  /* 0x0000000000017941 */ /* 0x000fea0003800200 */
.L_x_2804:
        /* <DEDUP_REMOVED lines=20> */
.L_x_2807:
[----:B------:R-:W-:Y:S05]  /*3e80*/  BSYNC.RECONVERGENT B1 ;  /* 0x0000000000017941 */ /* 0x000fea0003800200 */
.L_x_2806:
        /* <DEDUP_REMOVED lines=20> */
.L_x_2809:
[----:B------:R-:W-:Y:S05]  /*3fd0*/  BSYNC.RECONVERGENT B1 ;  /* 0x0000000000017941 */ /* 0x000fea0003800200 */
.L_x_2808:
        /* <DEDUP_REMOVED lines=20> */
.L_x_2811:
[----:B------:R-:W-:Y:S05]  /*4120*/  BSYNC.RECONVERGENT B1 ;  /* 0x0000000000017941 */ /* 0x000fea0003800200 */
.L_x_2810:
        /* <DEDUP_REMOVED lines=20> */
.L_x_2813:
[----:B------:R-:W-:Y:S05]  /*4270*/  BSYNC.RECONVERGENT B1 ;  /* 0x0000000000017941 */ /* 0x000fea0003800200 */
.L_x_2812:
        /* <DEDUP_REMOVED lines=10> */
[----:B------:R-:W-:Y:S01]  /*4320*/  F2FP.F16.F32.PACK_AB R39, R44, R97 ;  /* 0x000000612c27723e */ /* 0x000fe200000000ff */
        /* <DEDUP_REMOVED lines=8> */
.L_x_2783:
        /* <DEDUP_REMOVED lines=33> */
[----:B------:R-:W-:-:S05]  /*45c0*/  F2FP.F16.F32.PACK_AB R47, R47, R16 ;  /* 0x000000102f2f723e */ /* 0x000fca00000000ff */
[----:B------:R3:W-:Y:S02]  /*45d0*/  STG.E desc[UR6][R40.64], R47 ;  /* 0x0000002f28007986 */ /* 0x0007e4000c101906 */
.L_x_2816:
[----:B------:R-:W-:Y:S05]  /*45e0*/  BSYNC.RECONVERGENT B1 ;  /* 0x0000000000017941 */ /* 0x000fea0003800200 */
.L_x_2815:
        /* <DEDUP_REMOVED lines=28> */
[----:B------:R-:W-:-:S05]  /*47b0*/  F2FP.F16.F32.PACK_AB R47, R47, R16 ;  /* 0x000000102f2f723e */ /* 0x000fca00000000ff */
[----:B------:R4:W-:Y:S02]  /*47c0*/  STG.E desc[UR6][R40.64], R47 ;  /* 0x0000002f28007986 */ /* 0x0009e4000c101906 */
.L_x_2818:
[----:B------:R-:W-:Y:S05]  /*47d0*/  BSYNC.RECONVERGENT B1 ;  /* 0x0000000000017941 */ /* 0x000fea0003800200 */
.L_x_2817:
        /* <DEDUP_REMOVED lines=36> */
[----:B------:R-:W-:-:S05]  /*4a20*/  F2FP.F16.F32.PACK_AB R47, R47, R16 ;  /* 0x000000102f2f723e */ /* 0x000fca00000000ff */
[----:B------:R1:W-:Y:S02]  /*4a30*/  STG.E desc[UR6][R40.64], R47 ;  /* 0x0000002f28007986 */ /* 0x0003e4000c101906 */
.L_x_2820:
[----:B------:R-:W-:Y:S05]  /*4a40*/  BSYNC.RECONVERGENT B1 ;  /* 0x0000000000017941 */ /* 0x000fea0003800200 */
.L_x_2819:
        /* <DEDUP_REMOVED lines=28> */
[----:B------:R-:W-:-:S05]  /*4c10*/  F2FP.F16.F32.PACK_AB R45, R45, R16 ;  /* 0x000000102d2d723e */ /* 0x000fca00000000ff */
[----:B------:R1:W-:Y:S02]  /*4c20*/  STG.E desc[UR6][R40.64], R45 ;  /* 0x0000002d28007986 */ /* 0x0003e4000c101906 */
.L_x_2822:
[----:B------:R-:W-:Y:S05]  /*4c30*/  BSYNC.RECONVERGENT B1 ;  /* 0x0000000000017941 */ /* 0x000fea0003800200 */
.L_x_2821:
        /* <DEDUP_REMOVED lines=30> */
.L_x_2824:
[----:B------:R-:W-:Y:S05]  /*4e20*/  BSYNC.RECONVERGENT B1 ;  /* 0x0000000000017941 */ /* 0x000fea0003800200 */
.L_x_2823:
        /* <DEDUP_REMOVED lines=30> */
.L_x_2826:
[----:B------:R-:W-:Y:S05]  /*5010*/  BSYNC.RECONVERGENT B1 ;  /* 0x0000000000017941 */ /* 0x000fea0003800200 */
.L_x_2825:
        /* <DEDUP_REMOVED lines=38> */
.L_x_2828:
[----:B------:R-:W-:Y:S05]  /*5280*/  BSYNC.RECONVERGENT B1 ;  /* 0x0000000000017941 */ /* 0x000fea0003800200 */
.L_x_2827:
        /* <DEDUP_REMOVED lines=30> */
.L_x_2830:
[----:B------:R-:W-:Y:S05]  /*5470*/  BSYNC.RECONVERGENT B1 ;  /* 0x0000000000017941 */ /* 0x000fea0003800200 */
.L_x_2829:
        /* <DEDUP_REMOVED lines=30> */
.L_x_2832:
[----:B------:R-:W-:Y:S05]  /*5660*/  BSYNC.RECONVERGENT B1 ;  /* 0x0000000000017941 */ /* 0x000fea0003800200 */
.L_x_2831:
        /* <DEDUP_REMOVED lines=28> */
[----:B------:R-:W-:-:S05]  /*5830*/  F2FP.F16.F32.PACK_AB R45, R45, R16 ;  /* 0x000000102d2d723e */ /* 0x000fca00000000ff */
[----:B------:R1:W-:Y:S02]  /*5840*/  STG.E desc[UR6][R42.64], R45 ;  /* 0x0000002d2a007986 */ /* 0x0003e4000c101906 */
.L_x_2834:
[----:B------:R-:W-:Y:S05]  /*5850*/  BSYNC.RECONVERGENT B1 ;  /* 0x0000000000017941 */ /* 0x000fea0003800200 */
.L_x_2833:
        /* <DEDUP_REMOVED lines=38> */
[----:B------:R-:W-:-:S05]  /*5ac0*/  F2FP.F16.F32.PACK_AB R45, R45, R16 ;  /* 0x000000102d2d723e */ /* 0x000fca00000000ff */
[----:B------:R1:W-:Y:S02]  /*5ad0*/  STG.E desc[UR6][R42.64], R45 ;  /* 0x0000002d2a007986 */ /* 0x0003e4000c101906 */
.L_x_2836:
[----:B------:R-:W-:Y:S05]  /*5ae0*/  BSYNC.RECONVERGENT B1 ;  /* 0x0000000000017941 */ /* 0x000fea0003800200 */
.L_x_2835:
        /* <DEDUP_REMOVED lines=30> */
.L_x_2838:
[----:B------:R-:W-:Y:S05]  /*5cd0*/  BSYNC.RECONVERGENT B1 ;  /* 0x0000000000017941 */ /* 0x000fea0003800200 */
.L_x_2837:
        /* <DEDUP_REMOVED lines=30> */
.L_x_2840:
[----:B------:R-:W-:Y:S05]  /*5ec0*/  BSYNC.RECONVERGENT B1 ;  /* 0x0000000000017941 */ /* 0x000fea0003800200 */
.L_x_2839:
        /* <DEDUP_REMOVED lines=30> */
.L_x_2842:
[----:B------:R-:W-:Y:S05]  /*60b0*/  BSYNC.RECONVERGENT B1 ;  /* 0x0000000000017941 */ /* 0x000fea0003800200 */
.L_x_2841:
        /* <DEDUP_REMOVED lines=30> */
.L_x_2844:
[----:B------:R-:W-:Y:S05]  /*62a0*/  BSYNC.RECONVERGENT B1 ;  /* 0x0000000000017941 */ /* 0x000fea0003800200 */
.L_x_2843:
        /* <DEDUP_REMOVED lines=26> */
[----:B------:R-:W-:-:S05]  /*6450*/  F2FP.F16.F32.PACK_AB R39, R39, R16 ;  /* 0x000000102727723e */ /* 0x000fca00000000ff */
[----:B------:R1:W-:Y:S02]  /*6460*/  STG.E desc[UR6][R36.64], R39 ;  /* 0x0000002724007986 */ /* 0x0003e4000c101906 */
.L_x_2814:
[----:B------:R-:W-:Y:S05]  /*6470*/  BSYNC.RECONVERGENT B0 ;  /* 0x0000000000007941 */ /* 0x000fea0003800200 */
.L_x_2782:
        /* <DEDUP_REMOVED lines=8> */
.L_x_2846:
        /* <DEDUP_REMOVED lines=16> */
.L_x_4929:


//--------------------- .text._Z35group_norm_nhwc_fwd_one_pass_kernelI11Fp16IOFp32WLi256ELi120ELi480EEv26Group_norm_nhwc_fwd_params --------------------------
	.section	.text._Z35group_norm_nhwc_fwd_one_pass_kernelI11Fp16IOFp32WLi256ELi120ELi480EEv26Group_norm_nhwc_fwd_params,"ax",@progbits
	.align	128
        .global         _Z35group_norm_nhwc_fwd_one_pass_kernelI11Fp16IOFp32WLi256ELi120ELi480EEv26Group_norm_nhwc_fwd_params
        .type           _Z35group_norm_nhwc_fwd_one_pass_kernelI11Fp16IOFp32WLi256ELi120ELi480EEv26Group_norm_nhwc_fwd_params,@function
        .size           _Z35group_norm_nhwc_fwd_one_pass_kernelI11Fp16IOFp32WLi256ELi120ELi480EEv26Group_norm_nhwc_fwd_params,(.L_x_4930 - _Z35group_norm_nhwc_fwd_one_pass_kernelI11Fp16IOFp32WLi256ELi120ELi480EEv26Group_norm_nhwc_fwd_params)
        .other          _Z35group_norm_nhwc_fwd_one_pass_kernelI11Fp16IOFp32WLi256ELi120ELi480EEv26Group_norm_nhwc_fwd_params,@"STO_CUDA_ENTRY STV_DEFAULT"
_Z35group_norm_nhwc_fwd_one_pass_kernelI11Fp16IOFp32WLi256ELi120ELi480EEv26Group_norm_nhwc_fwd_params:
.text._Z35group_norm_nhwc_fwd_one_pass_kernelI11Fp16IOFp32WLi256ELi120ELi480EEv26Group_norm_nhwc_fwd_params:
        /* <DEDUP_REMOVED lines=47> */
.L_x_2986:
        /* <DEDUP_REMOVED lines=11> */
[----:B------:R-:W-:Y:S02]  /*03a0*/  IADD3 R17, PT, PT, R31, 0x20, RZ ;  /* 0x000000201f117810 */ /* 0x000fe40007ffe0ff */
[----:B--2---:R-:W-:Y:S02]  /*03b0*/  ISETP.GE.U32.AND P5, PT, R15, UR4, PT ;  /* 0x000000040f007c0c */ /* 0x004fe4000bfa6070 */
[----:B------:R-:W-:Y:S02]  /*03c0*/  SHF.R.S32.HI R13, RZ, 0x1f, R15 ;  /* 0x0000001fff0d7819 */ /* 0x000fe4000001140f */
[----:B------:R-:W-:-:S02]  /*03d0*/  ISETP.GE.U32.AND P4, PT, R17, UR4, PT ;  /* 0x0000000411007c0c */ /* 0x000fc4000bf86070 */
[----:B------:R-:W-:Y:S02]  /*03e0*/  ISETP.GE.AND.EX P5, PT, R13, UR5, PT, P5 ;  /* 0x000000050d007c0c */ /* 0x000fe4000bfa6350 */
[----:B------:R-:W-:Y:S01]  /*03f0*/  SHF.R.S32.HI R25, RZ, 0x1f, R17 ;  /* 0x0000001fff197819 */ /* 0x000fe20000011411 */
[----:B0-----:R-:W0:Y:S03]  /*0400*/  MUFU.RCP R0, R0 ;  /* 0x0000000000007308 */ /* 0x001e260000001000 */
[----:B------:R-:W-:-:S07]  /*0410*/  ISETP.GE.AND.EX P4, PT, R25, UR5, PT, P4 ;  /* 0x0000000519007c0c */ /* 0x000fce000bf86340 */
[----:B------:R-:W2:Y:S01]  /*0420*/  @!P5 LDC.64 R36, c[0x0][0x390] ;  /* 0x0000e400ff24db82 */ /* 0x000ea20000000a00 */
[----:B0-----:R-:W-:-:S04]  /*0430*/  IADD3 R2, PT, PT, R0, 0xffffffe, RZ ;  /* 0x0ffffffe00027810 */ /* 0x001fc80007ffe0ff */
[----:B------:R0:W3:Y:S02]  /*0440*/  F2I.FTZ.U32.TRUNC.NTZ R3, R2 ;  /* 0x0000000200037305 */ /* 0x0000e4000021f000 */
[----:B0-----:R-:W-:Y:S02]  /*0450*/  MOV R2, RZ ;  /* 0x000000ff00027202 */ /* 0x001fe40000000f00 */
[----:B---3--:R-:W-:-:S05]  /*0460*/  IADD3 R4, PT, PT, RZ, -R3, RZ ;  /* 0x80000003ff047210 */ /* 0x008fca0007ffe0ff */
        /* <DEDUP_REMOVED lines=23> */
[----:B------:R-:W0:Y:S01]  /*05e0*/  @!P1 LDC.64 R8, c[0x0][0x3e0] ;  /* 0x0000f800ff089b82 */ /* 0x000e220000000a00 */
[----:B------:R-:W-:Y:S01]  /*05f0*/  IMAD R111, R6, R0, R109 ;  /* 0x00000000066f7224 */ /* 0x000fe200078e026d */
[----:B------:R-:W-:-:S03]  /*0600*/  SHF.R.S32.HI R0, RZ, 0x1f, R3 ;  /* 0x0000001fff007819 */ /* 0x000fc60000011403 */
[----:B------:R-:W-:Y:S02]  /*0610*/  IMAD R111, R111, 0x78, RZ ;  /* 0x000000786f6f7824 */ /* 0x000fe400078e02ff */
[----:B-1----:R-:W-:Y:S01]  /*0620*/  IMAD R0, R0, UR8, RZ ;  /* 0x0000000800007c24 */ /* 0x002fe2000f8e02ff */
[----:B------:R-:W1:Y:S02]  /*0630*/  @!P1 LDC.64 R18, c[0x0][0x390] ;  /* 0x0000e400ff129b82 */ /* 0x000e640000000a00 */
[----:B------:R-:W-:Y:S01]  /*0640*/  IADD3 R114, P2, PT, R111, R114, RZ ;  /* 0x000000726f727210 */ /* 0x000fe20007f5e0ff */
[----:B------:R-:W-:-:S03]  /*0650*/  IMAD R117, R3, UR9, R0 ;  /* 0x0000000903757c24 */ /* 0x000fc6000f8e0200 */
[----:B------:R-:W-:Y:S02]  /*0660*/  LEA.HI.X.SX32 R115, R111, RZ, 0x1, P2 ;  /* 0x000000ff6f737211 */ /* 0x000fe400010f0eff */
[----:B------:R-:W3:Y:S01]  /*0670*/  @!P3 LDC.64 R20, c[0x0][0x3e0] ;  /* 0x0000f800ff14bb82 */ /* 0x000ee20000000a00 */
[----:B------:R-:W-:-:S05]  /*0680*/  IMAD.WIDE.U32 R114, R3, UR8, R114 ;  /* 0x0000000803727c25 */ /* 0x000fca000f8e0072 */
[----:B------:R-:W-:Y:S01]  /*0690*/  IADD3 R117, PT, PT, R115, R117, RZ ;  /* 0x0000007573757210 */ /* 0x000fe20007ffe0ff */
[----:B0-----:R-:W-:Y:S01]  /*06a0*/  @!P1 IMAD R0, R5, R8, RZ ;  /* 0x0000000805009224 */ /* 0x001fe200078e02ff */
[-C--:B------:R-:W-:Y:S01]  /*06b0*/  @!P1 MOV R116, R114.reuse ;  /* 0x0000007200749202 */ /* 0x080fe20000000f00 */
[----:B------:R-:W0:Y:S01]  /*06c0*/  @!P3 LDC.64 R22, c[0x0][0x390] ;  /* 0x0000e400ff16bb82 */ /* 0x000e220000000a00 */
[----:B------:R-:W-:Y:S01]  /*06d0*/  @!P3 MOV R6, R114 ;  /* 0x000000720006b202 */ /* 0x000fe20000000f00 */
[C---:B------:R-:W-:Y:S02]  /*06e0*/  @!P1 IMAD R9, R31.reuse, R9, R0 ;  /* 0x000000091f099224 */ /* 0x040fe400078e0200 */
[----:B------:R-:W-:-:S04]  /*06f0*/  @!P1 IMAD.WIDE.U32 R4, R31, R8, R116 ;  /* 0x000000081f049225 */ /* 0x000fc800078e0074 */
[----:B------:R-:W4:Y:S01]  /*0700*/  @!P5 LDC.64 R2, c[0x0][0x3e0] ;  /* 0x0000f800ff02db82 */ /* 0x000f220000000a00 */
[----:B------:R-:W-:Y:S02]  /*0710*/  @!P1 IADD3 R0, PT, PT, R5, R9, RZ ;  /* 0x0000000905009210 */ /* 0x000fe40007ffe0ff */
[----:B-1----:R-:W-:-:S04]  /*0720*/  @!P1 LEA R8, P2, R4, R18, 0x1 ;  /* 0x0000001204089211 */ /* 0x002fc800078408ff */
[----:B------:R-:W-:Y:S01]  /*0730*/  @!P1 LEA.HI.X R9, R4, R19, R0, 0x1, P2 ;  /* 0x0000001304099211 */ /* 0x000fe200010f0c00 */
[-C--:B---3--:R-:W-:Y:S01]  /*0740*/  @!P3 IMAD R0, R7, R20.reuse, RZ ;  /* 0x000000140700b224 */ /* 0x088fe200078e02ff */
[----:B------:R-:W-:Y:S02]  /*0750*/  IADD3 R19, PT, PT, R31, 0x28, RZ ;  /* 0x000000281f137810 */ /* 0x000fe40007ffe0ff */
[----:B------:R-:W-:Y:S01]  /*0760*/  @!P3 MOV R7, R117 ;  /* 0x000000750007b202 */ /* 0x000fe20000000f00 */
[----:B------:R-:W-:Y:S01]  /*0770*/  @!P3 IMAD R5, R11, R21, R0 ;  /* 0x000000150b05b224 */ /* 0x000fe200078e0200 */
[----:B------:R-:W-:Y:S01]  /*0780*/  ISETP.GE.U32.AND P2, PT, R19, UR4, PT ;  /* 0x0000000413007c0c */ /* 0x000fe2000bf46070 */
[----:B------:R1:W3:Y:S01]  /*0790*/  @!P1 LDG.E R82, desc[UR6][R8.64] ;  /* 0x0000000608529981 */ /* 0x0002e2000c1e1900 */
[----:B------:R-:W-:Y:S01]  /*07a0*/  SHF.R.S32.HI R27, RZ, 0x1f, R19 ;  /* 0x0000001fff1b7819 */ /* 0x000fe20000011413 */
[----:B------:R-:W-:-:S03]  /*07b0*/  @!P3 IMAD.WIDE.U32 R6, R11, R20, R6 ;  /* 0x000000140b06b225 */ /* 0x000fc600078e0006 */
[----:B------:R-:W-:Y:S02]  /*07c0*/  ISETP.GE.AND.EX P2, PT, R27, UR5, PT, P2 ;  /* 0x000000051b007c0c */ /* 0x000fe4000bf46320 */
[----:B------:R-:W-:Y:S02]  /*07d0*/  @!P3 IADD3 R0, PT, PT, R7, R5, RZ ;  /* 0x000000050700b210 */ /* 0x000fe40007ffe0ff */
[C---:B0-----:R-:W-:Y:S01]  /*07e0*/  @!P3 LEA R12, P1, R6.reuse, R22, 0x1 ;  /* 0x00000016060cb211 */ /* 0x041fe200078208ff */
[----:B----4-:R-:W-:Y:S01]  /*07f0*/  @!P5 IMAD R10, R13, R2, RZ ;  /* 0x000000020d0ad224 */ /* 0x010fe200078e02ff */
[----:B------:R-:W-:Y:S01]  /*0800*/  IADD3 R21, PT, PT, R31, 0x30, RZ ;  /* 0x000000301f157810 */ /* 0x000fe20007ffe0ff */
[----:B------:R-:W0:Y:S01]  /*0810*/  @!P4 LDC.64 R4, c[0x0][0x3e0] ;  /* 0x0000f800ff04cb82 */ /* 0x000e220000000a00 */
[----:B------:R-:W-:Y:S02]  /*0820*/  @!P3 LEA.HI.X R13, R6, R23, R0, 0x1, P1 ;  /* 0x00000017060db211 */ /* 0x000fe400008f0c00 */
[----:B------:R-:W-:-:S02]  /*0830*/  ISETP.GE.U32.AND P1, PT, R21, UR4, PT ;  /* 0x0000000415007c0c */ /* 0x000fc4000bf26070 */
[----:B------:R-:W-:Y:S02]  /*0840*/  SHF.R.S32.HI R33, RZ, 0x1f, R21 ;  /* 0x0000001fff217819 */ /* 0x000fe40000011415 */
[----:B-1----:R-:W-:Y:S01]  /*0850*/  @!P5 MOV R8, R114 ;  /* 0x000000720008d202 */ /* 0x002fe20000000f00 */
[----:B------:R-:W1:Y:S01]  /*0860*/  @!P2 LDC.64 R6, c[0x0][0x3e0] ;  /* 0x0000f800ff06ab82 */ /* 0x000e620000000a00 */
[----:B------:R-:W-:Y:S02]  /*0870*/  @!P5 MOV R9, R117 ;  /* 0x000000750009d202 */ /* 0x000fe40000000f00 */
[----:B------:R-:W-:Y:S01]  /*0880*/  ISETP.GE.AND.EX P1, PT, R33, UR5, PT, P1 ;  /* 0x0000000521007c0c */ /* 0x000fe2000bf26310 */
[C---:B------:R-:W-:Y:S02]  /*0890*/  @!P5 IMAD R29, R15.reuse, R3, R10 ;  /* 0x000000030f1dd224 */ /* 0x040fe400078e020a */
[----:B------:R-:W-:Y:S01]  /*08a0*/  @!P5 IMAD.WIDE.U32 R2, R15, R2, R8 ;  /* 0x000000020f02d225 */ /* 0x000fe200078e0008 */
[----:B------:R-:W-:Y:S01]  /*08b0*/  CS2R R80, SRZ ;  /* 0x0000000000507805 */ /* 0x000fe2000001ff00 */
[----:B------:R-:W4:Y:S01]  /*08c0*/  @!P4 LDC.64 R10, c[0x0][0x390] ;  /* 0x0000e400ff0acb82 */ /* 0x000f220000000a00 */
[----:B------:R-:W-:-:S02]  /*08d0*/  IADD3 R23, PT, PT, R31, 0x38, RZ ;  /* 0x000000381f177810 */ /* 0x000fc40007ffe0ff */
[----:B------:R-:W-:Y:S02]  /*08e0*/  @!P5 IADD3 R0, PT, PT, R3, R29, RZ ;  /* 0x0000001d0300d210 */ /* 0x000fe40007ffe0ff */
[C---:B--2---:R-:W-:Y:S01]  /*08f0*/  @!P5 LEA R14, P6, R2.reuse, R36, 0x1 ;  /* 0x00000024020ed211 */ /* 0x044fe200078c08ff */
[----:B------:R2:W5:Y:S01]  /*0900*/  @!P3 LDG.E R80, desc[UR6][R12.64] ;  /* 0x000000060c50b981 */ /* 0x000562000c1e1900 */
[----:B------:R-:W-:Y:S01]  /*0910*/  ISETP.GE.U32.AND P3, PT, R23, UR4, PT ;  /* 0x0000000417007c0c */ /* 0x000fe2000bf66070 */
[----:B------:R-:W4:Y:S01]  /*0920*/  @!P2 LDC.64 R8, c[0x0][0x390] ;  /* 0x0000e400ff08ab82 */ /* 0x000f220000000a00 */
[----:B------:R-:W-:Y:S02]  /*0930*/  SHF.R.S32.HI R35, RZ, 0x1f, R23 ;  /* 0x0000001fff237819 */ /* 0x000fe40000011417 */
[----:B------:R-:W-:Y:S02]  /*0940*/  @!P5 LEA.HI.X R15, R2, R37, R0, 0x1, P6 ;  /* 0x00000025020fd211 */ /* 0x000fe400030f0c00 */
[----:B------:R-:W-:-:S03]  /*0950*/  ISETP.GE.AND.EX P3, PT, R35, UR5, PT, P3 ;  /* 0x0000000523007c0c */ /* 0x000fc6000bf66330 */
[----:B------:R-:W4:Y:S01]  /*0960*/  @!P1 LDC.64 R2, c[0x0][0x3e0] ;  /* 0x0000f800ff029b82 */ /* 0x000f220000000a00 */
[----:B0-----:R-:W-:Y:S01]  /*0970*/  @!P4 IMAD R0, R25, R4, RZ ;  /* 0x000000041900c224 */ /* 0x001fe200078e02ff */
[----:B--2---:R-:W-:Y:S02]  /*0980*/  @!P4 MOV R12, R114 ;  /* 0x00000072000cc202 */ /* 0x004fe40000000f00 */
[----:B------:R-:W-:Y:S02]  /*0990*/  @!P4 MOV R13, R117 ;  /* 0x00000075000dc202 */ /* 0x000fe40000000f00 */
[----:B------:R-:W-:Y:S01]  /*09a0*/  CS2R R28, SRZ ;  /* 0x00000000001c7805 */ /* 0x000fe2000001ff00 */
[----:B------:R-:W-:Y:S01]  /*09b0*/  @!P4 IMAD R37, R17, R5, R0 ;  /* 0x000000051125c224 */ /* 0x000fe200078e0200 */
[----:B------:R-:W-:Y:S01]  /*09c0*/  IADD3 R25, PT, PT, R31, 0x40, RZ ;  /* 0x000000401f197810 */ /* 0x000fe20007ffe0ff */
[----:B-1----:R-:W-:Y:S02]  /*09d0*/  @!P2 IMAD R0, R27, R6, RZ ;  /* 0x000000061b00a224 */ /* 0x002fe400078e02ff */
[----:B------:R-:W-:Y:S01]  /*09e0*/  @!P4 IMAD.WIDE.U32 R12, R17, R4, R12 ;  /* 0x00000004110cc225 */ /* 0x000fe200078e000c */
[----:B------:R4:W2:Y:S01]  /*09f0*/  @!P5 LDG.E R29, desc[UR6][R14.64] ;  /* 0x000000060e1dd981 */ /* 0x0008a2000c1e1900 */
[----:B------:R-:W-:Y:S01]  /*0a00*/  ISETP.GE.U32.AND P5, PT, R25, UR4, PT ;  /* 0x0000000419007c0c */ /* 0x000fe2000bfa6070 */
[----:B------:R-:W0:Y:S01]  /*0a10*/  @!P3 LDC.64 R4, c[0x0][0x3e0] ;  /* 0x0000f800ff04bb82 */ /* 0x000e220000000a00 */
[----:B------:R-:W-:Y:S01]  /*0a20*/  @!P2 IMAD R39, R19, R7, R0 ;  /* 0x000000071327a224 */ /* 0x000fe200078e0200 */
[----:B------:R-:W-:-:S02]  /*0a30*/  SHF.R.S32.HI R27, RZ, 0x1f, R25 ;  /* 0x0000001fff1b7819 */ /* 0x000fc40000011419 */
[----:B------:R-:W-:Y:S02]  /*0a40*/  @!P4 IADD3 R0, PT, PT, R13, R37, RZ ;  /* 0x000000250d00c210 */ /* 0x000fe40007ffe0ff */
[----:B------:R-:W-:Y:S02]  /*0a50*/  @!P2 MOV R16, R114 ;  /* 0x000000720010a202 */ /* 0x000fe40000000f00 */
[C---:B----4-:R-:W-:Y:S02]  /*0a60*/  @!P4 LEA R14, P6, R12.reuse, R10, 0x1 ;  /* 0x0000000a0c0ec211 */ /* 0x050fe400078c08ff */
[----:B------:R-:W-:Y:S02]  /*0a70*/  @!P2 MOV R17, R117 ;  /* 0x000000750011a202 */ /* 0x000fe40000000f00 */
[----:B------:R-:W-:Y:S02]  /*0a80*/  ISETP.GE.AND.EX P5, PT, R27, UR5, PT, P5 ;  /* 0x000000051b007c0c */ /* 0x000fe4000bfa6350 */
[----:B------:R-:W-:Y:S01]  /*0a90*/  @!P4 LEA.HI.X R15, R12, R11, R0, 0x1, P6 ;  /* 0x0000000b0c0fc211 */ /* 0x000fe200030f0c00 */
[----:B------:R-:W-:Y:S01]  /*0aa0*/  @!P2 IMAD.WIDE.U32 R6, R19, R6, R16 ;  /* 0x000000061306a225 */ /* 0x000fe200078e0010 */
[----:B------:R-:W1:Y:S03]  /*0ab0*/  @!P1 LDC.64 R10, c[0x0][0x390] ;  /* 0x0000e400ff0a9b82 */ /* 0x000e660000000a00 */
[----:B------:R-:W-:Y:S01]  /*0ac0*/  @!P1 IMAD R12, R33, R2, RZ ;  /* 0x00000002210c9224 */ /* 0x000fe200078e02ff */
[----:B------:R-:W-:Y:S01]  /*0ad0*/  @!P2 IADD3 R0, PT, PT, R7, R39, RZ ;  /* 0x000000270700a210 */ /* 0x000fe20007ffe0ff */
[----:B------:R4:W2:Y:S01]  /*0ae0*/  @!P4 LDG.E R28, desc[UR6][R14.64] ;  /* 0x000000060e1cc981 */ /* 0x0008a2000c1e1900 */
[C---:B------:R-:W-:Y:S01]  /*0af0*/  @!P2 LEA R8, P6, R6.reuse, R8, 0x1 ;  /* 0x000000080608a211 */ /* 0x040fe200078c08ff */
[----:B------:R-:W-:Y:S01]  /*0b00*/  @!P1 IMAD R37, R21, R3, R12 ;  /* 0x0000000315259224 */ /* 0x000fe200078e020c */
[----:B------:R-:W-:Y:S01]  /*0b10*/  IADD3 R19, PT, PT, R31, 0x48, RZ ;  /* 0x000000481f137810 */ /* 0x000fe20007ffe0ff */
[----:B------:R-:W1:Y:S01]  /*0b20*/  @!P3 LDC.64 R12, c[0x0][0x390] ;  /* 0x0000e400ff0cbb82 */ /* 0x000e620000000a00 */
[----:B------:R-:W-:-:S02]  /*0b30*/  @!P2 LEA.HI.X R9, R6, R9, R0, 0x1, P6 ;  /* 0x000000090609a211 */ /* 0x000fc400030f0c00 */
[----:B------:R-:W-:Y:S02]  /*0b40*/  ISETP.GE.U32.AND P4, PT, R19, UR4, PT ;  /* 0x0000000413007c0c */ /* 0x000fe4000bf86070 */
[----:B------:R-:W-:Y:S02]  /*0b50*/  SHF.R.S32.HI R17, RZ, 0x1f, R19 ;  /* 0x0000001fff117819 */ /* 0x000fe40000011413 */
[----:B----4-:R-:W-:Y:S01]  /*0b60*/  @!P1 MOV R14, R114 ;  /* 0x00000072000e9202 */ /* 0x010fe20000000f00 */
[----:B------:R-:W4:Y:S01]  /*0b70*/  @!P5 LDC.64 R6, c[0x0][0x3e0] ;  /* 0x0000f800ff06db82 */ /* 0x000f220000000a00 */
[----:B------:R-:W-:Y:S02]  /*0b80*/  @!P1 MOV R15, R117 ;  /* 0x00000075000f9202 */ /* 0x000fe40000000f00 */
[----:B------:R-:W-:Y:S02]  /*0b90*/  MOV R26, RZ ;  /* 0x000000ff001a7202 */ /* 0x000fe40000000f00 */
[----:B------:R-:W-:Y:S01]  /*0ba0*/  ISETP.GE.AND.EX P4, PT, R17, UR5, PT, P4 ;  /* 0x0000000511007c0c */ /* 0x000fe2000bf86340 */
[----:B------:R-:W-:Y:S01]  /*0bb0*/  @!P1 IMAD.WIDE.U32 R2, R21, R2, R14 ;  /* 0x0000000215029225 */ /* 0x000fe200078e000e */
[----:B------:R-:W-:-:S02]  /*0bc0*/  IADD3 R21, PT, PT, R31, 0x50, RZ ;  /* 0x000000501f157810 */ /* 0x000fc40007ffe0ff */
[----:B------:R0:W2:Y:S02]  /*0bd0*/  @!P2 LDG.E R26, desc[UR6][R8.64] ;  /* 0x00000006081aa981 */ /* 0x0000a4000c1e1900 */
[----:B0-----:R-:W-:Y:S01]  /*0be0*/  @!P3 IMAD R0, R35, R4, RZ ;  /* 0x000000042300b224 */ /* 0x001fe200078e02ff */
[----:B------:R-:W-:Y:S02]  /*0bf0*/  ISETP.GE.U32.AND P2, PT, R21, UR4, PT ;  /* 0x0000000415007c0c */ /* 0x000fe4000bf46070 */
[----:B------:R-:W-:Y:S01]  /*0c00*/  SHF.R.S32.HI R33, RZ, 0x1f, R21 ;  /* 0x0000001fff217819 */ /* 0x000fe20000011415 */
[----:B------:R-:W-:Y:S01]  /*0c10*/  @!P3 IMAD R15, R23, R5, R0 ;  /* 0x00000005170fb224 */ /* 0x000fe200078e0200 */
[----:B------:R-:W-:Y:S02]  /*0c20*/  @!P1 IADD3 R0, PT, PT, R3, R37, RZ ;  /* 0x0000002503009210 */ /* 0x000fe40007ffe0ff */
[----:B------:R-:W-:Y:S02]  /*0c30*/  @!P3 MOV R8, R114 ;  /* 0x000000720008b202 */ /* 0x000fe40000000f00 */
[----:B------:R-:W-:-:S02]  /*0c40*/  @!P3 MOV R9, R117 ;  /* 0x000000750009b202 */ /* 0x000fc40000000f00 */
[C---:B-1----:R-:W-:Y:S02]  /*0c50*/  @!P1 LEA R10, P6, R2.reuse, R10, 0x1 ;  /* 0x0000000a020a9211 */ /* 0x042fe400078c08ff */
[----:B------:R-:W-:Y:S01]  /*0c60*/  ISETP.GE.AND.EX P2, PT, R33, UR5, PT, P2 ;  /* 0x0000000521007c0c */ /* 0x000fe2000bf46320 */
[----:B------:R-:W-:Y:S02]  /*0c70*/  @!P3 IMAD.WIDE.U32 R4, R23, R4, R8 ;  /* 0x000000041704b225 */ /* 0x000fe400078e0008 */
[----:B------:R-:W0:Y:S01]  /*0c80*/  @!P5 LDC.64 R8, c[0x0][0x390] ;  /* 0x0000e400ff08db82 */ /* 0x000e220000000a00 */
[----:B------:R-:W-:Y:S02]  /*0c90*/  @!P1 LEA.HI.X R11, R2, R11, R0, 0x1, P6 ;  /* 0x0000000b020b9211 */ /* 0x000fe400030f0c00 */
[----:B------:R-:W-:-:S05]  /*0ca0*/  @!P3 IADD3 R0, PT, PT, R5, R15, RZ ;  /* 0x0000000f0500b210 */ /* 0x000fca0007ffe0ff */
[----:B------:R-:W1:Y:S01]  /*0cb0*/  @!P4 LDC.64 R2, c[0x0][0x3e0] ;  /* 0x0000f800ff02cb82 */ /* 0x000e620000000a00 */
[C---:B------:R-:W-:Y:S01]  /*0cc0*/  @!P3 LEA R12, P6, R4.reuse, R12, 0x1 ;  /* 0x0000000c040cb211 */ /* 0x040fe200078c08ff */
[----:B----4-:R-:W-:Y:S01]  /*0cd0*/  @!P5 IMAD R14, R27, R6, RZ ;  /* 0x000000061b0ed224 */ /* 0x010fe200078e02ff */
[----:B------:R-:W-:Y:S02]  /*0ce0*/  MOV R24, RZ ;  /* 0x000000ff00187202 */ /* 0x000fe40000000f00 */
[----:B------:R-:W-:Y:S01]  /*0cf0*/  @!P3 LEA.HI.X R13, R4, R13, R0, 0x1, P6 ;  /* 0x0000000d040db211 */ /* 0x000fe200030f0c00 */
[----:B------:R-:W-:Y:S02]  /*0d00*/  @!P5 IMAD R7, R25, R7, R14 ;  /* 0x000000071907d224 */ /* 0x000fe400078e020e */
[----:B------:R-:W4:Y:S01]  /*0d10*/  @!P2 LDC.64 R4, c[0x0][0x3e0] ;  /* 0x0000f800ff04ab82 */ /* 0x000f220000000a00 */
[----:B------:R-:W-:Y:S01]  /*0d20*/  IADD3 R23, PT, PT, R31, 0x58, RZ ;  /* 0x000000581f177810 */ /* 0x000fe20007ffe0ff */
[----:B------:R0:W2:Y:S01]  /*0d30*/  @!P1 LDG.E R24, desc[UR6][R10.64] ;  /* 0x000000060a189981 */ /* 0x0000a2000c1e1900 */
[----:B------:R-:W-:-:S02]  /*0d40*/  @!P5 MOV R14, R114 ;  /* 0x00000072000ed202 */ /* 0x000fc40000000f00 */
[----:B------:R-:W-:Y:S02]  /*0d50*/  @!P5 MOV R15, R117 ;  /* 0x00000075000fd202 */ /* 0x000fe40000000f00 */
[----:B------:R-:W-:Y:S02]  /*0d60*/  MOV R22, RZ ;  /* 0x000000ff00167202 */ /* 0x000fe40000000f00 */
[----:B------:R-:W-:Y:S01]  /*0d70*/  ISETP.GE.U32.AND P1, PT, R23, UR4, PT ;  /* 0x0000000417007c0c */ /* 0x000fe2000bf26070 */
[----:B------:R-:W-:Y:S01]  /*0d80*/  @!P5 IMAD.WIDE.U32 R14, R25, R6, R14 ;  /* 0x00000006190ed225 */ /* 0x000fe200078e000e */
[----:B------:R-:W-:Y:S01]  /*0d90*/  SHF.R.S32.HI R37, RZ, 0x1f, R23 ;  /* 0x0000001fff257819 */ /* 0x000fe20000011417 */
[----:B0-----:R-:W0:Y:S01]  /*0da0*/  @!P4 LDC.64 R10, c[0x0][0x390] ;  /* 0x0000e400ff0acb82 */ /* 0x001e220000000a00 */
[----:B------:R-:W-:Y:S01]  /*0db0*/  IADD3 R25, PT, PT, R31, 0x60, RZ ;  /* 0x000000601f197810 */ /* 0x000fe20007ffe0ff */
[----:B------:R1:W2:Y:S01]  /*0dc0*/  @!P3 LDG.E R22, desc[UR6][R12.64] ;  /* 0x000000060c16b981 */ /* 0x0002a2000c1e1900 */
[----:B------:R-:W-:-:S02]  /*0dd0*/  ISETP.GE.AND.EX P1, PT, R37, UR5, PT, P1 ;  /* 0x0000000525007c0c */ /* 0x000fc4000bf26310 */
[----:B------:R-:W-:Y:S02]  /*0de0*/  ISETP.GE.U32.AND P3, PT, R25, UR4, PT ;  /* 0x0000000419007c0c */ /* 0x000fe4000bf66070 */
[----:B------:R-:W-:Y:S02]  /*0df0*/  SHF.R.S32.HI R39, RZ, 0x1f, R25 ;  /* 0x0000001fff277819 */ /* 0x000fe40000011419 */
[----:B------:R-:W-:Y:S02]  /*0e00*/  @!P5 IADD3 R0, PT, PT, R15, R7, RZ ;  /* 0x000000070f00d210 */ /* 0x000fe40007ffe0ff */
[----:B------:R-:W-:Y:S01]  /*0e10*/  @!P5 LEA R16, P6, R14, R8, 0x1 ;  /* 0x000000080e10d211 */ /* 0x000fe200078c08ff */
[----:B-1----:R-:W-:Y:S01]  /*0e20*/  @!P4 IMAD R8, R17, R2, RZ ;  /* 0x000000021108c224 */ /* 0x002fe200078e02ff */
[----:B------:R-:W-:Y:S01]  /*0e30*/  MOV R20, RZ ;  /* 0x000000ff00147202 */ /* 0x000fe20000000f00 */
[----:B------:R-:W1:Y:S01]  /*0e40*/  @!P2 LDC.64 R6, c[0x0][0x390] ;  /* 0x0000e400ff06ab82 */ /* 0x000e620000000a00 */
[----:B------:R-:W-:-:S02]  /*0e50*/  ISETP.GE.AND.EX P3, PT, R39, UR5, PT, P3 ;  /* 0x0000000527007c0c */ /* 0x000fc4000bf66330 */
[----:B------:R-:W-:Y:S02]  /*0e60*/  @!P5 LEA.HI.X R17, R14, R9, R0, 0x1, P6 ;  /* 0x000000090e11d211 */ /* 0x000fe400030f0c00 */
[----:B------:R-:W-:Y:S02]  /*0e70*/  IADD3 R27, PT, PT, R31, 0x68, RZ ;  /* 0x000000681f1b7810 */ /* 0x000fe40007ffe0ff */
[----:B------:R-:W-:Y:S01]  /*0e80*/  @!P4 MOV R12, R114 ;  /* 0x00000072000cc202 */ /* 0x000fe20000000f00 */
[----:B------:R1:W2:Y:S01]  /*0e90*/  @!P5 LDG.E R20, desc[UR6][R16.64] ;  /* 0x000000061014d981 */ /* 0x0002a2000c1e1900 */
[----:B------:R-:W-:Y:S01]  /*0ea0*/  @!P4 MOV R13, R117 ;  /* 0x00000075000dc202 */ /* 0x000fe20000000f00 */
[----:B------:R-:W-:Y:S01]  /*0eb0*/  @!P4 IMAD R15, R19, R3, R8 ;  /* 0x00000003130fc224 */ /* 0x000fe200078e0208 */
[----:B------:R-:W-:Y:S01]  /*0ec0*/  ISETP.GE.U32.AND P5, PT, R27, UR4, PT ;  /* 0x000000041b007c0c */ /* 0x000fe2000bfa6070 */
[----:B------:R-:W1:Y:S01]  /*0ed0*/  @!P1 LDC.64 R8, c[0x0][0x3e0] ;  /* 0x0000f800ff089b82 */ /* 0x000e620000000a00 */
[----:B------:R-:W-:Y:S01]  /*0ee0*/  SHF.R.S32.HI R41, RZ, 0x1f, R27 ;  /* 0x0000001fff297819 */ /* 0x000fe2000001141b */
[----:B------:R-:W-:-:S04]  /*0ef0*/  @!P4 IMAD.WIDE.U32 R12, R19, R2, R12 ;  /* 0x00000002130cc225 */ /* 0x000fc800078e000c */
[----:B----4-:R-:W-:Y:S01]  /*0f00*/  @!P2 IMAD R0, R33, R4, RZ ;  /* 0x000000042100a224 */ /* 0x010fe200078e02ff */
[----:B------:R-:W-:Y:S01]  /*0f10*/  ISETP.GE.AND.EX P5, PT, R41, UR5, PT, P5 ;  /* 0x0000000529007c0c */ /* 0x000fe2000bfa6350 */
[----:B------:R-:W4:Y:S01]  /*0f20*/  @!P3 LDC.64 R2, c[0x0][0x3e0] ;  /* 0x0000f800ff02bb82 */ /* 0x000f220000000a00 */
[C---:B0-----:R-:W-:Y:S01]  /*0f30*/  @!P4 LEA R32, P6, R12.reuse, R10, 0x1 ;  /* 0x0000000a0c20c211 */ /* 0x041fe200078c08ff */
[----:B------:R-:W-:Y:S01]  /*0f40*/  @!P2 IMAD R19, R21, R5, R0 ;  /* 0x000000051513a224 */ /* 0x000fe200078e0200 */
[----:B------:R-:W-:Y:S02]  /*0f50*/  @!P4 IADD3 R0, PT, PT, R13, R15, RZ ;  /* 0x0000000f0d00c210 */ /* 0x000fe40007ffe0ff */
[----:B------:R-:W-:Y:S02]  /*0f60*/  @!P2 MOV R14, R114 ;  /* 0x00000072000ea202 */ /* 0x000fe40000000f00 */
[----:B------:R-:W-:Y:S02]  /*0f70*/  @!P2 MOV R15, R117 ;  /* 0x00000075000fa202 */ /* 0x000fe40000000f00 */
[----:B------:R-:W-:-:S02]  /*0f80*/  @!P4 LEA.HI.X R33, R12, R11, R0, 0x1, P6 ;  /* 0x0000000b0c21c211 */ /* 0x000fc400030f0c00 */
[----:B------:R-:W0:Y:S01]  /*0f90*/  @!P1 LDC.64 R10, c[0x0][0x390] ;  /* 0x0000e400ff0a9b82 */ /* 0x000e220000000a00 */
[----:B------:R-:W-:Y:S01]  /*0fa0*/  @!P2 IMAD.WIDE.U32 R4, R21, R4, R14 ;  /* 0x000000041504a225 */ /* 0x000fe200078e000e */
[----:B------:R-:W-:Y:S02]  /*0fb0*/  MOV R18, RZ ;  /* 0x000000ff00127202 */ /* 0x000fe40000000f00 */
[----:B------:R-:W-:-:S04]  /*0fc0*/  IADD3 R35, PT, PT, R31, 0x70, RZ ;  /* 0x000000701f237810 */ /* 0x000fc80007ffe0ff */
[----:B------:R-:W3:Y:S01]  /*0fd0*/  @!P5 LDC.64 R12, c[0x0][0x3e0] ;  /* 0x0000f800ff0cdb82 */ /* 0x000ee20000000a00 */
[----:B------:R-:W-:Y:S01]  /*0fe0*/  @!P2 IADD3 R0, PT, PT, R5, R19, RZ ;  /* 0x000000130500a210 */ /* 0x000fe20007ffe0ff */
[----:B------:R-:W2:Y:S01]  /*0ff0*/  @!P4 LDG.E R18, desc[UR6][R32.64] ;  /* 0x000000062012c981 */ /* 0x000ea2000c1e1900 */
[C---:B-1----:R-:W-:Y:S02]  /*1000*/  @!P2 LEA R6, P6, R4.reuse, R6, 0x1 ;  /* 0x000000060406a211 */ /* 0x042fe400078c08ff */
[----:B------:R-:W-:Y:S02]  /*1010*/  ISETP.GE.U32.AND P4, PT, R35, UR4, PT ;  /* 0x0000000423007c0c */ /* 0x000fe4000bf86070 */
[----:B------:R-:W-:Y:S01]  /*1020*/  SHF.R.S32.HI R43, RZ, 0x1f, R35 ;  /* 0x0000001fff2b7819 */ /* 0x000fe20000011423 */
[----:B------:R-:W1:Y:S01]  /*1030*/  @!P3 LDC.64 R14, c[0x0][0x390] ;  /* 0x0000e400ff0ebb82 */ /* 0x000e620000000a00 */
[----:B------:R-:W-:Y:S02]  /*1040*/  MOV R19, RZ ;  /* 0x000000ff00137202 */ /* 0x000fe40000000f00 */
[----:B------:R-:W-:Y:S01]  /*1050*/  @!P2 LEA.HI.X R7, R4, R7, R0, 0x1, P6 ;  /* 0x000000070407a211 */ /* 0x000fe200030f0c00 */
[----:B------:R-:W-:Y:S01]  /*1060*/  @!P1 IMAD R0, R37, R8, RZ ;  /* 0x0000000825009224 */ /* 0x000fe200078e02ff */
[----:B------:R-:W-:-:S02]  /*1070*/  ISETP.GE.AND.EX P4, PT, R43, UR5, PT, P4 ;  /* 0x000000052b007c0c */ /* 0x000fc4000bf86340 */
[----:B------:R-:W-:Y:S01]  /*1080*/  @!P1 MOV R4, R114 ;  /* 0x0000007200049202 */ /* 0x000fe20000000f00 */
[----:B------:R0:W2:Y:S01]  /*1090*/  @!P2 LDG.E R19, desc[UR6][R6.64] ;  /* 0x000000060613a981 */ /* 0x0000a2000c1e1900 */
[----:B------:R-:W-:Y:S02]  /*10a0*/  @!P1 MOV R5, R117 ;  /* 0x0000007500059202 */ /* 0x000fe40000000f00 */
[----:B------:R-:W-:Y:S01]  /*10b0*/  IADD3 R37, PT, PT, R31, 0x88, RZ ;  /* 0x000000881f257810 */ /* 0x000fe20007ffe0ff */
[C---:B------:R-:W-:Y:S02]  /*10c0*/  @!P1 IMAD R17, R23.reuse, R9, R0 ;  /* 0x0000000917119224 */ /* 0x040fe400078e0200 */
[----:B------:R-:W-:Y:S01]  /*10d0*/  @!P1 IMAD.WIDE.U32 R8, R23, R8, R4 ;  /* 0x0000000817089225 */ /* 0x000fe200078e0004 */
[----:B------:R-:W-:Y:S02]  /*10e0*/  ISETP.GE.U32.AND P2, PT, R37, UR4, PT ;  /* 0x0000000425007c0c */ /* 0x000fe4000bf46070 */
[----:B------:R-:W-:Y:S01]  /*10f0*/  SHF.R.S32.HI R45, RZ, 0x1f, R37 ;  /* 0x0000001fff2d7819 */ /* 0x000fe20000011425 */
[----:B----4-:R-:W-:Y:S01]  /*1100*/  @!P3 IMAD R0, R39, R2, RZ ;  /* 0x000000022700b224 */ /* 0x010fe200078e02ff */
[----:B0-----:R-:W-:Y:S01]  /*1110*/  @!P1 LEA R16, P6, R8, R10, 0x1 ;  /* 0x0000000a08109211 */ /* 0x001fe200078c08ff */
[----:B------:R-:W0:Y:S01]  /*1120*/  @!P4 LDC.64 R4, c[0x0][0x3e0] ;  /* 0x0000f800ff04cb82 */ /* 0x000e220000000a00 */
[----:B------:R-:W-:Y:S01]  /*1130*/  ISETP.GE.AND.EX P2, PT, R45, UR5, PT, P2 ;  /* 0x000000052d007c0c */ /* 0x000fe2000bf46320 */
[----:B------:R-:W-:Y:S01]  /*1140*/  @!P3 IMAD R23, R25, R3, R0 ;  /* 0x000000031917b224 */ /* 0x000fe200078e0200 */
[----:B------:R-:W-:-:S02]  /*1150*/  @!P1 IADD3 R0, PT, PT, R9, R17, RZ ;  /* 0x0000001109009210 */ /* 0x000fc40007ffe0ff */
[----:B------:R-:W-:Y:S02]  /*1160*/  @!P3 MOV R6, R114 ;  /* 0x000000720006b202 */ /* 0x000fe40000000f00 */
[----:B------:R-:W-:Y:S02]  /*1170*/  @!P3 MOV R7, R117 ;  /* 0x000000750007b202 */ /* 0x000fe40000000f00 */
[----:B------:R-:W-:Y:S01]  /*1180*/  @!P1 LEA.HI.X R17, R8, R11, R0, 0x1, P6 ;  /* 0x0000000b08119211 */ /* 0x000fe200030f0c00 */
[----:B---3--:R-:W-:Y:S01]  /*1190*/  @!P5 IMAD R8, R41, R12, RZ ;  /* 0x0000000c2908d224 */ /* 0x008fe200078e02ff */
[----:B------:R-:W-:Y:S01]  /*11a0*/  MOV R21, RZ ;  /* 0x000000ff00157202 */ /* 0x000fe20000000f00 */
[----:B------:R-:W-:Y:S01]  /*11b0*/  @!P3 IMAD.WIDE.U32 R2, R25, R2, R6 ;  /* 0x000000021902b225 */ /* 0x000fe200078e0006 */
[----:B------:R-:W3:Y:S03]  /*11c0*/  @!P4 LDC.64 R10, c[0x0][0x390] ;  /* 0x0000e400ff0acb82 */ /* 0x000ee60000000a00 */
[----:B------:R-:W-:Y:S01]  /*11d0*/  @!P5 IMAD R25, R27, R13, R8 ;  /* 0x0000000d1b19d224 */ /* 0x000fe200078e0208 */
[----:B------:R-:W-:Y:S01]  /*11e0*/  IADD3 R39, PT, PT, R31, 0xa0, RZ ;  /* 0x000000a01f277810 */ /* 0x000fe20007ffe0ff */
[----:B------:R4:W2:Y:S03]  /*11f0*/  @!P1 LDG.E R21, desc[UR6][R16.64] ;  /* 0x0000000610159981 */ /* 0x0008a6000c1e1900 */
[----:B------:R-:W4:Y:S01]  /*1200*/  @!P5 LDC.64 R6, c[0x0][0x390] ;  /* 0x0000e400ff06db82 */ /* 0x000f220000000a00 */
[----:B------:R-:W-:-:S07]  /*1210*/  @!P3 IADD3 R0, PT, PT, R3, R23, RZ ;  /* 0x000000170300b210 */ /* 0x000fce0007ffe0ff */
[----:B------:R-:W5:Y:S01]  /*1220*/  @!P2 LDC.64 R8, c[0x0][0x3e0] ;  /* 0x0000f800ff08ab82 */ /* 0x000f620000000a00 */
[C---:B-1----:R-:W-:Y:S02]  /*1230*/  @!P3 LEA R14, P6, R2.reuse, R14, 0x1 ;  /* 0x0000000e020eb211 */ /* 0x042fe400078c08ff */
[----:B------:R-:W-:Y:S02]  /*1240*/  ISETP.GE.U32.AND P1, PT, R39, UR4, PT ;  /* 0x0000000427007c0c */ /* 0x000fe4000bf26070 */
[----:B------:R-:W-:Y:S02]  /*1250*/  SHF.R.S32.HI R47, RZ, 0x1f, R39 ;  /* 0x0000001fff2f7819 */ /* 0x000fe40000011427 */
[----:B------:R-:W-:Y:S02]  /*1260*/  IADD3 R41, PT, PT, R31, 0xa8, RZ ;  /* 0x000000a81f297810 */ /* 0x000fe40007ffe0ff */
[----:B------:R-:W-:Y:S02]  /*1270*/  @!P3 LEA.HI.X R15, R2, R15, R0, 0x1, P6 ;  /* 0x0000000f020fb211 */ /* 0x000fe400030f0c00 */
[----:B------:R-:W-:-:S02]  /*1280*/  MOV R23, RZ ;  /* 0x000000ff00177202 */ /* 0x000fc40000000f00 */
[----:B------:R-:W-:Y:S02]  /*1290*/  @!P5 MOV R2, R114 ;  /* 0x000000720002d202 */ /* 0x000fe40000000f00 */
[-C--:B------:R-:W-:Y:S02]  /*12a0*/  @!P5 MOV R3, R117.reuse ;  /* 0x000000750003d202 */ /* 0x080fe40000000f00 */
[----:B------:R-:W-:Y:S02]  /*12b0*/  ISETP.GE.AND.EX P1, PT, R47, UR5, PT, P1 ;  /* 0x000000052f007c0c */ /* 0x000fe4000bf26310 */
[----:B------:R-:W-:Y:S02]  /*12c0*/  SHF.R.S32.HI R49, RZ, 0x1f, R41 ;  /* 0x0000001fff317819 */ /* 0x000fe40000011429 */
[----:B------:R-:W-:Y:S01]  /*12d0*/  ISETP.GE.U32.AND P6, PT, R41, UR4, PT ;  /* 0x0000000429007c0c */ /* 0x000fe2000bfc6070 */
[----:B------:R-:W-:Y:S01]  /*12e0*/  @!P5 IMAD.WIDE.U32 R12, R27, R12, R2 ;  /* 0x0000000c1b0cd225 */ /* 0x000fe200078e0002 */
[----:B------:R1:W2:Y:S01]  /*12f0*/  @!P3 LDG.E R23, desc[UR6][R14.64] ;  /* 0x000000060e17b981 */ /* 0x0002a2000c1e1900 */
[----:B------:R-:W-:Y:S01]  /*1300*/  @!P4 MOV R32, R114 ;  /* 0x000000720020c202 */ /* 0x000fe20000000f00 */
[----:B------:R-:W1:Y:S01]  /*1310*/  @!P2 LDC.64 R2, c[0x0][0x390] ;  /* 0x0000e400ff02ab82 */ /* 0x000e620000000a00 */
[----:B0-----:R-:W-:Y:S01]  /*1320*/  @!P4 IMAD R0, R43, R4, RZ ;  /* 0x000000042b00c224 */ /* 0x001fe200078e02ff */
[----:B------:R-:W-:-:S02]  /*1330*/  @!P4 MOV R33, R117 ;  /* 0x000000750021c202 */ /* 0x000fc40000000f00 */
[----:B------:R-:W-:Y:S01]  /*1340*/  ISETP.GE.AND.EX P3, PT, R49, UR5, PT, P6 ;  /* 0x0000000531007c0c */ /* 0x000fe2000bf66360 */
[----:B------:R-:W-:Y:S01]  /*1350*/  @!P4 IMAD R27, R35, R5, R0 ;  /* 0x00000005231bc224 */ /* 0x000fe200078e0200 */
[----:B------:R-:W-:Y:S01]  /*1360*/  @!P5 IADD3 R0, PT, PT, R13, R25, RZ ;  /* 0x000000190d00d210 */ /* 0x000fe20007ffe0ff */
[----:B------:R-:W-:Y:S01]  /*1370*/  @!P4 IMAD.WIDE.U32 R32, R35, R4, R32 ;  /* 0x000000042320c225 */ /* 0x000fe200078e0020 */
[C---:B----4-:R-:W-:Y:S01]  /*1380*/  @!P5 LEA R16, P6, R12.reuse, R6, 0x1 ;  /* 0x000000060c10d211 */ /* 0x050fe200078c08ff */
[----:B------:R-:W0:Y:S02]  /*1390*/  @!P1 LDC.64 R4, c[0x0][0x3e0] ;  /* 0x0000f800ff049b82 */ /* 0x000e240000000a00 */
[----:B-----5:R-:W-:Y:S01]  /*13a0*/  @!P2 IMAD R6, R45, R8, RZ ;  /* 0x000000082d06a224 */ /* 0x020fe200078e02ff */
[----:B------:R-:W-:Y:S02]  /*13b0*/  @!P5 LEA.HI.X R17, R12, R7, R0, 0x1, P6 ;  /* 0x000000070c11d211 */ /* 0x000fe400030f0c00 */
[----:B------:R-:W-:-:S02]  /*13c0*/  @!P4 IADD3 R0, PT, PT, R33, R27, RZ ;  /* 0x0000001b2100c210 */ /* 0x000fc40007ffe0ff */
[C---:B---3--:R-:W-:Y:S01]  /*13d0*/  @!P4 LEA R12, P6, R32.reuse, R10, 0x1 ;  /* 0x0000000a200cc211 */ /* 0x048fe200078c08ff */
[----:B-1----:R-:W-:Y:S01]  /*13e0*/  @!P2 IMAD R15, R37, R9, R6 ;  /* 0x00000009250fa224 */ /* 0x002fe200078e0206 */
[----:B------:R-:W-:Y:S01]  /*13f0*/  MOV R25, RZ ;  /* 0x000000ff00197202 */ /* 0x000fe20000000f00 */
[----:B------:R-:W1:Y:S01]  /*1400*/  @!P3 LDC.64 R6, c[0x0][0x3e0] ;  /* 0x0000f800ff06bb82 */ /* 0x000e620000000a00 */
[----:B------:R-:W-:Y:S02]  /*1410*/  @!P4 LEA.HI.X R13, R32, R11, R0, 0x1, P6 ;  /* 0x0000000b200dc211 */ /* 0x000fe400030f0c00 */
[----:B------:R-:W-:Y:S02]  /*1420*/  @!P2 MOV R10, R114 ;  /* 0x00000072000aa202 */ /* 0x000fe40000000f00 */
[----:B------:R-:W-:Y:S01]  /*1430*/  @!P2 MOV R11, R117 ;  /* 0x00000075000ba202 */ /* 0x000fe20000000f00 */
[----:B------:R3:W4:Y:S01]  /*1440*/  @!P5 LDG.E R25, desc[UR6][R16.64] ;  /* 0x000000061019d981 */ /* 0x000722000c1e1900 */
[----:B------:R-:W-:Y:S01]  /*1450*/  IADD3 R33, PT, PT, R31, 0xb8, RZ ;  /* 0x000000b81f217810 */ /* 0x000fe20007ffe0ff */
[----:B------:R-:W-:-:S03]  /*1460*/  @!P2 IMAD.WIDE.U32 R10, R37, R8, R10 ;  /* 0x00000008250aa225 */ /* 0x000fc600078e000a */
[----:B------:R-:W-:Y:S01]  /*1470*/  ISETP.GE.U32.AND P5, PT, R33, UR4, PT ;  /* 0x0000000421007c0c */ /* 0x000fe2000bfa6070 */
[----:B------:R-:W5:Y:S01]  /*1480*/  @!P1 LDC.64 R8, c[0x0][0x390] ;  /* 0x0000e400ff089b82 */ /* 0x000f620000000a00 */
[----:B------:R-:W-:Y:S02]  /*1490*/  SHF.R.S32.HI R43, RZ, 0x1f, R33 ;  /* 0x0000001fff2b7819 */ /* 0x000fe40000011421 */
[----:B------:R-:W-:Y:S02]  /*14a0*/  MOV R27, RZ ;  /* 0x000000ff001b7202 */ /* 0x000fe40000000f00 */
[----:B------:R-:W-:Y:S02]  /*14b0*/  ISETP.GE.AND.EX P5, PT, R43, UR5, PT, P5 ;  /* 0x000000052b007c0c */ /* 0x000fe4000bfa6350 */
[----:B------:R-:W-:Y:S02]  /*14c0*/  @!P2 IADD3 R0, PT, PT, R11, R15, RZ ;  /* 0x0000000f0b00a210 */ /* 0x000fe40007ffe0ff */
[----:B------:R-:W-:Y:S01]  /*14d0*/  @!P2 LEA R14, P6, R10, R2, 0x1 ;  /* 0x000000020a0ea211 */ /* 0x000fe200078c08ff */
[----:B------:R3:W4:Y:S01]  /*14e0*/  @!P4 LDG.E R27, desc[UR6][R12.64] ;  /* 0x000000060c1bc981 */ /* 0x000722000c1e1900 */
[----:B------:R-:W-:-:S02]  /*14f0*/  ISETP.GE.U32.AND P4, PT, R110, UR4, PT ;  /* 0x000000046e007c0c */ /* 0x000fc4000bf86070 */
[----:B------:R-:W-:Y:S02]  /*1500*/  @!P2 LEA.HI.X R15, R10, R3, R0, 0x1, P6 ;  /* 0x000000030a0fa211 */ /* 0x000fe400030f0c00 */
[----:B------:R-:W5:Y:S01]  /*1510*/  @!P3 LDC.64 R10, c[0x0][0x390] ;  /* 0x0000e400ff0abb82 */ /* 0x000f620000000a00 */
[----:B0-----:R-:W-:Y:S01]  /*1520*/  @!P1 IMAD R0, R47, R4, RZ ;  /* 0x000000042f009224 */ /* 0x001fe200078e02ff */
[----:B------:R-:W-:Y:S02]  /*1530*/  @!P1 MOV R2, R114 ;  /* 0x0000007200029202 */ /* 0x000fe40000000f00 */
[----:B------:R-:W-:Y:S02]  /*1540*/  @!P1 MOV R3, R117 ;  /* 0x0000007500039202 */ /* 0x000fe40000000f00 */
[----:B------:R-:W-:Y:S02]  /*1550*/  MOV R53, RZ ;  /* 0x000000ff00357202 */ /* 0x000fe40000000f00 */
[----:B------:R-:W-:Y:S01]  /*1560*/  ISETP.GE.AND.EX P4, PT, R103, UR5, PT, P4 ;  /* 0x0000000567007c0c */ /* 0x000fe2000bf86340 */
[----:B---3--:R-:W-:Y:S01]  /*1570*/  @!P1 IMAD R17, R39, R5, R0 ;  /* 0x0000000527119224 */ /* 0x008fe200078e0200 */
[----:B------:R-:W0:Y:S01]  /*1580*/  @!P5 LDC.64 R12, c[0x0][0x3e0] ;  /* 0x0000f800ff0cdb82 */ /* 0x000e220000000a00 */
[----:B------:R-:W-:Y:S01]  /*1590*/  IADD3 R35, PT, PT, R31, 0xc0, RZ ;  /* 0x000000c01f237810 */ /* 0x000fe20007ffe0ff */
[----:B-1----:R-:W-:Y:S01]  /*15a0*/  @!P3 IMAD R0, R49, R6, RZ ;  /* 0x000000063100b224 */ /* 0x002fe200078e02ff */
[----:B------:R5:W3:Y:S01]  /*15b0*/  @!P2 LDG.E R53, desc[UR6][R14.64] ;  /* 0x000000060e35a981 */ /* 0x000ae2000c1e1900 */
[----:B------:R-:W-:Y:S01]  /*15c0*/  @!P1 IMAD.WIDE.U32 R2, R39, R4, R2 ;  /* 0x0000000427029225 */ /* 0x000fe200078e0002 */
[----:B------:R-:W-:-:S02]  /*15d0*/  ISETP.GE.U32.AND P2, PT, R35, UR4, PT ;  /* 0x0000000423007c0c */ /* 0x000fc4000bf46070 */
[----:B------:R-:W-:Y:S01]  /*15e0*/  SHF.R.S32.HI R45, RZ, 0x1f, R35 ;  /* 0x0000001fff2d7819 */ /* 0x000fe20000011423 */
[----:B------:R-:W-:Y:S01]  /*15f0*/  @!P3 IMAD R39, R41, R7, R0 ;  /* 0x000000072927b224 */ /* 0x000fe200078e0200 */
[----:B------:R-:W-:Y:S02]  /*1600*/  @!P1 IADD3 R0, PT, PT, R3, R17, RZ ;  /* 0x0000001103009210 */ /* 0x000fe40007ffe0ff */
[----:B------:R-:W-:Y:S01]  /*1610*/  @!P3 MOV R16, R114 ;  /* 0x000000720010b202 */ /* 0x000fe20000000f00 */
[----:B------:R-:W1:Y:S01]  /*1620*/  @!P4 LDC.64 R4, c[0x0][0x3e0] ;  /* 0x0000f800ff04cb82 */ /* 0x000e620000000a00 */
[----:B------:R-:W-:Y:S02]  /*1630*/  @!P3 MOV R17, R117 ;  /* 0x000000750011b202 */ /* 0x000fe40000000f00 */
[----:B------:R-:W-:Y:S02]  /*1640*/  ISETP.GE.AND.EX P2, PT, R45, UR5, PT, P2 ;  /* 0x000000052d007c0c */ /* 0x000fe4000bf46320 */
[----:B-----5:R-:W-:Y:S01]  /*1650*/  @!P1 LEA R14, P6, R2, R8, 0x1 ;  /* 0x00000008020e9211 */ /* 0x020fe200078c08ff */
[----:B------:R-:W-:-:S03]  /*1660*/  @!P3 IMAD.WIDE.U32 R6, R41, R6, R16 ;  /* 0x000000062906b225 */ /* 0x000fc600078e0010 */
[----:B------:R-:W-:Y:S02]  /*1670*/  @!P1 LEA.HI.X R15, R2, R9, R0, 0x1, P6 ;  /* 0x00000009020f9211 */ /* 0x000fe400030f0c00 */
[----:B------:R-:W5:Y:S01]  /*1680*/  @!P5 LDC.64 R2, c[0x0][0x390] ;  /* 0x0000e400ff02db82 */ /* 0x000f620000000a00 */
[----:B------:R-:W-:Y:S02]  /*1690*/  @!P3 IADD3 R0, PT, PT, R7, R39, RZ ;  /* 0x000000270700b210 */ /* 0x000fe40007ffe0ff */
[----:B------:R-:W-:Y:S01]  /*16a0*/  @!P3 LEA R16, P6, R6, R10, 0x1 ;  /* 0x0000000a0610b211 */ /* 0x000fe200078c08ff */
[----:B0-----:R-:W-:-:S03]  /*16b0*/  @!P5 IMAD R10, R43, R12, RZ ;  /* 0x0000000c2b0ad224 */ /* 0x001fc600078e02ff */
[----:B------:R-:W-:Y:S01]  /*16c0*/  @!P3 LEA.HI.X R17, R6, R11, R0, 0x1, P6 ;  /* 0x0000000b0611b211 */ /* 0x000fe200030f0c00 */
[----:B------:R-:W0:Y:S01]  /*16d0*/  @!P4 LDC.64 R8, c[0x0][0x390] ;  /* 0x0000e400ff08cb82 */ /* 0x000e220000000a00 */
[----:B------:R-:W-:Y:S01]  /*16e0*/  MOV R59, RZ ;  /* 0x000000ff003b7202 */ /* 0x000fe20000000f00 */
[----:B------:R-:W-:-:S06]  /*16f0*/  @!P5 IMAD R43, R33, R13, R10 ;  /* 0x0000000d212bd224 */ /* 0x000fcc00078e020a */
[----:B------:R-:W0:Y:S01]  /*1700*/  @!P2 LDC.64 R6, c[0x0][0x3e0] ;  /* 0x0000f800ff06ab82 */ /* 0x000e220000000a00 */
[----:B------:R-:W-:Y:S01]  /*1710*/  IADD3 R37, PT, PT, R31, 0xc8, RZ ;  /* 0x000000c81f257810 */ /* 0x000fe20007ffe0ff */
[----:B------:R1:W3:Y:S01]  /*1720*/  @!P1 LDG.E R59, desc[UR6][R14.64] ;  /* 0x000000060e3b9981 */ /* 0x0002e2000c1e1900 */
[----:B------:R-:W-:Y:S02]  /*1730*/  @!P5 MOV R10, R114 ;  /* 0x00000072000ad202 */ /* 0x000fe40000000f00 */
[-C--:B------:R-:W-:Y:S02]  /*1740*/  @!P5 MOV R11, R117.reuse ;  /* 0x00000075000bd202 */ /* 0x080fe40000000f00 */
[----:B------:R-:W-:Y:S02]  /*1750*/  ISETP.GE.U32.AND P1, PT, R37, UR4, PT ;  /* 0x0000000425007c0c */ /* 0x000fe4000bf26070 */
[----:B------:R-:W-:Y:S01]  /*1760*/  SHF.R.S32.HI R41, RZ, 0x1f, R37 ;  /* 0x0000001fff297819 */ /* 0x000fe20000011425 */
[----:B------:R-:W-:Y:S01]  /*1770*/  @!P5 IMAD.WIDE.U32 R12, R33, R12, R10 ;  /* 0x0000000c210cd225 */ /* 0x000fe200078e000a */
[----:B------:R-:W-:Y:S01]  /*1780*/  @!P4 MOV R32, R114 ;  /* 0x000000720020c202 */ /* 0x000fe20000000f00 */
[----:B------:R-:W0:Y:S01]  /*1790*/  @!P2 LDC.64 R10, c[0x0][0x390] ;  /* 0x0000e400ff0aab82 */ /* 0x000e220000000a00 */
[----:B------:R-:W-:Y:S01]  /*17a0*/  @!P4 MOV R33, R117 ;  /* 0x000000750021c202 */ /* 0x000fe20000000f00 */
[----:B-1----:R-:W-:Y:S01]  /*17b0*/  @!P4 IMAD R0, R103, R4, RZ ;  /* 0x000000046700c224 */ /* 0x002fe200078e02ff */
[----:B------:R-:W-:-:S02]  /*17c0*/  MOV R61, RZ ;  /* 0x000000ff003d7202 */ /* 0x000fc40000000f00 */
[----:B------:R-:W-:Y:S01]  /*17d0*/  ISETP.GE.AND.EX P1, PT, R41, UR5, PT, P1 ;  /* 0x0000000529007c0c */ /* 0x000fe2000bf26310 */
[C---:B------:R-:W-:Y:S01]  /*17e0*/  @!P4 IMAD R15, R110.reuse, R5, R0 ;  /* 0x000000056e0fc224 */ /* 0x040fe200078e0200 */
[----:B------:R-:W-:Y:S01]  /*17f0*/  IADD3 R39, PT, PT, R31, 0xe0, RZ ;  /* 0x000000e01f277810 */ /* 0x000fe20007ffe0ff */
[----:B------:R-:W-:Y:S01]  /*1800*/  @!P4 IMAD.WIDE.U32 R32, R110, R4, R32 ;  /* 0x000000046e20c225 */ /* 0x000fe200078e0020 */
[----:B------:R-:W-:Y:S01]  /*1810*/  @!P5 IADD3 R0, PT, PT, R13, R43, RZ ;  /* 0x0000002b0d00d210 */ /* 0x000fe20007ffe0ff */
[----:B------:R1:W3:Y:S01]  /*1820*/  @!P3 LDG.E R61, desc[UR6][R16.64] ;  /* 0x00000006103db981 */ /* 0x0002e2000c1e1900 */
[C---:B-----5:R-:W-:Y:S02]  /*1830*/  @!P5 LEA R2, P6, R12.reuse, R2, 0x1 ;  /* 0x000000020c02d211 */ /* 0x060fe400078c08ff */
[----:B------:R-:W-:Y:S02]  /*1840*/  ISETP.GE.U32.AND P3, PT, R39, UR4, PT ;  /* 0x0000000427007c0c */ /* 0x000fe4000bf66070 */
[----:B------:R-:W-:-:S02]  /*1850*/  @!P5 LEA.HI.X R3, R12, R3, R0, 0x1, P6 ;  /* 0x000000030c03d211 */ /* 0x000fc400030f0c00 */
[C---:B0-----:R-:W-:Y:S01]  /*1860*/  @!P4 LEA R14, P6, R32.reuse, R8, 0x1 ;  /* 0x00000008200ec211 */ /* 0x041fe200078c08ff */
[----:B------:R-:W0:Y:S01]  /*1870*/  @!P1 LDC.64 R4, c[0x0][0x3e0] ;  /* 0x0000f800ff049b82 */ /* 0x000e220000000a00 */
[----:B-1----:R-:W-:Y:S01]  /*1880*/  SHF.R.S32.HI R17, RZ, 0x1f, R39 ;  /* 0x0000001fff117819 */ /* 0x002fe20000011427 */
[----:B------:R-:W-:Y:S01]  /*1890*/  @!P2 IMAD R8, R45, R6, RZ ;  /* 0x000000062d08a224 */ /* 0x000fe200078e02ff */
[----:B------:R-:W-:Y:S02]  /*18a0*/  @!P4 IADD3 R0, PT, PT, R33, R15, RZ ;  /* 0x0000000f2100c210 */ /* 0x000fe40007ffe0ff */
[----:B------:R-:W-:Y:S01]  /*18b0*/  ISETP.GE.AND.EX P3, PT, R17, UR5, PT, P3 ;  /* 0x0000000511007c0c */ /* 0x000fe2000bf66330 */
[----:B------:R-:W-:Y:S01]  /*18c0*/  @!P2 IMAD R33, R35, R7, R8 ;  /* 0x000000072321a224 */ /* 0x000fe200078e0208 */
[----:B------:R-:W-:Y:S01]  /*18d0*/  @!P4 LEA.HI.X R15, R32, R9, R0, 0x1, P6 ;  /* 0x00000009200fc211 */ /* 0x000fe200030f0c00 */
[----:B------:R-:W1:Y:S01]  /*18e0*/  @!P1 LDC.64 R12, c[0x0][0x390] ;  /* 0x0000e400ff0c9b82 */ /* 0x000e620000000a00 */
[----:B------:R-:W-:-:S02]  /*18f0*/  @!P2 MOV R8, R114 ;  /* 0x000000720008a202 */ /* 0x000fc40000000f00 */
[----:B------:R-:W-:Y:S02]  /*1900*/  @!P2 MOV R9, R117 ;  /* 0x000000750009a202 */ /* 0x000fe40000000f00 */
[----:B------:R-:W-:Y:S01]  /*1910*/  MOV R30, RZ ;  /* 0x000000ff001e7202 */ /* 0x000fe20000000f00 */
[----:B------:R-:W-:-:S04]  /*1920*/  @!P2 IMAD.WIDE.U32 R6, R35, R6, R8 ;  /* 0x000000062306a225 */ /* 0x000fc800078e0008 */
[----:B------:R-:W5:Y:S01]  /*1930*/  @!P3 LDC.64 R8, c[0x0][0x3e0] ;  /* 0x0000f800ff08bb82 */ /* 0x000f620000000a00 */
[----:B------:R0:W2:Y:S01]  /*1940*/  @!P4 LDG.E R30, desc[UR6][R14.64] ;  /* 0x000000060e1ec981 */ /* 0x0000a2000c1e1900 */
[----:B------:R-:W-:Y:S02]  /*1950*/  @!P2 IADD3 R0, PT, PT, R7, R33, RZ ;  /* 0x000000210700a210 */ /* 0x000fe40007ffe0ff */
[----:B------:R-:W-:-:S04]  /*1960*/  @!P2 LEA R10, P4, R6, R10, 0x1 ;  /* 0x0000000a060aa211 */ /* 0x000fc800078808ff */
[----:B------:R-:W-:Y:S02]  /*1970*/  @!P2 LEA.HI.X R11, R6, R11, R0, 0x1, P4 ;  /* 0x0000000b060ba211 */ /* 0x000fe400020f0c00 */
[----:B------:R-:W-:Y:S02]  /*1980*/  ISETP.GE.U32.AND P4, PT, R106, UR4, PT ;  /* 0x000000046a007c0c */ /* 0x000fe4000bf86070 */
[----:B------:R-:W-:Y:S01]  /*1990*/  MOV R67, RZ ;  /* 0x000000ff00437202 */ /* 0x000fe20000000f00 */
[----:B------:R-:W1:Y:S01]  /*19a0*/  @!P3 LDC.64 R6, c[0x0][0x390] ;  /* 0x0000e400ff06bb82 */ /* 0x000e620000000a00 */
[----:B------:R-:W-:Y:S01]  /*19b0*/  ISETP.GE.AND.EX P4, PT, R99, UR5, PT, P4 ;  /* 0x0000000563007c0c */ /* 0x000fe2000bf86340 */
[----:B0-----:R-:W-:Y:S01]  /*19c0*/  @!P1 IMAD R0, R41, R4, RZ ;  /* 0x0000000429009224 */ /* 0x001fe200078e02ff */
[----:B------:R-:W-:Y:S02]  /*19d0*/  @!P1 MOV R14, R114 ;  /* 0x00000072000e9202 */ /* 0x000fe40000000f00 */
[----:B------:R-:W-:Y:S01]  /*19e0*/  @!P1 MOV R15, R117 ;  /* 0x00000075000f9202 */ /* 0x000fe20000000f00 */
[----:B------:R0:W3:Y:S01]  /*19f0*/  @!P2 LDG.E R67, desc[UR6][R10.64] ;  /* 0x000000060a43a981 */ /* 0x0000e2000c1e1900 */
[C---:B------:R-:W-:Y:S01]  /*1a00*/  @!P1 IMAD R5, R37.reuse, R5, R0 ;  /* 0x0000000525059224 */ /* 0x040fe200078e0200 */
[----:B------:R-:W-:Y:S01]  /*1a10*/  ISETP.GE.U32.AND P2, PT, R108, UR4, PT ;  /* 0x000000046c007c0c */ /* 0x000fe2000bf46070 */
[----:B------:R-:W-:Y:S01]  /*1a20*/  @!P1 IMAD.WIDE.U32 R14, R37, R4, R14 ;  /* 0x00000004250e9225 */ /* 0x000fe200078e000e */
[----:B------:R-:W-:-:S02]  /*1a30*/  MOV R65, RZ ;  /* 0x000000ff00417202 */ /* 0x000fc40000000f00 */
[----:B------:R-:W-:Y:S02]  /*1a40*/  ISETP.GE.AND.EX P2, PT, R101, UR5, PT, P2 ;  /* 0x0000000565007c0c */ /* 0x000fe4000bf46320 */
[----:B------:R-:W-:Y:S01]  /*1a50*/  @!P1 IADD3 R0, PT, PT, R15, R5, RZ ;  /* 0x000000050f009210 */ /* 0x000fe20007ffe0ff */
[----:B-----5:R-:W-:Y:S01]  /*1a60*/  @!P3 IMAD R16, R17, R8, RZ ;  /* 0x000000081110b224 */ /* 0x020fe200078e02ff */
[----:B------:R-:W5:Y:S01]  /*1a70*/  @!P4 LDC.64 R4, c[0x0][0x3e0] ;  /* 0x0000f800ff04cb82 */ /* 0x000f620000000a00 */
[----:B0-----:R-:W-:Y:S01]  /*1a80*/  @!P3 MOV R10, R114 ;  /* 0x00000072000ab202 */ /* 0x001fe20000000f00 */
[----:B------:R0:W3:Y:S01]  /*1a90*/  @!P5 LDG.E R65, desc[UR6][R2.64] ;  /* 0x000000060241d981 */ /* 0x0000e2000c1e1900 */
[----:B------:R-:W-:Y:S01]  /*1aa0*/  @!P3 MOV R11, R117 ;  /* 0x00000075000bb202 */ /* 0x000fe20000000f00 */
[C---:B------:R-:W-:Y:S01]  /*1ab0*/  @!P3 IMAD R9, R39.reuse, R9, R16 ;  /* 0x000000092709b224 */ /* 0x040fe200078e0210 */
[----:B-1----:R-:W-:Y:S01]  /*1ac0*/  @!P1 LEA R12, P5, R14, R12, 0x1 ;  /* 0x0000000c0e0c9211 */ /* 0x002fe200078a08ff */
[----:B------:R-:W-:Y:S01]  /*1ad0*/  @!P3 IMAD.WIDE.U32 R10, R39, R8, R10 ;  /* 0x00000008270ab225 */ /* 0x000fe200078e000a */
[----:B------:R-:W-:-:S02]  /*1ae0*/  MOV R69, RZ ;  /* 0x000000ff00457202 */ /* 0x000fc40000000f00 */
[----:B------:R-:W1:Y:S01]  /*1af0*/  @!P2 LDC.64 R16, c[0x0][0x390] ;  /* 0x0000e400ff10ab82 */ /* 0x000e620000000a00 */
[----:B------:R-:W-:Y:S02]  /*1b00*/  @!P1 LEA.HI.X R13, R14, R13, R0, 0x1, P5 ;  /* 0x0000000d0e0d9211 */ /* 0x000fe400028f0c00 */
[----:B------:R-:W-:Y:S02]  /*1b10*/  @!P3 IADD3 R0, PT, PT, R11, R9, RZ ;  /* 0x000000090b00b210 */ /* 0x000fe40007ffe0ff */
[----:B------:R-:W-:Y:S01]  /*1b20*/  ISETP.GE.U32.AND P5, PT, R104, UR4, PT ;  /* 0x0000000468007c0c */ /* 0x000fe2000bfa6070 */
[----:B------:R-:W3:Y:S02]  /*1b30*/  @!P1 LDG.E R69, desc[UR6][R12.64] ;  /* 0x000000060c459981 */ /* 0x000ee4000c1e1900 */
[----:B------:R-:W1:Y:S01]  /*1b40*/  @!P4 LDC.64 R8, c[0x0][0x390] ;  /* 0x0000e400ff08cb82 */ /* 0x000e620000000a00 */
[----:B------:R-:W-:-:S07]  /*1b50*/  @!P3 LEA R6, P1, R10, R6, 0x1 ;  /* 0x000000060a06b211 */ /* 0x000fce00078208ff */
[----:B0-----:R-:W0:Y:S01]  /*1b60*/  @!P2 LDC.64 R2, c[0x0][0x3e0] ;  /* 0x0000f800ff02ab82 */ /* 0x001e220000000a00 */
[----:B------:R-:W-:Y:S02]  /*1b70*/  MOV R75, RZ ;  /* 0x000000ff004b7202 */ /* 0x000fe40000000f00 */
[----:B------:R-:W-:Y:S02]  /*1b80*/  ISETP.GE.AND.EX P5, PT, R97, UR5, PT, P5 ;  /* 0x0000000561007c0c */ /* 0x000fe4000bfa6350 */
[----:B------:R-:W-:Y:S02]  /*1b90*/  @!P3 LEA.HI.X R7, R10, R7, R0, 0x1, P1 ;  /* 0x000000070a07b211 */ /* 0x000fe400008f0c00 */
[----:B------:R-:W-:Y:S01]  /*1ba0*/  ISETP.GE.U32.AND P1, PT, R102, UR4, PT ;  /* 0x0000000466007c0c */ /* 0x000fe2000bf26070 */
[----:B-----5:R-:W-:Y:S02]  /*1bb0*/  @!P4 IMAD R0, R99, R4, RZ ;  /* 0x000000046300c224 */ /* 0x020fe400078e02ff */
[----:B------:R5:W3:Y:S01]  /*1bc0*/  @!P3 LDG.E R75, desc[UR6][R6.64] ;  /* 0x00000006064bb981 */ /* 0x000ae2000c1e1900 */
[----:B------:R-:W-:Y:S01]  /*1bd0*/  ISETP.GE.AND.EX P1, PT, R95, UR5, PT, P1 ;  /* 0x000000055f007c0c */ /* 0x000fe2000bf26310 */
[----:B------:R-:W-:-:S04]  /*1be0*/  @!P4 IMAD R11, R106, R5, R0 ;  /* 0x000000056a0bc224 */ /* 0x000fc800078e0200 */
[----:B------:R-:W4:Y:S01]  /*1bf0*/  @!P5 LDC.64 R14, c[0x0][0x3e0] ;  /* 0x0000f800ff0edb82 */ /* 0x000f220000000a00 */
[----:B-----5:R-:W-:Y:S02]  /*1c00*/  @!P4 MOV R6, R114 ;  /* 0x000000720006c202 */ /* 0x020fe40000000f00 */
[----:B------:R-:W-:-:S05]  /*1c10*/  @!P4 MOV R7, R117 ;  /* 0x000000750007c202 */ /* 0x000fca0000000f00 */
[----:B------:R-:W5:Y:S01]  /*1c20*/  @!P1 LDC.64 R12, c[0x0][0x3e0] ;  /* 0x0000f800ff0c9b82 */ /* 0x000f620000000a00 */
[----:B------:R-:W-:Y:S01]  /*1c30*/  @!P4 IMAD.WIDE.U32 R4, R106, R4, R6 ;  /* 0x000000046a04c225 */ /* 0x000fe200078e0006 */
[----:B------:R-:W-:-:S04]  /*1c40*/  ISETP.GE.U32.AND P3, PT, R100, UR4, PT ;  /* 0x0000000464007c0c */ /* 0x000fc8000bf66070 */
[----:B------:R-:W-:Y:S01]  /*1c50*/  @!P4 IADD3 R0, PT, PT, R5, R11, RZ ;  /* 0x0000000b0500c210 */ /* 0x000fe20007ffe0ff */
[----:B0-----:R-:W-:Y:S01]  /*1c60*/  @!P2 IMAD R5, R101, R2, RZ ;  /* 0x000000026505a224 */ /* 0x001fe200078e02ff */
[----:B-1----:R-:W-:Y:S01]  /*1c70*/  @!P4 LEA R8, P6, R4, R8, 0x1 ;  /* 0x000000080408c211 */ /* 0x002fe200078c08ff */
[----:B------:R-:W0:Y:S02]  /*1c80*/  @!P5 LDC.64 R10, c[0x0][0x390] ;  /* 0x0000e400ff0adb82 */ /* 0x000e240000000a00 */
[----:B------:R-:W-:Y:S01]  /*1c90*/  @!P2 IMAD R33, R108, R3, R5 ;  /* 0x000000036c21a224 */ /* 0x000fe200078e0205 */
[----:B------:R-:W-:Y:S02]  /*1ca0*/  @!P4 LEA.HI.X R9, R4, R9, R0, 0x1, P6 ;  /* 0x000000090409c211 */ /* 0x000fe400030f0c00 */
[----:B------:R-:W-:Y:S02]  /*1cb0*/  @!P2 MOV R4, R114 ;  /* 0x000000720004a202 */ /* 0x000fe40000000f00 */
[----:B------:R-:W-:-:S02]  /*1cc0*/  @!P2 MOV R5, R117 ;  /* 0x000000750005a202 */ /* 0x000fc40000000f00 */
[----:B------:R-:W-:Y:S01]  /*1cd0*/  MOV R51, RZ ;  /* 0x000000ff00337202 */ /* 0x000fe20000000f00 */
[----:B----4-:R-:W-:Y:S01]  /*1ce0*/  @!P5 IMAD R32, R97, R14, RZ ;  /* 0x0000000e6120d224 */ /* 0x010fe200078e02ff */
[----:B------:R-:W-:Y:S01]  /*1cf0*/  ISETP.GE.AND.EX P3, PT, R93, UR5, PT, P3 ;  /* 0x000000055d007c0c */ /* 0x000fe2000bf66330 */
[----:B------:R-:W-:Y:S01]  /*1d00*/  @!P2 IMAD.WIDE.U32 R2, R108, R2, R4 ;  /* 0x000000026c02a225 */ /* 0x000fe200078e0004 */
[----:B------:R-:W1:Y:S02]  /*1d10*/  @!P1 LDC.64 R6, c[0x0][0x390] ;  /* 0x0000e400ff069b82 */ /* 0x000e640000000a00 */
[----:B------:R4:W3:Y:S01]  /*1d20*/  @!P4 LDG.E R51, desc[UR6][R8.64] ;  /* 0x000000060833c981 */ /* 0x0008e2000c1e1900 */
[----:B------:R-:W-:Y:S02]  /*1d30*/  ISETP.GE.U32.AND P4, PT, R98, UR4, PT ;  /* 0x0000000462007c0c */ /* 0x000fe4000bf86070 */
[----:B------:R-:W-:Y:S02]  /*1d40*/  @!P2 IADD3 R0, PT, PT, R3, R33, RZ ;  /* 0x000000210300a210 */ /* 0x000fe40007ffe0ff */
[----:B------:R-:W-:-:S02]  /*1d50*/  @!P2 LEA R16, P6, R2, R16, 0x1 ;  /* 0x000000100210a211 */ /* 0x000fc400078c08ff */
[----:B------:R-:W-:Y:S02]  /*1d60*/  ISETP.GE.AND.EX P4, PT, R91, UR5, PT, P4 ;  /* 0x000000055b007c0c */ /* 0x000fe4000bf86340 */
[----:B------:R-:W-:Y:S01]  /*1d70*/  @!P2 LEA.HI.X R17, R2, R17, R0, 0x1, P6 ;  /* 0x000000110211a211 */ /* 0x000fe200030f0c00 */
[----:B------:R-:W1:Y:S01]  /*1d80*/  @!P3 LDC.64 R4, c[0x0][0x3e0] ;  /* 0x0000f800ff04bb82 */ /* 0x000e620000000a00 */
[----:B------:R-:W-:Y:S02]  /*1d90*/  @!P5 MOV R2, R114 ;  /* 0x000000720002d202 */ /* 0x000fe40000000f00 */
[----:B------:R-:W-:Y:S01]  /*1da0*/  @!P5 MOV R3, R117 ;  /* 0x000000750003d202 */ /* 0x000fe20000000f00 */
[C---:B------:R-:W-:Y:S02]  /*1db0*/  @!P5 IMAD R33, R104.reuse, R15, R32 ;  /* 0x0000000f6821d224 */ /* 0x040fe400078e0220 */
[----:B-----5:R-:W-:Y:S02]  /*1dc0*/  @!P1 IMAD R0, R95, R12, RZ ;  /* 0x0000000c5f009224 */ /* 0x020fe400078e02ff */
[----:B------:R-:W-:Y:S01]  /*1dd0*/  @!P5 IMAD.WIDE.U32 R14, R104, R14, R2 ;  /* 0x0000000e680ed225 */ /* 0x000fe200078e0002 */
[----:B------:R-:W-:Y:S01]  /*1de0*/  @!P1 MOV R2, R114 ;  /* 0x0000007200029202 */ /* 0x000fe20000000f00 */
[----:B----4-:R-:W4:Y:S01]  /*1df0*/  @!P3 LDC.64 R8, c[0x0][0x390] ;  /* 0x0000e400ff08bb82 */ /* 0x010f220000000a00 */
[----:B------:R-:W-:Y:S01]  /*1e00*/  @!P1 MOV R3, R117 ;  /* 0x0000007500039202 */ /* 0x000fe20000000f00 */
[----:B------:R-:W-:-:S02]  /*1e10*/  @!P1 IMAD R35, R102, R13, R0 ;  /* 0x0000000d66239224 */ /* 0x000fc400078e0200 */
[----:B------:R-:W-:-:S04]  /*1e20*/  @!P1 IMAD.WIDE.U32 R12, R102, R12, R2 ;  /* 0x0000000c660c9225 */ /* 0x000fc800078e0002 */
[----:B------:R-:W5:Y:S01]  /*1e30*/  @!P4 LDC.64 R2, c[0x0][0x3e0] ;  /* 0x0000f800ff02cb82 */ /* 0x000f620000000a00 */
[----:B------:R-:W-:Y:S02]  /*1e40*/  @!P5 IADD3 R0, PT, PT, R15, R33, RZ ;  /* 0x000000210f00d210 */ /* 0x000fe40007ffe0ff */
[C---:B0-----:R-:W-:Y:S02]  /*1e50*/  @!P5 LEA R10, P6, R14.reuse, R10, 0x1 ;  /* 0x0000000a0e0ad211 */ /* 0x041fe400078c08ff */
[----:B------:R-:W-:Y:S02]  /*1e60*/  MOV R55, RZ ;  /* 0x000000ff00377202 */ /* 0x000fe40000000f00 */
[----:B------:R-:W-:Y:S02]  /*1e70*/  @!P5 LEA.HI.X R11, R14, R11, R0, 0x1, P6 ;  /* 0x0000000b0e0bd211 */ /* 0x000fe400030f0c00 */
[----:B------:R-:W-:Y:S01]  /*1e80*/  MOV R49, RZ ;  /* 0x000000ff00317202 */ /* 0x000fe20000000f00 */
[----:B-1----:R-:W-:-:S02]  /*1e90*/  @!P3 IMAD R14, R93, R4, RZ ;  /* 0x000000045d0eb224 */ /* 0x002fc400078e02ff */
[----:B------:R0:W3:Y:S01]  /*1ea0*/  @!P5 LDG.E R55, desc[UR6][R10.64] ;  /* 0x000000060a37d981 */ /* 0x0000e2000c1e1900 */
[----:B------:R-:W-:Y:S02]  /*1eb0*/  ISETP.GE.U32.AND P5, PT, R96, UR4, PT ;  /* 0x0000000460007c0c */ /* 0x000fe4000bfa6070 */
[----:B------:R-:W-:Y:S01]  /*1ec0*/  @!P1 IADD3 R0, PT, PT, R13, R35, RZ ;  /* 0x000000230d009210 */ /* 0x000fe20007ffe0ff */
[----:B------:R1:W3:Y:S01]  /*1ed0*/  @!P2 LDG.E R49, desc[UR6][R16.64] ;  /* 0x000000061031a981 */ /* 0x0002e2000c1e1900 */
[----:B------:R-:W-:Y:S02]  /*1ee0*/  @!P1 LEA R6, P6, R12, R6, 0x1 ;  /* 0x000000060c069211 */ /* 0x000fe400078c08ff */
[----:B0-----:R-:W-:Y:S02]  /*1ef0*/  @!P3 MOV R10, R114 ;  /* 0x00000072000ab202 */ /* 0x001fe40000000f00 */
[----:B------:R-:W-:Y:S01]  /*1f00*/  @!P3 MOV R11, R117 ;  /* 0x00000075000bb202 */ /* 0x000fe20000000f00 */
[C---:B-1----:R-:W-:Y:S01]  /*1f10*/  @!P3 IMAD R17, R100.reuse, R5, R14 ;  /* 0x000000056411b224 */ /* 0x042fe200078e020e */
[----:B------:R-:W-:Y:S01]  /*1f20*/  ISETP.GE.AND.EX P5, PT, R89, UR5, PT, P5 ;  /* 0x0000000559007c0c */ /* 0x000fe2000bfa6350 */
[----:B------:R-:W0:Y:S01]  /*1f30*/  @!P4 LDC.64 R14, c[0x0][0x390] ;  /* 0x0000e400ff0ecb82 */ /* 0x000e220000000a00 */
[----:B------:R-:W-:Y:S01]  /*1f40*/  MOV R57, RZ ;  /* 0x000000ff00397202 */ /* 0x000fe20000000f00 */
[----:B------:R-:W-:Y:S01]  /*1f50*/  @!P3 IMAD.WIDE.U32 R4, R100, R4, R10 ;  /* 0x000000046404b225 */ /* 0x000fe200078e000a */
[----:B------:R-:W-:-:S02]  /*1f60*/  @!P1 LEA.HI.X R7, R12, R7, R0, 0x1, P6 ;  /* 0x000000070c079211 */ /* 0x000fc400030f0c00 */
[----:B------:R-:W-:Y:S02]  /*1f70*/  IADD3 R33, PT, PT, R31, 0xe8, RZ ;  /* 0x000000e81f217810 */ /* 0x000fe40007ffe0ff */
[----:B------:R-:W-:Y:S01]  /*1f80*/  @!P3 IADD3 R0, PT, PT, R5, R17, RZ ;  /* 0x000000110500b210 */ /* 0x000fe20007ffe0ff */
[----:B------:R1:W3:Y:S01]  /*1f90*/  @!P1 LDG.E R57, desc[UR6][R6.64] ;  /* 0x0000000606399981 */ /* 0x0002e2000c1e1900 */
[----:B-----5:R-:W-:Y:S01]  /*1fa0*/  @!P4 IMAD R5, R91, R2, RZ ;  /* 0x000000025b05c224 */ /* 0x020fe200078e02ff */
[----:B------:R-:W-:Y:S02]  /*1fb0*/  ISETP.GE.U32.AND P1, PT, R33, UR4, PT ;  /* 0x0000000421007c0c */ /* 0x000fe4000bf26070 */
[----:B------:R-:W-:Y:S02]  /*1fc0*/  SHF.R.S32.HI R13, RZ, 0x1f, R33 ;  /* 0x0000001fff0d7819 */ /* 0x000fe40000011421 */
[----:B----4-:R-:W-:Y:S01]  /*1fd0*/  @!P3 LEA R8, P6, R4, R8, 0x1 ;  /* 0x000000080408b211 */ /* 0x010fe200078c08ff */
[----:B------:R-:W-:Y:S01]  /*1fe0*/  @!P4 IMAD R11, R98, R3, R5 ;  /* 0x00000003620bc224 */ /* 0x000fe200078e0205 */
[----:B------:R-:W-:-:S02]  /*1ff0*/  ISETP.GE.AND.EX P1, PT, R13, UR5, PT, P1 ;  /* 0x000000050d007c0c */ /* 0x000fc4000bf26310 */
[----:B------:R-:W-:Y:S02]  /*2000*/  @!P3 LEA.HI.X R9, R4, R9, R0, 0x1, P6 ;  /* 0x000000090409b211 */ /* 0x000fe400030f0c00 */
[----:B------:R-:W4:Y:S01]  /*2010*/  @!P5 LDC.64 R4, c[0x0][0x3e0] ;  /* 0x0000f800ff04db82 */ /* 0x000f220000000a00 */
[----:B-1----:R-:W-:Y:S02]  /*2020*/  @!P4 MOV R6, R114 ;  /* 0x000000720006c202 */ /* 0x002fe40000000f00 */
[----:B------:R-:W-:Y:S02]  /*2030*/  @!P4 MOV R7, R117 ;  /* 0x000000750007c202 */ /* 0x000fe40000000f00 */
[----:B------:R-:W-:Y:S01]  /*2040*/  MOV R63, RZ ;  /* 0x000000ff003f7202 */ /* 0x000fe20000000f00 */
[----:B------:R-:W-:-:S03]  /*2050*/  @!P4 IMAD.WIDE.U32 R2, R98, R2, R6 ;  /* 0x000000026202c225 */ /* 0x000fc600078e0006 */
[----:B------:R-:W1:Y:S02]  /*2060*/  @!P5 LDC.64 R6, c[0x0][0x390] ;  /* 0x0000e400ff06db82 */ /* 0x000e640000000a00 */
[----:B------:R5:W3:Y:S01]  /*2070*/  @!P3 LDG.E R63, desc[UR6][R8.64] ;  /* 0x00000006083fb981 */ /* 0x000ae2000c1e1900 */
[----:B------:R-:W-:Y:S02]  /*2080*/  ISETP.GE.U32.AND P3, PT, R94, UR4, PT ;  /* 0x000000045e007c0c */ /* 0x000fe4000bf66070 */
[----:B------:R-:W-:Y:S02]  /*2090*/  @!P4 IADD3 R0, PT, PT, R3, R11, RZ ;  /* 0x0000000b0300c210 */ /* 0x000fe40007ffe0ff */
[C---:B0-----:R-:W-:Y:S01]  /*20a0*/  @!P4 LEA R14, P6, R2.reuse, R14, 0x1 ;  /* 0x0000000e020ec211 */ /* 0x041fe200078c08ff */
[----:B------:R-:W0:Y:S01]  /*20b0*/  @!P1 LDC.64 R10, c[0x0][0x3e0] ;  /* 0x0000f800ff0a9b82 */ /* 0x000e220000000a00 */
[----:B------:R-:W-:Y:S02]  /*20c0*/  IADD3 R31, PT, PT, R31, 0xf8, RZ ;  /* 0x000000f81f1f7810 */ /* 0x000fe40007ffe0ff */
[----:B------:R-:W-:-:S02]  /*20d0*/  @!P4 LEA.HI.X R15, R2, R15, R0, 0x1, P6 ;  /* 0x0000000f020fc211 */ /* 0x000fc400030f0c00 */
[----:B------:R-:W-:Y:S02]  /*20e0*/  ISETP.GE.AND.EX P3, PT, R87, UR5, PT, P3 ;  /* 0x0000000557007c0c */ /* 0x000fe4000bf66330 */
[----:B------:R-:W-:Y:S01]  /*20f0*/  ISETP.GE.U32.AND P6, PT, R31, UR4, PT ;  /* 0x000000041f007c0c */ /* 0x000fe2000bfc6070 */
[----:B-----5:R-:W5:Y:S01]  /*2100*/  @!P1 LDC.64 R8, c[0x0][0x390] ;  /* 0x0000e400ff089b82 */ /* 0x020f620000000a00 */
[----:B------:R-:W-:Y:S01]  /*2110*/  SHF.R.S32.HI R35, RZ, 0x1f, R31 ;  /* 0x0000001fff237819 */ /* 0x000fe2000001141f */
[----:B----4-:R-:W-:Y:S01]  /*2120*/  @!P5 IMAD R0, R89, R4, RZ ;  /* 0x000000045900d224 */ /* 0x010fe200078e02ff */
[----:B------:R-:W-:Y:S02]  /*2130*/  @!P5 MOV R16, R114 ;  /* 0x000000720010d202 */ /* 0x000fe40000000f00 */
[----:B------:R-:W-:Y:S02]  /*2140*/  ISETP.GE.AND.EX P6, PT, R35, UR5, PT, P6 ;  /* 0x0000000523007c0c */ /* 0x000fe4000bfc6360 */
[----:B------:R-:W-:-:S02]  /*2150*/  @!P5 MOV R17, R117 ;  /* 0x000000750011d202 */ /* 0x000fc40000000f00 */
[----:B------:R-:W-:Y:S01]  /*2160*/  MOV R71, RZ ;  /* 0x000000ff00477202 */ /* 0x000fe20000000f00 */
[C---:B------:R-:W-:Y:S01]  /*2170*/  @!P5 IMAD R37, R96.reuse, R5, R0 ;  /* 0x000000056025d224 */ /* 0x040fe200078e0200 */
[----:B------:R-:W4:Y:S01]  /*2180*/  @!P3 LDC.64 R2, c[0x0][0x3e0] ;  /* 0x0000f800ff02bb82 */ /* 0x000f220000000a00 */
[----:B------:R-:W-:-:S03]  /*2190*/  @!P5 IMAD.WIDE.U32 R16, R96, R4, R16 ;  /* 0x000000046010d225 */ /* 0x000fc600078e0010 */
[----:B------:R4:W3:Y:S02]  /*21a0*/  @!P4 LDG.E R71, desc[UR6][R14.64] ;  /* 0x000000060e47c981 */ /* 0x0008e4000c1e1900 */
[----:B------:R-:W-:Y:S02]  /*21b0*/  @!P5 IADD3 R0, PT, PT, R17, R37, RZ ;  /* 0x000000251100d210 */ /* 0x000fe40007ffe0ff */
[C---:B-1----:R-:W-:Y:S01]  /*21c0*/  @!P5 LEA R12, P4, R16.reuse, R6, 0x1 ;  /* 0x00000006100cd211 */ /* 0x042fe200078808ff */
[----:B------:R-:W1:Y:S01]  /*21d0*/  @!P6 LDC.64 R4, c[0x0][0x3e0] ;  /* 0x0000f800ff04eb82 */ /* 0x000e620000000a00 */
[----:B0-----:R-:W-:Y:S01]  /*21e0*/  @!P1 IMAD R32, R13, R10, RZ ;  /* 0x0000000a0d209224 */ /* 0x001fe200078e02ff */
[----:B------:R-:W-:Y:S02]  /*21f0*/  @!P1 MOV R17, R117 ;  /* 0x0000007500119202 */ /* 0x000fe40000000f00 */
[----:B------:R-:W-:Y:S02]  /*2200*/  @!P5 LEA.HI.X R13, R16, R7, R0, 0x1, P4 ;  /* 0x00000007100dd211 */ /* 0x000fe400020f0c00 */
[----:B------:R-:W-:-:S02]  /*2210*/  @!P1 MOV R16, R114 ;  /* 0x0000007200109202 */ /* 0x000fc40000000f00 */
[----:B------:R-:W0:Y:S01]  /*2220*/  @!P3 LDC.64 R6, c[0x0][0x390] ;  /* 0x0000e400ff06bb82 */ /* 0x000e220000000a00 */
[C---:B------:R-:W-:Y:S02]  /*2230*/  @!P1 IMAD R37, R33.reuse, R11, R32 ;  /* 0x0000000b21259224 */ /* 0x040fe400078e0220 */
[----:B------:R-:W-:Y:S01]  /*2240*/  @!P1 IMAD.WIDE.U32 R16, R33, R10, R16 ;  /* 0x0000000a21109225 */ /* 0x000fe200078e0010 */
[----:B------:R-:W-:-:S04]  /*2250*/  MOV R73, RZ ;  /* 0x000000ff00497202 */ /* 0x000fc80000000f00 */
[----:B------:R-:W2:Y:S01]  /*2260*/  @!P6 LDC.64 R10, c[0x0][0x390] ;  /* 0x0000e400ff0aeb82 */ /* 0x000ea20000000a00 */
[----:B------:R-:W-:Y:S01]  /*2270*/  @!P1 IADD3 R0, PT, PT, R17, R37, RZ ;  /* 0x0000002511009210 */ /* 0x000fe20007ffe0ff */
[----:B------:R4:W3:Y:S01]  /*2280*/  @!P5 LDG.E R73, desc[UR6][R12.64] ;  /* 0x000000060c49d981 */ /* 0x0008e2000c1e1900 */
[C---:B-----5:R-:W-:Y:S02]  /*2290*/  @!P1 LEA R8, P4, R16.reuse, R8, 0x1 ;  /* 0x0000000810089211 */ /* 0x060fe400078808ff */
[----:B------:R-:W-:Y:S01]  /*22a0*/  MOV R77, RZ ;  /* 0x000000ff004d7202 */ /* 0x000fe20000000f00 */
[----:B----4-:R-:W-:Y:S01]  /*22b0*/  @!P3 IMAD R14, R87, R2, RZ ;  /* 0x00000002570eb224 */ /* 0x010fe200078e02ff */
[----:B------:R-:W-:Y:S02]  /*22c0*/  @!P1 LEA.HI.X R9, R16, R9, R0, 0x1, P4 ;  /* 0x0000000910099211 */ /* 0x000fe400020f0c00 */
[----:B------:R-:W-:Y:S02]  /*22d0*/  @!P3 MOV R12, R114 ;  /* 0x00000072000cb202 */ /* 0x000fe40000000f00 */
[----:B------:R-:W-:Y:S01]  /*22e0*/  @!P3 MOV R13, R117 ;  /* 0x00000075000db202 */ /* 0x000fe20000000f00 */
[----:B------:R-:W-:Y:S01]  /*22f0*/  @!P3 IMAD R15, R94, R3, R14 ;  /* 0x000000035e0fb224 */ /* 0x000fe200078e020e */
[----:B------:R4:W5:Y:S01]  /*2300*/  @!P1 LDG.E R77, desc[UR6][R8.64] ;  /* 0x00000006084d9981 */ /* 0x000962000c1e1900 */
[----:B-1----:R-:W-:-:S02]  /*2310*/  @!P6 IMAD R0, R35, R4, RZ ;  /* 0x000000042300e224 */ /* 0x002fc400078e02ff */
[----:B------:R-:W-:Y:S01]  /*2320*/  @!P3 IMAD.WIDE.U32 R2, R94, R2, R12 ;  /* 0x000000025e02b225 */ /* 0x000fe200078e000c */
[----:B----4-:R-:W-:Y:S02]  /*2330*/  @!P6 MOV R8, R114 ;  /* 0x000000720008e202 */ /* 0x010fe40000000f00 */
[----:B------:R-:W-:Y:S01]  /*2340*/  @!P6 MOV R9, R117 ;  /* 0x000000750009e202 */ /* 0x000fe20000000f00 */
[----:B------:R-:W-:Y:S01]  /*2350*/  @!P6 IMAD R13, R31, R5, R0 ;  /* 0x000000051f0de224 */ /* 0x000fe200078e0200 */
[----:B------:R-:W-:Y:S02]  /*2360*/  @!P3 IADD3 R0, PT, PT, R3, R15, RZ ;  /* 0x0000000f0300b210 */ /* 0x000fe40007ffe0ff */
[C---:B0-----:R-:W-:Y:S01]  /*2370*/  @!P3 LEA R6, P1, R2.reuse, R6, 0x1 ;  /* 0x000000060206b211 */ /* 0x041fe200078208ff */
[----:B------:R-:W-:Y:S01]  /*2380*/  @!P6 IMAD.WIDE.U32 R4, R31, R4, R8 ;  /* 0x000000041f04e225 */ /* 0x000fe200078e0008 */
[----:B------:R-:W-:Y:S02]  /*2390*/  MOV R79, RZ ;  /* 0x000000ff004f7202 */ /* 0x000fe40000000f00 */
[----:B------:R-:W-:-:S02]  /*23a0*/  @!P3 LEA.HI.X R7, R2, R7, R0, 0x1, P1 ;  /* 0x000000070207b211 */ /* 0x000fc400008f0c00 */
[----:B------:R-:W-:Y:S02]  /*23b0*/  @!P6 IADD3 R0, PT, PT, R5, R13, RZ ;  /* 0x0000000d0500e210 */ /* 0x000fe40007ffe0ff */
[C---:B--2---:R-:W-:Y:S01]  /*23c0*/  @!P6 LEA R10, P1, R4.reuse, R10, 0x1 ;  /* 0x0000000a040ae211 */ /* 0x044fe200078208ff */
[----:B------:R0:W2:Y:S03]  /*23d0*/  @!P3 LDG.E R79, desc[UR6][R6.64] ;  /* 0x00000006064fb981 */ /* 0x0000a6000c1e1900 */
[----:B------:R-:W-:-:S05]  /*23e0*/  @!P6 LEA.HI.X R11, R4, R11, R0, 0x1, P1 ;  /* 0x0000000b040be211 */ /* 0x000fca00008f0c00 */
[----:B------:R1:W4:Y:S01]  /*23f0*/  @!P6 LDG.E R81, desc[UR6][R10.64] ;  /* 0x000000060a51e981 */ /* 0x000322000c1e1900 */
[--C-:B------:R-:W-:Y:S02]  /*2400*/  HADD2.F32 R85, -RZ, R82.reuse.H0_H0 ;  /* 0x20000052ff557230 */ /* 0x100fe40000004100 */
[----:B------:R-:W-:Y:S02]  /*2410*/  HADD2.F32 R82, -RZ, R82.H1_H1 ;  /* 0x30000052ff527230 */ /* 0x000fe40000004100 */
[--C-:B------:R-:W-:Y:S02]  /*2420*/  HADD2.F32 R83, -RZ, R80.reuse.H0_H0 ;  /* 0x20000050ff537230 */ /* 0x100fe40000004100 */
[----:B------:R-:W-:Y:S02]  /*2430*/  HADD2.F32 R80, -RZ, R80.H1_H1 ;  /* 0x30000050ff507230 */ /* 0x000fe40000004100 */
[----:B------:R-:W-:Y:S01]  /*2440*/  FADD.FTZ R2, R85, R82 ;  /* 0x0000005255027221 */ /* 0x000fe20000010000 */
[----:B------:R-:W-:Y:S01]  /*2450*/  FMUL.FTZ R4, R82, R82 ;  /* 0x0000005252047220 */ /* 0x000fe20000410000 */
[----:B------:R-:W-:-:S02]  /*2460*/  HADD2.F32 R0, -RZ, R30.H0_H0 ;  /* 0x2000001eff007230 */ /* 0x000fc40000004100 */
[----:B------:R-:W-:Y:S01]  /*2470*/  FADD.FTZ R5, R83, R80 ;  /* 0x0000005053057221 */ /* 0x000fe20000010000 */
[----:B------:R-:W-:Y:S01]  /*2480*/  FADD.FTZ R2, RZ, R2 ;  /* 0x00000002ff027221 */ /* 0x000fe20000010000 */
[----:B------:R-:W-:Y:S02]  /*2490*/  HADD2.F32 R3, -RZ, R30.H1_H1 ;  /* 0x3000001eff037230 */ /* 0x000fe40000004100 */
[----:B------:R-:W-:Y:S01]  /*24a0*/  FMUL.FTZ R8, R80, R80 ;  /* 0x0000005050087220 */ /* 0x000fe20000410000 */
[----:B------:R-:W-:Y:S01]  /*24b0*/  FFMA.FTZ R4, R85, R85, R4 ;  /* 0x0000005555047223 */ /* 0x000fe20000010004 */
[----:B0-----:R-:W-:Y:S01]  /*24c0*/  FADD.FTZ R6, R2, R5 ;  /* 0x0000000502067221 */ /* 0x001fe20000010000 */
[--C-:B------:R-:W-:Y:S02]  /*24d0*/  HADD2.F32 R2, -RZ, R29.reuse.H0_H0 ;  /* 0x2000001dff027230 */ /* 0x100fe40000004100 */
[----:B------:R-:W-:Y:S01]  /*24e0*/  FFMA.FTZ R7, R83, R83, R8 ;  /* 0x0000005353077223 */ /* 0x000fe20000010008 */
[----:B------:R-:W-:Y:S01]  /*24f0*/  FADD.FTZ R4, RZ, R4 ;  /* 0x00000004ff047221 */ /* 0x000fe20000010000 */
[----:B------:R-:W-:Y:S01]  /*2500*/  FADD.FTZ R9, R0, R3 ;  /* 0x0000000300097221 */ /* 0x000fe20000010000 */
[----:B------:R-:W-:-:S02]  /*2510*/  HADD2.F32 R5, -RZ, R29.H1_H1 ;  /* 0x3000001dff057230 */ /* 0x000fc40000004100 */
[----:B-1----:R-:W-:Y:S01]  /*2520*/  FMUL.FTZ R11, R3, R3 ;  /* 0x00000003030b7220 */ /* 0x002fe20000410000 */
[----:B------:R-:W-:Y:S01]  /*2530*/  FADD.FTZ R8, R4, R7 ;  /* 0x0000000704087221 */ /* 0x000fe20000010000 */
[----:B------:R-:W-:Y:S01]  /*2540*/  FADD.FTZ R6, R6, R9 ;  /* 0x0000000906067221 */ /* 0x000fe20000010000 */
[--C-:B------:R-:W-:Y:S02]  /*2550*/  HADD2.F32 R4, -RZ, R28.reuse.H0_H0 ;  /* 0x2000001cff047230 */ /* 0x100fe40000004100 */
[----:B------:R-:W-:Y:S01]  /*2560*/  FFMA.FTZ R11, R0, R0, R11 ;  /* 0x00000000000b7223 */ /* 0x000fe2000001000b */
[----:B------:R-:W-:Y:S01]  /*2570*/  FADD.FTZ R9, R2, R5 ;  /* 0x0000000502097221 */ /* 0x000fe20000010000 */
[----:B------:R-:W-:Y:S02]  /*2580*/  HADD2.F32 R7, -RZ, R28.H1_H1 ;  /* 0x3000001cff077230 */ /* 0x000fe40000004100 */
[----:B------:R-:W-:Y:S01]  /*2590*/  FMUL.FTZ R13, R5, R5 ;  /* 0x00000005050d7220 */ /* 0x000fe20000410000 */
[----:B------:R-:W-:Y:S01]  /*25a0*/  FADD.FTZ R8, R8, R11 ;  /* 0x0000000b08087221 */ /* 0x000fe20000010000 */
[----:B------:R-:W-:Y:S01]  /*25b0*/  FADD.FTZ R10, R6, R9 ;  /* 0x00000009060a7221 */ /* 0x000fe20000010000 */
[----:B------:R-:W-:-:S02]  /*25c0*/  HADD2.F32 R6, -RZ, R26.H0_H0 ;  /* 0x2000001aff067230 */ /* 0x000fc40000004100 */
[----:B------:R-:W-:Y:S01]  /*25d0*/  FFMA.FTZ R13, R2, R2, R13 ;  /* 0x00000002020d7223 */ /* 0x000fe2000001000d */
[----:B------:R-:W-:Y:S01]  /*25e0*/  FADD.FTZ R11, R4, R7 ;  /* 0x00000007040b7221 */ /* 0x000fe20000010000 */
[----:B------:R-:W-:Y:S02]  /*25f0*/  HADD2.F32 R9, -RZ, R26.H1_H1 ;  /* 0x3000001aff097230 */ /* 0x000fe40000004100 */
[----:B------:R-:W-:Y:S01]  /*2600*/  FMUL.FTZ R15, R7, R7 ;  /* 0x00000007070f7220 */ /* 0x000fe20000410000 */
[----:B------:R-:W-:Y:S01]  /*2610*/  FADD.FTZ R13, R8, R13 ;  /* 0x0000000d080d7221 */ /* 0x000fe20000010000 */
[----:B------:R-:W-:Y:S01]  /*2620*/  FADD.FTZ R10, R10, R11 ;  /* 0x0000000b0a0a7221 */ /* 0x000fe20000010000 */
[--C-:B------:R-:W-:Y:S02]  /*2630*/  HADD2.F32 R8, -RZ, R24.reuse.H0_H0 ;  /* 0x20000018ff087230 */ /* 0x100fe40000004100 */
[----:B------:R-:W-:Y:S01]  /*2640*/  FFMA.FTZ R12, R4, R4, R15 ;  /* 0x00000004040c7223 */ /* 0x000fe2000001000f */
[----:B------:R-:W-:Y:S01]  /*2650*/  FADD.FTZ R15, R6, R9 ;  /* 0x00000009060f7221 */ /* 0x000fe20000010000 */
[----:B------:R-:W-:-:S02]  /*2660*/  HADD2.F32 R11, -RZ, R24.H1_H1 ;  /* 0x30000018ff0b7230 */ /* 0x000fc40000004100 */
[----:B------:R-:W-:Y:S01]  /*2670*/  FMUL.FTZ R17, R9, R9 ;  /* 0x0000000909117220 */ /* 0x000fe20000410000 */
        /* <DEDUP_REMOVED lines=31> */
[----:B------:R-:W-:Y:S01]  /*2870*/  FADD.FTZ R29, R16, R19 ;  /* 0x00000013101d7221 */ /* 0x000fe20000010000 */
[----:B------:R-:W-:Y:S01]  /*2880*/  FFMA.FTZ R22, R14, R14, R33 ;  /* 0x0000000e0e167223 */ /* 0x000fe20000010021 */
[----:B------:R-:W-:Y:S02]  /*2890*/  HADD2.F32 R21, -RZ, R21.H1_H1 ;  /* 0x30000015ff157230 */ /* 0x000fe40000004100 */
[----:B------:R-:W-:Y:S01]  /*28a0*/  FMUL.FTZ R33, R19, R19 ;  /* 0x0000001313217220 */ /* 0x000fe20000410000 */
[----:B------:R-:W-:Y:S01]  /*28b0*/  FADD.FTZ R29, R20, R29 ;  /* 0x0000001d141d7221 */ /* 0x000fe20000010000 */
[--C-:B------:R-:W-:Y:S02]  /*28c0*/  HADD2.F32 R20, -RZ, R23.reuse.H0_H0 ;  /* 0x20000017ff147230 */ /* 0x100fe40000004100 */
[----:B------:R-:W-:Y:S01]  /*28d0*/  FADD.FTZ R22, R31, R22 ;  /* 0x000000161f167221 */ /* 0x000fe20000010000 */
        /* <DEDUP_REMOVED lines=20> */
[----:B------:R-:W-:Y:S01]  /*2a20*/  FADD.FTZ R29, R24, R27 ;  /* 0x0000001b181d7221 */ /* 0x000fe20000010000 */
[----:B------:R-:W-:Y:S01]  /*2a30*/  FFMA.FTZ R30, R22, R22, R33 ;  /* 0x00000016161e7223 */ /* 0x000fe20000010021 */
[----:B------:R-:W-:Y:S02]  /*2a40*/  FMUL.FTZ R33, R27, R27 ;  /* 0x0000001b1b217220 */ /* 0x000fe40000410000 */
[----:B------:R-:W-:Y:S01]  /*2a50*/  FADD.FTZ R28, R28, R29 ;  /* 0x0000001d1c1c7221 */ /* 0x000fe20000010000 */
[----:B------:R-:W-:Y:S01]  /*2a60*/  FADD.FTZ R30, R31, R30 ;  /* 0x0000001e1f1e7221 */ /* 0x000fe20000010000 */
[----:B------:R-:W-:Y:S01]  /*2a70*/  FFMA.FTZ R33, R24, R24, R33 ;  /* 0x0000001818217223 */ /* 0x000fe20000010021 */
[----:B---3--:R-:W-:-:S02]  /*2a80*/  HADD2.F32 R48, -RZ, R51.H0_H0 ;  /* 0x20000033ff307230 */ /* 0x008fc40000004100 */
[----:B------:R-:W-:Y:S02]  /*2a90*/  HADD2.F32 R51, -RZ, R51.H1_H1 ;  /* 0x30000033ff337230 */ /* 0x000fe40000004100 */
[----:B------:R-:W-:Y:S01]  /*2aa0*/  FADD.FTZ R30, R30, R33 ;  /* 0x000000211e1e7221 */ /* 0x000fe20000010000 */
[--C-:B------:R-:W-:Y:S02]  /*2ab0*/  HADD2.F32 R50, -RZ, R53.reuse.H0_H0 ;  /* 0x20000035ff327230 */ /* 0x100fe40000004100 */
[----:B------:R-:W-:Y:S02]  /*2ac0*/  HADD2.F32 R53, -RZ, R53.H1_H1 ;  /* 0x30000035ff357230 */ /* 0x000fe40000004100 */
[----:B------:R-:W-:-:S04]  /*2ad0*/  FMUL.FTZ R33, R51, R51 ;  /* 0x0000003333217220 */ /* 0x000fc80000410000 */
[----:B------:R-:W-:Y:S01]  /*2ae0*/  FFMA.FTZ R33, R48, R48, R33 ;  /* 0x0000003030217223 */ /* 0x000fe20000010021 */
[--C-:B------:R-:W-:Y:S02]  /*2af0*/  HADD2.F32 R56, -RZ, R59.reuse.H0_H0 ;  /* 0x2000003bff387230 */ /* 0x100fe40000004100 */
[----:B------:R-:W-:Y:S02]  /*2b00*/  HADD2.F32 R59, -RZ, R59.H1_H1 ;  /* 0x3000003bff3b7230 */ /* 0x000fe40000004100 */
[----:B------:R-:W-:Y:S02]  /*2b10*/  HADD2.F32 R58, -RZ, R61.H0_H0 ;  /* 0x2000003dff3a7230 */ /* 0x000fe40000004100 */
[--C-:B------:R-:W-:Y:S02]  /*2b20*/  HADD2.F32 R26, -RZ, R49.reuse.H0_H0 ;  /* 0x20000031ff1a7230 */ /* 0x100fe40000004100 */
[----:B------:R-:W-:-:S05]  /*2b30*/  HADD2.F32 R49, -RZ, R49.H1_H1 ;  /* 0x30000031ff317230 */ /* 0x000fca0000004100 */
[----:B------:R-:W-:Y:S01]  /*2b40*/  FADD.FTZ R29, R26, R49 ;  /* 0x000000311a1d7221 */ /* 0x000fe20000010000 */
[----:B------:R-:W-:-:S03]  /*2b50*/  FMUL.FTZ R31, R49, R49 ;  /* 0x00000031311f7220 */ /* 0x000fc60000410000 */
[----:B------:R-:W-:Y:S01]  /*2b60*/  FADD.FTZ R28, R28, R29 ;  /* 0x0000001d1c1c7221 */ /* 0x000fe20000010000 */
[----:B------:R-:W-:Y:S01]  /*2b70*/  FFMA.FTZ R31, R26, R26, R31 ;  /* 0x0000001a1a1f7223 */ /* 0x000fe2000001001f */
[----:B------:R-:W-:Y:S01]  /*2b80*/  FADD.FTZ R29, R48, R51 ;  /* 0x00000033301d7221 */ /* 0x000fe20000010000 */
[--C-:B------:R-:W-:Y:S02]  /*2b90*/  HADD2.F32 R52, -RZ, R55.reuse.H0_H0 ;  /* 0x20000037ff347230 */ /* 0x100fe40000004100 */
[----:B------:R-:W-:Y:S01]  /*2ba0*/  FADD.FTZ R30, R30, R31 ;  /* 0x0000001f1e1e7221 */ /* 0x000fe20000010000 */
[----:B------:R-:W-:Y:S01]  /*2bb0*/  FADD.FTZ R28, R28, R29 ;  /* 0x0000001d1c1c7221 */ /* 0x000fe20000010000 */
[----:B------:R-:W-:Y:S01]  /*2bc0*/  FADD.FTZ R29, R50, R53 ;  /* 0x00000035321d7221 */ /* 0x000fe20000010000 */
[----:B------:R-:W-:Y:S02]  /*2bd0*/  HADD2.F32 R55, -RZ, R55.H1_H1 ;  /* 0x30000037ff377230 */ /* 0x000fe40000004100 */
[----:B------:R-:W-:Y:S01]  /*2be0*/  FMUL.FTZ R31, R53, R53 ;  /* 0x00000035351f7220 */ /* 0x000fe20000410000 */
[----:B------:R-:W-:-:S02]  /*2bf0*/  HADD2.F32 R54, -RZ, R57.H0_H0 ;  /* 0x20000039ff367230 */ /* 0x000fc40000004100 */
[----:B------:R-:W-:Y:S01]  /*2c00*/  FADD.FTZ R30, R30, R33 ;  /* 0x000000211e1e7221 */ /* 0x000fe20000010000 */
[----:B------:R-:W-:Y:S01]  /*2c10*/  FADD.FTZ R28, R28, R29 ;  /* 0x0000001d1c1c7221 */ /* 0x000fe20000010000 */
[----:B------:R-:W-:Y:S01]  /*2c20*/  FFMA.FTZ R31, R50, R50, R31 ;  /* 0x00000032321f7223 */ /* 0x000fe2000001001f */
[----:B------:R-:W-:Y:S02]  /*2c30*/  HADD2.F32 R57, -RZ, R57.H1_H1 ;  /* 0x30000039ff397230 */ /* 0x000fe40000004100 */
[----:B------:R-:W-:Y:S01]  /*2c40*/  FADD.FTZ R29, R52, R55 ;  /* 0x00000037341d7221 */ /* 0x000fe20000010000 */
[----:B------:R-:W-:Y:S01]  /*2c50*/  FMUL.FTZ R33, R55, R55 ;  /* 0x0000003737217220 */ /* 0x000fe20000410000 */
[----:B------:R-:W-:Y:S02]  /*2c60*/  FADD.FTZ R30, R30, R31 ;  /* 0x0000001f1e1e7221 */ /* 0x000fe40000010000 */
[----:B------:R-:W-:Y:S01]  /*2c70*/  FADD.FTZ R28, R28, R29 ;  /* 0x0000001d1c1c7221 */ /* 0x000fe20000010000 */
[----:B------:R-:W-:Y:S01]  /*2c80*/  FFMA.FTZ R33, R52, R52, R33 ;  /* 0x0000003434217223 */ /* 0x000fe20000010021 */
[----:B------:R-:W-:Y:S01]  /*2c90*/  FMUL.FTZ R31, R57, R57 ;  /* 0x00000039391f7220 */ /* 0x000fe20000410000 */
[----:B------:R-:W-:Y:S01]  /*2ca0*/  FADD.FTZ R29, R54, R57 ;  /* 0x00000039361d7221 */ /* 0x000fe20000010000 */
[----:B------:R-:W-:-:S02]  /*2cb0*/  HADD2.F32 R61, -RZ, R61.H1_H1 ;  /* 0x3000003dff3d7230 */ /* 0x000fc40000004100 */
[----:B------:R-:W-:Y:S01]  /*2cc0*/  FADD.FTZ R30, R30, R33 ;  /* 0x000000211e1e7221 */ /* 0x000fe20000010000 */
[----:B------:R-:W-:Y:S01]  /*2cd0*/  FFMA.FTZ R31, R54, R54, R31 ;  /* 0x00000036361f7223 */ /* 0x000fe2000001001f */
[----:B------:R-:W-:Y:S01]  /*2ce0*/  FADD.FTZ R28, R28, R29 ;  /* 0x0000001d1c1c7221 */ /* 0x000fe20000010000 */
[----:B------:R-:W-:Y:S01]  /*2cf0*/  FMUL.FTZ R33, R59, R59 ;  /* 0x0000003b3b217220 */ /* 0x000fe20000410000 */
[----:B------:R-:W-:Y:S01]  /*2d00*/  FADD.FTZ R29, R56, R59 ;  /* 0x0000003b381d7221 */ /* 0x000fe20000010000 */
[----:B------:R-:W-:Y:S01]  /*2d10*/  FADD.FTZ R30, R30, R31 ;  /* 0x0000001f1e1e7221 */ /* 0x000fe20000010000 */
[----:B------:R-:W-:Y:S01]  /*2d20*/  FMUL.FTZ R31, R61, R61 ;  /* 0x0000003d3d1f7220 */ /* 0x000fe20000410000 */
[----:B------:R-:W-:Y:S01]  /*2d30*/  FFMA.FTZ R33, R56, R56, R33 ;  /* 0x0000003838217223 */ /* 0x000fe20000010021 */
[--C-:B------:R-:W-:Y:S02]  /*2d40*/  HADD2.F32 R60, -RZ, R63.reuse.H0_H0 ;  /* 0x2000003fff3c7230 */ /* 0x100fe40000004100 */
[----:B------:R-:W-:Y:S01]  /*2d50*/  FADD.FTZ R28, R28, R29 ;  /* 0x0000001d1c1c7221 */ /* 0x000fe20000010000 */
[----:B------:R-:W-:-:S02]  /*2d60*/  HADD2.F32 R63, -RZ, R63.H1_H1 ;  /* 0x3000003fff3f7230 */ /* 0x000fc40000004100 */
[----:B------:R-:W-:Y:S01]  /*2d70*/  FADD.FTZ R29, R58, R61 ;  /* 0x0000003d3a1d7221 */ /* 0x000fe20000010000 */
[--C-:B------:R-:W-:Y:S02]  /*2d80*/  HADD2.F32 R62, -RZ, R65.reuse.H0_H0 ;  /* 0x20000041ff3e7230 */ /* 0x100fe40000004100 */
[----:B------:R-:W-:Y:S01]  /*2d90*/  FADD.FTZ R30, R30, R33 ;  /* 0x000000211e1e7221 */ /* 0x000fe20000010000 */
[----:B------:R-:W-:Y:S01]  /*2da0*/  FFMA.FTZ R31, R58, R58, R31 ;  /* 0x0000003a3a1f7223 */ /* 0x000fe2000001001f */
[----:B------:R-:W-:Y:S02]  /*2db0*/  HADD2.F32 R65, -RZ, R65.H1_H1 ;  /* 0x30000041ff417230 */ /* 0x000fe40000004100 */
[----:B------:R-:W-:Y:S01]  /*2dc0*/  FMUL.FTZ R33, R63, R63 ;  /* 0x0000003f3f217220 */ /* 0x000fe20000410000 */
[----:B------:R-:W-:Y:S01]  /*2dd0*/  FADD.FTZ R28, R28, R29 ;  /* 0x0000001d1c1c7221 */ /* 0x000fe20000010000 */
[----:B------:R-:W-:Y:S01]  /*2de0*/  FADD.FTZ R29, R60, R63 ;  /* 0x0000003f3c1d7221 */ /* 0x000fe20000010000 */
[----:B------:R-:W-:Y:S01]  /*2df0*/  FADD.FTZ R30, R30, R31 ;  /* 0x0000001f1e1e7221 */ /* 0x000fe20000010000 */
[----:B------:R-:W-:-:S02]  /*2e00*/  HADD2.F32 R64, -RZ, R67.H0_H0 ;  /* 0x20000043ff407230 */ /* 0x000fc40000004100 */
[----:B------:R-:W-:Y:S01]  /*2e10*/  FFMA.FTZ R33, R60, R60, R33 ;  /* 0x0000003c3c217223 */ /* 0x000fe20000010021 */
[----:B------:R-:W-:Y:S02]  /*2e20*/  HADD2.F32 R67, -RZ, R67.H1_H1 ;  /* 0x30000043ff437230 */ /* 0x000fe40000004100 */
[----:B------:R-:W-:Y:S01]  /*2e30*/  FMUL.FTZ R31, R65, R65 ;  /* 0x00000041411f7220 */ /* 0x000fe20000410000 */
[----:B------:R-:W-:Y:S01]  /*2e40*/  FADD.FTZ R28, R28, R29 ;  /* 0x0000001d1c1c7221 */ /* 0x000fe20000010000 */
[----:B------:R-:W-:Y:S01]  /*2e50*/  FADD.FTZ R29, R62, R65 ;  /* 0x000000413e1d7221 */ /* 0x000fe20000010000 */
[--C-:B------:R-:W-:Y:S02]  /*2e60*/  HADD2.F32 R66, -RZ, R69.reuse.H0_H0 ;  /* 0x20000045ff427230 */ /* 0x100fe40000004100 */
[----:B------:R-:W-:Y:S01]  /*2e70*/  FADD.FTZ R30, R30, R33 ;  /* 0x000000211e1e7221 */ /* 0x000fe20000010000 */
[----:B------:R-:W-:Y:S01]  /*2e80*/  FFMA.FTZ R31, R62, R62, R31 ;  /* 0x0000003e3e1f7223 */ /* 0x000fe2000001001f */
[----:B------:R-:W-:-:S02]  /*2e90*/  HADD2.F32 R69, -RZ, R69.H1_H1 ;  /* 0x30000045ff457230 */ /* 0x000fc40000004100 */
[----:B------:R-:W-:Y:S01]  /*2ea0*/  FMUL.FTZ R33, R67, R67 ;  /* 0x0000004343217220 */ /* 0x000fe20000410000 */
[----:B------:R-:W-:Y:S01]  /*2eb0*/  FADD.FTZ R28, R28, R29 ;  /* 0x0000001d1c1c7221 */ /* 0x000fe20000010000 */
[----:B------:R-:W-:Y:S01]  /*2ec0*/  FADD.FTZ R29, R64, R67 ;  /* 0x00000043401d7221 */ /* 0x000fe20000010000 */
[----:B------:R-:W-:Y:S01]  /*2ed0*/  FADD.FTZ R30, R30, R31 ;  /* 0x0000001f1e1e7221 */ /* 0x000fe20000010000 */
[----:B------:R-:W-:Y:S01]  /*2ee0*/  FFMA.FTZ R33, R64, R64, R33 ;  /* 0x0000004040217223 */ /* 0x000fe20000010021 */
        /* <DEDUP_REMOVED lines=12> */
[----:B------:R-:W-:Y:S02]  /*2fb0*/  HADD2.F32 R72, -RZ, R75.H1_H1 ;  /* 0x3000004bff487230 */ /* 0x000fe40000004100 */
[----:B------:R-:W-:Y:S01]  /*2fc0*/  FADD.FTZ R28, R28, R29 ;  /* 0x0000001d1c1c7221 */ /* 0x000fe20000010000 */
[----:B------:R-:W-:Y:S01]  /*2fd0*/  FADD.FTZ R30, R30, R31 ;  /* 0x0000001f1e1e7221 */ /* 0x000fe20000010000 */
[----:B------:R-:W-:-:S02]  /*2fe0*/  HADD2.F32 R70, -RZ, R73.H1_H1 ;  /* 0x30000049ff467230 */ /* 0x000fc40000004100 */
[----:B------:R-:W-:-:S03]  /*2ff0*/  HADD2.F32 R73, -RZ, R73.H0_H0 ;  /* 0x20000049ff497230 */ /* 0x000fc60000004100 */
[----:B------:R-:W-:Y:S01]  /*3000*/  FMUL.FTZ R32, R70, R70 ;  /* 0x0000004646207220 */ /* 0x000fe20000410000 */
[----:B------:R-:W-:Y:S02]  /*3010*/  HADD2.F32 R75, -RZ, R75.H0_H0 ;  /* 0x2000004bff4b7230 */ /* 0x000fe40000004100 */
[C---:B------:R-:W-:Y:S01]  /*3020*/  FADD.FTZ R29, R73.reuse, R70 ;  /* 0x00000046491d7221 */ /* 0x040fe20000010000 */
[----:B------:R-:W-:Y:S01]  /*3030*/  FFMA.FTZ R31, R73, R73, R32 ;  /* 0x00000049491f7223 */ /* 0x000fe20000010020 */
[----:B------:R-:W-:Y:S02]  /*3040*/  FMUL.FTZ R32, R72, R72 ;  /* 0x0000004848207220 */ /* 0x000fe40000410000 */
[----:B------:R-:W-:Y:S01]  /*3050*/  FADD.FTZ R28, R28, R29 ;  /* 0x0000001d1c1c7221 */ /* 0x000fe20000010000 */
[--C-:B-----5:R-:W-:Y:S02]  /*3060*/  HADD2.F32 R74, -RZ, R77.reuse.H1_H1 ;  /* 0x3000004dff4a7230 */ /* 0x120fe40000004100 */
        /* <DEDUP_REMOVED lines=8> */
[----:B------:R-:W-:-:S03]  /*30f0*/  FFMA.FTZ R31, R77, R77, R32 ;  /* 0x0000004d4d1f7223 */ /* 0x000fc60000010020 */
[----:B------:R-:W-:Y:S01]  /*3100*/  FADD.FTZ R28, R28, R29 ;  /* 0x0000001d1c1c7221 */ /* 0x000fe20000010000 */
[----:B------:R-:W-:Y:S01]  /*3110*/  FADD.FTZ R30, R30, R31 ;  /* 0x0000001f1e1e7221 */ /* 0x000fe20000010000 */
[--C-:B--2---:R-:W-:Y:S02]  /*3120*/  HADD2.F32 R76, -RZ, R79.reuse.H1_H1 ;  /* 0x3000004fff4c7230 */ /* 0x104fe40000004100 */
[----:B------:R-:W-:-:S03]  /*3130*/  HADD2.F32 R79, -RZ, R79.H0_H0 ;  /* 0x2000004fff4f7230 */ /* 0x000fc60000004100 */
[----:B------:R-:W-:Y:S01]  /*3140*/  FMUL.FTZ R32, R76, R76 ;  /* 0x0000004c4c207220 */ /* 0x000fe20000410000 */
[--C-:B----4-:R-:W-:Y:S02]  /*3150*/  HADD2.F32 R78, -RZ, R81.reuse.H1_H1 ;  /* 0x30000051ff4e7230 */ /* 0x110fe40000004100 */
[C---:B------:R-:W-:Y:S01]  /*3160*/  FADD.FTZ R29, R79.reuse, R76 ;  /* 0x0000004c4f1d7221 */ /* 0x040fe20000010000 */
[----:B------:R-:W-:Y:S02]  /*3170*/  HADD2.F32 R81, -RZ, R81.H0_H0 ;  /* 0x20000051ff517230 */ /* 0x000fe40000004100 */
[----:B------:R-:W-:Y:S01]  /*3180*/  FFMA.FTZ R31, R79, R79, R32 ;  /* 0x0000004f4f1f7223 */ /* 0x000fe20000010020 */
[----:B------:R-:W-:Y:S01]  /*3190*/  FMUL.FTZ R32, R78, R78 ;  /* 0x0000004e4e207220 */ /* 0x000fe20000410000 */
[----:B------:R-:W-:Y:S02]  /*31a0*/  FADD.FTZ R28, R28, R29 ;  /* 0x0000001d1c1c7221 */ /* 0x000fe40000010000 */
        /* <DEDUP_REMOVED lines=43> */
.L_x_2848:
[----:B------:R-:W-:Y:S05]  /*3460*/  BSYNC.RECONVERGENT B0 ;  /* 0x0000000000007941 */ /* 0x000fea0003800200 */
.L_x_2847:
        /* <DEDUP_REMOVED lines=42> */
.L_x_2850:
[----:B------:R-:W-:Y:S05]  /*3710*/  BSYNC.RECONVERGENT B0 ;  /* 0x0000000000007941 */ /* 0x000fea0003800200 */
.L_x_2849:
        /* <DEDUP_REMOVED lines=13> */
[----:B-1----:R-:W-:Y:S01]  /*37f0*/  LOP3.LUT P1, R34, R90, 0x2, RZ, 0xc0, !PT ;  /* 0x000000025a227812 */ /* 0x002fe2000782c0ff */
[----:B------:R-:W-:Y:S02]  /*3800*/  IMAD R35, R105, R86, R107 ;  /* 0x0000005669237224 */ /* 0x000fe400078e026b */
        /* <DEDUP_REMOVED lines=12> */
.L_x_2853:
[----:B------:R-:W3:Y:S04]  /*38d0*/  LDG.E.STRONG.GPU R30, desc[UR6][R28.64] ;  /* 0x000000061c1e7981 */ /* 0x000ee8000c1ef900 */
[----:B---3--:R-:W-:Y:S01]  /*38e0*/  CCTL.IVALL ;  /* 0x00000000ff00798f */ /* 0x008fe20002000000 */
[----:B------:R-:W-:Y:S05]  /*38f0*/  YIELD ;  /* 0x0000000000007946 */ /* 0x000fea0003800000 */
[----:B------:R-:W-:-:S13]  /*3900*/  ISETP.NE.AND P1, PT, R30, R37, PT ;  /* 0x000000251e00720c */ /* 0x000fda0003f25270 */
[----:B------:R-:W-:Y:S05]  /*3910*/  @P1 BRA `(.L_x_2853) ;  /* 0xfffffffc00ec1947 */ /* 0x000fea000383ffff */
.L_x_2852:
        /* <DEDUP_REMOVED lines=16> */
.L_x_2855:
        /* <DEDUP_REMOVED lines=62> */
.L_x_2854:
        /* <DEDUP_REMOVED lines=14> */
[----:B-1----:R-:W-:Y:S02]  /*3ee0*/  IADD3 R34, PT, PT, R40, 0x3, RZ ;  /* 0x0000000328227810 */ /* 0x002fe40007ffe0ff */
[----:B------:R-:W-:-:S02]  /*3ef0*/  ISETP.EQ.OR P5, PT, R30, R105, P3 ;  /* 0x000000691e00720c */ /* 0x000fc40001fa2670 */
[----:B------:R-:W-:-:S03]  /*3f00*/  ISETP.EQ.OR P6, PT, R34, R105, P3 ;  /* 0x000000692200720c */ /* 0x000fc60001fc2670 */
[----:B------:R-:W-:-:S04]  /*3f10*/  @!P1 IMAD R29, R40, R86, R107 ;  /* 0x00000056281d9224 */ /* 0x000fc800078e026b */
[----:B------:R-:W-:Y:S02]  /*3f20*/  @!P4 IMAD R31, R28, R86, R107 ;  /* 0x000000561c1fc224 */ /* 0x000fe400078e026b */
[----:B------:R-:W-:-:S04]  /*3f30*/  @!P1 IMAD.WIDE.U32 R28, R29, 0x8, R38 ;  /* 0x000000081d1c9825 */ /* 0x000fc800078e0026 */
[-C--:B------:R-:W-:Y:S02]  /*3f40*/  @!P5 IMAD R35, R30, R86.reuse, R107 ;  /* 0x000000561e23d224 */ /* 0x080fe400078e026b */
        /* <DEDUP_REMOVED lines=17> */
.L_x_2856:
[----:B------:R-:W-:Y:S05]  /*4060*/  BRA.U !UP1, `(.L_x_2851) ;  /* 0x0000000109707547 */ /* 0x000fea000b800000 */
[----:B-1----:R-:W1:Y:S01]  /*4070*/  LDC R34, c[0x0][0x370] ;  /* 0x0000dc00ff227b82 */ /* 0x002e620000000800 */
[----:B------:R-:W-:Y:S01]  /*4080*/  UISETP.NE.AND UP0, UPT, UR5, 0x1, UPT ;  /* 0x000000010500788c */ /* 0x000fe2000bf05270 */
[----:B-1----:R-:W-:-:S08]  /*4090*/  LOP3.LUT R34, R34, 0x1, RZ, 0xc0, !PT ;  /* 0x0000000122227812 */ /* 0x002fd000078ec0ff */
        /* <DEDUP_REMOVED lines=15> */
.L_x_2857:
        /* <DEDUP_REMOVED lines=9> */
.L_x_2858:
[----:B------:R-:W-:Y:S05]  /*4220*/  BSYNC.RECONVERGENT B0 ;  /* 0x0000000000007941 */ /* 0x000fea0003800200 */
.L_x_2851:
[----:B------:R-:W4:Y:S01]  /*4230*/  S2UR UR5, SR_CgaCtaId ;  /* 0x00000000000579c3 */ /* 0x000f220000008800 */
[----:B------:R-:W2:Y:S01]  /*4240*/  LDCU UR8, c[0x0][0x414] ;  /* 0x00008280ff0877ac */ /* 0x000ea20008000800 */
[----:B-1----:R-:W-:Y:S01]  /*4250*/  LOP3.LUT R34, R92, 0xffff, RZ, 0xc0, !PT ;  /* 0x0000ffff5c227812 */ /* 0x002fe200078ec0ff */
[----:B------:R-:W-:-:S03]  /*4260*/  UMOV UR4, 0x400 ;  /* 0x0000040000047882 */ /* 0x000fc60000000000 */
[----:B------:R-:W-:Y:S02]  /*4270*/  IADD3 R111, PT, PT, R111, R34, RZ ;  /* 0x000000226f6f7210 */ /* 0x000fe40007ffe0ff */
[----:B------:R-:W1:Y:S08]  /*4280*/  @P0 LDC.64 R40, c[0x0][0x388] ;  /* 0x0000e200ff280b82 */ /* 0x000e700000000a00 */
[----:B------:R-:W0:Y:S01]  /*4290*/  LDC.64 R30, c[0x0][0x398] ;  /* 0x0000e600ff1e7b82 */ /* 0x000e220000000a00 */
[----:B--2---:R-:W-:Y:S01]  /*42a0*/  @P0 FMUL.FTZ R36, R32, UR8 ;  /* 0x0000000820240c20 */ /* 0x004fe20008410000 */
[----:B------:R-:W-:Y:S01]  /*42b0*/  @P0 FMUL.FTZ R37, R33, UR8 ;  /* 0x0000000821250c20 */ /* 0x000fe20008410000 */
[----:B----4-:R-:W-:-:S05]  /*42c0*/  ULEA UR4, UR5, UR4, 0x18 ;  /* 0x0000000405047291 */ /* 0x010fca000f8ec0ff */
[----:B---3--:R-:W2:Y:S01]  /*42d0*/  LDC.64 R28, c[0x0][0x3a0] ;  /* 0x0000e800ff1c7b82 */ /* 0x008ea20000000a00 */
[----:B------:R-:W3:Y:S01]  /*42e0*/  LDCU UR5, c[0x0][0x404] ;  /* 0x00008080ff0577ac */ /* 0x000ee20008000800 */
[----:B-1----:R-:W-:Y:S02]  /*42f0*/  @P0 IMAD.WIDE R40, R109, 0x8, R40 ;  /* 0x000000086d280825 */ /* 0x002fe400078e0228 */
[----:B------:R-:W-:Y:S04]  /*4300*/  @!P3 STS.64 [UR4+0x90], R32 ;  /* 0x00009020ff00b988 */ /* 0x000fe80008000a04 */
[----:B------:R-:W-:Y:S01]  /*4310*/  @P0 STG.E.64 desc[UR6][R40.64], R36 ;  /* 0x0000002428000986 */ /* 0x000fe2000c101b06 */
[C---:B0-----:R-:W-:Y:S01]  /*4320*/  IMAD.WIDE R42, R111.reuse, 0x4, R30 ;  /* 0x000000046f2a7825 */ /* 0x041fe200078e021e */
[----:B------:R-:W-:Y:S03]  /*4330*/  BAR.SYNC.DEFER_BLOCKING 0x0 ;  /* 0x0000000000007b1d */ /* 0x000fe60000010000 */
[----:B--2---:R-:W-:-:S06]  /*4340*/  IMAD.WIDE R30, R111, 0x4, R28 ;  /* 0x000000046f1e7825 */ /* 0x004fcc00078e021c */
        /* <DEDUP_REMOVED lines=54> */
[----:B------:R-:W-:-:S05]  /*46b0*/  F2FP.F16.F32.PACK_AB R33, R32, R33 ;  /* 0x000000212021723e */ /* 0x000fca00000000ff */
[----:B------:R2:W-:Y:S02]  /*46c0*/  STG.E desc[UR6][R34.64], R33 ;  /* 0x0000002122007986 */ /* 0x0005e4000c101906 */
.L_x_2862:
[----:B------:R-:W-:Y:S05]  /*46d0*/  BSYNC.RECONVERGENT B1 ;  /* 0x0000000000017941 */ /* 0x000fea0003800200 */
.L_x_2861:
        /* <DEDUP_REMOVED lines=17> */
[----:B------:R-:W-:Y:S02]  /*47f0*/  F2FP.F16.F32.PACK_AB R33, R80, R83 ;  /* 0x000000535021723e */ /* 0x000fe400000000ff */
[----:B------:R-:W-:-:S05]  /*4800*/  LEA.HI.X R35, R32, UR11, R113, 0x1, P1 ;  /* 0x0000000b20237c11 */ /* 0x000fca00088f0c71 */
[----:B------:R3:W-:Y:S02]  /*4810*/  STG.E desc[UR6][R34.64], R33 ;  /* 0x0000002122007986 */ /* 0x0007e4000c101906 */
.L_x_2864:
[----:B------:R-:W-:Y:S05]  /*4820*/  BSYNC.RECONVERGENT B1 ;  /* 0x0000000000017941 */ /* 0x000fea0003800200 */
.L_x_2863:
        /* <DEDUP_REMOVED lines=13> */
[----:B------:R-:W-:Y:S01]  /*4900*/  F2FP.F16.F32.PACK_AB R3, R0, R3 ;  /* 0x000000030003723e */ /* 0x000fe200000000ff */
[----:B------:R-:W-:-:S04]  /*4910*/  IMAD.WIDE.U32 R32, R110, UR8, R32 ;  /* 0x000000086e207c25 */ /* 0x000fc8000f8e0020 */
[----:B------:R-:W-:Y:S01]  /*4920*/  IMAD R83, R110, UR9, R83 ;  /* 0x000000096e537c24 */ /* 0x000fe2000f8e0253 */
[----:B0-----:R-:W-:-:S04]  /*4930*/  LEA R34, P1, R32, UR10, 0x1 ;  /* 0x0000000a20227c11 */ /* 0x001fc8000f8208ff */
[----:B------:R-:W-:-:S04]  /*4940*/  IADD3 R83, PT, PT, R33, R83, RZ ;  /* 0x0000005321537210 */ /* 0x000fc80007ffe0ff */
[----:B------:R-:W-:-:S05]  /*4950*/  LEA.HI.X R35, R32, UR11, R83, 0x1, P1 ;  /* 0x0000000b20237c11 */ /* 0x000fca00088f0c53 */
[----:B------:R4:W-:Y:S02]  /*4960*/  STG.E desc[UR6][R34.64], R3 ;  /* 0x0000000322007986 */ /* 0x0009e4000c101906 */
.L_x_2866:
[----:B------:R-:W-:Y:S05]  /*4970*/  BSYNC.RECONVERGENT B1 ;  /* 0x0000000000017941 */ /* 0x000fea0003800200 */
.L_x_2865:
        /* <DEDUP_REMOVED lines=26> */
[----:B------:R-:W2:Y:S01]  /*4b20*/  LDCU.64 UR10, c[0x0][0x380] ;  /* 0x00007000ff0a77ac */ /* 0x000ea20008000a00 */
[----:B-1----:R-:W-:Y:S01]  /*4b30*/  FMUL.FTZ R33, R33, R46 ;  /* 0x0000002e21217220 */ /* 0x002fe20000410000 */
[----:B0-----:R-:W-:Y:S01]  /*4b40*/  IMAD R32, R3, UR8, RZ ;  /* 0x0000000803207c24 */ /* 0x001fe2000f8e02ff */
[----:B------:R-:W-:-:S03]  /*4b50*/  MOV R3, R117 ;  /* 0x0000007500037202 */ /* 0x000fc60000000f00 */
[----:B------:R-:W-:Y:S02]  /*4b60*/  IMAD R113, R47, UR9, R32 ;  /* 0x000000092f717c24 */ /* 0x000fe4000f8e0220 */
[----:B------:R-:W-:Y:S01]  /*4b70*/  FMUL.FTZ R32, R5, R46 ;  /* 0x0000002e05207220 */ /* 0x000fe20000410000 */
[----:B------:R-:W-:-:S04]  /*4b80*/  IMAD.WIDE.U32 R2, R47, UR8, R2 ;  /* 0x000000082f027c25 */ /* 0x000fc8000f8e0002 */
[----:B-----5:R-:W-:Y:S01]  /*4b90*/  FFMA.FTZ R5, R28, R33, R30 ;  /* 0x000000211c057223 */ /* 0x020fe2000001001e */
[----:B------:R-:W-:Y:S01]  /*4ba0*/  FFMA.FTZ R118, R29, R32, R31 ;  /* 0x000000201d767223 */ /* 0x000fe2000001001f */
[----:B------:R-:W-:Y:S02]  /*4bb0*/  IADD3 R113, PT, PT, R3, R113, RZ ;  /* 0x0000007103717210 */ /* 0x000fe40007ffe0ff */
[----:B--2---:R-:W-:Y:S02]  /*4bc0*/  LEA R32, P5, R2, UR10, 0x1 ;  /* 0x0000000a02207c11 */ /* 0x004fe4000f8a08ff */
[----:B------:R-:W-:Y:S02]  /*4bd0*/  F2FP.F16.F32.PACK_AB R3, R118, R5 ;  /* 0x000000057603723e */ /* 0x000fe400000000ff */
[----:B------:R-:W-:-:S05]  /*4be0*/  LEA.HI.X R33, R2, UR11, R113, 0x1, P5 ;  /* 0x0000000b02217c11 */ /* 0x000fca000a8f0c71 */
[----:B------:R0:W-:Y:S04]  /*4bf0*/  STG.E desc[UR6][R32.64], R3 ;  /* 0x0000000320007986 */ /* 0x0001e8000c101906 */
.L_x_2868:
[----:B------:R-:W-:Y:S05]  /*4c00*/  BSYNC.RECONVERGENT B1 ;  /* 0x0000000000017941 */ /* 0x000fea0003800200 */
.L_x_2867:
        /* <DEDUP_REMOVED lines=17> */
[----:B------:R-:W-:Y:S02]  /*4d20*/  F2FP.F16.F32.PACK_AB R3, R32, R7 ;  /* 0x000000072003723e */ /* 0x000fe400000000ff */
[----:B------:R-:W-:-:S05]  /*4d30*/  LEA.HI.X R5, R2, UR11, R111, 0x1, P2 ;  /* 0x0000000b02057c11 */ /* 0x000fca00090f0c6f */
[----:B------:R2:W-:Y:S02]  /*4d40*/  STG.E desc[UR6][R4.64], R3 ;  /* 0x0000000304007986 */ /* 0x0005e4000c101906 */
.L_x_2870:
[----:B------:R-:W-:Y:S05]  /*4d50*/  BSYNC.RECONVERGENT B1 ;  /* 0x0000000000017941 */ /* 0x000fea0003800200 */
.L_x_2869:
[----:B------:R-:W-:Y:S04]  /*4d60*/  BSSY.RECONVERGENT B1, `(.L_x_2871) ;  /* 0x0000014000017945 */ /* 0x000fe80003800200 */
[----:B------:R-:W-:Y:S05]  /*4d70*/  @P1 BRA `(.L_x_2872) ;  /* 0x0000000000481947 */ /* 0x000fea0003800000 */
[----:B------:R-:W3:Y:S01]  /*4d80*/  LDCU.64 UR8, c[0x0][0x3e0] ;  /* 0x00007c00ff0877ac */ /* 0x000ee20008000a00 */
[----:B------:R-:W-:Y:S01]  /*4d90*/  MOV R2, R114 ;  /* 0x0000007200027202 */ /* 0x000fe20000000f00 */
[--C-:B--2---:R-:W-:Y:S01]  /*4da0*/  FADD.FTZ R5, R6, -R38.reuse ;  /* 0x8000002606057221 */ /* 0x104fe20000010000 */
[----:B0-----:R-:W-:Y:S01]  /*4db0*/  MOV R3, R117 ;  /* 0x0000007500037202 */ /* 0x001fe20000000f00 */
        /* <DEDUP_REMOVED lines=11> */
[----:B------:R-:W-:Y:S02]  /*4e70*/  F2FP.F16.F32.PACK_AB R3, R7, R6 ;  /* 0x000000060703723e */ /* 0x000fe400000000ff */
[----:B------:R-:W-:-:S05]  /*4e80*/  LEA.HI.X R5, R2, UR11, R83, 0x1, P1 ;  /* 0x0000000b02057c11 */ /* 0x000fca00088f0c53 */
[----:B------:R3:W-:Y:S02]  /*4e90*/  STG.E desc[UR6][R4.64], R3 ;  /* 0x0000000304007986 */ /* 0x0007e4000c101906 */
.L_x_2872:
[----:B------:R-:W-:Y:S05]  /*4ea0*/  BSYNC.RECONVERGENT B1 ;  /* 0x0000000000017941 */ /* 0x000fea0003800200 */
.L_x_2871:
        /* <DEDUP_REMOVED lines=17> */
[----:B------:R-:W-:Y:S02]  /*4fc0*/  F2FP.F16.F32.PACK_AB R3, R7, R0 ;  /* 0x000000000703723e */ /* 0x000fe400000000ff */
[----:B------:R-:W-:-:S05]  /*4fd0*/  LEA.HI.X R5, R2, UR11, R9, 0x1, P1 ;  /* 0x0000000b02057c11 */ /* 0x000fca00088f0c09 */
[----:B------:R4:W-:Y:S02]  /*4fe0*/  STG.E desc[UR6][R4.64], R3 ;  /* 0x0000000304007986 */ /* 0x0009e4000c101906 */
.L_x_2874:
[----:B------:R-:W-:Y:S05]  /*4ff0*/  BSYNC.RECONVERGENT B1 ;  /* 0x0000000000017941 */ /* 0x000fea0003800200 */
.L_x_2873:
[----:B------:R-:W-:Y:S04]  /*5000*/  BSSY.RECONVERGENT B1, `(.L_x_2875) ;  /* 0x0000014000017945 */ /* 0x000fe80003800200 */
[----:B------:R-:W-:Y:S05]  /*5010*/  @P3 BRA `(.L_x_2876) ;  /* 0x0000000000483947 */ /* 0x000fea0003800000 */
[----:B------:R-:W1:Y:S01]  /*5020*/  LDCU.64 UR8, c[0x0][0x3e0] ;  /* 0x00007c00ff0877ac */ /* 0x000e620008000a00 */
[----:B------:R-:W-:Y:S01]  /*5030*/  MOV R2, R114 ;  /* 0x0000007200027202 */ /* 0x000fe20000000f00 */
[--C-:B--234-:R-:W-:Y:S01]  /*5040*/  FADD.FTZ R5, R10, -R38.reuse ;  /* 0x800000260a057221 */ /* 0x11cfe20000010000 */
[----:B0-----:R-:W-:Y:S01]  /*5050*/  MOV R3, R117 ;  /* 0x0000007500037202 */ /* 0x001fe20000000f00 */
        /* <DEDUP_REMOVED lines=14> */
.L_x_2876:
[----:B------:R-:W-:Y:S05]  /*5140*/  BSYNC.RECONVERGENT B1 ;  /* 0x0000000000017941 */ /* 0x000fea0003800200 */
.L_x_2875:
        /* <DEDUP_REMOVED lines=20> */
.L_x_2878:
[----:B------:R-:W-:Y:S05]  /*5290*/  BSYNC.RECONVERGENT B1 ;  /* 0x0000000000017941 */ /* 0x000fea0003800200 */
.L_x_2877:
        /* <DEDUP_REMOVED lines=41> */
.L_x_2880:
[----:B------:R-:W-:Y:S05]  /*5530*/  BSYNC.RECONVERGENT B1 ;  /* 0x0000000000017941 */ /* 0x000fea0003800200 */
.L_x_2879:
        /* <DEDUP_REMOVED lines=17> */
[----:B------:R-:W-:Y:S02]  /*5650*/  F2FP.F16.F32.PACK_AB R3, R14, R13 ;  /* 0x0000000d0e03723e */ /* 0x000fe400000000ff */
[----:B------:R-:W-:-:S05]  /*5660*/  LEA.HI.X R5, R2, UR11, R15, 0x1, P1 ;  /* 0x0000000b02057c11 */ /* 0x000fca00088f0c0f */
[----:B------:R2:W-:Y:S02]  /*5670*/  STG.E desc[UR6][R4.64], R3 ;  /* 0x0000000304007986 */ /* 0x0005e4000c101906 */
.L_x_2882:
[----:B------:R-:W-:Y:S05]  /*5680*/  BSYNC.RECONVERGENT B1 ;  /* 0x0000000000017941 */ /* 0x000fea0003800200 */
.L_x_2881:
        /* <DEDUP_REMOVED lines=9> */
[----:B------:R-:W-:Y:S01]  /*5720*/  FMUL.FTZ R4, R21, R46 ;  /* 0x0000002e15047220 */ /* 0x000fe20000410000 */
[----:B---3--:R-:W-:Y:S02]  /*5730*/  IMAD R12, R12, UR8, RZ ;  /* 0x000000080c0c7c24 */ /* 0x008fe4000f8e02ff */
[----:B------:R-:W-:-:S04]  /*5740*/  IMAD.WIDE.U32 R2, R11, UR8, R2 ;  /* 0x000000080b027c25 */ /* 0x000fc8000f8e0002 */
[----:B------:R-:W-:Y:S02]  /*5750*/  IMAD R13, R11, UR9, R12 ;  /* 0x000000090b0d7c24 */ /* 0x000fe4000f8e020c */
[----:B-----5:R-:W-:Y:S01]  /*5760*/  FFMA.FTZ R11, R28, R5, R30 ;  /* 0x000000051c0b7223 */ /* 0x020fe2000001001e */
[----:B------:R-:W-:Y:S01]  /*5770*/  FFMA.FTZ R12, R29, R4, R31 ;  /* 0x000000041d0c7223 */ /* 0x000fe2000001001f */
[----:B0-----:R-:W-:Y:S02]  /*5780*/  LEA R4, P1, R2, UR10, 0x1 ;  /* 0x0000000a02047c11 */ /* 0x001fe4000f8208ff */
[----:B------:R-:W-:Y:S02]  /*5790*/  IADD3 R13, PT, PT, R3, R13, RZ ;  /* 0x0000000d030d7210 */ /* 0x000fe40007ffe0ff */
[----:B------:R-:W-:Y:S02]  /*57a0*/  F2FP.F16.F32.PACK_AB R3, R12, R11 ;  /* 0x0000000b0c03723e */ /* 0x000fe400000000ff */
[----:B------:R-:W-:-:S05]  /*57b0*/  LEA.HI.X R5, R2, UR11, R13, 0x1, P1 ;  /* 0x0000000b02057c11 */ /* 0x000fca00088f0c0d */
[----:B------:R3:W-:Y:S02]  /*57c0*/  STG.E desc[UR6][R4.64], R3 ;  /* 0x0000000304007986 */ /* 0x0007e4000c101906 */
.L_x_2884:
[----:B------:R-:W-:Y:S05]  /*57d0*/  BSYNC.RECONVERGENT B1 ;  /* 0x0000000000017941 */ /* 0x000fea0003800200 */
.L_x_2883:
        /* <DEDUP_REMOVED lines=20> */
.L_x_2886:
[----:B------:R-:W-:Y:S05]  /*5920*/  BSYNC.RECONVERGENT B1 ;  /* 0x0000000000017941 */ /* 0x000fea0003800200 */
.L_x_2885:
        /* <DEDUP_REMOVED lines=10> */
[----:B------:R-:W-:Y:S02]  /*59d0*/  IMAD R8, R8, UR8, RZ ;  /* 0x0000000808087c24 */ /* 0x000fe4000f8e02ff */
        /* <DEDUP_REMOVED lines=9> */
.L_x_2888:
[----:B------:R-:W-:Y:S05]  /*5a70*/  BSYNC.RECONVERGENT B1 ;  /* 0x0000000000017941 */ /* 0x000fea0003800200 */
.L_x_2887:
        /* <DEDUP_REMOVED lines=32> */
[----:B------:R-:W-:Y:S02]  /*5c80*/  F2FP.F16.F32.PACK_AB R3, R11, R6 ;  /* 0x000000060b03723e */ /* 0x000fe400000000ff */
[----:B------:R-:W-:-:S05]  /*5c90*/  LEA.HI.X R5, R2, UR11, R13, 0x1, P5 ;  /* 0x0000000b02057c11 */ /* 0x000fca000a8f0c0d */
[----:B------:R0:W-:Y:S02]  /*5ca0*/  STG.E desc[UR6][R4.64], R3 ;  /* 0x0000000304007986 */ /* 0x0001e4000c101906 */
.L_x_2890:
[----:B------:R-:W-:Y:S05]  /*5cb0*/  BSYNC.RECONVERGENT B1 ;  /* 0x0000000000017941 */ /* 0x000fea0003800200 */
.L_x_2889:
        /* <DEDUP_REMOVED lines=20> */
.L_x_2892:
[----:B------:R-:W-:Y:S05]  /*5e00*/  BSYNC.RECONVERGENT B1 ;  /* 0x0000000000017941 */ /* 0x000fea0003800200 */
.L_x_2891:
        /* <DEDUP_REMOVED lines=20> */
.L_x_2894:
[----:B------:R-:W-:Y:S05]  /*5f50*/  BSYNC.RECONVERGENT B1 ;  /* 0x0000000000017941 */ /* 0x000fea0003800200 */
.L_x_2893:
        /* <DEDUP_REMOVED lines=20> */
.L_x_2896:
[----:B------:R-:W-:Y:S05]  /*60a0*/  BSYNC.RECONVERGENT B1 ;  /* 0x0000000000017941 */ /* 0x000fea0003800200 */
.L_x_2895:
        /* <DEDUP_REMOVED lines=20> */
.L_x_2898:
[----:B------:R-:W-:Y:S05]  /*61f0*/  BSYNC.RECONVERGENT B1 ;  /* 0x0000000000017941 */ /* 0x000fea0003800200 */
.L_x_2897:
        /* <DEDUP_REMOVED lines=20> */
.L_x_2900:
[----:B------:R-:W-:Y:S05]  /*6340*/  BSYNC.RECONVERGENT B1 ;  /* 0x0000000000017941 */ /* 0x000fea0003800200 */
.L_x_2899:
        /* <DEDUP_REMOVED lines=33> */
[----:B--2---:R-:W-:Y:S02]  /*6560*/  LEA R4, P5, R2, UR10, 0x1 ;  /* 0x0000000a02047c11 */ /* 0x004fe4000f8a08ff */
[----:B------:R-:W-:Y:S02]  /*6570*/  IADD3 R11, PT, PT, R3, R11, RZ ;  /* 0x0000000b030b7210 */ /* 0x000fe40007ffe0ff */
[----:B------:R-:W-:Y:S02]  /*6580*/  F2FP.F16.F32.PACK_AB R3, R12, R9 ;  /* 0x000000090c03723e */ /* 0x000fe400000000ff */
[----:B------:R-:W-:-:S05]  /*6590*/  LEA.HI.X R5, R2, UR11, R11, 0x1, P5 ;  /* 0x0000000b02057c11 */ /* 0x000fca000a8f0c0b */
[----:B------:R0:W-:Y:S02]  /*65a0*/  STG.E desc[UR6][R4.64], R3 ;  /* 0x0000000304007986 */ /* 0x0001e4000c101906 */
.L_x_2902:
[----:B------:R-:W-:Y:S05]  /*65b0*/  BSYNC.RECONVERGENT B1 ;  /* 0x0000000000017941 */ /* 0x000fea0003800200 */
.L_x_2901:
        /* <DEDUP_REMOVED lines=20> */
.L_x_2904:
[----:B------:R-:W-:Y:S05]  /*6700*/  BSYNC.RECONVERGENT B1 ;  /* 0x0000000000017941 */ /* 0x000fea0003800200 */
.L_x_2903:
        /* <DEDUP_REMOVED lines=20> */
.L_x_2906:
[----:B------:R-:W-:Y:S05]  /*6850*/  BSYNC.RECONVERGENT B1 ;  /* 0x0000000000017941 */ /* 0x000fea0003800200 */
.L_x_2905:
        /* <DEDUP_REMOVED lines=17> */
[----:B------:R-:W-:Y:S02]  /*6970*/  F2FP.F16.F32.PACK_AB R3, R12, R7 ;  /* 0x000000070c03723e */ /* 0x000fe400000000ff */
[----:B------:R-:W-:-:S05]  /*6980*/  LEA.HI.X R5, R2, UR11, R41, 0x1, P1 ;  /* 0x0000000b02057c11 */ /* 0x000fca00088f0c29 */
[----:B------:R4:W-:Y:S02]  /*6990*/  STG.E desc[UR6][R4.64], R3 ;  /* 0x0000000304007986 */ /* 0x0009e4000c101906 */
.L_x_2908:
[----:B------:R-:W-:Y:S05]  /*69a0*/  BSYNC.RECONVERGENT B1 ;  /* 0x0000000000017941 */ /* 0x000fea0003800200 */
.L_x_2907:
        /* <DEDUP_REMOVED lines=20> */
.L_x_2910:
[----:B------:R-:W-:Y:S05]  /*6af0*/  BSYNC.RECONVERGENT B1 ;  /* 0x0000000000017941 */ /* 0x000fea0003800200 */
.L_x_2909:
        /* <DEDUP_REMOVED lines=17> */
[----:B------:R-:W-:Y:S02]  /*6c10*/  F2FP.F16.F32.PACK_AB R5, R10, R7 ;  /* 0x000000070a05723e */ /* 0x000fe400000000ff */
[----:B------:R-:W-:-:S05]  /*6c20*/  LEA.HI.X R3, R4, UR11, R9, 0x1, P1 ;  /* 0x0000000b04037c11 */ /* 0x000fca00088f0c09 */
[----:B------:R0:W-:Y:S02]  /*6c30*/  STG.E desc[UR6][R2.64], R5 ;  /* 0x0000000502007986 */ /* 0x0001e4000c101906 */
.L_x_2912:
[----:B------:R-:W-:Y:S05]  /*6c40*/  BSYNC.RECONVERGENT B1 ;  /* 0x0000000000017941 */ /* 0x000fea0003800200 */
.L_x_2911:
        /* <DEDUP_REMOVED lines=29> */
[----:B------:R-:W-:Y:S01]  /*6e20*/  F2FP.F16.F32.PACK_AB R3, R10, R3 ;  /* 0x000000030a03723e */ /* 0x000fe200000000ff */
[----:B------:R-:W-:-:S04]  /*6e30*/  IMAD.WIDE.U32 R8, R98, UR8, R4 ;  /* 0x0000000862087c25 */ /* 0x000fc8000f8e0004 */
[----:B------:R-:W-:Y:S01]  /*6e40*/  IMAD R7, R98, UR9, R7 ;  /* 0x0000000962077c24 */ /* 0x000fe2000f8e0207 */
[----:B--2---:R-:W-:-:S04]  /*6e50*/  LEA R4, P5, R8, UR10, 0x1 ;  /* 0x0000000a08047c11 */ /* 0x004fc8000f8a08ff */
[----:B------:R-:W-:-:S04]  /*6e60*/  IADD3 R7, PT, PT, R9, R7, RZ ;  /* 0x0000000709077210 */ /* 0x000fc80007ffe0ff */
[----:B------:R-:W-:-:S05]  /*6e70*/  LEA.HI.X R5, R8, UR11, R7, 0x1, P5 ;  /* 0x0000000b08057c11 */ /* 0x000fca000a8f0c07 */
[----:B------:R0:W-:Y:S02]  /*6e80*/  STG.E desc[UR6][R4.64], R3 ;  /* 0x0000000304007986 */ /* 0x0001e4000c101906 */
.L_x_2914:
[----:B------:R-:W-:Y:S05]  /*6e90*/  BSYNC.RECONVERGENT B1 ;  /* 0x0000000000017941 */ /* 0x000fea0003800200 */
.L_x_2913:
        /* <DEDUP_REMOVED lines=13> */
[----:B------:R-:W-:Y:S01]  /*6f70*/  F2FP.F16.F32.PACK_AB R3, R10, R3 ;  /* 0x000000030a03723e */ /* 0x000fe200000000ff */
[----:B------:R-:W-:-:S04]  /*6f80*/  IMAD.WIDE.U32 R8, R96, UR8, R4 ;  /* 0x0000000860087c25 */ /* 0x000fc8000f8e0004 */
[----:B------:R-:W-:Y:S01]  /*6f90*/  IMAD R7, R96, UR9, R7 ;  /* 0x0000000960077c24 */ /* 0x000fe2000f8e0207 */
[----:B0-----:R-:W-:-:S04]  /*6fa0*/  LEA R4, P2, R8, UR10, 0x1 ;  /* 0x0000000a08047c11 */ /* 0x001fc8000f8408ff */
[----:B------:R-:W-:-:S04]  /*6fb0*/  IADD3 R7, PT, PT, R9, R7, RZ ;  /* 0x0000000709077210 */ /* 0x000fc80007ffe0ff */
[----:B------:R-:W-:-:S05]  /*6fc0*/  LEA.HI.X R5, R8, UR11, R7, 0x1, P2 ;  /* 0x0000000b08057c11 */ /* 0x000fca00090f0c07 */
[----:B------:R0:W-:Y:S02]  /*6fd0*/  STG.E desc[UR6][R4.64], R3 ;  /* 0x0000000304007986 */ /* 0x0001e4000c101906 */
.L_x_2916:
[----:B------:R-:W-:Y:S05]  /*6fe0*/  BSYNC.RECONVERGENT B1 ;  /* 0x0000000000017941 */ /* 0x000fea0003800200 */
.L_x_2915:
        /* <DEDUP_REMOVED lines=20> */
.L_x_2918:
[----:B------:R-:W-:Y:S05]  /*7130*/  BSYNC.RECONVERGENT B1 ;  /* 0x0000000000017941 */ /* 0x000fea0003800200 */
.L_x_2917:
        /* <DEDUP_REMOVED lines=20> */
.L_x_2920:
[----:B------:R-:W-:Y:S05]  /*7280*/  BSYNC.RECONVERGENT B1 ;  /* 0x0000000000017941 */ /* 0x000fea0003800200 */
.L_x_2919:
        /* <DEDUP_REMOVED lines=20> */
.L_x_2922:
[----:B------:R-:W-:Y:S05]  /*73d0*/  BSYNC.RECONVERGENT B1 ;  /* 0x0000000000017941 */ /* 0x000fea0003800200 */
.L_x_2921:
        /* <DEDUP_REMOVED lines=10> */
[----:B------:R-:W-:Y:S01]  /*7480*/  F2FP.F16.F32.PACK_AB R5, R46, R5 ;  /* 0x000000052e05723e */ /* 0x000fe200000000ff */
        /* <DEDUP_REMOVED lines=8> */
.L_x_2860:
        /* <DEDUP_REMOVED lines=46> */
[----:B------:R-:W-:-:S05]  /*77f0*/  F2FP.F16.F32.PACK_AB R121, R122, R121 ;  /* 0x000000797a79723e */ /* 0x000fca00000000ff */
[----:B------:R0:W-:Y:S02]  /*7800*/  STG.E desc[UR6][R32.64], R121 ;  /* 0x0000007920007986 */ /* 0x0001e4000c101906 */
.L_x_2925:
[----:B------:R-:W-:Y:S05]  /*7810*/  BSYNC.RECONVERGENT B1 ;  /* 0x0000000000017941 */ /* 0x000fea0003800200 */
.L_x_2924:
        /* <DEDUP_REMOVED lines=28> */
[----:B------:R-:W-:-:S05]  /*79e0*/  F2FP.F16.F32.PACK_AB R85, R85, R82 ;  /* 0x000000525555723e */ /* 0x000fca00000000ff */
[----:B------:R2:W-:Y:S02]  /*79f0*/  STG.E desc[UR6][R32.64], R85 ;  /* 0x0000005520007986 */ /* 0x0005e4000c101906 */
.L_x_2927:
[----:B------:R-:W-:Y:S05]  /*7a00*/  BSYNC.RECONVERGENT B1 ;  /* 0x0000000000017941 */ /* 0x000fea0003800200 */
.L_x_2926:
        /* <DEDUP_REMOVED lines=30> */
[----:B------:R-:W-:-:S05]  /*7bf0*/  F2FP.F16.F32.PACK_AB R3, R3, R0 ;  /* 0x000000000303723e */ /* 0x000fca00000000ff */
[----:B------:R3:W-:Y:S02]  /*7c00*/  STG.E desc[UR6][R32.64], R3 ;  /* 0x0000000320007986 */ /* 0x0007e4000c101906 */
.L_x_2929:
[----:B------:R-:W-:Y:S05]  /*7c10*/  BSYNC.RECONVERGENT B1 ;  /* 0x0000000000017941 */ /* 0x000fea0003800200 */
.L_x_2928:
[----:B------:R-:W-:Y:S04]  /*7c20*/  BSSY.RECONVERGENT B1, `(.L_x_2930) ;  /* 0x000001e000017945 */ /* 0x000fe80003800200 */
[----:B------:R-:W-:Y:S05]  /*7c30*/  @P3 BRA `(.L_x_2931) ;  /* 0x0000000000703947 */ /* 0x000fea0003800000 */
[--C-:B---3--:R-:W-:Y:S01]  /*7c40*/  FADD.FTZ R3, R2, -R38.reuse ;  /* 0x8000002602037221 */ /* 0x108fe20000010000 */
        /* <DEDUP_REMOVED lines=25> */
[----:B------:R-:W-:-:S05]  /*7de0*/  F2FP.F16.F32.PACK_AB R35, R35, R0 ;  /* 0x000000002323723e */ /* 0x000fca00000000ff */
[----:B------:R4:W-:Y:S02]  /*7df0*/  STG.E desc[UR6][R32.64], R35 ;  /* 0x0000002320007986 */ /* 0x0009e4000c101906 */
.L_x_2931:
[----:B------:R-:W-:Y:S05]  /*7e00*/  BSYNC.RECONVERGENT B1 ;  /* 0x0000000000017941 */ /* 0x000fea0003800200 */
.L_x_2930:
[----:B------:R-:W-:Y:S04]  /*7e10*/  BSSY.RECONVERGENT B1, `(.L_x_2932) ;  /* 0x000001e000017945 */ /* 0x000fe80003800200 */
[----:B------:R-:W-:Y:S05]  /*7e20*/  @P4 BRA `(.L_x_2933) ;  /* 0x0000000000704947 */ /* 0x000fea0003800000 */
[--C-:B---3--:R-:W-:Y:S01]  /*7e30*/  FADD.FTZ R3, R4, -R38.reuse ;  /* 0x8000002604037221 */ /* 0x108fe20000010000 */
[----:B------:R-:W-:Y:S01]  /*7e40*/  FADD.FTZ R7, R7, -R38 ;  /* 0x8000002607077221 */ /* 0x000fe20000010000 */
[----:B------:R-:W3:Y:S02]  /*7e50*/  LDCU.64 UR8, c[0x0][0x3e0] ;  /* 0x00007c00ff0877ac */ /* 0x000ee40008000a00 */
[-C--:B-1----:R-:W-:Y:S01]  /*7e60*/  FMUL.FTZ R3, R3, R46.reuse ;  /* 0x0000002e03037220 */ /* 0x082fe20000410000 */
[----:B------:R-:W-:Y:S01]  /*7e70*/  FMUL.FTZ R2, R7, R46 ;  /* 0x0000002e07027220 */ /* 0x000fe20000410000 */
[----:B------:R-:W1:Y:S02]  /*7e80*/  LDCU.64 UR10, c[0x0][0x380] ;  /* 0x00007000ff0a77ac */ /* 0x000e640008000a00 */
[----:B-----5:R-:W-:Y:S01]  /*7e90*/  FFMA.FTZ R34, R28, R3, R30 ;  /* 0x000000031c227223 */ /* 0x020fe2000001001e */
[----:B0-2-4-:R-:W-:Y:S01]  /*7ea0*/  FFMA.FTZ R33, R29, R2, R31 ;  /* 0x000000021d217223 */ /* 0x015fe2000001001f */
[----:B------:R-:W-:-:S02]  /*7eb0*/  MOV R2, R114 ;  /* 0x0000007200027202 */ /* 0x000fc40000000f00 */
[----:B------:R-:W-:Y:S01]  /*7ec0*/  FMUL.FTZ R0, R34, -1.4426950216293334961 ;  /* 0xbfb8aa3b22007820 */ /* 0x000fe20000410000 */
[----:B------:R-:W-:Y:S01]  /*7ed0*/  FMUL.FTZ R4, R33, -1.4426950216293334961 ;  /* 0xbfb8aa3b21047820 */ /* 0x000fe20000410000 */
[----:B------:R-:W-:-:S04]  /*7ee0*/  MOV R3, R117 ;  /* 0x0000007500037202 */ /* 0x000fc80000000f00 */
        /* <DEDUP_REMOVED lines=14> */
[----:B------:R-:W-:-:S05]  /*7fd0*/  F2FP.F16.F32.PACK_AB R33, R33, R0 ;  /* 0x000000002121723e */ /* 0x000fca00000000ff */
[----:B------:R0:W-:Y:S02]  /*7fe0*/  STG.E desc[UR6][R4.64], R33 ;  /* 0x0000002104007986 */ /* 0x0001e4000c101906 */
.L_x_2933:
[----:B------:R-:W-:Y:S05]  /*7ff0*/  BSYNC.RECONVERGENT B1 ;  /* 0x0000000000017941 */ /* 0x000fea0003800200 */
.L_x_2932:
        /* <DEDUP_REMOVED lines=44> */
[----:B------:R-:W-:-:S05]  /*82c0*/  F2FP.F16.F32.PACK_AB R9, R80, R9 ;  /* 0x000000095009723e */ /* 0x000fca00000000ff */
[----:B------:R0:W-:Y:S02]  /*82d0*/  STG.E desc[UR6][R4.64], R9 ;  /* 0x0000000904007986 */ /* 0x0001e4000c101906 */
.L_x_2935:
[----:B------:R-:W-:Y:S05]  /*82e0*/  BSYNC.RECONVERGENT B1 ;  /* 0x0000000000017941 */ /* 0x000fea0003800200 */
.L_x_2934:
        /* <DEDUP_REMOVED lines=28> */
[----:B------:R-:W-:-:S05]  /*84b0*/  F2FP.F16.F32.PACK_AB R11, R11, R8 ;  /* 0x000000080b0b723e */ /* 0x000fca00000000ff */
[----:B------:R2:W-:Y:S02]  /*84c0*/  STG.E desc[UR6][R4.64], R11 ;  /* 0x0000000b04007986 */ /* 0x0005e4000c101906 */
.L_x_2937:
[----:B------:R-:W-:Y:S05]  /*84d0*/  BSYNC.RECONVERGENT B1 ;  /* 0x0000000000017941 */ /* 0x000fea0003800200 */
.L_x_2936:
        /* <DEDUP_REMOVED lines=24> */
[----:B------:R-:W-:Y:S01]  /*8660*/  IADD3 R43, PT, PT, R3, R43, RZ ;  /* 0x0000002b032b7210 */ /* 0x000fe20007ffe0ff */
[----:B-1----:R-:W-:-:S03]  /*8670*/  FMUL.FTZ R8, R5, R6 ;  /* 0x0000000605087220 */ /* 0x002fc60000410000 */
[----:B------:R-:W-:Y:S01]  /*8680*/  LEA.HI.X R5, R2, UR11, R43, 0x1, P1 ;  /* 0x0000000b02057c11 */ /* 0x000fe200088f0c2b */
[----:B0-----:R-:W-:-:S05]  /*8690*/  FMUL.FTZ R11, R10, R9 ;  /* 0x000000090a0b7220 */ /* 0x001fca0000410000 */
[----:B------:R-:W-:-:S05]  /*86a0*/  F2FP.F16.F32.PACK_AB R11, R11, R8 ;  /* 0x000000080b0b723e */ /* 0x000fca00000000ff */
[----:B------:R3:W-:Y:S02]  /*86b0*/  STG.E desc[UR6][R4.64], R11 ;  /* 0x0000000b04007986 */ /* 0x0007e4000c101906 */
.L_x_2939:
[----:B------:R-:W-:Y:S05]  /*86c0*/  BSYNC.RECONVERGENT B1 ;  /* 0x0000000000017941 */ /* 0x000fea0003800200 */
.L_x_2938:
        /* <DEDUP_REMOVED lines=30> */
.L_x_2941:
[----:B------:R-:W-:Y:S05]  /*88b0*/  BSYNC.RECONVERGENT B1 ;  /* 0x0000000000017941 */ /* 0x000fea0003800200 */
.L_x_2940:
        /* <DEDUP_REMOVED lines=30> */
.L_x_2943:
[----:B------:R-:W-:Y:S05]  /*8aa0*/  BSYNC.RECONVERGENT B1 ;  /* 0x0000000000017941 */ /* 0x000fea0003800200 */
.L_x_2942:
        /* <DEDUP_REMOVED lines=47> */
.L_x_2945:
[----:B------:R-:W-:Y:S05]  /*8da0*/  BSYNC.RECONVERGENT B1 ;  /* 0x0000000000017941 */ /* 0x000fea0003800200 */
.L_x_2944:
        /* <DEDUP_REMOVED lines=30> */
.L_x_2947:
[----:B------:R-:W-:Y:S05]  /*8f90*/  BSYNC.RECONVERGENT B1 ;  /* 0x0000000000017941 */ /* 0x000fea0003800200 */
.L_x_2946:
        /* <DEDUP_REMOVED lines=28> */
[----:B------:R-:W-:-:S05]  /*9160*/  F2FP.F16.F32.PACK_AB R11, R11, R8 ;  /* 0x000000080b0b723e */ /* 0x000fca00000000ff */
[----:B------:R3:W-:Y:S02]  /*9170*/  STG.E desc[UR6][R2.64], R11 ;  /* 0x0000000b02007986 */ /* 0x0007e4000c101906 */
.L_x_2949:
[----:B------:R-:W-:Y:S05]  /*9180*/  BSYNC.RECONVERGENT B1 ;  /* 0x0000000000017941 */ /* 0x000fea0003800200 */
.L_x_2948:
[----:B------:R-:W-:Y:S04]  /*9190*/  BSSY.RECONVERGENT B1, `(.L_x_2950) ;  /* 0x000001e000017945 */ /* 0x000fe80003800200 */
[----:B------:R-:W-:Y:S05]  /*91a0*/  @P3 BRA `(.L_x_2951) ;  /* 0x0000000000703947 */ /* 0x000fea0003800000 */
[--C-:B---3--:R-:W-:Y:S01]  /*91b0*/  FADD.FTZ R3, R22, -R38.reuse ;  /* 0x8000002616037221 */ /* 0x108fe20000010000 */
        /* <DEDUP_REMOVED lines=27> */
.L_x_2951:
[----:B------:R-:W-:Y:S05]  /*9370*/  BSYNC.RECONVERGENT B1 ;  /* 0x0000000000017941 */ /* 0x000fea0003800200 */
.L_x_2950:
        /* <DEDUP_REMOVED lines=41> */
[----:B------:R-:W-:-:S05]  /*9610*/  F2FP.F16.F32.PACK_AB R9, R12, R9 ;  /* 0x000000090c09723e */ /* 0x000fca00000000ff */
[----:B------:R0:W-:Y:S02]  /*9620*/  STG.E desc[UR6][R2.64], R9 ;  /* 0x0000000902007986 */ /* 0x0001e4000c101906 */
.L_x_2953:
[----:B------:R-:W-:Y:S05]  /*9630*/  BSYNC.RECONVERGENT B1 ;  /* 0x0000000000017941 */ /* 0x000fea0003800200 */
.L_x_2952:
[----:B------:R-:W-:Y:S04]  /*9640*/  BSSY.RECONVERGENT B1, `(.L_x_2954) ;  /* 0x000001e000017945 */ /* 0x000fe80003800200 */
[----:B------:R-:W-:Y:S05]  /*9650*/  @P2 BRA `(.L_x_2955) ;  /* 0x0000000000702947 */ /* 0x000fea0003800000 */
[--C-:B0--3--:R-:W-:Y:S01]  /*9660*/  FADD.FTZ R3, R26, -R38.reuse ;  /* 0x800000261a037221 */ /* 0x109fe20000010000 */
        /* <DEDUP_REMOVED lines=27> */
.L_x_2955:
[----:B------:R-:W-:Y:S05]  /*9820*/  BSYNC.RECONVERGENT B1 ;  /* 0x0000000000017941 */ /* 0x000fea0003800200 */
.L_x_2954:
[----:B------:R-:W-:Y:S04]  /*9830*/  BSSY.RECONVERGENT B1, `(.L_x_2956) ;  /* 0x000001e000017945 */ /* 0x000fe80003800200 */
[----:B------:R-:W-:Y:S05]  /*9840*/  @P1 BRA `(.L_x_2957) ;  /* 0x0000000000701947 */ /* 0x000fea0003800000 */
[--C-:B0-23--:R-:W-:Y:S01]  /*9850*/  FADD.FTZ R3, R48, -R38.reuse ;  /* 0x8000002630037221 */ /* 0x10dfe20000010000 */
        /* <DEDUP_REMOVED lines=27> */
.L_x_2957:
[----:B------:R-:W-:Y:S05]  /*9a10*/  BSYNC.RECONVERGENT B1 ;  /* 0x0000000000017941 */ /* 0x000fea0003800200 */
.L_x_2956:
        /* <DEDUP_REMOVED lines=28> */
[----:B------:R-:W-:-:S05]  /*9be0*/  F2FP.F16.F32.PACK_AB R11, R11, R0 ;  /* 0x000000000b0b723e */ /* 0x000fca00000000ff */
[----:B------:R0:W-:Y:S02]  /*9bf0*/  STG.E desc[UR6][R4.64], R11 ;  /* 0x0000000b04007986 */ /* 0x0001e4000c101906 */
.L_x_2959:
[----:B------:R-:W-:Y:S05]  /*9c00*/  BSYNC.RECONVERGENT B1 ;  /* 0x0000000000017941 */ /* 0x000fea0003800200 */
.L_x_2958:
        /* <DEDUP_REMOVED lines=28> */
[----:B------:R-:W-:-:S05]  /*9dd0*/  F2FP.F16.F32.PACK_AB R11, R11, R0 ;  /* 0x000000000b0b723e */ /* 0x000fca00000000ff */
[----:B------:R0:W-:Y:S02]  /*9de0*/  STG.E desc[UR6][R2.64], R11 ;  /* 0x0000000b02007986 */ /* 0x0001e4000c101906 */
.L_x_2961:
[----:B------:R-:W-:Y:S05]  /*9df0*/  BSYNC.RECONVERGENT B1 ;  /* 0x0000000000017941 */ /* 0x000fea0003800200 */
.L_x_2960:
        /* <DEDUP_REMOVED lines=30> */
.L_x_2963:
[----:B------:R-:W-:Y:S05]  /*9fe0*/  BSYNC.RECONVERGENT B1 ;  /* 0x0000000000017941 */ /* 0x000fea0003800200 */
.L_x_2962:
        /* <DEDUP_REMOVED lines=46> */
[----:B------:R-:W-:-:S05]  /*a2d0*/  F2FP.F16.F32.PACK_AB R7, R14, R7 ;  /* 0x000000070e07723e */ /* 0x000fca00000000ff */
[----:B------:R0:W-:Y:S02]  /*a2e0*/  STG.E desc[UR6][R4.64], R7 ;  /* 0x0000000704007986 */ /* 0x0001e4000c101906 */
.L_x_2965:
[----:B------:R-:W-:Y:S05]  /*a2f0*/  BSYNC.RECONVERGENT B1 ;  /* 0x0000000000017941 */ /* 0x000fea0003800200 */
.L_x_2964:
        /* <DEDUP_REMOVED lines=28> */
[----:B------:R-:W-:-:S05]  /*a4c0*/  F2FP.F16.F32.PACK_AB R13, R13, R6 ;  /* 0x000000060d0d723e */ /* 0x000fca00000000ff */
[----:B------:R2:W-:Y:S02]  /*a4d0*/  STG.E desc[UR6][R4.64], R13 ;  /* 0x0000000d04007986 */ /* 0x0005e4000c101906 */
.L_x_2967:
[----:B------:R-:W-:Y:S05]  /*a4e0*/  BSYNC.RECONVERGENT B1 ;  /* 0x0000000000017941 */ /* 0x000fea0003800200 */
.L_x_2966:
        /* <DEDUP_REMOVED lines=30> */
.L_x_2969:
[----:B------:R-:W-:Y:S05]  /*a6d0*/  BSYNC.RECONVERGENT B1 ;  /* 0x0000000000017941 */ /* 0x000fea0003800200 */
.L_x_2968:
        /* <DEDUP_REMOVED lines=30> */
.L_x_2971:
[----:B------:R-:W-:Y:S05]  /*a8c0*/  BSYNC.RECONVERGENT B1 ;  /* 0x0000000000017941 */ /* 0x000fea0003800200 */
.L_x_2970:
        /* <DEDUP_REMOVED lines=30> */
.L_x_2973:
[----:B------:R-:W-:Y:S05]  /*aab0*/  BSYNC.RECONVERGENT B1 ;  /* 0x0000000000017941 */ /* 0x000fea0003800200 */
.L_x_2972:
        /* <DEDUP_REMOVED lines=30> */
.L_x_2975:
[----:B------:R-:W-:Y:S05]  /*aca0*/  BSYNC.RECONVERGENT B1 ;  /* 0x0000000000017941 */ /* 0x000fea0003800200 */
.L_x_2974:
        /* <DEDUP_REMOVED lines=46> */
.L_x_2977:
[----:B------:R-:W-:Y:S05]  /*af90*/  BSYNC.RECONVERGENT B1 ;  /* 0x0000000000017941 */ /* 0x000fea0003800200 */
.L_x_2976:
        /* <DEDUP_REMOVED lines=30> */
.L_x_2979:
[----:B------:R-:W-:Y:S05]  /*b180*/  BSYNC.RECONVERGENT B1 ;  /* 0x0000000000017941 */ /* 0x000fea0003800200 */
.L_x_2978:
        /* <DEDUP_REMOVED lines=30> */
.L_x_2981:
[----:B------:R-:W-:Y:S05]  /*b370*/  BSYNC.RECONVERGENT B1 ;  /* 0x0000000000017941 */ /* 0x000fea0003800200 */
.L_x_2980:
        /* <DEDUP_REMOVED lines=30> */
.L_x_2983:
[----:B------:R-:W-:Y:S05]  /*b560*/  BSYNC.RECONVERGENT B1 ;  /* 0x0000000000017941 */ /* 0x000fea0003800200 */
.L_x_2982:
        /* <DEDUP_REMOVED lines=28> */
[----:B------:R-:W-:-:S05]  /*b730*/  F2FP.F16.F32.PACK_AB R9, R9, R0 ;  /* 0x000000000909723e */ /* 0x000fca00000000ff */
[----:B------:R0:W-:Y:S02]  /*b740*/  STG.E desc[UR6][R6.64], R9 ;  /* 0x0000000906007986 */ /* 0x0001e4000c101906 */
.L_x_2985:
[----:B------:R-:W-:Y:S05]  /*b750*/  BSYNC.RECONVERGENT B1 ;  /* 0x0000000000017941 */ /* 0x000fea0003800200 */
.L_x_2984:
        /* <DEDUP_REMOVED lines=28> */
.L_x_2923:
[----:B------:R-:W-:Y:S05]  /*b920*/  BSYNC.RECONVERGENT B0 ;  /* 0x0000000000007941 */ /* 0x000fea0003800200 */
.L_x_2859:
        /* <DEDUP_REMOVED lines=8> */
.L_x_2987:
        /* <DEDUP_REMOVED lines=13> */
.L_x_4930:


//--------------------- .text._Z35group_norm_nhwc_fwd_one_pass_kernelI11Fp16IOFp32WLi512ELi120ELi480EEv26Group_norm_nhwc_fwd_params --------------------------
	.section	.text._Z35group_norm_nhwc_fwd_one_pass_kernelI11Fp16IOFp32WLi512ELi120ELi480EEv26Group_norm_nhwc_fwd_params,"ax",@progbits
	.align	128
        .global         _Z35group_norm_nhwc_fwd_one_pass_kernelI11Fp16IOFp32WLi512ELi120ELi480EEv26Group_norm_nhwc_fwd_params
        .type           _Z35group_norm_nhwc_fwd_one_pass_kernelI11Fp16IOFp32WLi512ELi120ELi480EEv26Group_norm_nhwc_fwd_params,@function
        .size           _Z35group_norm_nhwc_fwd_one_pass_kernelI11Fp16IOFp32WLi512ELi120ELi480EEv26Group_norm_nhwc_fwd_params,(.L_x_4931 - _Z35group_norm_nhwc_fwd_one_pass_kernelI11Fp16IOFp32WLi512ELi120ELi480EEv26Group_norm_nhwc_fwd_params)
        .other          _Z35group_norm_nhwc_fwd_one_pass_kernelI11Fp16IOFp32WLi512ELi120ELi480EEv26Group_norm_nhwc_fwd_params,@"STO_CUDA_ENTRY STV_DEFAULT"
_Z35group_norm_nhwc_fwd_one_pass_kernelI11Fp16IOFp32WLi512ELi120ELi480EEv26Group_norm_nhwc_fwd_params:
.text._Z35group_norm_nhwc_fwd_one_pass_kernelI11Fp16IOFp32WLi512ELi120ELi480EEv26Group_norm_nhwc_fwd_params:
        /* <DEDUP_REMOVED lines=32> */
[----:B------:R-:W-:-:S04]  /*0200*/  PRMT R0, R0, 0x7710, RZ ;  /* 0x0000771000007816 */ /* 0x000fc800000000ff */
[----:B------:R-:W-:-:S05]  /*0210*/  IADD3 R0, PT, PT, R0, R7, RZ ;  /* 0x0000000700007210 */ /* 0x000fca0007ffe0ff */
[----:B------:R-:W-:-:S05]  /*0220*/  IMAD.SHL.U32 R0, R0, 0x2, RZ ;  /* 0x0000000200007824 */ /* 0x000fca00078e00ff */
[----:B------:R-:W-:-:S07]  /*0230*/  LOP3.LUT R2, R0, 0xffff, RZ, 0xc0, !PT ;  /* 0x0000ffff00027812 */ /* 0x000fce00078ec0ff */
.L_x_3025:
[----:B------:R-:W0:Y:S01]  /*0240*/  LDCU UR12, c[0x0][0x3f8] ;  /* 0x00007f00ff0c77ac */ /* 0x000e220008000800 */
[----:B------:R-:W-:Y:S01]  /*0250*/  IABS R6, UR9 ;  /* 0x0000000900067c13 */ /* 0x000fe20008000000 */
[C---:B------:R-:W-:Y:S01]  /*0260*/  VIADD R13, R3.reuse, 0x8 ;  /* 0x00000008030d7836 */ /* 0x040fe20000000000 */
[----:B-1----:R-:W1:Y:S01]  /*0270*/  @!P0 LDC.64 R26, c[0x0][0x3e0] ;  /* 0x0000f800ff1a8b82 */ /* 0x002e620000000a00 */
[----:B------:R-:W-:Y:S01]  /*0280*/  UMOV UR6, URZ ;  /* 0x000000ff00067c82 */ /* 0x000fe20008000000 */
[----:B------:R-:W-:Y:S01]  /*0290*/  R2UR UR10, R6 ;  /* 0x00000000060a72ca */ /* 0x000fe200000e0000 */
[----:B--2---:R-:W2:Y:S01]  /*02a0*/  LDCU.64 UR16, c[0x0][0x3e8] ;  /* 0x00007d00ff1077ac */ /* 0x004ea20008000a00 */
[C---:B------:R-:W-:Y:S01]  /*02b0*/  VIADD R15, R3.reuse, 0x10 ;  /* 0x00000010030f7836 */ /* 0x040fe20000000000 */
[----:B-----5:R-:W-:Y:S01]  /*02c0*/  SHF.R.S32.HI R11, RZ, 0x1f, R13 ;  /* 0x0000001fff0b7819 */ /* 0x020fe2000001140d */
[C---:B---3--:R-:W-:Y:S01]  /*02d0*/  VIADD R17, R3.reuse, 0x18 ;  /* 0x0000001803117836 */ /* 0x048fe20000000000 */
[----:B------:R-:W3:Y:S01]  /*02e0*/  LDCU.64 UR14, c[0x0][0x3f0] ;  /* 0x00007e00ff0e77ac */ /* 0x000ee20008000a00 */
[----:B----4-:R-:W4:Y:S01]  /*02f0*/  @!P0 LDC.64 R28, c[0x0][0x390] ;  /* 0x0000e400ff1c8b82 */ /* 0x010f220000000a00 */
[----:B------:R-:W-:Y:S01]  /*0300*/  SHF.R.S32.HI R21, RZ, 0x1f, R15 ;  /* 0x0000001fff157819 */ /* 0x000fe2000001140f */
[----:B------:R-:W-:Y:S01]  /*0310*/  VIADD R19, R3, 0x20 ;  /* 0x0000002003137836 */ /* 0x000fe20000000000 */
[----:B------:R-:W-:-:S02]  /*0320*/  SHF.R.S32.HI R23, RZ, 0x1f, R17 ;  /* 0x0000001fff177819 */ /* 0x000fc40000011411 */
[----:B------:R-:W-:Y:S01]  /*0330*/  @!P0 SHF.R.S32.HI R7, RZ, 0x1f, R3 ;  /* 0x0000001fff078819 */ /* 0x000fe20000011403 */
[----:B0-----:R-:W-:Y:S01]  /*0340*/  IMAD.U32 R0, RZ, RZ, UR12 ;  /* 0x0000000cff007e24 */ /* 0x001fe2000f8e00ff */
[----:B------:R-:W-:Y:S01]  /*0350*/  UISETP.NE.AND UP1, UPT, UR12, URZ, UPT ;  /* 0x000000ff0c00728c */ /* 0x000fe2000bf25270 */
[----:B------:R-:W-:Y:S02]  /*0360*/  SHF.R.S32.HI R25, RZ, 0x1f, R19 ;  /* 0x0000001fff197819 */ /* 0x000fe40000011413 */
[----:B------:R-:W-:Y:S02]  /*0370*/  LOP3.LUT R5, R5, 0xff7fffff, RZ, 0xc0, !PT ;  /* 0xff7fffff05057812 */ /* 0x000fe400078ec0ff */
[----:B------:R-:W-:Y:S02]  /*0380*/  IABS R0, R0 ;  /* 0x0000000000007213 */ /* 0x000fe40000000000 */
[----:B--2---:R-:W-:Y:S02]  /*0390*/  ISETP.GE.U32.AND P1, PT, R13, UR16, PT ;  /* 0x000000100d007c0c */ /* 0x004fe4000bf26070 */
[----:B------:R-:W-:-:S02]  /*03a0*/  R2UR UR11, R0 ;  /* 0x00000000000b72ca */ /* 0x000fc400000e0000 */
[----:B------:R-:W-:Y:S02]  /*03b0*/  ISETP.GE.AND.EX P6, PT, R11, UR17, PT, P1 ;  /* 0x000000110b007c0c */ /* 0x000fe4000bfc6310 */
[----:B------:R-:W-:Y:S02]  /*03c0*/  ISETP.GE.U32.AND P2, PT, R15, UR16, PT ;  /* 0x000000100f007c0c */ /* 0x000fe4000bf46070 */
[----:B------:R-:W-:Y:S02]  /*03d0*/  ISETP.GE.U32.AND P1, PT, R17, UR16, PT ;  /* 0x0000001011007c0c */ /* 0x000fe4000bf26070 */
[----:B------:R-:W-:Y:S02]  /*03e0*/  ISETP.GE.AND.EX P5, PT, R21, UR17, PT, P2 ;  /* 0x0000001115007c0c */ /* 0x000fe4000bfa6320 */
[----:B---3--:R-:W-:Y:S02]  /*03f0*/  MOV R33, UR14 ;  /* 0x0000000e00217c02 */ /* 0x008fe40008000f00 */
[----:B------:R-:W-:Y:S01]  /*0400*/  ISETP.GE.AND.EX P4, PT, R23, UR17, PT, P1 ;  /* 0x0000001117007c0c */ /* 0x000fe2000bf86310 */
[----:B------:R-:W0:Y:S01]  /*0410*/  I2F.RP R0, UR11 ;  /* 0x0000000b00007d06 */ /* 0x000e220008209400 */
[----:B------:R-:W-:Y:S01]  /*0420*/  LOP3.LUT R9, R9, 0x7fffffff, RZ, 0xc0, !PT ;  /* 0x7fffffff09097812 */ /* 0x000fe200078ec0ff */
[----:B------:R-:W2:Y:S01]  /*0430*/  @!P6 LDC.64 R30, c[0x0][0x3e0] ;  /* 0x0000f800ff1eeb82 */ /* 0x000ea20000000a00 */
[----:B------:R-:W-:-:S04]  /*0440*/  @P6 LOP3.LUT R5, R5, 0x800000, RZ, 0xfc, !PT ;  /* 0x0080000005056812 */ /* 0x000fc800078efcff */
[----:B------:R-:W-:-:S03]  /*0450*/  LOP3.LUT R5, R5, 0xffbfffff, RZ, 0xc0, !PT ;  /* 0xffbfffff05057812 */ /* 0x000fc600078ec0ff */
[----:B------:R-:W3:Y:S01]  /*0460*/  @!P5 LDC.64 R34, c[0x0][0x3e0] ;  /* 0x0000f800ff22db82 */ /* 0x000ee20000000a00 */
[----:B------:R-:W-:Y:S01]  /*0470*/  @P5 LOP3.LUT R5, R5, 0x400000, RZ, 0xfc, !PT ;  /* 0x0040000005055812 */ /* 0x000fe200078efcff */
[----:B0-----:R-:W0:Y:S03]  /*0480*/  MUFU.RCP R0, R0 ;  /* 0x0000000000007308 */ /* 0x001e260000001000 */
[----:B------:R-:W-:-:S03]  /*0490*/  LOP3.LUT R5, R5, 0xffdfffff, RZ, 0xc0, !PT ;  /* 0xffdfffff05057812 */ /* 0x000fc600078ec0ff */
[----:B------:R-:W5:Y:S01]  /*04a0*/  @!P5 LDC.64 R44, c[0x0][0x390] ;  /* 0x0000e400ff2cdb82 */ /* 0x000f620000000a00 */
[----:B------:R-:W-:-:S04]  /*04b0*/  @P4 LOP3.LUT R5, R5, 0x200000, RZ, 0xfc, !PT ;  /* 0x0020000005054812 */ /* 0x000fc800078efcff */
[----:B------:R-:W-:-:S03]  /*04c0*/  LOP3.LUT R5, R5, 0xffefffff, RZ, 0xc0, !PT ;  /* 0xffefffff05057812 */ /* 0x000fc600078ec0ff */
[----:B------:R-:W1:Y:S01]  /*04d0*/  @!P4 LDC.64 R36, c[0x0][0x3e0] ;  /* 0x0000f800ff24cb82 */ /* 0x000e620000000a00 */
[----:B0-----:R-:W-:-:S06]  /*04e0*/  IADD3 R4, PT, PT, R0, 0xffffffe, RZ ;  /* 0x0ffffffe00047810 */ /* 0x001fcc0007ffe0ff */
[----:B------:R-:W0:Y:S02]  /*04f0*/  F2I.FTZ.U32.TRUNC.NTZ R4, R4 ;  /* 0x0000000400047305 */ /* 0x000e24000021f000 */
[----:B0-----:R-:W-:Y:S01]  /*0500*/  R2UR UR7, R4 ;  /* 0x00000000040772ca */ /* 0x001fe200000e0000 */
[----:B-1----:R-:W-:-:S04]  /*0510*/  @!P4 IMAD R4, R23, R36, RZ ;  /* 0x000000241704c224 */ /* 0x002fc800078e02ff */
[----:B------:R-:W-:-:S08]  /*0520*/  @!P4 IMAD R23, R17, R37, R4 ;  /* 0x000000251117c224 */ /* 0x000fd000078e0204 */
        /* <DEDUP_REMOVED lines=21> */
[----:B------:R-:W-:Y:S01]  /*0680*/  IADD3 R92, P2, PT, R2, UR11, RZ ;  /* 0x0000000b025c7c10 */ /* 0x000fe2000ff5e0ff */
[----:B--2---:R-:W-:Y:S01]  /*0690*/  @!P6 IMAD R2, R11, R30, RZ ;  /* 0x0000001e0b02e224 */ /* 0x004fe200078e02ff */
[----:B------:R-:W-:-:S04]  /*06a0*/  MOV R0, UR11 ;  /* 0x0000000b00007c02 */ /* 0x000fc80008000f00 */
[----:B------:R-:W-:Y:S01]  /*06b0*/  LEA.HI.X.SX32 R93, R0, RZ, 0x1, P2 ;  /* 0x000000ff005d7211 */ /* 0x000fe200010f0eff */
[----:B------:R-:W-:Y:S01]  /*06c0*/  @!P0 IMAD R0, R7, R26, RZ ;  /* 0x0000001a07008224 */ /* 0x000fe200078e02ff */
[----:B------:R-:W-:Y:S01]  /*06d0*/  ISETP.GE.U32.AND P2, PT, R19, UR16, PT ;  /* 0x0000001013007c0c */ /* 0x000fe2000bf46070 */
[----:B------:R-:W-:-:S03]  /*06e0*/  IMAD.WIDE.U32 R92, R33, UR7, R92 ;  /* 0x00000007215c7c25 */ /* 0x000fc6000f8e005c */
[----:B------:R-:W-:Y:S01]  /*06f0*/  ISETP.GE.AND.EX P3, PT, R25, UR17, PT, P2 ;  /* 0x0000001119007c0c */ /* 0x000fe2000bf66320 */
[----:B------:R-:W0:Y:S01]  /*0700*/  @!P6 LDC.64 R32, c[0x0][0x390] ;  /* 0x0000e400ff20eb82 */ /* 0x000e220000000a00 */
[----:B------:R-:W-:Y:S01]  /*0710*/  VIADD R95, R93, UR5 ;  /* 0x000000055d5f7c36 */ /* 0x000fe20008000000 */
[----:B------:R-:W-:Y:S01]  /*0720*/  @!P5 MOV R12, R92 ;  /* 0x0000005c000cd202 */ /* 0x000fe20000000f00 */
[----:B------:R-:W-:Y:S01]  /*0730*/  @!P0 IMAD.MOV.U32 R94, RZ, RZ, R92 ;  /* 0x000000ffff5e8224 */ /* 0x000fe200078e005c */
[----:B------:R-:W1:Y:S01]  /*0740*/  LDCU UR5, c[0x0][0x3ec] ;  /* 0x00007d80ff0577ac */ /* 0x000e620008000800 */
[C---:B------:R-:W-:Y:S02]  /*0750*/  @!P0 IMAD R27, R3.reuse, R27, R0 ;  /* 0x0000001b031b8224 */ /* 0x040fe400078e0200 */
[----:B------:R-:W-:-:S05]  /*0760*/  @!P0 IMAD.WIDE.U32 R6, R3, R26, R94 ;  /* 0x0000001a03068225 */ /* 0x000fca00078e005e */
[----:B------:R-:W2:Y:S01]  /*0770*/  @!P3 LDC.64 R38, c[0x0][0x3e0] ;  /* 0x0000f800ff26bb82 */ /* 0x000ea20000000a00 */
[----:B------:R-:W-:Y:S01]  /*0780*/  @!P0 IADD3 R7, PT, PT, R7, R27, RZ ;  /* 0x0000001b07078210 */ /* 0x000fe20007ffe0ff */
[----:B------:R-:W-:Y:S01]  /*0790*/  @!P6 IMAD.MOV.U32 R10, RZ, RZ, R92 ;  /* 0x000000ffff0ae224 */ /* 0x000fe200078e005c */
[C---:B----4-:R-:W-:Y:S01]  /*07a0*/  @!P0 LEA R0, P1, R6.reuse, R28, 0x1 ;  /* 0x0000001c06008211 */ /* 0x050fe200078208ff */
[----:B------:R-:W-:Y:S01]  /*07b0*/  @!P6 IMAD.MOV.U32 R11, RZ, RZ, R95 ;  /* 0x000000ffff0be224 */ /* 0x000fe200078e005f */
[----:B------:R-:W-:Y:S01]  /*07c0*/  @P3 LOP3.LUT R5, R5, 0x100000, RZ, 0xfc, !PT ;  /* 0x0010000005053812 */ /* 0x000fe200078efcff */
[----:B------:R-:W-:Y:S01]  /*07d0*/  @!P6 IMAD R27, R13, R31, R2 ;  /* 0x0000001f0d1be224 */ /* 0x000fe200078e0202 */
[----:B------:R-:W-:Y:S01]  /*07e0*/  @!P0 LEA.HI.X R7, R6, R29, R7, 0x1, P1 ;  /* 0x0000001d06078211 */ /* 0x000fe200008f0c07 */
[----:B---3--:R-:W-:Y:S01]  /*07f0*/  @!P5 IMAD R2, R21, R34, RZ ;  /* 0x000000221502d224 */ /* 0x008fe200078e02ff */
[----:B------:R-:W3:Y:S01]  /*0800*/  @!P4 LDC.64 R28, c[0x0][0x390] ;  /* 0x0000e400ff1ccb82 */ /* 0x000ee20000000a00 */
[----:B------:R-:W-:Y:S01]  /*0810*/  @!P6 IMAD.WIDE.U32 R10, R13, R30, R10 ;  /* 0x0000001e0d0ae225 */ /* 0x000fe200078e000a */
[----:B------:R-:W-:-:S03]  /*0820*/  LOP3.LUT R5, R5, 0xfff7ffff, RZ, 0xc0, !PT ;  /* 0xfff7ffff05057812 */ /* 0x000fc600078ec0ff */
[----:B------:R-:W-:Y:S01]  /*0830*/  @!P5 IMAD.MOV.U32 R13, RZ, RZ, R95 ;  /* 0x000000ffff0dd224 */ /* 0x000fe200078e005f */
[----:B0-----:R-:W-:Y:S01]  /*0840*/  @!P6 LEA R14, P1, R10, R32, 0x1 ;  /* 0x000000200a0ee211 */ /* 0x001fe200078208ff */
[----:B------:R-:W-:Y:S01]  /*0850*/  @!P5 IMAD R21, R15, R35, R2 ;  /* 0x000000230f15d224 */ /* 0x000fe200078e0202 */
[----:B------:R-:W0:Y:S01]  /*0860*/  @!P3 LDC.64 R60, c[0x0][0x390] ;  /* 0x0000e400ff3cbb82 */ /* 0x000e220000000a00 */
[----:B------:R-:W-:Y:S02]  /*0870*/  @!P6 IMAD.IADD R2, R11, 0x1, R27 ;  /* 0x000000010b02e824 */ /* 0x000fe400078e021b */
[----:B------:R-:W-:-:S03]  /*0880*/  @!P5 IMAD.WIDE.U32 R12, R15, R34, R12 ;  /* 0x000000220f0cd225 */ /* 0x000fc600078e000c */
[----:B------:R-:W-:Y:S01]  /*0890*/  @!P6 LEA.HI.X R15, R10, R33, R2, 0x1, P1 ;  /* 0x000000210a0fe211 */ /* 0x000fe200008f0c02 */
[----:B------:R-:W-:Y:S01]  /*08a0*/  @!P4 IMAD.MOV.U32 R10, RZ, RZ, R92 ;  /* 0x000000ffff0ac224 */ /* 0x000fe200078e005c */
[----:B------:R-:W-:Y:S01]  /*08b0*/  @!P5 IADD3 R2, PT, PT, R13, R21, RZ ;  /* 0x000000150d02d210 */ /* 0x000fe20007ffe0ff */
[----:B------:R-:W-:Y:S01]  /*08c0*/  @!P4 IMAD.MOV.U32 R11, RZ, RZ, R95 ;  /* 0x000000ffff0bc224 */ /* 0x000fe200078e005f */
[C---:B-----5:R-:W-:Y:S01]  /*08d0*/  @!P5 LEA R44, P1, R12.reuse, R44, 0x1 ;  /* 0x0000002c0c2cd211 */ /* 0x060fe200078208ff */
[----:B--2---:R-:W-:Y:S02]  /*08e0*/  @!P3 IMAD R4, R25, R38, RZ ;  /* 0x000000261904b224 */ /* 0x004fe400078e02ff */
[----:B------:R-:W-:Y:S01]  /*08f0*/  @!P4 IMAD.WIDE.U32 R10, R17, R36, R10 ;  /* 0x00000024110ac225 */ /* 0x000fe200078e000a */
[----:B------:R-:W-:Y:S02]  /*0900*/  @!P5 LEA.HI.X R45, R12, R45, R2, 0x1, P1 ;  /* 0x0000002d0c2dd211 */ /* 0x000fe400008f0c02 */
[----:B------:R-:W-:Y:S01]  /*0910*/  @!P3 MOV R12, R92 ;  /* 0x0000005c000cb202 */ /* 0x000fe20000000f00 */
[----:B------:R-:W-:Y:S01]  /*0920*/  @!P3 IMAD.MOV.U32 R13, RZ, RZ, R95 ;  /* 0x000000ffff0db224 */ /* 0x000fe200078e005f */
[----:B---3--:R-:W-:Y:S01]  /*0930*/  @!P4 LEA R32, P1, R10, R28, 0x1 ;  /* 0x0000001c0a20c211 */ /* 0x008fe200078208ff */
[----:B------:R-:W-:-:S02]  /*0940*/  @!P4 IMAD.IADD R2, R11, 0x1, R23 ;  /* 0x000000010b02c824 */ /* 0x000fc400078e0217 */
[C---:B------:R-:W-:Y:S02]  /*0950*/  @!P3 IMAD R17, R19.reuse, R39, R4 ;  /* 0x000000271311b224 */ /* 0x040fe400078e0204 */
[----:B------:R-:W-:Y:S01]  /*0960*/  @!P3 IMAD.WIDE.U32 R12, R19, R38, R12 ;  /* 0x00000026130cb225 */ /* 0x000fe200078e000c */
[----:B------:R-:W-:-:S04]  /*0970*/  @!P4 LEA.HI.X R33, R10, R29, R2, 0x1, P1 ;  /* 0x0000001d0a21c211 */ /* 0x000fc800008f0c02 */
[----:B------:R-:W-:Y:S01]  /*0980*/  @!P3 IADD3 R2, PT, PT, R13, R17, RZ ;  /* 0x000000110d02b210 */ /* 0x000fe20007ffe0ff */
[----:B------:R-:W-:Y:S01]  /*0990*/  VIADD R13, R3, 0x28 ;  /* 0x00000028030d7836 */ /* 0x000fe20000000000 */
[----:B0-----:R-:W-:-:S04]  /*09a0*/  @!P3 LEA R60, P1, R12, R60, 0x1 ;  /* 0x0000003c0c3cb211 */ /* 0x001fc800078208ff */
[----:B------:R-:W-:Y:S02]  /*09b0*/  @!P3 LEA.HI.X R61, R12, R61, R2, 0x1, P1 ;  /* 0x0000003d0c3db211 */ /* 0x000fe400008f0c02 */
[----:B------:R-:W-:Y:S02]  /*09c0*/  ISETP.GE.U32.AND P1, PT, R13, UR16, PT ;  /* 0x000000100d007c0c */ /* 0x000fe4000bf26070 */
[----:B------:R-:W-:-:S04]  /*09d0*/  SHF.R.S32.HI R11, RZ, 0x1f, R13 ;  /* 0x0000001fff0b7819 */ /* 0x000fc8000001140d */
[----:B------:R-:W-:-:S13]  /*09e0*/  ISETP.GE.AND.EX P2, PT, R11, UR17, PT, P1 ;  /* 0x000000110b007c0c */ /* 0x000fda000bf46310 */
[----:B------:R-:W0:Y:S01]  /*09f0*/  @!P2 LDC.64 R16, c[0x0][0x3e0] ;  /* 0x0000f800ff10ab82 */ /* 0x000e220000000a00 */
[----:B------:R-:W-:Y:S01]  /*0a00*/  @!P2 IMAD.MOV.U32 R10, RZ, RZ, R92 ;  /* 0x000000ffff0aa224 */ /* 0x000fe200078e005c */
[----:B------:R-:W-:-:S04]  /*0a10*/  @P2 LOP3.LUT R5, R5, 0x80000, RZ, 0xfc, !PT ;  /* 0x0008000005052812 */ /* 0x000fc800078efcff */
[----:B------:R-:W-:Y:S02]  /*0a20*/  LOP3.LUT R5, R5, 0xfffbffff, RZ, 0xc0, !PT ;  /* 0xfffbffff05057812 */ /* 0x000fe400078ec0ff */
[----:B------:R-:W2:Y:S01]  /*0a30*/  @!P2 LDC.64 R56, c[0x0][0x390] ;  /* 0x0000e400ff38ab82 */ /* 0x000ea20000000a00 */
[----:B0-----:R-:W-:Y:S01]  /*0a40*/  @!P2 IMAD R2, R11, R16, RZ ;  /* 0x000000100b02a224 */ /* 0x001fe200078e02ff */
[----:B------:R-:W-:-:S03]  /*0a50*/  @!P2 MOV R11, R95 ;  /* 0x0000005f000ba202 */ /* 0x000fc60000000f00 */
[C---:B------:R-:W-:Y:S02]  /*0a60*/  @!P2 IMAD R17, R13.reuse, R17, R2 ;  /* 0x000000110d11a224 */ /* 0x040fe400078e0202 */
[----:B------:R-:W-:-:S04]  /*0a70*/  @!P2 IMAD.WIDE.U32 R10, R13, R16, R10 ;  /* 0x000000100d0aa225 */ /* 0x000fc800078e000a */
[----:B------:R-:W-:Y:S01]  /*0a80*/  @!P2 IMAD.IADD R2, R11, 0x1, R17 ;  /* 0x000000010b02a824 */ /* 0x000fe200078e0211 */
[----:B--2---:R-:W-:Y:S01]  /*0a90*/  @!P2 LEA R56, P1, R10, R56, 0x1 ;  /* 0x000000380a38a211 */ /* 0x004fe200078208ff */
[----:B------:R-:W-:-:S03]  /*0aa0*/  VIADD R13, R3, 0x30 ;  /* 0x00000030030d7836 */ /* 0x000fc60000000000 */
[----:B------:R-:W-:Y:S02]  /*0ab0*/  @!P2 LEA.HI.X R57, R10, R57, R2, 0x1, P1 ;  /* 0x000000390a39a211 */ /* 0x000fe400008f0c02 */
        /* <DEDUP_REMOVED lines=8> */
[-C--:B0-----:R-:W-:Y:S02]  /*0b40*/  @!P2 IMAD R2, R11, R16.reuse, RZ ;  /* 0x000000100b02a224 */ /* 0x081fe400078e02ff */
[----:B------:R-:W-:Y:S02]  /*0b50*/  @!P2 IMAD.MOV.U32 R11, RZ, RZ, R95 ;  /* 0x000000ffff0ba224 */ /* 0x000fe400078e005f */
[C---:B------:R-:W-:Y:S02]  /*0b60*/  @!P2 IMAD R17, R13.reuse, R17, R2 ;  /* 0x000000110d11a224 */ /* 0x040fe400078e0202 */
[----:B------:R-:W-:Y:S01]  /*0b70*/  @!P2 IMAD.WIDE.U32 R10, R13, R16, R10 ;  /* 0x000000100d0aa225 */ /* 0x000fe200078e000a */
[----:B------:R-:W-:-:S03]  /*0b80*/  IADD3 R13, PT, PT, R3, 0x38, RZ ;  /* 0x00000038030d7810 */ /* 0x000fc60007ffe0ff */
[----:B------:R-:W-:Y:S01]  /*0b90*/  @!P2 IMAD.IADD R2, R11, 0x1, R17 ;  /* 0x000000010b02a824 */ /* 0x000fe200078e0211 */
[C---:B--2---:R-:W-:Y:S02]  /*0ba0*/  @!P2 LEA R42, P1, R10.reuse, R42, 0x1 ;  /* 0x0000002a0a2aa211 */ /* 0x044fe400078208ff */
[----:B------:R-:W-:Y:S02]  /*0bb0*/  SHF.R.S32.HI R11, RZ, 0x1f, R13 ;  /* 0x0000001fff0b7819 */ /* 0x000fe4000001140d */
[----:B------:R-:W-:Y:S02]  /*0bc0*/  @!P2 LEA.HI.X R43, R10, R43, R2, 0x1, P1 ;  /* 0x0000002b0a2ba211 */ /* 0x000fe400008f0c02 */
[----:B------:R-:W-:-:S04]  /*0bd0*/  ISETP.GE.U32.AND P1, PT, R13, UR16, PT ;  /* 0x000000100d007c0c */ /* 0x000fc8000bf26070 */
[----:B------:R-:W-:-:S13]  /*0be0*/  ISETP.GE.AND.EX P2, PT, R11, UR17, PT, P1 ;  /* 0x000000110b007c0c */ /* 0x000fda000bf46310 */
[----:B------:R-:W0:Y:S01]  /*0bf0*/  @!P2 LDC.64 R16, c[0x0][0x3e0] ;  /* 0x0000f800ff10ab82 */ /* 0x000e220000000a00 */
[----:B------:R-:W-:Y:S01]  /*0c00*/  @!P2 IMAD.MOV.U32 R10, RZ, RZ, R92 ;  /* 0x000000ffff0aa224 */ /* 0x000fe200078e005c */
[----:B------:R-:W-:-:S04]  /*0c10*/  @P2 LOP3.LUT R5, R5, 0x20000, RZ, 0xfc, !PT ;  /* 0x0002000005052812 */ /* 0x000fc800078efcff */
[----:B------:R-:W-:Y:S02]  /*0c20*/  LOP3.LUT R5, R5, 0xfffeffff, RZ, 0xc0, !PT ;  /* 0xfffeffff05057812 */ /* 0x000fe400078ec0ff */
[----:B------:R-:W2:Y:S01]  /*0c30*/  @!P2 LDC.64 R48, c[0x0][0x390] ;  /* 0x0000e400ff30ab82 */ /* 0x000ea20000000a00 */
[-C--:B0-----:R-:W-:Y:S02]  /*0c40*/  @!P2 IMAD R2, R11, R16.reuse, RZ ;  /* 0x000000100b02a224 */ /* 0x081fe400078e02ff */
[----:B------:R-:W-:Y:S02]  /*0c50*/  @!P2 IMAD.MOV.U32 R11, RZ, RZ, R95 ;  /* 0x000000ffff0ba224 */ /* 0x000fe400078e005f */
[C---:B------:R-:W-:Y:S02]  /*0c60*/  @!P2 IMAD R17, R13.reuse, R17, R2 ;  /* 0x000000110d11a224 */ /* 0x040fe400078e0202 */
[----:B------:R-:W-:-:S04]  /*0c70*/  @!P2 IMAD.WIDE.U32 R10, R13, R16, R10 ;  /* 0x000000100d0aa225 */ /* 0x000fc800078e000a */
[----:B------:R-:W-:Y:S01]  /*0c80*/  VIADD R13, R3, 0x40 ;  /* 0x00000040030d7836 */ /* 0x000fe20000000000 */
[----:B------:R-:W-:Y:S02]  /*0c90*/  @!P2 IADD3 R2, PT, PT, R11, R17, RZ ;  /* 0x000000110b02a210 */ /* 0x000fe40007ffe0ff */
        /* <DEDUP_REMOVED lines=67> */
[----:B------:R-:W-:Y:S02]  /*10d0*/  ISETP.GE.U32.AND P1, PT, R13, UR16, PT ;  /* 0x000000100d007c0c */ /* 0x000fe4000bf26070 */
[----:B------:R-:W-:Y:S02]  /*10e0*/  P2R R2, PR, RZ, 0x20 ;  /* 0x00000020ff027803 */ /* 0x000fe40000000000 */
        /* <DEDUP_REMOVED lines=57> */
[----:B------:R-:W-:-:S04]  /*1480*/  @!P6 IMAD.WIDE.U32 R12, R11, R16, R12 ;  /* 0x000000100b0ce225 */ /* 0x000fc800078e000c */
[----:B------:R-:W-:Y:S01]  /*1490*/  @!P6 IMAD.IADD R4, R13, 0x1, R17 ;  /* 0x000000010d04e824 */ /* 0x000fe200078e0211 */
[C---:B--2---:R-:W-:Y:S02]  /*14a0*/  @!P6 LEA R10, P1, R12.reuse, R18, 0x1 ;  /* 0x000000120c0ae211 */ /* 0x044fe400078208ff */
[----:B------:R-:W-:Y:S02]  /*14b0*/  IADD3 R17, PT, PT, R3, 0x80, RZ ;  /* 0x0000008003117810 */ /* 0x000fe40007ffe0ff */
        /* <DEDUP_REMOVED lines=135> */
[----:B------:R-:W-:Y:S02]  /*1d30*/  LOP3.LUT P5, RZ, R5, 0x800000, RZ, 0xc0, !PT ;  /* 0x0080000005ff7812 */ /* 0x000fe400078ac0ff */
        /* <DEDUP_REMOVED lines=58> */
[----:B------:R-:W-:Y:S02]  /*20e0*/  ISETP.GE.U32.AND P1, PT, R19, UR16, PT ;  /* 0x0000001013007c0c */ /* 0x000fe4000bf26070 */
[----:B------:R-:W-:Y:S02]  /*20f0*/  P2R R4, PR, RZ, 0x4 ;  /* 0x00000004ff047803 */ /* 0x000fe40000000000 */
        /* <DEDUP_REMOVED lines=48> */
[----:B------:R-:W-:-:S04]  /*2400*/  ISETP.GE.AND.EX P3, PT, R13, UR17, PT, P1 ;  /* 0x000000110d007c0c */ /* 0x000fc8000bf66310 */
[----:B------:R-:W-:-:S09]  /*2410*/  P2R R8, PR, RZ, 0x8 ;  /* 0x00000008ff087803 */ /* 0x000fd20000000000 */
        /* <DEDUP_REMOVED lines=9> */
[----:B------:R-:W-:Y:S02]  /*24b0*/  HFMA2 R34, -RZ, RZ, 0, 0 ;  /* 0x00000000ff227431 */ /* 0x000fe400000001ff */
[----:B------:R-:W-:Y:S01]  /*24c0*/  @!P3 IMAD.IADD R6, R13, 0x1, R35 ;  /* 0x000000010d06b824 */ /* 0x000fe200078e0223 */
[C---:B--2---:R-:W-:Y:S02]  /*24d0*/  @!P3 LEA R18, P1, R12.reuse, R38, 0x1 ;  /* 0x000000260c12b211 */ /* 0x044fe400078208ff */
[----:B------:R-:W-:Y:S02]  /*24e0*/  IADD3 R35, PT, PT, R3, 0x100, RZ ;  /* 0x0000010003237810 */ /* 0x000fe40007ffe0ff */
[----:B------:R-:W-:Y:S02]  /*24f0*/  @!P3 LEA.HI.X R19, R12, R39, R6, 0x1, P1 ;  /* 0x000000270c13b211 */ /* 0x000fe400008f0c06 */
[----:B------:R-:W-:Y:S02]  /*2500*/  SHF.R.S32.HI R13, RZ, 0x1f, R35 ;  /* 0x0000001fff0d7819 */ /* 0x000fe40000011423 */
[----:B------:R-:W-:-:S02]  /*2510*/  ISETP.GE.U32.AND P1, PT, R35, UR16, PT ;  /* 0x0000001023007c0c */ /* 0x000fc4000bf26070 */
[----:B------:R-:W-:Y:S02]  /*2520*/  LOP3.LUT P3, RZ, R5, 0x400000, RZ, 0xc0, !PT ;  /* 0x0040000005ff7812 */ /* 0x000fe4000786c0ff */
        /* <DEDUP_REMOVED lines=19> */
[----:B------:R-:W-:-:S06]  /*2660*/  @P2 LOP3.LUT R9, R9, 0x800000, RZ, 0xfc, !PT ;  /* 0x0080000009092812 */ /* 0x000fcc00078efcff */
[----:B------:R-:W2:Y:S01]  /*2670*/  @!P2 LDC.64 R66, c[0x0][0x390] ;  /* 0x0000e400ff42ab82 */ /* 0x000ea20000000a00 */
[----:B0-----:R-:W-:Y:S01]  /*2680*/  @!P2 IMAD R6, R13, R38, RZ ;  /* 0x000000260d06a224 */ /* 0x001fe200078e02ff */
[----:B------:R-:W-:-:S03]  /*2690*/  @!P2 MOV R13, R95 ;  /* 0x0000005f000da202 */ /* 0x000fc60000000f00 */
[----:B------:R-:W-:-:S04]  /*26a0*/  @!P2 IMAD.WIDE.U32 R12, R35, R38, R12 ;  /* 0x00000026230ca225 */ /* 0x000fc800078e000c */
[----:B------:R-:W-:Y:S01]  /*26b0*/  @!P2 IMAD R35, R35, R39, R6 ;  /* 0x000000272323a224 */ /* 0x000fe200078e0206 */
[----:B--2---:R-:W-:-:S03]  /*26c0*/  @!P2 LEA R66, P1, R12, R66, 0x1 ;  /* 0x000000420c42a211 */ /* 0x004fc600078208ff */
[----:B------:R-:W-:Y:S02]  /*26d0*/  @!P2 IMAD.IADD R6, R13, 0x1, R35 ;  /* 0x000000010d06a824 */ /* 0x000fe400078e0223 */
[----:B------:R-:W-:-:S03]  /*26e0*/  VIADD R13, R3, 0x110 ;  /* 0x00000110030d7836 */ /* 0x000fc60000000000 */
[----:B------:R-:W-:Y:S01]  /*26f0*/  @!P2 LEA.HI.X R67, R12, R67, R6, 0x1, P1 ;  /* 0x000000430c43a211 */ /* 0x000fe200008f0c06 */
[----:B------:R-:W-:Y:S01]  /*2700*/  @!P0 IMAD.MOV.U32 R6, RZ, RZ, R0 ;  /* 0x000000ffff068224 */ /* 0x000fe200078e0000 */
[----:B------:R-:W-:Y:S02]  /*2710*/  SHF.R.S32.HI R35, RZ, 0x1f, R13 ;  /* 0x0000001fff237819 */ /* 0x000fe4000001140d */
[----:B------:R-:W-:Y:S02]  /*2720*/  ISETP.GE.U32.AND P1, PT, R13, UR16, PT ;  /* 0x000000100d007c0c */ /* 0x000fe4000bf26070 */
[----:B------:R0:W2:Y:S01]  /*2730*/  @!P0 LDG.E R34, desc[UR18][R6.64] ;  /* 0x0000001206228981 */ /* 0x0000a2000c1e1900 */
[----:B------:R-:W-:-:S06]  /*2740*/  MOV R12, RZ ;  /* 0x000000ff000c7202 */ /* 0x000fcc0000000f00 */
[----:B------:R3:W4:Y:S01]  /*2750*/  @!P5 LDG.E R12, desc[UR18][R14.64] ;  /* 0x000000120e0cd981 */ /* 0x000722000c1e1900 */
[----:B0-----:R-:W-:Y:S02]  /*2760*/  P2R R7, PR, RZ, 0x1 ;  /* 0x00000001ff077803 */ /* 0x001fe40000000000 */
[----:B------:R-:W-:-:S13]  /*2770*/  ISETP.GE.AND.EX P0, PT, R35, UR17, PT, P1 ;  /* 0x0000001123007c0c */ /* 0x000fda000bf06310 */
[----:B------:R-:W0:Y:S08]  /*2780*/  @!P0 LDC.64 R58, c[0x0][0x3e0] ;  /* 0x0000f800ff3a8b82 */ /* 0x000e300000000a00 */
[----:B------:R-:W5:Y:S01]  /*2790*/  @!P0 LDC.64 R64, c[0x0][0x390] ;  /* 0x0000e400ff408b82 */ /* 0x000f620000000a00 */
[----:B------:R-:W-:Y:S01]  /*27a0*/  @!P0 MOV R38, R92 ;  /* 0x0000005c00268202 */ /* 0x000fe20000000f00 */
[----:B------:R-:W-:-:S02]  /*27b0*/  @!P0 IMAD.MOV.U32 R39, RZ, RZ, R95 ;  /* 0x000000ffff278224 */ /* 0x000fc400078e005f */
[-C--:B0-----:R-:W-:Y:S02]  /*27c0*/  @!P0 IMAD R0, R35, R58.reuse, RZ ;  /* 0x0000003a23008224 */ /* 0x081fe400078e02ff */
[----:B------:R-:W-:-:S04]  /*27d0*/  @!P0 IMAD.WIDE.U32 R38, R13, R58, R38 ;  /* 0x0000003a0d268225 */ /* 0x000fc800078e0026 */
[----:B------:R-:W-:Y:S01]  /*27e0*/  @!P0 IMAD R13, R13, R59, R0 ;  /* 0x0000003b0d0d8224 */ /* 0x000fe200078e0200 */
[----:B-----5:R-:W-:-:S04]  /*27f0*/  @!P0 LEA R64, P1, R38, R64, 0x1 ;  /* 0x0000004026408211 */ /* 0x020fc800078208ff */
[----:B------:R-:W-:Y:S01]  /*2800*/  @!P0 IADD3 R0, PT, PT, R39, R13, RZ ;  /* 0x0000000d27008210 */ /* 0x000fe20007ffe0ff */
[----:B------:R-:W-:-:S03]  /*2810*/  VIADD R13, R3, 0x118 ;  /* 0x00000118030d7836 */ /* 0x000fc60000000000 */
[----:B------:R-:W-:Y:S01]  /*2820*/  @!P0 LEA.HI.X R65, R38, R65, R0, 0x1, P1 ;  /* 0x0000004126418211 */ /* 0x000fe200008f0c00 */
[----:B------:R-:W-:Y:S01]  /*2830*/  HFMA2 R38, -RZ, RZ, 0, 0 ;  /* 0x00000000ff267431 */ /* 0x000fe200000001ff */
[----:B---3--:R-:W-:Y:S02]  /*2840*/  SHF.R.S32.HI R15, RZ, 0x1f, R13 ;  /* 0x0000001fff0f7819 */ /* 0x008fe4000001140d */
[----:B------:R-:W-:-:S03]  /*2850*/  ISETP.GE.U32.AND P1, PT, R13, UR16, PT ;  /* 0x000000100d007c0c */ /* 0x000fc6000bf26070 */
[----:B------:R0:W3:Y:S01]  /*2860*/  @!P4 LDG.E R38, desc[UR18][R32.64] ;  /* 0x000000122026c981 */ /* 0x0000e2000c1e1900 */
[----:B------:R-:W-:-:S13]  /*2870*/  ISETP.GE.AND.EX P4, PT, R15, UR17, PT, P1 ;  /* 0x000000110f007c0c */ /* 0x000fda000bf86310 */
[----:B------:R-:W5:Y:S01]  /*2880*/  @!P4 LDC.64 R58, c[0x0][0x3e0] ;  /* 0x0000f800ff3acb82 */ /* 0x000f620000000a00 */
[----:B------:R-:W-:Y:S01]  /*2890*/  @!P4 MOV R76, R92 ;  /* 0x0000005c004cc202 */ /* 0x000fe20000000f00 */
[----:B------:R-:W-:Y:S02]  /*28a0*/  @!P4 IMAD.MOV.U32 R77, RZ, RZ, R95 ;  /* 0x000000ffff4dc224 */ /* 0x000fe400078e005f */
[-C--:B-----5:R-:W-:Y:S02]  /*28b0*/  @!P4 IMAD R0, R15, R58.reuse, RZ ;  /* 0x0000003a0f00c224 */ /* 0x0a0fe400078e02ff */
[----:B------:R-:W-:-:S04]  /*28c0*/  @!P4 IMAD.WIDE.U32 R76, R13, R58, R76 ;  /* 0x0000003a0d4cc225 */ /* 0x000fc800078e004c */
[----:B------:R-:W-:Y:S02]  /*28d0*/  @!P4 IMAD R13, R13, R59, R0 ;  /* 0x0000003b0d0dc224 */ /* 0x000fe400078e0200 */
[----:B------:R-:W5:Y:S01]  /*28e0*/  @!P4 LDC.64 R58, c[0x0][0x390] ;  /* 0x0000e400ff3acb82 */ /* 0x000f620000000a00 */
[----:B------:R-:W-:Y:S01]  /*28f0*/  LOP3.LUT P5, RZ, R5, 0x80000, RZ, 0xc0, !PT ;  /* 0x0008000005ff7812 */ /* 0x000fe200078ac0ff */
[----:B0-----:R-:W-:Y:S01]  /*2900*/  HFMA2 R32, -RZ, RZ, 0, 0 ;  /* 0x00000000ff207431 */ /* 0x001fe200000001ff */
[----:B------:R-:W-:Y:S01]  /*2910*/  @!P4 IADD3 R0, PT, PT, R77, R13, RZ ;  /* 0x0000000d4d00c210 */ /* 0x000fe20007ffe0ff */
[----:B------:R-:W-:-:S05]  /*2920*/  VIADD R13, R3, 0x120 ;  /* 0x00000120030d7836 */ /* 0x000fca0000000000 */
[----:B------:R-:W-:-:S05]  /*2930*/  SHF.R.S32.HI R33, RZ, 0x1f, R13 ;  /* 0x0000001fff217819 */ /* 0x000fca000001140d */
[----:B------:R0:W2:Y:S01]  /*2940*/  @!P5 LDG.E R32, desc[UR18][R56.64] ;  /* 0x000000123820d981 */ /* 0x0000a2000c1e1900 */
[----:B-----5:R-:W-:-:S04]  /*2950*/  @!P4 LEA R58, P1, R76, R58, 0x1 ;  /* 0x0000003a4c3ac211 */ /* 0x020fc800078208ff */
[----:B------:R-:W-:Y:S02]  /*2960*/  @!P4 LEA.HI.X R59, R76, R59, R0, 0x1, P1 ;  /* 0x0000003b4c3bc211 */ /* 0x000fe400008f0c00 */
[----:B------:R-:W-:-:S04]  /*2970*/  ISETP.GE.U32.AND P1, PT, R13, UR16, PT ;  /* 0x000000100d007c0c */ /* 0x000fc8000bf26070 */
[----:B------:R-:W-:-:S13]  /*2980*/  ISETP.GE.AND.EX P5, PT, R33, UR17, PT, P1 ;  /* 0x0000001121007c0c */ /* 0x000fda000bfa6310 */
[----:B------:R-:W5:Y:S08]  /*2990*/  @!P5 LDC.64 R80, c[0x0][0x3e0] ;  /* 0x0000f800ff50db82 */ /* 0x000f700000000a00 */
[----:B------:R-:W1:Y:S01]  /*29a0*/  @!P5 LDC.64 R84, c[0x0][0x390] ;  /* 0x0000e400ff54db82 */ /* 0x000e620000000a00 */
[----:B------:R-:W-:Y:S01]  /*29b0*/  @!P5 MOV R76, R92 ;  /* 0x0000005c004cd202 */ /* 0x000fe20000000f00 */
[----:B------:R-:W-:Y:S01]  /*29c0*/  @!P5 IMAD.MOV.U32 R77, RZ, RZ, R95 ;  /* 0x000000ffff4dd224 */ /* 0x000fe200078e005f */
[----:B------:R-:W-:Y:S01]  /*29d0*/  LOP3.LUT R9, R9, 0xffbfffff, RZ, 0xc0, !PT ;  /* 0xffbfffff09097812 */ /* 0x000fe200078ec0ff */
[----:B-----5:R-:W-:-:S02]  /*29e0*/  @!P5 IMAD R0, R33, R80, RZ ;  /* 0x000000502100d224 */ /* 0x020fc400078e02ff */
[----:B------:R-:W-:-:S04]  /*29f0*/  @!P5 IMAD.WIDE.U32 R76, R13, R80, R76 ;  /* 0x000000500d4cd225 */ /* 0x000fc800078e004c */
[----:B------:R-:W-:Y:S01]  /*2a00*/  @!P5 IMAD R13, R13, R81, R0 ;  /* 0x000000510d0dd224 */ /* 0x000fe200078e0200 */
[----:B------:R-:W-:Y:S02]  /*2a10*/  @P0 LOP3.LUT R9, R9, 0x400000, RZ, 0xfc, !PT ;  /* 0x0040000009090812 */ /* 0x000fe400078efcff */
[C---:B-1----:R-:W-:Y:S02]  /*2a20*/  @!P5 LEA R84, P1, R76.reuse, R84, 0x1 ;  /* 0x000000544c54d211 */ /* 0x042fe400078208ff */
[----:B------:R-:W-:Y:S02]  /*2a30*/  @!P5 IADD3 R0, PT, PT, R77, R13, RZ ;  /* 0x0000000d4d00d210 */ /* 0x000fe40007ffe0ff */
[----:B------:R-:W-:Y:S02]  /*2a40*/  LOP3.LUT P0, RZ, R5, 0x20000, RZ, 0xc0, !PT ;  /* 0x0002000005ff7812 */ /* 0x000fe4000780c0ff */
[----:B------:R-:W-:Y:S01]  /*2a50*/  @!P5 LEA.HI.X R85, R76, R85, R0, 0x1, P1 ;  /* 0x000000554c55d211 */ /* 0x000fe200008f0c00 */
[----:B------:R-:W-:-:S02]  /*2a60*/  HFMA2 R76, -RZ, RZ, 0, 0 ;  /* 0x00000000ff4c7431 */ /* 0x000fc400000001ff */
[----:B------:R-:W-:-:S05]  /*2a70*/  VIADD R13, R3, 0x128 ;  /* 0x00000128030d7836 */ /* 0x000fca0000000000 */
[----:B------:R-:W-:Y:S02]  /*2a80*/  SHF.R.S32.HI R33, RZ, 0x1f, R13 ;  /* 0x0000001fff217819 */ /* 0x000fe4000001140d */
[----:B------:R-:W-:Y:S01]  /*2a90*/  ISETP.GE.U32.AND P1, PT, R13, UR16, PT ;  /* 0x000000100d007c0c */ /* 0x000fe2000bf26070 */
[----:B------:R-:W5:Y:S03]  /*2aa0*/  @!P0 LDG.E R76, desc[UR18][R48.64] ;  /* 0x00000012304c8981 */ /* 0x000f66000c1e1900 */
[----:B------:R-:W-:Y:S02]  /*2ab0*/  ISETP.GE.AND.EX P0, PT, R33, UR17, PT, P1 ;  /* 0x0000001121007c0c */ /* 0x000fe4000bf06310 */
[----:B------:R-:W-:Y:S02]  /*2ac0*/  LOP3.LUT R9, R9, 0xffdfffff, RZ, 0xc0, !PT ;  /* 0xffdfffff09097812 */ /* 0x000fe400078ec0ff */
[----:B------:R-:W-:-:S02]  /*2ad0*/  P2R R15, PR, RZ, 0x10 ;  /* 0x00000010ff0f7803 */ /* 0x000fc40000000000 */
[----:B------:R-:W-:Y:S02]  /*2ae0*/  @P4 LOP3.LUT R9, R9, 0x200000, RZ, 0xfc, !PT ;  /* 0x0020000009094812 */ /* 0x000fe400078efcff */
[----:B------:R-:W-:Y:S01]  /*2af0*/  LOP3.LUT P4, RZ, R5, 0x40000, RZ, 0xc0, !PT ;  /* 0x0004000005ff7812 */ /* 0x000fe2000788c0ff */
[----:B0-----:R-:W-:-:S04]  /*2b00*/  IMAD.MOV.U32 R56, RZ, RZ, RZ ;  /* 0x000000ffff387224 */ /* 0x001fc800078e00ff */
[----:B------:R-:W0:Y:S01]  /*2b10*/  @!P0 LDC.64 R80, c[0x0][0x3e0] ;  /* 0x0000f800ff508b82 */ /* 0x000e220000000a00 */
[----:B------:R-:W-:Y:S01]  /*2b20*/  LOP3.LUT P2, RZ, R5, 0x100000, RZ, 0xc0, !PT ;  /* 0x0010000005ff7812 */ /* 0x000fe2000784c0ff */
[----:B------:R-:W-:-:S06]  /*2b30*/  IMAD.MOV.U32 R14, RZ, RZ, RZ ;  /* 0x000000ffff0e7224 */ /* 0x000fcc00078e00ff */
[----:B------:R1:W3:Y:S04]  /*2b40*/  @!P4 LDG.E R56, desc[UR18][R42.64] ;  /* 0x000000122a38c981 */ /* 0x0002e8000c1e1900 */
[----:B------:R4:W2:Y:S01]  /*2b50*/  @!P3 LDG.E R14, desc[UR18][R44.64] ;  /* 0x000000122c0eb981 */ /* 0x0008a2000c1e1900 */
[----:B-1----:R-:W1:Y:S01]  /*2b60*/  @!P0 LDC.64 R42, c[0x0][0x390] ;  /* 0x0000e400ff2a8b82 */ /* 0x002e620000000a00 */
[----:B----4-:R-:W-:Y:S02]  /*2b70*/  IMAD.MOV.U32 R44, RZ, RZ, RZ ;  /* 0x000000ffff2c7224 */ /* 0x010fe400078e00ff */
[----:B0-----:R-:W-:-:S04]  /*2b80*/  @!P0 IMAD R0, R33, R80, RZ ;  /* 0x0000005021008224 */ /* 0x001fc800078e02ff */
[----:B------:R0:W4:Y:S01]  /*2b90*/  @!P2 LDG.E R44, desc[UR18][R60.64] ;  /* 0x000000123c2ca981 */ /* 0x000122000c1e1900 */
[----:B------:R-:W-:Y:S02]  /*2ba0*/  LOP3.LUT R9, R9, 0xffefffff, RZ, 0xc0, !PT ;  /* 0xffefffff09097812 */ /* 0x000fe400078ec0ff */
[----:B0-----:R-:W-:Y:S01]  /*2bb0*/  @!P0 MOV R60, R92 ;  /* 0x0000005c003c8202 */ /* 0x001fe20000000f00 */
[----:B------:R-:W-:-:S04]  /*2bc0*/  @!P0 IMAD.MOV.U32 R61, RZ, RZ, R95 ;  /* 0x000000ffff3d8224 */ /* 0x000fc800078e005f */
[----:B------:R-:W-:-:S04]  /*2bd0*/  @!P0 IMAD.WIDE.U32 R60, R13, R80, R60 ;  /* 0x000000500d3c8225 */ /* 0x000fc800078e003c */
[----:B------:R-:W-:Y:S01]  /*2be0*/  @!P0 IMAD R13, R13, R81, R0 ;  /* 0x000000510d0d8224 */ /* 0x000fe200078e0200 */
[----:B------:R-:W-:Y:S02]  /*2bf0*/  @P5 LOP3.LUT R9, R9, 0x100000, RZ, 0xfc, !PT ;  /* 0x0010000009095812 */ /* 0x000fe400078efcff */
[C---:B-1----:R-:W-:Y:S02]  /*2c00*/  @!P0 LEA R48, P1, R60.reuse, R42, 0x1 ;  /* 0x0000002a3c308211 */ /* 0x042fe400078208ff */
[----:B------:R-:W-:Y:S01]  /*2c10*/  @!P0 IADD3 R0, PT, PT, R61, R13, RZ ;  /* 0x0000000d3d008210 */ /* 0x000fe20007ffe0ff */
[----:B------:R-:W-:Y:S01]  /*2c20*/  VIADD R13, R3, 0x130 ;  /* 0x00000130030d7836 */ /* 0x000fe20000000000 */
[----:B------:R-:W-:Y:S02]  /*2c30*/  LOP3.LUT R9, R9, 0xfff7ffff, RZ, 0xc0, !PT ;  /* 0xfff7ffff09097812 */ /* 0x000fe400078ec0ff */
[----:B------:R-:W-:Y:S02]  /*2c40*/  @!P0 LEA.HI.X R49, R60, R43, R0, 0x1, P1 ;  /* 0x0000002b3c318211 */ /* 0x000fe400008f0c00 */
[----:B------:R-:W-:-:S02]  /*2c50*/  SHF.R.S32.HI R33, RZ, 0x1f, R13 ;  /* 0x0000001fff217819 */ /* 0x000fc4000001140d */
[----:B------:R-:W-:Y:S02]  /*2c60*/  ISETP.GE.U32.AND P1, PT, R13, UR16, PT ;  /* 0x000000100d007c0c */ /* 0x000fe4000bf26070 */
[----:B------:R-:W-:Y:S02]  /*2c70*/  @P0 LOP3.LUT R9, R9, 0x80000, RZ, 0xfc, !PT ;  /* 0x0008000009090812 */ /* 0x000fe400078efcff */
[----:B------:R-:W-:Y:S02]  /*2c80*/  P2R R0, PR, RZ, 0x1 ;  /* 0x00000001ff007803 */ /* 0x000fe40000000000 */
[----:B------:R-:W-:Y:S02]  /*2c90*/  ISETP.GE.AND.EX P0, PT, R33, UR17, PT, P1 ;  /* 0x0000001121007c0c */ /* 0x000fe4000bf06310 */
[----:B------:R-:W-:Y:S01]  /*2ca0*/  LOP3.LUT P3, RZ, R5, 0x10000, RZ, 0xc0, !PT ;  /* 0x0001000005ff7812 */ /* 0x000fe2000786c0ff */
[----:B------:R-:W-:-:S10]  /*2cb0*/  IMAD.MOV.U32 R42, RZ, RZ, RZ ;  /* 0x000000ffff2a7224 */ /* 0x000fd400078e00ff */
[----:B------:R-:W0:Y:S02]  /*2cc0*/  @!P0 LDC.64 R82, c[0x0][0x3e0] ;  /* 0x0000f800ff528b82 */ /* 0x000e240000000a00 */
[----:B------:R1:W5:Y:S01]  /*2cd0*/  @!P3 LDG.E R42, desc[UR18][R46.64] ;  /* 0x000000122e2ab981 */ /* 0x000362000c1e1900 */
[----:B------:R-:W-:-:S05]  /*2ce0*/  LOP3.LUT P2, RZ, R5, 0x8000, RZ, 0xc0, !PT ;  /* 0x0000800005ff7812 */ /* 0x000fca000784c0ff */
[----:B-1----:R-:W1:Y:S01]  /*2cf0*/  @!P0 LDC.64 R46, c[0x0][0x390] ;  /* 0x0000e400ff2e8b82 */ /* 0x002e620000000a00 */
[----:B------:R-:W-:Y:S01]  /*2d00*/  HFMA2 R60, -RZ, RZ, 0, 0 ;  /* 0x00000000ff3c7431 */ /* 0x000fe200000001ff */
[----:B------:R-:W-:Y:S01]  /*2d10*/  @!P0 MOV R80, R92 ;  /* 0x0000005c00508202 */ /* 0x000fe20000000f00 */
[----:B------:R-:W-:Y:S01]  /*2d20*/  @!P0 IMAD.MOV.U32 R81, RZ, RZ, R95 ;  /* 0x000000ffff518224 */ /* 0x000fe200078e005f */
[----:B------:R-:W-:-:S04]  /*2d30*/  ISETP.NE.AND P5, PT, R2, RZ, PT ;  /* 0x000000ff0200720c */ /* 0x000fc80003fa5270 */
[----:B------:R0:W5:Y:S02]  /*2d40*/  @!P2 LDG.E R60, desc[UR18][R28.64] ;  /* 0x000000121c3ca981 */ /* 0x000164000c1e1900 */
[-C--:B0-----:R-:W-:Y:S02]  /*2d50*/  @!P0 IMAD R2, R33, R82.reuse, RZ ;  /* 0x0000005221028224 */ /* 0x081fe400078e02ff */
[----:B------:R-:W-:-:S04]  /*2d60*/  @!P0 IMAD.WIDE.U32 R80, R13, R82, R80 ;  /* 0x000000520d508225 */ /* 0x000fc800078e0050 */
[----:B------:R-:W-:Y:S02]  /*2d70*/  @!P0 IMAD R13, R13, R83, R2 ;  /* 0x000000530d0d8224 */ /* 0x000fe400078e0202 */
[----:B------:R-:W-:-:S03]  /*2d80*/  HFMA2 R28, -RZ, RZ, 0, 0 ;  /* 0x00000000ff1c7431 */ /* 0x000fc600000001ff */
[----:B------:R-:W-:Y:S01]  /*2d90*/  @!P0 IADD3 R2, PT, PT, R81, R13, RZ ;  /* 0x0000000d51028210 */ /* 0x000fe20007ffe0ff */
[----:B------:R-:W-:Y:S01]  /*2da0*/  VIADD R13, R3, 0x138 ;  /* 0x00000138030d7836 */ /* 0x000fe20000000000 */
[----:B-1----:R-:W-:-:S04]  /*2db0*/  @!P0 LEA R46, P1, R80, R46, 0x1 ;  /* 0x0000002e502e8211 */ /* 0x002fc800078208ff */
[----:B------:R-:W-:Y:S02]  /*2dc0*/  @!P0 LEA.HI.X R47, R80, R47, R2, 0x1, P1 ;  /* 0x0000002f502f8211 */ /* 0x000fe400008f0c02 */
[----:B------:R-:W-:Y:S01]  /*2dd0*/  SHF.R.S32.HI R29, RZ, 0x1f, R13 ;  /* 0x0000001fff1d7819 */ /* 0x000fe2000001140d */
[----:B------:R-:W5:Y:S01]  /*2de0*/  @!P5 LDG.E R28, desc[UR18][R54.64] ;  /* 0x00000012361cd981 */ /* 0x000f62000c1e1900 */
[----:B------:R-:W-:-:S04]  /*2df0*/  ISETP.GE.U32.AND P1, PT, R13, UR16, PT ;  /* 0x000000100d007c0c */ /* 0x000fc8000bf26070 */
[----:B------:R-:W-:Y:S02]  /*2e00*/  ISETP.GE.AND.EX P5, PT, R29, UR17, PT, P1 ;  /* 0x000000111d007c0c */ /* 0x000fe4000bfa6310 */
[----:B------:R-:W-:Y:S01]  /*2e10*/  LOP3.LUT P4, RZ, R5, 0x4000, RZ, 0xc0, !PT ;  /* 0x0000400005ff7812 */ /* 0x000fe2000788c0ff */
[----:B------:R-:W-:-:S10]  /*2e20*/  IMAD.MOV.U32 R82, RZ, RZ, RZ ;  /* 0x000000ffff527224 */ /* 0x000fd400078e00ff */
[----:B------:R-:W0:Y:S02]  /*2e30*/  @!P5 LDC.64 R86, c[0x0][0x3e0] ;  /* 0x0000f800ff56db82 */ /* 0x000e240000000a00 */
[----:B------:R1:W5:Y:S06]  /*2e40*/  @!P4 LDG.E R82, desc[UR18][R40.64] ;  /* 0x000000122852c981 */ /* 0x00036c000c1e1900 */
[----:B-1----:R-:W1:Y:S01]  /*2e50*/  @!P5 LDC.64 R40, c[0x0][0x390] ;  /* 0x0000e400ff28db82 */ /* 0x002e620000000a00 */
[----:B------:R-:W-:Y:S01]  /*2e60*/  @!P5 MOV R80, R92 ;  /* 0x0000005c0050d202 */ /* 0x000fe20000000f00 */
[----:B------:R-:W-:-:S02]  /*2e70*/  @!P5 IMAD.MOV.U32 R81, RZ, RZ, R95 ;  /* 0x000000ffff51d224 */ /* 0x000fc400078e005f */
[-C--:B0-----:R-:W-:Y:S02]  /*2e80*/  @!P5 IMAD R2, R29, R86.reuse, RZ ;  /* 0x000000561d02d224 */ /* 0x081fe400078e02ff */
[----:B------:R-:W-:-:S04]  /*2e90*/  @!P5 IMAD.WIDE.U32 R80, R13, R86, R80 ;  /* 0x000000560d50d225 */ /* 0x000fc800078e0050 */
[----:B------:R-:W-:-:S05]  /*2ea0*/  @!P5 IMAD R13, R13, R87, R2 ;  /* 0x000000570d0dd224 */ /* 0x000fca00078e0202 */
[----:B------:R-:W-:Y:S01]  /*2eb0*/  @!P5 IADD3 R2, PT, PT, R81, R13, RZ ;  /* 0x0000000d5102d210 */ /* 0x000fe20007ffe0ff */
[----:B------:R-:W-:Y:S01]  /*2ec0*/  VIADD R13, R3, 0x140 ;  /* 0x00000140030d7836 */ /* 0x000fe20000000000 */
[C---:B-1----:R-:W-:Y:S02]  /*2ed0*/  @!P5 LEA R54, P1, R80.reuse, R40, 0x1 ;  /* 0x000000285036d211 */ /* 0x042fe400078208ff */
[----:B------:R-:W-:Y:S02]  /*2ee0*/  LOP3.LUT R9, R9, 0xfffbffff, RZ, 0xc0, !PT ;  /* 0xfffbffff09097812 */ /* 0x000fe400078ec0ff */
[----:B------:R-:W-:Y:S02]  /*2ef0*/  @!P5 LEA.HI.X R55, R80, R41, R2, 0x1, P1 ;  /* 0x000000295037d211 */ /* 0x000fe400008f0c02 */
[----:B------:R-:W-:Y:S02]  /*2f00*/  SHF.R.S32.HI R29, RZ, 0x1f, R13 ;  /* 0x0000001fff1d7819 */ /* 0x000fe4000001140d */
[----:B------:R-:W-:-:S02]  /*2f10*/  ISETP.GE.U32.AND P1, PT, R13, UR16, PT ;  /* 0x000000100d007c0c */ /* 0x000fc4000bf26070 */
[----:B------:R-:W-:Y:S02]  /*2f20*/  @P0 LOP3.LUT R9, R9, 0x40000, RZ, 0xfc, !PT ;  /* 0x0004000009090812 */ /* 0x000fe400078efcff */
[----:B------:R-:W-:-:S13]  /*2f30*/  ISETP.GE.AND.EX P0, PT, R29, UR17, PT, P1 ;  /* 0x000000111d007c0c */ /* 0x000fda000bf06310 */
[----:B------:R-:W0:Y:S01]  /*2f40*/  @!P0 LDC.64 R90, c[0x0][0x3e0] ;  /* 0x0000f800ff5a8b82 */ /* 0x000e220000000a00 */
[----:B------:R-:W-:Y:S01]  /*2f50*/  @!P0 MOV R86, R92 ;  /* 0x0000005c00568202 */ /* 0x000fe20000000f00 */
[----:B------:R-:W-:Y:S01]  /*2f60*/  @!P0 IMAD.MOV.U32 R87, RZ, RZ, R95 ;  /* 0x000000ffff578224 */ /* 0x000fe200078e005f */
[----:B------:R-:W-:Y:S01]  /*2f70*/  LOP3.LUT P2, RZ, R5, 0x800, RZ, 0xc0, !PT ;  /* 0x0000080005ff7812 */ /* 0x000fe2000784c0ff */
[----:B------:R-:W-:-:S12]  /*2f80*/  HFMA2 R80, -RZ, RZ, 0, 0 ;  /* 0x00000000ff507431 */ /* 0x000fd800000001ff */
[----:B------:R1:W5:Y:S01]  /*2f90*/  @!P2 LDG.E R80, desc[UR18][R62.64] ;  /* 0x000000123e50a981 */ /* 0x000362000c1e1900 */
[-C--:B0-----:R-:W-:Y:S02]  /*2fa0*/  @!P0 IMAD R2, R29, R90.reuse, RZ ;  /* 0x0000005a1d028224 */ /* 0x081fe400078e02ff */
[----:B------:R-:W-:-:S04]  /*2fb0*/  @!P0 IMAD.WIDE.U32 R86, R13, R90, R86 ;  /* 0x0000005a0d568225 */ /* 0x000fc800078e0056 */
[----:B------:R-:W-:Y:S02]  /*2fc0*/  @!P0 IMAD R13, R13, R91, R2 ;  /* 0x0000005b0d0d8224 */ /* 0x000fe400078e0202 */
[----:B------:R-:W0:Y:S01]  /*2fd0*/  @!P0 LDC.64 R90, c[0x0][0x390] ;  /* 0x0000e400ff5a8b82 */ /* 0x000e220000000a00 */
[----:B-1----:R-:W-:Y:S02]  /*2fe0*/  HFMA2 R62, -RZ, RZ, 0, 0 ;  /* 0x00000000ff3e7431 */ /* 0x002fe400000001ff */
[----:B------:R-:W-:Y:S01]  /*2ff0*/  @!P0 IADD3 R2, PT, PT, R87, R13, RZ ;  /* 0x0000000d57028210 */ /* 0x000fe20007ffe0ff */
[----:B------:R-:W-:-:S05]  /*3000*/  VIADD R13, R3, 0x148 ;  /* 0x00000148030d7836 */ /* 0x000fca0000000000 */
[----:B------:R-:W-:Y:S01]  /*3010*/  SHF.R.S32.HI R29, RZ, 0x1f, R13 ;  /* 0x0000001fff1d7819 */ /* 0x000fe2000001140d */
[----:B------:R1:W5:Y:S01]  /*3020*/  @!P6 LDG.E R62, desc[UR18][R10.64] ;  /* 0x000000120a3ee981 */ /* 0x000362000c1e1900 */
[----:B0-----:R-:W-:-:S04]  /*3030*/  @!P0 LEA R90, P1, R86, R90, 0x1 ;  /* 0x0000005a565a8211 */ /* 0x001fc800078208ff */
[----:B------:R-:W-:Y:S02]  /*3040*/  @!P0 LEA.HI.X R91, R86, R91, R2, 0x1, P1 ;  /* 0x0000005b565b8211 */ /* 0x000fe400008f0c02 */
[----:B------:R-:W-:-:S04]  /*3050*/  ISETP.GE.U32.AND P1, PT, R13, UR16, PT ;  /* 0x000000100d007c0c */ /* 0x000fc8000bf26070 */
[----:B------:R-:W-:-:S13]  /*3060*/  ISETP.GE.AND.EX P6, PT, R29, UR17, PT, P1 ;  /* 0x000000111d007c0c */ /* 0x000fda000bfc6310 */
[----:B------:R-:W0:Y:S01]  /*3070*/  @!P6 LDC.64 R86, c[0x0][0x3e0] ;  /* 0x0000f800ff56eb82 */ /* 0x000e220000000a00 */
[----:B------:R-:W-:Y:S01]  /*3080*/  @!P6 MOV R98, R92 ;  /* 0x0000005c0062e202 */ /* 0x000fe20000000f00 */
[----:B------:R-:W-:Y:S02]  /*3090*/  @!P6 IMAD.MOV.U32 R99, RZ, RZ, R95 ;  /* 0x000000ffff63e224 */ /* 0x000fe400078e005f */
[-C--:B0-----:R-:W-:Y:S02]  /*30a0*/  @!P6 IMAD R2, R29, R86.reuse, RZ ;  /* 0x000000561d02e224 */ /* 0x081fe400078e02ff */
[----:B------:R-:W-:-:S04]  /*30b0*/  @!P6 IMAD.WIDE.U32 R98, R13, R86, R98 ;  /* 0x000000560d62e225 */ /* 0x000fc800078e0062 */
[----:B------:R-:W-:Y:S02]  /*30c0*/  @!P6 IMAD R13, R13, R87, R2 ;  /* 0x000000570d0de224 */ /* 0x000fe400078e0202 */
[----:B------:R-:W0:Y:S01]  /*30d0*/  @!P6 LDC.64 R86, c[0x0][0x390] ;  /* 0x0000e400ff56eb82 */ /* 0x000e220000000a00 */
[----:B-1----:R-:W-:Y:S02]  /*30e0*/  VIADD R11, R3, 0x150 ;  /* 0x00000150030b7836 */ /* 0x002fe40000000000 */
[----:B------:R-:W-:Y:S02]  /*30f0*/  @!P6 IADD3 R2, PT, PT, R99, R13, RZ ;  /* 0x0000000d6302e210 */ /* 0x000fe40007ffe0ff */
[----:B------:R-:W-:Y:S02]  /*3100*/  LOP3.LUT R9, R9, 0xfffdffff, RZ, 0xc0, !PT ;  /* 0xfffdffff09097812 */ /* 0x000fe400078ec0ff */
[----:B------:R-:W-:Y:S02]  /*3110*/  SHF.R.S32.HI R13, RZ, 0x1f, R11 ;  /* 0x0000001fff0d7819 */ /* 0x000fe4000001140b */
[----:B------:R-:W-:-:S02]  /*3120*/  @P5 LOP3.LUT R9, R9, 0x20000, RZ, 0xfc, !PT ;  /* 0x0002000009095812 */ /* 0x000fc400078efcff */
[----:B------:R-:W-:Y:S02]  /*3130*/  P2R R6, PR, RZ, 0x20 ;  /* 0x00000020ff067803 */ /* 0x000fe40000000000 */
[----:B0-----:R-:W-:-:S04]  /*3140*/  @!P6 LEA R86, P1, R98, R86, 0x1 ;  /* 0x000000566256e211 */ /* 0x001fc800078208ff */
[----:B------:R-:W-:Y:S02]  /*3150*/  @!P6 LEA.HI.X R87, R98, R87, R2, 0x1, P1 ;  /* 0x000000576257e211 */ /* 0x000fe400008f0c02 */
[----:B------:R-:W-:-:S04]  /*3160*/  ISETP.GE.U32.AND P1, PT, R11, UR16, PT ;  /* 0x000000100b007c0c */ /* 0x000fc8000bf26070 */
[----:B------:R-:W-:-:S13]  /*3170*/  ISETP.GE.AND.EX P5, PT, R13, UR17, PT, P1 ;  /* 0x000000110d007c0c */ /* 0x000fda000bfa6310 */
[----:B------:R-:W0:Y:S01]  /*3180*/  @!P5 LDC.64 R98, c[0x0][0x3e0] ;  /* 0x0000f800ff62db82 */ /* 0x000e220000000a00 */
[----:B------:R-:W-:Y:S01]  /*3190*/  @!P5 MOV R104, R92 ;  /* 0x0000005c0068d202 */ /* 0x000fe20000000f00 */
[----:B------:R-:W-:Y:S01]  /*31a0*/  @!P5 IMAD.MOV.U32 R105, RZ, RZ, R95 ;  /* 0x000000ffff69d224 */ /* 0x000fe200078e005f */
[C---:B------:R-:W-:Y:S01]  /*31b0*/  LOP3.LUT P3, RZ, R5.reuse, 0x1000, RZ, 0xc0, !PT ;  /* 0x0000100005ff7812 */ /* 0x040fe2000786c0ff */
[----:B------:R-:W-:Y:S01]  /*31c0*/  IMAD.MOV.U32 R40, RZ, RZ, RZ ;  /* 0x000000ffff287224 */ /* 0x000fe200078e00ff */
[C---:B------:R-:W-:Y:S02]  /*31d0*/  LOP3.LUT P4, RZ, R5.reuse, 0x400, RZ, 0xc0, !PT ;  /* 0x0000040005ff7812 */ /* 0x040fe4000788c0ff */
[----:B------:R-:W-:Y:S02]  /*31e0*/  LOP3.LUT P2, RZ, R5, 0x80, RZ, 0xc0, !PT ;  /* 0x0000008005ff7812 */ /* 0x000fe4000784c0ff */
[----:B------:R-:W-:-:S07]  /*31f0*/  LOP3.LUT R9, R9, 0xfffeffff, RZ, 0xc0, !PT ;  /* 0xfffeffff09097812 */ /* 0x000fce00078ec0ff */
[----:B------:R1:W5:Y:S01]  /*3200*/  @!P3 LDG.E R40, desc[UR18][R70.64] ;  /* 0x000000124628b981 */ /* 0x000362000c1e1900 */
[-C--:B0-----:R-:W-:Y:S02]  /*3210*/  @!P5 IMAD R2, R13, R98.reuse, RZ ;  /* 0x000000620d02d224 */ /* 0x081fe400078e02ff */
[----:B------:R-:W-:-:S04]  /*3220*/  @!P5 IMAD.WIDE.U32 R104, R11, R98, R104 ;  /* 0x000000620b68d225 */ /* 0x000fc800078e0068 */
[----:B------:R-:W-:Y:S02]  /*3230*/  @!P5 IMAD R11, R11, R99, R2 ;  /* 0x000000630b0bd224 */ /* 0x000fe400078e0202 */
[----:B------:R-:W0:Y:S01]  /*3240*/  @!P5 LDC.64 R98, c[0x0][0x390] ;  /* 0x0000e400ff62db82 */ /* 0x000e220000000a00 */
[----:B-1----:R-:W-:Y:S01]  /*3250*/  IMAD.MOV.U32 R70, RZ, RZ, RZ ;  /* 0x000000ffff467224 */ /* 0x002fe200078e00ff */
[----:B------:R-:W-:-:S05]  /*3260*/  @P0 LOP3.LUT R9, R9, 0x10000, RZ, 0xfc, !PT ;  /* 0x0001000009090812 */ /* 0x000fca00078efcff */
[----:B------:R1:W5:Y:S01]  /*3270*/  @!P4 LDG.E R70, desc[UR18][R36.64] ;  /* 0x000000122446c981 */ /* 0x000362000c1e1900 */
[----:B------:R-:W-:Y:S01]  /*3280*/  LOP3.LUT P0, RZ, R5, 0x40, RZ, 0xc0, !PT ;  /* 0x0000004005ff7812 */ /* 0x000fe2000780c0ff */
[----:B-1----:R-:W-:Y:S01]  /*3290*/  HFMA2 R36, -RZ, RZ, 0, 0 ;  /* 0x00000000ff247431 */ /* 0x002fe200000001ff */
[----:B------:R-:W-:Y:S01]  /*32a0*/  @!P5 IADD3 R2, PT, PT, R105, R11, RZ ;  /* 0x0000000b6902d210 */ /* 0x000fe20007ffe0ff */
[----:B------:R-:W-:Y:S01]  /*32b0*/  VIADD R11, R3, 0x158 ;  /* 0x00000158030b7836 */ /* 0x000fe20000000000 */
[----:B0-----:R-:W-:-:S03]  /*32c0*/  @!P5 LEA R98, P1, R104, R98, 0x1 ;  /* 0x000000626862d211 */ /* 0x001fc600078208ff */
[----:B------:R0:W5:Y:S01]  /*32d0*/  @!P2 LDG.E R36, desc[UR18][R26.64] ;  /* 0x000000121a24a981 */ /* 0x000162000c1e1900 */
[----:B------:R-:W-:Y:S02]  /*32e0*/  @!P5 LEA.HI.X R99, R104, R99, R2, 0x1, P1 ;  /* 0x000000636863d211 */ /* 0x000fe400008f0c02 */
[----:B------:R-:W-:Y:S02]  /*32f0*/  SHF.R.S32.HI R13, RZ, 0x1f, R11 ;  /* 0x0000001fff0d7819 */ /* 0x000fe4000001140b */
[----:B------:R-:W-:Y:S01]  /*3300*/  ISETP.GE.U32.AND P1, PT, R11, UR16, PT ;  /* 0x000000100b007c0c */ /* 0x000fe2000bf26070 */
[----:B0-----:R-:W-:-:S06]  /*3310*/  IMAD.MOV.U32 R26, RZ, RZ, RZ ;  /* 0x000000ffff1a7224 */ /* 0x001fcc00078e00ff */
[----:B------:R0:W5:Y:S01]  /*3320*/  @!P0 LDG.E R26, desc[UR18][R88.64] ;  /* 0x00000012581a8981 */ /* 0x000162000c1e1900 */
[----:B------:R-:W-:-:S13]  /*3330*/  ISETP.GE.AND.EX P0, PT, R13, UR17, PT, P1 ;  /* 0x000000110d007c0c */ /* 0x000fda000bf06310 */
[----:B------:R-:W1:Y:S08]  /*3340*/  @!P0 LDC.64 R106, c[0x0][0x3e0] ;  /* 0x0000f800ff6a8b82 */ /* 0x000e700000000a00 */
[----:B0-----:R-:W0:Y:S01]  /*3350*/  @!P0 LDC.64 R88, c[0x0][0x390] ;  /* 0x0000e400ff588b82 */ /* 0x001e220000000a00 */
[----:B------:R-:W-:Y:S01]  /*3360*/  LOP3.LUT R9, R9, 0xffff7fff, RZ, 0xc0, !PT ;  /* 0xffff7fff09097812 */ /* 0x000fe200078ec0ff */
[----:B------:R-:W-:Y:S01]  /*3370*/  @!P0 IMAD.MOV.U32 R105, RZ, RZ, R95 ;  /* 0x000000ffff698224 */ /* 0x000fe200078e005f */
[----:B------:R-:W-:-:S02]  /*3380*/  @!P0 MOV R104, R92 ;  /* 0x0000005c00688202 */ /* 0x000fc40000000f00 */
[----:B------:R-:W-:-:S04]  /*3390*/  @P6 LOP3.LUT R9, R9, 0x8000, RZ, 0xfc, !PT ;  /* 0x0000800009096812 */ /* 0x000fc800078efcff */
[----:B------:R-:W-:Y:S01]  /*33a0*/  LOP3.LUT R9, R9, 0xffffbfff, RZ, 0xc0, !PT ;  /* 0xffffbfff09097812 */ /* 0x000fe200078ec0ff */
[-C--:B-1----:R-:W-:Y:S02]  /*33b0*/  @!P0 IMAD R2, R13, R106.reuse, RZ ;  /* 0x0000006a0d028224 */ /* 0x082fe400078e02ff */
[----:B------:R-:W-:-:S04]  /*33c0*/  @!P0 IMAD.WIDE.U32 R104, R11, R106, R104 ;  /* 0x0000006a0b688225 */ /* 0x000fc800078e0068 */
[----:B------:R-:W-:Y:S01]  /*33d0*/  @!P0 IMAD R11, R11, R107, R2 ;  /* 0x0000006b0b0b8224 */ /* 0x000fe200078e0202 */
[----:B------:R-:W-:Y:S02]  /*33e0*/  @P5 LOP3.LUT R9, R9, 0x4000, RZ, 0xfc, !PT ;  /* 0x0000400009095812 */ /* 0x000fe400078efcff */
[C---:B0-----:R-:W-:Y:S02]  /*33f0*/  @!P0 LEA R88, P1, R104.reuse, R88, 0x1 ;  /* 0x0000005868588211 */ /* 0x041fe400078208ff */
[----:B------:R-:W-:Y:S01]  /*3400*/  @!P0 IADD3 R2, PT, PT, R105, R11, RZ ;  /* 0x0000000b69028210 */ /* 0x000fe20007ffe0ff */
[----:B------:R-:W-:Y:S01]  /*3410*/  VIADD R11, R3, 0x160 ;  /* 0x00000160030b7836 */ /* 0x000fe20000000000 */
[----:B------:R-:W-:Y:S02]  /*3420*/  LOP3.LUT R9, R9, 0xffffdfff, RZ, 0xc0, !PT ;  /* 0xffffdfff09097812 */ /* 0x000fe400078ec0ff */
[----:B------:R-:W-:Y:S02]  /*3430*/  @!P0 LEA.HI.X R89, R104, R89, R2, 0x1, P1 ;  /* 0x0000005968598211 */ /* 0x000fe400008f0c02 */
[----:B------:R-:W-:-:S02]  /*3440*/  SHF.R.S32.HI R13, RZ, 0x1f, R11 ;  /* 0x0000001fff0d7819 */ /* 0x000fc4000001140b */
[----:B------:R-:W-:Y:S02]  /*3450*/  ISETP.GE.U32.AND P1, PT, R11, UR16, PT ;  /* 0x000000100b007c0c */ /* 0x000fe4000bf26070 */
[----:B------:R-:W-:Y:S02]  /*3460*/  @P0 LOP3.LUT R9, R9, 0x2000, RZ, 0xfc, !PT ;  /* 0x0000200009090812 */ /* 0x000fe400078efcff */
[----:B------:R-:W-:-:S13]  /*3470*/  ISETP.GE.AND.EX P0, PT, R13, UR17, PT, P1 ;  /* 0x000000110d007c0c */ /* 0x000fda000bf06310 */
[----:B------:R-:W0:Y:S01]  /*3480*/  @!P0 LDC.64 R106, c[0x0][0x3e0] ;  /* 0x0000f800ff6a8b82 */ /* 0x000e220000000a00 */
[----:B------:R-:W-:-:S07]  /*3490*/  LOP3.LUT P3, RZ, R5, 0x100, RZ, 0xc0, !PT ;  /* 0x0000010005ff7812 */ /* 0x000fce000786c0ff */
[----:B------:R-:W1:Y:S01]  /*34a0*/  @!P0 LDC.64 R118, c[0x0][0x390] ;  /* 0x0000e400ff768b82 */ /* 0x000e620000000a00 */
[----:B------:R-:W-:Y:S01]  /*34b0*/  IMAD.MOV.U32 R10, RZ, RZ, RZ ;  /* 0x000000ffff0a7224 */ /* 0x000fe200078e00ff */
[----:B------:R-:W-:Y:S01]  /*34c0*/  @!P0 MOV R104, R92 ;  /* 0x0000005c00688202 */ /* 0x000fe20000000f00 */
[----:B------:R-:W-:Y:S01]  /*34d0*/  @!P0 IMAD.MOV.U32 R105, RZ, RZ, R95 ;  /* 0x000000ffff698224 */ /* 0x000fe200078e005f */
[----:B------:R-:W-:Y:S02]  /*34e0*/  ISETP.NE.AND P5, PT, R6, RZ, PT ;  /* 0x000000ff0600720c */ /* 0x000fe40003fa5270 */
[C---:B------:R-:W-:Y:S01]  /*34f0*/  LOP3.LUT P4, RZ, R5.reuse, 0x20, RZ, 0xc0, !PT ;  /* 0x0000002005ff7812 */ /* 0x040fe2000788c0ff */
[----:B------:R3:W5:Y:S01]  /*3500*/  @!P3 LDG.E R10, desc[UR18][R30.64] ;  /* 0x000000121e0ab981 */ /* 0x000762000c1e1900 */
[----:B------:R-:W-:Y:S01]  /*3510*/  LOP3.LUT P3, RZ, R5, 0x10, RZ, 0xc0, !PT ;  /* 0x0000001005ff7812 */ /* 0x000fe2000786c0ff */
[----:B0-----:R-:W-:Y:S02]  /*3520*/  @!P0 IMAD R6, R13, R106, RZ ;  /* 0x0000006a0d068224 */ /* 0x001fe400078e02ff */
[----:B---3--:R-:W-:-:S02]  /*3530*/  HFMA2 R30, -RZ, RZ, 0, 0 ;  /* 0x00000000ff1e7431 */ /* 0x008fc400000001ff */
[----:B------:R-:W-:Y:S01]  /*3540*/  @!P0 IMAD.WIDE.U32 R104, R11, R106, R104 ;  /* 0x0000006a0b688225 */ /* 0x000fe200078e0068 */
[----:B------:R-:W-:-:S03]  /*3550*/  LOP3.LUT P2, RZ, R5, 0x8, RZ, 0xc0, !PT ;  /* 0x0000000805ff7812 */ /* 0x000fc6000784c0ff */
[----:B------:R-:W-:Y:S02]  /*3560*/  @!P0 IMAD R11, R11, R107, R6 ;  /* 0x0000006b0b0b8224 */ /* 0x000fe400078e0206 */
[----:B------:R-:W-:Y:S01]  /*3570*/  HFMA2 R2, -RZ, RZ, 0, 0 ;  /* 0x00000000ff027431 */ /* 0x000fe200000001ff */
[C---:B-1----:R-:W-:Y:S02]  /*3580*/  @!P0 LEA R118, P1, R104.reuse, R118, 0x1 ;  /* 0x0000007668768211 */ /* 0x042fe400078208ff */
[----:B------:R-:W-:Y:S01]  /*3590*/  @!P0 IADD3 R6, PT, PT, R105, R11, RZ ;  /* 0x0000000b69068210 */ /* 0x000fe20007ffe0ff */
[----:B------:R0:W3:Y:S03]  /*35a0*/  @!P4 LDG.E R30, desc[UR18][R24.64] ;  /* 0x00000012181ec981 */ /* 0x0000e6000c1e1900 */
[----:B------:R-:W-:Y:S02]  /*35b0*/  @!P0 LEA.HI.X R119, R104, R119, R6, 0x1, P1 ;  /* 0x0000007768778211 */ /* 0x000fe400008f0c06 */
[C---:B------:R-:W-:Y:S01]  /*35c0*/  LOP3.LUT P1, RZ, R5.reuse, 0x4, RZ, 0xc0, !PT ;  /* 0x0000000405ff7812 */ /* 0x040fe2000782c0ff */
[----:B------:R1:W3:Y:S01]  /*35d0*/  @!P2 LDG.E R2, desc[UR18][R52.64] ;  /* 0x000000123402a981 */ /* 0x0002e2000c1e1900 */
[----:B0-----:R-:W-:Y:S01]  /*35e0*/  IMAD.MOV.U32 R24, RZ, RZ, RZ ;  /* 0x000000ffff187224 */ /* 0x001fe200078e00ff */
[----:B------:R-:W-:Y:S01]  /*35f0*/  LOP3.LUT P4, RZ, R5, 0x2, RZ, 0xc0, !PT ;  /* 0x0000000205ff7812 */ /* 0x000fe2000788c0ff */
[----:B------:R-:W-:-:S04]  /*3600*/  VIADD R11, R3, 0x168 ;  /* 0x00000168030b7836 */ /* 0x000fc80000000000 */
[----:B------:R0:W3:Y:S01]  /*3610*/  @!P3 LDG.E R24, desc[UR18][R72.64] ;  /* 0x000000124818b981 */ /* 0x0000e2000c1e1900 */
[----:B-1----:R-:W-:Y:S01]  /*3620*/  HFMA2 R52, -RZ, RZ, 0, 0 ;  /* 0x00000000ff347431 */ /* 0x002fe200000001ff */
[----:B------:R-:W-:Y:S01]  /*3630*/  SHF.R.S32.HI R13, RZ, 0x1f, R11 ;  /* 0x0000001fff0d7819 */ /* 0x000fe2000001140b */
[----:B0-----:R-:W-:-:S05]  /*3640*/  IMAD.MOV.U32 R72, RZ, RZ, RZ ;  /* 0x000000ffff487224 */ /* 0x001fca00078e00ff */
[----:B------:R0:W3:Y:S04]  /*3650*/  @!P4 LDG.E R52, desc[UR18][R50.64] ;  /* 0x000000123234c981 */ /* 0x0000e8000c1e1900 */
[----:B------:R1:W3:Y:S01]  /*3660*/  @!P1 LDG.E R72, desc[UR18][R102.64] ;  /* 0x0000001266489981 */ /* 0x0002e2000c1e1900 */
[----:B------:R-:W-:-:S04]  /*3670*/  ISETP.GE.U32.AND P1, PT, R11, UR16, PT ;  /* 0x000000100b007c0c */ /* 0x000fc8000bf26070 */
[----:B------:R-:W-:-:S13]  /*3680*/  ISETP.GE.AND.EX P4, PT, R13, UR17, PT, P1 ;  /* 0x000000110d007c0c */ /* 0x000fda000bf86310 */
[----:B------:R-:W2:Y:S01]  /*3690*/  @!P4 LDC.64 R106, c[0x0][0x3e0] ;  /* 0x0000f800ff6acb82 */ /* 0x000ea20000000a00 */
[----:B------:R-:W-:-:S07]  /*36a0*/  LOP3.LUT P2, RZ, R9, 0x80000000, RZ, 0xc0, !PT ;  /* 0x8000000009ff7812 */ /* 0x000fce000784c0ff */
[----:B------:R-:W4:Y:S01]  /*36b0*/  @!P4 LDC.64 R116, c[0x0][0x390] ;  /* 0x0000e400ff74cb82 */ /* 0x000f220000000a00 */
[----:B------:R-:W-:Y:S01]  /*36c0*/  LOP3.LUT R9, R9, 0xffffefff, RZ, 0xc0, !PT ;  /* 0xffffefff09097812 */ /* 0x000fe200078ec0ff */
[----:B------:R-:W-:Y:S01]  /*36d0*/  @!P4 IMAD.MOV.U32 R105, RZ, RZ, R95 ;  /* 0x000000ffff69c224 */ /* 0x000fe200078e005f */
[----:B------:R-:W-:Y:S02]  /*36e0*/  @!P4 MOV R104, R92 ;  /* 0x0000005c0068c202 */ /* 0x000fe40000000f00 */
[----:B------:R-:W-:Y:S02]  /*36f0*/  @P0 LOP3.LUT R9, R9, 0x1000, RZ, 0xfc, !PT ;  /* 0x0000100009090812 */ /* 0x000fe400078efcff */
[----:B------:R-:W-:Y:S01]  /*3700*/  ISETP.NE.AND P0, PT, R0, RZ, PT ;  /* 0x000000ff0000720c */ /* 0x000fe20003f05270 */
[----:B0-----:R-:W-:Y:S02]  /*3710*/  HFMA2 R50, -RZ, RZ, 0, 0 ;  /* 0x00000000ff327431 */ /* 0x001fe400000001ff */
[----:B--2---:R-:W-:-:S02]  /*3720*/  @!P4 IMAD R0, R13, R106, RZ ;  /* 0x0000006a0d00c224 */ /* 0x004fc400078e02ff */
[C---:B------:R-:W-:Y:S02]  /*3730*/  @!P4 IMAD.WIDE.U32 R104, R11.reuse, R106, R104 ;  /* 0x0000006a0b68c225 */ /* 0x040fe400078e0068 */
[----:B------:R0:W2:Y:S02]  /*3740*/  @!P2 LDG.E R50, desc[UR18][R16.64] ;  /* 0x000000121032a981 */ /* 0x0000a4000c1e1900 */
[----:B------:R-:W-:Y:S01]  /*3750*/  @!P4 IMAD R11, R11, R107, R0 ;  /* 0x0000006b0b0bc224 */ /* 0x000fe200078e0200 */
[----:B----4-:R-:W-:-:S04]  /*3760*/  @!P4 LEA R116, P1, R104, R116, 0x1 ;  /* 0x000000746874c211 */ /* 0x010fc800078208ff */
[----:B------:R-:W-:Y:S01]  /*3770*/  @!P4 IADD3 R0, PT, PT, R105, R11, RZ ;  /* 0x0000000b6900c210 */ /* 0x000fe20007ffe0ff */
[----:B------:R-:W-:-:S03]  /*3780*/  VIADD R11, R3, 0x170 ;  /* 0x00000170030b7836 */ /* 0x000fc60000000000 */
[----:B------:R-:W-:Y:S02]  /*3790*/  @!P4 LEA.HI.X R117, R104, R117, R0, 0x1, P1 ;  /* 0x000000756875c211 */ /* 0x000fe400008f0c00 */
[----:B------:R-:W-:Y:S02]  /*37a0*/  SHF.R.S32.HI R13, RZ, 0x1f, R11 ;  /* 0x0000001fff0d7819 */ /* 0x000fe4000001140b */
[----:B------:R-:W-:-:S04]  /*37b0*/  ISETP.GE.U32.AND P1, PT, R11, UR16, PT ;  /* 0x000000100b007c0c */ /* 0x000fc8000bf26070 */
[----:B------:R-:W-:-:S13]  /*37c0*/  ISETP.GE.AND.EX P2, PT, R13, UR17, PT, P1 ;  /* 0x000000110d007c0c */ /* 0x000fda000bf46310 */
[----:B------:R-:W4:Y:S01]  /*37d0*/  @!P2 LDC.64 R104, c[0x0][0x3e0] ;  /* 0x0000f800ff68ab82 */ /* 0x000f220000000a00 */
[----:B------:R-:W-:-:S07]  /*37e0*/  LOP3.LUT P3, RZ, R5, 0x1, RZ, 0xc0, !PT ;  /* 0x0000000105ff7812 */ /* 0x000fce000786c0ff */
[----:B------:R-:W0:Y:S01]  /*37f0*/  @!P2 LDC.64 R112, c[0x0][0x390] ;  /* 0x0000e400ff70ab82 */ /* 0x000e220000000a00 */
[----:B------:R-:W-:Y:S01]  /*3800*/  LOP3.LUT R9, R9, 0xfffff7ff, RZ, 0xc0, !PT ;  /* 0xfffff7ff09097812 */ /* 0x000fe200078ec0ff */
[----:B------:R-:W-:Y:S01]  /*3810*/  IMAD.MOV.U32 R0, RZ, RZ, RZ ;  /* 0x000000ffff007224 */ /* 0x000fe200078e00ff */
[----:B-1----:R-:W-:Y:S01]  /*3820*/  @!P2 MOV R102, R92 ;  /* 0x0000005c0066a202 */ /* 0x002fe20000000f00 */
[----:B------:R-:W-:Y:S01]  /*3830*/  @!P2 IMAD.MOV.U32 R103, RZ, RZ, R95 ;  /* 0x000000ffff67a224 */ /* 0x000fe200078e005f */
[----:B------:R-:W-:-:S03]  /*3840*/  @P4 LOP3.LUT R9, R9, 0x800, RZ, 0xfc, !PT ;  /* 0x0000080009094812 */ /* 0x000fc600078efcff */
[----:B------:R1:W2:Y:S01]  /*3850*/  @!P3 LDG.E R0, desc[UR18][R100.64] ;  /* 0x000000126400b981 */ /* 0x0002a2000c1e1900 */
[C---:B------:R-:W-:Y:S02]  /*3860*/  LOP3.LUT P4, RZ, R9.reuse, 0x10000000, RZ, 0xc0, !PT ;  /* 0x1000000009ff7812 */ /* 0x040fe4000788c0ff */
[----:B------:R-:W-:Y:S01]  /*3870*/  LOP3.LUT P3, RZ, R9, 0x8000000, RZ, 0xc0, !PT ;  /* 0x0800000009ff7812 */ /* 0x000fe2000786c0ff */
[-C--:B----4-:R-:W-:Y:S02]  /*3880*/  @!P2 IMAD R6, R13, R104.reuse, RZ ;  /* 0x000000680d06a224 */ /* 0x090fe400078e02ff */
[----:B------:R-:W-:Y:S01]  /*3890*/  @!P2 IMAD.WIDE.U32 R102, R11, R104, R102 ;  /* 0x000000680b66a225 */ /* 0x000fe200078e0066 */
[----:B------:R-:W-:-:S03]  /*38a0*/  LOP3.LUT R9, R9, 0xfffffbff, RZ, 0xc0, !PT ;  /* 0xfffffbff09097812 */ /* 0x000fc600078ec0ff */
[----:B------:R-:W-:Y:S01]  /*38b0*/  @!P2 IMAD R11, R11, R105, R6 ;  /* 0x000000690b0ba224 */ /* 0x000fe200078e0206 */
[----:B------:R-:W-:Y:S02]  /*38c0*/  @P2 LOP3.LUT R9, R9, 0x400, RZ, 0xfc, !PT ;  /* 0x0000040009092812 */ /* 0x000fe400078efcff */
[----:B0-----:R-:W-:Y:S02]  /*38d0*/  @!P2 LEA R112, P1, R102, R112, 0x1 ;  /* 0x000000706670a211 */ /* 0x001fe400078208ff */
[----:B------:R-:W-:-:S04]  /*38e0*/  @!P2 IADD3 R6, PT, PT, R103, R11, RZ ;  /* 0x0000000b6706a210 */ /* 0x000fc80007ffe0ff */
[----:B------:R-:W-:Y:S02]  /*38f0*/  @!P2 LEA.HI.X R113, R102, R113, R6, 0x1, P1 ;  /* 0x000000716671a211 */ /* 0x000fe400008f0c06 */
[----:B------:R-:W-:Y:S02]  /*3900*/  LOP3.LUT P1, RZ, R9, 0x40000000, RZ, 0xc0, !PT ;  /* 0x4000000009ff7812 */ /* 0x000fe4000782c0ff */
[----:B------:R-:W-:Y:S01]  /*3910*/  ISETP.NE.AND P2, PT, R4, RZ, PT ;  /* 0x000000ff0400720c */ /* 0x000fe20003f45270 */
[----:B------:R-:W-:Y:S02]  /*3920*/  IMAD.MOV.U32 R16, RZ, RZ, RZ ;  /* 0x000000ffff107224 */ /* 0x000fe400078e00ff */
[----:B------:R-:W-:Y:S02]  /*3930*/  HFMA2 R6, -RZ, RZ, 0, 0 ;  /* 0x00000000ff067431 */ /* 0x000fe400000001ff */
[----:B------:R-:W-:-:S05]  /*3940*/  VIADD R11, R3, 0x178 ;  /* 0x00000178030b7836 */ /* 0x000fca0000000000 */
[----:B------:R-:W-:Y:S01]  /*3950*/  SHF.R.S32.HI R13, RZ, 0x1f, R11 ;  /* 0x0000001fff0d7819 */ /* 0x000fe2000001140b */
[----:B------:R-:W4:Y:S01]  /*3960*/  @!P1 LDG.E R16, desc[UR18][R96.64] ;  /* 0x0000001260109981 */ /* 0x000f22000c1e1900 */
[----:B------:R-:W-:-:S03]  /*3970*/  ISETP.GE.U32.AND P1, PT, R11, UR16, PT ;  /* 0x000000100b007c0c */ /* 0x000fc6000bf26070 */
[----:B------:R0:W4:Y:S01]  /*3980*/  @!P2 LDG.E R6, desc[UR18][R20.64] ;  /* 0x000000121406a981 */ /* 0x000122000c1e1900 */
[----:B------:R-:W-:-:S13]  /*3990*/  ISETP.GE.AND.EX P2, PT, R13, UR17, PT, P1 ;  /* 0x000000110d007c0c */ /* 0x000fda000bf46310 */
[----:B------:R-:W5:Y:S08]  /*39a0*/  @!P2 LDC.64 R102, c[0x0][0x3e0] ;  /* 0x0000f800ff66ab82 */ /* 0x000f700000000a00 */
[----:B------:R-:W5:Y:S01]  /*39b0*/  @!P2 LDC.64 R114, c[0x0][0x390] ;  /* 0x0000e400ff72ab82 */ /* 0x000f620000000a00 */
[----:B-1----:R-:W-:Y:S01]  /*39c0*/  @!P2 MOV R100, R92 ;  /* 0x0000005c0064a202 */ /* 0x002fe20000000f00 */
[----:B------:R-:W-:-:S02]  /*39d0*/  @!P2 IMAD.MOV.U32 R101, RZ, RZ, R95 ;  /* 0x000000ffff65a224 */ /* 0x000fc400078e005f */
[----:B0-----:R-:W-:-:S06]  /*39e0*/  HFMA2 R20, -RZ, RZ, 0, 0 ;  /* 0x00000000ff147431 */ /* 0x001fcc00000001ff */
[----:B------:R0:W4:Y:S01]  /*39f0*/  @!P3 LDG.E R20, desc[UR18][R22.64] ;  /* 0x000000121614b981 */ /* 0x000122000c1e1900 */
[-C--:B-----5:R-:W-:Y:S02]  /*3a00*/  @!P2 IMAD R4, R13, R102.reuse, RZ ;  /* 0x000000660d04a224 */ /* 0x0a0fe400078e02ff */
[----:B------:R-:W-:-:S04]  /*3a10*/  @!P2 IMAD.WIDE.U32 R100, R11, R102, R100 ;  /* 0x000000660b64a225 */ /* 0x000fc800078e0064 */
[----:B------:R-:W-:Y:S01]  /*3a20*/  @!P2 IMAD R11, R11, R103, R4 ;  /* 0x000000670b0ba224 */ /* 0x000fe200078e0204 */
[----:B------:R-:W-:Y:S01]  /*3a30*/  @!P2 LEA R114, P1, R100, R114, 0x1 ;  /* 0x000000726472a211 */ /* 0x000fe200078208ff */
[----:B------:R-:W-:-:S03]  /*3a40*/  VIADD R13, R3, 0x180 ;  /* 0x00000180030d7836 */ /* 0x000fc60000000000 */
[----:B------:R-:W-:Y:S02]  /*3a50*/  @!P2 IADD3 R4, PT, PT, R101, R11, RZ ;  /* 0x0000000b6504a210 */ /* 0x000fe40007ffe0ff */
[----:B------:R-:W-:Y:S02]  /*3a60*/  SHF.R.S32.HI R17, RZ, 0x1f, R13 ;  /* 0x0000001fff117819 */ /* 0x000fe4000001140d */
[----:B------:R-:W-:Y:S02]  /*3a70*/  @!P2 LEA.HI.X R115, R100, R115, R4, 0x1, P1 ;  /* 0x000000736473a211 */ /* 0x000fe400008f0c04 */
[----:B------:R-:W-:-:S04]  /*3a80*/  ISETP.GE.U32.AND P1, PT, R13, UR16, PT ;  /* 0x000000100d007c0c */ /* 0x000fc8000bf26070 */
[----:B------:R-:W-:-:S13]  /*3a90*/  ISETP.GE.AND.EX P3, PT, R17, UR17, PT, P1 ;  /* 0x0000001111007c0c */ /* 0x000fda000bf66310 */
[----:B------:R-:W1:Y:S08]  /*3aa0*/  @!P3 LDC.64 R96, c[0x0][0x3e0] ;  /* 0x0000f800ff60bb82 */ /* 0x000e700000000a00 */
[----:B------:R-:W5:Y:S01]  /*3ab0*/  @!P3 LDC.64 R110, c[0x0][0x390] ;  /* 0x0000e400ff6ebb82 */ /* 0x000f620000000a00 */
[----:B------:R-:W-:Y:S01]  /*3ac0*/  LOP3.LUT R9, R9, 0xfffffdff, RZ, 0xc0, !PT ;  /* 0xfffffdff09097812 */ /* 0x000fe200078ec0ff */
[----:B------:R-:W-:Y:S01]  /*3ad0*/  IMAD.MOV.U32 R4, RZ, RZ, RZ ;  /* 0x000000ffff047224 */ /* 0x000fe200078e00ff */
[----:B------:R-:W-:Y:S01]  /*3ae0*/  @!P3 MOV R100, R92 ;  /* 0x0000005c0064b202 */ /* 0x000fe20000000f00 */
[----:B------:R-:W-:Y:S01]  /*3af0*/  @!P3 IMAD.MOV.U32 R101, RZ, RZ, R95 ;  /* 0x000000ffff65b224 */ /* 0x000fe200078e005f */
[----:B------:R-:W-:-:S02]  /*3b00*/  @P2 LOP3.LUT R9, R9, 0x200, RZ, 0xfc, !PT ;  /* 0x0000020009092812 */ /* 0x000fc400078efcff */
[----:B------:R-:W-:Y:S01]  /*3b10*/  P2R R11, PR, RZ, 0x4 ;  /* 0x00000004ff0b7803 */ /* 0x000fe20000000000 */
[----:B------:R3:W4:Y:S01]  /*3b20*/  @!P4 LDG.E R4, desc[UR18][R78.64] ;  /* 0x000000124e04c981 */ /* 0x000722000c1e1900 */
[C---:B------:R-:W-:Y:S02]  /*3b30*/  LOP3.LUT P2, RZ, R9.reuse, 0x1000000, RZ, 0xc0, !PT ;  /* 0x0100000009ff7812 */ /* 0x040fe4000784c0ff */
[----:B------:R-:W-:Y:S01]  /*3b40*/  LOP3.LUT P4, RZ, R9, 0x800000, RZ, 0xc0, !PT ;  /* 0x0080000009ff7812 */ /* 0x000fe2000788c0ff */
[-C--:B-1----:R-:W-:Y:S02]  /*3b50*/  @!P3 IMAD R102, R17, R96.reuse, RZ ;  /* 0x000000601166b224 */ /* 0x082fe400078e02ff */
[----:B------:R-:W-:Y:S01]  /*3b60*/  @!P3 IMAD.WIDE.U32 R100, R13, R96, R100 ;  /* 0x000000600d64b225 */ /* 0x000fe200078e0064 */
[----:B------:R-:W-:-:S03]  /*3b70*/  LOP3.LUT R9, R9, 0xfffffeff, RZ, 0xc0, !PT ;  /* 0xfffffeff09097812 */ /* 0x000fc600078ec0ff */
[----:B------:R-:W-:Y:S01]  /*3b80*/  @!P3 IMAD R13, R13, R97, R102 ;  /* 0x000000610d0db224 */ /* 0x000fe200078e0266 */
[----:B------:R-:W-:Y:S02]  /*3b90*/  @P3 LOP3.LUT R9, R9, 0x100, RZ, 0xfc, !PT ;  /* 0x0000010009093812 */ /* 0x000fe400078efcff */
[----:B-----5:R-:W-:Y:S02]  /*3ba0*/  @!P3 LEA R110, P1, R100, R110, 0x1 ;  /* 0x0000006e646eb211 */ /* 0x020fe400078208ff */
[----:B------:R-:W-:-:S04]  /*3bb0*/  @!P3 IADD3 R13, PT, PT, R101, R13, RZ ;  /* 0x0000000d650db210 */ /* 0x000fc80007ffe0ff */
[----:B------:R-:W-:Y:S02]  /*3bc0*/  @!P3 LEA.HI.X R111, R100, R111, R13, 0x1, P1 ;  /* 0x0000006f646fb211 */ /* 0x000fe400008f0c0d */
[----:B------:R-:W-:Y:S02]  /*3bd0*/  LOP3.LUT P1, RZ, R9, 0x4000000, RZ, 0xc0, !PT ;  /* 0x0400000009ff7812 */ /* 0x000fe4000782c0ff */
[----:B------:R-:W-:Y:S01]  /*3be0*/  ISETP.NE.AND P3, PT, R8, RZ, PT ;  /* 0x000000ff0800720c */ /* 0x000fe20003f65270 */
[----:B0-----:R-:W-:Y:S02]  /*3bf0*/  IMAD.MOV.U32 R22, RZ, RZ, RZ ;  /* 0x000000ffff167224 */ /* 0x001fe400078e00ff */
[----:B------:R-:W-:Y:S02]  /*3c00*/  HFMA2 R8, -RZ, RZ, 0, 0 ;  /* 0x00000000ff087431 */ /* 0x000fe400000001ff */
[----:B------:R-:W-:-:S05]  /*3c10*/  VIADD R13, R3, 0x188 ;  /* 0x00000188030d7836 */ /* 0x000fca0000000000 */
[----:B------:R-:W-:Y:S01]  /*3c20*/  SHF.R.S32.HI R17, RZ, 0x1f, R13 ;  /* 0x0000001fff117819 */ /* 0x000fe2000001140d */
[----:B------:R-:W5:Y:S01]  /*3c30*/  @!P1 LDG.E R22, desc[UR18][R74.64] ;  /* 0x000000124a169981 */ /* 0x000f62000c1e1900 */
[----:B------:R-:W-:-:S03]  /*3c40*/  ISETP.GE.U32.AND P1, PT, R13, UR16, PT ;  /* 0x000000100d007c0c */ /* 0x000fc6000bf26070 */
[----:B------:R0:W5:Y:S01]  /*3c50*/  @!P3 LDG.E R8, desc[UR18][R18.64] ;  /* 0x000000121208b981 */ /* 0x000162000c1e1900 */
[----:B------:R-:W-:-:S13]  /*3c60*/  ISETP.GE.AND.EX P3, PT, R17, UR17, PT, P1 ;  /* 0x0000001111007c0c */ /* 0x000fda000bf66310 */
[----:B---3--:R-:W1:Y:S08]  /*3c70*/  @!P3 LDC.64 R78, c[0x0][0x3e0] ;  /* 0x0000f800ff4ebb82 */ /* 0x008e700000000a00 */
[----:B------:R-:W3:Y:S01]  /*3c80*/  @!P3 LDC.64 R108, c[0x0][0x390] ;  /* 0x0000e400ff6cbb82 */ /* 0x000ee20000000a00 */
[----:B------:R-:W-:Y:S01]  /*3c90*/  @!P3 MOV R96, R92 ;  /* 0x0000005c0060b202 */ /* 0x000fe20000000f00 */
[----:B------:R-:W-:-:S02]  /*3ca0*/  @!P3 IMAD.MOV.U32 R97, RZ, RZ, R95 ;  /* 0x000000ffff61b224 */ /* 0x000fc400078e005f */
[-C--:B-1----:R-:W-:Y:S02]  /*3cb0*/  @!P3 IMAD R100, R17, R78.reuse, RZ ;  /* 0x0000004e1164b224 */ /* 0x082fe400078e02ff */
[----:B------:R-:W-:-:S04]  /*3cc0*/  @!P3 IMAD.WIDE.U32 R96, R13, R78, R96 ;  /* 0x0000004e0d60b225 */ /* 0x000fc800078e0060 */
[----:B------:R-:W-:Y:S02]  /*3cd0*/  HFMA2 R78, -RZ, RZ, 0, 0 ;  /* 0x00000000ff4e7431 */ /* 0x000fe400000001ff */
[----:B------:R-:W-:Y:S01]  /*3ce0*/  @!P3 IMAD R13, R13, R79, R100 ;  /* 0x0000004f0d0db224 */ /* 0x000fe200078e0264 */
[----:B---3--:R-:W-:Y:S01]  /*3cf0*/  @!P3 LEA R108, P1, R96, R108, 0x1 ;  /* 0x0000006c606cb211 */ /* 0x008fe200078208ff */
[----:B------:R-:W-:-:S03]  /*3d00*/  VIADD R17, R3, 0x190 ;  /* 0x0000019003117836 */ /* 0x000fc60000000000 */
[----:B------:R-:W-:Y:S01]  /*3d10*/  @!P3 IADD3 R13, PT, PT, R97, R13, RZ ;  /* 0x0000000d610db210 */ /* 0x000fe20007ffe0ff */
[----:B------:R1:W3:Y:S01]  /*3d20*/  @!P4 LDG.E R78, desc[UR18][R66.64] ;  /* 0x00000012424ec981 */ /* 0x0002e2000c1e1900 */
[----:B0-----:R-:W-:Y:S02]  /*3d30*/  SHF.R.S32.HI R19, RZ, 0x1f, R17 ;  /* 0x0000001fff137819 */ /* 0x001fe40000011411 */
[----:B------:R-:W-:Y:S02]  /*3d40*/  @!P3 LEA.HI.X R109, R96, R109, R13, 0x1, P1 ;  /* 0x0000006d606db211 */ /* 0x000fe400008f0c0d */
[----:B------:R-:W-:-:S04]  /*3d50*/  ISETP.GE.U32.AND P1, PT, R17, UR16, PT ;  /* 0x0000001011007c0c */ /* 0x000fc8000bf26070 */
[----:B------:R-:W-:-:S13]  /*3d60*/  ISETP.GE.AND.EX P4, PT, R19, UR17, PT, P1 ;  /* 0x0000001113007c0c */ /* 0x000fda000bf86310 */
[----:B------:R-:W0:Y:S08]  /*3d70*/  @!P4 LDC.64 R96, c[0x0][0x3e0] ;  /* 0x0000f800ff60cb82 */ /* 0x000e300000000a00 */
[----:B------:R-:W2:Y:S01]  /*3d80*/  @!P4 LDC.64 R106, c[0x0][0x390] ;  /* 0x0000e400ff6acb82 */ /* 0x000ea20000000a00 */
[----:B------:R-:W-:Y:S01]  /*3d90*/  @!P4 MOV R74, R92 ;  /* 0x0000005c004ac202 */ /* 0x000fe20000000f00 */
[----:B------:R-:W-:Y:S01]  /*3da0*/  @!P4 IMAD.MOV.U32 R75, RZ, RZ, R95 ;  /* 0x000000ffff4bc224 */ /* 0x000fe200078e005f */
[----:B------:R-:W-:Y:S01]  /*3db0*/  LOP3.LUT R9, R9, 0xffffff7f, RZ, 0xc0, !PT ;  /* 0xffffff7f09097812 */ /* 0x000fe200078ec0ff */
[----:B------:R-:W-:-:S03]  /*3dc0*/  IMAD.MOV.U32 R18, RZ, RZ, RZ ;  /* 0x000000ffff127224 */ /* 0x000fc600078e00ff */
[----:B------:R-:W-:Y:S02]  /*3dd0*/  @P3 LOP3.LUT R9, R9, 0x80, RZ, 0xfc, !PT ;  /* 0x0000008009093812 */ /* 0x000fe400078efcff */
[----:B------:R-:W-:Y:S01]  /*3de0*/  P2R R13, PR, RZ, 0x8 ;  /* 0x00000008ff0d7803 */ /* 0x000fe20000000000 */
[----:B------:R-:W3:Y:S01]  /*3df0*/  @!P2 LDG.E R18, desc[UR18][R68.64] ;  /* 0x000000124412a981 */ /* 0x000ee2000c1e1900 */
[-C--:B0-----:R-:W-:Y:S02]  /*3e00*/  @!P4 IMAD R100, R19, R96.reuse, RZ ;  /* 0x000000601364c224 */ /* 0x081fe400078e02ff */
[----:B------:R-:W-:-:S04]  /*3e10*/  @!P4 IMAD.WIDE.U32 R74, R17, R96, R74 ;  /* 0x00000060114ac225 */ /* 0x000fc800078e004a */
[----:B------:R-:W-:Y:S01]  /*3e20*/  @!P4 IMAD R17, R17, R97, R100 ;  /* 0x000000611111c224 */ /* 0x000fe200078e0264 */
[C---:B------:R-:W-:Y:S02]  /*3e30*/  LOP3.LUT P3, RZ, R9.reuse, 0x400000, RZ, 0xc0, !PT ;  /* 0x0040000009ff7812 */ /* 0x040fe4000786c0ff */
[C---:B------:R-:W-:Y:S02]  /*3e40*/  LOP3.LUT P2, RZ, R9.reuse, 0x100000, RZ, 0xc0, !PT ;  /* 0x0010000009ff7812 */ /* 0x040fe4000784c0ff */
[----:B------:R-:W-:Y:S02]  /*3e50*/  LOP3.LUT R9, R9, 0xffffffbf, RZ, 0xc0, !PT ;  /* 0xffffffbf09097812 */ /* 0x000fe400078ec0ff */
[----:B------:R-:W-:Y:S02]  /*3e60*/  @!P4 IADD3 R17, PT, PT, R75, R17, RZ ;  /* 0x000000114b11c210 */ /* 0x000fe40007ffe0ff */
[----:B--2---:R-:W-:Y:S02]  /*3e70*/  @!P4 LEA R106, P1, R74, R106, 0x1 ;  /* 0x0000006a4a6ac211 */ /* 0x004fe400078208ff */
[----:B------:R-:W-:-:S02]  /*3e80*/  @P4 LOP3.LUT R9, R9, 0x40, RZ, 0xfc, !PT ;  /* 0x0000004009094812 */ /* 0x000fc400078efcff */
[----:B------:R-:W-:Y:S02]  /*3e90*/  @!P4 LEA.HI.X R107, R74, R107, R17, 0x1, P1 ;  /* 0x0000006b4a6bc211 */ /* 0x000fe400008f0c11 */
[----:B------:R-:W-:Y:S01]  /*3ea0*/  ISETP.NE.AND P4, PT, R15, RZ, PT ;  /* 0x000000ff0f00720c */ /* 0x000fe20003f85270 */
[----:B------:R-:W-:Y:S02]  /*3eb0*/  HFMA2 R74, -RZ, RZ, 0, 0 ;  /* 0x00000000ff4a7431 */ /* 0x000fe400000001ff */
[----:B------:R-:W-:-:S05]  /*3ec0*/  VIADD R15, R3, 0x198 ;  /* 0x00000198030f7836 */ /* 0x000fca0000000000 */
[----:B------:R-:W-:Y:S02]  /*3ed0*/  SHF.R.S32.HI R17, RZ, 0x1f, R15 ;  /* 0x0000001fff117819 */ /* 0x000fe4000001140f */
[----:B------:R-:W-:-:S03]  /*3ee0*/  ISETP.GE.U32.AND P1, PT, R15, UR16, PT ;  /* 0x000000100f007c0c */ /* 0x000fc6000bf26070 */
[----:B------:R0:W2:Y:S01]  /*3ef0*/  @!P4 LDG.E R74, desc[UR18][R58.64] ;  /* 0x000000123a4ac981 */ /* 0x0000a2000c1e1900 */
[----:B------:R-:W-:-:S13]  /*3f00*/  ISETP.GE.AND.EX P4, PT, R17, UR17, PT, P1 ;  /* 0x0000001111007c0c */ /* 0x000fda000bf86310 */
[----:B------:R-:W0:Y:S01]  /*3f10*/  @!P4 LDC.64 R96, c[0x0][0x3e0] ;  /* 0x0000f800ff60cb82 */ /* 0x000e220000000a00 */
[----:B-1----:R-:W-:Y:S01]  /*3f20*/  @!P4 MOV R66, R92 ;  /* 0x0000005c0042c202 */ /* 0x002fe20000000f00 */
[----:B------:R-:W-:Y:S02]  /*3f30*/  @!P4 IMAD.MOV.U32 R67, RZ, RZ, R95 ;  /* 0x000000ffff43c224 */ /* 0x000fe400078e005f */
[-C--:B0-----:R-:W-:Y:S02]  /*3f40*/  @!P4 IMAD R100, R17, R96.reuse, RZ ;  /* 0x000000601164c224 */ /* 0x081fe400078e02ff */
[----:B------:R-:W-:-:S04]  /*3f50*/  @!P4 IMAD.WIDE.U32 R66, R15, R96, R66 ;  /* 0x000000600f42c225 */ /* 0x000fc800078e0042 */
[----:B------:R-:W-:Y:S02]  /*3f60*/  @!P4 IMAD R15, R15, R97, R100 ;  /* 0x000000610f0fc224 */ /* 0x000fe400078e0264 */
[----:B------:R-:W0:Y:S03]  /*3f70*/  @!P4 LDC.64 R96, c[0x0][0x390] ;  /* 0x0000e400ff60cb82 */ /* 0x000e260000000a00 */
[----:B------:R-:W-:Y:S02]  /*3f80*/  @!P4 IADD3 R15, PT, PT, R67, R15, RZ ;  /* 0x0000000f430fc210 */ /* 0x000fe40007ffe0ff */
[----:B0-----:R-:W-:-:S04]  /*3f90*/  @!P4 LEA R96, P1, R66, R96, 0x1 ;  /* 0x000000604260c211 */ /* 0x001fc800078208ff */
[----:B------:R-:W-:Y:S01]  /*3fa0*/  @!P4 LEA.HI.X R97, R66, R97, R15, 0x1, P1 ;  /* 0x000000614261c211 */ /* 0x000fe200008f0c0f */
[----:B------:R-:W-:Y:S02]  /*3fb0*/  HFMA2 R66, -RZ, RZ, 0, 0 ;  /* 0x00000000ff427431 */ /* 0x000fe400000001ff */
[----:B------:R-:W-:-:S05]  /*3fc0*/  VIADD R15, R3, 0x1a0 ;  /* 0x000001a0030f7836 */ /* 0x000fca0000000000 */
[----:B------:R-:W-:Y:S02]  /*3fd0*/  SHF.R.S32.HI R17, RZ, 0x1f, R15 ;  /* 0x0000001fff117819 */ /* 0x000fe4000001140f */
[----:B------:R-:W-:Y:S01]  /*3fe0*/  ISETP.GE.U32.AND P1, PT, R15, UR16, PT ;  /* 0x000000100f007c0c */ /* 0x000fe2000bf26070 */
[----:B------:R0:W2:Y:S03]  /*3ff0*/  @!P0 LDG.E R66, desc[UR18][R48.64] ;  /* 0x0000001230428981 */ /* 0x0000a6000c1e1900 */
[----:B------:R-:W-:-:S13]  /*4000*/  ISETP.GE.AND.EX P0, PT, R17, UR17, PT, P1 ;  /* 0x0000001111007c0c */ /* 0x000fda000bf06310 */
[----:B------:R-:W1:Y:S08]  /*4010*/  @!P0 LDC.64 R100, c[0x0][0x3e0] ;  /* 0x0000f800ff648b82 */ /* 0x000e700000000a00 */
[----:B------:R-:W4:Y:S01]  /*4020*/  @!P0 LDC.64 R104, c[0x0][0x390] ;  /* 0x0000e400ff688b82 */ /* 0x000f220000000a00 */
[----:B------:R-:W-:Y:S01]  /*4030*/  @!P0 MOV R58, R92 ;  /* 0x0000005c003a8202 */ /* 0x000fe20000000f00 */
[----:B------:R-:W-:-:S02]  /*4040*/  @!P0 IMAD.MOV.U32 R59, RZ, RZ, R95 ;  /* 0x000000ffff3b8224 */ /* 0x000fc400078e005f */
[----:B0-----:R-:W-:Y:S02]  /*4050*/  HFMA2 R48, -RZ, RZ, 0, 0 ;  /* 0x00000000ff307431 */ /* 0x001fe400000001ff */
[----:B------:R-:W-:-:S06]  /*4060*/  IMAD.MOV.U32 R68, RZ, RZ, RZ ;  /* 0x000000ffff447224 */ /* 0x000fcc00078e00ff */
[----:B------:R0:W2:Y:S04]  /*4070*/  @!P3 LDG.E R68, desc[UR18][R64.64] ;  /* 0x000000124044b981 */ /* 0x0000a8000c1e1900 */
[----:B------:R-:W2:Y:S01]  /*4080*/  @!P5 LDG.E R48, desc[UR18][R54.64] ;  /* 0x000000123630d981 */ /* 0x000ea2000c1e1900 */
[-C--:B-1----:R-:W-:Y:S02]  /*4090*/  @!P0 IMAD R102, R17, R100.reuse, RZ ;  /* 0x0000006411668224 */ /* 0x082fe400078e02ff */
[----:B------:R-:W-:-:S04]  /*40a0*/  @!P0 IMAD.WIDE.U32 R58, R15, R100, R58 ;  /* 0x000000640f3a8225 */ /* 0x000fc800078e003a */
[----:B------:R-:W-:Y:S01]  /*40b0*/  @!P0 IMAD R15, R15, R101, R102 ;  /* 0x000000650f0f8224 */ /* 0x000fe200078e0266 */
[----:B----4-:R-:W-:-:S04]  /*40c0*/  @!P0 LEA R104, P1, R58, R104, 0x1 ;  /* 0x000000683a688211 */ /* 0x010fc800078208ff */
[----:B------:R-:W-:-:S04]  /*40d0*/  @!P0 IADD3 R15, PT, PT, R59, R15, RZ ;  /* 0x0000000f3b0f8210 */ /* 0x000fc80007ffe0ff */
[----:B------:R-:W-:Y:S01]  /*40e0*/  @!P0 LEA.HI.X R105, R58, R105, R15, 0x1, P1 ;  /* 0x000000693a698211 */ /* 0x000fe200008f0c0f */
[----:B------:R-:W-:-:S05]  /*40f0*/  VIADD R15, R3, 0x1a8 ;  /* 0x000001a8030f7836 */ /* 0x000fca0000000000 */
[----:B------:R-:W-:Y:S02]  /*4100*/  SHF.R.S32.HI R17, RZ, 0x1f, R15 ;  /* 0x0000001fff117819 */ /* 0x000fe4000001140f */
[----:B------:R-:W-:-:S04]  /*4110*/  ISETP.GE.U32.AND P1, PT, R15, UR16, PT ;  /* 0x000000100f007c0c */ /* 0x000fc8000bf26070 */
[----:B------:R-:W-:Y:S01]  /*4120*/  ISETP.GE.AND.EX P5, PT, R17, UR5, PT, P1 ;  /* 0x0000000511007c0c */ /* 0x000fe2000bfa6310 */
[----:B0-----:R-:W-:-:S06]  /*4130*/  IMAD.MOV.U32 R64, RZ, RZ, RZ ;  /* 0x000000ffff407224 */ /* 0x001fcc00078e00ff */
[----:B------:R0:W4:Y:S01]  /*4140*/  @!P2 LDG.E R64, desc[UR18][R84.64] ;  /* 0x000000125440a981 */ /* 0x000122000c1e1900 */
[----:B------:R-:W-:-:S05]  /*4150*/  LOP3.LUT P3, RZ, R9, 0x40000, RZ, 0xc0, !PT ;  /* 0x0004000009ff7812 */ /* 0x000fca000786c0ff */
[----:B------:R-:W1:Y:S08]  /*4160*/  @!P5 LDC.64 R102, c[0x0][0x390] ;  /* 0x0000e400ff66db82 */ /* 0x000e700000000a00 */
[----:B0-----:R-:W0:Y:S01]  /*4170*/  @!P5 LDC.64 R84, c[0x0][0x3e0] ;  /* 0x0000f800ff54db82 */ /* 0x001e220000000a00 */
[----:B------:R-:W-:-:S06]  /*4180*/  IMAD.MOV.U32 R58, RZ, RZ, RZ ;  /* 0x000000ffff3a7224 */ /* 0x000fcc00078e00ff */
[----:B------:R5:W4:Y:S02]  /*4190*/  @!P3 LDG.E R58, desc[UR18][R46.64] ;  /* 0x000000122e3ab981 */ /* 0x000b24000c1e1900 */
[----:B-----5:R-:W-:Y:S01]  /*41a0*/  @!P5 MOV R46, R92 ;  /* 0x0000005c002ed202 */ /* 0x020fe20000000f00 */
[----:B------:R-:W-:Y:S02]  /*41b0*/  @!P5 IMAD.MOV.U32 R47, RZ, RZ, R95 ;  /* 0x000000ffff2fd224 */ /* 0x000fe400078e005f */
[-C--:B0-----:R-:W-:Y:S02]  /*41c0*/  @!P5 IMAD R100, R17, R84.reuse, RZ ;  /* 0x000000541164d224 */ /* 0x081fe400078e02ff */
[----:B------:R-:W-:-:S04]  /*41d0*/  @!P5 IMAD.WIDE.U32 R46, R15, R84, R46 ;  /* 0x000000540f2ed225 */ /* 0x000fc800078e002e */
[----:B------:R-:W-:Y:S01]  /*41e0*/  @!P5 IMAD R15, R15, R85, R100 ;  /* 0x000000550f0fd224 */ /* 0x000fe200078e0264 */
[----:B-1----:R-:W-:-:S04]  /*41f0*/  @!P5 LEA R102, P1, R46, R102, 0x1 ;  /* 0x000000662e66d211 */ /* 0x002fc800078208ff */
[----:B------:R-:W-:-:S04]  /*4200*/  @!P5 IADD3 R15, PT, PT, R47, R15, RZ ;  /* 0x0000000f2f0fd210 */ /* 0x000fc80007ffe0ff */
[----:B------:R-:W-:Y:S01]  /*4210*/  @!P5 LEA.HI.X R103, R46, R103, R15, 0x1, P1 ;  /* 0x000000672e67d211 */ /* 0x000fe200008f0c0f */
[----:B------:R-:W-:Y:S02]  /*4220*/  HFMA2 R46, -RZ, RZ, 0, 0 ;  /* 0x00000000ff2e7431 */ /* 0x000fe400000001ff */
[----:B------:R-:W-:-:S05]  /*4230*/  VIADD R15, R3, 0x1b0 ;  /* 0x000001b0030f7836 */ /* 0x000fca0000000000 */
[----:B------:R-:W-:Y:S02]  /*4240*/  SHF.R.S32.HI R17, RZ, 0x1f, R15 ;  /* 0x0000001fff117819 */ /* 0x000fe4000001140f */
[----:B------:R-:W-:Y:S01]  /*4250*/  ISETP.GE.U32.AND P1, PT, R15, UR16, PT ;  /* 0x000000100f007c0c */ /* 0x000fe2000bf26070 */
[----:B------:R0:W5:Y:S03]  /*4260*/  @!P6 LDG.E R46, desc[UR18][R86.64] ;  /* 0x00000012562ee981 */ /* 0x000166000c1e1900 */
[----:B------:R-:W-:-:S13]  /*4270*/  ISETP.GE.AND.EX P6, PT, R17, UR5, PT, P1 ;  /* 0x0000000511007c0c */ /* 0x000fda000bfc6310 */
[----:B------:R-:W1:Y:S01]  /*4280*/  @!P6 LDC.64 R100, c[0x0][0x3e0] ;  /* 0x0000f800ff64eb82 */ /* 0x000e620000000a00 */
[----:B------:R-:W-:Y:S01]  /*4290*/  @!P6 MOV R84, R92 ;  /* 0x0000005c0054e202 */ /* 0x000fe20000000f00 */
[----:B------:R-:W-:Y:S01]  /*42a0*/  @!P6 IMAD.MOV.U32 R85, RZ, RZ, R95 ;  /* 0x000000ffff55e224 */ /* 0x000fe200078e005f */
[----:B------:R-:W-:-:S04]  /*42b0*/  LOP3.LUT R9, R9, 0xffffffdf, RZ, 0xc0, !PT ;  /* 0xffffffdf09097812 */ /* 0x000fc800078ec0ff */
[----:B------:R-:W-:-:S04]  /*42c0*/  @P4 LOP3.LUT R9, R9, 0x20, RZ, 0xfc, !PT ;  /* 0x0000002009094812 */ /* 0x000fc800078efcff */
[C---:B------:R-:W-:Y:S02]  /*42d0*/  LOP3.LUT P2, RZ, R9.reuse, 0x10000, RZ, 0xc0, !PT ;  /* 0x0001000009ff7812 */ /* 0x040fe4000784c0ff */
[----:B------:R-:W-:Y:S01]  /*42e0*/  LOP3.LUT R9, R9, 0xffffffef, RZ, 0xc0, !PT ;  /* 0xffffffef09097812 */ /* 0x000fe200078ec0ff */
[-C--:B-1----:R-:W-:Y:S02]  /*42f0*/  @!P6 IMAD R120, R17, R100.reuse, RZ ;  /* 0x000000641178e224 */ /* 0x082fe400078e02ff */
[----:B------:R-:W-:-:S04]  /*4300*/  @!P6 IMAD.WIDE.U32 R84, R15, R100, R84 ;  /* 0x000000640f54e225 */ /* 0x000fc800078e0054 */
[----:B------:R-:W-:Y:S02]  /*4310*/  @!P6 IMAD R15, R15, R101, R120 ;  /* 0x000000650f0fe224 */ /* 0x000fe400078e0278 */
[----:B------:R-:W1:Y:S01]  /*4320*/  @!P6 LDC.64 R100, c[0x0][0x390] ;  /* 0x0000e400ff64eb82 */ /* 0x000e620000000a00 */
[----:B------:R-:W-:Y:S01]  /*4330*/  @P0 LOP3.LUT R9, R9, 0x10, RZ, 0xfc, !PT ;  /* 0x0000001009090812 */ /* 0x000fe200078efcff */
[----:B------:R-:W-:-:S03]  /*4340*/  IMAD.MOV.U32 R54, RZ, RZ, RZ ;  /* 0x000000ffff367224 */ /* 0x000fc600078e00ff */
[C---:B------:R-:W-:Y:S02]  /*4350*/  LOP3.LUT P3, RZ, R9.reuse, 0x2000, RZ, 0xc0, !PT ;  /* 0x0000200009ff7812 */ /* 0x040fe4000786c0ff */
[----:B------:R-:W-:Y:S01]  /*4360*/  LOP3.LUT R9, R9, 0xfffffff7, RZ, 0xc0, !PT ;  /* 0xfffffff709097812 */ /* 0x000fe200078ec0ff */
[----:B------:R-:W5:Y:S03]  /*4370*/  @!P2 LDG.E R54, desc[UR18][R90.64] ;  /* 0x000000125a36a981 */ /* 0x000f66000c1e1900 */
[----:B------:R-:W-:-:S04]  /*4380*/  @P5 LOP3.LUT R9, R9, 0x8, RZ, 0xfc, !PT ;  /* 0x0000000809095812 */ /* 0x000fc800078efcff */
[C---:B------:R-:W-:Y:S02]  /*4390*/  LOP3.LUT P2, RZ, R9.reuse, 0x800, RZ, 0xc0, !PT ;  /* 0x0000080009ff7812 */ /* 0x040fe4000784c0ff */
[----:B------:R-:W-:Y:S02]  /*43a0*/  LOP3.LUT R9, R9, 0xfffffffb, RZ, 0xc0, !PT ;  /* 0xfffffffb09097812 */ /* 0x000fe400078ec0ff */
[----:B------:R-:W-:Y:S02]  /*43b0*/  @!P6 IADD3 R15, PT, PT, R85, R15, RZ ;  /* 0x0000000f550fe210 */ /* 0x000fe40007ffe0ff */
[----:B------:R-:W-:Y:S02]  /*43c0*/  @P6 LOP3.LUT R9, R9, 0x4, RZ, 0xfc, !PT ;  /* 0x0000000409096812 */ /* 0x000fe400078efcff */
[----:B-1----:R-:W-:-:S04]  /*43d0*/  @!P6 LEA R100, P1, R84, R100, 0x1 ;  /* 0x000000645464e211 */ /* 0x002fc800078208ff */
[----:B------:R-:W-:Y:S02]  /*43e0*/  @!P6 LEA.HI.X R101, R84, R101, R15, 0x1, P1 ;  /* 0x000000655465e211 */ /* 0x000fe400008f0c0f */
[----:B------:R-:W-:Y:S01]  /*43f0*/  LOP3.LUT P1, RZ, R9, 0x4000, RZ, 0xc0, !PT ;  /* 0x0000400009ff7812 */ /* 0x000fe2000782c0ff */
[----:B------:R-:W-:Y:S02]  /*4400*/  IMAD.MOV.U32 R84, RZ, RZ, RZ ;  /* 0x000000ffff547224 */ /* 0x000fe400078e00ff */
[----:B0-----:R-:W-:Y:S02]  /*4410*/  HFMA2 R86, -RZ, RZ, 0, 0 ;  /* 0x00000000ff567431 */ /* 0x001fe400000001ff */
[----:B------:R-:W-:-:S05]  /*4420*/  VIADD R15, R3, 0x1b8 ;  /* 0x000001b8030f7836 */ /* 0x000fca0000000000 */
[----:B------:R-:W-:Y:S01]  /*4430*/  SHF.R.S32.HI R17, RZ, 0x1f, R15 ;  /* 0x0000001fff117819 */ /* 0x000fe2000001140f */
[----:B------:R-:W5:Y:S04]  /*4440*/  @!P3 LDG.E R86, desc[UR18][R88.64] ;  /* 0x000000125856b981 */ /* 0x000f68000c1e1900 */
[----:B------:R0:W5:Y:S01]  /*4450*/  @!P1 LDG.E R84, desc[UR18][R98.64] ;  /* 0x0000001262549981 */ /* 0x000162000c1e1900 */
[----:B------:R-:W-:-:S04]  /*4460*/  ISETP.GE.U32.AND P1, PT, R15, UR16, PT ;  /* 0x000000100f007c0c */ /* 0x000fc8000bf26070 */
[----:B------:R-:W-:-:S13]  /*4470*/  ISETP.GE.AND.EX P3, PT, R17, UR5, PT, P1 ;  /* 0x0000000511007c0c */ /* 0x000fda000bf66310 */
[----:B------:R-:W1:Y:S08]  /*4480*/  @!P3 LDC.64 R120, c[0x0][0x3e0] ;  /* 0x0000f800ff78bb82 */ /* 0x000e700000000a00 */
[----:B0-----:R-:W0:Y:S01]  /*4490*/  @!P3 LDC.64 R98, c[0x0][0x390] ;  /* 0x0000e400ff62bb82 */ /* 0x001e220000000a00 */
[----:B------:R-:W-:Y:S01]  /*44a0*/  @!P3 MOV R90, R92 ;  /* 0x0000005c005ab202 */ /* 0x000fe20000000f00 */
[----:B------:R-:W-:Y:S01]  /*44b0*/  @!P3 IMAD.MOV.U32 R91, RZ, RZ, R95 ;  /* 0x000000ffff5bb224 */ /* 0x000fe200078e005f */
[----:B------:R-:W-:Y:S01]  /*44c0*/  LOP3.LUT R9, R9, 0xfffffffd, RZ, 0xc0, !PT ;  /* 0xfffffffd09097812 */ /* 0x000fe200078ec0ff */
[----:B-1----:R-:W-:-:S02]  /*44d0*/  @!P3 IMAD R122, R17, R120, RZ ;  /* 0x00000078117ab224 */ /* 0x002fc400078e02ff */
[----:B------:R-:W-:-:S04]  /*44e0*/  @!P3 IMAD.WIDE.U32 R90, R15, R120, R90 ;  /* 0x000000780f5ab225 */ /* 0x000fc800078e005a */
[----:B------:R-:W-:Y:S01]  /*44f0*/  @!P3 IMAD R15, R15, R121, R122 ;  /* 0x000000790f0fb224 */ /* 0x000fe200078e027a */
[----:B------:R-:W-:Y:S02]  /*4500*/  @P3 LOP3.LUT R9, R9, 0x2, RZ, 0xfc, !PT ;  /* 0x0000000209093812 */ /* 0x000fe400078efcff */
[----:B0-----:R-:W-:Y:S02]  /*4510*/  @!P3 LEA R98, P1, R90, R98, 0x1 ;  /* 0x000000625a62b211 */ /* 0x001fe400078208ff */
[----:B------:R-:W-:-:S04]  /*4520*/  @!P3 IADD3 R15, PT, PT, R91, R15, RZ ;  /* 0x0000000f5b0fb210 */ /* 0x000fc80007ffe0ff */
[----:B------:R-:W-:Y:S02]  /*4530*/  @!P3 LEA.HI.X R99, R90, R99, R15, 0x1, P1 ;  /* 0x000000635a63b211 */ /* 0x000fe400008f0c0f */
[----:B------:R-:W-:Y:S01]  /*4540*/  LOP3.LUT P1, RZ, R9, 0x1000, RZ, 0xc0, !PT ;  /* 0x0000100009ff7812 */ /* 0x000fe2000782c0ff */
[----:B------:R-:W-:Y:S02]  /*4550*/  IMAD.MOV.U32 R88, RZ, RZ, RZ ;  /* 0x000000ffff587224 */ /* 0x000fe400078e00ff */
[----:B------:R-:W-:Y:S01]  /*4560*/  HFMA2 R90, -RZ, RZ, 0, 0 ;  /* 0x00000000ff5a7431 */ /* 0x000fe200000001ff */
[----:B------:R-:W-:Y:S01]  /*4570*/  ISETP.NE.AND P3, PT, R13, RZ, PT ;  /* 0x000000ff0d00720c */ /* 0x000fe20003f65270 */
        /* <DEDUP_REMOVED lines=19> */
[----:B------:R-:W-:Y:S01]  /*46b0*/  IMAD.MOV.U32 R122, RZ, RZ, RZ ;  /* 0x000000ffff7a7224 */ /* 0x000fe200078e00ff */
[----:B------:R-:W-:Y:S01]  /*46c0*/  ISETP.NE.AND P2, PT, R11, RZ, PT ;  /* 0x000000ff0b00720c */ /* 0x000fe20003f45270 */
[----:B------:R-:W-:-:S05]  /*46d0*/  VIADD R11, R3, 0x1c8 ;  /* 0x000001c8030b7836 */ /* 0x000fca0000000000 */
[----:B------:R-:W-:-:S05]  /*46e0*/  SHF.R.S32.HI R13, RZ, 0x1f, R11 ;  /* 0x0000001fff0d7819 */ /* 0x000fca000001140b */
[----:B------:R0:W5:Y:S01]  /*46f0*/  @!P1 LDG.E R122, desc[UR18][R112.64] ;  /* 0x00000012707a9981 */ /* 0x000162000c1e1900 */
[----:B------:R-:W-:-:S04]  /*4700*/  ISETP.GE.U32.AND P1, PT, R11, UR16, PT ;  /* 0x000000100b007c0c */ /* 0x000fc8000bf26070 */
[----:B------:R-:W-:-:S13]  /*4710*/  ISETP.GE.AND.EX P1, PT, R13, UR5, PT, P1 ;  /* 0x000000050d007c0c */ /* 0x000fda000bf26310 */
[----:B------:R-:W1:Y:S08]  /*4720*/  @!P1 LDC.64 R120, c[0x0][0x3e0] ;  /* 0x0000f800ff789b82 */ /* 0x000e700000000a00 */
[----:B0-----:R-:W0:Y:S01]  /*4730*/  @!P1 LDC.64 R112, c[0x0][0x390] ;  /* 0x0000e400ff709b82 */ /* 0x001e220000000a00 */
[----:B------:R-:W-:Y:S01]  /*4740*/  HFMA2 R124, -RZ, RZ, 0, 0 ;  /* 0x00000000ff7c7431 */ /* 0x000fe200000001ff */
[----:B------:R-:W-:Y:S01]  /*4750*/  @!P1 MOV R118, R92 ;  /* 0x0000005c00769202 */ /* 0x000fe20000000f00 */
[----:B------:R-:W-:-:S04]  /*4760*/  @!P1 IMAD.MOV.U32 R119, RZ, RZ, R95 ;  /* 0x000000ffff779224 */ /* 0x000fc800078e005f */
[----:B------:R-:W5:Y:S01]  /*4770*/  @!P2 LDG.E R124, desc[UR18][R114.64] ;  /* 0x00000012727ca981 */ /* 0x000f62000c1e1900 */
[-C--:B-1----:R-:W-:Y:S02]  /*4780*/  @!P1 IMAD R13, R13, R120.reuse, RZ ;  /* 0x000000780d0d9224 */ /* 0x082fe400078e02ff */
[----:B------:R-:W-:-:S04]  /*4790*/  @!P1 IMAD.WIDE.U32 R118, R11, R120, R118 ;  /* 0x000000780b769225 */ /* 0x000fc800078e0076 */
[----:B------:R-:W-:Y:S01]  /*47a0*/  @!P1 IMAD R11, R11, R121, R13 ;  /* 0x000000790b0b9224 */ /* 0x000fe200078e020d */
[----:B0-----:R-:W-:-:S04]  /*47b0*/  @!P1 LEA R112, P2, R118, R112, 0x1 ;  /* 0x0000007076709211 */ /* 0x001fc800078408ff */
[----:B------:R-:W-:-:S04]  /*47c0*/  @!P1 IADD3 R11, PT, PT, R119, R11, RZ ;  /* 0x0000000b770b9210 */ /* 0x000fc80007ffe0ff */
[----:B------:R-:W-:Y:S02]  /*47d0*/  @!P1 LEA.HI.X R113, R118, R113, R11, 0x1, P2 ;  /* 0x0000007176719211 */ /* 0x000fe400010f0c0b */
[----:B------:R-:W-:Y:S01]  /*47e0*/  LOP3.LUT P2, RZ, R9, 0x100, RZ, 0xc0, !PT ;  /* 0x0000010009ff7812 */ /* 0x000fe2000784c0ff */
[----:B------:R-:W-:Y:S02]  /*47f0*/  IMAD.MOV.U32 R120, RZ, RZ, RZ ;  /* 0x000000ffff787224 */ /* 0x000fe400078e00ff */
        /* <DEDUP_REMOVED lines=35> */
[----:B------:R-:W-:Y:S01]  /*4a30*/  @!P3 LEA.HI.X R107, R108, R107, R15, 0x1, P4 ;  /* 0x0000006b6c6bb211 */ /* 0x000fe200020f0c0f */
[----:B------:R-:W-:-:S05]  /*4a40*/  VIADD R15, R3, 0x1e0 ;  /* 0x000001e0030f7836 */ /* 0x000fca0000000000 */
[----:B------:R-:W-:Y:S02]  /*4a50*/  SHF.R.S32.HI R17, RZ, 0x1f, R15 ;  /* 0x0000001fff117819 */ /* 0x000fe4000001140f */
[----:B------:R-:W-:-:S04]  /*4a60*/  ISETP.GE.U32.AND P4, PT, R15, UR16, PT ;  /* 0x000000100f007c0c */ /* 0x000fc8000bf86070 */
[----:B------:R-:W-:Y:S01]  /*4a70*/  ISETP.GE.AND.EX P4, PT, R17, UR5, PT, P4 ;  /* 0x0000000511007c0c */ /* 0x000fe2000bf86340 */
[----:B------:R-:W-:-:S06]  /*4a80*/  IMAD.MOV.U32 R114, RZ, RZ, RZ ;  /* 0x000000ffff727224 */ /* 0x000fcc00078e00ff */
[----:B------:R0:W5:Y:S06]  /*4a90*/  @!P0 LDG.E R114, desc[UR18][R104.64] ;  /* 0x0000001268728981 */ /* 0x00016c000c1e1900 */
[----:B------:R-:W1:Y:S08]  /*4aa0*/  @!P4 LDC.64 R108, c[0x0][0x3e0] ;  /* 0x0000f800ff6ccb82 */ /* 0x000e700000000a00 */
[----:B0-----:R-:W0:Y:S01]  /*4ab0*/  @!P4 LDC.64 R104, c[0x0][0x390] ;  /* 0x0000e400ff68cb82 */ /* 0x001e220000000a00 */
[----:B------:R-:W-:Y:S01]  /*4ac0*/  ISETP.NE.AND P0, PT, R7, RZ, PT ;  /* 0x000000ff0700720c */ /* 0x000fe20003f05270 */
[----:B------:R-:W-:Y:S01]  /*4ad0*/  HFMA2 R7, -RZ, RZ, 0, 0 ;  /* 0x00000000ff077431 */ /* 0x000fe200000001ff */
[----:B------:R-:W-:Y:S01]  /*4ae0*/  @!P4 MOV R96, R92 ;  /* 0x0000005c0060c202 */ /* 0x000fe20000000f00 */
[----:B------:R-:W-:-:S04]  /*4af0*/  @!P4 IMAD.MOV.U32 R97, RZ, RZ, R95 ;  /* 0x000000ffff61c224 */ /* 0x000fc800078e005f */
[----:B------:R3:W5:Y:S01]  /*4b00*/  @!P5 LDG.E R7, desc[UR18][R102.64] ;  /* 0x000000126607d981 */ /* 0x000762000c1e1900 */
[-C--:B-1----:R-:W-:Y:S02]  /*4b10*/  @!P4 IMAD R17, R17, R108.reuse, RZ ;  /* 0x0000006c1111c224 */ /* 0x082fe400078e02ff */
[----:B------:R-:W-:-:S04]  /*4b20*/  @!P4 IMAD.WIDE.U32 R96, R15, R108, R96 ;  /* 0x0000006c0f60c225 */ /* 0x000fc800078e0060 */
[----:B------:R-:W-:Y:S01]  /*4b30*/  @!P4 IMAD R15, R15, R109, R17 ;  /* 0x0000006d0f0fc224 */ /* 0x000fe200078e0211 */
[----:B0-----:R-:W-:Y:S01]  /*4b40*/  @!P4 LEA R104, P5, R96, R104, 0x1 ;  /* 0x000000686068c211 */ /* 0x001fe200078a08ff */
[----:B------:R-:W-:-:S03]  /*4b50*/  VIADD R17, R3, 0x1e8 ;  /* 0x000001e803117836 */ /* 0x000fc60000000000 */
[----:B------:R-:W-:Y:S02]  /*4b60*/  @!P4 IADD3 R15, PT, PT, R97, R15, RZ ;  /* 0x0000000f610fc210 */ /* 0x000fe40007ffe0ff */
[----:B------:R-:W-:Y:S02]  /*4b70*/  SHF.R.S32.HI R19, RZ, 0x1f, R17 ;  /* 0x0000001fff137819 */ /* 0x000fe40000011411 */
[----:B------:R-:W-:Y:S02]  /*4b80*/  @!P4 LEA.HI.X R105, R96, R105, R15, 0x1, P5 ;  /* 0x000000696069c211 */ /* 0x000fe400028f0c0f */
[----:B------:R-:W-:-:S04]  /*4b90*/  ISETP.GE.U32.AND P5, PT, R17, UR16, PT ;  /* 0x0000001011007c0c */ /* 0x000fc8000bfa6070 */
[----:B------:R-:W-:Y:S01]  /*4ba0*/  ISETP.GE.AND.EX P5, PT, R19, UR5, PT, P5 ;  /* 0x0000000513007c0c */ /* 0x000fe2000bfa6350 */
[----:B------:R-:W-:-:S06]  /*4bb0*/  IMAD.MOV.U32 R108, RZ, RZ, RZ ;  /* 0x000000ffff6c7224 */ /* 0x000fcc00078e00ff */
[----:B------:R0:W5:Y:S06]  /*4bc0*/  @!P6 LDG.E R108, desc[UR18][R100.64] ;  /* 0x00000012646ce981 */ /* 0x00016c000c1e1900 */
[----:B---3--:R-:W1:Y:S08]  /*4bd0*/  @!P5 LDC.64 R102, c[0x0][0x3e0] ;  /* 0x0000f800ff66db82 */ /* 0x008e700000000a00 */
[----:B0-----:R-:W0:Y:S01]  /*4be0*/  @!P5 LDC.64 R100, c[0x0][0x390] ;  /* 0x0000e400ff64db82 */ /* 0x001e220000000a00 */
[----:B------:R-:W-:-:S02]  /*4bf0*/  P2R R35, PR, RZ, 0x10 ;  /* 0x00000010ff237803 */ /* 0x000fc40000000000 */
[C---:B------:R-:W-:Y:S01]  /*4c00*/  LOP3.LUT P4, RZ, R9.reuse, 0x2, RZ, 0xc0, !PT ;  /* 0x0000000209ff7812 */ /* 0x040fe2000788c0ff */
[----:B------:R-:W-:Y:S01]  /*4c10*/  @!P5 IMAD.MOV.U32 R97, RZ, RZ, R95 ;  /* 0x000000ffff61d224 */ /* 0x000fe200078e005f */
[----:B------:R-:W-:Y:S01]  /*4c20*/  @!P5 MOV R96, R92 ;  /* 0x0000005c0060d202 */ /* 0x000fe20000000f00 */
[----:B------:R-:W-:Y:S01]  /*4c30*/  HFMA2 R15, -RZ, RZ, 0, 0 ;  /* 0x00000000ff0f7431 */ /* 0x000fe200000001ff */
[----:B------:R-:W-:Y:S02]  /*4c40*/  P2R R27, PR, RZ, 0x8 ;  /* 0x00000008ff1b7803 */ /* 0x000fe40000000000 */
[----:B------:R-:W-:Y:S01]  /*4c50*/  LOP3.LUT P3, RZ, R9, 0x1, RZ, 0xc0, !PT ;  /* 0x0000000109ff7812 */ /* 0x000fe2000786c0ff */
[----:B-1----:R-:W-:-:S06]  /*4c60*/  @!P5 IMAD R19, R19, R102, RZ ;  /* 0x000000661313d224 */ /* 0x002fcc00078e02ff */
[----:B------:R1:W3:Y:S01]  /*4c70*/  @!P4 LDG.E R15, desc[UR18][R98.64] ;  /* 0x00000012620fc981 */ /* 0x0002e2000c1e1900 */
[----:B------:R-:W-:-:S04]  /*4c80*/  @!P5 IMAD.WIDE.U32 R96, R17, R102, R96 ;  /* 0x000000661160d225 */ /* 0x000fc800078e0060 */
[----:B------:R-:W-:Y:S01]  /*4c90*/  @!P5 IMAD R17, R17, R103, R19 ;  /* 0x000000671111d224 */ /* 0x000fe200078e0213 */
[----:B0-----:R-:W-:-:S04]  /*4ca0*/  @!P5 LEA R100, P6, R96, R100, 0x1 ;  /* 0x000000646064d211 */ /* 0x001fc800078c08ff */
[----:B------:R-:W-:-:S04]  /*4cb0*/  @!P5 IADD3 R17, PT, PT, R97, R17, RZ ;  /* 0x000000116111d210 */ /* 0x000fc80007ffe0ff */
[----:B------:R-:W-:Y:S01]  /*4cc0*/  @!P5 LEA.HI.X R101, R96, R101, R17, 0x1, P6 ;  /* 0x000000656065d211 */ /* 0x000fe200030f0c11 */
[----:B------:R-:W-:-:S06]  /*4cd0*/  IMAD.MOV.U32 R17, RZ, RZ, RZ ;  /* 0x000000ffff117224 */ /* 0x000fcc00078e00ff */
[----:B------:R-:W3:Y:S01]  /*4ce0*/  @!P3 LDG.E R17, desc[UR18][R116.64] ;  /* 0x000000127411b981 */ /* 0x000ee2000c1e1900 */
[----:B------:R-:W-:-:S05]  /*4cf0*/  VIADD R19, R3, 0x1f0 ;  /* 0x000001f003137836 */ /* 0x000fca0000000000 */
[----:B------:R-:W-:Y:S02]  /*4d00*/  SHF.R.S32.HI R21, RZ, 0x1f, R19 ;  /* 0x0000001fff157819 */ /* 0x000fe40000011413 */
[----:B------:R-:W-:-:S04]  /*4d10*/  ISETP.GE.U32.AND P6, PT, R19, UR16, PT ;  /* 0x0000001013007c0c */ /* 0x000fc8000bfc6070 */
[----:B------:R-:W-:-:S13]  /*4d20*/  ISETP.GE.AND.EX P6, PT, R21, UR5, PT, P6 ;  /* 0x0000000515007c0c */ /* 0x000fda000bfc6360 */
[----:B-1----:R-:W0:Y:S01]  /*4d30*/  @!P6 LDC.64 R98, c[0x0][0x3e0] ;  /* 0x0000f800ff62eb82 */ /* 0x002e220000000a00 */
[----:B------:R-:W-:Y:S01]  /*4d40*/  @!P6 MOV R96, R92 ;  /* 0x0000005c0060e202 */ /* 0x000fe20000000f00 */
[----:B------:R-:W-:Y:S02]  /*4d50*/  @!P6 IMAD.MOV.U32 R97, RZ, RZ, R95 ;  /* 0x000000ffff61e224 */ /* 0x000fe400078e005f */
[-C--:B0-----:R-:W-:Y:S02]  /*4d60*/  @!P6 IMAD R21, R21, R98.reuse, RZ ;  /* 0x000000621515e224 */ /* 0x081fe400078e02ff */
[----:B------:R-:W-:-:S04]  /*4d70*/  @!P6 IMAD.WIDE.U32 R96, R19, R98, R96 ;  /* 0x000000621360e225 */ /* 0x000fc800078e0060 */
[----:B------:R-:W-:Y:S02]  /*4d80*/  @!P6 IMAD R19, R19, R99, R21 ;  /* 0x000000631313e224 */ /* 0x000fe400078e0215 */
[----:B------:R-:W0:Y:S01]  /*4d90*/  @!P6 LDC.64 R98, c[0x0][0x390] ;  /* 0x0000e400ff62eb82 */ /* 0x000e220000000a00 */
[----:B------:R-:W-:Y:S02]  /*4da0*/  P2R R39, PR, RZ, 0x10 ;  /* 0x00000010ff277803 */ /* 0x000fe40000000000 */
[----:B------:R-:W-:Y:S01]  /*4db0*/  @!P6 IADD3 R19, PT, PT, R97, R19, RZ ;  /* 0x000000136113e210 */ /* 0x000fe20007ffe0ff */
[----:B------:R-:W-:Y:S01]  /*4dc0*/  HFMA2 R102, -RZ, RZ, 0, 0 ;  /* 0x00000000ff667431 */ /* 0x000fe200000001ff */
[----:B------:R-:W-:Y:S02]  /*4dd0*/  P2R R51, PR, RZ, 0x40 ;  /* 0x00000040ff337803 */ /* 0x000fe40000000000 */
[----:B------:R-:W-:Y:S02]  /*4de0*/  P2R R49, PR, RZ, 0x2 ;  /* 0x00000002ff317803 */ /* 0x000fe40000000000 */
[----:B------:R-:W-:-:S02]  /*4df0*/  P2R R43, PR, RZ, 0x20 ;  /* 0x00000020ff2b7803 */ /* 0x000fc40000000000 */
[C---:B0-----:R-:W-:Y:S01]  /*4e00*/  @!P6 LEA R98, P4, R96.reuse, R98, 0x1 ;  /* 0x000000626062e211 */ /* 0x041fe200078808ff */
[----:B------:R-:W3:Y:S03]  /*4e10*/  @!P1 LDG.E R102, desc[UR18][R112.64] ;  /* 0x0000001270669981 */ /* 0x000ee6000c1e1900 */
[----:B------:R-:W-:Y:S02]  /*4e20*/  @!P6 LEA.HI.X R99, R96, R99, R19, 0x1, P4 ;  /* 0x000000636063e211 */ /* 0x000fe400020f0c13 */
[C---:B------:R-:W-:Y:S01]  /*4e30*/  LOP3.LUT P6, RZ, R5.reuse, 0x800000, RZ, 0xc0, !PT ;  /* 0x0080000005ff7812 */ /* 0x040fe200078cc0ff */
[----:B------:R-:W-:Y:S01]  /*4e40*/  IMAD.MOV.U32 R96, RZ, RZ, RZ ;  /* 0x000000ffff607224 */ /* 0x000fe200078e00ff */
[C---:B------:R-:W-:Y:S02]  /*4e50*/  LOP3.LUT P1, RZ, R5.reuse, 0x400000, RZ, 0xc0, !PT ;  /* 0x0040000005ff7812 */ /* 0x040fe4000782c0ff */
[----:B------:R-:W-:-:S02]  /*4e60*/  LOP3.LUT P5, RZ, R5, 0x100000, RZ, 0xc0, !PT ;  /* 0x0010000005ff7812 */ /* 0x000fc400078ac0ff */
[----:B------:R-:W-:Y:S01]  /*4e70*/  PRMT R77, RZ, 0x5410, RZ ;  /* 0x00005410ff4d7816 */ /* 0x000fe200000000ff */
[----:B------:R-:W3:Y:S01]  /*4e80*/  @!P2 LDG.E R96, desc[UR18][R110.64] ;  /* 0x000000126e60a981 */ /* 0x000ee2000c1e1900 */
[----:B------:R-:W-:Y:S02]  /*4e90*/  P2R R53, PR, RZ, 0x4 ;  /* 0x00000004ff357803 */ /* 0x000fe40000000000 */
[----:B------:R-:W-:Y:S02]  /*4ea0*/  P2R R47, PR, RZ, 0x8 ;  /* 0x00000008ff2f7803 */ /* 0x000fe40000000000 */
[----:B------:R-:W-:Y:S02]  /*4eb0*/  LOP3.LUT P2, RZ, R5, 0x40000, RZ, 0xc0, !PT ;  /* 0x0004000005ff7812 */ /* 0x000fe4000784c0ff */
[----:B------:R-:W-:Y:S02]  /*4ec0*/  @!P6 PRMT R77, R77, 0x5410, R12 ;  /* 0x000054104d4de816 */ /* 0x000fe4000000000c */
[----:B------:R-:W-:-:S02]  /*4ed0*/  LOP3.LUT P3, RZ, R5, 0x200000, RZ, 0xc0, !PT ;  /* 0x0020000005ff7812 */ /* 0x000fc4000786c0ff */
[C---:B------:R-:W-:Y:S02]  /*4ee0*/  LOP3.LUT P4, RZ, R5.reuse, 0x80000, RZ, 0xc0, !PT ;  /* 0x0008000005ff7812 */ /* 0x040fe4000788c0ff */
[----:B------:R-:W-:Y:S02]  /*4ef0*/  @!P6 PRMT R77, R12, 0x7632, R77 ;  /* 0x000076320c4de816 */ /* 0x000fe4000000004d */
[----:B------:R-:W-:Y:S02]  /*4f00*/  PRMT R79, RZ, 0x5410, RZ ;  /* 0x00005410ff4f7816 */ /* 0x000fe400000000ff */
[----:B------:R-:W-:Y:S02]  /*4f10*/  LOP3.LUT P6, RZ, R5, 0x20000, RZ, 0xc0, !PT ;  /* 0x0002000005ff7812 */ /* 0x000fe400078cc0ff */
[----:B------:R-:W-:Y:S02]  /*4f20*/  PRMT R41, RZ, 0x7610, R41 ;  /* 0x00007610ff297816 */ /* 0x000fe40000000029 */
[----:B------:R-:W-:Y:S01]  /*4f30*/  PRMT R45, RZ, 0x7610, R45 ;  /* 0x00007610ff2d7816 */ /* 0x000fe2000000002d */
[----:B------:R0:W-:Y:S01]  /*4f40*/  STL [R1+0x14], R12 ;  /* 0x0000140c01007387 */ /* 0x0001e20000100800 */
[----:B------:R-:W-:-:S02]  /*4f50*/  @!P1 PRMT R79, R79, 0x5410, R14 ;  /* 0x000054104f4f9816 */ /* 0x000fc4000000000e */
[C---:B------:R-:W-:Y:S02]  /*4f60*/  @!P5 PRMT R41, R44.reuse, 0x7610, R41 ;  /* 0x000076102c29d816 */ /* 0x040fe40000000029 */
[----:B------:R-:W-:Y:S02]  /*4f70*/  @!P5 PRMT R45, R44, 0x7632, R45 ;  /* 0x000076322c2dd816 */ /* 0x000fe4000000002d */
[----:B------:R-:W-:Y:S02]  /*4f80*/  PRMT R81, RZ, 0x5410, RZ ;  /* 0x00005410ff517816 */ /* 0x000fe400000000ff */
[----:B------:R-:W-:Y:S02]  /*4f90*/  LOP3.LUT P5, RZ, R5, 0x4000, RZ, 0xc0, !PT ;  /* 0x0000400005ff7812 */ /* 0x000fe400078ac0ff */
[----:B0-----:R-:W-:Y:S02]  /*4fa0*/  PRMT R12, RZ, 0x5410, RZ ;  /* 0x00005410ff0c7816 */ /* 0x001fe400000000ff */
[----:B------:R-:W-:Y:S01]  /*4fb0*/  PRMT R33, RZ, 0x5410, RZ ;  /* 0x00005410ff217816 */ /* 0x000fe200000000ff */
[----:B------:R0:W-:Y:S01]  /*4fc0*/  STL [R1+0x18], R14 ;  /* 0x0000180e01007387 */ /* 0x0001e20000100800 */
[----:B------:R-:W-:-:S02]  /*4fd0*/  @!P1 PRMT R79, R14, 0x7632, R79 ;  /* 0x000076320e4f9816 */ /* 0x000fc4000000004f */
[----:B------:R-:W-:Y:S02]  /*4fe0*/  LOP3.LUT P1, RZ, R5, 0x10000, RZ, 0xc0, !PT ;  /* 0x0001000005ff7812 */ /* 0x000fe4000782c0ff */
[----:B------:R-:W-:Y:S02]  /*4ff0*/  @!P2 PRMT R12, R56, 0x7610, R12 ;  /* 0x00007610380ca816 */ /* 0x000fe4000000000c */
[----:B------:R-:W-:Y:S02]  /*5000*/  @!P3 PRMT R81, R81, 0x5410, R38 ;  /* 0x000054105151b816 */ /* 0x000fe40000000026 */
[----:B------:R-:W-:Y:S02]  /*5010*/  @!P4 PRMT R33, R32, 0x7610, R33 ;  /* 0x000076102021c816 */ /* 0x000fe40000000021 */
[----:B0-----:R-:W-:Y:S02]  /*5020*/  PRMT R14, RZ, 0x5410, RZ ;  /* 0x00005410ff0e7816 */ /* 0x001fe400000000ff */
[----:B------:R-:W-:-:S02]  /*5030*/  @!P2 PRMT R12, R12, 0x7610, R56 ;  /* 0x000076100c0ca816 */ /* 0x000fc40000000038 */
[----:B------:R-:W-:Y:S02]  /*5040*/  @!P3 PRMT R81, R38, 0x7632, R81 ;  /* 0x000076322651b816 */ /* 0x000fe40000000051 */
[C---:B------:R-:W-:Y:S02]  /*5050*/  LOP3.LUT P2, RZ, R5.reuse, 0x1000, RZ, 0xc0, !PT ;  /* 0x0000100005ff7812 */ /* 0x040fe4000784c0ff */
[----:B------:R-:W-:Y:S02]  /*5060*/  @!P6 PRMT R14, R76, 0x7610, R14 ;  /* 0x000076104c0ee816 */ /* 0x000fe4000000000e */
[----:B------:R-:W-:Y:S02]  /*5070*/  LOP3.LUT P3, RZ, R5, 0x8000, RZ, 0xc0, !PT ;  /* 0x0000800005ff7812 */ /* 0x000fe4000786c0ff */
[----:B------:R-:W-:Y:S02]  /*5080*/  @!P4 PRMT R33, R33, 0x7610, R32 ;  /* 0x000076102121c816 */ /* 0x000fe40000000020 */
[----:B------:R-:W-:-:S02]  /*5090*/  PRMT R23, RZ, 0x5410, RZ ;  /* 0x00005410ff177816 */ /* 0x000fc400000000ff */
[C---:B------:R-:W-:Y:S02]  /*50a0*/  LOP3.LUT P4, RZ, R5.reuse, 0x2000, RZ, 0xc0, !PT ;  /* 0x0000200005ff7812 */ /* 0x040fe4000788c0ff */
[----:B------:R-:W-:Y:S02]  /*50b0*/  @!P6 PRMT R14, R14, 0x7610, R76 ;  /* 0x000076100e0ee816 */ /* 0x000fe4000000004c */
[----:B------:R-:W-:Y:S02]  /*50c0*/  PRMT R19, RZ, 0x5410, RZ ;  /* 0x00005410ff137816 */ /* 0x000fe400000000ff */
[----:B------:R-:W-:Y:S02]  /*50d0*/  LOP3.LUT P6, RZ, R5, 0x800, RZ, 0xc0, !PT ;  /* 0x0000080005ff7812 */ /* 0x000fe400078cc0ff */
[----:B------:R-:W-:Y:S02]  /*50e0*/  @!P5 PRMT R23, R82, 0x7610, R23 ;  /* 0x000076105217d816 */ /* 0x000fe40000000017 */
[----:B------:R-:W-:-:S02]  /*50f0*/  @!P1 PRMT R19, R19, 0x5410, R42 ;  /* 0x0000541013139816 */ /* 0x000fc4000000002a */
[----:B------:R-:W-:Y:S02]  /*5100*/  @!P5 PRMT R23, R23, 0x7610, R82 ;  /* 0x000076101717d816 */ /* 0x000fe40000000052 */
[----:B------:R-:W-:Y:S02]  /*5110*/  PRMT R29, RZ, 0x5410, RZ ;  /* 0x00005410ff1d7816 */ /* 0x000fe400000000ff */
[----:B------:R-:W-:Y:S02]  /*5120*/  PRMT R75, RZ, 0x5410, RZ ;  /* 0x00005410ff4b7816 */ /* 0x000fe400000000ff */
[----:B------:R-:W-:Y:S02]  /*5130*/  PRMT R21, RZ, 0x5410, RZ ;  /* 0x00005410ff157816 */ /* 0x000fe400000000ff */
[----:B------:R-:W-:Y:S02]  /*5140*/  LOP3.LUT P5, RZ, R5, 0x100, RZ, 0xc0, !PT ;  /* 0x0000010005ff7812 */ /* 0x000fe400078ac0ff */
[----:B------:R-:W-:-:S02]  /*5150*/  PRMT R25, RZ, 0x5410, RZ ;  /* 0x00005410ff197816 */ /* 0x000fc400000000ff */
[----:B------:R-:W-:Y:S02]  /*5160*/  @!P1 PRMT R19, R42, 0x7632, R19 ;  /* 0x000076322a139816 */ /* 0x000fe40000000013 */
[----:B------:R-:W-:Y:S02]  /*5170*/  LOP3.LUT P1, RZ, R5, 0x400, RZ, 0xc0, !PT ;  /* 0x0000040005ff7812 */ /* 0x000fe4000782c0ff */
[----:B------:R-:W-:Y:S02]  /*5180*/  @!P2 PRMT R29, R40, 0x7610, R29 ;  /* 0x00007610281da816 */ /* 0x000fe4000000001d */
[----:B------:R-:W-:Y:S02]  /*5190*/  @!P0 PRMT R75, R75, 0x5410, R34 ;  /* 0x000054104b4b8816 */ /* 0x000fe40000000022 */
[----:B------:R-:W-:Y:S02]  /*51a0*/  @!P3 PRMT R21, R60, 0x7610, R21 ;  /* 0x000076103c15b816 */ /* 0x000fe40000000015 */
[----:B------:R-:W-:-:S02]  /*51b0*/  PRMT R31, RZ, 0x5410, RZ ;  /* 0x00005410ff1f7816 */ /* 0x000fc400000000ff */
[----:B------:R-:W-:Y:S01]  /*51c0*/  @!P4 PRMT R25, R28, 0x7610, R25 ;  /* 0x000076101c19c816 */ /* 0x000fe20000000019 */
[----:B------:R0:W-:Y:S01]  /*51d0*/  STL [R1+0x10], R34 ;  /* 0x0000102201007387 */ /* 0x0001e20000100800 */
[----:B------:R-:W-:Y:S02]  /*51e0*/  @!P2 PRMT R29, R29, 0x7610, R40 ;  /* 0x000076101d1da816 */ /* 0x000fe40000000028 */
[----:B------:R-:W-:Y:S02]  /*51f0*/  @!P0 PRMT R75, R34, 0x7632, R75 ;  /* 0x00007632224b8816 */ /* 0x000fe4000000004b */
[----:B------:R-:W-:Y:S02]  /*5200*/  @!P3 PRMT R21, R21, 0x7610, R60 ;  /* 0x000076101515b816 */ /* 0x000fe4000000003c */
[----:B------:R-:W-:Y:S02]  /*5210*/  LOP3.LUT P2, RZ, R5, 0x40, RZ, 0xc0, !PT ;  /* 0x0000004005ff7812 */ /* 0x000fe4000784c0ff */
[----:B------:R-:W-:-:S02]  /*5220*/  @!P6 PRMT R31, R31, 0x5410, R80 ;  /* 0x000054101f1fe816 */ /* 0x000fc40000000050 */
[----:B------:R-:W-:Y:S02]  /*5230*/  LOP3.LUT P3, RZ, R5, 0x200, RZ, 0xc0, !PT ;  /* 0x0000020005ff7812 */ /* 0x000fe4000786c0ff */
[----:B------:R-:W-:Y:S02]  /*5240*/  @!P4 PRMT R25, R25, 0x7610, R28 ;  /* 0x000076101919c816 */ /* 0x000fe4000000001c */
[----:B0-----:R-:W-:Y:S01]  /*5250*/  PRMT R34, RZ, 0x5410, RZ ;  /* 0x00005410ff227816 */ /* 0x001fe200000000ff */
[----:B------:R0:W-:Y:S01]  /*5260*/  STL [R1+0x24], R32 ;  /* 0x0000242001007387 */ /* 0x0001e20000100800 */
[C---:B------:R-:W-:Y:S02]  /*5270*/  LOP3.LUT P4, RZ, R5.reuse, 0x80, RZ, 0xc0, !PT ;  /* 0x0000008005ff7812 */ /* 0x040fe4000788c0ff */
[----:B------:R-:W-:Y:S02]  /*5280*/  @!P6 PRMT R31, R80, 0x7632, R31 ;  /* 0x00007632501fe816 */ /* 0x000fe4000000001f */
[----:B------:R-:W-:-:S02]  /*5290*/  LOP3.LUT P6, RZ, R5, 0x20, RZ, 0xc0, !PT ;  /* 0x0000002005ff7812 */ /* 0x000fc400078cc0ff */
[----:B------:R-:W-:Y:S02]  /*52a0*/  @!P5 PRMT R34, R10, 0x7610, R34 ;  /* 0x000076100a22d816 */ /* 0x000fe40000000022 */
[----:B0-----:R-:W-:Y:S01]  /*52b0*/  PRMT R32, RZ, 0x5410, RZ ;  /* 0x00005410ff207816 */ /* 0x001fe200000000ff */
[----:B------:R0:W-:Y:S01]  /*52c0*/  STL [R1+0x1c], R38 ;  /* 0x00001c2601007387 */ /* 0x0001e20000100800 */
[----:B------:R-:W-:Y:S02]  /*52d0*/  @!P5 PRMT R34, R34, 0x7610, R10 ;  /* 0x000076102222d816 */ /* 0x000fe4000000000a */
[----:B------:R-:W-:Y:S01]  /*52e0*/  @!P1 PRMT R32, R70, 0x7610, R32 ;  /* 0x0000761046209816 */ /* 0x000fe20000000020 */
[----:B------:R1:W-:Y:S01]  /*52f0*/  STL [R1+0x3c], R28 ;  /* 0x00003c1c01007387 */ /* 0x0003e20000100800 */
[----:B------:R-:W-:Y:S02]  /*5300*/  LOP3.LUT P5, RZ, R5, 0x4, RZ, 0xc0, !PT ;  /* 0x0000000405ff7812 */ /* 0x000fe400078ac0ff */
[----:B------:R-:W-:-:S02]  /*5310*/  PRMT R37, RZ, 0x5410, RZ ;  /* 0x00005410ff257816 */ /* 0x000fc400000000ff */
[----:B0-----:R-:W-:Y:S01]  /*5320*/  PRMT R38, RZ, 0x5410, RZ ;  /* 0x00005410ff267816 */ /* 0x001fe200000000ff */
[----:B------:R0:W-:Y:S01]  /*5330*/  STL [R1+0x40], R40 ;  /* 0x0000402801007387 */ /* 0x0001e20000100800 */
[----:B------:R-:W-:Y:S02]  /*5340*/  @!P1 PRMT R32, R32, 0x7610, R70 ;  /* 0x0000761020209816 */ /* 0x000fe40000000046 */
[----:B-1----:R-:W-:Y:S02]  /*5350*/  PRMT R28, RZ, 0x5410, RZ ;  /* 0x00005410ff1c7816 */ /* 0x002fe400000000ff */
[----:B------:R-:W-:Y:S02]  /*5360*/  LOP3.LUT P1, RZ, R5, 0x10, RZ, 0xc0, !PT ;  /* 0x0000001005ff7812 */ /* 0x000fe4000782c0ff */
[----:B------:R-:W-:Y:S02]  /*5370*/  @!P2 PRMT R38, R26, 0x7610, R38 ;  /* 0x000076101a26a816 */ /* 0x000fe40000000026 */
[----:B------:R-:W-:-:S02]  /*5380*/  @!P3 PRMT R28, R62, 0x7610, R28 ;  /* 0x000076103e1cb816 */ /* 0x000fc4000000001c */
[----:B0-----:R-:W-:Y:S02]  /*5390*/  PRMT R40, RZ, 0x5410, RZ ;  /* 0x00005410ff287816 */ /* 0x001fe400000000ff */
[----:B------:R-:W-:Y:S01]  /*53a0*/  @!P4 PRMT R37, R36, 0x7610, R37 ;  /* 0x000076102425c816 */ /* 0x000fe20000000025 */
[----:B------:R0:W-:Y:S01]  /*53b0*/  STL [R1+0x58], R26 ;  /* 0x0000581a01007387 */ /* 0x0001e20000100800 */
        /* <DEDUP_REMOVED lines=8> */
[----:B------:R-:W-:Y:S02]  /*5440*/  LOP3.LUT P4, RZ, R5, 0x2, RZ, 0xc0, !PT ;  /* 0x0000000205ff7812 */ /* 0x000fe4000788c0ff */
[----:B------:R-:W-:Y:S02]  /*5450*/  @!P6 PRMT R40, R40, 0x7610, R30 ;  /* 0x000076102828e816 */ /* 0x000fe4000000001e */
[----:B------:R-:W-:-:S02]  /*5460*/  PRMT R41, R41, 0x5410, RZ ;  /* 0x0000541029297816 */ /* 0x000fc400000000ff */
[----:B------:R-:W-:Y:S02]  /*5470*/  LOP3.LUT P6, RZ, R9, 0x80000000, RZ, 0xc0, !PT ;  /* 0x8000000009ff7812 */ /* 0x000fe400078cc0ff */
[----:B------:R-:W-:Y:S02]  /*5480*/  @!P5 PRMT R26, R72, 0x7610, R26 ;  /* 0x00007610481ad816 */ /* 0x000fe4000000001a */
[----:B0-----:R-:W-:Y:S01]  /*5490*/  PRMT R42, RZ, 0x7610, R42 ;  /* 0x00007610ff2a7816 */ /* 0x001fe2000000002a */
[----:B------:R0:W-:Y:S01]  /*54a0*/  STL [R1+0x60], R24 ;  /* 0x0000601801007387 */ /* 0x0001e20000100800 */
[----:B------:R-:W-:Y:S02]  /*54b0*/  @!P1 PRMT R41, R41, 0x5410, R24 ;  /* 0x0000541029299816 */ /* 0x000fe40000000018 */
[----:B------:R-:W-:Y:S01]  /*54c0*/  @!P1 PRMT R42, R24, 0x7632, R42 ;  /* 0x00007632182a9816 */ /* 0x000fe2000000002a */
[----:B------:R1:W-:Y:S01]  /*54d0*/  STL [R1+0x54], R36 ;  /* 0x0000542401007387 */ /* 0x0003e20000100800 */
[----:B------:R-:W-:-:S02]  /*54e0*/  @!P5 PRMT R26, R26, 0x7610, R72 ;  /* 0x000076101a1ad816 */ /* 0x000fc40000000048 */
[C---:B------:R-:W-:Y:S01]  /*54f0*/  LOP3.LUT P5, RZ, R9.reuse, 0x10000000, RZ, 0xc0, !PT ;  /* 0x1000000009ff7812 */ /* 0x040fe200078ac0ff */
[----:B------:R2:W-:Y:S01]  /*5500*/  STL [R1+0x5c], R30 ;  /* 0x00005c1e01007387 */ /* 0x0005e20000100800 */
[----:B0-----:R-:W-:Y:S02]  /*5510*/  PRMT R24, RZ, 0x5410, RZ ;  /* 0x00005410ff187816 */ /* 0x001fe400000000ff */
[----:B-1----:R-:W-:Y:S01]  /*5520*/  PRMT R36, RZ, 0x5410, RZ ;  /* 0x00005410ff247816 */ /* 0x002fe200000000ff */
[----:B------:R0:W-:Y:S01]  /*5530*/  STL [R1+0x20], R44 ;  /* 0x0000202c01007387 */ /* 0x0001e20000100800 */
[----:B------:R-:W-:Y:S02]  /*5540*/  LOP3.LUT P1, RZ, R9, 0x40000000, RZ, 0xc0, !PT ;  /* 0x4000000009ff7812 */ /* 0x000fe4000782c0ff */
[----:B--2---:R-:W-:Y:S02]  /*5550*/  PRMT R30, RZ, 0x5410, RZ ;  /* 0x00005410ff1e7816 */ /* 0x004fe400000000ff */
[----:B------:R-:W-:-:S02]  /*5560*/  @!P2 PRMT R24, R0, 0x7610, R24 ;  /* 0x000076100018a816 */ /* 0x000fc40000000018 */
[----:B------:R-:W-:Y:S02]  /*5570*/  @!P3 PRMT R36, R2, 0x7610, R36 ;  /* 0x000076100224b816 */ /* 0x000fe40000000024 */
[----:B------:R-:W-:Y:S02]  /*5580*/  @!P4 PRMT R30, R52, 0x7610, R30 ;  /* 0x00007610341ec816 */ /* 0x000fe4000000001e */
[----:B0-----:R-:W-:Y:S01]  /*5590*/  PRMT R44, RZ, 0x7610, R44 ;  /* 0x00007610ff2c7816 */ /* 0x001fe2000000002c */
[----:B------:R0:W-:Y:S01]  /*55a0*/  STL [R1+0x28], R56 ;  /* 0x0000283801007387 */ /* 0x0001e20000100800 */
[----:B------:R-:W-:Y:S02]  /*55b0*/  @!P2 PRMT R24, R24, 0x7610, R0 ;  /* 0x000076101818a816 */ /* 0x000fe40000000000 */
[----:B------:R-:W-:Y:S02]  /*55c0*/  @!P3 PRMT R36, R36, 0x7610, R2 ;  /* 0x000076102424b816 */ /* 0x000fe40000000002 */
[----:B------:R-:W-:-:S02]  /*55d0*/  LOP3.LUT P2, RZ, R9, 0x4000000, RZ, 0xc0, !PT ;  /* 0x0400000009ff7812 */ /* 0x000fc4000784c0ff */
[----:B------:R-:W-:Y:S02]  /*55e0*/  @!P6 PRMT R44, R50, 0x7610, R44 ;  /* 0x00007610322ce816 */ /* 0x000fe4000000002c */
[C---:B------:R-:W-:Y:S02]  /*55f0*/  LOP3.LUT P3, RZ, R9.reuse, 0x20000000, RZ, 0xc0, !PT ;  /* 0x2000000009ff7812 */ /* 0x040fe4000786c0ff */
[----:B------:R-:W-:Y:S02]  /*5600*/  @!P4 PRMT R30, R30, 0x7610, R52 ;  /* 0x000076101e1ec816 */ /* 0x000fe40000000034 */
[----:B0-----:R-:W-:Y:S02]  /*5610*/  PRMT R56, RZ, 0x5410, RZ ;  /* 0x00005410ff387816 */ /* 0x001fe400000000ff */
[----:B------:R-:W-:Y:S02]  /*5620*/  LOP3.LUT P4, RZ, R9, 0x8000000, RZ, 0xc0, !PT ;  /* 0x0800000009ff7812 */ /* 0x000fe4000788c0ff */
[----:B------:R-:W-:-:S02]  /*5630*/  PRMT R44, R44, 0x5410, RZ ;  /* 0x000054102c2c7816 */ /* 0x000fc400000000ff */
[----:B------:R-:W-:Y:S02]  /*5640*/  PRMT R45, R45, 0x5410, RZ ;  /* 0x000054102d2d7816 */ /* 0x000fe400000000ff */
[----:B------:R-:W-:Y:S02]  /*5650*/  PRMT R42, R42, 0x5410, RZ ;  /* 0x000054102a2a7816 */ /* 0x000fe400000000ff */
[----:B------:R-:W-:Y:S01]  /*5660*/  @!P5 PRMT R56, R4, 0x7610, R56 ;  /* 0x000076100438d816 */ /* 0x000fe20000000038 */
[----:B------:R0:W-:Y:S01]  /*5670*/  STL [R1+0x78], R16 ;  /* 0x0000781001007387 */ /* 0x0001e20000100800 */
[--C-:B------:R-:W-:Y:S02]  /*5680*/  @!P1 PRMT R44, R44, 0x5410, R16.reuse ;  /* 0x000054102c2c9816 */ /* 0x100fe40000000010 */
[----:B------:R-:W-:Y:S01]  /*5690*/  @!P1 PRMT R45, R45, 0x7610, R16 ;  /* 0x000076102d2d9816 */ /* 0x000fe20000000010 */
[----:B------:R1:W-:Y:S01]  /*56a0*/  STL [R1+0x6c], R52 ;  /* 0x00006c3401007387 */ /* 0x0003e20000100800 */
[----:B------:R-:W-:-:S02]  /*56b0*/  @!P6 PRMT R42, R42, 0x7610, R50 ;  /* 0x000076102a2ae816 */ /* 0x000fc40000000032 */
[C---:B------:R-:W-:Y:S01]  /*56c0*/  LOP3.LUT P1, RZ, R9.reuse, 0x1000000, RZ, 0xc0, !PT ;  /* 0x0100000009ff7812 */ /* 0x040fe2000782c0ff */
[----:B------:R2:W-:Y:S01]  /*56d0*/  STL [R1+0x74], R50 ;  /* 0x0000743201007387 */ /* 0x0005e20000100800 */
[----:B------:R-:W-:Y:S02]  /*56e0*/  @!P5 PRMT R56, R56, 0x7610, R4 ;  /* 0x000076103838d816 */ /* 0x000fe40000000004 */
[----:B0-----:R-:W-:Y:S02]  /*56f0*/  PRMT R16, RZ, 0x5410, RZ ;  /* 0x00005410ff107816 */ /* 0x001fe400000000ff */
[C---:B------:R-:W-:Y:S02]  /*5700*/  LOP3.LUT P6, RZ, R9.reuse, 0x2000000, RZ, 0xc0, !PT ;  /* 0x0200000009ff7812 */ /* 0x040fe400078cc0ff */
[----:B-1----:R-:W-:Y:S02]  /*5710*/  PRMT R52, RZ, 0x5410, RZ ;  /* 0x00005410ff347816 */ /* 0x002fe400000000ff */
[----:B------:R-:W-:-:S02]  /*5720*/  LOP3.LUT P5, RZ, R9, 0x400000, RZ, 0xc0, !PT ;  /* 0x0040000009ff7812 */ /* 0x000fc400078ac0ff */
[----:B--2---:R-:W-:Y:S02]  /*5730*/  PRMT R50, RZ, 0x5410, RZ ;  /* 0x00005410ff327816 */ /* 0x004fe400000000ff */
[----:B------:R-:W-:Y:S02]  /*5740*/  @!P2 PRMT R16, R16, 0x5410, R22 ;  /* 0x000054101010a816 */ /* 0x000fe40000000016 */
[----:B------:R-:W-:Y:S02]  /*5750*/  @!P3 PRMT R52, R6, 0x7610, R52 ;  /* 0x000076100634b816 */ /* 0x000fe40000000034 */
[----:B------:R-:W-:Y:S01]  /*5760*/  @!P4 PRMT R50, R20, 0x7610, R50 ;  /* 0x000076101432c816 */ /* 0x000fe20000000032 */
[----:B------:R0:W-:Y:S01]  /*5770*/  STL [R1+0x88], R22 ;  /* 0x0000881601007387 */ /* 0x0001e20000100800 */
[----:B------:R-:W-:Y:S02]  /*5780*/  @!P2 PRMT R16, R22, 0x7632, R16 ;  /* 0x000076321610a816 */ /* 0x000fe40000000010 */
[----:B------:R-:W-:-:S02]  /*5790*/  @!P3 PRMT R52, R52, 0x7610, R6 ;  /* 0x000076103434b816 */ /* 0x000fc40000000006 */
[C---:B------:R-:W-:Y:S02]  /*57a0*/  LOP3.LUT P2, RZ, R9.reuse, 0x100000, RZ, 0xc0, !PT ;  /* 0x0010000009ff7812 */ /* 0x040fe4000784c0ff */
[----:B------:R-:W-:Y:S02]  /*57b0*/  PRMT R59, RZ, 0x5410, RZ ;  /* 0x00005410ff3b7816 */ /* 0x000fe400000000ff */
[----:B------:R-:W-:Y:S02]  /*57c0*/  LOP3.LUT P3, RZ, R9, 0x800000, RZ, 0xc0, !PT ;  /* 0x0080000009ff7812 */ /* 0x000fe4000786c0ff */
[----:B------:R-:W-:Y:S02]  /*57d0*/  @!P4 PRMT R50, R50, 0x7610, R20 ;  /* 0x000076103232c816 */ /* 0x000fe40000000014 */
[----:B------:R-:W-:Y:S02]  /*57e0*/  PRMT R57, RZ, 0x5410, RZ ;  /* 0x00005410ff397816 */ /* 0x000fe400000000ff */
[----:B0-----:R-:W-:-:S02]  /*57f0*/  PRMT R22, RZ, 0x5410, RZ ;  /* 0x00005410ff167816 */ /* 0x001fc400000000ff */
[----:B------:R-:W-:Y:S02]  /*5800*/  LOP3.LUT P4, RZ, R9, 0x200000, RZ, 0xc0, !PT ;  /* 0x0020000009ff7812 */ /* 0x000fe4000788c0ff */
[----:B------:R-:W-:Y:S02]  /*5810*/  @!P1 PRMT R59, R18, 0x7610, R59 ;  /* 0x00007610123b9816 */ /* 0x000fe4000000003b */
[----:B------:R-:W-:Y:S02]  /*5820*/  @!P6 PRMT R57, R8, 0x7610, R57 ;  /* 0x000076100839e816 */ /* 0x000fe40000000039 */
[----:B------:R-:W-:Y:S01]  /*5830*/  @!P5 PRMT R22, R68, 0x7610, R22 ;  /* 0x000076104416d816 */ /* 0x000fe20000000016 */
[----:B------:R0:W-:Y:S01]  /*5840*/  STL [R1+0x90], R18 ;  /* 0x0000901201007387 */ /* 0x0001e20000100800 */
[----:B------:R-:W-:Y:S02]  /*5850*/  @!P1 PRMT R59, R59, 0x7610, R18 ;  /* 0x000076103b3b9816 */ /* 0x000fe40000000012 */
[----:B------:R-:W-:Y:S01]  /*5860*/  @!P6 PRMT R57, R57, 0x7610, R8 ;  /* 0x000076103939e816 */ /* 0x000fe20000000008 */
[----:B------:R1:W-:Y:S01]  /*5870*/  STL [R1+0x84], R20 ;  /* 0x0000841401007387 */ /* 0x0003e20000100800 */
[----:B------:R-:W-:-:S02]  /*5880*/  LOP3.LUT P1, RZ, R9, 0x40000, RZ, 0xc0, !PT ;  /* 0x0004000009ff7812 */ /* 0x000fc4000782c0ff */
[----:B------:R-:W-:Y:S01]  /*5890*/  @!P5 PRMT R22, R22, 0x7610, R68 ;  /* 0x000076101616d816 */ /* 0x000fe20000000044 */
[----:B------:R2:W-:Y:S01]  /*58a0*/  STL [R1+0x34], R60 ;  /* 0x0000343c01007387 */ /* 0x0005e20000100800 */
[C---:B------:R-:W-:Y:S02]  /*58b0*/  LOP3.LUT P6, RZ, R9.reuse, 0x80000, RZ, 0xc0, !PT ;  /* 0x0008000009ff7812 */ /* 0x040fe400078cc0ff */
[----:B0-----:R-:W-:Y:S02]  /*58c0*/  PRMT R18, RZ, 0x5410, RZ ;  /* 0x00005410ff127816 */ /* 0x001fe400000000ff */
[----:B------:R-:W-:Y:S02]  /*58d0*/  LOP3.LUT P5, RZ, R9, 0x10000, RZ, 0xc0, !PT ;  /* 0x0001000009ff7812 */ /* 0x000fe400078ac0ff */
[----:B-1----:R-:W-:Y:S02]  /*58e0*/  PRMT R20, RZ, 0x5410, RZ ;  /* 0x00005410ff147816 */ /* 0x002fe400000000ff */
[----:B--2---:R-:W-:-:S02]  /*58f0*/  PRMT R60, RZ, 0x5410, RZ ;  /* 0x00005410ff3c7816 */ /* 0x004fc400000000ff */
[----:B----4-:R-:W-:Y:S02]  /*5900*/  @!P2 PRMT R18, R64, 0x7610, R18 ;  /* 0x000076104012a816 */ /* 0x010fe40000000012 */
[----:B------:R-:W-:Y:S02]  /*5910*/  @!P3 PRMT R20, R78, 0x7610, R20 ;  /* 0x000076104e14b816 */ /* 0x000fe40000000014 */
[----:B------:R-:W-:Y:S01]  /*5920*/  @!P4 PRMT R60, R60, 0x5410, R74 ;  /* 0x000054103c3cc816 */ /* 0x000fe2000000004a */
[----:B------:R0:W-:Y:S01]  /*5930*/  STL [R1+0x4c], R62 ;  /* 0x00004c3e01007387 */ /* 0x0001e20000100800 */
[----:B------:R-:W-:Y:S02]  /*5940*/  @!P2 PRMT R18, R18, 0x7610, R64 ;  /* 0x000076101212a816 */ /* 0x000fe40000000040 */
[----:B------:R-:W-:Y:S01]  /*5950*/  @!P3 PRMT R20, R20, 0x7610, R78 ;  /* 0x000076101414b816 */ /* 0x000fe2000000004e */
[----:B------:R1:W-:Y:S01]  /*5960*/  STL [R1+0xa0], R64 ;  /* 0x0000a04001007387 */ /* 0x0003e20000100800 */
[----:B------:R-:W-:-:S02]  /*5970*/  LOP3.LUT P2, RZ, R9, 0x4000, RZ, 0xc0, !PT ;  /* 0x0000400009ff7812 */ /* 0x000fc4000784c0ff */
[C---:B------:R-:W-:Y:S02]  /*5980*/  LOP3.LUT P3, RZ, R9.reuse, 0x20000, RZ, 0xc0, !PT ;  /* 0x0002000009ff7812 */ /* 0x040fe4000786c0ff */
[----:B------:R-:W-:Y:S02]  /*5990*/  @!P4 PRMT R60, R74, 0x7632, R60 ;  /* 0x000076324a3cc816 */ /* 0x000fe4000000003c */
[----:B0-----:R-:W-:Y:S02]  /*59a0*/  PRMT R62, RZ, 0x5410, RZ ;  /* 0x00005410ff3e7816 */ /* 0x001fe400000000ff */
[----:B------:R-:W-:Y:S02]  /*59b0*/  PRMT R61, RZ, 0x5410, RZ ;  /* 0x00005410ff3d7816 */ /* 0x000fe400000000ff */
[----:B-1----:R-:W-:Y:S02]  /*59c0*/  PRMT R64, RZ, 0x5410, RZ ;  /* 0x00005410ff407816 */ /* 0x002fe400000000ff */
[----:B------:R-:W-:-:S02]  /*59d0*/  LOP3.LUT P4, RZ, R9, 0x8000, RZ, 0xc0, !PT ;  /* 0x0000800009ff7812 */ /* 0x000fc4000788c0ff */
[----:B------:R-:W-:Y:S02]  /*59e0*/  @!P1 PRMT R62, R58, 0x7610, R62 ;  /* 0x000076103a3e9816 */ /* 0x000fe4000000003e */
[----:B------:R-:W-:Y:S02]  /*59f0*/  @!P6 PRMT R61, R66, 0x7610, R61 ;  /* 0x00007610423de816 */ /* 0x000fe4000000003d */
[----:B-----5:R-:W-:Y:S01]  /*5a00*/  @!P5 PRMT R64, R64, 0x5410, R54 ;  /* 0x000054104040d816 */ /* 0x020fe20000000036 */
[----:B------:R0:W-:Y:S01]  /*5a10*/  STL [R1+0xa8], R58 ;  /* 0x0000a83a01007387 */ /* 0x0001e20000100800 */
[----:B------:R-:W-:Y:S02]  /*5a20*/  P2R R55, PR, RZ, 0x1 ;  /* 0x00000001ff377803 */ /* 0x000fe40000000000 */
[----:B------:R-:W-:Y:S02]  /*5a30*/  @!P1 PRMT R62, R62, 0x7610, R58 ;  /* 0x000076103e3e9816 */ /* 0x000fe4000000003a */
[----:B------:R-:W-:-:S02]  /*5a40*/  LOP3.LUT P0, RZ, R9, 0x100, RZ, 0xc0, !PT ;  /* 0x0000010009ff7812 */ /* 0x000fc4000780c0ff */
[----:B------:R-:W-:Y:S02]  /*5a50*/  @!P6 PRMT R61, R61, 0x7610, R66 ;  /* 0x000076103d3de816 */ /* 0x000fe40000000042 */
[----:B------:R-:W-:Y:S02]  /*5a60*/  @!P5 PRMT R64, R54, 0x7632, R64 ;  /* 0x000076323640d816 */ /* 0x000fe40000000040 */
[----:B0-----:R-:W-:Y:S02]  /*5a70*/  PRMT R58, RZ, 0x5410, RZ ;  /* 0x00005410ff3a7816 */ /* 0x001fe400000000ff */
[C---:B------:R-:W-:Y:S02]  /*5a80*/  LOP3.LUT P6, RZ, R9.reuse, 0x2000, RZ, 0xc0, !PT ;  /* 0x0000200009ff7812 */ /* 0x040fe400078cc0ff */
[----:B------:R-:W-:Y:S02]  /*5a90*/  PRMT R63, RZ, 0x5410, RZ ;  /* 0x00005410ff3f7816 */ /* 0x000fe400000000ff */
[----:B------:R-:W-:-:S02]  /*5aa0*/  LOP3.LUT P5, RZ, R9, 0x400, RZ, 0xc0, !PT ;  /* 0x0000040009ff7812 */ /* 0x000fc400078ac0ff */
[----:B------:R-:W-:Y:S02]  /*5ab0*/  PRMT R65, RZ, 0x5410, RZ ;  /* 0x00005410ff417816 */ /* 0x000fe400000000ff */
[----:B------:R-:W-:Y:S02]  /*5ac0*/  @!P2 PRMT R58, R84, 0x7610, R58 ;  /* 0x00007610543aa816 */ /* 0x000fe4000000003a */
[----:B------:R-:W-:Y:S02]  /*5ad0*/  @!P3 PRMT R63, R48, 0x7610, R63 ;  /* 0x00007610303fb816 */ /* 0x000fe4000000003f */
[----:B------:R-:W-:Y:S01]  /*5ae0*/  @!P4 PRMT R65, R46, 0x7610, R65 ;  /* 0x000076102e41c816 */ /* 0x000fe20000000041 */
[----:B------:R0:W-:Y:S01]  /*5af0*/  STL [R1+0xac], R48 ;  /* 0x0000ac3001007387 */ /* 0x0001e20000100800 */
[----:B------:R-:W-:Y:S02]  /*5b00*/  @!P2 PRMT R58, R58, 0x7610, R84 ;  /* 0x000076103a3aa816 */ /* 0x000fe40000000054 */
[----:B------:R-:W-:-:S02]  /*5b10*/  PRMT R69, RZ, 0x5410, RZ ;  /* 0x00005410ff457816 */ /* 0x000fc400000000ff */
[----:B------:R-:W-:Y:S02]  /*5b20*/  @!P3 PRMT R63, R63, 0x7610, R48 ;  /* 0x000076103f3fb816 */ /* 0x000fe40000000030 */
[----:B------:R-:W-:Y:S02]  /*5b30*/  LOP3.LUT P2, RZ, R9, 0x80, RZ, 0xc0, !PT ;  /* 0x0000008009ff7812 */ /* 0x000fe4000784c0ff */
[----:B------:R-:W-:Y:S02]  /*5b40*/  @!P4 PRMT R65, R65, 0x7610, R46 ;  /* 0x000076104141c816 */ /* 0x000fe4000000002e */
[----:B0-----:R-:W-:Y:S02]  /*5b50*/  PRMT R48, RZ, 0x5410, RZ ;  /* 0x00005410ff307816 */ /* 0x001fe400000000ff */
[----:B------:R-:W-:Y:S02]  /*5b60*/  PRMT R67, RZ, 0x5410, RZ ;  /* 0x00005410ff437816 */ /* 0x000fe400000000ff */
[----:B------:R-:W-:-:S02]  /*5b70*/  LOP3.LUT P1, RZ, R9, 0x1000, RZ, 0xc0, !PT ;  /* 0x0000100009ff7812 */ /* 0x000fc4000782c0ff */
[----:B------:R-:W-:Y:S02]  /*5b80*/  LOP3.LUT P4, RZ, R9, 0x200, RZ, 0xc0, !PT ;  /* 0x0000020009ff7812 */ /* 0x000fe4000788c0ff */
[----:B------:R-:W-:Y:S02]  /*5b90*/  @!P0 PRMT R69, R120, 0x7610, R69 ;  /* 0x0000761078458816 */ /* 0x000fe40000000045 */
[----:B------:R-:W-:Y:S02]  /*5ba0*/  @!P6 PRMT R48, R86, 0x7610, R48 ;  /* 0x000076105630e816 */ /* 0x000fe40000000030 */
[----:B------:R-:W-:Y:S02]  /*5bb0*/  @!P5 PRMT R67, R122, 0x7610, R67 ;  /* 0x000076107a43d816 */ /* 0x000fe40000000043 */
[----:B------:R-:W-:Y:S02]  /*5bc0*/  @!P0 PRMT R69, R69, 0x7610, R120 ;  /* 0x0000761045458816 */ /* 0x000fe40000000078 */
[----:B------:R-:W-:Y:S01]  /*5bd0*/  ISETP.NE.AND P0, PT, R55, RZ, PT ;  /* 0x000000ff3700720c */ /* 0x000fe20003f05270 */
[----:B------:R0:W-:Y:S01]  /*5be0*/  STL [R1+0x98], R68 ;  /* 0x0000984401007387 */ /* 0x0001e20000100800 */
[----:B------:R-:W-:-:S02]  /*5bf0*/  @!P6 PRMT R48, R48, 0x7610, R86 ;  /* 0x000076103030e816 */ /* 0x000fc40000000056 */
[----:B------:R-:W-:Y:S01]  /*5c00*/  @!P5 PRMT R67, R67, 0x7610, R122 ;  /* 0x000076104343d816 */ /* 0x000fe2000000007a */
[----:B------:R1:W-:Y:S01]  /*5c10*/  STL [R1+0xb0], R54 ;  /* 0x0000b03601007387 */ /* 0x0003e20000100800 */
[----:B------:R-:W-:Y:S02]  /*5c20*/  PRMT R55, RZ, 0x5410, RZ ;  /* 0x00005410ff377816 */ /* 0x000fe400000000ff */
[C---:B------:R-:W-:Y:S02]  /*5c30*/  LOP3.LUT P6, RZ, R9.reuse, 0x40, RZ, 0xc0, !PT ;  /* 0x0000004009ff7812 */ /* 0x040fe400078cc0ff */
[C---:B------:R-:W-:Y:S02]  /*5c40*/  LOP3.LUT P5, RZ, R9.reuse, 0x8, RZ, 0xc0, !PT ;  /* 0x0000000809ff7812 */ /* 0x040fe400078ac0ff */
[----:B0-----:R-:W-:Y:S02]  /*5c50*/  PRMT R68, RZ, 0x5410, RZ ;  /* 0x00005410ff447816 */ /* 0x001fe400000000ff */
[----:B------:R-:W-:-:S02]  /*5c60*/  LOP3.LUT P3, RZ, R9, 0x800, RZ, 0xc0, !PT ;  /* 0x0000080009ff7812 */ /* 0x000fc4000786c0ff */
[----:B-1----:R-:W-:Y:S02]  /*5c70*/  PRMT R54, RZ, 0x5410, RZ ;  /* 0x00005410ff367816 */ /* 0x002fe400000000ff */
[----:B------:R-:W-:Y:S02]  /*5c80*/  @!P2 PRMT R55, R11, 0x7610, R55 ;  /* 0x000076100b37a816 */ /* 0x000fe40000000037 */
[----:B------:R-:W-:Y:S02]  /*5c90*/  @!P1 PRMT R54, R88, 0x7610, R54 ;  /* 0x0000761058369816 */ /* 0x000fe40000000036 */
[----:B------:R-:W-:Y:S01]  /*5ca0*/  @!P4 PRMT R68, R124, 0x7610, R68 ;  /* 0x000076107c44c816 */ /* 0x000fe20000000044 */
[----:B------:R0:W-:Y:S01]  /*5cb0*/  STL [R1+0x48], R70 ;  /* 0x0000484601007387 */ /* 0x0001e20000100800 */
[----:B------:R-:W-:Y:S02]  /*5cc0*/  @!P2 PRMT R55, R55, 0x7610, R11 ;  /* 0x000076103737a816 */ /* 0x000fe4000000000b */
[----:B------:R-:W-:Y:S01]  /*5cd0*/  ISETP.NE.AND P2, PT, R53, RZ, PT ;  /* 0x000000ff3500720c */ /* 0x000fe20003f45270 */
[----:B------:R1:W-:Y:S01]  /*5ce0*/  STL [R1+0xa4], R66 ;  /* 0x0000a44201007387 */ /* 0x0003e20000100800 */
[----:B------:R-:W-:-:S02]  /*5cf0*/  @!P1 PRMT R54, R54, 0x7610, R88 ;  /* 0x0000761036369816 */ /* 0x000fc40000000058 */
[----:B------:R-:W-:Y:S02]  /*5d00*/  @!P4 PRMT R68, R68, 0x7610, R124 ;  /* 0x000076104444c816 */ /* 0x000fe4000000007c */
[----:B------:R-:W-:Y:S02]  /*5d10*/  PRMT R53, RZ, 0x5410, RZ ;  /* 0x00005410ff357816 */ /* 0x000fe400000000ff */
[----:B0-----:R-:W-:Y:S02]  /*5d20*/  PRMT R70, RZ, 0x5410, RZ ;  /* 0x00005410ff467816 */ /* 0x001fe400000000ff */
[C---:B------:R-:W-:Y:S02]  /*5d30*/  LOP3.LUT P1, RZ, R9.reuse, 0x20, RZ, 0xc0, !PT ;  /* 0x0000002009ff7812 */ /* 0x040fe4000782c0ff */
[----:B------:R-:W-:Y:S02]  /*5d40*/  LOP3.LUT P4, RZ, R9, 0x4, RZ, 0xc0, !PT ;  /* 0x0000000409ff7812 */ /* 0x000fe4000788c0ff */
[----:B-1----:R-:W-:-:S02]  /*5d50*/  PRMT R66, RZ, 0x5410, RZ ;  /* 0x00005410ff427816 */ /* 0x002fc400000000ff */
[----:B------:R-:W-:Y:S02]  /*5d60*/  @!P6 PRMT R53, R53, 0x5410, R118 ;  /* 0x000054103535e816 */ /* 0x000fe40000000076 */
[----:B------:R-:W-:Y:S02]  /*5d70*/  @!P5 PRMT R70, R7, 0x7610, R70 ;  /* 0x000076100746d816 */ /* 0x000fe40000000046 */
[----:B------:R-:W-:Y:S02]  /*5d80*/  @!P3 PRMT R66, R66, 0x5410, R90 ;  /* 0x000054104242b816 */ /* 0x000fe4000000005a */
[----:B------:R-:W-:Y:S02]  /*5d90*/  @!P6 PRMT R53, R118, 0x7632, R53 ;  /* 0x000076327635e816 */ /* 0x000fe40000000035 */
[----:B------:R-:W-:Y:S02]  /*5da0*/  @!P5 PRMT R70, R70, 0x7610, R7 ;  /* 0x000076104646d816 */ /* 0x000fe40000000007 */
[----:B------:R-:W-:-:S02]  /*5db0*/  ISETP.NE.AND P6, PT, R51, RZ, PT ;  /* 0x000000ff3300720c */ /* 0x000fc40003fc5270 */
[----:B------:R-:W-:Y:S02]  /*5dc0*/  ISETP.NE.AND P5, PT, R43, RZ, PT ;  /* 0x000000ff2b00720c */ /* 0x000fe40003fa5270 */
[----:B------:R-:W-:Y:S02]  /*5dd0*/  @!P3 PRMT R66, R90, 0x7632, R66 ;  /* 0x000076325a42b816 */ /* 0x000fe40000000042 */
[----:B------:R-:W-:Y:S02]  /*5de0*/  PRMT R51, RZ, 0x5410, RZ ;  /* 0x00005410ff337816 */ /* 0x000fe400000000ff */
[----:B------:R-:W-:Y:S02]  /*5df0*/  PRMT R43, RZ, 0x5410, RZ ;  /* 0x00005410ff2b7816 */ /* 0x000fe400000000ff */
[----:B------:R-:W-:Y:S02]  /*5e00*/  LOP3.LUT P3, RZ, R9, 0x10, RZ, 0xc0, !PT ;  /* 0x0000001009ff7812 */ /* 0x000fe4000786c0ff */
[----:B------:R-:W-:-:S02]  /*5e10*/  @!P1 PRMT R51, R13, 0x7610, R51 ;  /* 0x000076100d339816 */ /* 0x000fc40000000033 */
[----:B------:R-:W-:Y:S02]  /*5e20*/  @!P4 PRMT R43, R108, 0x7610, R43 ;  /* 0x000076106c2bc816 */ /* 0x000fe4000000002b */
[----:B------:R-:W-:Y:S02]  /*5e30*/  @!P1 PRMT R51, R51, 0x7610, R13 ;  /* 0x0000761033339816 */ /* 0x000fe4000000000d */
[----:B------:R-:W-:Y:S02]  /*5e40*/  @!P4 PRMT R43, R43, 0x7610, R108 ;  /* 0x000076102b2bc816 */ /* 0x000fe4000000006c */
[----:B------:R-:W-:Y:S02]  /*5e50*/  ISETP.NE.AND P1, PT, R49, RZ, PT ;  /* 0x000000ff3100720c */ /* 0x000fe40003f25270 */
[----:B------:R-:W-:Y:S02]  /*5e60*/  ISETP.NE.AND P4, PT, R39, RZ, PT ;  /* 0x000000ff2700720c */ /* 0x000fe40003f85270 */
[----:B------:R-:W-:Y:S01]  /*5e70*/  PRMT R49, RZ, 0x5410, RZ ;  /* 0x00005410ff317816 */ /* 0x000fe200000000ff */
[----:B------:R0:W-:Y:S03]  /*5e80*/  STL [R1+0xdc], R13 ;  /* 0x0000dc0d01007387 */ /* 0x0001e60000100800 */
[----:B------:R-:W-:-:S04]  /*5e90*/  @!P3 PRMT R49, R114, 0x7610, R49 ;  /* 0x000076107231b816 */ /* 0x000fc80000000031 */
[----:B------:R-:W-:Y:S02]  /*5ea0*/  @!P3 PRMT R49, R49, 0x7610, R114 ;  /* 0x000076103131b816 */ /* 0x000fe40000000072 */
[----:B------:R-:W-:Y:S02]  /*5eb0*/  ISETP.NE.AND P3, PT, R47, RZ, PT ;  /* 0x000000ff2f00720c */ /* 0x000fe40003f65270 */
[----:B0-----:R-:W-:-:S04]  /*5ec0*/  PRMT R13, RZ, 0x5410, RZ ;  /* 0x00005410ff0d7816 */ /* 0x001fc800000000ff */
[----:B---3--:R-:W-:-:S04]  /*5ed0*/  @!P4 PRMT R13, R13, 0x5410, R15 ;  /* 0x000054100d0dc816 */ /* 0x008fc8000000000f */
[----:B------:R-:W-:Y:S02]  /*5ee0*/  @!P4 PRMT R13, R15, 0x7632, R13 ;  /* 0x000076320f0dc816 */ /* 0x000fe4000000000d */
[----:B------:R-:W-:Y:S02]  /*5ef0*/  ISETP.NE.AND P4, PT, R35, RZ, PT ;  /* 0x000000ff2300720c */ /* 0x000fe40003f85270 */
[----:B------:R-:W-:-:S04]  /*5f00*/  PRMT R35, RZ, 0x5410, RZ ;  /* 0x00005410ff237816 */ /* 0x000fc800000000ff */
[----:B------:R-:W-:Y:S01]  /*5f10*/  @!P3 PRMT R35, R17, 0x7610, R35 ;  /* 0x000076101123b816 */ /* 0x000fe20000000023 */
[----:B------:R0:W-:Y:S03]  /*5f20*/  STL [R1+0x64], R2 ;  /* 0x0000640201007387 */ /* 0x0001e60000100800 */
[----:B------:R-:W-:Y:S02]  /*5f30*/  @!P3 PRMT R35, R35, 0x7610, R17 ;  /* 0x000076102323b816 */ /* 0x000fe40000000011 */
[----:B------:R-:W-:Y:S01]  /*5f40*/  ISETP.NE.AND P3, PT, R27, RZ, PT ;  /* 0x000000ff1b00720c */ /* 0x000fe20003f65270 */
[----:B------:R1:W-:Y:S01]  /*5f50*/  STL [R1+0x70], R0 ;  /* 0x0000700001007387 */ /* 0x0003e20000100800 */
[----:B0-----:R-:W-:Y:S02]  /*5f60*/  IMAD.MOV.U32 R2, RZ, RZ, RZ ;  /* 0x000000ffff027224 */ /* 0x001fe400078e00ff */
[----:B-1----:R-:W-:-:S04]  /*5f70*/  HFMA2 R0, -RZ, RZ, 0, 0 ;  /* 0x00000000ff007431 */ /* 0x002fc800000001ff */
[----:B------:R-:W2:Y:S05]  /*5f80*/  @!P4 LDG.E R2, desc[UR18][R104.64] ;  /* 0x000000126802c981 */ /* 0x000eaa000c1e1900 */
[----:B------:R-:W3:Y:S04]  /*5f90*/  @!P3 LDG.E R0, desc[UR18][R106.64] ;  /* 0x000000126a00b981 */ /* 0x000ee8000c1e1900 */
[----:B------:R0:W-:Y:S02]  /*5fa0*/  STL [R1+0x80], R4 ;  /* 0x0000800401007387 */ /* 0x0001e40000100800 */
[----:B0-----:R-:W-:-:S06]  /*5fb0*/  MOV R4, RZ ;  /* 0x000000ff00047202 */ /* 0x001fcc0000000f00 */
[----:B------:R-:W4:Y:S04]  /*5fc0*/  @!P5 LDG.E R4, desc[UR18][R100.64] ;  /* 0x000000126404d981 */ /* 0x000f28000c1e1900 */
[----:B------:R0:W-:Y:S02]  /*5fd0*/  STL [R1+0x50], R10 ;  /* 0x0000500a01007387 */ /* 0x0001e40000100800 */
[----:B0-----:R-:W-:-:S06]  /*5fe0*/  IMAD.MOV.U32 R10, RZ, RZ, RZ ;  /* 0x000000ffff0a7224 */ /* 0x001fcc00078e00ff */
[----:B------:R-:W5:Y:S01]  /*5ff0*/  @!P6 LDG.E R10, desc[UR18][R98.64] ;  /* 0x00000012620ae981 */ /* 0x000f62000c1e1900 */
[----:B------:R-:W-:-:S03]  /*6000*/  PRMT R27, RZ, 0x5410, RZ ;  /* 0x00005410ff1b7816 */ /* 0x000fc600000000ff */
[----:B------:R0:W-:Y:S01]  /*6010*/  STL [R1+0x8c], R8 ;  /* 0x00008c0801007387 */ /* 0x0001e20000100800 */
[----:B------:R-:W-:-:S04]  /*6020*/  @!P1 PRMT R27, R102, 0x7610, R27 ;  /* 0x00007610661b9816 */ /* 0x000fc8000000001b */
[----:B------:R-:W-:Y:S02]  /*6030*/  @!P1 PRMT R27, R27, 0x7610, R102 ;  /* 0x000076101b1b9816 */ /* 0x000fe40000000066 */
[----:B0-----:R-:W-:-:S04]  /*6040*/  IADD3 R8, PT, PT, R3, 0x1f8, RZ ;  /* 0x000001f803087810 */ /* 0x001fc80007ffe0ff */
[----:B------:R-:W-:Y:S02]  /*6050*/  ISETP.GE.U32.AND P1, PT, R8, UR16, PT ;  /* 0x0000001008007c0c */ /* 0x000fe4000bf26070 */
[----:B------:R-:W-:-:S04]  /*6060*/  SHF.R.S32.HI R9, RZ, 0x1f, R8 ;  /* 0x0000001fff097819 */ /* 0x000fc80000011408 */
[----:B------:R-:W-:Y:S01]  /*6070*/  ISETP.GE.AND.EX P1, PT, R9, UR5, PT, P1 ;  /* 0x0000000509007c0c */ /* 0x000fe2000bf26310 */
[----:B------:R-:W-:Y:S04]  /*6080*/  STL [R1+0x7c], R6 ;  /* 0x00007c0601007387 */ /* 0x000fe80000100800 */
[----:B------:R0:W-:Y:S08]  /*6090*/  STL [R1+0xe4], R7 ;  /* 0x0000e40701007387 */ /* 0x0001f00000100800 */
[----:B0-----:R-:W0:Y:S01]  /*60a0*/  @!P1 LDC.64 R6, c[0x0][0x3e0] ;  /* 0x0000f800ff069b82 */ /* 0x001e220000000a00 */
[----:B------:R-:W-:Y:S01]  /*60b0*/  STL [R1+0xd4], R11 ;  /* 0x0000d40b01007387 */ /* 0x000fe20000100800 */
[----:B------:R-:W-:-:S03]  /*60c0*/  @!P1 MOV R47, R95 ;  /* 0x0000005f002f9202 */ /* 0x000fc60000000f00 */
[----:B------:R1:W-:Y:S02]  /*60d0*/  STL [R1+0xb4], R46 ;  /* 0x0000b42e01007387 */ /* 0x0003e40000100800 */
[----:B-1----:R-:W-:Y:S02]  /*60e0*/  @!P1 IMAD.MOV.U32 R46, RZ, RZ, R92 ;  /* 0x000000ffff2e9224 */ /* 0x002fe400078e005c */
[----:B0-----:R-:W-:-:S04]  /*60f0*/  @!P1 IMAD R11, R9, R6, RZ ;  /* 0x00000006090b9224 */ /* 0x001fc800078e02ff */
[C---:B------:R-:W-:Y:S02]  /*6100*/  @!P1 IMAD R11, R8.reuse, R7, R11 ;  /* 0x00000007080b9224 */ /* 0x040fe400078e020b */
[----:B------:R-:W-:Y:S02]  /*6110*/  @!P1 IMAD.WIDE.U32 R8, R8, R6, R46 ;  /* 0x0000000608089225 */ /* 0x000fe400078e002e */
[----:B------:R-:W0:Y:S01]  /*6120*/  @!P1 LDC.64 R6, c[0x0][0x390] ;  /* 0x0000e400ff069b82 */ /* 0x000e220000000a00 */
[----:B------:R1:W-:Y:S04]  /*6130*/  STL [R1+0xec], R15 ;  /* 0x0000ec0f01007387 */ /* 0x0003e80000100800 */
[----:B------:R1:W-:Y:S02]  /*6140*/  STL [R1+0x68], R72 ;  /* 0x0000684801007387 */ /* 0x0003e40000100800 */
[----:B-1----:R-:W-:-:S02]  /*6150*/  PRMT R15, RZ, 0x5410, RZ ;  /* 0x00005410ff0f7816 */ /* 0x002fc400000000ff */
[----:B------:R1:W-:Y:S01]  /*6160*/  STL [R1+0xf0], R17 ;  /* 0x0000f01101007387 */ /* 0x0003e20000100800 */
[----:B------:R-:W-:Y:S02]  /*6170*/  PRMT R72, RZ, 0x5410, RZ ;  /* 0x00005410ff487816 */ /* 0x000fe400000000ff */
[----:B------:R-:W-:Y:S01]  /*6180*/  @!P2 PRMT R15, R96, 0x7610, R15 ;  /* 0x00007610600fa816 */ /* 0x000fe2000000000f */
[----:B------:R-:W-:Y:S01]  /*6190*/  @!P1 IMAD.IADD R11, R9, 0x1, R11 ;  /* 0x00000001090b9824 */ /* 0x000fe200078e020b */
[----:B-1----:R-:W-:Y:S01]  /*61a0*/  PRMT R17, RZ, 0x5410, RZ ;  /* 0x00005410ff117816 */ /* 0x002fe200000000ff */
[----:B------:R-:W-:Y:S01]  /*61b0*/  HADD2.F32 R9, -RZ, R75.H0_H0 ;  /* 0x2000004bff097230 */ /* 0x000fe20000004100 */
[----:B------:R-:W-:Y:S02]  /*61c0*/  @!P2 PRMT R15, R15, 0x7610, R96 ;  /* 0x000076100f0fa816 */ /* 0x000fe40000000060 */
[----:B0-----:R-:W-:Y:S02]  /*61d0*/  @!P1 LEA R6, P2, R8, R6, 0x1 ;  /* 0x0000000608069211 */ /* 0x001fe400078408ff */
[----:B------:R-:W-:-:S02]  /*61e0*/  FMUL.FTZ R39, R9, R9 ;  /* 0x0000000909277220 */ /* 0x000fc40000410000 */
[----:B------:R-:W-:Y:S01]  /*61f0*/  @!P1 LEA.HI.X R7, R8, R7, R11, 0x1, P2 ;  /* 0x0000000708079211 */ /* 0x000fe200010f0c0b */
[----:B------:R-:W-:Y:S01]  /*6200*/  HADD2.F32 R11, -RZ, R77.H0_H0 ;  /* 0x2000004dff0b7230 */ /* 0x000fe20000004100 */
[----:B------:R-:W-:Y:S02]  /*6210*/  PRMT R73, RZ, 0x5410, RZ ;  /* 0x00005410ff497816 */ /* 0x000fe400000000ff */
[----:B------:R-:W-:Y:S02]  /*6220*/  PRMT R71, RZ, 0x5410, RZ ;  /* 0x00005410ff477816 */ /* 0x000fe400000000ff */
[----:B--2---:R-:W-:Y:S01]  /*6230*/  @!P4 PRMT R72, R2, 0x7610, R72 ;  /* 0x000076100248c816 */ /* 0x004fe20000000048 */
[----:B------:R0:W-:Y:S03]  /*6240*/  STL [R1+0x100], R2 ;  /* 0x0001000201007387 */ /* 0x0001e60000100800 */
[----:B------:R-:W-:-:S02]  /*6250*/  @!P4 PRMT R72, R72, 0x7610, R2 ;  /* 0x000076104848c816 */ /* 0x000fc40000000002 */
[----:B---3--:R-:W-:Y:S01]  /*6260*/  @!P3 PRMT R17, R0, 0x7610, R17 ;  /* 0x000076100011b816 */ /* 0x008fe20000000011 */
[----:B0-----:R-:W-:Y:S01]  /*6270*/  HADD2.F32 R2, -RZ, R75.H1_H1 ;  /* 0x3000004bff027230 */ /* 0x001fe20000004100 */
[----:B------:R0:W-:Y:S02]  /*6280*/  STL [R1+0xfc], R0 ;  /* 0x0000fc0001007387 */ /* 0x0001e40000100800 */
[----:B------:R-:W-:Y:S02]  /*6290*/  @!P3 PRMT R17, R17, 0x7610, R0 ;  /* 0x000076101111b816 */ /* 0x000fe40000000000 */
[C---:B------:R-:W-:Y:S01]  /*62a0*/  FADD.FTZ R9, R2.reuse, R9 ;  /* 0x0000000902097221 */ /* 0x040fe20000010000 */
[----:B------:R-:W-:Y:S01]  /*62b0*/  FFMA.FTZ R39, R2, R2, R39 ;  /* 0x0000000202277223 */ /* 0x000fe20000010027 */
[----:B0-----:R-:W-:Y:S02]  /*62c0*/  HADD2.F32 R0, -RZ, R77.H1_H1 ;  /* 0x3000004dff007230 */ /* 0x001fe40000004100 */
[----:B------:R-:W-:-:S03]  /*62d0*/  FADD.FTZ R9, RZ, R9 ;  /* 0x00000009ff097221 */ /* 0x000fc60000010000 */
[----:B------:R-:W-:Y:S01]  /*62e0*/  FADD.FTZ R2, R0, R11 ;  /* 0x0000000b00027221 */ /* 0x000fe20000010000 */
[----:B------:R-:W-:Y:S01]  /*62f0*/  FMUL.FTZ R11, R11, R11 ;  /* 0x0000000b0b0b7220 */ /* 0x000fe20000410000 */
[----:B----4-:R-:W-:Y:S02]  /*6300*/  @!P5 PRMT R73, R4, 0x7610, R73 ;  /* 0x000076100449d816 */ /* 0x010fe40000000049 */
[----:B------:R-:W-:Y:S01]  /*6310*/  FADD.FTZ R2, R9, R2 ;  /* 0x0000000209027221 */ /* 0x000fe20000010000 */
[----:B------:R-:W-:Y:S01]  /*6320*/  FFMA.FTZ R11, R0, R0, R11 ;  /* 0x00000000000b7223 */ /* 0x000fe2000001000b */
[--C-:B------:R-:W-:Y:S02]  /*6330*/  HADD2.F32 R9, -RZ, R79.reuse.H0_H0 ;  /* 0x2000004fff097230 */ /* 0x100fe40000004100 */
[----:B------:R-:W-:Y:S01]  /*6340*/  HADD2.F32 R0, -RZ, R79.H1_H1 ;  /* 0x3000004fff007230 */ /* 0x000fe20000004100 */
[----:B------:R-:W-:Y:S01]  /*6350*/  @!P5 PRMT R73, R73, 0x7610, R4 ;  /* 0x000076104949d816 */ /* 0x000fe20000000004 */
[----:B------:R0:W-:Y:S02]  /*6360*/  STL [R1+0x104], R4 ;  /* 0x0001040401007387 */ /* 0x0001e40000100800 */
[----:B0-----:R-:W-:Y:S01]  /*6370*/  FADD.FTZ R4, RZ, R39 ;  /* 0x00000027ff047221 */ /* 0x001fe20000010000 */
[----:B------:R-:W-:Y:S01]  /*6380*/  FMUL.FTZ R39, R9, R9 ;  /* 0x0000000909277220 */ /* 0x000fe20000410000 */
[----:B------:R-:W-:-:S04]  /*6390*/  FADD.FTZ R9, R0, R9 ;  /* 0x0000000900097221 */ /* 0x000fc80000010000 */
[----:B------:R-:W-:Y:S01]  /*63a0*/  FADD.FTZ R9, R2, R9 ;  /* 0x0000000902097221 */ /* 0x000fe20000010000 */
[--C-:B------:R-:W-:Y:S02]  /*63b0*/  HADD2.F32 R2, -RZ, R81.reuse.H0_H0 ;  /* 0x20000051ff027230 */ /* 0x100fe40000004100 */
[----:B------:R-:W-:Y:S01]  /*63c0*/  FFMA.FTZ R0, R0, R0, R39 ;  /* 0x0000000000007223 */ /* 0x000fe20000010027 */
[----:B------:R-:W-:Y:S02]  /*63d0*/  HADD2.F32 R39, -RZ, R81.H1_H1 ;  /* 0x30000051ff277230 */ /* 0x000fe40000004100 */
[----:B------:R-:W-:Y:S01]  /*63e0*/  FADD.FTZ R11, R4, R11 ;  /* 0x0000000b040b7221 */ /* 0x000fe20000010000 */
[----:B------:R-:W-:Y:S02]  /*63f0*/  FMUL.FTZ R4, R2, R2 ;  /* 0x0000000202047220 */ /* 0x000fe40000410000 */
[C---:B------:R-:W-:Y:S02]  /*6400*/  FADD.FTZ R2, R39.reuse, R2 ;  /* 0x0000000227027221 */ /* 0x040fe40000010000 */
[----:B------:R-:W-:Y:S01]  /*6410*/  FFMA.FTZ R39, R39, R39, R4 ;  /* 0x0000002727277223 */ /* 0x000fe20000010004 */
[----:B------:R-:W-:-:S02]  /*6420*/  HADD2.F32 R4, -RZ, R45.H0_H0 ;  /* 0x2000002dff047230 */ /* 0x000fc40000004100 */
[----:B------:R-:W-:Y:S01]  /*6430*/  FADD.FTZ R2, R9, R2 ;  /* 0x0000000209027221 */ /* 0x000fe20000010000 */
[----:B------:R-:W-:Y:S02]  /*6440*/  HADD2.F32 R9, -RZ, R41.H0_H0 ;  /* 0x20000029ff097230 */ /* 0x000fe40000004100 */
[----:B------:R-:W-:Y:S01]  /*6450*/  FADD.FTZ R0, R11, R0 ;  /* 0x000000000b007221 */ /* 0x000fe20000010000 */
[----:B------:R-:W-:Y:S02]  /*6460*/  FMUL.FTZ R8, R4, R4 ;  /* 0x0000000404087220 */ /* 0x000fe40000410000 */
[C---:B------:R-:W-:Y:S01]  /*6470*/  FADD.FTZ R11, R9.reuse, R4 ;  /* 0x00000004090b7221 */ /* 0x040fe20000010000 */
[----:B------:R-:W-:Y:S01]  /*6480*/  FADD.FTZ R0, R0, R39 ;  /* 0x0000002700007221 */ /* 0x000fe20000010000 */
[----:B------:R-:W-:Y:S01]  /*6490*/  FFMA.FTZ R9, R9, R9, R8 ;  /* 0x0000000909097223 */ /* 0x000fe20000010008 */
[--C-:B------:R-:W-:Y:S02]  /*64a0*/  HADD2.F32 R4, -RZ, R33.reuse.H1_H1 ;  /* 0x30000021ff047230 */ /* 0x100fe40000004100 */
[----:B------:R-:W-:-:S02]  /*64b0*/  HADD2.F32 R33, -RZ, R33.H0_H0 ;  /* 0x20000021ff217230 */ /* 0x000fc40000004100 */
[----:B------:R-:W-:Y:S01]  /*64c0*/  FADD.FTZ R9, R0, R9 ;  /* 0x0000000900097221 */ /* 0x000fe20000010000 */
[----:B------:R-:W-:Y:S01]  /*64d0*/  FMUL.FTZ R0, R4, R4 ;  /* 0x0000000404007220 */ /* 0x000fe20000410000 */
[----:B------:R-:W-:Y:S01]  /*64e0*/  FADD.FTZ R2, R2, R11 ;  /* 0x0000000b02027221 */ /* 0x000fe20000010000 */
[C---:B------:R-:W-:Y:S01]  /*64f0*/  FADD.FTZ R11, R33.reuse, R4 ;  /* 0x00000004210b7221 */ /* 0x040fe20000010000 */
[--C-:B------:R-:W-:Y:S02]  /*6500*/  HADD2.F32 R4, -RZ, R12.reuse.H1_H1 ;  /* 0x3000000cff047230 */ /* 0x100fe40000004100 */
[----:B------:R-:W-:Y:S01]  /*6510*/  FFMA.FTZ R0, R33, R33, R0 ;  /* 0x0000002121007223 */ /* 0x000fe20000010000 */
[----:B------:R-:W-:Y:S02]  /*6520*/  HADD2.F32 R33, -RZ, R12.H0_H0 ;  /* 0x2000000cff217230 */ /* 0x000fe40000004100 */
[----:B------:R-:W-:Y:S01]  /*6530*/  FADD.FTZ R2, R2, R11 ;  /* 0x0000000b02027221 */ /* 0x000fe20000010000 */
[----:B------:R-:W-:Y:S01]  /*6540*/  FADD.FTZ R0, R9, R0 ;  /* 0x0000000009007221 */ /* 0x000fe20000010000 */
[----:B------:R-:W-:Y:S01]  /*6550*/  FMUL.FTZ R8, R4, R4 ;  /* 0x0000000404087220 */ /* 0x000fe20000410000 */
[----:B------:R-:W-:Y:S01]  /*6560*/  FADD.FTZ R9, R33, R4 ;  /* 0x0000000421097221 */ /* 0x000fe20000010000 */
[----:B------:R-:W-:-:S02]  /*6570*/  HADD2.F32 R4, -RZ, R14.H1_H1 ;  /* 0x3000000eff047230 */ /* 0x000fc40000004100 */
[----:B------:R-:W-:Y:S02]  /*6580*/  HADD2.F32 R11, -RZ, R14.H0_H0 ;  /* 0x2000000eff0b7230 */ /* 0x000fe40000004100 */
[----:B------:R-:W-:Y:S01]  /*6590*/  FFMA.FTZ R33, R33, R33, R8 ;  /* 0x0000002121217223 */ /* 0x000fe20000010008 */
[----:B------:R-:W-:Y:S01]  /*65a0*/  FADD.FTZ R2, R2, R9 ;  /* 0x0000000902027221 */ /* 0x000fe20000010000 */
[----:B------:R-:W-:Y:S01]  /*65b0*/  FMUL.FTZ R8, R4, R4 ;  /* 0x0000000404087220 */ /* 0x000fe20000410000 */
[C---:B------:R-:W-:Y:S01]  /*65c0*/  FADD.FTZ R9, R11.reuse, R4 ;  /* 0x000000040b097221 */ /* 0x040fe20000010000 */
[--C-:B------:R-:W-:Y:S02]  /*65d0*/  HADD2.F32 R4, -RZ, R19.reuse.H0_H0 ;  /* 0x20000013ff047230 */ /* 0x100fe40000004100 */
[----:B------:R-:W-:Y:S02]  /*65e0*/  HADD2.F32 R19, -RZ, R19.H1_H1 ;  /* 0x30000013ff137230 */ /* 0x000fe40000004100 */
[----:B------:R-:W-:Y:S01]  /*65f0*/  FFMA.FTZ R11, R11, R11, R8 ;  /* 0x0000000b0b0b7223 */ /* 0x000fe20000010008 */
[----:B------:R-:W-:Y:S01]  /*6600*/  FADD.FTZ R9, R2, R9 ;  /* 0x0000000902097221 */ /* 0x000fe20000010000 */
[----:B------:R-:W-:Y:S01]  /*6610*/  FMUL.FTZ R8, R4, R4 ;  /* 0x0000000404087220 */ /* 0x000fe20000410000 */
[----:B------:R-:W-:-:S02]  /*6620*/  HADD2.F32 R2, -RZ, R21.H1_H1 ;  /* 0x30000015ff027230 */ /* 0x000fc40000004100 */
[C---:B------:R-:W-:Y:S01]  /*6630*/  FADD.FTZ R4, R19.reuse, R4 ;  /* 0x0000000413047221 */ /* 0x040fe20000010000 */
[----:B------:R-:W-:Y:S01]  /*6640*/  HADD2.F32 R21, -RZ, R21.H0_H0 ;  /* 0x20000015ff157230 */ /* 0x000fe20000004100 */
[----:B-----5:R-:W-:Y:S01]  /*6650*/  @!P6 PRMT R71, R10, 0x7610, R71 ;  /* 0x000076100a47e816 */ /* 0x020fe20000000047 */
[----:B------:R-:W-:Y:S01]  /*6660*/  FFMA.FTZ R19, R19, R19, R8 ;  /* 0x0000001313137223 */ /* 0x000fe20000010008 */
[----:B------:R-:W-:Y:S01]  /*6670*/  FADD.FTZ R9, R9, R4 ;  /* 0x0000000409097221 */ /* 0x000fe20000010000 */
[----:B------:R-:W-:Y:S01]  /*6680*/  FMUL.FTZ R8, R2, R2 ;  /* 0x0000000202087220 */ /* 0x000fe20000410000 */
[--C-:B------:R-:W-:Y:S02]  /*6690*/  HADD2.F32 R4, -RZ, R23.reuse.H1_H1 ;  /* 0x30000017ff047230 */ /* 0x100fe40000004100 */
[----:B------:R-:W-:Y:S01]  /*66a0*/  FADD.FTZ R2, R21, R2 ;  /* 0x0000000215027221 */ /* 0x000fe20000010000 */
[----:B------:R-:W-:Y:S01]  /*66b0*/  HADD2.F32 R23, -RZ, R23.H0_H0 ;  /* 0x20000017ff177230 */ /* 0x000fe20000004100 */
[----:B------:R-:W-:Y:S01]  /*66c0*/  @!P6 PRMT R71, R71, 0x7610, R10 ;  /* 0x000076104747e816 */ /* 0x000fe2000000000a */
[----:B------:R0:W-:Y:S01]  /*66d0*/  STL [R1+0x108], R10 ;  /* 0x0001080a01007387 */ /* 0x0001e20000100800 */
[----:B------:R-:W-:Y:S01]  /*66e0*/  FADD.FTZ R2, R9, R2 ;  /* 0x0000000209027221 */ /* 0x000fe20000010000 */
[----:B------:R-:W-:Y:S01]  /*66f0*/  FFMA.FTZ R21, R21, R21, R8 ;  /* 0x0000001515157223 */ /* 0x000fe20000010008 */
[----:B------:R-:W-:Y:S01]  /*6700*/  FADD.FTZ R9, R23, R4 ;  /* 0x0000000417097221 */ /* 0x000fe20000010000 */
[----:B------:R-:W-:Y:S01]  /*6710*/  FADD.FTZ R0, R0, R33 ;  /* 0x0000002100007221 */ /* 0x000fe20000010000 */
[----:B------:R-:W-:Y:S01]  /*6720*/  FMUL.FTZ R8, R4, R4 ;  /* 0x0000000404087220 */ /* 0x000fe20000410000 */
[----:B0-----:R-:W-:-:S02]  /*6730*/  HADD2.F32 R10, -RZ, R25.H1_H1 ;  /* 0x30000019ff0a7230 */ /* 0x001fc40000004100 */
[----:B------:R-:W-:Y:S02]  /*6740*/  HADD2.F32 R25, -RZ, R25.H0_H0 ;  /* 0x20000019ff197230 */ /* 0x000fe40000004100 */
[----:B------:R-:W-:Y:S01]  /*6750*/  FADD.FTZ R2, R2, R9 ;  /* 0x0000000902027221 */ /* 0x000fe20000010000 */
[----:B------:R-:W-:Y:S01]  /*6760*/  FMUL.FTZ R4, R10, R10 ;  /* 0x0000000a0a047220 */ /* 0x000fe20000410000 */
[----:B------:R-:W-:Y:S01]  /*6770*/  FADD.FTZ R0, R0, R11 ;  /* 0x0000000b00007221 */ /* 0x000fe20000010000 */
[C---:B------:R-:W-:Y:S02]  /*6780*/  FADD.FTZ R9, R25.reuse, R10 ;  /* 0x0000000a19097221 */ /* 0x040fe40000010000 */
[----:B------:R-:W-:Y:S01]  /*6790*/  FFMA.FTZ R25, R25, R25, R4 ;  /* 0x0000001919197223 */ /* 0x000fe20000010004 */
[--C-:B------:R-:W-:Y:S02]  /*67a0*/  HADD2.F32 R4, -RZ, R29.reuse.H1_H1 ;  /* 0x3000001dff047230 */ /* 0x100fe40000004100 */
[----:B------:R-:W-:Y:S01]  /*67b0*/  FADD.FTZ R0, R0, R19 ;  /* 0x0000001300007221 */ /* 0x000fe20000010000 */
[----:B------:R-:W-:-:S02]  /*67c0*/  HADD2.F32 R29, -RZ, R29.H0_H0 ;  /* 0x2000001dff1d7230 */ /* 0x000fc40000004100 */
[----:B------:R-:W-:Y:S01]  /*67d0*/  FFMA.FTZ R23, R23, R23, R8 ;  /* 0x0000001717177223 */ /* 0x000fe20000010008 */
[----:B------:R-:W-:Y:S01]  /*67e0*/  FADD.FTZ R2, R2, R9 ;  /* 0x0000000902027221 */ /* 0x000fe20000010000 */
[----:B------:R-:W-:Y:S01]  /*67f0*/  FADD.FTZ R0, R0, R21 ;  /* 0x0000001500007221 */ /* 0x000fe20000010000 */
[----:B------:R-:W-:Y:S01]  /*6800*/  FMUL.FTZ R8, R4, R4 ;  /* 0x0000000404087220 */ /* 0x000fe20000410000 */
[C---:B------:R-:W-:Y:S01]  /*6810*/  FADD.FTZ R9, R29.reuse, R4 ;  /* 0x000000041d097221 */ /* 0x040fe20000010000 */
[--C-:B------:R-:W-:Y:S02]  /*6820*/  HADD2.F32 R4, -RZ, R31.reuse.H0_H0 ;  /* 0x2000001fff047230 */ /* 0x100fe40000004100 */
[----:B------:R-:W-:Y:S02]  /*6830*/  HADD2.F32 R31, -RZ, R31.H1_H1 ;  /* 0x3000001fff1f7230 */ /* 0x000fe40000004100 */
[----:B------:R-:W-:Y:S01]  /*6840*/  FADD.FTZ R0, R0, R23 ;  /* 0x0000001700007221 */ /* 0x000fe20000010000 */
[----:B------:R-:W-:Y:S01]  /*6850*/  FADD.FTZ R2, R2, R9 ;  /* 0x0000000902027221 */ /* 0x000fe20000010000 */
[----:B------:R-:W-:Y:S01]  /*6860*/  FFMA.FTZ R29, R29, R29, R8 ;  /* 0x0000001d1d1d7223 */ /* 0x000fe20000010008 */
[----:B------:R-:W-:-:S02]  /*6870*/  HADD2.F32 R11, -RZ, R32.H1_H1 ;  /* 0x30000020ff0b7230 */ /* 0x000fc40000004100 */
[C---:B------:R-:W-:Y:S01]  /*6880*/  FADD.FTZ R9, R31.reuse, R4 ;  /* 0x000000041f097221 */ /* 0x040fe20000010000 */
[----:B------:R-:W-:Y:S01]  /*6890*/  FADD.FTZ R0, R0, R25 ;  /* 0x0000001900007221 */ /* 0x000fe20000010000 */
[----:B------:R-:W-:Y:S01]  /*68a0*/  FMUL.FTZ R8, R4, R4 ;  /* 0x0000000404087220 */ /* 0x000fe20000410000 */
[----:B------:R-:W-:Y:S02]  /*68b0*/  HADD2.F32 R32, -RZ, R32.H0_H0 ;  /* 0x20000020ff207230 */ /* 0x000fe40000004100 */
[----:B------:R-:W-:Y:S01]  /*68c0*/  FADD.FTZ R2, R2, R9 ;  /* 0x0000000902027221 */ /* 0x000fe20000010000 */
[----:B------:R-:W-:Y:S01]  /*68d0*/  FADD.FTZ R0, R0, R29 ;  /* 0x0000001d00007221 */ /* 0x000fe20000010000 */
[----:B------:R-:W-:Y:S01]  /*68e0*/  FFMA.FTZ R31, R31, R31, R8 ;  /* 0x0000001f1f1f7223 */ /* 0x000fe20000010008 */
[----:B------:R-:W-:Y:S01]  /*68f0*/  FMUL.FTZ R9, R11, R11 ;  /* 0x0000000b0b097220 */ /* 0x000fe20000410000 */
[--C-:B------:R-:W-:Y:S02]  /*6900*/  HADD2.F32 R19, -RZ, R28.reuse.H1_H1 ;  /* 0x3000001cff137230 */ /* 0x100fe40000004100 */
[----:B------:R-:W-:Y:S01]  /*6910*/  FADD.FTZ R11, R32, R11 ;  /* 0x0000000b200b7221 */ /* 0x000fe20000010000 */
[----:B------:R-:W-:Y:S01]  /*6920*/  FADD.FTZ R0, R0, R31 ;  /* 0x0000001f00007221 */ /* 0x000fe20000010000 */
[----:B------:R-:W-:Y:S01]  /*6930*/  FFMA.FTZ R9, R32, R32, R9 ;  /* 0x0000002020097223 */ /* 0x000fe20000010009 */
[----:B------:R-:W-:-:S02]  /*6940*/  HADD2.F32 R28, -RZ, R28.H0_H0 ;  /* 0x2000001cff1c7230 */ /* 0x000fc40000004100 */
[----:B------:R-:W-:Y:S01]  /*6950*/  FADD.FTZ R2, R2, R11 ;  /* 0x0000000b02027221 */ /* 0x000fe20000010000 */
[----:B------:R-:W-:Y:S01]  /*6960*/  FADD.FTZ R0, R0, R9 ;  /* 0x0000000900007221 */ /* 0x000fe20000010000 */
[--C-:B------:R-:W-:Y:S02]  /*6970*/  HADD2.F32 R9, -RZ, R34.reuse.H1_H1 ;  /* 0x30000022ff097230 */ /* 0x100fe40000004100 */
[----:B------:R-:W-:Y:S01]  /*6980*/  FMUL.FTZ R11, R19, R19 ;  /* 0x00000013130b7220 */ /* 0x000fe20000410000 */
[----:B------:R-:W-:Y:S02]  /*6990*/  HADD2.F32 R34, -RZ, R34.H0_H0 ;  /* 0x20000022ff227230 */ /* 0x000fe40000004100 */
[C---:B------:R-:W-:Y:S01]  /*69a0*/  FADD.FTZ R19, R28.reuse, R19 ;  /* 0x000000131c137221 */ /* 0x040fe20000010000 */
[--C-:B------:R-:W-:Y:S02]  /*69b0*/  HADD2.F32 R4, -RZ, R37.reuse.H1_H1 ;  /* 0x30000025ff047230 */ /* 0x100fe40000004100 */
[----:B------:R-:W-:Y:S01]  /*69c0*/  FMUL.FTZ R21, R9, R9 ;  /* 0x0000000909157220 */ /* 0x000fe20000410000 */
[----:B------:R-:W-:Y:S01]  /*69d0*/  FFMA.FTZ R11, R28, R28, R11 ;  /* 0x0000001c1c0b7223 */ /* 0x000fe2000001000b */
[----:B------:R-:W-:Y:S01]  /*69e0*/  FADD.FTZ R2, R2, R19 ;  /* 0x0000001302027221 */ /* 0x000fe20000010000 */
[----:B------:R-:W-:Y:S01]  /*69f0*/  FADD.FTZ R9, R34, R9 ;  /* 0x0000000922097221 */ /* 0x000fe20000010000 */
[----:B------:R-:W-:-:S02]  /*6a00*/  HADD2.F32 R37, -RZ, R37.H0_H0 ;  /* 0x20000025ff257230 */ /* 0x000fc40000004100 */
[----:B------:R-:W-:Y:S01]  /*6a10*/  FADD.FTZ R0, R0, R11 ;  /* 0x0000000b00007221 */ /* 0x000fe20000010000 */
[--C-:B------:R-:W-:Y:S02]  /*6a20*/  HADD2.F32 R11, -RZ, R38.reuse.H1_H1 ;  /* 0x30000026ff0b7230 */ /* 0x100fe40000004100 */
[----:B------:R-:W-:Y:S01]  /*6a30*/  FADD.FTZ R2, R2, R9 ;  /* 0x0000000902027221 */ /* 0x000fe20000010000 */
[----:B------:R-:W-:Y:S02]  /*6a40*/  HADD2.F32 R38, -RZ, R38.H0_H0 ;  /* 0x20000026ff267230 */ /* 0x000fe40000004100 */
[----:B------:R-:W-:Y:S01]  /*6a50*/  FADD.FTZ R9, R37, R4 ;  /* 0x0000000425097221 */ /* 0x000fe20000010000 */
[----:B------:R-:W-:Y:S01]  /*6a60*/  FFMA.FTZ R21, R34, R34, R21 ;  /* 0x0000002222157223 */ /* 0x000fe20000010015 */
[----:B------:R-:W-:Y:S02]  /*6a70*/  FMUL.FTZ R8, R4, R4 ;  /* 0x0000000404087220 */ /* 0x000fe40000410000 */
[----:B------:R-:W-:Y:S01]  /*6a80*/  FADD.FTZ R2, R2, R9 ;  /* 0x0000000902027221 */ /* 0x000fe20000010000 */
[----:B------:R-:W-:Y:S01]  /*6a90*/  FMUL.FTZ R9, R11, R11 ;  /* 0x0000000b0b097220 */ /* 0x000fe20000410000 */
[----:B------:R-:W-:-:S02]  /*6aa0*/  HADD2.F32 R19, -RZ, R40.H1_H1 ;  /* 0x30000028ff137230 */ /* 0x000fc40000004100 */
[----:B------:R-:W-:Y:S01]  /*6ab0*/  FADD.FTZ R11, R38, R11 ;  /* 0x0000000b260b7221 */ /* 0x000fe20000010000 */
[----:B------:R-:W-:Y:S01]  /*6ac0*/  FADD.FTZ R0, R0, R21 ;  /* 0x0000001500007221 */ /* 0x000fe20000010000 */
[----:B------:R-:W-:Y:S01]  /*6ad0*/  FFMA.FTZ R37, R37, R37, R8 ;  /* 0x0000002525257223 */ /* 0x000fe20000010008 */
[----:B------:R-:W-:Y:S02]  /*6ae0*/  HADD2.F32 R40, -RZ, R40.H0_H0 ;  /* 0x20000028ff287230 */ /* 0x000fe40000004100 */
[----:B------:R-:W-:Y:S01]  /*6af0*/  FADD.FTZ R2, R2, R11 ;  /* 0x0000000b02027221 */ /* 0x000fe20000010000 */
[----:B------:R-:W-:Y:S02]  /*6b00*/  HADD2.F32 R4, -RZ, R42.H0_H0 ;  /* 0x2000002aff047230 */ /* 0x000fe40000004100 */
[----:B------:R-:W-:Y:S01]  /*6b10*/  FADD.FTZ R0, R0, R37 ;  /* 0x0000002500007221 */ /* 0x000fe20000010000 */
[----:B------:R-:W-:Y:S01]  /*6b20*/  FFMA.FTZ R9, R38, R38, R9 ;  /* 0x0000002626097223 */ /* 0x000fe20000010009 */
[----:B------:R-:W-:Y:S01]  /*6b30*/  FMUL.FTZ R11, R19, R19 ;  /* 0x00000013130b7220 */ /* 0x000fe20000410000 */
[----:B------:R-:W-:-:S02]  /*6b40*/  HADD2.F32 R41, -RZ, R41.H1_H1 ;  /* 0x30000029ff297230 */ /* 0x000fc40000004100 */
[----:B------:R-:W-:Y:S01]  /*6b50*/  FMUL.FTZ R8, R4, R4 ;  /* 0x0000000404087220 */ /* 0x000fe20000410000 */
[----:B------:R-:W-:Y:S01]  /*6b60*/  FADD.FTZ R0, R0, R9 ;  /* 0x0000000900007221 */ /* 0x000fe20000010000 */
[----:B------:R-:W-:Y:S01]  /*6b70*/  FFMA.FTZ R11, R40, R40, R11 ;  /* 0x00000028280b7223 */ /* 0x000fe2000001000b */
[C---:B------:R-:W-:Y:S01]  /*6b80*/  FADD.FTZ R9, R41.reuse, R4 ;  /* 0x0000000429097221 */ /* 0x040fe20000010000 */
[----:B------:R-:W-:Y:S02]  /*6b90*/  FFMA.FTZ R41, R41, R41, R8 ;  /* 0x0000002929297223 */ /* 0x000fe40000010008 */
[----:B------:R-:W-:-:S04]  /*6ba0*/  FADD.FTZ R0, R0, R11 ;  /* 0x0000000b00007221 */ /* 0x000fc80000010000 */
[----:B------:R-:W-:Y:S01]  /*6bb0*/  FADD.FTZ R41, R0, R41 ;  /* 0x0000002900297221 */ /* 0x000fe20000010000 */
[----:B------:R-:W-:-:S06]  /*6bc0*/  HFMA2 R0, -RZ, RZ, 0, 0 ;  /* 0x00000000ff007431 */ /* 0x000fcc00000001ff */
[----:B------:R0:W2:Y:S01]  /*6bd0*/  @!P1 LDG.E R0, desc[UR18][R6.64] ;  /* 0x0000001206009981 */ /* 0x0000a2000c1e1900 */
[----:B------:R-:W-:Y:S01]  /*6be0*/  FADD.FTZ R19, R40, R19 ;  /* 0x0000001328137221 */ /* 0x000fe20000010000 */
[--C-:B------:R-:W-:Y:S02]  /*6bf0*/  HADD2.F32 R11, -RZ, R36.reuse.H1_H1 ;  /* 0x30000024ff0b7230 */ /* 0x100fe40000004100 */
[----:B------:R-:W-:Y:S02]  /*6c00*/  HADD2.F32 R36, -RZ, R36.H0_H0 ;  /* 0x20000024ff247230 */ /* 0x000fe40000004100 */
[----:B------:R-:W-:Y:S01]  /*6c10*/  FADD.FTZ R2, R2, R19 ;  /* 0x0000001302027221 */ /* 0x000fe20000010000 */
[----:B------:R-:W-:-:S03]  /*6c20*/  FMUL.FTZ R19, R11, R11 ;  /* 0x0000000b0b137220 */ /* 0x000fc60000410000 */
[----:B------:R-:W-:Y:S01]  /*6c30*/  FADD.FTZ R2, R2, R9 ;  /* 0x0000000902027221 */ /* 0x000fe20000010000 */
[C---:B------:R-:W-:Y:S01]  /*6c40*/  FADD.FTZ R11, R36.reuse, R11 ;  /* 0x0000000b240b7221 */ /* 0x040fe20000010000 */
[--C-:B------:R-:W-:Y:S02]  /*6c50*/  HADD2.F32 R9, -RZ, R26.reuse.H1_H1 ;  /* 0x3000001aff097230 */ /* 0x100fe40000004100 */
[----:B------:R-:W-:Y:S02]  /*6c60*/  HADD2.F32 R26, -RZ, R26.H0_H0 ;  /* 0x2000001aff1a7230 */ /* 0x000fe40000004100 */
[----:B------:R-:W-:Y:S01]  /*6c70*/  FFMA.FTZ R36, R36, R36, R19 ;  /* 0x0000002424247223 */ /* 0x000fe20000010013 */
[----:B------:R-:W-:Y:S01]  /*6c80*/  FADD.FTZ R2, R2, R11 ;  /* 0x0000000b02027221 */ /* 0x000fe20000010000 */
[--C-:B------:R-:W-:Y:S02]  /*6c90*/  HADD2.F32 R19, -RZ, R30.reuse.H1_H1 ;  /* 0x3000001eff137230 */ /* 0x100fe40000004100 */
[----:B------:R-:W-:Y:S01]  /*6ca0*/  FMUL.FTZ R11, R9, R9 ;  /* 0x00000009090b7220 */ /* 0x000fe20000410000 */
[----:B------:R-:W-:-:S02]  /*6cb0*/  HADD2.F32 R30, -RZ, R30.H0_H0 ;  /* 0x2000001eff1e7230 */ /* 0x000fc40000004100 */
[----:B------:R-:W-:Y:S01]  /*6cc0*/  FADD.FTZ R9, R26, R9 ;  /* 0x000000091a097221 */ /* 0x000fe20000010000 */
[--C-:B0-----:R-:W-:Y:S02]  /*6cd0*/  HADD2.F32 R7, -RZ, R24.reuse.H1_H1 ;  /* 0x30000018ff077230 */ /* 0x101fe40000004100 */
[----:B------:R-:W-:Y:S01]  /*6ce0*/  FMUL.FTZ R21, R19, R19 ;  /* 0x0000001313157220 */ /* 0x000fe20000410000 */
[----:B------:R-:W-:Y:S02]  /*6cf0*/  HADD2.F32 R24, -RZ, R24.H0_H0 ;  /* 0x20000018ff187230 */ /* 0x000fe40000004100 */
[----:B------:R-:W-:Y:S01]  /*6d00*/  FADD.FTZ R2, R2, R9 ;  /* 0x0000000902027221 */ /* 0x000fe20000010000 */
[----:B------:R-:W-:Y:S01]  /*6d10*/  FADD.FTZ R19, R30, R19 ;  /* 0x000000131e137221 */ /* 0x000fe20000010000 */
[----:B------:R-:W-:Y:S01]  /*6d20*/  FADD.FTZ R36, R41, R36 ;  /* 0x0000002429247221 */ /* 0x000fe20000010000 */
[----:B------:R-:W-:Y:S01]  /*6d30*/  FFMA.FTZ R11, R26, R26, R11 ;  /* 0x0000001a1a0b7223 */ /* 0x000fe2000001000b */
[----:B------:R-:W-:Y:S01]  /*6d40*/  FMUL.FTZ R9, R7, R7 ;  /* 0x0000000707097220 */ /* 0x000fe20000410000 */
[----:B------:R-:W-:Y:S01]  /*6d50*/  FADD.FTZ R2, R2, R19 ;  /* 0x0000001302027221 */ /* 0x000fe20000010000 */
[----:B------:R-:W-:Y:S01]  /*6d60*/  FADD.FTZ R7, R24, R7 ;  /* 0x0000000718077221 */ /* 0x000fe20000010000 */
[----:B------:R-:W-:-:S02]  /*6d70*/  HADD2.F32 R19, -RZ, R42.H1_H1 ;  /* 0x3000002aff137230 */ /* 0x000fc40000004100 */
[----:B------:R-:W-:Y:S01]  /*6d80*/  FADD.FTZ R11, R36, R11 ;  /* 0x0000000b240b7221 */ /* 0x000fe20000010000 */
[----:B------:R-:W-:Y:S01]  /*6d90*/  FFMA.FTZ R30, R30, R30, R21 ;  /* 0x0000001e1e1e7223 */ /* 0x000fe20000010015 */
[--C-:B------:R-:W-:Y:S02]  /*6da0*/  HADD2.F32 R4, -RZ, R44.reuse.H0_H0 ;  /* 0x2000002cff047230 */ /* 0x100fe40000004100 */
[----:B------:R-:W-:Y:S01]  /*6db0*/  FADD.FTZ R2, R2, R7 ;  /* 0x0000000702027221 */ /* 0x000fe20000010000 */
[----:B------:R-:W-:Y:S02]  /*6dc0*/  HADD2.F32 R45, -RZ, R45.H1_H1 ;  /* 0x3000002dff2d7230 */ /* 0x000fe40000004100 */
[----:B------:R-:W-:Y:S01]  /*6dd0*/  FMUL.FTZ R7, R19, R19 ;  /* 0x0000001313077220 */ /* 0x000fe20000410000 */
[----:B------:R-:W-:Y:S01]  /*6de0*/  FADD.FTZ R11, R11, R30 ;  /* 0x0000001e0b0b7221 */ /* 0x000fe20000010000 */
[----:B------:R-:W-:Y:S01]  /*6df0*/  FFMA.FTZ R24, R24, R24, R9 ;  /* 0x0000001818187223 */ /* 0x000fe20000010009 */
[----:B------:R-:W-:Y:S01]  /*6e00*/  FADD.FTZ R19, R4, R19 ;  /* 0x0000001304137221 */ /* 0x000fe20000010000 */
[----:B------:R-:W-:-:S02]  /*6e10*/  HADD2.F32 R44, -RZ, R44.H1_H1 ;  /* 0x3000002cff2c7230 */ /* 0x000fc40000004100 */
[----:B------:R-:W-:Y:S01]  /*6e20*/  FFMA.FTZ R4, R4, R4, R7 ;  /* 0x0000000404047223 */ /* 0x000fe20000010007 */
[----:B------:R-:W-:Y:S01]  /*6e30*/  FADD.FTZ R11, R11, R24 ;  /* 0x000000180b0b7221 */ /* 0x000fe20000010000 */
[----:B------:R-:W-:Y:S01]  /*6e40*/  FMUL.FTZ R7, R45, R45 ;  /* 0x0000002d2d077220 */ /* 0x000fe20000410000 */
[--C-:B------:R-:W-:Y:S02]  /*6e50*/  HADD2.F32 R9, -RZ, R52.reuse.H1_H1 ;  /* 0x30000034ff097230 */ /* 0x100fe40000004100 */
[----:B------:R-:W-:Y:S01]  /*6e60*/  FADD.FTZ R4, R11, R4 ;  /* 0x000000040b047221 */ /* 0x000fe20000010000 */
[----:B------:R-:W-:Y:S01]  /*6e70*/  FFMA.FTZ R7, R44, R44, R7 ;  /* 0x0000002c2c077223 */ /* 0x000fe20000010007 */
[----:B------:R-:W-:Y:S02]  /*6e80*/  HADD2.F32 R52, -RZ, R52.H0_H0 ;  /* 0x20000034ff347230 */ /* 0x000fe40000004100 */
[----:B------:R-:W-:Y:S01]  /*6e90*/  FADD.FTZ R2, R2, R19 ;  /* 0x0000001302027221 */ /* 0x000fe20000010000 */
[----:B------:R-:W-:Y:S01]  /*6ea0*/  FADD.FTZ R45, R44, R45 ;  /* 0x0000002d2c2d7221 */ /* 0x000fe20000010000 */
[----:B------:R-:W-:Y:S01]  /*6eb0*/  FADD.FTZ R4, R4, R7 ;  /* 0x0000000704047221 */ /* 0x000fe20000010000 */
[----:B------:R-:W-:Y:S01]  /*6ec0*/  FMUL.FTZ R11, R9, R9 ;  /* 0x00000009090b7220 */ /* 0x000fe20000410000 */
[----:B------:R-:W-:-:S02]  /*6ed0*/  HADD2.F32 R7, -RZ, R56.H1_H1 ;  /* 0x30000038ff077230 */ /* 0x000fc40000004100 */
[----:B------:R-:W-:Y:S01]  /*6ee0*/  FADD.FTZ R2, R2, R45 ;  /* 0x0000002d02027221 */ /* 0x000fe20000010000 */
[----:B------:R-:W-:Y:S01]  /*6ef0*/  FADD.FTZ R9, R52, R9 ;  /* 0x0000000934097221 */ /* 0x000fe20000010000 */
[----:B------:R-:W-:Y:S02]  /*6f00*/  HADD2.F32 R56, -RZ, R56.H0_H0 ;  /* 0x20000038ff387230 */ /* 0x000fe40000004100 */
[----:B------:R-:W-:Y:S01]  /*6f10*/  FMUL.FTZ R19, R7, R7 ;  /* 0x0000000707137220 */ /* 0x000fe20000410000 */
[----:B------:R-:W-:Y:S01]  /*6f20*/  FADD.FTZ R2, R2, R9 ;  /* 0x0000000902027221 */ /* 0x000fe20000010000 */
[--C-:B------:R-:W-:Y:S02]  /*6f30*/  HADD2.F32 R9, -RZ, R50.reuse.H1_H1 ;  /* 0x30000032ff097230 */ /* 0x100fe40000004100 */
[----:B------:R-:W-:Y:S01]  /*6f40*/  FADD.FTZ R7, R56, R7 ;  /* 0x0000000738077221 */ /* 0x000fe20000010000 */
[----:B------:R-:W-:Y:S01]  /*6f50*/  FFMA.FTZ R11, R52, R52, R11 ;  /* 0x00000034340b7223 */ /* 0x000fe2000001000b */
[----:B------:R-:W-:-:S02]  /*6f60*/  HADD2.F32 R50, -RZ, R50.H0_H0 ;  /* 0x20000032ff327230 */ /* 0x000fc40000004100 */
[----:B------:R-:W-:Y:S01]  /*6f70*/  FADD.FTZ R2, R2, R7 ;  /* 0x0000000702027221 */ /* 0x000fe20000010000 */
[----:B------:R-:W-:Y:S01]  /*6f80*/  FADD.FTZ R4, R4, R11 ;  /* 0x0000000b04047221 */ /* 0x000fe20000010000 */
[----:B------:R-:W-:Y:S01]  /*6f90*/  FMUL.FTZ R7, R9, R9 ;  /* 0x0000000909077220 */ /* 0x000fe20000410000 */
[----:B------:R-:W-:Y:S01]  /*6fa0*/  FADD.FTZ R9, R50, R9 ;  /* 0x0000000932097221 */ /* 0x000fe20000010000 */
[--C-:B------:R-:W-:Y:S02]  /*6fb0*/  HADD2.F32 R11, -RZ, R16.reuse.H0_H0 ;  /* 0x20000010ff0b7230 */ /* 0x100fe40000004100 */
[----:B------:R-:W-:Y:S01]  /*6fc0*/  FFMA.FTZ R19, R56, R56, R19 ;  /* 0x0000003838137223 */ /* 0x000fe20000010013 */
[----:B------:R-:W-:Y:S02]  /*6fd0*/  HADD2.F32 R16, -RZ, R16.H1_H1 ;  /* 0x30000010ff107230 */ /* 0x000fe40000004100 */
[----:B------:R-:W-:Y:S01]  /*6fe0*/  FADD.FTZ R2, R2, R9 ;  /* 0x0000000902027221 */ /* 0x000fe20000010000 */
[----:B------:R-:W-:Y:S01]  /*6ff0*/  FFMA.FTZ R7, R50, R50, R7 ;  /* 0x0000003232077223 */ /* 0x000fe20000010007 */
[----:B------:R-:W-:Y:S01]  /*7000*/  FADD.FTZ R4, R4, R19 ;  /* 0x0000001304047221 */ /* 0x000fe20000010000 */
[----:B------:R-:W-:Y:S01]  /*7010*/  FMUL.FTZ R9, R11, R11 ;  /* 0x0000000b0b097220 */ /* 0x000fe20000410000 */
[----:B------:R-:W-:-:S02]  /*7020*/  HADD2.F32 R6, -RZ, R57.H1_H1 ;  /* 0x30000039ff067230 */ /* 0x000fc40000004100 */
[----:B------:R-:W-:Y:S01]  /*7030*/  FADD.FTZ R11, R16, R11 ;  /* 0x0000000b100b7221 */ /* 0x000fe20000010000 */
[----:B------:R-:W-:Y:S02]  /*7040*/  HADD2.F32 R57, -RZ, R57.H0_H0 ;  /* 0x20000039ff397230 */ /* 0x000fe40000004100 */
[----:B------:R-:W-:Y:S01]  /*7050*/  FADD.FTZ R4, R4, R7 ;  /* 0x0000000704047221 */ /* 0x000fe20000010000 */
[----:B------:R-:W-:Y:S01]  /*7060*/  FFMA.FTZ R9, R16, R16, R9 ;  /* 0x0000001010097223 */ /* 0x000fe20000010009 */
[--C-:B------:R-:W-:Y:S02]  /*7070*/  HADD2.F32 R10, -RZ, R59.reuse.H1_H1 ;  /* 0x3000003bff0a7230 */ /* 0x100fe40000004100 */
[----:B------:R-:W-:Y:S01]  /*7080*/  FMUL.FTZ R8, R6, R6 ;  /* 0x0000000606087220 */ /* 0x000fe20000410000 */
[----:B------:R-:W-:Y:S01]  /*7090*/  FADD.FTZ R2, R2, R11 ;  /* 0x0000000b02027221 */ /* 0x000fe20000010000 */
[----:B------:R-:W-:Y:S01]  /*70a0*/  FADD.FTZ R7, R57, R6 ;  /* 0x0000000639077221 */ /* 0x000fe20000010000 */
[----:B------:R-:W-:-:S02]  /*70b0*/  HADD2.F32 R59, -RZ, R59.H0_H0 ;  /* 0x2000003bff3b7230 */ /* 0x000fc40000004100 */
[----:B------:R-:W-:Y:S01]  /*70c0*/  FADD.FTZ R4, R4, R9 ;  /* 0x0000000904047221 */ /* 0x000fe20000010000 */
[--C-:B------:R-:W-:Y:S02]  /*70d0*/  HADD2.F32 R9, -RZ, R20.reuse.H1_H1 ;  /* 0x30000014ff097230 */ /* 0x100fe40000004100 */
[----:B------:R-:W-:Y:S01]  /*70e0*/  FFMA.FTZ R57, R57, R57, R8 ;  /* 0x0000003939397223 */ /* 0x000fe20000010008 */
[----:B------:R-:W-:Y:S01]  /*70f0*/  FMUL.FTZ R6, R10, R10 ;  /* 0x0000000a0a067220 */ /* 0x000fe20000410000 */
[----:B------:R-:W-:Y:S01]  /*7100*/  FADD.FTZ R2, R2, R7 ;  /* 0x0000000702027221 */ /* 0x000fe20000010000 */
[C---:B------:R-:W-:Y:S01]  /*7110*/  FADD.FTZ R7, R59.reuse, R10 ;  /* 0x0000000a3b077221 */ /* 0x040fe20000010000 */
[----:B------:R-:W-:Y:S02]  /*7120*/  HADD2.F32 R20, -RZ, R20.H0_H0 ;  /* 0x20000014ff147230 */ /* 0x000fe40000004100 */
        /* <DEDUP_REMOVED lines=8> */
[----:B------:R-:W-:Y:S02]  /*71b0*/  HADD2.F32 R22, -RZ, R22.H0_H0 ;  /* 0x20000016ff167230 */ /* 0x000fe40000004100 */
[----:B------:R-:W-:Y:S01]  /*71c0*/  FADD.FTZ R2, R2, R9 ;  /* 0x0000000902027221 */ /* 0x000fe20000010000 */
[----:B------:R-:W-:Y:S01]  /*71d0*/  FMUL.FTZ R9, R7, R7 ;  /* 0x0000000707097220 */ /* 0x000fe20000410000 */
[----:B------:R-:W-:Y:S01]  /*71e0*/  FADD.FTZ R4, R4, R11 ;  /* 0x0000000b04047221 */ /* 0x000fe20000010000 */
[--C-:B------:R-:W-:Y:S02]  /*71f0*/  HADD2.F32 R11, -RZ, R60.reuse.H0_H0 ;  /* 0x2000003cff0b7230 */ /* 0x100fe40000004100 */
[----:B------:R-:W-:Y:S01]  /*7200*/  FADD.FTZ R7, R22, R7 ;  /* 0x0000000716077221 */ /* 0x000fe20000010000 */
[----:B------:R-:W-:-:S02]  /*7210*/  HADD2.F32 R60, -RZ, R60.H1_H1 ;  /* 0x3000003cff3c7230 */ /* 0x000fc40000004100 */
[----:B------:R-:W-:Y:S01]  /*7220*/  FFMA.FTZ R9, R22, R22, R9 ;  /* 0x0000001616097223 */ /* 0x000fe20000010009 */
[--C-:B------:R-:W-:Y:S02]  /*7230*/  HADD2.F32 R19, -RZ, R18.reuse.H1_H1 ;  /* 0x30000012ff137230 */ /* 0x100fe40000004100 */
[----:B------:R-:W-:Y:S01]  /*7240*/  FADD.FTZ R2, R2, R7 ;  /* 0x0000000702027221 */ /* 0x000fe20000010000 */
[----:B------:R-:W-:Y:S01]  /*7250*/  FMUL.FTZ R7, R11, R11 ;  /* 0x0000000b0b077220 */ /* 0x000fe20000410000 */
[----:B------:R-:W-:Y:S01]  /*7260*/  FADD.FTZ R4, R4, R9 ;  /* 0x0000000904047221 */ /* 0x000fe20000010000 */
[----:B------:R-:W-:Y:S02]  /*7270*/  HADD2.F32 R18, -RZ, R18.H0_H0 ;  /* 0x20000012ff127230 */ /* 0x000fe40000004100 */
[----:B------:R-:W-:Y:S01]  /*7280*/  FMUL.FTZ R9, R19, R19 ;  /* 0x0000001313097220 */ /* 0x000fe20000410000 */
[C---:B------:R-:W-:Y:S01]  /*7290*/  FFMA.FTZ R7, R60.reuse, R60, R7 ;  /* 0x0000003c3c077223 */ /* 0x040fe20000010007 */
[----:B------:R-:W-:Y:S01]  /*72a0*/  FADD.FTZ R11, R60, R11 ;  /* 0x0000000b3c0b7221 */ /* 0x000fe20000010000 */
[----:B------:R-:W-:-:S02]  /*72b0*/  HADD2.F32 R6, -RZ, R61.H1_H1 ;  /* 0x3000003dff067230 */ /* 0x000fc40000004100 */
[----:B------:R-:W-:Y:S01]  /*72c0*/  FFMA.FTZ R9, R18, R18, R9 ;  /* 0x0000001212097223 */ /* 0x000fe20000010009 */
[----:B------:R-:W-:Y:S01]  /*72d0*/  FADD.FTZ R4, R4, R7 ;  /* 0x0000000704047221 */ /* 0x000fe20000010000 */
[----:B------:R-:W-:Y:S02]  /*72e0*/  HADD2.F32 R61, -RZ, R61.H0_H0 ;  /* 0x2000003dff3d7230 */ /* 0x000fe40000004100 */
[----:B------:R-:W-:Y:S01]  /*72f0*/  FADD.FTZ R2, R2, R11 ;  /* 0x0000000b02027221 */ /* 0x000fe20000010000 */
[----:B------:R-:W-:Y:S01]  /*7300*/  FADD.FTZ R19, R18, R19 ;  /* 0x0000001312137221 */ /* 0x000fe20000010000 */
[----:B------:R-:W-:Y:S01]  /*7310*/  FADD.FTZ R4, R4, R9 ;  /* 0x0000000904047221 */ /* 0x000fe20000010000 */
[--C-:B------:R-:W-:Y:S02]  /*7320*/  HADD2.F32 R9, -RZ, R62.reuse.H1_H1 ;  /* 0x3000003eff097230 */ /* 0x100fe40000004100 */
[----:B------:R-:W-:Y:S01]  /*7330*/  FADD.FTZ R7, R61, R6 ;  /* 0x000000063d077221 */ /* 0x000fe20000010000 */
[----:B------:R-:W-:-:S02]  /*7340*/  HADD2.F32 R62, -RZ, R62.H0_H0 ;  /* 0x2000003eff3e7230 */ /* 0x000fc40000004100 */
[----:B------:R-:W-:Y:S01]  /*7350*/  FADD.FTZ R2, R2, R19 ;  /* 0x0000001302027221 */ /* 0x000fe20000010000 */
[----:B------:R-:W-:Y:S01]  /*7360*/  FMUL.FTZ R8, R6, R6 ;  /* 0x0000000606087220 */ /* 0x000fe20000410000 */
[----:B------:R-:W-:Y:S01]  /*7370*/  FMUL.FTZ R11, R9, R9 ;  /* 0x00000009090b7220 */ /* 0x000fe20000410000 */
[--C-:B------:R-:W-:Y:S02]  /*7380*/  HADD2.F32 R6, -RZ, R63.reuse.H1_H1 ;  /* 0x3000003fff067230 */ /* 0x100fe40000004100 */
[----:B------:R-:W-:Y:S01]  /*7390*/  FADD.FTZ R2, R2, R7 ;  /* 0x0000000702027221 */ /* 0x000fe20000010000 */
[----:B------:R-:W-:Y:S01]  /*73a0*/  FADD.FTZ R9, R62, R9 ;  /* 0x000000093e097221 */ /* 0x000fe20000010000 */
[----:B------:R-:W-:Y:S02]  /*73b0*/  HADD2.F32 R63, -RZ, R63.H0_H0 ;  /* 0x2000003fff3f7230 */ /* 0x000fe40000004100 */
[----:B------:R-:W-:Y:S01]  /*73c0*/  FFMA.FTZ R61, R61, R61, R8 ;  /* 0x0000003d3d3d7223 */ /* 0x000fe20000010008 */
[----:B------:R-:W-:Y:S01]  /*73d0*/  FADD.FTZ R2, R2, R9 ;  /* 0x0000000902027221 */ /* 0x000fe20000010000 */
[----:B------:R-:W-:-:S02]  /*73e0*/  HADD2.F32 R9, -RZ, R64.H0_H0 ;  /* 0x20000040ff097230 */ /* 0x000fc40000004100 */
[C---:B------:R-:W-:Y:S01]  /*73f0*/  FADD.FTZ R7, R63.reuse, R6 ;  /* 0x000000063f077221 */ /* 0x040fe20000010000 */
[----:B------:R-:W-:Y:S01]  /*7400*/  FADD.FTZ R4, R4, R61 ;  /* 0x0000003d04047221 */ /* 0x000fe20000010000 */
[----:B------:R-:W-:Y:S01]  /*7410*/  FFMA.FTZ R11, R62, R62, R11 ;  /* 0x0000003e3e0b7223 */ /* 0x000fe2000001000b */
[----:B------:R-:W-:Y:S01]  /*7420*/  FMUL.FTZ R8, R6, R6 ;  /* 0x0000000606087220 */ /* 0x000fe20000410000 */
[----:B------:R-:W-:Y:S02]  /*7430*/  HADD2.F32 R64, -RZ, R64.H1_H1 ;  /* 0x30000040ff407230 */ /* 0x000fe40000004100 */
[----:B------:R-:W-:Y:S01]  /*7440*/  FADD.FTZ R2, R2, R7 ;  /* 0x0000000702027221 */ /* 0x000fe20000010000 */
[----:B------:R-:W-:Y:S01]  /*7450*/  FADD.FTZ R4, R4, R11 ;  /* 0x0000000b04047221 */ /* 0x000fe20000010000 */
[----:B------:R-:W-:Y:S01]  /*7460*/  FFMA.FTZ R63, R63, R63, R8 ;  /* 0x0000003f3f3f7223 */ /* 0x000fe20000010008 */
[--C-:B------:R-:W-:Y:S02]  /*7470*/  HADD2.F32 R6, -RZ, R65.reuse.H1_H1 ;  /* 0x30000041ff067230 */ /* 0x100fe40000004100 */
[----:B------:R-:W-:Y:S01]  /*7480*/  FMUL.FTZ R7, R9, R9 ;  /* 0x0000000909077220 */ /* 0x000fe20000410000 */
[----:B------:R-:W-:Y:S01]  /*7490*/  FADD.FTZ R9, R64, R9 ;  /* 0x0000000940097221 */ /* 0x000fe20000010000 */
[----:B------:R-:W-:-:S02]  /*74a0*/  HADD2.F32 R65, -RZ, R65.H0_H0 ;  /* 0x20000041ff417230 */ /* 0x000fc40000004100 */
[----:B------:R-:W-:Y:S01]  /*74b0*/  FADD.FTZ R4, R4, R63 ;  /* 0x0000003f04047221 */ /* 0x000fe20000010000 */
[----:B------:R-:W-:Y:S01]  /*74c0*/  FFMA.FTZ R7, R64, R64, R7 ;  /* 0x0000004040077223 */ /* 0x000fe20000010007 */
[--C-:B------:R-:W-:Y:S02]  /*74d0*/  HADD2.F32 R11, -RZ, R58.reuse.H1_H1 ;  /* 0x3000003aff0b7230 */ /* 0x100fe40000004100 */
[----:B------:R-:W-:Y:S01]  /*74e0*/  FMUL.FTZ R8, R6, R6 ;  /* 0x0000000606087220 */ /* 0x000fe20000410000 */
[----:B------:R-:W-:Y:S01]  /*74f0*/  FADD.FTZ R2, R2, R9 ;  /* 0x0000000902027221 */ /* 0x000fe20000010000 */
[C---:B------:R-:W-:Y:S01]  /*7500*/  FADD.FTZ R9, R65.reuse, R6 ;  /* 0x0000000641097221 */ /* 0x040fe20000010000 */
[----:B------:R-:W-:Y:S01]  /*7510*/  FADD.FTZ R4, R4, R7 ;  /* 0x0000000704047221 */ /* 0x000fe20000010000 */
[----:B------:R-:W-:Y:S02]  /*7520*/  HADD2.F32 R58, -RZ, R58.H0_H0 ;  /* 0x2000003aff3a7230 */ /* 0x000fe40000004100 */
[----:B------:R-:W-:Y:S01]  /*7530*/  FFMA.FTZ R65, R65, R65, R8 ;  /* 0x0000004141417223 */ /* 0x000fe20000010008 */
[----:B------:R-:W-:Y:S01]  /*7540*/  FMUL.FTZ R7, R11, R11 ;  /* 0x0000000b0b077220 */ /* 0x000fe20000410000 */
[----:B------:R-:W-:Y:S01]  /*7550*/  FADD.FTZ R2, R2, R9 ;  /* 0x0000000902027221 */ /* 0x000fe20000010000 */
[----:B------:R-:W-:-:S02]  /*7560*/  HADD2.F32 R9, -RZ, R48.H1_H1 ;  /* 0x30000030ff097230 */ /* 0x000fc40000004100 */
[----:B------:R-:W-:Y:S01]  /*7570*/  FADD.FTZ R4, R4, R65 ;  /* 0x0000004104047221 */ /* 0x000fe20000010000 */
[C---:B------:R-:W-:Y:S01]  /*7580*/  FFMA.FTZ R7, R58.reuse, R58, R7 ;  /* 0x0000003a3a077223 */ /* 0x040fe20000010007 */
[----:B------:R-:W-:Y:S02]  /*7590*/  HADD2.F32 R48, -RZ, R48.H0_H0 ;  /* 0x20000030ff307230 */ /* 0x000fe40000004100 */
[----:B------:R-:W-:Y:S01]  /*75a0*/  FADD.FTZ R11, R58, R11 ;  /* 0x0000000b3a0b7221 */ /* 0x000fe20000010000 */
[----:B------:R-:W-:Y:S01]  /*75b0*/  FMUL.FTZ R19, R9, R9 ;  /* 0x0000000909137220 */ /* 0x000fe20000410000 */
[----:B------:R-:W-:Y:S01]  /*75c0*/  FADD.FTZ R4, R4, R7 ;  /* 0x0000000704047221 */ /* 0x000fe20000010000 */
[--C-:B------:R-:W-:Y:S02]  /*75d0*/  HADD2.F32 R7, -RZ, R54.reuse.H1_H1 ;  /* 0x30000036ff077230 */ /* 0x100fe40000004100 */
[----:B------:R-:W-:Y:S01]  /*75e0*/  FADD.FTZ R2, R2, R11 ;  /* 0x0000000b02027221 */ /* 0x000fe20000010000 */
[----:B------:R-:W-:Y:S01]  /*75f0*/  FADD.FTZ R9, R48, R9 ;  /* 0x0000000930097221 */ /* 0x000fe20000010000 */
[----:B------:R-:W-:-:S03]  /*7600*/  HADD2.F32 R54, -RZ, R54.H0_H0 ;  /* 0x20000036ff367230 */ /* 0x000fc60000004100 */
[----:B------:R-:W-:Y:S01]  /*7610*/  FADD.FTZ R2, R2, R9 ;  /* 0x0000000902027221 */ /* 0x000fe20000010000 */
[----:B------:R-:W-:Y:S01]  /*7620*/  FMUL.FTZ R9, R7, R7 ;  /* 0x0000000707097220 */ /* 0x000fe20000410000 */
[----:B------:R-:W-:Y:S01]  /*7630*/  FADD.FTZ R7, R54, R7 ;  /* 0x0000000736077221 */ /* 0x000fe20000010000 */
[--C-:B------:R-:W-:Y:S02]  /*7640*/  HADD2.F32 R11, -RZ, R66.reuse.H0_H0 ;  /* 0x20000042ff0b7230 */ /* 0x100fe40000004100 */
[----:B------:R-:W-:Y:S02]  /*7650*/  HADD2.F32 R66, -RZ, R66.H1_H1 ;  /* 0x30000042ff427230 */ /* 0x000fe40000004100 */
[----:B------:R-:W-:Y:S01]  /*7660*/  FFMA.FTZ R19, R48, R48, R19 ;  /* 0x0000003030137223 */ /* 0x000fe20000010013 */
[----:B------:R-:W-:Y:S01]  /*7670*/  FADD.FTZ R2, R2, R7 ;  /* 0x0000000702027221 */ /* 0x000fe20000010000 */
[----:B------:R-:W-:Y:S01]  /*7680*/  FMUL.FTZ R7, R11, R11 ;  /* 0x0000000b0b077220 */ /* 0x000fe20000410000 */
[----:B------:R-:W-:Y:S01]  /*7690*/  FFMA.FTZ R9, R54, R54, R9 ;  /* 0x0000003636097223 */ /* 0x000fe20000010009 */
[----:B------:R-:W-:Y:S01]  /*76a0*/  FADD.FTZ R11, R66, R11 ;  /* 0x0000000b420b7221 */ /* 0x000fe20000010000 */
[----:B------:R-:W-:Y:S01]  /*76b0*/  FADD.FTZ R4, R4, R19 ;  /* 0x0000001304047221 */ /* 0x000fe20000010000 */
[----:B------:R-:W-:-:S02]  /*76c0*/  HADD2.F32 R6, -RZ, R67.H1_H1 ;  /* 0x30000043ff067230 */ /* 0x000fc40000004100 */
[----:B------:R-:W-:Y:S01]  /*76d0*/  FFMA.FTZ R7, R66, R66, R7 ;  /* 0x0000004242077223 */ /* 0x000fe20000010007 */
[----:B------:R-:W-:Y:S02]  /*76e0*/  HADD2.F32 R67, -RZ, R67.H0_H0 ;  /* 0x20000043ff437230 */ /* 0x000fe40000004100 */
[----:B------:R-:W-:Y:S01]  /*76f0*/  FADD.FTZ R2, R2, R11 ;  /* 0x0000000b02027221 */ /* 0x000fe20000010000 */
[----:B------:R-:W-:Y:S01]  /*7700*/  FADD.FTZ R4, R4, R9 ;  /* 0x0000000904047221 */ /* 0x000fe20000010000 */
[--C-:B------:R-:W-:Y:S02]  /*7710*/  HADD2.F32 R11, -RZ, R68.reuse.H1_H1 ;  /* 0x30000044ff0b7230 */ /* 0x100fe40000004100 */
[----:B------:R-:W-:Y:S01]  /*7720*/  FMUL.FTZ R8, R6, R6 ;  /* 0x0000000606087220 */ /* 0x000fe20000410000 */
[----:B------:R-:W-:Y:S01]  /*7730*/  FADD.FTZ R9, R67, R6 ;  /* 0x0000000643097221 */ /* 0x000fe20000010000 */
[----:B------:R-:W-:Y:S01]  /*7740*/  FADD.FTZ R4, R4, R7 ;  /* 0x0000000704047221 */ /* 0x000fe20000010000 */
[----:B------:R-:W-:-:S02]  /*7750*/  HADD2.F32 R68, -RZ, R68.H0_H0 ;  /* 0x20000044ff447230 */ /* 0x000fc40000004100 */
[----:B------:R-:W-:Y:S01]  /*7760*/  FFMA.FTZ R67, R67, R67, R8 ;  /* 0x0000004343437223 */ /* 0x000fe20000010008 */
        /* <DEDUP_REMOVED lines=9> */
[----:B------:R-:W-:Y:S01]  /*7800*/  FADD.FTZ R7, R69, R6 ;  /* 0x0000000645077221 */ /* 0x000fe20000010000 */
[----:B------:R-:W-:-:S02]  /*7810*/  HADD2.F32 R6, -RZ, R55.H1_H1 ;  /* 0x30000037ff067230 */ /* 0x000fc40000004100 */
[----:B------:R-:W-:Y:S01]  /*7820*/  FADD.FTZ R2, R2, R11 ;  /* 0x0000000b02027221 */ /* 0x000fe20000010000 */
        /* <DEDUP_REMOVED lines=8> */
[----:B------:R-:W-:-:S02]  /*78b0*/  HADD2.F32 R10, -RZ, R51.H1_H1 ;  /* 0x30000033ff0a7230 */ /* 0x000fc40000004100 */
[----:B------:R-:W-:Y:S01]  /*78c0*/  FMUL.FTZ R8, R6, R6 ;  /* 0x0000000606087220 */ /* 0x000fe20000410000 */
[----:B------:R-:W-:Y:S01]  /*78d0*/  FADD.FTZ R2, R2, R7 ;  /* 0x0000000702027221 */ /* 0x000fe20000010000 */
[C---:B------:R-:W-:Y:S01]  /*78e0*/  FADD.FTZ R7, R53.reuse, R6 ;  /* 0x0000000635077221 */ /* 0x040fe20000010000 */
[----:B------:R-:W-:Y:S02]  /*78f0*/  HADD2.F32 R51, -RZ, R51.H0_H0 ;  /* 0x20000033ff337230 */ /* 0x000fe40000004100 */
[----:B------:R-:W-:Y:S01]  /*7900*/  FFMA.FTZ R53, R53, R53, R8 ;  /* 0x0000003535357223 */ /* 0x000fe20000010008 */
[----:B------:R-:W-:Y:S01]  /*7910*/  FMUL.FTZ R6, R10, R10 ;  /* 0x0000000a0a067220 */ /* 0x000fe20000410000 */
[--C-:B------:R-:W-:Y:S02]  /*7920*/  HADD2.F32 R8, -RZ, R49.reuse.H1_H1 ;  /* 0x30000031ff087230 */ /* 0x100fe40000004100 */
[----:B------:R-:W-:Y:S01]  /*7930*/  FADD.FTZ R2, R2, R7 ;  /* 0x0000000702027221 */ /* 0x000fe20000010000 */
[----:B------:R-:W-:Y:S01]  /*7940*/  FADD.FTZ R7, R51, R10 ;  /* 0x0000000a33077221 */ /* 0x000fe20000010000 */
[----:B------:R-:W-:-:S02]  /*7950*/  HADD2.F32 R49, -RZ, R49.H0_H0 ;  /* 0x20000031ff317230 */ /* 0x000fc40000004100 */
[----:B------:R-:W-:Y:S01]  /*7960*/  FFMA.FTZ R51, R51, R51, R6 ;  /* 0x0000003333337223 */ /* 0x000fe20000010006 */
[----:B------:R-:W-:Y:S01]  /*7970*/  FMUL.FTZ R6, R8, R8 ;  /* 0x0000000808067220 */ /* 0x000fe20000410000 */
[----:B------:R-:W-:Y:S01]  /*7980*/  FADD.FTZ R2, R2, R7 ;  /* 0x0000000702027221 */ /* 0x000fe20000010000 */
[C---:B------:R-:W-:Y:S02]  /*7990*/  FADD.FTZ R7, R49.reuse, R8 ;  /* 0x0000000831077221 */ /* 0x040fe40000010000 */
[----:B------:R-:W-:Y:S01]  /*79a0*/  FFMA.FTZ R49, R49, R49, R6 ;  /* 0x0000003131317223 */ /* 0x000fe20000010006 */
[--C-:B------:R-:W-:Y:S02]  /*79b0*/  HADD2.F32 R9, -RZ, R70.reuse.H1_H1 ;  /* 0x30000046ff097230 */ /* 0x100fe40000004100 */
[----:B------:R-:W-:Y:S02]  /*79c0*/  HADD2.F32 R6, -RZ, R43.H1_H1 ;  /* 0x3000002bff067230 */ /* 0x000fe40000004100 */
[----:B------:R-:W-:-:S02]  /*79d0*/  HADD2.F32 R70, -RZ, R70.H0_H0 ;  /* 0x20000046ff467230 */ /* 0x000fc40000004100 */
[----:B------:R-:W-:Y:S02]  /*79e0*/  HADD2.F32 R43, -RZ, R43.H0_H0 ;  /* 0x2000002bff2b7230 */ /* 0x000fe40000004100 */
[----:B------:R-:W-:Y:S01]  /*79f0*/  FMUL.FTZ R11, R9, R9 ;  /* 0x00000009090b7220 */ /* 0x000fe20000410000 */
[----:B------:R-:W-:Y:S01]  /*7a00*/  FADD.FTZ R2, R2, R7 ;  /* 0x0000000702027221 */ /* 0x000fe20000010000 */
        /* <DEDUP_REMOVED lines=8> */
[----:B------:R-:W-:Y:S01]  /*7a90*/  FMUL.FTZ R8, R6, R6 ;  /* 0x0000000606087220 */ /* 0x000fe20000410000 */
[----:B------:R-:W-:Y:S01]  /*7aa0*/  FADD.FTZ R2, R2, R7 ;  /* 0x0000000702027221 */ /* 0x000fe20000010000 */
[C---:B------:R-:W-:Y:S01]  /*7ab0*/  FADD.FTZ R7, R13.reuse, R6 ;  /* 0x000000060d077221 */ /* 0x040fe20000010000 */
[----:B------:R-:W-:Y:S02]  /*7ac0*/  HADD2.F32 R35, -RZ, R35.H0_H0 ;  /* 0x20000023ff237230 */ /* 0x000fe40000004100 */
[----:B------:R-:W-:Y:S01]  /*7ad0*/  FFMA.FTZ R13, R13, R13, R8 ;  /* 0x0000000d0d0d7223 */ /* 0x000fe20000010008 */
[----:B------:R-:W-:Y:S01]  /*7ae0*/  FMUL.FTZ R6, R10, R10 ;  /* 0x0000000a0a067220 */ /* 0x000fe20000410000 */
[----:B------:R-:W-:-:S02]  /*7af0*/  HADD2.F32 R8, -RZ, R27.H1_H1 ;  /* 0x3000001bff087230 */ /* 0x000fc40000004100 */
[----:B------:R-:W-:Y:S01]  /*7b00*/  FADD.FTZ R4, R4, R69 ;  /* 0x0000004504047221 */ /* 0x000fe20000010000 */
[----:B------:R-:W-:Y:S01]  /*7b10*/  FADD.FTZ R2, R2, R7 ;  /* 0x0000000702027221 */ /* 0x000fe20000010000 */
[C---:B------:R-:W-:Y:S01]  /*7b20*/  FADD.FTZ R7, R35.reuse, R10 ;  /* 0x0000000a23077221 */ /* 0x040fe20000010000 */
[----:B------:R-:W-:Y:S02]  /*7b30*/  HADD2.F32 R27, -RZ, R27.H0_H0 ;  /* 0x2000001bff1b7230 */ /* 0x000fe40000004100 */
[----:B------:R-:W-:Y:S01]  /*7b40*/  FFMA.FTZ R35, R35, R35, R6 ;  /* 0x0000002323237223 */ /* 0x000fe20000010006 */
[----:B------:R-:W-:Y:S01]  /*7b50*/  FADD.FTZ R4, R4, R55 ;  /* 0x0000003704047221 */ /* 0x000fe20000010000 */
[----:B------:R-:W-:Y:S01]  /*7b60*/  FMUL.FTZ R6, R8, R8 ;  /* 0x0000000808067220 */ /* 0x000fe20000410000 */
[--C-:B------:R-:W-:Y:S02]  /*7b70*/  HADD2.F32 R10, -RZ, R15.reuse.H1_H1 ;  /* 0x3000000fff0a7230 */ /* 0x100fe40000004100 */
[----:B------:R-:W-:Y:S01]  /*7b80*/  FADD.FTZ R2, R2, R7 ;  /* 0x0000000702027221 */ /* 0x000fe20000010000 */
[----:B------:R-:W-:Y:S01]  /*7b90*/  FADD.FTZ R7, R27, R8 ;  /* 0x000000081b077221 */ /* 0x000fe20000010000 */
[----:B------:R-:W-:-:S02]  /*7ba0*/  HADD2.F32 R15, -RZ, R15.H0_H0 ;  /* 0x2000000fff0f7230 */ /* 0x000fc40000004100 */
[----:B------:R-:W-:Y:S01]  /*7bb0*/  FADD.FTZ R4, R4, R53 ;  /* 0x0000003504047221 */ /* 0x000fe20000010000 */
[----:B------:R-:W-:Y:S01]  /*7bc0*/  FFMA.FTZ R27, R27, R27, R6 ;  /* 0x0000001b1b1b7223 */ /* 0x000fe20000010006 */
[----:B------:R-:W-:Y:S01]  /*7bd0*/  FMUL.FTZ R6, R10, R10 ;  /* 0x0000000a0a067220 */ /* 0x000fe20000410000 */
[----:B------:R-:W-:Y:S01]  /*7be0*/  FADD.FTZ R2, R2, R7 ;  /* 0x0000000702027221 */ /* 0x000fe20000010000 */
[----:B------:R-:W-:Y:S01]  /*7bf0*/  FADD.FTZ R4, R4, R51 ;  /* 0x0000003304047221 */ /* 0x000fe20000010000 */
[C---:B------:R-:W-:Y:S01]  /*7c00*/  FADD.FTZ R7, R15.reuse, R10 ;  /* 0x0000000a0f077221 */ /* 0x040fe20000010000 */
[----:B------:R-:W-:Y:S01]  /*7c10*/  FFMA.FTZ R15, R15, R15, R6 ;  /* 0x0000000f0f0f7223 */ /* 0x000fe20000010006 */
[--C-:B------:R-:W-:Y:S02]  /*7c20*/  HADD2.F32 R6, -RZ, R17.reuse.H1_H1 ;  /* 0x30000011ff067230 */ /* 0x100fe40000004100 */
[----:B------:R-:W-:Y:S01]  /*7c30*/  FADD.FTZ R4, R4, R49 ;  /* 0x0000003104047221 */ /* 0x000fe20000010000 */
[----:B------:R-:W-:-:S02]  /*7c40*/  HADD2.F32 R17, -RZ, R17.H0_H0 ;  /* 0x20000011ff117230 */ /* 0x000fc40000004100 */
[----:B------:R-:W-:Y:S01]  /*7c50*/  FFMA.FTZ R11, R70, R70, R11 ;  /* 0x00000046460b7223 */ /* 0x000fe2000001000b */
[----:B------:R-:W-:Y:S01]  /*7c60*/  FADD.FTZ R2, R2, R7 ;  /* 0x0000000702027221 */ /* 0x000fe20000010000 */
[--C-:B------:R-:W-:Y:S02]  /*7c70*/  HADD2.F32 R9, -RZ, R72.reuse.H1_H1 ;  /* 0x30000048ff097230 */ /* 0x100fe40000004100 */
[----:B------:R-:W-:Y:S01]  /*7c80*/  FADD.FTZ R4, R4, R11 ;  /* 0x0000000b04047221 */ /* 0x000fe20000010000 */
[----:B------:R-:W-:Y:S01]  /*7c90*/  FADD.FTZ R7, R17, R6 ;  /* 0x0000000611077221 */ /* 0x000fe20000010000 */
[----:B------:R-:W-:Y:S02]  /*7ca0*/  HADD2.F32 R72, -RZ, R72.H0_H0 ;  /* 0x20000048ff487230 */ /* 0x000fe40000004100 */
[----:B------:R-:W-:Y:S01]  /*7cb0*/  FMUL.FTZ R8, R6, R6 ;  /* 0x0000000606087220 */ /* 0x000fe20000410000 */
[----:B------:R-:W-:Y:S01]  /*7cc0*/  FADD.FTZ R4, R4, R43 ;  /* 0x0000002b04047221 */ /* 0x000fe20000010000 */
[----:B------:R-:W-:Y:S01]  /*7cd0*/  FADD.FTZ R2, R2, R7 ;  /* 0x0000000702027221 */ /* 0x000fe20000010000 */
[----:B------:R-:W-:-:S02]  /*7ce0*/  HADD2.F32 R6, -RZ, R73.H1_H1 ;  /* 0x30000049ff067230 */ /* 0x000fc40000004100 */
[----:B------:R-:W-:Y:S01]  /*7cf0*/  FMUL.FTZ R7, R9, R9 ;  /* 0x0000000909077220 */ /* 0x000fe20000410000 */
[----:B------:R-:W-:Y:S01]  /*7d00*/  FADD.FTZ R9, R72, R9 ;  /* 0x0000000948097221 */ /* 0x000fe20000010000 */
[----:B------:R-:W-:Y:S02]  /*7d10*/  HADD2.F32 R73, -RZ, R73.H0_H0 ;  /* 0x20000049ff497230 */ /* 0x000fe40000004100 */
[----:B------:R-:W-:Y:S01]  /*7d20*/  FADD.FTZ R4, R4, R13 ;  /* 0x0000000d04047221 */ /* 0x000fe20000010000 */
[----:B------:R-:W-:Y:S02]  /*7d30*/  FADD.FTZ R2, R2, R9 ;  /* 0x0000000902027221 */ /* 0x000fe40000010000 */
[----:B------:R-:W-:Y:S01]  /*7d40*/  FADD.FTZ R9, R73, R6 ;  /* 0x0000000649097221 */ /* 0x000fe20000010000 */
[----:B------:R-:W-:-:S03]  /*7d50*/  FADD.FTZ R4, R4, R35 ;  /* 0x0000002304047221 */ /* 0x000fc60000010000 */
[----:B------:R-:W-:Y:S01]  /*7d60*/  FADD.FTZ R9, R2, R9 ;  /* 0x0000000902097221 */ /* 0x000fe20000010000 */
[----:B------:R-:W-:Y:S01]  /*7d70*/  FADD.FTZ R4, R4, R27 ;  /* 0x0000001b04047221 */ /* 0x000fe20000010000 */
[----:B------:R-:W-:Y:S01]  /*7d80*/  PRMT R2, RZ, 0x5410, RZ ;  /* 0x00005410ff027816 */ /* 0x000fe200000000ff */
[----:B------:R-:W-:Y:S02]  /*7d90*/  FFMA.FTZ R17, R17, R17, R8 ;  /* 0x0000001111117223 */ /* 0x000fe40000010008 */
[----:B------:R-:W-:Y:S01]  /*7da0*/  FADD.FTZ R4, R4, R15 ;  /* 0x0000000f04047221 */ /* 0x000fe20000010000 */
[----:B--2---:R-:W-:Y:S01]  /*7db0*/  @!P1 PRMT R2, R0, 0x7632, R2 ;  /* 0x0000763200029816 */ /* 0x004fe20000000002 */
[----:B------:R-:W-:Y:S01]  /*7dc0*/  FFMA.FTZ R7, R72, R72, R7 ;  /* 0x0000004848077223 */ /* 0x000fe20000010007 */
[----:B------:R-:W-:Y:S01]  /*7dd0*/  FMUL.FTZ R8, R6, R6 ;  /* 0x0000000606087220 */ /* 0x000fe20000410000 */
[----:B------:R-:W-:Y:S01]  /*7de0*/  FADD.FTZ R4, R4, R17 ;  /* 0x0000001104047221 */ /* 0x000fe20000010000 */
[----:B------:R-:W-:Y:S01]  /*7df0*/  @!P1 PRMT R2, R2, 0x5410, R0 ;  /* 0x0000541002029816 */ /* 0x000fe20000000000 */
[--C-:B------:R-:W-:Y:S01]  /*7e00*/  HADD2.F32 R6, -RZ, R71.reuse.H1_H1 ;  /* 0x30000047ff067230 */ /* 0x100fe20000004100 */
[----:B------:R-:W0:Y:S01]  /*7e10*/  S2R R10, SR_LANEID ;  /* 0x00000000000a7919 */ /* 0x000e220000000000 */
[----:B------:R-:W-:Y:S01]  /*7e20*/  FADD.FTZ R4, R4, R7 ;  /* 0x0000000704047221 */ /* 0x000fe20000010000 */
[----:B------:R-:W-:-:S02]  /*7e30*/  HADD2.F32 R71, -RZ, R71.H0_H0 ;  /* 0x20000047ff477230 */ /* 0x000fc40000004100 */
[----:B------:R-:W-:Y:S01]  /*7e40*/  FFMA.FTZ R73, R73, R73, R8 ;  /* 0x0000004949497223 */ /* 0x000fe20000010008 */
[--C-:B------:R-:W-:Y:S02]  /*7e50*/  HADD2.F32 R7, -RZ, R2.reuse.H0_H0 ;  /* 0x20000002ff077230 */ /* 0x100fe40000004100 */
[----:B------:R-:W-:Y:S01]  /*7e60*/  FMUL.FTZ R8, R6, R6 ;  /* 0x0000000606087220 */ /* 0x000fe20000410000 */
[----:B------:R-:W-:Y:S02]  /*7e70*/  HADD2.F32 R2, -RZ, R2.H1_H1 ;  /* 0x30000002ff027230 */ /* 0x000fe40000004100 */
[C---:B------:R-:W-:Y:S01]  /*7e80*/  FADD.FTZ R6, R71.reuse, R6 ;  /* 0x0000000647067221 */ /* 0x040fe20000010000 */
[----:B------:R-:W-:Y:S01]  /*7e90*/  FADD.FTZ R4, R4, R73 ;  /* 0x0000004904047221 */ /* 0x000fe20000010000 */
[----:B------:R-:W-:Y:S01]  /*7ea0*/  FFMA.FTZ R71, R71, R71, R8 ;  /* 0x0000004747477223 */ /* 0x000fe20000010008 */
[----:B------:R-:W-:Y:S01]  /*7eb0*/  FMUL.FTZ R11, R7, R7 ;  /* 0x00000007070b7220 */ /* 0x000fe20000410000 */
[----:B------:R-:W-:Y:S01]  /*7ec0*/  FADD.FTZ R6, R9, R6 ;  /* 0x0000000609067221 */ /* 0x000fe20000010000 */
[----:B------:R-:W-:Y:S01]  /*7ed0*/  FADD.FTZ R7, R2, R7 ;  /* 0x0000000702077221 */ /* 0x000fe20000010000 */
[----:B------:R-:W-:Y:S01]  /*7ee0*/  FADD.FTZ R4, R4, R71 ;  /* 0x0000004704047221 */ /* 0x000fe20000010000 */
[----:B------:R-:W-:-:S02]  /*7ef0*/  FFMA.FTZ R11, R2, R2, R11 ;  /* 0x00000002020b7223 */ /* 0x000fc4000001000b */
[----:B------:R-:W-:Y:S02]  /*7f00*/  FADD.FTZ R7, R6, R7 ;  /* 0x0000000706077221 */ /* 0x000fe40000010000 */
[----:B------:R-:W-:-:S03]  /*7f10*/  FADD.FTZ R11, R4, R11 ;  /* 0x0000000b040b7221 */ /* 0x000fc60000010000 */
[----:B------:R-:W1:Y:S04]  /*7f20*/  SHFL.DOWN PT, R2, R7, 0x1, 0x1f ;  /* 0x08201f0007027f89 */ /* 0x000e6800000e0000 */
[----:B------:R-:W2:Y:S01]  /*7f30*/  SHFL.DOWN PT, R4, R11, 0x1, 0x1f ;  /* 0x08201f000b047f89 */ /* 0x000ea200000e0000 */
[----:B0-----:R-:W-:-:S13]  /*7f40*/  ISETP.GT.AND P1, PT, R10, 0x1e, PT ;  /* 0x0000001e0a00780c */ /* 0x001fda0003f24270 */
[----:B-1----:R-:W-:Y:S01]  /*7f50*/  @!P1 FADD.FTZ R7, R7, R2 ;  /* 0x0000000207079221 */ /* 0x002fe20000010000 */
[----:B--2---:R-:W-:-:S04]  /*7f60*/  @!P1 FADD.FTZ R11, R11, R4 ;  /* 0x000000040b0b9221 */ /* 0x004fc80000010000 */
        /* <DEDUP_REMOVED lines=8> */
[----:B------:R-:W2:-:S12]  /*7ff0*/  S2R R20, SR_TID.X ;  /* 0x0000000000147919 */ /* 0x000e980000002100 */
[----:B0-----:R-:W-:Y:S01]  /*8000*/  @!P1 FADD.FTZ R7, R7, R2 ;  /* 0x0000000207079221 */ /* 0x001fe20000010000 */
[----:B-1----:R-:W-:-:S04]  /*8010*/  @!P1 FADD.FTZ R11, R11, R4 ;  /* 0x000000040b0b9221 */ /* 0x002fc80000010000 */
[----:B------:R-:W0:Y:S04]  /*8020*/  SHFL.DOWN PT, R2, R7, 0x8, 0x1f ;  /* 0x09001f0007027f89 */ /* 0x000e2800000e0000 */
[----:B------:R-:W1:Y:S04]  /*8030*/  SHFL.DOWN PT, R4, R11, 0x8, 0x1f ;  /* 0x09001f000b047f89 */ /* 0x000e6800000e0000 */
[----:B------:R3:W-:Y:S04]  /*8040*/  STL [R1+0x2c], R76 ;  /* 0x00002c4c01007387 */ /* 0x0007e80000100800 */
        /* <DEDUP_REMOVED lines=16> */
[----:B------:R3:W-:Y:S01]  /*8150*/  STL [R1+0x10c], R0 ;  /* 0x00010c0001007387 */ /* 0x0007e20000100800 */
[C---:B------:R-:W-:Y:S01]  /*8160*/  ISETP.GT.AND P2, PT, R10.reuse, 0xf, PT ;  /* 0x0000000f0a00780c */ /* 0x040fe20003f44270 */
[----:B0-----:R-:W-:Y:S01]  /*8170*/  FADD.FTZ R2, R7, R2 ;  /* 0x0000000207027221 */ /* 0x001fe20000010000 */
[----:B------:R-:W-:Y:S01]  /*8180*/  ISETP.GT.AND P1, PT, R10, 0x17, PT ;  /* 0x000000170a00780c */ /* 0x000fe20003f24270 */
[----:B-1----:R-:W-:-:S03]  /*8190*/  FADD.FTZ R4, R11, R4 ;  /* 0x000000040b047221 */ /* 0x002fc60000010000 */
[----:B------:R-:W-:Y:S02]  /*81a0*/  FSEL R6, R7, R2, P1 ;  /* 0x0000000207067208 */ /* 0x000fe40000800000 */
[----:B------:R-:W-:Y:S01]  /*81b0*/  FSEL R7, R11, R4, P1 ;  /* 0x000000040b077208 */ /* 0x000fe20000800000 */
[----:B------:R-:W0:Y:S01]  /*81c0*/  LDCU UR10, c[0x0][0x374] ;  /* 0x00006e80ff0a77ac */ /* 0x000e220008000800 */
[----:B------:R-:W-:Y:S01]  /*81d0*/  BSSY.RECONVERGENT B0, `(.L_x_2988) ;  /* 0x0000011000007945 */ /* 0x000fe20003800200 */
[----:B------:R3:W1:Y:S01]  /*81e0*/  SHFL.DOWN PT, R9, R6, 0x10, 0x1f ;  /* 0x0a001f0006097f89 */ /* 0x00066200000e0000 */
[----:B------:R-:W4:Y:S03]  /*81f0*/  LDCU UR12, c[0x0][0x370] ;  /* 0x00006e00ff0c77ac */ /* 0x000f260008000800 */
[----:B------:R3:W0:Y:S01]  /*8200*/  SHFL.DOWN PT, R13, R7, 0x10, 0x1f ;  /* 0x0a001f00070d7f89 */ /* 0x00062200000e0000 */
[----:B--2---:R-:W-:Y:S01]  /*8210*/  ISETP.NE.AND P3, PT, R20, RZ, PT ;  /* 0x000000ff1400720c */ /* 0x004fe20003f65270 */
[----:B------:R-:W-:-:S12]  /*8220*/  @P2 BRA `(.L_x_2989) ;  /* 0x00000000002c2947 */ /* 0x000fd80003800000 */
[----:B---3--:R-:W2:Y:S01]  /*8230*/  S2R R0, SR_LANEID ;  /* 0x0000000000007919 */ /* 0x008ea20000000000 */
[----:B0-----:R-:W-:Y:S01]  /*8240*/  FADD.FTZ R7, R4, R13 ;  /* 0x0000000d04077221 */ /* 0x001fe20000010000 */
[----:B--2---:R-:W-:-:S13]  /*8250*/  ISETP.NE.AND P1, PT, R0, RZ, PT ;  /* 0x000000ff0000720c */ /* 0x004fda0003f25270 */
[----:B------:R-:W0:Y:S01]  /*8260*/  @!P1 S2R R11, SR_CgaCtaId ;  /* 0x00000000000b9919 */ /* 0x000e220000008800 */
[----:B------:R-:W-:Y:S02]  /*8270*/  @!P1 MOV R6, 0x400 ;  /* 0x0000040000069802 */ /* 0x000fe40000000f00 */
[----:B------:R-:W-:-:S04]  /*8280*/  @!P1 SHF.R.U32.HI R0, RZ, 0x2, R20 ;  /* 0x00000002ff009819 */ /* 0x000fc80000011614 */
[----:B------:R-:W-:Y:S02]  /*8290*/  @!P1 LOP3.LUT R0, R0, 0xf8, RZ, 0xc0, !PT ;  /* 0x000000f800009812 */ /* 0x000fe400078ec0ff */
[----:B0-----:R-:W-:Y:S01]  /*82a0*/  @!P1 LEA R11, R11, R6, 0x18 ;  /* 0x000000060b0b9211 */ /* 0x001fe200078ec0ff */
[----:B-1----:R-:W-:-:S04]  /*82b0*/  FADD.FTZ R6, R2, R9 ;  /* 0x0000000902067221 */ /* 0x002fc80000010000 */
[----:B------:R-:W-:-:S05]  /*82c0*/  @!P1 IMAD.IADD R0, R0, 0x1, R11 ;  /* 0x0000000100009824 */ /* 0x000fca00078e020b */
[----:B------:R2:W-:Y:S02]  /*82d0*/  @!P1 STS.64 [R0+0x10], R6 ;  /* 0x0000100600009388 */ /* 0x0005e40000000a00 */
.L_x_2989:
[----:B0---4-:R-:W-:Y:S05]  /*82e0*/  BSYNC.RECONVERGENT B0 ;  /* 0x0000000000007941 */ /* 0x011fea0003800200 */
.L_x_2988:
[----:B------:R-:W-:Y:S06]  /*82f0*/  BAR.SYNC.DEFER_BLOCKING 0x0 ;  /* 0x0000000000007b1d */ /* 0x000fec0000010000 */
[----:B------:R-:W-:Y:S04]  /*8300*/  BSSY.RECONVERGENT B0, `(.L_x_2990) ;  /* 0x0000029000007945 */ /* 0x000fe80003800200 */
[----:B------:R-:W-:Y:S05]  /*8310*/  @P3 BRA `(.L_x_2991) ;  /* 0x00000000009c3947 */ /* 0x000fea0003800000 */
[----:B------:R-:W0:Y:S01]  /*8320*/  S2UR UR6, SR_CgaCtaId ;  /* 0x00000000000679c3 */ /* 0x000e220000008800 */
[----:B------:R-:W-:Y:S02]  /*8330*/  UMOV UR5, 0x400 ;  /* 0x0000040000057882 */ /* 0x000fe40000000000 */
[----:B0-----:R-:W-:-:S09]  /*8340*/  ULEA UR5, UR6, UR5, 0x18 ;  /* 0x0000000506057291 */ /* 0x001fd2000f8ec0ff */
[----:B------:R-:W0:Y:S04]  /*8350*/  LDS.64 R12, [UR5+0x18] ;  /* 0x00001805ff0c7984 */ /* 0x000e280008000a00 */
[----:B------:R-:W4:Y:S04]  /*8360*/  LDS.128 R24, [UR5+0x20] ;  /* 0x00002005ff187984 */ /* 0x000f280008000c00 */
[----:B------:R-:W5:Y:S04]  /*8370*/  LDS.128 R28, [UR5+0x30] ;  /* 0x00003005ff1c7984 */ /* 0x000f680008000c00 */
[----:B------:R-:W5:Y:S04]  /*8380*/  LDS.128 R32, [UR5+0x40] ;  /* 0x00004005ff207984 */ /* 0x000f680008000c00 */
[----:B------:R-:W5:Y:S04]  /*8390*/  LDS.128 R16, [UR5+0x50] ;  /* 0x00005005ff107984 */ /* 0x000f680008000c00 */
[----:B-1----:R-:W1:Y:S04]  /*83a0*/  LDS.128 R8, [UR5+0x60] ;  /* 0x00006005ff087984 */ /* 0x002e680008000c00 */
[----:B------:R-:W-:Y:S01]  /*83b0*/  LDS.64 R22, [UR5+0x80] ;  /* 0x00008005ff167984 */ /* 0x000fe20008000a00 */
[----:B0-----:R-:W-:Y:S01]  /*83c0*/  FADD.FTZ R15, R6, R12 ;  /* 0x0000000c060f7221 */ /* 0x001fe20000010000 */
[----:B--23--:R-:W-:-:S03]  /*83d0*/  FADD.FTZ R0, R7, R13 ;  /* 0x0000000d07007221 */ /* 0x00cfc60000010000 */
[----:B----4-:R-:W-:Y:S01]  /*83e0*/  FADD.FTZ R7, R15, R24 ;  /* 0x000000180f077221 */ /* 0x010fe20000010000 */
[----:B------:R-:W-:Y:S01]  /*83f0*/  FADD.FTZ R0, R0, R25 ;  /* 0x0000001900007221 */ /* 0x000fe20000010000 */
[----:B------:R-:W0:Y:S02]  /*8400*/  LDS.128 R12, [UR5+0x70] ;  /* 0x00007005ff0c7984 */ /* 0x000e240008000c00 */
        /* <DEDUP_REMOVED lines=24> */
.L_x_2991:
[----:B------:R-:W-:Y:S05]  /*8590*/  BSYNC.RECONVERGENT B0 ;  /* 0x0000000000007941 */ /* 0x000fea0003800200 */
.L_x_2990:
[----:B------:R-:W-:-:S09]  /*85a0*/  UISETP.GE.U32.AND UP0, UPT, UR12, 0x2, UPT ;  /* 0x000000020c00788c */ /* 0x000fd2000bf06070 */
[----:B------:R-:W-:Y:S05]  /*85b0*/  BRA.U !UP0, `(.L_x_2992) ;  /* 0x0000000d08ec7547 */ /* 0x000fea000b800000 */
[----:B------:R-:W-:Y:S01]  /*85c0*/  ULOP3.LUT UR5, UR4, 0x1, URZ, 0xc0, !UPT ;  /* 0x0000000104057892 */ /* 0x000fe2000f8ec0ff */
[----:B------:R-:W0:Y:S01]  /*85d0*/  S2UR UR23, SR_CTAID.X ;  /* 0x00000000001779c3 */ /* 0x000e220000002500 */
[----:B------:R-:W4:Y:S01]  /*85e0*/  LDCU.64 UR6, c[0x0][0x3b8] ;  /* 0x00007700ff0677ac */ /* 0x000f220008000a00 */
[----:B------:R-:W-:Y:S01]  /*85f0*/  BSSY.RECONVERGENT B0, `(.L_x_2993) ;  /* 0x0000024000007945 */ /* 0x000fe20003800200 */
[----:B------:R-:W-:-:S04]  /*8600*/  UIMAD UR5, UR5, UR10, URZ ;  /* 0x0000000a050572a4 */ /* 0x000fc8000f8e02ff */
[----:B------:R-:W-:-:S04]  /*8610*/  UIMAD UR13, UR5, UR12, URZ ;  /* 0x0000000c050d72a4 */ /* 0x000fc8000f8e02ff */
[----:B------:R-:W-:-:S04]  /*8620*/  USHF.L.U32 UR14, UR13, 0x1, URZ ;  /* 0x000000010d0e7899 */ /* 0x000fc800080006ff */
[----:B----4-:R-:W-:-:S03]  /*8630*/  UIMAD.WIDE UR6, UR14, 0x4, UR6 ;  /* 0x000000040e0678a5 */ /* 0x010fc6000f8e0206 */
[----:B------:R-:W4:Y:S01]  /*8640*/  S2UR UR13, SR_CTAID.Y ;  /* 0x00000000000d79c3 */ /* 0x000f220000002600 */
[----:B------:R-:W-:Y:S08]  /*8650*/  @P3 BRA `(.L_x_2994) ;  /* 0x0000000000743947 */ /* 0x000ff00003800000 */
[----:B------:R-:W5:Y:S01]  /*8660*/  LDCU.64 UR20, c[0x0][0x3b0] ;  /* 0x00007600ff1477ac */ /* 0x000f620008000a00 */
[----:B----4-:R-:W-:Y:S02]  /*8670*/  UIADD3 UR22, UPT, UPT, UR5, UR13, URZ ;  /* 0x0000000d05167290 */ /* 0x010fe4000fffe0ff */
[----:B0-----:R-:W-:Y:S02]  /*8680*/  UIMAD UR14, UR23, UR10, UR13 ;  /* 0x0000000a170e72a4 */ /* 0x001fe4000f8e020d */
[----:B------:R-:W-:Y:S02]  /*8690*/  ULOP3.LUT UP0, UR16, UR4, 0x2, URZ, 0xc0, !UPT ;  /* 0x0000000204107892 */ /* 0x000fe4000f80c0ff */
[----:B------:R-:W-:Y:S02]  /*86a0*/  UIMAD.WIDE.U32 UR14, UR14, 0x8, UR6 ;  /* 0x000000080e0e78a5 */ /* 0x000fe4000f8e0006 */
[----:B------:R-:W-:Y:S01]  /*86b0*/  UIADD3 UR16, UPT, UPT, -UR16, 0x1, URZ ;  /* 0x0000000110107890 */ /* 0x000fe2000fffe1ff */
[----:B--23--:R-:W-:-:S03]  /*86c0*/  IMAD.MOV.U32 R0, RZ, RZ, -0x1 ;  /* 0xffffffffff007424 */ /* 0x00cfc600078e00ff */
[----:B------:R-:W-:Y:S01]  /*86d0*/  IMAD.U32 R10, RZ, RZ, UR14 ;  /* 0x0000000eff0a7e24 */ /* 0x000fe2000f8e00ff */
[----:B------:R-:W-:Y:S01]  /*86e0*/  MOV R11, UR15 ;  /* 0x0000000f000b7c02 */ /* 0x000fe20008000f00 */
[----:B-----5:R-:W-:Y:S01]  /*86f0*/  ULEA UR17, UP1, UR22, UR20, 0x2 ;  /* 0x0000001416117291 */ /* 0x020fe2000f8210ff */
[----:B------:R-:W-:-:S03]  /*8700*/  MOV R13, UR16 ;  /* 0x00000010000d7c02 */ /* 0x000fc60008000f00 */
[----:B------:R-:W-:Y:S01]  /*8710*/  ULEA.HI.X UR20, UR22, UR21, URZ, 0x2, UP1 ;  /* 0x0000001516147291 */ /* 0x000fe200088f14ff */
[----:B------:R0:W-:Y:S01]  /*8720*/  STG.E.64 desc[UR18][R10.64], R6 ;  /* 0x000000060a007986 */ /* 0x0001e2000c101b12 */
[----:B------:R-:W-:-:S04]  /*8730*/  MOV R8, UR17 ;  /* 0x0000001100087c02 */ /* 0x000fc80008000f00 */
[----:B-1----:R-:W-:Y:S01]  /*8740*/  IMAD.U32 R9, RZ, RZ, UR20 ;  /* 0x00000014ff097e24 */ /* 0x002fe2000f8e00ff */
        /* <DEDUP_REMOVED lines=9> */
.L_x_2995:
[----:B------:R-:W2:Y:S04]  /*87e0*/  LDG.E.STRONG.GPU R0, desc[UR18][R8.64] ;  /* 0x0000001208007981 */ /* 0x000ea8000c1ef900 */
[----:B--2---:R-:W-:Y:S04]  /*87f0*/  CCTL.IVALL ;  /* 0x00000000ff00798f */ /* 0x004fe80002000000 */
[----:B------:R0:W-:Y:S01]  /*8800*/  STL [R1], R0 ;  /* 0x0000000001007387 */ /* 0x0001e20000100800 */
[----:B------:R-:W-:-:S13]  /*8810*/  ISETP.NE.AND P1, PT, R0, UR14, PT ;  /* 0x0000000e00007c0c */ /* 0x000fda000bf25270 */
[----:B0-----:R-:W-:Y:S05]  /*8820*/  @P1 BRA `(.L_x_2995) ;  /* 0xfffffffc00ec1947 */ /* 0x001fea000383ffff */
.L_x_2994:
[----:B0---4-:R-:W-:Y:S05]  /*8830*/  BSYNC.RECONVERGENT B0 ;  /* 0x0000000000007941 */ /* 0x011fea0003800200 */
.L_x_2993:
        /* <DEDUP_REMOVED lines=15> */
.L_x_2997:
        /* <DEDUP_REMOVED lines=14> */
[----:B-1----:R-:W-:Y:S01]  /*8a10*/  IMAD.U32 R9, RZ, RZ, UR29 ;  /* 0x0000001dff097e24 */ /* 0x002fe2000f8e00ff */
[----:B------:R-:W-:Y:S02]  /*8a20*/  @!UP0 UIMAD.WIDE.U32 UR28, UR25, 0x8, UR6 ;  /* 0x00000008191c88a5 */ /* 0x000fe4000f8e0006 */
[----:B------:R-:W-:-:S03]  /*8a30*/  VOTEU.ALL UP0, P4 ;  /* 0x0000000000ff7886 */ /* 0x000fc60002000000 */
[----:B------:R-:W2:Y:S01]  /*8a40*/  @!P1 LDG.E.64 R8, desc[UR18][R8.64] ;  /* 0x0000001208089981 */ /* 0x000ea2000c1e1b00 */
[----:B------:R-:W-:Y:S01]  /*8a50*/  MOV R10, UR28 ;  /* 0x0000001c000a7c02 */ /* 0x000fe20008000f00 */
[----:B------:R-:W-:Y:S01]  /*8a60*/  IMAD.U32 R11, RZ, RZ, UR29 ;  /* 0x0000001dff0b7e24 */ /* 0x000fe2000f8e00ff */
[----:B------:R-:W-:-:S05]  /*8a70*/  @!UP0 UIMAD.WIDE.U32 UR28, UR20, 0x8, UR6 ;  /* 0x00000008141c88a5 */ /* 0x000fca000f8e0006 */
[----:B------:R-:W4:Y:S01]  /*8a80*/  @!P2 LDG.E.64 R10, desc[UR18][R10.64] ;  /* 0x000000120a0aa981 */ /* 0x000f22000c1e1b00 */
[----:B------:R-:W-:Y:S01]  /*8a90*/  MOV R12, UR28 ;  /* 0x0000001c000c7c02 */ /* 0x000fe20008000f00 */
[----:B------:R-:W-:-:S06]  /*8aa0*/  IMAD.U32 R13, RZ, RZ, UR29 ;  /* 0x0000001dff0d7e24 */ /* 0x000fcc000f8e00ff */
[----:B------:R-:W5:Y:S01]  /*8ab0*/  @!P4 LDG.E.64 R12, desc[UR18][R12.64] ;  /* 0x000000120c0cc981 */ /* 0x000f62000c1e1b00 */
        /* <DEDUP_REMOVED lines=11> */
[----:B--23--:R-:W-:Y:S01]  /*8b70*/  @!P1 FADD.FTZ R6, R6, R8 ;  /* 0x0000000806069221 */ /* 0x00cfe20000010000 */
[----:B------:R-:W-:Y:S01]  /*8b80*/  @!P1 FADD.FTZ R7, R7, R9 ;  /* 0x0000000907079221 */ /* 0x000fe20000010000 */
[----:B------:R-:W-:Y:S01]  /*8b90*/  PLOP3.LUT P1, PT, PT, PT, UP0, 0x80, 0x8 ;  /* 0x000000000008781c */ /* 0x000fe20003f2f008 */
[----:B------:R-:W-:-:S03]  /*8ba0*/  UISETP.NE.AND UP0, UPT, UR30, UR23, UPT ;  /* 0x000000171e00728c */ /* 0x000fc6000bf05270 */
[----:B------:R-:W-:Y:S01]  /*8bb0*/  ISETP.NE.OR P1, PT, R20, RZ, !P1 ;  /* 0x000000ff1400720c */ /* 0x000fe20004f25670 */
[----:B----4-:R-:W-:Y:S01]  /*8bc0*/  @!P2 FADD.FTZ R6, R6, R10 ;  /* 0x0000000a0606a221 */ /* 0x010fe20000010000 */
[----:B------:R-:W-:Y:S01]  /*8bd0*/  @!P2 FADD.FTZ R7, R7, R11 ;  /* 0x0000000b0707a221 */ /* 0x000fe20000010000 */
[----:B------:R-:W-:Y:S02]  /*8be0*/  ISETP.NE.OR P2, PT, R20, RZ, !P3 ;  /* 0x000000ff1400720c */ /* 0x000fe40005f45670 */
[----:B------:R-:W-:Y:S01]  /*8bf0*/  PLOP3.LUT P3, PT, PT, PT, UP0, 0x80, 0x8 ;  /* 0x000000000008781c */ /* 0x000fe20003f6f008 */
[----:B-----5:R-:W-:Y:S01]  /*8c00*/  @!P4 FADD.FTZ R6, R6, R12 ;  /* 0x0000000c0606c221 */ /* 0x020fe20000010000 */
        /* <DEDUP_REMOVED lines=10> */
[----:B------:R-:W-:Y:S01]  /*8cb0*/  MOV R8, UR28 ;  /* 0x0000001c00087c02 */ /* 0x000fe20008000f00 */
[----:B------:R-:W-:Y:S02]  /*8cc0*/  IMAD.U32 R9, RZ, RZ, UR29 ;  /* 0x0000001dff097e24 */ /* 0x000fe4000f8e00ff */
[----:B------:R-:W-:Y:S01]  /*8cd0*/  MOV R10, UR30 ;  /* 0x0000001e000a7c02 */ /* 0x000fe20008000f00 */
[----:B------:R-:W-:Y:S01]  /*8ce0*/  VOTEU.ALL UP1, P3 ;  /* 0x0000000000ff7886 */ /* 0x000fe20001820000 */
[----:B------:R-:W-:Y:S01]  /*8cf0*/  @!UP0 UIMAD.WIDE.U32 UR28, UR24, 0x8, UR6 ;  /* 0x00000008181c88a5 */ /* 0x000fe2000f8e0006 */
[----:B------:R-:W-:Y:S01]  /*8d00*/  IMAD.U32 R11, RZ, RZ, UR31 ;  /* 0x0000001fff0b7e24 */ /* 0x000fe2000f8e00ff */
[----:B------:R-:W-:Y:S01]  /*8d10*/  VOTEU.ALL UP0, P5 ;  /* 0x0000000000ff7886 */ /* 0x000fe20002800000 */
[----:B------:R-:W2:Y:S01]  /*8d20*/  @!P1 LDG.E.64 R8, desc[UR18][R8.64] ;  /* 0x0000001208089981 */ /* 0x000ea2000c1e1b00 */
[----:B------:R-:W-:-:S02]  /*8d30*/  @!UP1 UIMAD.WIDE.U32 UR30, UR22, 0x8, UR6 ;  /* 0x00000008161e98a5 */ /* 0x000fc4000f8e0006 */
[----:B------:R-:W-:Y:S01]  /*8d40*/  MOV R12, UR28 ;  /* 0x0000001c000c7c02 */ /* 0x000fe20008000f00 */
[----:B------:R-:W-:Y:S01]  /*8d50*/  IMAD.U32 R13, RZ, RZ, UR29 ;  /* 0x0000001dff0d7e24 */ /* 0x000fe2000f8e00ff */
[----:B------:R-:W3:Y:S01]  /*8d60*/  @!P2 LDG.E.64 R10, desc[UR18][R10.64] ;  /* 0x000000120a0aa981 */ /* 0x000ee2000c1e1b00 */
[----:B------:R-:W-:Y:S01]  /*8d70*/  @!UP0 UIMAD.WIDE.U32 UR28, UR21, 0x8, UR6 ;  /* 0x00000008151c88a5 */ /* 0x000fe2000f8e0006 */
[----:B------:R-:W-:Y:S01]  /*8d80*/  MOV R14, UR30 ;  /* 0x0000001e000e7c02 */ /* 0x000fe20008000f00 */
[----:B------:R-:W-:Y:S02]  /*8d90*/  IMAD.U32 R15, RZ, RZ, UR31 ;  /* 0x0000001fff0f7e24 */ /* 0x000fe4000f8e00ff */
[----:B------:R-:W4:Y:S02]  /*8da0*/  @!P4 LDG.E.64 R12, desc[UR18][R12.64] ;  /* 0x000000120c0cc981 */ /* 0x000f24000c1e1b00 */
[----:B------:R-:W-:Y:S01]  /*8db0*/  MOV R16, UR28 ;  /* 0x0000001c00107c02 */ /* 0x000fe20008000f00 */
[----:B------:R-:W-:Y:S01]  /*8dc0*/  IMAD.U32 R17, RZ, RZ, UR29 ;  /* 0x0000001dff117e24 */ /* 0x000fe2000f8e00ff */
[----:B------:R-:W5:Y:S05]  /*8dd0*/  @!P3 LDG.E.64 R14, desc[UR18][R14.64] ;  /* 0x000000120e0eb981 */ /* 0x000f6a000c1e1b00 */
[----:B------:R-:W5:Y:S01]  /*8de0*/  @!P5 LDG.E.64 R16, desc[UR18][R16.64] ;  /* 0x000000121010d981 */ /* 0x000f62000c1e1b00 */
[----:B------:R-:W-:-:S02]  /*8df0*/  UIADD3 UR5, UPT, UPT, UR5, 0x8, URZ ;  /* 0x0000000805057890 */ /* 0x000fc4000fffe0ff */
[----:B------:R-:W-:Y:S02]  /*8e00*/  UIADD3 UR26, UPT, UPT, UR26, 0x8, URZ ;  /* 0x000000081a1a7890 */ /* 0x000fe4000fffe0ff */
[----:B------:R-:W-:Y:S02]  /*8e10*/  UISETP.NE.AND UP0, UPT, UR5, UR15, UPT ;  /* 0x0000000f0500728c */ /* 0x000fe4000bf05270 */
        /* <DEDUP_REMOVED lines=14> */
[----:B-----5:R-:W-:Y:S01]  /*8f00*/  @!P3 FADD.FTZ R6, R6, R14 ;  /* 0x0000000e0606b221 */ /* 0x020fe20000010000 */
[----:B------:R-:W-:-:S03]  /*8f10*/  @!P3 FADD.FTZ R7, R7, R15 ;  /* 0x0000000f0707b221 */ /* 0x000fc60000010000 */
[----:B------:R-:W-:Y:S01]  /*8f20*/  @!P5 FADD.FTZ R6, R6, R16 ;  /* 0x000000100606d221 */ /* 0x000fe20000010000 */
[----:B------:R-:W-:Y:S01]  /*8f30*/  @!P5 FADD.FTZ R7, R7, R17 ;  /* 0x000000110707d221 */ /* 0x000fe20000010000 */
[----:B------:R-:W-:Y:S06]  /*8f40*/  BRA.U UP0, `(.L_x_2997) ;  /* 0xfffffff900787547 */ /* 0x000fec000b83ffff */
[----:B------:R-:W-:-:S05]  /*8f50*/  UMOV UR5, UR15 ;  /* 0x0000000f00057c82 */ /* 0x000fca0008000000 */
.L_x_2996:
        /* <DEDUP_REMOVED lines=28> */
[----:B------:R-:W-:Y:S02]  /*9120*/  MOV R8, UR14 ;  /* 0x0000000e00087c02 */ /* 0x000fe40008000f00 */
[----:B------:R-:W-:Y:S01]  /*9130*/  @!UP3 UIMAD UR20, UR20, UR10, UR13 ;  /* 0x0000000a1414b2a4 */ /* 0x000fe2000f8e020d */
[----:B-1----:R-:W-:Y:S01]  /*9140*/  IMAD.U32 R9, RZ, RZ, UR15 ;  /* 0x0000000fff097e24 */ /* 0x002fe2000f8e00ff */
[----:B------:R-:W-:Y:S02]  /*9150*/  @!UP2 UIMAD.WIDE.U32 UR16, UR16, 0x8, UR6 ;  /* 0x000000081010a8a5 */ /* 0x000fe4000f8e0006 */
[----:B------:R-:W-:Y:S02]  /*9160*/  @!UP4 UIMAD UR21, UR21, UR10, UR13 ;  /* 0x0000000a1515c2a4 */ /* 0x000fe4000f8e020d */
[----:B------:R-:W-:Y:S01]  /*9170*/  @!UP3 UIMAD.WIDE.U32 UR14, UR20, 0x8, UR6 ;  /* 0x00000008140eb8a5 */ /* 0x000fe2000f8e0006 */
[----:B------:R-:W2:Y:S01]  /*9180*/  @!P1 LDG.E.64 R8, desc[UR18][R8.64] ;  /* 0x0000001208089981 */ /* 0x000ea2000c1e1b00 */
[----:B------:R-:W-:Y:S01]  /*9190*/  MOV R10, UR16 ;  /* 0x00000010000a7c02 */ /* 0x000fe20008000f00 */
[----:B------:R-:W-:Y:S01]  /*91a0*/  IMAD.U32 R11, RZ, RZ, UR17 ;  /* 0x00000011ff0b7e24 */ /* 0x000fe2000f8e00ff */
[----:B------:R-:W-:-:S02]  /*91b0*/  @!UP4 UIMAD.WIDE.U32 UR16, UR21, 0x8, UR6 ;  /* 0x000000081510c8a5 */ /* 0x000fc4000f8e0006 */
[----:B------:R-:W-:Y:S01]  /*91c0*/  MOV R12, UR14 ;  /* 0x0000000e000c7c02 */ /* 0x000fe20008000f00 */
[----:B------:R-:W-:Y:S02]  /*91d0*/  IMAD.U32 R13, RZ, RZ, UR15 ;  /* 0x0000000fff0d7e24 */ /* 0x000fe4000f8e00ff */
[----:B------:R-:W4:Y:S01]  /*91e0*/  @!P3 LDG.E.64 R10, desc[UR18][R10.64] ;  /* 0x000000120a0ab981 */ /* 0x000f22000c1e1b00 */
[----:B------:R-:W-:Y:S01]  /*91f0*/  MOV R14, UR16 ;  /* 0x00000010000e7c02 */ /* 0x000fe20008000f00 */
[----:B------:R-:W-:Y:S02]  /*9200*/  IMAD.U32 R15, RZ, RZ, UR17 ;  /* 0x00000011ff0f7e24 */ /* 0x000fe4000f8e00ff */
[----:B------:R-:W5:Y:S04]  /*9210*/  @!P4 LDG.E.64 R12, desc[UR18][R12.64] ;  /* 0x000000120c0cc981 */ /* 0x000f68000c1e1b00 */
[----:B------:R-:W5:Y:S01]  /*9220*/  @!P2 LDG.E.64 R14, desc[UR18][R14.64] ;  /* 0x000000120e0ea981 */ /* 0x000f62000c1e1b00 */
[----:B------:R-:W-:Y:S01]  /*9230*/  UIADD3 UR5, UPT, UPT, UR5, 0x4, URZ ;  /* 0x0000000405057890 */ /* 0x000fe2000fffe0ff */
[----:B--23--:R-:W-:Y:S01]  /*9240*/  @!P1 FADD.FTZ R6, R6, R8 ;  /* 0x0000000806069221 */ /* 0x00cfe20000010000 */
[----:B------:R-:W-:-:S03]  /*9250*/  @!P1 FADD.FTZ R7, R7, R9 ;  /* 0x0000000907079221 */ /* 0x000fc60000010000 */
[----:B----4-:R-:W-:Y:S01]  /*9260*/  @!P3 FADD.FTZ R6, R6, R10 ;  /* 0x0000000a0606b221 */ /* 0x010fe20000010000 */
[----:B------:R-:W-:-:S03]  /*9270*/  @!P3 FADD.FTZ R7, R7, R11 ;  /* 0x0000000b0707b221 */ /* 0x000fc60000010000 */
[----:B-----5:R-:W-:Y:S01]  /*9280*/  @!P4 FADD.FTZ R6, R6, R12 ;  /* 0x0000000c0606c221 */ /* 0x020fe20000010000 */
[----:B------:R-:W-:-:S03]  /*9290*/  @!P4 FADD.FTZ R7, R7, R13 ;  /* 0x0000000d0707c221 */ /* 0x000fc60000010000 */
[----:B------:R-:W-:Y:S01]  /*92a0*/  @!P2 FADD.FTZ R6, R6, R14 ;  /* 0x0000000e0606a221 */ /* 0x000fe20000010000 */
[----:B------:R-:W-:-:S07]  /*92b0*/  @!P2 FADD.FTZ R7, R7, R15 ;  /* 0x0000000f0707a221 */ /* 0x000fce0000010000 */
.L_x_2998:
        /* <DEDUP_REMOVED lines=17> */
[----:B-1----:R-:W-:-:S05]  /*93d0*/  IMAD.U32 R9, RZ, RZ, UR17 ;  /* 0x00000011ff097e24 */ /* 0x002fca000f8e00ff */
[----:B------:R-:W-:Y:S01]  /*93e0*/  MOV R10, UR14 ;  /* 0x0000000e000a7c02 */ /* 0x000fe20008000f00 */
[----:B------:R-:W-:Y:S01]  /*93f0*/  IMAD.U32 R11, RZ, RZ, UR15 ;  /* 0x0000000fff0b7e24 */ /* 0x000fe2000f8e00ff */
[----:B------:R-:W2:Y:S05]  /*9400*/  @!P2 LDG.E.64 R8, desc[UR18][R8.64] ;  /* 0x000000120808a981 */ /* 0x000eaa000c1e1b00 */
[----:B------:R-:W4:Y:S01]  /*9410*/  @!P1 LDG.E.64 R10, desc[UR18][R10.64] ;  /* 0x000000120a0a9981 */ /* 0x000f22000c1e1b00 */
[----:B------:R-:W-:Y:S01]  /*9420*/  UIADD3 UR5, UPT, UPT, UR5, 0x2, URZ ;  /* 0x0000000205057890 */ /* 0x000fe2000fffe0ff */
[----:B--23--:R-:W-:Y:S01]  /*9430*/  @!P2 FADD.FTZ R6, R6, R8 ;  /* 0x000000080606a221 */ /* 0x00cfe20000010000 */
[----:B------:R-:W-:-:S03]  /*9440*/  @!P2 FADD.FTZ R7, R7, R9 ;  /* 0x000000090707a221 */ /* 0x000fc60000010000 */
[----:B----4-:R-:W-:Y:S01]  /*9450*/  @!P1 FADD.FTZ R6, R6, R10 ;  /* 0x0000000a06069221 */ /* 0x010fe20000010000 */
[----:B------:R-:W-:-:S07]  /*9460*/  @!P1 FADD.FTZ R7, R7, R11 ;  /* 0x0000000b07079221 */ /* 0x000fce0000010000 */
.L_x_2999:
[----:B------:R-:W-:Y:S01]  /*9470*/  UISETP.NE.AND UP0, UPT, UR5, UR23, UPT ;  /* 0x000000170500728c */ /* 0x000fe2000bf05270 */
[----:B------:R-:W-:Y:S01]  /*9480*/  BSSY.RECONVERGENT B0, `(.L_x_2992) ;  /* 0x000000e000007945 */ /* 0x000fe20003800200 */
[----:B------:R-:W-:-:S04]  /*9490*/  ULOP3.LUT UR12, UR12, 0x1, URZ, 0xc0, !UPT ;  /* 0x000000010c0c7892 */ /* 0x000fc8000f8ec0ff */
[----:B------:R-:W-:Y:S02]  /*94a0*/  PLOP3.LUT P1, PT, PT, PT, UP0, 0x80, 0x8 ;  /* 0x000000000008781c */ /* 0x000fe40003f2f008 */
[----:B--23--:R-:W-:Y:S02]  /*94b0*/  MOV R0, UR12 ;  /* 0x0000000c00007c02 */ /* 0x00cfe40008000f00 */
[----:B------:R-:W-:-:S04]  /*94c0*/  ISETP.NE.OR P1, PT, R20, RZ, !P1 ;  /* 0x000000ff1400720c */ /* 0x000fc80004f25670 */
[----:B------:R-:W-:-:S13]  /*94d0*/  ISETP.NE.U32.OR P1, PT, R0, 0x1, P1 ;  /* 0x000000010000780c */ /* 0x000fda0000f25470 */
[----:B------:R-:W-:Y:S05]  /*94e0*/  @P1 BRA `(.L_x_3000) ;  /* 0x00000000001c1947 */ /* 0x000fea0003800000 */
[----:B------:R-:W-:-:S04]  /*94f0*/  UIMAD UR14, UR10, UR5, UR13 ;  /* 0x000000050a0e72a4 */ /* 0x000fc8000f8e020d */
[----:B------:R-:W-:-:S06]  /*9500*/  UIMAD.WIDE.U32 UR14, UR14, 0x8, UR6 ;  /* 0x000000080e0e78a5 */ /* 0x000fcc000f8e0006 */
[----:B------:R-:W-:Y:S01]  /*9510*/  IMAD.U32 R8, RZ, RZ, UR14 ;  /* 0x0000000eff087e24 */ /* 0x000fe2000f8e00ff */
[----:B-1----:R-:W-:-:S06]  /*9520*/  MOV R9, UR15 ;  /* 0x0000000f00097c02 */ /* 0x002fcc0008000f00 */
[----:B------:R-:W2:Y:S02]  /*9530*/  LDG.E.64 R8, desc[UR18][R8.64] ;  /* 0x0000001208087981 */ /* 0x000ea4000c1e1b00 */
[----:B--2---:R-:W-:Y:S01]  /*9540*/  FADD.FTZ R6, R6, R8 ;  /* 0x0000000806067221 */ /* 0x004fe20000010000 */
[----:B------:R-:W-:-:S07]  /*9550*/  FADD.FTZ R7, R7, R9 ;  /* 0x0000000907077221 */ /* 0x000fce0000010000 */
.L_x_3000:
[----:B------:R-:W-:Y:S05]  /*9560*/  BSYNC.RECONVERGENT B0 ;  /* 0x0000000000007941 */ /* 0x000fea0003800200 */
.L_x_2992:
[----:B--23--:R-:W0:Y:S01]  /*9570*/  S2R R0, SR_TID.X ;  /* 0x0000000000007919 */ /* 0x00ce220000002100 */
[----:B------:R-:W-:Y:S01]  /*9580*/  LOP3.LUT P2, RZ, R5, 0x2000000, RZ, 0xc0, !PT ;  /* 0x0200000005ff7812 */ /* 0x000fe2000784c0ff */
[----:B------:R-:W2:Y:S01]  /*9590*/  S2UR UR6, SR_CgaCtaId ;  /* 0x00000000000679c3 */ /* 0x000ea20000008800 */
[----:B------:R-:W3:Y:S01]  /*95a0*/  LDCU UR7, c[0x0][0x414] ;  /* 0x00008280ff0777ac */ /* 0x000ee20008000800 */
[----:B------:R-:W-:Y:S02]  /*95b0*/  ISETP.NE.AND P1, PT, R20, RZ, PT ;  /* 0x000000ff1400720c */ /* 0x000fe40003f25270 */
[----:B------:R-:W-:Y:S01]  /*95c0*/  MOV R19, UR9 ;  /* 0x0000000900137c02 */ /* 0x000fe20008000f00 */
[----:B------:R-:W-:-:S03]  /*95d0*/  UMOV UR5, 0x400 ;  /* 0x0000040000057882 */ /* 0x000fc60000000000 */
[----:B------:R-:W4:Y:S08]  /*95e0*/  LDC.64 R12, c[0x0][0x398] ;  /* 0x0000e600ff0c7b82 */ /* 0x000f300000000a00 */
[----:B-1----:R-:W1:Y:S01]  /*95f0*/  @P2 LDC.64 R8, c[0x0][0x388] ;  /* 0x0000e200ff082b82 */ /* 0x002e620000000a00 */
[----:B---3--:R-:W-:Y:S01]  /*9600*/  @P2 FMUL.FTZ R10, R6, UR7 ;  /* 0x00000007060a2c20 */ /* 0x008fe20008410000 */
[----:B--2---:R-:W-:-:S06]  /*9610*/  ULEA UR5, UR6, UR5, 0x18 ;  /* 0x0000000506057291 */ /* 0x004fcc000f8ec0ff */
[----:B------:R-:W2:Y:S01]  /*9620*/  LDC.64 R14, c[0x0][0x3a0] ;  /* 0x0000e800ff0e7b82 */ /* 0x000ea20000000a00 */
[----:B0-----:R-:W-:Y:S02]  /*9630*/  LOP3.LUT R2, R0, 0xffff, RZ, 0xc0, !PT ;  /* 0x0000ffff00027812 */ /* 0x001fe400078ec0ff */
[----:B------:R-:W-:Y:S03]  /*9640*/  @!P1 STS.64 [UR5+0x90], R6 ;  /* 0x00009006ff009988 */ /* 0x000fe60008000a05 */
[----:B------:R-:W-:-:S05]  /*9650*/  IMAD R2, R2, 0x445, RZ ;  /* 0x0000044502027824 */ /* 0x000fca00078e02ff */
[----:B------:R-:W-:Y:S01]  /*9660*/  SHF.R.U32.HI R2, RZ, 0x10, R2 ;  /* 0x00000010ff027819 */ /* 0x000fe20000011602 */
[----:B-1----:R-:W-:-:S03]  /*9670*/  @P2 IMAD.WIDE R8, R19, 0x8, R8 ;  /* 0x0000000813082825 */ /* 0x002fc600078e0208 */
[----:B------:R-:W-:-:S05]  /*9680*/  PRMT R2, R2, 0x9910, RZ ;  /* 0x0000991002027816 */ /* 0x000fca00000000ff */
[----:B------:R-:W-:-:S04]  /*9690*/  IMAD R2, R2, 0x3c, RZ ;  /* 0x0000003c02027824 */ /* 0x000fc800078e02ff */
[----:B------:R-:W-:-:S05]  /*96a0*/  IMAD.MOV R2, RZ, RZ, -R2 ;  /* 0x000000ffff027224 */ /* 0x000fca00078e0a02 */
[----:B------:R-:W-:-:S04]  /*96b0*/  PRMT R11, R2, 0x7710, RZ ;  /* 0x00007710020b7816 */ /* 0x000fc800000000ff */
[----:B------:R-:W-:-:S05]  /*96c0*/  IADD3 R11, PT, PT, R11, R0, RZ ;  /* 0x000000000b0b7210 */ /* 0x000fca0007ffe0ff */
[----:B------:R-:W-:-:S05]  /*96d0*/  IMAD.SHL.U32 R11, R11, 0x2, RZ ;  /* 0x000000020b0b7824 */ /* 0x000fca00078e00ff */
[----:B------:R-:W-:Y:S01]  /*96e0*/  LOP3.LUT R2, R11, 0xffff, RZ, 0xc0, !PT ;  /* 0x0000ffff0b027812 */ /* 0x000fe200078ec0ff */
[----:B------:R-:W-:-:S04]  /*96f0*/  @P2 FMUL.FTZ R11, R7, UR7 ;  /* 0x00000007070b2c20 */ /* 0x000fc80008410000 */
[----:B------:R-:W-:Y:S01]  /*9700*/  VIADD R17, R2, UR11 ;  /* 0x0000000b02117c36 */ /* 0x000fe20008000000 */
[----:B------:R-:W-:Y:S03]  /*9710*/  @P2 STG.E.64 desc[UR18][R8.64], R10 ;  /* 0x0000000a08002986 */ /* 0x000fe6000c101b12 */
[C---:B----4-:R-:W-:Y:S01]  /*9720*/  IMAD.WIDE R12, R17.reuse, 0x4, R12 ;  /* 0x00000004110c7825 */ /* 0x050fe200078e020c */
[----:B------:R-:W-:Y:S03]  /*9730*/  BAR.SYNC.DEFER_BLOCKING 0x0 ;  /* 0x0000000000007b1d */ /* 0x000fe60000010000 */
[----:B--2---:R-:W-:-:S03]  /*9740*/  IMAD.WIDE R14, R17, 0x4, R14 ;  /* 0x00000004110e7825 */ /* 0x004fc600078e020e */
[----:B------:R-:W5:Y:S04]  /*9750*/  LDG.E.64 R12, desc[UR18][R12.64] ;  /* 0x000000120c0c7981 */ /* 0x000f68000c1e1b00 */
[----:B------:R-:W5:Y:S04]  /*9760*/  LDG.E.64 R14, desc[UR18][R14.64] ;  /* 0x000000120e0e7981 */ /* 0x000f68000c1e1b00 */
[----:B------:R-:W0:Y:S01]  /*9770*/  LDS.64 R16, [UR5+0x90] ;  /* 0x00009005ff107984 */ /* 0x000e220008000a00 */
[----:B------:R-:W1:Y:S02]  /*9780*/  LDCU.U8 UR5, c[0x0][0x3fc] ;  /* 0x00007f80ff0577ac */ /* 0x000e640008000000 */
[----:B-1----:R-:W-:Y:S01]  /*9790*/  UISETP.NE.AND UP0, UPT, UR5, URZ, UPT ;  /* 0x000000ff0500728c */ /* 0x002fe2000bf05270 */
[----:B0-----:R-:W-:Y:S01]  /*97a0*/  FMUL.FTZ R4, R16, UR7 ;  /* 0x0000000710047c20 */ /* 0x001fe20008410000 */
[----:B------:R-:W-:-:S03]  /*97b0*/  HFMA2 R16, -RZ, RZ, 1.875, 0 ;  /* 0x3f800000ff107431 */ /* 0x000fc600000001ff */
[----:B------:R-:W-:-:S04]  /*97c0*/  FMUL.FTZ R0, R4, R4 ;  /* 0x0000000404007220 */ /* 0x000fc80000410000 */
[----:B------:R-:W-:-:S05]  /*97d0*/  FFMA.FTZ R0, R17, UR7, -R0 ;  /* 0x0000000711007c23 */ /* 0x000fca0008010800 */
[----:B------:R-:W-:-:S13]  /*97e0*/  FSETP.GTU.FTZ.AND P1, PT, R0, RZ, PT ;  /* 0x000000ff0000720b */ /* 0x000fda0003f3c000 */
[----:B------:R-:W0:Y:S02]  /*97f0*/  @P1 LDC R17, c[0x0][0x3a8] ;  /* 0x0000ea00ff111b82 */ /* 0x000e240000000800 */
[----:B0-----:R-:W-:-:S04]  /*9800*/  @P1 FADD.FTZ R0, R0, R17 ;  /* 0x0000001100001221 */ /* 0x001fc80000010000 */
[----:B------:R0:W1:Y:S01]  /*9810*/  @P1 MUFU.RSQ R16, R0 ;  /* 0x0000000000101308 */ /* 0x0000620000001400 */
[----:B------:R-:W-:Y:S05]  /*9820*/  BRA.U !UP0, `(.L_x_3001) ;  /* 0x0000000908587547 */ /* 0x000fea000b800000 */
[----:B0-----:R-:W-:Y:S01]  /*9830*/  IMAD.MOV.U32 R0, RZ, RZ, RZ ;  /* 0x000000ffff007224 */ /* 0x001fe200078e00ff */
[----:B------:R-:W0:Y:S01]  /*9840*/  LDCU.64 UR14, c[0x0][0x3e0] ;  /* 0x00007c00ff0e77ac */ /* 0x000e220008000a00 */
[----:B------:R-:W2:Y:S01]  /*9850*/  LDCU.64 UR6, c[0x0][0x380] ;  /* 0x00007000ff0677ac */ /* 0x000ea20008000a00 */
[----:B------:R-:W3:Y:S04]  /*9860*/  LDCU.64 UR12, c[0x0][0x3e8] ;  /* 0x00007d00ff0c77ac */ /* 0x000ee80008000a00 */
.L_x_3010:
[----:B----45:R-:W-:-:S06]  /*9870*/  LEA R8, R0, UR8, 0x2 ;  /* 0x0000000800087c11 */ /* 0x030fcc000f8e10ff */
[----:B0-2--5:R-:W5:Y:S01]  /*9880*/  LDL.128 R8, [R8] ;  /* 0x0000000008087983 */ /* 0x025f620000100c00 */
[C---:B------:R-:W-:Y:S01]  /*9890*/  LEA R24, R0.reuse, R3, 0x3 ;  /* 0x0000000300187211 */ /* 0x040fe200078e18ff */
[----:B------:R-:W-:Y:S01]  /*98a0*/  VIADD R0, R0, 0x4 ;  /* 0x0000000400007836 */ /* 0x000fe20000000000 */
[----:B------:R-:W-:Y:S02]  /*98b0*/  BSSY.RECONVERGENT B0, `(.L_x_3002) ;  /* 0x000002e000007945 */ /* 0x000fe40003800200 */
[C---:B---3--:R-:W-:Y:S01]  /*98c0*/  ISETP.GE.U32.AND P3, PT, R24.reuse, UR12, PT ;  /* 0x0000000c18007c0c */ /* 0x048fe2000bf66070 */
[C---:B------:R-:W-:Y:S01]  /*98d0*/  VIADD R28, R24.reuse, 0x10 ;  /* 0x00000010181c7836 */ /* 0x040fe20000000000 */
[----:B------:R-:W-:Y:S02]  /*98e0*/  SHF.R.S32.HI R21, RZ, 0x1f, R24 ;  /* 0x0000001fff157819 */ /* 0x000fe40000011418 */
[----:B------:R-:W-:Y:S02]  /*98f0*/  IADD3 R26, PT, PT, R24, 0x8, RZ ;  /* 0x00000008181a7810 */ /* 0x000fe40007ffe0ff */
[----:B------:R-:W-:-:S02]  /*9900*/  ISETP.GE.AND.EX P3, PT, R21, UR13, PT, P3 ;  /* 0x0000000d15007c0c */ /* 0x000fc4000bf66330 */
[----:B------:R-:W-:Y:S02]  /*9910*/  IADD3 R6, PT, PT, R24, 0x18, RZ ;  /* 0x0000001818067810 */ /* 0x000fe40007ffe0ff */
[----:B------:R-:W-:Y:S02]  /*9920*/  ISETP.GE.U32.AND P1, PT, R26, UR12, PT ;  /* 0x0000000c1a007c0c */ /* 0x000fe4000bf26070 */
[----:B------:R-:W-:Y:S02]  /*9930*/  ISETP.GE.U32.AND P4, PT, R28, UR12, PT ;  /* 0x0000000c1c007c0c */ /* 0x000fe4000bf86070 */
[----:B------:R-:W-:Y:S02]  /*9940*/  ISETP.GE.U32.AND P2, PT, R6, UR12, PT ;  /* 0x0000000c06007c0c */ /* 0x000fe4000bf46070 */
[----:B------:R-:W-:Y:S02]  /*9950*/  SHF.R.S32.HI R27, RZ, 0x1f, R26 ;  /* 0x0000001fff1b7819 */ /* 0x000fe4000001141a */
[----:B------:R-:W-:-:S02]  /*9960*/  SHF.R.S32.HI R29, RZ, 0x1f, R28 ;  /* 0x0000001fff1d7819 */ /* 0x000fc4000001141c */
[----:B------:R-:W-:Y:S02]  /*9970*/  SHF.R.S32.HI R7, RZ, 0x1f, R6 ;  /* 0x0000001fff077819 */ /* 0x000fe40000011406 */
[----:B------:R-:W-:Y:S02]  /*9980*/  ISETP.NE.AND P5, PT, R0, 0x40, PT ;  /* 0x000000400000780c */ /* 0x000fe40003fa5270 */
[----:B------:R-:W-:Y:S02]  /*9990*/  ISETP.GE.AND.EX P1, PT, R27, UR13, PT, P1 ;  /* 0x0000000d1b007c0c */ /* 0x000fe4000bf26310 */
[----:B------:R-:W-:Y:S02]  /*99a0*/  ISETP.GE.AND.EX P4, PT, R29, UR13, PT, P4 ;  /* 0x0000000d1d007c0c */ /* 0x000fe4000bf86340 */
[----:B------:R-:W-:Y:S01]  /*99b0*/  ISETP.GE.AND.EX P2, PT, R7, UR13, PT, P2 ;  /* 0x0000000d07007c0c */ /* 0x000fe2000bf46320 */
[----:B------:R-:W-:-:S12]  /*99c0*/  @P3 BRA `(.L_x_3003) ;  /* 0x0000000000703947 */ /* 0x000fd80003800000 */
[--C-:B-----5:R-:W-:Y:S02]  /*99d0*/  HADD2.F32 R17, -RZ, R8.reuse.H0_H0 ;  /* 0x20000008ff117230 */ /* 0x120fe40000004100 */
[----:B------:R-:W-:Y:S02]  /*99e0*/  HADD2.F32 R19, -RZ, R8.H1_H1 ;  /* 0x30000008ff137230 */ /* 0x000fe40000004100 */
[----:B0-----:R-:W-:Y:S02]  /*99f0*/  IMAD R21, R21, UR14, RZ ;  /* 0x0000000e15157c24 */ /* 0x001fe4000f8e02ff */
[C---:B------:R-:W-:Y:S01]  /*9a00*/  FADD.FTZ R17, -R4.reuse, R17 ;  /* 0x0000001104117221 */ /* 0x040fe20000010100 */
[----:B------:R-:W-:Y:S02]  /*9a10*/  IMAD.MOV.U32 R18, RZ, RZ, R92 ;  /* 0x000000ffff127224 */ /* 0x000fe400078e005c */
[----:B------:R-:W-:Y:S01]  /*9a20*/  FADD.FTZ R19, -R4, R19 ;  /* 0x0000001304137221 */ /* 0x000fe20000010100 */
[----:B------:R-:W-:-:S02]  /*9a30*/  IMAD R21, R24, UR15, R21 ;  /* 0x0000000f18157c24 */ /* 0x000fc4000f8e0215 */
[-C--:B-1----:R-:W-:Y:S01]  /*9a40*/  FMUL.FTZ R17, R17, R16.reuse ;  /* 0x0000001011117220 */ /* 0x082fe20000410000 */
[----:B------:R-:W-:Y:S01]  /*9a50*/  FMUL.FTZ R8, R19, R16 ;  /* 0x0000001013087220 */ /* 0x000fe20000410000 */
[----:B------:R-:W-:Y:S02]  /*9a60*/  MOV R19, R95 ;  /* 0x0000005f00137202 */ /* 0x000fe40000000f00 */
[----:B------:R-:W-:Y:S01]  /*9a70*/  FFMA.FTZ R23, R12, R17, R14 ;  /* 0x000000110c177223 */ /* 0x000fe2000001000e */
[----:B------:R-:W-:-:S03]  /*9a80*/  FFMA.FTZ R25, R13, R8, R15 ;  /* 0x000000080d197223 */ /* 0x000fc6000001000f */
[----:B------:R-:W-:Y:S01]  /*9a90*/  FMUL.FTZ R17, R23, -1.4426950216293334961 ;  /* 0xbfb8aa3b17117820 */ /* 0x000fe20000410000 */
[----:B------:R-:W-:-:S04]  /*9aa0*/  IMAD.WIDE.U32 R18, R24, UR14, R18 ;  /* 0x0000000e18127c25 */ /* 0x000fc8000f8e0012 */
[----:B------:R-:W-:Y:S01]  /*9ab0*/  FMUL.FTZ R20, R25, -1.4426950216293334961 ;  /* 0xbfb8aa3b19147820 */ /* 0x000fe20000410000 */
[----:B------:R-:W-:Y:S01]  /*9ac0*/  IMAD.IADD R19, R19, 0x1, R21 ;  /* 0x0000000113137824 */ /* 0x000fe200078e0215 */
[----:B------:R-:W0:Y:S08]  /*9ad0*/  MUFU.EX2 R17, R17 ;  /* 0x0000001100117308 */ /* 0x000e300000000800 */
[----:B------:R-:W1:Y:S01]  /*9ae0*/  MUFU.EX2 R20, R20 ;  /* 0x0000001400147308 */ /* 0x000e620000000800 */
[----:B0-----:R-:W-:-:S07]  /*9af0*/  FADD.FTZ R8, R17, 1 ;  /* 0x3f80000011087421 */ /* 0x001fce0000010000 */
[----:B------:R-:W0:Y:S01]  /*9b00*/  MUFU.RCP R8, R8 ;  /* 0x0000000800087308 */ /* 0x000e220000001000 */
[----:B-1----:R-:W-:Y:S01]  /*9b10*/  FADD.FTZ R22, R20, 1 ;  /* 0x3f80000014167421 */ /* 0x002fe20000010000 */
[----:B--2---:R-:W-:-:S04]  /*9b20*/  LEA R20, P3, R18, UR6, 0x1 ;  /* 0x0000000612147c11 */ /* 0x004fc8000f8608ff */
[----:B------:R-:W-:Y:S02]  /*9b30*/  LEA.HI.X R21, R18, UR7, R19, 0x1, P3 ;  /* 0x0000000712157c11 */ /* 0x000fe400098f0c13 */
[----:B------:R-:W1:Y:S01]  /*9b40*/  MUFU.RCP R22, R22 ;  /* 0x0000001600167308 */ /* 0x000e620000001000 */
[----:B0-----:R-:W-:Y:S01]  /*9b50*/  FMUL.FTZ R17, R23, R8 ;  /* 0x0000000817117220 */ /* 0x001fe20000410000 */
[----:B-1----:R-:W-:-:S05]  /*9b60*/  FMUL.FTZ R24, R25, R22 ;  /* 0x0000001619187220 */ /* 0x002fca0000410000 */
[----:B------:R-:W-:-:S05]  /*9b70*/  F2FP.F16.F32.PACK_AB R17, R24, R17 ;  /* 0x000000111811723e */ /* 0x000fca00000000ff */
[----:B------:R3:W-:Y:S02]  /*9b80*/  STG.E desc[UR18][R20.64], R17 ;  /* 0x0000001114007986 */ /* 0x0007e4000c101912 */
.L_x_3003:
[----:B0-2---:R-:W-:Y:S05]  /*9b90*/  BSYNC.RECONVERGENT B0 ;  /* 0x0000000000007941 */ /* 0x005fea0003800200 */
.L_x_3002:
[----:B------:R-:W-:Y:S04]  /*9ba0*/  BSSY.RECONVERGENT B0, `(.L_x_3004) ;  /* 0x000001e000007945 */ /* 0x000fe80003800200 */
[----:B------:R-:W-:Y:S05]  /*9bb0*/  @P1 BRA `(.L_x_3005) ;  /* 0x0000000000701947 */ /* 0x000fea0003800000 */
[--C-:B---3-5:R-:W-:Y:S02]  /*9bc0*/  HADD2.F32 R17, -RZ, R9.reuse.H0_H0 ;  /* 0x20000009ff117230 */ /* 0x128fe40000004100 */
[----:B------:R-:W-:Y:S02]  /*9bd0*/  HADD2.F32 R9, -RZ, R9.H1_H1 ;  /* 0x30000009ff097230 */ /* 0x000fe40000004100 */
[----:B------:R-:W-:Y:S02]  /*9be0*/  IMAD R19, R27, UR14, RZ ;  /* 0x0000000e1b137c24 */ /* 0x000fe4000f8e02ff */
[C---:B------:R-:W-:Y:S01]  /*9bf0*/  FADD.FTZ R17, -R4.reuse, R17 ;  /* 0x0000001104117221 */ /* 0x040fe20000010100 */
[----:B------:R-:W-:Y:S01]  /*9c00*/  FADD.FTZ R9, -R4, R9 ;  /* 0x0000000904097221 */ /* 0x000fe20000010100 */
[----:B------:R-:W-:Y:S02]  /*9c10*/  IMAD R19, R26, UR15, R19 ;  /* 0x0000000f1a137c24 */ /* 0x000fe4000f8e0213 */
[-C--:B-1----:R-:W-:Y:S01]  /*9c20*/  FMUL.FTZ R17, R17, R16.reuse ;  /* 0x0000001011117220 */ /* 0x082fe20000410000 */
[----:B------:R-:W-:Y:S01]  /*9c30*/  FMUL.FTZ R8, R9, R16 ;  /* 0x0000001009087220 */ /* 0x000fe20000410000 */
[----:B------:R-:W-:-:S02]  /*9c40*/  IMAD.MOV.U32 R9, RZ, RZ, R95 ;  /* 0x000000ffff097224 */ /* 0x000fc400078e005f */
[----:B------:R-:W-:Y:S01]  /*9c50*/  FFMA.FTZ R23, R12, R17, R14 ;  /* 0x000000110c177223 */ /* 0x000fe2000001000e */
[----:B------:R-:W-:Y:S01]  /*9c60*/  FFMA.FTZ R22, R13, R8, R15 ;  /* 0x000000080d167223 */ /* 0x000fe2000001000f */
[----:B------:R-:W-:Y:S02]  /*9c70*/  MOV R8, R92 ;  /* 0x0000005c00087202 */ /* 0x000fe40000000f00 */
[----:B------:R-:W-:Y:S01]  /*9c80*/  FMUL.FTZ R17, R23, -1.4426950216293334961 ;  /* 0xbfb8aa3b17117820 */ /* 0x000fe20000410000 */
[----:B------:R-:W-:Y:S02]  /*9c90*/  FMUL.FTZ R18, R22, -1.4426950216293334961 ;  /* 0xbfb8aa3b16127820 */ /* 0x000fe40000410000 */
[----:B------:R-:W-:-:S03]  /*9ca0*/  IMAD.WIDE.U32 R8, R26, UR14, R8 ;  /* 0x0000000e1a087c25 */ /* 0x000fc6000f8e0008 */
[----:B------:R-:W0:Y:S08]  /*9cb0*/  MUFU.EX2 R17, R17 ;  /* 0x0000001100117308 */ /* 0x000e300000000800 */
[----:B------:R-:W1:Y:S01]  /*9cc0*/  MUFU.EX2 R18, R18 ;  /* 0x0000001200127308 */ /* 0x000e620000000800 */
[----:B0-----:R-:W-:Y:S01]  /*9cd0*/  FADD.FTZ R20, R17, 1 ;  /* 0x3f80000011147421 */ /* 0x001fe20000010000 */
[----:B------:R-:W-:-:S06]  /*9ce0*/  IADD3 R17, PT, PT, R9, R19, RZ ;  /* 0x0000001309117210 */ /* 0x000fcc0007ffe0ff */
[----:B------:R-:W0:Y:S01]  /*9cf0*/  MUFU.RCP R20, R20 ;  /* 0x0000001400147308 */ /* 0x000e220000001000 */
[----:B-1----:R-:W-:Y:S01]  /*9d00*/  FADD.FTZ R21, R18, 1 ;  /* 0x3f80000012157421 */ /* 0x002fe20000010000 */
[----:B------:R-:W-:-:S04]  /*9d10*/  LEA R18, P1, R8, UR6, 0x1 ;  /* 0x0000000608127c11 */ /* 0x000fc8000f8208ff */
[----:B------:R-:W-:Y:S02]  /*9d20*/  LEA.HI.X R19, R8, UR7, R17, 0x1, P1 ;  /* 0x0000000708137c11 */ /* 0x000fe400088f0c11 */
[----:B------:R-:W1:Y:S01]  /*9d30*/  MUFU.RCP R21, R21 ;  /* 0x0000001500157308 */ /* 0x000e620000001000 */
[----:B0-----:R-:W-:Y:S01]  /*9d40*/  FMUL.FTZ R9, R23, R20 ;  /* 0x0000001417097220 */ /* 0x001fe20000410000 */
[----:B-1----:R-:W-:-:S05]  /*9d50*/  FMUL.FTZ R22, R22, R21 ;  /* 0x0000001516167220 */ /* 0x002fca0000410000 */
[----:B------:R-:W-:-:S05]  /*9d60*/  F2FP.F16.F32.PACK_AB R9, R22, R9 ;  /* 0x000000091609723e */ /* 0x000fca00000000ff */
[----:B------:R0:W-:Y:S02]  /*9d70*/  STG.E desc[UR18][R18.64], R9 ;  /* 0x0000000912007986 */ /* 0x0001e4000c101912 */
.L_x_3005:
[----:B------:R-:W-:Y:S05]  /*9d80*/  BSYNC.RECONVERGENT B0 ;  /* 0x0000000000007941 */ /* 0x000fea0003800200 */
.L_x_3004:
[----:B------:R-:W-:Y:S04]  /*9d90*/  BSSY.RECONVERGENT B0, `(.L_x_3006) ;  /* 0x000001e000007945 */ /* 0x000fe80003800200 */
[----:B------:R-:W-:Y:S05]  /*9da0*/  @P4 BRA `(.L_x_3007) ;  /* 0x0000000000704947 */ /* 0x000fea0003800000 */
[--C-:B0----5:R-:W-:Y:S02]  /*9db0*/  HADD2.F32 R9, -RZ, R10.reuse.H0_H0 ;  /* 0x2000000aff097230 */ /* 0x121fe40000004100 */
[----:B---3--:R-:W-:Y:S02]  /*9dc0*/  HADD2.F32 R17, -RZ, R10.H1_H1 ;  /* 0x3000000aff117230 */ /* 0x008fe40000004100 */
[----:B------:R-:W-:Y:S02]  /*9dd0*/  IMAD R19, R29, UR14, RZ ;  /* 0x0000000e1d137c24 */ /* 0x000fe4000f8e02ff */
[C---:B------:R-:W-:Y:S01]  /*9de0*/  FADD.FTZ R9, -R4.reuse, R9 ;  /* 0x0000000904097221 */ /* 0x040fe20000010100 */
[----:B------:R-:W-:Y:S01]  /*9df0*/  FADD.FTZ R17, -R4, R17 ;  /* 0x0000001104117221 */ /* 0x000fe20000010100 */
[----:B------:R-:W-:Y:S02]  /*9e00*/  IMAD R19, R28, UR15, R19 ;  /* 0x0000000f1c137c24 */ /* 0x000fe4000f8e0213 */
[-C--:B-1----:R-:W-:Y:S01]  /*9e10*/  FMUL.FTZ R9, R9, R16.reuse ;  /* 0x0000001009097220 */ /* 0x082fe20000410000 */
[----:B------:R-:W-:-:S03]  /*9e20*/  FMUL.FTZ R8, R17, R16 ;  /* 0x0000001011087220 */ /* 0x000fc60000410000 */
[----:B------:R-:W-:Y:S01]  /*9e30*/  FFMA.FTZ R22, R12, R9, R14 ;  /* 0x000000090c167223 */ /* 0x000fe2000001000e */
[----:B------:R-:W-:Y:S01]  /*9e40*/  MOV R9, R95 ;  /* 0x0000005f00097202 */ /* 0x000fe20000000f00 */
[----:B------:R-:W-:Y:S01]  /*9e50*/  FFMA.FTZ R21, R13, R8, R15 ;  /* 0x000000080d157223 */ /* 0x000fe2000001000f */
[----:B------:R-:W-:Y:S02]  /*9e60*/  IMAD.MOV.U32 R8, RZ, RZ, R92 ;  /* 0x000000ffff087224 */ /* 0x000fe400078e005c */
[----:B------:R-:W-:Y:S01]  /*9e70*/  FMUL.FTZ R10, R22, -1.4426950216293334961 ;  /* 0xbfb8aa3b160a7820 */ /* 0x000fe20000410000 */
[----:B------:R-:W-:Y:S01]  /*9e80*/  FMUL.FTZ R18, R21, -1.4426950216293334961 ;  /* 0xbfb8aa3b15127820 */ /* 0x000fe20000410000 */
[----:B------:R-:W-:-:S04]  /*9e90*/  IMAD.WIDE.U32 R8, R28, UR14, R8 ;  /* 0x0000000e1c087c25 */ /* 0x000fc8000f8e0008 */
[----:B------:R-:W0:Y:S01]  /*9ea0*/  MUFU.EX2 R10, R10 ;  /* 0x0000000a000a7308 */ /* 0x000e220000000800 */
[----:B------:R-:W-:-:S07]  /*9eb0*/  IMAD.IADD R19, R9, 0x1, R19 ;  /* 0x0000000109137824 */ /* 0x000fce00078e0213 */
[----:B------:R-:W1:Y:S01]  /*9ec0*/  MUFU.EX2 R18, R18 ;  /* 0x0000001200127308 */ /* 0x000e620000000800 */
[----:B0-----:R-:W-:-:S07]  /*9ed0*/  FADD.FTZ R17, R10, 1 ;  /* 0x3f8000000a117421 */ /* 0x001fce0000010000 */
        /* <DEDUP_REMOVED lines=9> */
.L_x_3007:
[----:B------:R-:W-:Y:S05]  /*9f70*/  BSYNC.RECONVERGENT B0 ;  /* 0x0000000000007941 */ /* 0x000fea0003800200 */
.L_x_3006:
[----:B------:R-:W-:Y:S04]  /*9f80*/  BSSY.RECONVERGENT B0, `(.L_x_3008) ;  /* 0x000001e000007945 */ /* 0x000fe80003800200 */
[----:B------:R-:W-:Y:S05]  /*9f90*/  @P2 BRA `(.L_x_3009) ;  /* 0x0000000000702947 */ /* 0x000fea0003800000 */
[--C-:B0-2--5:R-:W-:Y:S02]  /*9fa0*/  HADD2.F32 R9, -RZ, R11.reuse.H0_H0 ;  /* 0x2000000bff097230 */ /* 0x125fe40000004100 */
[----:B------:R-:W-:Y:S02]  /*9fb0*/  HADD2.F32 R11, -RZ, R11.H1_H1 ;  /* 0x3000000bff0b7230 */ /* 0x000fe40000004100 */
[----:B------:R-:W-:Y:S02]  /*9fc0*/  IMAD R7, R7, UR14, RZ ;  /* 0x0000000e07077c24 */ /* 0x000fe4000f8e02ff */
[C---:B------:R-:W-:Y:S01]  /*9fd0*/  FADD.FTZ R9, -R4.reuse, R9 ;  /* 0x0000000904097221 */ /* 0x040fe20000010100 */
[----:B------:R-:W-:Y:S01]  /*9fe0*/  FADD.FTZ R11, -R4, R11 ;  /* 0x0000000b040b7221 */ /* 0x000fe20000010100 */
[----:B---3--:R-:W-:Y:S02]  /*9ff0*/  IMAD R17, R6, UR15, R7 ;  /* 0x0000000f06117c24 */ /* 0x008fe4000f8e0207 */
[-C--:B-1----:R-:W-:Y:S01]  /*a000*/  FMUL.FTZ R9, R9, R16.reuse ;  /* 0x0000001009097220 */ /* 0x082fe20000410000 */
[----:B------:R-:W-:-:S03]  /*a010*/  FMUL.FTZ R8, R11, R16 ;  /* 0x000000100b087220 */ /* 0x000fc60000410000 */
[----:B------:R-:W-:Y:S01]  /*a020*/  FFMA.FTZ R19, R12, R9, R14 ;  /* 0x000000090c137223 */ /* 0x000fe2000001000e */
[----:B------:R-:W-:-:S03]  /*a030*/  FFMA.FTZ R18, R13, R8, R15 ;  /* 0x000000080d127223 */ /* 0x000fc6000001000f */
        /* <DEDUP_REMOVED lines=10> */
[----:B------:R-:W-:-:S05]  /*a0e0*/  IMAD.WIDE.U32 R6, R6, UR14, R8 ;  /* 0x0000000e06067c25 */ /* 0x000fca000f8e0008 */
[----:B------:R-:W-:Y:S02]  /*a0f0*/  IADD3 R9, PT, PT, R7, R17, RZ ;  /* 0x0000001107097210 */ /* 0x000fe40007ffe0ff */
[----:B------:R-:W-:Y:S01]  /*a100*/  LEA R8, P1, R6, UR6, 0x1 ;  /* 0x0000000606087c11 */ /* 0x000fe2000f8208ff */
[----:B0-----:R-:W-:-:S03]  /*a110*/  FMUL.FTZ R7, R19, R10 ;  /* 0x0000000a13077220 */ /* 0x001fc60000410000 */
[----:B------:R-:W-:Y:S01]  /*a120*/  LEA.HI.X R9, R6, UR7, R9, 0x1, P1 ;  /* 0x0000000706097c11 */ /* 0x000fe200088f0c09 */
[----:B-1----:R-:W-:-:S05]  /*a130*/  FMUL.FTZ R18, R18, R11 ;  /* 0x0000000b12127220 */ /* 0x002fca0000410000 */
[----:B------:R-:W-:-:S05]  /*a140*/  F2FP.F16.F32.PACK_AB R7, R18, R7 ;  /* 0x000000071207723e */ /* 0x000fca00000000ff */
[----:B------:R4:W-:Y:S02]  /*a150*/  STG.E desc[UR18][R8.64], R7 ;  /* 0x0000000708007986 */ /* 0x0009e4000c101912 */
.L_x_3009:
[----:B------:R-:W-:Y:S05]  /*a160*/  BSYNC.RECONVERGENT B0 ;  /* 0x0000000000007941 */ /* 0x000fea0003800200 */
.L_x_3008:
[----:B------:R-:W-:Y:S05]  /*a170*/  @P5 BRA `(.L_x_3010) ;  /* 0xfffffff400bc5947 */ /* 0x000fea000383ffff */
[----:B------:R-:W-:Y:S05]  /*a180*/  BRA `(.L_x_3011) ;  /* 0x0000000c005c7947 */ /* 0x000fea0003800000 */
.L_x_3001:
[----:B------:R-:W2:Y:S01]  /*a190*/  LDL.128 R20, [R1+0x10] ;  /* 0x0000100001147983 */ /* 0x000ea20000100c00 */
[----:B------:R-:W3:Y:S01]  /*a1a0*/  LDCU.64 UR6, c[0x0][0x3e8] ;  /* 0x00007d00ff0677ac */ /* 0x000ee20008000a00 */
[----:B------:R-:W-:Y:S01]  /*a1b0*/  SHF.R.S32.HI R7, RZ, 0x1f, R3 ;  /* 0x0000001fff077819 */ /* 0x000fe20000011403 */
[C---:B------:R-:W-:Y:S01]  /*a1c0*/  VIADD R25, R3.reuse, 0x8 ;  /* 0x0000000803197836 */ /* 0x040fe20000000000 */
[C---:B------:R-:W-:Y:S01]  /*a1d0*/  IADD3 R27, PT, PT, R3.reuse, 0x10, RZ ;  /* 0x00000010031b7810 */ /* 0x040fe20007ffe0ff */
[C---:B------:R-:W-:Y:S01]  /*a1e0*/  VIADD R29, R3.reuse, 0x18 ;  /* 0x00000018031d7836 */ /* 0x040fe20000000000 */
[----:B------:R-:W4:Y:S01]  /*a1f0*/  LDCU.64 UR20, c[0x0][0x3e0] ;  /* 0x00007c00ff1477ac */ /* 0x000f220008000a00 */
[----:B------:R-:W-:Y:S01]  /*a200*/  BSSY.RECONVERGENT B0, `(.L_x_3012) ;  /* 0x0000038000007945 */ /* 0x000fe20003800200 */
[----:B------:R-:W-:Y:S01]  /*a210*/  SHF.R.S32.HI R18, RZ, 0x1f, R27 ;  /* 0x0000001fff127819 */ /* 0x000fe2000001141b */
[----:B------:R-:W0:Y:S01]  /*a220*/  LDCU.64 UR22, c[0x0][0x380] ;  /* 0x00007000ff1677ac */ /* 0x000e220008000a00 */
[----:B------:R-:W0:Y:S01]  /*a230*/  LDCU.64 UR16, c[0x0][0x3e8] ;  /* 0x00007d00ff1077ac */ /* 0x000e220008000a00 */
[----:B---3--:R-:W-:-:S02]  /*a240*/  ISETP.GE.U32.AND P0, PT, R3, UR6, PT ;  /* 0x0000000603007c0c */ /* 0x008fc4000bf06070 */
[----:B------:R-:W-:Y:S02]  /*a250*/  ISETP.GE.U32.AND P2, PT, R25, UR6, PT ;  /* 0x0000000619007c0c */ /* 0x000fe4000bf46070 */
[----:B------:R-:W-:Y:S02]  /*a260*/  ISETP.GE.AND.EX P0, PT, R7, UR7, PT, P0 ;  /* 0x0000000707007c0c */ /* 0x000fe4000bf06300 */
[----:B------:R-:W-:Y:S02]  /*a270*/  ISETP.GE.U32.AND P3, PT, R27, UR6, PT ;  /* 0x000000061b007c0c */ /* 0x000fe4000bf66070 */
[----:B------:R-:W-:Y:S02]  /*a280*/  ISETP.GE.U32.AND P1, PT, R29, UR6, PT ;  /* 0x000000061d007c0c */ /* 0x000fe4000bf26070 */
[----:B------:R-:W-:-:S07]  /*a290*/  ISETP.GE.AND.EX P3, PT, R18, UR7, PT, P3 ;  /* 0x0000000712007c0c */ /* 0x000fce000bf66330 */
[----:B------:R-:W0:Y:S01]  /*a2a0*/  @!P0 LDC.64 R8, c[0x0][0x3e0] ;  /* 0x0000f800ff088b82 */ /* 0x000e220000000a00 */
[----:B------:R-:W-:-:S07]  /*a2b0*/  @!P0 IMAD.MOV.U32 R6, RZ, RZ, R92 ;  /* 0x000000ffff068224 */ /* 0x000fce00078e005c */
[----:B------:R-:W3:Y:S01]  /*a2c0*/  @!P0 LDC.64 R10, c[0x0][0x380] ;  /* 0x0000e000ff0a8b82 */ /* 0x000ee20000000a00 */
[----:B0-----:R-:W-:Y:S01]  /*a2d0*/  @!P0 IMAD R0, R7, R8, RZ ;  /* 0x0000000807008224 */ /* 0x001fe200078e02ff */
[----:B------:R-:W-:-:S03]  /*a2e0*/  @!P0 MOV R7, R95 ;  /* 0x0000005f00078202 */ /* 0x000fc60000000f00 */
[C---:B------:R-:W-:Y:S02]  /*a2f0*/  @!P0 IMAD R19, R3.reuse, R9, R0 ;  /* 0x0000000903138224 */ /* 0x040fe400078e0200 */
[----:B------:R-:W-:Y:S01]  /*a300*/  @!P0 IMAD.WIDE.U32 R6, R3, R8, R6 ;  /* 0x0000000803068225 */ /* 0x000fe200078e0006 */
[----:B------:R-:W-:Y:S02]  /*a310*/  SHF.R.S32.HI R8, RZ, 0x1f, R25 ;  /* 0x0000001fff087819 */ /* 0x000fe40000011419 */
[----:B---3--:R-:W-:Y:S02]  /*a320*/  @!P0 LEA R10, P4, R6, R10, 0x1 ;  /* 0x0000000a060a8211 */ /* 0x008fe400078808ff */
[----:B------:R-:W-:Y:S02]  /*a330*/  @!P0 IADD3 R7, PT, PT, R7, R19, RZ ;  /* 0x0000001307078210 */ /* 0x000fe40007ffe0ff */
[----:B------:R-:W-:Y:S02]  /*a340*/  ISETP.GE.AND.EX P2, PT, R8, UR7, PT, P2 ;  /* 0x0000000708007c0c */ /* 0x000fe4000bf46320 */
[----:B------:R-:W-:Y:S01]  /*a350*/  @!P0 LEA.HI.X R7, R6, R11, R7, 0x1, P4 ;  /* 0x0000000b06078211 */ /* 0x000fe200020f0c07 */
[----:B------:R-:W-:-:S02]  /*a360*/  @!P0 IMAD.MOV.U32 R6, RZ, RZ, R10 ;  /* 0x000000ffff068224 */ /* 0x000fc400078e000a */
[--C-:B--2---:R-:W-:Y:S02]  /*a370*/  HADD2.F32 R9, -RZ, R20.reuse.H0_H0 ;  /* 0x20000014ff097230 */ /* 0x104fe40000004100 */
[----:B------:R-:W-:Y:S01]  /*a380*/  HADD2.F32 R17, -RZ, R20.H1_H1 ;  /* 0x30000014ff117230 */ /* 0x000fe20000004100 */
[----:B------:R-:W-:Y:S02]  /*a390*/  SHF.R.S32.HI R20, RZ, 0x1f, R29 ;  /* 0x0000001fff147819 */ /* 0x000fe4000001141d */
[C---:B------:R-:W-:Y:S02]  /*a3a0*/  FADD.FTZ R9, -R4.reuse, R9 ;  /* 0x0000000904097221 */ /* 0x040fe40000010100 */
[----:B------:R-:W-:Y:S01]  /*a3b0*/  FADD.FTZ R17, -R4, R17 ;  /* 0x0000001104117221 */ /* 0x000fe20000010100 */
[----:B------:R-:W-:Y:S01]  /*a3c0*/  ISETP.GE.AND.EX P1, PT, R20, UR7, PT, P1 ;  /* 0x0000000714007c0c */ /* 0x000fe2000bf26310 */
[-C--:B-1----:R-:W-:Y:S02]  /*a3d0*/  FMUL.FTZ R9, R9, R16.reuse ;  /* 0x0000001009097220 */ /* 0x082fe40000410000 */
[----:B------:R-:W-:-:S02]  /*a3e0*/  FMUL.FTZ R0, R17, R16 ;  /* 0x0000001011007220 */ /* 0x000fc40000410000 */
[----:B-----5:R-:W-:Y:S02]  /*a3f0*/  FFMA.FTZ R9, R12, R9, R14 ;  /* 0x000000090c097223 */ /* 0x020fe4000001000e */
[----:B------:R-:W-:-:S05]  /*a400*/  FFMA.FTZ R0, R13, R0, R15 ;  /* 0x000000000d007223 */ /* 0x000fca000001000f */
[----:B------:R-:W-:-:S05]  /*a410*/  @!P0 F2FP.F16.F32.PACK_AB R9, R0, R9 ;  /* 0x000000090009823e */ /* 0x000fca00000000ff */
[----:B------:R0:W-:Y:S01]  /*a420*/  @!P0 STG.E desc[UR18][R6.64], R9 ;  /* 0x0000000906008986 */ /* 0x0001e2000c101912 */
[----:B----4-:R-:W-:Y:S05]  /*a430*/  @P2 BRA `(.L_x_3013) ;  /* 0x0000000000502947 */ /* 0x010fea0003800000 */
[----:B------:R-:W1:Y:S01]  /*a440*/  LDCU.64 UR12, c[0x0][0x3e0] ;  /* 0x00007c00ff0c77ac */ /* 0x000e620008000a00 */
[--C-:B------:R-:W-:Y:S01]  /*a450*/  HADD2.F32 R11, -RZ, R21.reuse.H0_H0 ;  /* 0x20000015ff0b7230 */ /* 0x100fe20000004100 */
[----:B0-----:R-:W-:Y:S01]  /*a460*/  MOV R6, R92 ;  /* 0x0000005c00067202 */ /* 0x001fe20000000f00 */
[----:B------:R-:W-:Y:S01]  /*a470*/  HADD2.F32 R21, -RZ, R21.H1_H1 ;  /* 0x30000015ff157230 */ /* 0x000fe20000004100 */
[----:B------:R-:W0:Y:S01]  /*a480*/  LDCU.64 UR14, c[0x0][0x380] ;  /* 0x00007000ff0e77ac */ /* 0x000e220008000a00 */
[----:B------:R-:W-:Y:S02]  /*a490*/  IMAD.MOV.U32 R7, RZ, RZ, R95 ;  /* 0x000000ffff077224 */ /* 0x000fe400078e005f */
[C---:B------:R-:W-:Y:S01]  /*a4a0*/  FADD.FTZ R11, -R4.reuse, R11 ;  /* 0x0000000b040b7221 */ /* 0x040fe20000010100 */
[----:B------:R-:W-:-:S03]  /*a4b0*/  FADD.FTZ R21, -R4, R21 ;  /* 0x0000001504157221 */ /* 0x000fc60000010100 */
[----:B------:R-:W-:Y:S01]  /*a4c0*/  FMUL.FTZ R11, R11, R16 ;  /* 0x000000100b0b7220 */ /* 0x000fe20000410000 */
[----:B-1----:R-:W-:Y:S02]  /*a4d0*/  IMAD R0, R8, UR12, RZ ;  /* 0x0000000c08007c24 */ /* 0x002fe4000f8e02ff */
[----:B------:R-:W-:-:S04]  /*a4e0*/  IMAD.WIDE.U32 R8, R25, UR12, R6 ;  /* 0x0000000c19087c25 */ /* 0x000fc8000f8e0006 */
[----:B------:R-:W-:Y:S02]  /*a4f0*/  IMAD R25, R25, UR13, R0 ;  /* 0x0000000d19197c24 */ /* 0x000fe4000f8e0200 */
[----:B------:R-:W-:Y:S01]  /*a500*/  FMUL.FTZ R0, R21, R16 ;  /* 0x0000001015007220 */ /* 0x000fe20000410000 */
[----:B0-----:R-:W-:Y:S02]  /*a510*/  LEA R6, P2, R8, UR14, 0x1 ;  /* 0x0000000e08067c11 */ /* 0x001fe4000f8408ff */
[----:B------:R-:W-:Y:S01]  /*a520*/  IADD3 R25, PT, PT, R9, R25, RZ ;  /* 0x0000001909197210 */ /* 0x000fe20007ffe0ff */
[----:B------:R-:W-:Y:S01]  /*a530*/  FFMA.FTZ R9, R12, R11, R14 ;  /* 0x0000000b0c097223 */ /* 0x000fe2000001000e */
[----:B------:R-:W-:Y:S02]  /*a540*/  FFMA.FTZ R0, R13, R0, R15 ;  /* 0x000000000d007223 */ /* 0x000fe4000001000f */
[----:B------:R-:W-:-:S03]  /*a550*/  LEA.HI.X R7, R8, UR15, R25, 0x1, P2 ;  /* 0x0000000f08077c11 */ /* 0x000fc600090f0c19 */
[----:B------:R-:W-:-:S05]  /*a560*/  F2FP.F16.F32.PACK_AB R9, R0, R9 ;  /* 0x000000090009723e */ /* 0x000fca00000000ff */
[----:B------:R1:W-:Y:S02]  /*a570*/  STG.E desc[UR18][R6.64], R9 ;  /* 0x0000000906007986 */ /* 0x0003e4000c101912 */
.L_x_3013:
[----:B------:R-:W-:Y:S05]  /*a580*/  BSYNC.RECONVERGENT B0 ;  /* 0x0000000000007941 */ /* 0x000fea0003800200 */
.L_x_3012:
[----:B------:R-:W-:Y:S04]  /*a590*/  BSSY.RECONVERGENT B0, `(.L_x_3014) ;  /* 0x0000016000007945 */ /* 0x000fe80003800200 */
[----:B------:R-:W-:Y:S05]  /*a5a0*/  @P3 BRA `(.L_x_3015) ;  /* 0x0000000000503947 */ /* 0x000fea0003800000 */
[----:B------:R-:W2:Y:S01]  /*a5b0*/  LDCU.64 UR12, c[0x0][0x3e0] ;  /* 0x00007c00ff0c77ac */ /* 0x000ea20008000a00 */
[--C-:B------:R-:W-:Y:S01]  /*a5c0*/  HADD2.F32 R11, -RZ, R22.reuse.H0_H0 ;  /* 0x20000016ff0b7230 */ /* 0x100fe20000004100 */
[----:B01----:R-:W-:Y:S01]  /*a5d0*/  MOV R7, R95 ;  /* 0x0000005f00077202 */ /* 0x003fe20000000f00 */
[----:B------:R-:W-:Y:S01]  /*a5e0*/  HADD2.F32 R17, -RZ, R22.H1_H1 ;  /* 0x30000016ff117230 */ /* 0x000fe20000004100 */
[----:B------:R-:W0:Y:S01]  /*a5f0*/  LDCU.64 UR14, c[0x0][0x380] ;  /* 0x00007000ff0e77ac */ /* 0x000e220008000a00 */
[----:B------:R-:W-:Y:S02]  /*a600*/  IMAD.MOV.U32 R6, RZ, RZ, R92 ;  /* 0x000000ffff067224 */ /* 0x000fe400078e005c */
[C---:B------:R-:W-:Y:S01]  /*a610*/  FADD.FTZ R11, -R4.reuse, R11 ;  /* 0x0000000b040b7221 */ /* 0x040fe20000010100 */
[----:B------:R-:W-:-:S03]  /*a620*/  FADD.FTZ R17, -R4, R17 ;  /* 0x0000001104117221 */ /* 0x000fc60000010100 */
[-C--:B------:R-:W-:Y:S01]  /*a630*/  FMUL.FTZ R11, R11, R16.reuse ;  /* 0x000000100b0b7220 */ /* 0x080fe20000410000 */
[----:B------:R-:W-:-:S04]  /*a640*/  FMUL.FTZ R0, R17, R16 ;  /* 0x0000001011007220 */ /* 0x000fc80000410000 */
[----:B------:R-:W-:Y:S01]  /*a650*/  FFMA.FTZ R0, R13, R0, R15 ;  /* 0x000000000d007223 */ /* 0x000fe2000001000f */
[----:B--2---:R-:W-:Y:S02]  /*a660*/  IMAD R18, R18, UR12, RZ ;  /* 0x0000000c12127c24 */ /* 0x004fe4000f8e02ff */
[----:B------:R-:W-:-:S04]  /*a670*/  IMAD.WIDE.U32 R8, R27, UR12, R6 ;  /* 0x0000000c1b087c25 */ /* 0x000fc8000f8e0006 */
[----:B------:R-:W-:Y:S01]  /*a680*/  IMAD R27, R27, UR13, R18 ;  /* 0x0000000d1b1b7c24 */ /* 0x000fe2000f8e0212 */
[----:B0-----:R-:W-:-:S03]  /*a690*/  LEA R6, P2, R8, UR14, 0x1 ;  /* 0x0000000e08067c11 */ /* 0x001fc6000f8408ff */
[----:B------:R-:W-:Y:S02]  /*a6a0*/  IMAD.IADD R27, R9, 0x1, R27 ;  /* 0x00000001091b7824 */ /* 0x000fe400078e021b */
[----:B------:R-:W-:-:S03]  /*a6b0*/  FFMA.FTZ R9, R12, R11, R14 ;  /* 0x0000000b0c097223 */ /* 0x000fc6000001000e */
[----:B------:R-:W-:Y:S02]  /*a6c0*/  LEA.HI.X R7, R8, UR15, R27, 0x1, P2 ;  /* 0x0000000f08077c11 */ /* 0x000fe400090f0c1b */
[----:B------:R-:W-:-:S05]  /*a6d0*/  F2FP.F16.F32.PACK_AB R9, R0, R9 ;  /* 0x000000090009723e */ /* 0x000fca00000000ff */
[----:B------:R2:W-:Y:S02]  /*a6e0*/  STG.E desc[UR18][R6.64], R9 ;  /* 0x0000000906007986 */ /* 0x0005e4000c101912 */
.L_x_3015:
[----:B------:R-:W-:Y:S05]  /*a6f0*/  BSYNC.RECONVERGENT B0 ;  /* 0x0000000000007941 */ /* 0x000fea0003800200 */
.L_x_3014:
[----:B------:R-:W-:Y:S04]  /*a700*/  BSSY.RECONVERGENT B0, `(.L_x_3016) ;  /* 0x0000016000007945 */ /* 0x000fe80003800200 */
[----:B------:R-:W-:Y:S05]  /*a710*/  @P1 BRA `(.L_x_3017) ;  /* 0x0000000000501947 */ /* 0x000fea0003800000 */
[----:B------:R-:W3:Y:S01]  /*a720*/  LDCU.64 UR6, c[0x0][0x3e0] ;  /* 0x00007c00ff0677ac */ /* 0x000ee20008000a00 */
[--C-:B------:R-:W-:Y:S01]  /*a730*/  HADD2.F32 R11, -RZ, R23.reuse.H0_H0 ;  /* 0x20000017ff0b7230 */ /* 0x100fe20000004100 */
[----:B012---:R-:W-:Y:S01]  /*a740*/  MOV R6, R92 ;  /* 0x0000005c00067202 */ /* 0x007fe20000000f00 */
        /* <DEDUP_REMOVED lines=8> */
[----:B---3--:R-:W-:Y:S02]  /*a7d0*/  IMAD R20, R20, UR6, RZ ;  /* 0x0000000614147c24 */ /* 0x008fe4000f8e02ff */
[----:B------:R-:W-:-:S04]  /*a7e0*/  IMAD.WIDE.U32 R8, R29, UR6, R6 ;  /* 0x000000061d087c25 */ /* 0x000fc8000f8e0006 */
[----:B------:R-:W-:Y:S01]  /*a7f0*/  IMAD R29, R29, UR7, R20 ;  /* 0x000000071d1d7c24 */ /* 0x000fe2000f8e0214 */
[----:B0-----:R-:W-:-:S04]  /*a800*/  LEA R6, P1, R8, UR12, 0x1 ;  /* 0x0000000c08067c11 */ /* 0x001fc8000f8208ff */
[----:B------:R-:W-:Y:S01]  /*a810*/  IADD3 R29, PT, PT, R9, R29, RZ ;  /* 0x0000001d091d7210 */ /* 0x000fe20007ffe0ff */
[----:B------:R-:W-:-:S03]  /*a820*/  FFMA.FTZ R9, R12, R11, R14 ;  /* 0x0000000b0c097223 */ /* 0x000fc6000001000e */
[----:B------:R-:W-:Y:S02]  /*a830*/  LEA.HI.X R7, R8, UR13, R29, 0x1, P1 ;  /* 0x0000000d08077c11 */ /* 0x000fe400088f0c1d */
[----:B------:R-:W-:-:S05]  /*a840*/  F2FP.F16.F32.PACK_AB R9, R0, R9 ;  /* 0x000000090009723e */ /* 0x000fca00000000ff */
[----:B------:R3:W-:Y:S02]  /*a850*/  STG.E desc[UR18][R6.64], R9 ;  /* 0x0000000906007986 */ /* 0x0007e4000c101912 */
.L_x_3017:
[----:B------:R-:W-:Y:S05]  /*a860*/  BSYNC.RECONVERGENT B0 ;  /* 0x0000000000007941 */ /* 0x000fea0003800200 */
.L_x_3016:
[----:B------:R-:W-:-:S07]  /*a870*/  IMAD.MOV.U32 R20, RZ, RZ, 0x4 ;  /* 0x00000004ff147424 */ /* 0x000fce00078e00ff */
.L_x_3024:
[----:B012---:R-:W-:-:S06]  /*a880*/  LEA R8, R20, UR8, 0x2 ;  /* 0x0000000814087c11 */ /* 0x007fcc000f8e10ff */
[----:B0123--:R-:W2:Y:S01]  /*a890*/  LDL.128 R8, [R8] ;  /* 0x0000000008087983 */ /* 0x00fea20000100c00 */
[C---:B------:R-:W-:Y:S01]  /*a8a0*/  LEA R21, R20.reuse, R3, 0x3 ;  /* 0x0000000314157211 */ /* 0x040fe200078e18ff */
[----:B------:R-:W-:Y:S01]  /*a8b0*/  VIADD R20, R20, 0x4 ;  /* 0x0000000414147836 */ /* 0x000fe20000000000 */
[----:B------:R-:W-:Y:S02]  /*a8c0*/  BSSY.RECONVERGENT B0, `(.L_x_3018) ;  /* 0x0000038000007945 */ /* 0x000fe40003800200 */
[----:B------:R-:W-:Y:S02]  /*a8d0*/  ISETP.GE.U32.AND P1, PT, R21, UR16, PT ;  /* 0x0000001015007c0c */ /* 0x000fe4000bf26070 */
[----:B------:R-:W-:Y:S02]  /*a8e0*/  SHF.R.S32.HI R23, RZ, 0x1f, R21 ;  /* 0x0000001fff177819 */ /* 0x000fe40000011415 */
[----:B------:R-:W-:Y:S02]  /*a8f0*/  ISETP.NE.AND P5, PT, R20, 0x40, PT ;  /* 0x000000401400780c */ /* 0x000fe40003fa5270 */
[----:B------:R-:W-:-:S13]  /*a900*/  ISETP.GE.AND.EX P1, PT, R23, UR17, PT, P1 ;  /* 0x0000001117007c0c */ /* 0x000fda000bf26310 */
[----:B------:R-:W0:Y:S01]  /*a910*/  @!P1 LDC.64 R24, c[0x0][0x3e0] ;  /* 0x0000f800ff189b82 */ /* 0x000e220000000a00 */
[----:B------:R-:W-:-:S07]  /*a920*/  @!P1 IMAD.MOV.U32 R6, RZ, RZ, R92 ;  /* 0x000000ffff069224 */ /* 0x000fce00078e005c */
[----:B------:R-:W1:Y:S01]  /*a930*/  @!P1 LDC.64 R26, c[0x0][0x380] ;  /* 0x0000e000ff1a9b82 */ /* 0x000e620000000a00 */
[--C-:B--2---:R-:W-:Y:S02]  /*a940*/  HADD2.F32 R7, -RZ, R8.reuse.H0_H0 ;  /* 0x20000008ff077230 */ /* 0x104fe40000004100 */
[----:B------:R-:W-:Y:S02]  /*a950*/  HADD2.F32 R17, -RZ, R8.H1_H1 ;  /* 0x30000008ff117230 */ /* 0x000fe40000004100 */
[----:B0-----:R-:W-:Y:S02]  /*a960*/  @!P1 IMAD R8, R23, R24, RZ ;  /* 0x0000001817089224 */ /* 0x001fe400078e02ff */
[C---:B------:R-:W-:Y:S01]  /*a970*/  FADD.FTZ R19, -R4.reuse, R7 ;  /* 0x0000000704137221 */ /* 0x040fe20000010100 */
[----:B------:R-:W-:Y:S01]  /*a980*/  @!P1 MOV R7, R95 ;  /* 0x0000005f00079202 */ /* 0x000fe20000000f00 */
[----:B------:R-:W-:Y:S01]  /*a990*/  FADD.FTZ R17, -R4, R17 ;  /* 0x0000001104117221 */ /* 0x000fe20000010100 */
[----:B------:R-:W-:Y:S01]  /*a9a0*/  IADD3 R23, PT, PT, R21, 0x8, RZ ;  /* 0x0000000815177810 */ /* 0x000fe20007ffe0ff */
[----:B------:R-:W-:-:S02]  /*a9b0*/  FMUL.FTZ R19, R19, R16 ;  /* 0x0000001013137220 */ /* 0x000fc40000410000 */
[----:B------:R-:W-:Y:S01]  /*a9c0*/  FMUL.FTZ R0, R17, R16 ;  /* 0x0000001011007220 */ /* 0x000fe20000410000 */
[----:B------:R-:W-:-:S04]  /*a9d0*/  @!P1 IMAD.WIDE.U32 R6, R21, R24, R6 ;  /* 0x0000001815069225 */ /* 0x000fc800078e0006 */
[----:B------:R-:W-:Y:S01]  /*a9e0*/  FFMA.FTZ R19, R12, R19, R14 ;  /* 0x000000130c137223 */ /* 0x000fe2000001000e */
[----:B------:R-:W-:Y:S01]  /*a9f0*/  ISETP.GE.U32.AND P3, PT, R23, UR16, PT ;  /* 0x0000001017007c0c */ /* 0x000fe2000bf66070 */
[----:B------:R-:W-:Y:S02]  /*aa00*/  @!P1 IMAD R17, R21, R25, R8 ;  /* 0x0000001915119224 */ /* 0x000fe400078e0208 */
[----:B------:R-:W-:Y:S01]  /*aa10*/  FFMA.FTZ R8, R13, R0, R15 ;  /* 0x000000000d087223 */ /* 0x000fe2000001000f */
[----:B-1----:R-:W-:Y:S01]  /*aa20*/  @!P1 LEA R18, P2, R6, R26, 0x1 ;  /* 0x0000001a06129211 */ /* 0x002fe200078408ff */
[----:B------:R-:W-:Y:S02]  /*aa30*/  VIADD R25, R21, 0x10 ;  /* 0x0000001015197836 */ /* 0x000fe40000000000 */
[----:B------:R-:W-:Y:S01]  /*aa40*/  @!P1 IMAD.IADD R0, R7, 0x1, R17 ;  /* 0x0000000107009824 */ /* 0x000fe200078e0211 */
[----:B------:R-:W-:Y:S02]  /*aa50*/  @!P1 F2FP.F16.F32.PACK_AB R7, R8, R19 ;  /* 0x000000130807923e */ /* 0x000fe400000000ff */
[----:B------:R-:W-:-:S02]  /*aa60*/  ISETP.GE.U32.AND P4, PT, R25, UR16, PT ;  /* 0x0000001019007c0c */ /* 0x000fc4000bf86070 */
[----:B------:R-:W-:Y:S02]  /*aa70*/  @!P1 LEA.HI.X R19, R6, R27, R0, 0x1, P2 ;  /* 0x0000001b06139211 */ /* 0x000fe400010f0c00 */
[----:B------:R-:W-:Y:S02]  /*aa80*/  SHF.R.S32.HI R0, RZ, 0x1f, R23 ;  /* 0x0000001fff007819 */ /* 0x000fe40000011417 */
[----:B------:R-:W-:Y:S01]  /*aa90*/  IADD3 R27, PT, PT, R21, 0x18, RZ ;  /* 0x00000018151b7810 */ /* 0x000fe20007ffe0ff */
[----:B------:R0:W-:Y:S01]  /*aaa0*/  @!P1 STG.E desc[UR18][R18.64], R7 ;  /* 0x0000000712009986 */ /* 0x0001e2000c101912 */
[----:B------:R-:W-:Y:S02]  /*aab0*/  ISETP.GE.AND.EX P3, PT, R0, UR17, PT, P3 ;  /* 0x0000001100007c0c */ /* 0x000fe4000bf66330 */
[----:B------:R-:W-:Y:S02]  /*aac0*/  ISETP.GE.U32.AND P2, PT, R27, UR16, PT ;  /* 0x000000101b007c0c */ /* 0x000fe4000bf46070 */
[----:B------:R-:W-:-:S02]  /*aad0*/  SHF.R.S32.HI R21, RZ, 0x1f, R25 ;  /* 0x0000001fff157819 */ /* 0x000fc40000011419 */
[----:B------:R-:W-:Y:S02]  /*aae0*/  SHF.R.S32.HI R22, RZ, 0x1f, R27 ;  /* 0x0000001fff167819 */ /* 0x000fe4000001141b */
[----:B------:R-:W-:Y:S02]  /*aaf0*/  ISETP.GE.AND.EX P4, PT, R21, UR17, PT, P4 ;  /* 0x0000001115007c0c */ /* 0x000fe4000bf86340 */
[----:B------:R-:W-:-:S03]  /*ab00*/  ISETP.GE.AND.EX P2, PT, R22, UR17, PT, P2 ;  /* 0x0000001116007c0c */ /* 0x000fc6000bf46320 */
[----:B0-----:R-:W-:Y:S10]  /*ab10*/  @P3 BRA `(.L_x_3019) ;  /* 0x0000000000483947 */ /* 0x001ff40003800000 */
[--C-:B------:R-:W-:Y:S01]  /*ab20*/  HADD2.F32 R17, -RZ, R9.reuse.H0_H0 ;  /* 0x20000009ff117230 */ /* 0x100fe20000004100 */
[----:B------:R-:W-:Y:S01]  /*ab30*/  MOV R6, R92 ;  /* 0x0000005c00067202 */ /* 0x000fe20000000f00 */
[----:B------:R-:W-:Y:S02]  /*ab40*/  HADD2.F32 R9, -RZ, R9.H1_H1 ;  /* 0x30000009ff097230 */ /* 0x000fe40000004100 */
[----:B------:R-:W-:Y:S02]  /*ab50*/  IMAD R0, R0, UR20, RZ ;  /* 0x0000001400007c24 */ /* 0x000fe4000f8e02ff */
[C---:B------:R-:W-:Y:S01]  /*ab60*/  FADD.FTZ R17, -R4.reuse, R17 ;  /* 0x0000001104117221 */ /* 0x040fe20000010100 */
[----:B------:R-:W-:Y:S02]  /*ab70*/  IMAD.MOV.U32 R7, RZ, RZ, R95 ;  /* 0x000000ffff077224 */ /* 0x000fe400078e005f */
[----:B------:R-:W-:Y:S01]  /*ab80*/  FADD.FTZ R9, -R4, R9 ;  /* 0x0000000904097221 */ /* 0x000fe20000010100 */
[----:B------:R-:W-:-:S02]  /*ab90*/  IMAD R19, R23, UR21, R0 ;  /* 0x0000001517137c24 */ /* 0x000fc4000f8e0200 */
[----:B------:R-:W-:Y:S01]  /*aba0*/  FMUL.FTZ R17, R17, R16 ;  /* 0x0000001011117220 */ /* 0x000fe20000410000 */
[----:B------:R-:W-:-:S04]  /*abb0*/  IMAD.WIDE.U32 R6, R23, UR20, R6 ;  /* 0x0000001417067c25 */ /* 0x000fc8000f8e0006 */
[----:B------:R-:W-:Y:S01]  /*abc0*/  FMUL.FTZ R0, R9, R16 ;  /* 0x0000001009007220 */ /* 0x000fe20000410000 */
[----:B------:R-:W-:Y:S01]  /*abd0*/  FFMA.FTZ R17, R12, R17, R14 ;  /* 0x000000110c117223 */ /* 0x000fe2000001000e */
[----:B------:R-:W-:Y:S02]  /*abe0*/  IADD3 R7, PT, PT, R7, R19, RZ ;  /* 0x0000001307077210 */ /* 0x000fe40007ffe0ff */
[----:B------:R-:W-:Y:S01]  /*abf0*/  FFMA.FTZ R0, R13, R0, R15 ;  /* 0x000000000d007223 */ /* 0x000fe2000001000f */
[----:B------:R-:W-:-:S04]  /*ac00*/  LEA R8, P1, R6, UR22, 0x1 ;  /* 0x0000001606087c11 */ /* 0x000fc8000f8208ff */
[----:B------:R-:W-:Y:S02]  /*ac10*/  LEA.HI.X R9, R6, UR23, R7, 0x1, P1 ;  /* 0x0000001706097c11 */ /* 0x000fe400088f0c07 */
[----:B------:R-:W-:-:S05]  /*ac20*/  F2FP.F16.F32.PACK_AB R7, R0, R17 ;  /* 0x000000110007723e */ /* 0x000fca00000000ff */
[----:B------:R0:W-:Y:S02]  /*ac30*/  STG.E desc[UR18][R8.64], R7 ;  /* 0x0000000708007986 */ /* 0x0001e4000c101912 */
.L_x_3019:
[----:B------:R-:W-:Y:S05]  /*ac40*/  BSYNC.RECONVERGENT B0 ;  /* 0x0000000000007941 */ /* 0x000fea0003800200 */
.L_x_3018:
[----:B------:R-:W-:Y:S04]  /*ac50*/  BSSY.RECONVERGENT B0, `(.L_x_3020) ;  /* 0x0000014000007945 */ /* 0x000fe80003800200 */
[----:B------:R-:W-:Y:S05]  /*ac60*/  @P4 BRA `(.L_x_3021) ;  /* 0x0000000000484947 */ /* 0x000fea0003800000 */
[--C-:B0-----:R-:W-:Y:S01]  /*ac70*/  HADD2.F32 R9, -RZ, R10.reuse.H0_H0 ;  /* 0x2000000aff097230 */ /* 0x101fe20000004100 */
        /* <DEDUP_REMOVED lines=11> */
[----:B------:R-:W-:Y:S01]  /*ad30*/  IMAD.IADD R7, R7, 0x1, R19 ;  /* 0x0000000107077824 */ /* 0x000fe200078e0213 */
[----:B------:R-:W-:Y:S01]  /*ad40*/  LEA R8, P1, R6, UR22, 0x1 ;  /* 0x0000001606087c11 */ /* 0x000fe2000f8208ff */
[----:B------:R-:W-:-:S03]  /*ad50*/  FFMA.FTZ R17, R13, R0, R15 ;  /* 0x000000000d117223 */ /* 0x000fc6000001000f */
[----:B------:R-:W-:Y:S02]  /*ad60*/  LEA.HI.X R9, R6, UR23, R7, 0x1, P1 ;  /* 0x0000001706097c11 */ /* 0x000fe400088f0c07 */
[----:B------:R-:W-:-:S05]  /*ad70*/  F2FP.F16.F32.PACK_AB R7, R17, R10 ;  /* 0x0000000a1107723e */ /* 0x000fca00000000ff */
[----:B------:R1:W-:Y:S02]  /*ad80*/  STG.E desc[UR18][R8.64], R7 ;  /* 0x0000000708007986 */ /* 0x0003e4000c101912 */
.L_x_3021:
[----:B------:R-:W-:Y:S05]  /*ad90*/  BSYNC.RECONVERGENT B0 ;  /* 0x0000000000007941 */ /* 0x000fea0003800200 */
.L_x_3020:
[----:B------:R-:W-:Y:S04]  /*ada0*/  BSSY.RECONVERGENT B0, `(.L_x_3022) ;  /* 0x0000014000007945 */ /* 0x000fe80003800200 */
[----:B------:R-:W-:Y:S05]  /*adb0*/  @P2 BRA `(.L_x_3023) ;  /* 0x0000000000482947 */ /* 0x000fea0003800000 */
[--C-:B01----:R-:W-:Y:S01]  /*adc0*/  HADD2.F32 R9, -RZ, R11.reuse.H0_H0 ;  /* 0x2000000bff097230 */ /* 0x103fe20000004100 */
        /* <DEDUP_REMOVED lines=17> */
.L_x_3023:
[----:B------:R-:W-:Y:S05]  /*aee0*/  BSYNC.RECONVERGENT B0 ;  /* 0x0000000000007941 */ /* 0x000fea0003800200 */
.L_x_3022:
[----:B------:R-:W-:Y:S05]  /*aef0*/  @P5 BRA `(.L_x_3024) ;  /* 0xfffffff800605947 */ /* 0x000fea000383ffff */
.L_x_3011:
        /* <DEDUP_REMOVED lines=8> */
.L_x_3026:
        /* <DEDUP_REMOVED lines=16> */
.L_x_4931:


//--------------------- .text._Z35group_norm_nhwc_fwd_one_pass_kernelI11Fp16IOBf16WLi64ELi120ELi480EEv26Group_norm_nhwc_fwd_params --------------------------
	.section	.text._Z35group_norm_nhwc_fwd_one_pass_kernelI11Fp16IOBf16WLi64ELi120ELi480EEv26Group_norm_nhwc_fwd_params,"ax",@progbits
	.align	128
        .global         _Z35group_norm_nhwc_fwd_one_pass_kernelI11Fp16IOBf16WLi64ELi120ELi480EEv26Group_norm_nhwc_fwd_params
        .type           _Z35group_norm_nhwc_fwd_one_pass_kernelI11Fp16IOBf16WLi64ELi120ELi480EEv26Group_norm_nhwc_fwd_params,@function
        .size           _Z35group_norm_nhwc_fwd_one_pass_kernelI11Fp16IOBf16WLi64ELi120ELi480EEv26Group_norm_nhwc_fwd_params,(.L_x_4932 - _Z35group_norm_nhwc_fwd_one_pass_kernelI11Fp16IOBf16WLi64ELi120ELi480EEv26Group_norm_nhwc_fwd_params)
        .other          _Z35group_norm_nhwc_fwd_one_pass_kernelI11Fp16IOBf16WLi64ELi120ELi480EEv26Group_norm_nhwc_fwd_params,@"STO_CUDA_ENTRY STV_DEFAULT"
_Z35group_norm_nhwc_fwd_one_pass_kernelI11Fp16IOBf16WLi64ELi120ELi480EEv26Group_norm_nhwc_fwd_params:
.text._Z35group_norm_nhwc_fwd_one_pass_kernelI11Fp16IOBf16WLi64ELi120ELi480EEv26Group_norm_nhwc_fwd_params:
        /* <DEDUP_REMOVED lines=51> */
.L_x_3070:
[----:B0-----:R-:W0:Y:S01]  /*0330*/  LDCU UR5, c[0x0][0x3f8] ;  /* 0x00007f00ff0577ac */ /* 0x001e220008000800 */
[----:B------:R-:W-:Y:S01]  /*0340*/  IABS R8, UR8 ;  /* 0x0000000800087c13 */ /* 0x000fe20008000000 */
[----:B------:R-:W-:Y:S01]  /*0350*/  HFMA2 R30, -RZ, RZ, 0, 0 ;  /* 0x00000000ff1e7431 */ /* 0x000fe200000001ff */
[----:B------:R-:W-:Y:S01]  /*0360*/  IADD3 R21, PT, PT, R0, 0x20, RZ ;  /* 0x0000002000157810 */ /* 0x000fe20007ffe0ff */
[----:B-1----:R-:W1:Y:S01]  /*0370*/  LDCU.64 UR20, c[0x0][0x3e8] ;  /* 0x00007d00ff1477ac */ /* 0x002e620008000a00 */
[----:B------:R-:W-:Y:S02]  /*0380*/  R2UR UR17, R8 ;  /* 0x00000000081172ca */ /* 0x000fe400000e0000 */
[----:B------:R-:W-:Y:S01]  /*0390*/  SHF.R.S32.HI R19, RZ, 0x1f, R21 ;  /* 0x0000001fff137819 */ /* 0x000fe20000011415 */
[----:B--2---:R-:W2:Y:S01]  /*03a0*/  LDCU.64 UR22, c[0x0][0x3f0] ;  /* 0x00007e00ff1677ac */ /* 0x004ea20008000a00 */
[----:B------:R-:W-:-:S04]  /*03b0*/  IADD3 R23, PT, PT, R0, 0x28, RZ ;  /* 0x0000002800177810 */ /* 0x000fc80007ffe0ff */
[----:B------:R-:W-:Y:S02]  /*03c0*/  SHF.R.S32.HI R20, RZ, 0x1f, R23 ;  /* 0x0000001fff147819 */ /* 0x000fe40000011417 */
[----:B0---4-:R-:W-:-:S04]  /*03d0*/  IABS R6, UR5 ;  /* 0x0000000500067c13 */ /* 0x011fc80008000000 */
[----:B---3--:R-:W0:Y:S01]  /*03e0*/  I2F.RP R3, R6 ;  /* 0x0000000600037306 */ /* 0x008e220000209400 */
        /* <DEDUP_REMOVED lines=23> */
[----:B------:R-:W3:-:S12]  /*0560*/  @!P3 LDC.64 R14, c[0x0][0x390] ;  /* 0x0000e400ff0ebb82 */ /* 0x000ed80000000a00 */
        /* <DEDUP_REMOVED lines=25> */
[----:B------:R-:W-:Y:S02]  /*0700*/  ISETP.GE.AND.EX P1, PT, R20, UR21, PT, P1 ;  /* 0x0000001514007c0c */ /* 0x000fe4000bf26310 */
[----:B------:R-:W-:Y:S02]  /*0710*/  IADD3 R3, PT, PT, R0, 0x10, RZ ;  /* 0x0000001000037810 */ /* 0x000fe40007ffe0ff */
[----:B------:R-:W-:Y:S02]  /*0720*/  IADD3 R9, PT, PT, R7, UR5, RZ ;  /* 0x0000000507097c10 */ /* 0x000fe4000fffe0ff */
[----:B------:R-:W-:Y:S02]  /*0730*/  ISETP.GE.U32.AND P5, PT, R3, UR20, PT ;  /* 0x0000001403007c0c */ /* 0x000fe4000bfa6070 */
[----:B------:R-:W-:Y:S02]  /*0740*/  SHF.R.S32.HI R25, RZ, 0x1f, R3 ;  /* 0x0000001fff197819 */ /* 0x000fe40000011403 */
[----:B------:R-:W-:-:S02]  /*0750*/  @!P3 MOV R8, R6 ;  /* 0x000000060008b202 */ /* 0x000fc40000000f00 */
[----:B------:R-:W-:-:S03]  /*0760*/  ISETP.GE.AND.EX P5, PT, R25, UR21, PT, P5 ;  /* 0x0000001519007c0c */ /* 0x000fc6000bfa6350 */
[----:B------:R-:W-:Y:S02]  /*0770*/  @!P3 IMAD.WIDE.U32 R10, R5, R10, R8 ;  /* 0x0000000a050ab225 */ /* 0x000fe400078e0008 */
[----:B------:R-:W0:Y:S03]  /*0780*/  @!P1 LDC.64 R4, c[0x0][0x3e0] ;  /* 0x0000f800ff049b82 */ /* 0x000e260000000a00 */
[----:B------:R-:W-:Y:S02]  /*0790*/  @!P3 IADD3 R11, PT, PT, R11, R13, RZ ;  /* 0x0000000d0b0bb210 */ /* 0x000fe40007ffe0ff */
[----:B---3--:R-:W-:-:S03]  /*07a0*/  @!P3 LEA R14, P4, R10, R14, 0x1 ;  /* 0x0000000e0a0eb211 */ /* 0x008fc600078808ff */
[----:B------:R-:W2:Y:S01]  /*07b0*/  @!P5 LDC.64 R12, c[0x0][0x3e0] ;  /* 0x0000f800ff0cdb82 */ /* 0x000ea20000000a00 */
[----:B------:R-:W-:Y:S02]  /*07c0*/  @!P3 LEA.HI.X R15, R10, R15, R11, 0x1, P4 ;  /* 0x0000000f0a0fb211 */ /* 0x000fe400020f0c0b */
[----:B------:R-:W-:Y:S01]  /*07d0*/  ISETP.GE.U32.AND P4, PT, R31, UR20, PT ;  /* 0x000000141f007c0c */ /* 0x000fe2000bf86070 */
[----:B-1----:R-:W-:-:S04]  /*07e0*/  @!P2 IMAD R22, R19, R16, RZ ;  /* 0x000000101316a224 */ /* 0x002fc800078e02ff */
[----:B------:R-:W1:Y:S01]  /*07f0*/  @!P2 LDC.64 R10, c[0x0][0x390] ;  /* 0x0000e400ff0aab82 */ /* 0x000e620000000a00 */
[----:B------:R3:W4:Y:S01]  /*0800*/  @!P3 LDG.E R30, desc[UR24][R14.64] ;  /* 0x000000180e1eb981 */ /* 0x000722000c1e1900 */
[----:B------:R-:W-:Y:S01]  /*0810*/  ISETP.GE.AND.EX P4, PT, R34, UR21, PT, P4 ;  /* 0x0000001522007c0c */ /* 0x000fe2000bf86340 */
[C---:B------:R-:W-:Y:S01]  /*0820*/  @!P2 IMAD R22, R21.reuse, R17, R22 ;  /* 0x000000111516a224 */ /* 0x040fe200078e0216 */
[----:B------:R-:W-:Y:S02]  /*0830*/  @!P2 MOV R18, R6 ;  /* 0x000000060012a202 */ /* 0x000fe40000000f00 */
[----:B------:R-:W-:Y:S02]  /*0840*/  CS2R R28, SRZ ;  /* 0x00000000001c7805 */ /* 0x000fe4000001ff00 */
[----:B------:R-:W-:Y:S02]  /*0850*/  @!P2 MOV R19, R9 ;  /* 0x000000090013a202 */ /* 0x000fe40000000f00 */
[----:B------:R-:W-:Y:S01]  /*0860*/  ISETP.GE.U32.AND P3, PT, R0, UR20, PT ;  /* 0x0000001400007c0c */ /* 0x000fe2000bf66070 */
[----:B0-----:R-:W-:Y:S01]  /*0870*/  @!P1 IMAD R24, R20, R4, RZ ;  /* 0x0000000414189224 */ /* 0x001fe200078e02ff */
[----:B------:R-:W-:Y:S01]  /*0880*/  @!P1 MOV R20, R6 ;  /* 0x0000000600149202 */ /* 0x000fe20000000f00 */
[----:B---3--:R-:W0:Y:S01]  /*0890*/  @!P1 LDC.64 R14, c[0x0][0x390] ;  /* 0x0000e400ff0e9b82 */ /* 0x008e220000000a00 */
[----:B------:R-:W-:Y:S01]  /*08a0*/  @!P2 IMAD.WIDE.U32 R16, R21, R16, R18 ;  /* 0x000000101510a225 */ /* 0x000fe200078e0012 */
[----:B------:R-:W-:-:S02]  /*08b0*/  ISETP.GE.AND.EX P3, PT, R35, UR21, PT, P3 ;  /* 0x0000001523007c0c */ /* 0x000fc4000bf66330 */
[----:B------:R-:W-:Y:S01]  /*08c0*/  @!P1 MOV R21, R9 ;  /* 0x0000000900159202 */ /* 0x000fe20000000f00 */
[----:B------:R-:W-:Y:S01]  /*08d0*/  @!P1 IMAD R24, R23, R5, R24 ;  /* 0x0000000517189224 */ /* 0x000fe200078e0218 */
[----:B------:R-:W-:Y:S02]  /*08e0*/  @!P2 IADD3 R17, PT, PT, R17, R22, RZ ;  /* 0x000000161111a210 */ /* 0x000fe40007ffe0ff */
[----:B------:R-:W3:Y:S01]  /*08f0*/  @!P5 LDC.64 R18, c[0x0][0x390] ;  /* 0x0000e400ff12db82 */ /* 0x000ee20000000a00 */
[----:B------:R-:W-:Y:S01]  /*0900*/  @!P1 IMAD.WIDE.U32 R4, R23, R4, R20 ;  /* 0x0000000417049225 */ /* 0x000fe200078e0014 */
[----:B------:R-:W-:Y:S02]  /*0910*/  @!P5 MOV R21, R9 ;  /* 0x000000090015d202 */ /* 0x000fe40000000f00 */
[----:B-1----:R-:W-:Y:S01]  /*0920*/  @!P2 LEA R10, P6, R16, R10, 0x1 ;  /* 0x0000000a100aa211 */ /* 0x002fe200078c08ff */
[----:B--2---:R-:W-:Y:S01]  /*0930*/  @!P5 IMAD R20, R25, R12, RZ ;  /* 0x0000000c1914d224 */ /* 0x004fe200078e02ff */
[----:B------:R-:W-:-:S02]  /*0940*/  @!P1 IADD3 R24, PT, PT, R5, R24, RZ ;  /* 0x0000001805189210 */ /* 0x000fc40007ffe0ff */
[----:B------:R-:W1:Y:S01]  /*0950*/  @!P4 LDC.64 R22, c[0x0][0x3e0] ;  /* 0x0000f800ff16cb82 */ /* 0x000e620000000a00 */
[----:B------:R-:W-:Y:S01]  /*0960*/  @!P2 LEA.HI.X R11, R16, R11, R17, 0x1, P6 ;  /* 0x0000000b100ba211 */ /* 0x000fe200030f0c11 */
[C---:B------:R-:W-:Y:S02]  /*0970*/  @!P5 IMAD R25, R3.reuse, R13, R20 ;  /* 0x0000000d0319d224 */ /* 0x040fe400078e0214 */
[----:B------:R-:W-:Y:S01]  /*0980*/  @!P5 IMAD.MOV.U32 R20, RZ, RZ, R6 ;  /* 0x000000ffff14d224 */ /* 0x000fe200078e0006 */
[----:B------:R-:W-:Y:S01]  /*0990*/  CS2R R26, SRZ ;  /* 0x00000000001a7805 */ /* 0x000fe2000001ff00 */
[----:B------:R-:W2:Y:S02]  /*09a0*/  @!P2 LDG.E R29, desc[UR24][R10.64] ;  /* 0x000000180a1da981 */ /* 0x000ea4000c1e1900 */
[----:B------:R-:W5:Y:S01]  /*09b0*/  @!P3 LDC.64 R16, c[0x0][0x3e0] ;  /* 0x0000f800ff10bb82 */ /* 0x000f620000000a00 */
[----:B0-----:R-:W-:Y:S01]  /*09c0*/  @!P1 LEA R14, P6, R4, R14, 0x1 ;  /* 0x0000000e040e9211 */ /* 0x001fe200078c08ff */
[----:B------:R-:W-:-:S03]  /*09d0*/  @!P5 IMAD.WIDE.U32 R12, R3, R12, R20 ;  /* 0x0000000c030cd225 */ /* 0x000fc600078e0014 */
[----:B------:R-:W-:Y:S02]  /*09e0*/  @!P1 LEA.HI.X R15, R4, R15, R24, 0x1, P6 ;  /* 0x0000000f040f9211 */ /* 0x000fe400030f0c18 */
[----:B------:R-:W-:Y:S01]  /*09f0*/  @!P5 IADD3 R25, PT, PT, R13, R25, RZ ;  /* 0x000000190d19d210 */ /* 0x000fe20007ffe0ff */
[----:B------:R-:W0:Y:S01]  /*0a00*/  @!P4 LDC.64 R4, c[0x0][0x390] ;  /* 0x0000e400ff04cb82 */ /* 0x000e220000000a00 */
[C---:B---3--:R-:W-:Y:S01]  /*0a10*/  @!P5 LEA R18, P6, R12.reuse, R18, 0x1 ;  /* 0x000000120c12d211 */ /* 0x048fe200078c08ff */
[----:B------:R-:W3:Y:S03]  /*0a20*/  @!P1 LDG.E R27, desc[UR24][R14.64] ;  /* 0x000000180e1b9981 */ /* 0x000ee6000c1e1900 */
[----:B------:R-:W-:-:S03]  /*0a30*/  @!P5 LEA.HI.X R19, R12, R19, R25, 0x1, P6 ;  /* 0x000000130c13d211 */ /* 0x000fc600030f0c19 */
[----:B------:R-:W0:Y:S01]  /*0a40*/  @!P3 LDC.64 R12, c[0x0][0x390] ;  /* 0x0000e400ff0cbb82 */ /* 0x000e220000000a00 */
[----:B-1----:R-:W-:Y:S01]  /*0a50*/  @!P4 IMAD R20, R34, R22, RZ ;  /* 0x000000162214c224 */ /* 0x002fe200078e02ff */
[-C--:B------:R-:W-:Y:S01]  /*0a60*/  @!P4 MOV R21, R9.reuse ;  /* 0x000000090015c202 */ /* 0x080fe20000000f00 */
[----:B------:R1:W3:Y:S01]  /*0a70*/  @!P5 LDG.E R28, desc[UR24][R18.64] ;  /* 0x00000018121cd981 */ /* 0x0002e2000c1e1900 */
[----:B------:R-:W-:Y:S01]  /*0a80*/  @!P3 MOV R25, R9 ;  /* 0x000000090019b202 */ /* 0x000fe20000000f00 */
[----:B------:R-:W-:Y:S01]  /*0a90*/  @!P4 IMAD R3, R31, R23, R20 ;  /* 0x000000171f03c224 */ /* 0x000fe200078e0214 */
[----:B------:R-:W-:Y:S01]  /*0aa0*/  @!P4 MOV R20, R6 ;  /* 0x000000060014c202 */ /* 0x000fe20000000f00 */
[----:B-----5:R-:W-:-:S04]  /*0ab0*/  @!P3 IMAD R24, R35, R16, RZ ;  /* 0x000000102318b224 */ /* 0x020fc800078e02ff */
[----:B------:R-:W-:Y:S01]  /*0ac0*/  @!P4 IMAD.WIDE.U32 R22, R31, R22, R20 ;  /* 0x000000161f16c225 */ /* 0x000fe200078e0014 */
[----:B-1----:R-:W-:-:S03]  /*0ad0*/  IADD3 R19, PT, PT, R0, 0x30, RZ ;  /* 0x0000003000137810 */ /* 0x002fc60007ffe0ff */
[C---:B------:R-:W-:Y:S01]  /*0ae0*/  @!P3 IMAD R21, R0.reuse, R17, R24 ;  /* 0x000000110015b224 */ /* 0x040fe200078e0218 */
[----:B------:R-:W-:Y:S02]  /*0af0*/  @!P3 MOV R24, R6 ;  /* 0x000000060018b202 */ /* 0x000fe40000000f00 */
[----:B------:R-:W-:Y:S02]  /*0b00*/  ISETP.GE.U32.AND P5, PT, R19, UR20, PT ;  /* 0x0000001413007c0c */ /* 0x000fe4000bfa6070 */
[----:B------:R-:W-:Y:S01]  /*0b10*/  SHF.R.S32.HI R20, RZ, 0x1f, R19 ;  /* 0x0000001fff147819 */ /* 0x000fe20000011413 */
[----:B------:R-:W-:Y:S01]  /*0b20*/  @!P3 IMAD.WIDE.U32 R16, R0, R16, R24 ;  /* 0x000000100010b225 */ /* 0x000fe200078e0018 */
[----:B------:R-:W-:Y:S02]  /*0b30*/  @!P4 IADD3 R3, PT, PT, R23, R3, RZ ;  /* 0x000000031703c210 */ /* 0x000fe40007ffe0ff */
[----:B------:R-:W-:Y:S02]  /*0b40*/  ISETP.GE.AND.EX P5, PT, R20, UR21, PT, P5 ;  /* 0x0000001514007c0c */ /* 0x000fe4000bfa6350 */
[----:B0-----:R-:W-:-:S02]  /*0b50*/  @!P4 LEA R4, P6, R22, R4, 0x1 ;  /* 0x000000041604c211 */ /* 0x001fc400078c08ff */
[----:B------:R-:W-:Y:S02]  /*0b60*/  @!P3 IADD3 R21, PT, PT, R17, R21, RZ ;  /* 0x000000151115b210 */ /* 0x000fe40007ffe0ff */
[----:B------:R-:W-:Y:S02]  /*0b70*/  @!P4 LEA.HI.X R5, R22, R5, R3, 0x1, P6 ;  /* 0x000000051605c211 */ /* 0x000fe400030f0c03 */
[----:B------:R-:W-:Y:S02]  /*0b80*/  @!P3 LEA R12, P6, R16, R12, 0x1 ;  /* 0x0000000c100cb211 */ /* 0x000fe400078c08ff */
[----:B------:R-:W-:Y:S01]  /*0b90*/  IADD3 R3, PT, PT, R0, 0x38, RZ ;  /* 0x0000003800037810 */ /* 0x000fe20007ffe0ff */
[----:B------:R-:W5:Y:S01]  /*0ba0*/  @!P4 LDG.E R26, desc[UR24][R4.64] ;  /* 0x00000018041ac981 */ /* 0x000f62000c1e1900 */
[----:B------:R-:W-:Y:S01]  /*0bb0*/  @!P3 LEA.HI.X R13, R16, R13, R21, 0x1, P6 ;  /* 0x0000000d100db211 */ /* 0x000fe200030f0c15 */
[----:B------:R-:W-:Y:S01]  /*0bc0*/  HFMA2 R21, -RZ, RZ, 0, 0 ;  /* 0x00000000ff157431 */ /* 0x000fe200000001ff */
[----:B------:R-:W0:Y:S01]  /*0bd0*/  @!P5 LDC.64 R16, c[0x0][0x3e0] ;  /* 0x0000f800ff10db82 */ /* 0x000e220000000a00 */
[----:B------:R-:W-:-:S02]  /*0be0*/  ISETP.GE.U32.AND P6, PT, R3, UR20, PT ;  /* 0x0000001403007c0c */ /* 0x000fc4000bfc6070 */
[----:B------:R-:W-:-:S04]  /*0bf0*/  SHF.R.S32.HI R18, RZ, 0x1f, R3 ;  /* 0x0000001fff127819 */ /* 0x000fc80000011403 */
[----:B------:R-:W-:Y:S01]  /*0c00*/  ISETP.GE.AND.EX P6, PT, R18, UR21, PT, P6 ;  /* 0x0000001512007c0c */ /* 0x000fe2000bfc6360 */
[----:B------:R1:W3:Y:S02]  /*0c10*/  @!P3 LDG.E R21, desc[UR24][R12.64] ;  /* 0x000000180c15b981 */ /* 0x0002e4000c1e1900 */
[----:B-1----:R-:W1:Y:S01]  /*0c20*/  @!P5 LDC.64 R12, c[0x0][0x390] ;  /* 0x0000e400ff0cdb82 */ /* 0x002e620000000a00 */
[----:B------:R-:W-:Y:S02]  /*0c30*/  @!P5 MOV R10, R6 ;  /* 0x00000006000ad202 */ /* 0x000fe40000000f00 */
[----:B------:R-:W-:Y:S01]  /*0c40*/  @!P5 MOV R11, R9 ;  /* 0x00000009000bd202 */ /* 0x000fe20000000f00 */
[----:B0-----:R-:W-:-:S06]  /*0c50*/  @!P5 IMAD R20, R20, R16, RZ ;  /* 0x000000101414d224 */ /* 0x001fcc00078e02ff */
[----:B------:R-:W0:Y:S01]  /*0c60*/  @!P6 LDC.64 R4, c[0x0][0x3e0] ;  /* 0x0000f800ff04eb82 */ /* 0x000e220000000a00 */
[C---:B------:R-:W-:Y:S02]  /*0c70*/  @!P5 IMAD R23, R19.reuse, R17, R20 ;  /* 0x000000111317d224 */ /* 0x040fe400078e0214 */
[----:B------:R-:W-:-:S04]  /*0c80*/  @!P5 IMAD.WIDE.U32 R16, R19, R16, R10 ;  /* 0x000000101310d225 */ /* 0x000fc800078e000a */
[----:B------:R-:W-:Y:S01]  /*0c90*/  HFMA2 R20, -RZ, RZ, 0, 0 ;  /* 0x00000000ff147431 */ /* 0x000fe200000001ff */
[----:B------:R-:W0:Y:S01]  /*0ca0*/  @!P6 LDC.64 R10, c[0x0][0x390] ;  /* 0x0000e400ff0aeb82 */ /* 0x000e220000000a00 */
[----:B------:R-:W-:Y:S02]  /*0cb0*/  @!P5 IADD3 R17, PT, PT, R17, R23, RZ ;  /* 0x000000171111d210 */ /* 0x000fe40007ffe0ff */
[----:B-1----:R-:W-:-:S04]  /*0cc0*/  @!P5 LEA R12, P2, R16, R12, 0x1 ;  /* 0x0000000c100cd211 */ /* 0x002fc800078408ff */
[----:B------:R-:W-:-:S05]  /*0cd0*/  @!P5 LEA.HI.X R13, R16, R13, R17, 0x1, P2 ;  /* 0x0000000d100dd211 */ /* 0x000fca00010f0c11 */
[----:B------:R1:W3:Y:S01]  /*0ce0*/  @!P5 LDG.E R20, desc[UR24][R12.64] ;  /* 0x000000180c14d981 */ /* 0x0002e2000c1e1900 */
[----:B0-----:R-:W-:-:S04]  /*0cf0*/  @!P6 IMAD R18, R18, R4, RZ ;  /* 0x000000041212e224 */ /* 0x001fc800078e02ff */
[C---:B------:R-:W-:Y:S01]  /*0d00*/  @!P6 IMAD R5, R3.reuse, R5, R18 ;  /* 0x000000050305e224 */ /* 0x040fe200078e0212 */
[----:B-1----:R-:W-:Y:S02]  /*0d10*/  @!P6 MOV R12, R6 ;  /* 0x00000006000ce202 */ /* 0x002fe40000000f00 */
[----:B------:R-:W-:Y:S01]  /*0d20*/  @!P6 MOV R13, R9 ;  /* 0x00000009000de202 */ /* 0x000fe20000000f00 */
[----:B------:R-:W-:Y:S02]  /*0d30*/  HFMA2 R19, -RZ, RZ, 0, 0 ;  /* 0x00000000ff137431 */ /* 0x000fe400000001ff */
[----:B------:R-:W-:-:S05]  /*0d40*/  @!P6 IMAD.WIDE.U32 R12, R3, R4, R12 ;  /* 0x00000004030ce225 */ /* 0x000fca00078e000c */
[----:B------:R-:W-:Y:S02]  /*0d50*/  @!P6 IADD3 R3, PT, PT, R13, R5, RZ ;  /* 0x000000050d03e210 */ /* 0x000fe40007ffe0ff */
[----:B------:R-:W-:-:S04]  /*0d60*/  @!P6 LEA R10, P1, R12, R10, 0x1 ;  /* 0x0000000a0c0ae211 */ /* 0x000fc800078208ff */
[----:B------:R-:W-:-:S05]  /*0d70*/  @!P6 LEA.HI.X R11, R12, R11, R3, 0x1, P1 ;  /* 0x0000000b0c0be211 */ /* 0x000fca00008f0c03 */
[----:B------:R2:W3:Y:S01]  /*0d80*/  @!P6 LDG.E R19, desc[UR24][R10.64] ;  /* 0x000000180a13e981 */ /* 0x0004e2000c1e1900 */
[----:B------:R-:W-:Y:S01]  /*0d90*/  ISETP.GT.AND P1, PT, R37, 0x1e, PT ;  /* 0x0000001e2500780c */ /* 0x000fe20003f24270 */
[--C-:B----4-:R-:W-:Y:S02]  /*0da0*/  HADD2.F32 R5, -RZ, R30.reuse.H1_H1 ;  /* 0x3000001eff057230 */ /* 0x110fe40000004100 */
[----:B------:R-:W-:Y:S02]  /*0db0*/  HADD2.F32 R30, -RZ, R30.H0_H0 ;  /* 0x2000001eff1e7230 */ /* 0x000fe40000004100 */
[--C-:B--2---:R-:W-:Y:S02]  /*0dc0*/  HADD2.F32 R10, -RZ, R29.reuse.H1_H1 ;  /* 0x3000001dff0a7230 */ /* 0x104fe40000004100 */
[----:B------:R-:W-:-:S03]  /*0dd0*/  HADD2.F32 R29, -RZ, R29.H0_H0 ;  /* 0x2000001dff1d7230 */ /* 0x000fc60000004100 */
[----:B------:R-:W-:-:S04]  /*0de0*/  FMUL.FTZ R16, R10, R10 ;  /* 0x0000000a0a107220 */ /* 0x000fc80000410000 */
[----:B------:R-:W-:Y:S01]  /*0df0*/  FFMA.FTZ R15, R29, R29, R16 ;  /* 0x0000001d1d0f7223 */ /* 0x000fe20000010010 */
[--C-:B-----5:R-:W-:Y:S02]  /*0e00*/  HADD2.F32 R3, -RZ, R26.reuse.H1_H1 ;  /* 0x3000001aff037230 */ /* 0x120fe40000004100 */
[----:B------:R-:W-:Y:S02]  /*0e10*/  HADD2.F32 R26, -RZ, R26.H0_H0 ;  /* 0x2000001aff1a7230 */ /* 0x000fe40000004100 */
[--C-:B---3--:R-:W-:Y:S02]  /*0e20*/  HADD2.F32 R18, -RZ, R21.reuse.H1_H1 ;  /* 0x30000015ff127230 */ /* 0x108fe40000004100 */
[----:B------:R-:W-:-:S03]  /*0e30*/  HADD2.F32 R21, -RZ, R21.H0_H0 ;  /* 0x20000015ff157230 */ /* 0x000fc60000004100 */
[----:B------:R-:W-:Y:S01]  /*0e40*/  FMUL.FTZ R4, R18, R18 ;  /* 0x0000001212047220 */ /* 0x000fe20000410000 */
[----:B------:R-:W-:-:S03]  /*0e50*/  FMUL.FTZ R13, R3, R3 ;  /* 0x00000003030d7220 */ /* 0x000fc60000410000 */
[----:B------:R-:W-:Y:S01]  /*0e60*/  FFMA.FTZ R12, R21, R21, R4 ;  /* 0x00000015150c7223 */ /* 0x000fe20000010004 */
[--C-:B------:R-:W-:Y:S02]  /*0e70*/  HADD2.F32 R4, -RZ, R28.reuse.H1_H1 ;  /* 0x3000001cff047230 */ /* 0x100fe40000004100 */
[----:B------:R-:W-:Y:S01]  /*0e80*/  FFMA.FTZ R13, R26, R26, R13 ;  /* 0x0000001a1a0d7223 */ /* 0x000fe2000001000d */
[----:B------:R-:W-:Y:S02]  /*0e90*/  HADD2.F32 R28, -RZ, R28.H0_H0 ;  /* 0x2000001cff1c7230 */ /* 0x000fe40000004100 */
[----:B------:R-:W-:Y:S01]  /*0ea0*/  FADD.FTZ R12, RZ, R12 ;  /* 0x0000000cff0c7221 */ /* 0x000fe20000010000 */
[----:B------:R-:W-:-:S03]  /*0eb0*/  FMUL.FTZ R11, R4, R4 ;  /* 0x00000004040b7220 */ /* 0x000fc60000410000 */
[----:B------:R-:W-:Y:S01]  /*0ec0*/  FADD.FTZ R12, R12, R13 ;  /* 0x0000000d0c0c7221 */ /* 0x000fe20000010000 */
[----:B------:R-:W-:Y:S01]  /*0ed0*/  FMUL.FTZ R13, R5, R5 ;  /* 0x00000005050d7220 */ /* 0x000fe20000410000 */
[----:B------:R-:W-:-:S03]  /*0ee0*/  FFMA.FTZ R11, R28, R28, R11 ;  /* 0x0000001c1c0b7223 */ /* 0x000fc6000001000b */
[----:B------:R-:W-:Y:S01]  /*0ef0*/  FFMA.FTZ R13, R30, R30, R13 ;  /* 0x0000001e1e0d7223 */ /* 0x000fe2000001000d */
[----:B------:R-:W-:Y:S01]  /*0f00*/  FADD.FTZ R12, R12, R11 ;  /* 0x0000000b0c0c7221 */ /* 0x000fe20000010000 */
[----:B------:R-:W-:-:S03]  /*0f10*/  HADD2.F32 R11, -RZ, R27.H1_H1 ;  /* 0x3000001bff0b7230 */ /* 0x000fc60000004100 */
[----:B------:R-:W-:Y:S01]  /*0f20*/  FADD.FTZ R12, R12, R13 ;  /* 0x0000000d0c0c7221 */ /* 0x000fe20000010000 */
[----:B------:R-:W-:Y:S01]  /*0f30*/  FADD.FTZ R13, R21, R18 ;  /* 0x00000012150d7221 */ /* 0x000fe20000010000 */
[----:B------:R-:W-:Y:S01]  /*0f40*/  FADD.FTZ R14, R26, R3 ;  /* 0x000000031a0e7221 */ /* 0x000fe20000010000 */
[----:B------:R-:W-:Y:S02]  /*0f50*/  HADD2.F32 R27, -RZ, R27.H0_H0 ;  /* 0x2000001bff1b7230 */ /* 0x000fe40000004100 */
[----:B------:R-:W-:Y:S01]  /*0f60*/  FMUL.FTZ R16, R11, R11 ;  /* 0x0000000b0b107220 */ /* 0x000fe20000410000 */
[----:B------:R-:W-:Y:S01]  /*0f70*/  FADD.FTZ R13, RZ, R13 ;  /* 0x0000000dff0d7221 */ /* 0x000fe20000010000 */
[----:B------:R-:W-:Y:S01]  /*0f80*/  FADD.FTZ R15, R12, R15 ;  /* 0x0000000f0c0f7221 */ /* 0x000fe20000010000 */
[----:B------:R-:W-:Y:S02]  /*0f90*/  FADD.FTZ R12, R28, R4 ;  /* 0x000000041c0c7221 */ /* 0x000fe40000010000 */
[----:B------:R-:W-:Y:S01]  /*0fa0*/  FADD.FTZ R13, R13, R14 ;  /* 0x0000000e0d0d7221 */ /* 0x000fe20000010000 */
[----:B------:R-:W-:-:S03]  /*0fb0*/  FFMA.FTZ R14, R27, R27, R16 ;  /* 0x0000001b1b0e7223 */ /* 0x000fc60000010010 */
[----:B------:R-:W-:Y:S01]  /*0fc0*/  FADD.FTZ R13, R13, R12 ;  /* 0x0000000c0d0d7221 */ /* 0x000fe20000010000 */
        /* <DEDUP_REMOVED lines=54> */
.L_x_3028:
[----:B------:R-:W-:Y:S05]  /*1330*/  BSYNC.RECONVERGENT B0 ;  /* 0x0000000000007941 */ /* 0x000fea0003800200 */
.L_x_3027:
        /* <DEDUP_REMOVED lines=45> */
.L_x_3030:
[----:B------:R-:W-:Y:S05]  /*1610*/  BSYNC.RECONVERGENT B0 ;  /* 0x0000000000007941 */ /* 0x000fea0003800200 */
.L_x_3029:
        /* <DEDUP_REMOVED lines=18> */
[----:B------:R-:W-:Y:S01]  /*1740*/  IMAD.U32 R23, RZ, RZ, UR19 ;  /* 0x00000013ff177e24 */ /* 0x000fe2000f8e00ff */
[----:B------:R-:W-:-:S02]  /*1750*/  MOV R22, UR19 ;  /* 0x0000001300167c02 */ /* 0x000fc40008000f00 */
        /* <DEDUP_REMOVED lines=12> */
.L_x_3033:
[----:B------:R-:W3:Y:S04]  /*1820*/  LDG.E.STRONG.GPU R22, desc[UR24][R12.64] ;  /* 0x000000180c167981 */ /* 0x000ee8000c1ef900 */
[----:B---3--:R-:W-:Y:S01]  /*1830*/  CCTL.IVALL ;  /* 0x00000000ff00798f */ /* 0x008fe20002000000 */
[----:B------:R-:W-:Y:S05]  /*1840*/  YIELD ;  /* 0x0000000000007946 */ /* 0x000fea0003800000 */
[----:B------:R-:W-:-:S13]  /*1850*/  ISETP.NE.AND P2, PT, R22, R23, PT ;  /* 0x000000171600720c */ /* 0x000fda0003f45270 */
[----:B------:R-:W-:Y:S05]  /*1860*/  @P2 BRA `(.L_x_3033) ;  /* 0xfffffffc00ec2947 */ /* 0x000fea000383ffff */
.L_x_3032:
        /* <DEDUP_REMOVED lines=14> */
.L_x_3035:
        /* <DEDUP_REMOVED lines=24> */
[----:B---3--:R-:W-:-:S04]  /*1ad0*/  @!P2 FADD.FTZ R14, R14, R12 ;  /* 0x0000000c0e0ea221 */ /* 0x008fc80000010000 */
[----:B------:R-:W-:Y:S01]  /*1ae0*/  MOV R12, UR34 ;  /* 0x00000022000c7c02 */ /* 0x000fe20008000f00 */
[----:B------:R-:W3:Y:S01]  /*1af0*/  @!P1 LDG.E.64 R22, desc[UR24][R22.64] ;  /* 0x0000001816169981 */ /* 0x000ee2000c1e1b00 */
[----:B------:R-:W-:Y:S02]  /*1b00*/  @!P2 FADD.FTZ R15, R15, R13 ;  /* 0x0000000d0f0fa221 */ /* 0x000fe40000010000 */
        /* <DEDUP_REMOVED lines=16> */
[----:B----4-:R-:W-:-:S04]  /*1c10*/  @!P2 FADD.FTZ R14, R14, R12 ;  /* 0x0000000c0e0ea221 */ /* 0x010fc80000010000 */
        /* <DEDUP_REMOVED lines=19> */
[----:B------:R-:W-:Y:S02]  /*1d50*/  IMAD.U32 R12, RZ, RZ, UR34 ;  /* 0x00000022ff0c7e24 */ /* 0x000fe4000f8e00ff */
        /* <DEDUP_REMOVED lines=26> */
.L_x_3034:
        /* <DEDUP_REMOVED lines=51> */
.L_x_3036:
        /* <DEDUP_REMOVED lines=18> */
[----:B------:R-:W-:Y:S01]  /*2350*/  MOV R22, UR18 ;  /* 0x0000001200167c02 */ /* 0x000fe20008000f00 */
[----:B------:R-:W-:-:S06]  /*2360*/  IMAD.U32 R23, RZ, RZ, UR19 ;  /* 0x00000013ff177e24 */ /* 0x000fcc000f8e00ff */
        /* <DEDUP_REMOVED lines=8> */
.L_x_3037:
        /* <DEDUP_REMOVED lines=13> */
.L_x_3038:
[----:B------:R-:W-:Y:S05]  /*24c0*/  BSYNC.RECONVERGENT B0 ;  /* 0x0000000000007941 */ /* 0x000fea0003800200 */
.L_x_3031:
        /* <DEDUP_REMOVED lines=37> */
[----:B---3--:R-:W-:Y:S02]  /*2720*/  SHF.L.U32 R12, R14, 0x10, RZ ;  /* 0x000000100e0c7819 */ /* 0x008fe400000006ff */
[----:B--2---:R-:W-:-:S02]  /*2730*/  SHF.L.U32 R13, R22, 0x10, RZ ;  /* 0x00000010160d7819 */ /* 0x004fc400000006ff */
[----:B----4-:R-:W-:Y:S02]  /*2740*/  SHF.L.U32 R14, R15, 0x10, RZ ;  /* 0x000000100f0e7819 */ /* 0x010fe400000006ff */
        /* <DEDUP_REMOVED lines=19> */
[----:B------:R-:W-:Y:S01]  /*2880*/  F2FP.F16.F32.PACK_AB R18, R18, R21 ;  /* 0x000000151212723e */ /* 0x000fe200000000ff */
[----:B0-----:R-:W-:Y:S02]  /*2890*/  IMAD R21, R35, UR22, RZ ;  /* 0x0000001623157c24 */ /* 0x001fe4000f8e02ff */
[----:B------:R-:W-:-:S04]  /*28a0*/  IMAD.WIDE.U32 R22, R0, UR22, R22 ;  /* 0x0000001600167c25 */ /* 0x000fc8000f8e0016 */
[----:B------:R-:W-:Y:S01]  /*28b0*/  IMAD R21, R0, UR23, R21 ;  /* 0x0000001700157c24 */ /* 0x000fe2000f8e0215 */
[----:B--2---:R-:W-:-:S04]  /*28c0*/  LEA R24, P1, R22, UR18, 0x1 ;  /* 0x0000001216187c11 */ /* 0x004fc8000f8208ff */
[----:B------:R-:W-:-:S04]  /*28d0*/  IADD3 R21, PT, PT, R23, R21, RZ ;  /* 0x0000001517157210 */ /* 0x000fc80007ffe0ff */
[----:B-1----:R-:W-:-:S05]  /*28e0*/  LEA.HI.X R25, R22, UR19, R21, 0x1, P1 ;  /* 0x0000001316197c11 */ /* 0x002fca00088f0c15 */
[----:B------:R0:W-:Y:S02]  /*28f0*/  STG.E desc[UR24][R24.64], R18 ;  /* 0x0000001218007986 */ /* 0x0001e4000c101918 */
.L_x_3042:
[----:B------:R-:W-:Y:S05]  /*2900*/  BSYNC.RECONVERGENT B1 ;  /* 0x0000000000017941 */ /* 0x000fea0003800200 */
.L_x_3041:
[----:B------:R-:W-:Y:S04]  /*2910*/  BSSY.RECONVERGENT B1, `(.L_x_3043) ;  /* 0x0000014000017945 */ /* 0x000fe80003800200 */
[----:B------:R-:W-:Y:S05]  /*2920*/  @P2 BRA `(.L_x_3044) ;  /* 0x0000000000482947 */ /* 0x000fea0003800000 */
[----:B------:R-:W0:Y:S01]  /*2930*/  LDCU.64 UR18, c[0x0][0x3e0] ;  /* 0x00007c00ff1277ac */ /* 0x000e220008000a00 */
[----:B------:R-:W-:Y:S01]  /*2940*/  MOV R22, R6 ;  /* 0x0000000600167202 */ /* 0x000fe20000000f00 */
[----:B------:R-:W-:Y:S01]  /*2950*/  FADD.FTZ R26, R26, -UR5 ;  /* 0x800000051a1a7e21 */ /* 0x000fe20008010000 */
[----:B------:R-:W-:Y:S01]  /*2960*/  MOV R23, R9 ;  /* 0x0000000900177202 */ /* 0x000fe20000000f00 */
        /* <DEDUP_REMOVED lines=12> */
[----:B------:R-:W-:-:S05]  /*2a30*/  F2FP.F16.F32.PACK_AB R3, R18, R3 ;  /* 0x000000031203723e */ /* 0x000fca00000000ff */
[----:B------:R2:W-:Y:S02]  /*2a40*/  STG.E desc[UR24][R24.64], R3 ;  /* 0x0000000318007986 */ /* 0x0005e4000c101918 */
.L_x_3044:
[----:B------:R-:W-:Y:S05]  /*2a50*/  BSYNC.RECONVERGENT B1 ;  /* 0x0000000000017941 */ /* 0x000fea0003800200 */
.L_x_3043:
        /* <DEDUP_REMOVED lines=26> */
[----:B------:R-:W-:-:S05]  /*2c00*/  F2FP.F16.F32.PACK_AB R3, R4, R3 ;  /* 0x000000030403723e */ /* 0x000fca00000000ff */
[----:B------:R0:W-:Y:S02]  /*2c10*/  STG.E desc[UR24][R24.64], R3 ;  /* 0x0000000318007986 */ /* 0x0001e4000c101918 */
.L_x_3046:
[----:B------:R-:W-:Y:S05]  /*2c20*/  BSYNC.RECONVERGENT B1 ;  /* 0x0000000000017941 */ /* 0x000fea0003800200 */
.L_x_3045:
        /* <DEDUP_REMOVED lines=19> */
[----:B------:R-:W-:Y:S02]  /*2d60*/  F2FP.F16.F32.PACK_AB R5, R25, R18 ;  /* 0x000000121905723e */ /* 0x000fe400000000ff */
[----:B------:R-:W-:-:S05]  /*2d70*/  LEA.HI.X R23, R4, UR23, R21, 0x1, P1 ;  /* 0x0000001704177c11 */ /* 0x000fca00088f0c15 */
[----:B------:R0:W-:Y:S02]  /*2d80*/  STG.E desc[UR24][R22.64], R5 ;  /* 0x0000000516007986 */ /* 0x0001e4000c101918 */
.L_x_3048:
[----:B------:R-:W-:Y:S05]  /*2d90*/  BSYNC.RECONVERGENT B1 ;  /* 0x0000000000017941 */ /* 0x000fea0003800200 */
.L_x_3047:
        /* <DEDUP_REMOVED lines=32> */
[----:B------:R-:W-:-:S05]  /*2fa0*/  F2FP.F16.F32.PACK_AB R5, R10, R5 ;  /* 0x000000050a05723e */ /* 0x000fca00000000ff */
[----:B------:R0:W-:Y:S02]  /*2fb0*/  STG.E desc[UR24][R22.64], R5 ;  /* 0x0000000516007986 */ /* 0x0001e4000c101918 */
.L_x_3050:
[----:B------:R-:W-:Y:S05]  /*2fc0*/  BSYNC.RECONVERGENT B1 ;  /* 0x0000000000017941 */ /* 0x000fea0003800200 */
.L_x_3049:
        /* <DEDUP_REMOVED lines=20> */
.L_x_3052:
[----:B------:R-:W-:Y:S05]  /*3110*/  BSYNC.RECONVERGENT B1 ;  /* 0x0000000000017941 */ /* 0x000fea0003800200 */
.L_x_3051:
        /* <DEDUP_REMOVED lines=20> */
.L_x_3054:
[----:B------:R-:W-:Y:S05]  /*3260*/  BSYNC.RECONVERGENT B1 ;  /* 0x0000000000017941 */ /* 0x000fea0003800200 */
.L_x_3053:
        /* <DEDUP_REMOVED lines=15> */
[----:B------:R-:W-:Y:S02]  /*3360*/  F2FP.F16.F32.PACK_AB R3, R8, R3 ;  /* 0x000000030803723e */ /* 0x000fe400000000ff */
[----:B0-----:R-:W-:-:S05]  /*3370*/  LEA.HI.X R5, R6, UR21, R21, 0x1, P1 ;  /* 0x0000001506057c11 */ /* 0x001fca00088f0c15 */
[----:B------:R3:W-:Y:S01]  /*3380*/  STG.E desc[UR24][R4.64], R3 ;  /* 0x0000000304007986 */ /* 0x0007e2000c101918 */
[----:B------:R-:W-:Y:S05]  /*3390*/  BRA `(.L_x_3055) ;  /* 0x0000001000447947 */ /* 0x000fea0003800000 */
.L_x_3040:
        /* <DEDUP_REMOVED lines=27> */
[----:B------:R-:W-:Y:S01]  /*3550*/  F2FP.F16.F32.PACK_AB R18, R18, R21 ;  /* 0x000000151212723e */ /* 0x000fe200000000ff */
[----:B------:R-:W-:-:S04]  /*3560*/  IMAD R21, R35, UR18, RZ ;  /* 0x0000001223157c24 */ /* 0x000fc8000f8e02ff */
[----:B------:R-:W-:-:S05]  /*3570*/  IMAD R21, R0, UR19, R21 ;  /* 0x0000001300157c24 */ /* 0x000fca000f8e0215 */
[----:B------:R-:W-:-:S04]  /*3580*/  IADD3 R21, PT, PT, R23, R21, RZ ;  /* 0x0000001517157210 */ /* 0x000fc80007ffe0ff */
[----:B------:R-:W-:-:S05]  /*3590*/  LEA.HI.X R25, R22, UR21, R21, 0x1, P2 ;  /* 0x0000001516197c11 */ /* 0x000fca00090f0c15 */
[----:B------:R0:W-:Y:S02]  /*35a0*/  STG.E desc[UR24][R24.64], R18 ;  /* 0x0000001218007986 */ /* 0x0001e4000c101918 */
.L_x_3057:
[----:B------:R-:W-:Y:S05]  /*35b0*/  BSYNC.RECONVERGENT B1 ;  /* 0x0000000000017941 */ /* 0x000fea0003800200 */
.L_x_3056:
        /* <DEDUP_REMOVED lines=27> */
[----:B------:R-:W-:Y:S02]  /*3770*/  F2FP.F16.F32.PACK_AB R3, R18, R3 ;  /* 0x000000031203723e */ /* 0x000fe400000000ff */
[----:B-1----:R-:W-:-:S05]  /*3780*/  LEA.HI.X R25, R22, UR21, R21, 0x1, P1 ;  /* 0x0000001516197c11 */ /* 0x002fca00088f0c15 */
[----:B------:R2:W-:Y:S04]  /*3790*/  STG.E desc[UR24][R24.64], R3 ;  /* 0x0000000318007986 */ /* 0x0005e8000c101918 */
.L_x_3059:
[----:B------:R-:W-:Y:S05]  /*37a0*/  BSYNC.RECONVERGENT B1 ;  /* 0x0000000000017941 */ /* 0x000fea0003800200 */
.L_x_3058:
        /* <DEDUP_REMOVED lines=35> */
[----:B------:R-:W-:Y:S02]  /*39e0*/  F2FP.F16.F32.PACK_AB R3, R4, R3 ;  /* 0x000000030403723e */ /* 0x000fe400000000ff */
[----:B------:R-:W-:-:S05]  /*39f0*/  LEA.HI.X R25, R22, UR21, R25, 0x1, P1 ;  /* 0x0000001516197c11 */ /* 0x000fca00088f0c19 */
[----:B------:R0:W-:Y:S04]  /*3a00*/  STG.E desc[UR24][R24.64], R3 ;  /* 0x0000000318007986 */ /* 0x0001e8000c101918 */
.L_x_3061:
[----:B------:R-:W-:Y:S05]  /*3a10*/  BSYNC.RECONVERGENT B1 ;  /* 0x0000000000017941 */ /* 0x000fea0003800200 */
.L_x_3060:
        /* <DEDUP_REMOVED lines=30> */
[----:B------:R-:W-:-:S05]  /*3c00*/  F2FP.F16.F32.PACK_AB R25, R24, R25 ;  /* 0x000000191819723e */ /* 0x000fca00000000ff */
[----:B------:R0:W-:Y:S02]  /*3c10*/  STG.E desc[UR24][R22.64], R25 ;  /* 0x0000001916007986 */ /* 0x0001e4000c101918 */
.L_x_3063:
[----:B------:R-:W-:Y:S05]  /*3c20*/  BSYNC.RECONVERGENT B1 ;  /* 0x0000000000017941 */ /* 0x000fea0003800200 */
.L_x_3062:
        /* <DEDUP_REMOVED lines=38> */
[----:B------:R-:W-:Y:S01]  /*3e90*/  F2FP.F16.F32.PACK_AB R29, R29, R10 ;  /* 0x0000000a1d1d723e */ /* 0x000fe200000000ff */
[----:B------:R-:W-:-:S05]  /*3ea0*/  IMAD.WIDE.U32 R4, R26, UR18, R4 ;  /* 0x000000121a047c25 */ /* 0x000fca000f8e0004 */
[----:B------:R-:W-:Y:S02]  /*3eb0*/  IADD3 R5, PT, PT, R5, R22, RZ ;  /* 0x0000001605057210 */ /* 0x000fe40007ffe0ff */
[----:B-1----:R-:W-:-:S04]  /*3ec0*/  LEA R22, P2, R4, UR20, 0x1 ;  /* 0x0000001404167c11 */ /* 0x002fc8000f8408ff */
[----:B------:R-:W-:-:S05]  /*3ed0*/  LEA.HI.X R23, R4, UR21, R5, 0x1, P2 ;  /* 0x0000001504177c11 */ /* 0x000fca00090f0c05 */
[----:B------:R0:W-:Y:S04]  /*3ee0*/  STG.E desc[UR24][R22.64], R29 ;  /* 0x0000001d16007986 */ /* 0x0001e8000c101918 */
.L_x_3065:
[----:B------:R-:W-:Y:S05]  /*3ef0*/  BSYNC.RECONVERGENT B1 ;  /* 0x0000000000017941 */ /* 0x000fea0003800200 */
.L_x_3064:
        /* <DEDUP_REMOVED lines=28> */
[----:B------:R-:W-:-:S05]  /*40c0*/  F2FP.F16.F32.PACK_AB R3, R26, R3 ;  /* 0x000000031a03723e */ /* 0x000fca00000000ff */
[----:B------:R1:W-:Y:S02]  /*40d0*/  STG.E desc[UR24][R10.64], R3 ;  /* 0x000000030a007986 */ /* 0x0003e4000c101918 */
.L_x_3067:
[----:B------:R-:W-:Y:S05]  /*40e0*/  BSYNC.RECONVERGENT B1 ;  /* 0x0000000000017941 */ /* 0x000fea0003800200 */
.L_x_3066:
        /* <DEDUP_REMOVED lines=28> */
[----:B------:R-:W-:-:S05]  /*42b0*/  F2FP.F16.F32.PACK_AB R3, R3, R18 ;  /* 0x000000120303723e */ /* 0x000fca00000000ff */
[----:B------:R2:W-:Y:S02]  /*42c0*/  STG.E desc[UR24][R10.64], R3 ;  /* 0x000000030a007986 */ /* 0x0005e4000c101918 */
.L_x_3069:
[----:B------:R-:W-:Y:S05]  /*42d0*/  BSYNC.RECONVERGENT B1 ;  /* 0x0000000000017941 */ /* 0x000fea0003800200 */
.L_x_3068:
        /* <DEDUP_REMOVED lines=27> */
[----:B------:R-:W-:-:S05]  /*4490*/  F2FP.F16.F32.PACK_AB R3, R12, R3 ;  /* 0x000000030c03723e */ /* 0x000fca00000000ff */
[----:B------:R4:W-:Y:S02]  /*44a0*/  STG.E desc[UR24][R6.64], R3 ;  /* 0x0000000306007986 */ /* 0x0009e4000c101918 */
.L_x_3055:
[----:B------:R-:W-:Y:S05]  /*44b0*/  BSYNC.RECONVERGENT B0 ;  /* 0x0000000000007941 */ /* 0x000fea0003800200 */
.L_x_3039:
[----:B------:R-:W-:Y:S02]  /*44c0*/  UIADD3 UR8, UPT, UPT, UR30, UR8, URZ ;  /* 0x000000081e087290 */ /* 0x000fe4000fffe0ff */
[----:B------:R-:W-:Y:S02]  /*44d0*/  UIADD3 UR4, UPT, UPT, UR4, 0x1, URZ ;  /* 0x0000000104047890 */ /* 0x000fe4000fffe0ff */
[----:B------:R-:W-:-:S09]  /*44e0*/  UISETP.GE.AND UP1, UPT, UR8, UR7, UPT ;  /* 0x000000070800728c */ /* 0x000fd2000bf26270 */
[----:B------:R-:W-:Y:S05]  /*44f0*/  BRA.U !UP1, `(.L_x_3070) ;  /* 0xffffffbd098c7547 */ /* 0x000fea000b83ffff */
[----:B------:R-:W-:Y:S05]  /*4500*/  EXIT ;  /* 0x000000000000794d */ /* 0x000fea0003800000 */
.L_x_3071:
        /* <DEDUP_REMOVED lines=15> */
.L_x_4932:


//--------------------- .text._Z35group_norm_nhwc_fwd_one_pass_kernelI11Fp16IOBf16WLi128ELi120ELi480EEv26Group_norm_nhwc_fwd_params --------------------------
	.section	.text._Z35group_norm_nhwc_fwd_one_pass_kernelI11Fp16IOBf16WLi128ELi120ELi480EEv26Group_norm_nhwc_fwd_params,"ax",@progbits
	.align	128
        .global         _Z35group_norm_nhwc_fwd_one_pass_kernelI11Fp16IOBf16WLi128ELi120ELi480EEv26Group_norm_nhwc_fwd_params
        .type           _Z35group_norm_nhwc_fwd_one_pass_kernelI11Fp16IOBf16WLi128ELi120ELi480EEv26Group_norm_nhwc_fwd_params,@function
        .size           _Z35group_norm_nhwc_fwd_one_pass_kernelI11Fp16IOBf16WLi128ELi120ELi480EEv26Group_norm_nhwc_fwd_params,(.L_x_4933 - _Z35group_norm_nhwc_fwd_one_pass_kernelI11Fp16IOBf16WLi128ELi120ELi480EEv26Group_norm_nhwc_fwd_params)
        .other          _Z35group_norm_nhwc_fwd_one_pass_kernelI11Fp16IOBf16WLi128ELi120ELi480EEv26Group_norm_nhwc_fwd_params,@"STO_CUDA_ENTRY STV_DEFAULT"
_Z35group_norm_nhwc_fwd_one_pass_kernelI11Fp16IOBf16WLi128ELi120ELi480EEv26Group_norm_nhwc_fwd_params:
.text._Z35group_norm_nhwc_fwd_one_pass_kernelI11Fp16IOBf16WLi128ELi120ELi480EEv26Group_norm_nhwc_fwd_params:
        /* <DEDUP_REMOVED lines=61> */
.L_x_3147:
[----:B0-----:R-:W0:Y:S01]  /*03d0*/  LDC R43, c[0x0][0x3f8] ;  /* 0x0000fe00ff2b7b82 */ /* 0x001e220000000800 */
[----:B-1----:R-:W1:Y:S01]  /*03e0*/  LDCU.64 UR4, c[0x0][0x3e8] ;  /* 0x00007d00ff0477ac */ /* 0x002e620008000a00 */
[----:B------:R-:W-:Y:S02]  /*03f0*/  LOP3.LUT R103, R14, 0xffff, RZ, 0xc0, !PT ;  /* 0x0000ffff0e677812 */ /* 0x000fe400078ec0ff */
[----:B------:R-:W-:Y:S01]  /*0400*/  MOV R71, RZ ;  /* 0x000000ff00477202 */ /* 0x000fe20000000f00 */
[----:B--2---:R-:W2:Y:S01]  /*0410*/  LDCU.64 UR8, c[0x0][0x3f0] ;  /* 0x00007e00ff0877ac */ /* 0x004ea20008000a00 */
[----:B-1----:R-:W-:-:S04]  /*0420*/  ISETP.GE.U32.AND P5, PT, R90, UR4, PT ;  /* 0x000000045a007c0c */ /* 0x002fc8000bfa6070 */
[----:B------:R-:W-:Y:S02]  /*0430*/  ISETP.GE.AND.EX P5, PT, R17, UR5, PT, P5 ;  /* 0x0000000511007c0c */ /* 0x000fe4000bfa6350 */
[----:B0--34-:R-:W-:Y:S02]  /*0440*/  IABS R39, R43 ;  /* 0x0000002b00277213 */ /* 0x019fe40000000000 */
        /* <DEDUP_REMOVED lines=402> */
.L_x_3073:
[----:B------:R-:W-:Y:S05]  /*1d70*/  BSYNC.RECONVERGENT B0 ;  /* 0x0000000000007941 */ /* 0x000fea0003800200 */
.L_x_3072:
        /* <DEDUP_REMOVED lines=44> */
.L_x_3075:
[----:B------:R-:W-:Y:S05]  /*2040*/  BSYNC.RECONVERGENT B0 ;  /* 0x0000000000007941 */ /* 0x000fea0003800200 */
.L_x_3074:
        /* <DEDUP_REMOVED lines=24> */
.L_x_3078:
[----:B----4-:R-:W3:Y:S04]  /*21d0*/  LDG.E.STRONG.GPU R38, desc[UR6][R36.64] ;  /* 0x0000000624267981 */ /* 0x010ee8000c1ef900 */
[----:B---3--:R-:W-:Y:S01]  /*21e0*/  CCTL.IVALL ;  /* 0x00000000ff00798f */ /* 0x008fe20002000000 */
[----:B------:R-:W-:Y:S05]  /*21f0*/  YIELD ;  /* 0x0000000000007946 */ /* 0x000fea0003800000 */
[----:B------:R-:W-:-:S13]  /*2200*/  ISETP.NE.AND P1, PT, R38, R43, PT ;  /* 0x0000002b2600720c */ /* 0x000fda0003f25270 */
[----:B------:R-:W-:Y:S05]  /*2210*/  @P1 BRA `(.L_x_3078) ;  /* 0xfffffffc00ec1947 */ /* 0x000fea000383ffff */
.L_x_3077:
        /* <DEDUP_REMOVED lines=15> */
.L_x_3080:
        /* <DEDUP_REMOVED lines=60> */
.L_x_3079:
        /* <DEDUP_REMOVED lines=35> */
.L_x_3081:
        /* <DEDUP_REMOVED lines=18> */
.L_x_3082:
        /* <DEDUP_REMOVED lines=9> */
.L_x_3083:
[----:B------:R-:W-:Y:S05]  /*2ab0*/  BSYNC.RECONVERGENT B0 ;  /* 0x0000000000007941 */ /* 0x000fea0003800200 */
.L_x_3076:
        /* <DEDUP_REMOVED lines=65> */
.L_x_3087:
[----:B------:R-:W-:Y:S05]  /*2ed0*/  BSYNC.RECONVERGENT B1 ;  /* 0x0000000000017941 */ /* 0x000fea0003800200 */
.L_x_3086:
        /* <DEDUP_REMOVED lines=17> */
[----:B------:R-:W-:Y:S02]  /*2ff0*/  F2FP.F16.F32.PACK_AB R37, R71, R16 ;  /* 0x000000104725723e */ /* 0x000fe400000000ff */
[----:B------:R-:W-:-:S05]  /*3000*/  LEA.HI.X R39, R36, UR11, R45, 0x1, P1 ;  /* 0x0000000b24277c11 */ /* 0x000fca00088f0c2d */
[----:B------:R1:W-:Y:S02]  /*3010*/  STG.E desc[UR6][R38.64], R37 ;  /* 0x0000002526007986 */ /* 0x0003e4000c101906 */
.L_x_3089:
[----:B------:R-:W-:Y:S05]  /*3020*/  BSYNC.RECONVERGENT B1 ;  /* 0x0000000000017941 */ /* 0x000fea0003800200 */
.L_x_3088:
        /* <DEDUP_REMOVED lines=28> */
.L_x_3091:
[----:B------:R-:W-:Y:S05]  /*31f0*/  BSYNC.RECONVERGENT B1 ;  /* 0x0000000000017941 */ /* 0x000fea0003800200 */
.L_x_3090:
        /* <DEDUP_REMOVED lines=20> */
.L_x_3093:
[----:B------:R-:W-:Y:S05]  /*3340*/  BSYNC.RECONVERGENT B1 ;  /* 0x0000000000017941 */ /* 0x000fea0003800200 */
.L_x_3092:
        /* <DEDUP_REMOVED lines=20> */
.L_x_3095:
[----:B------:R-:W-:Y:S05]  /*3490*/  BSYNC.RECONVERGENT B1 ;  /* 0x0000000000017941 */ /* 0x000fea0003800200 */
.L_x_3094:
        /* <DEDUP_REMOVED lines=17> */
[----:B------:R-:W-:Y:S02]  /*35b0*/  F2FP.F16.F32.PACK_AB R37, R79, R16 ;  /* 0x000000104f25723e */ /* 0x000fe400000000ff */
[----:B------:R-:W-:-:S05]  /*35c0*/  LEA.HI.X R39, R36, UR11, R45, 0x1, P1 ;  /* 0x0000000b24277c11 */ /* 0x000fca00088f0c2d */
[----:B------:R0:W-:Y:S02]  /*35d0*/  STG.E desc[UR6][R38.64], R37 ;  /* 0x0000002526007986 */ /* 0x0001e4000c101906 */
.L_x_3097:
[----:B------:R-:W-:Y:S05]  /*35e0*/  BSYNC.RECONVERGENT B1 ;  /* 0x0000000000017941 */ /* 0x000fea0003800200 */
.L_x_3096:
        /* <DEDUP_REMOVED lines=28> */
.L_x_3099:
[----:B------:R-:W-:Y:S05]  /*37b0*/  BSYNC.RECONVERGENT B1 ;  /* 0x0000000000017941 */ /* 0x000fea0003800200 */
.L_x_3098:
        /* <DEDUP_REMOVED lines=20> */
.L_x_3101:
[----:B------:R-:W-:Y:S05]  /*3900*/  BSYNC.RECONVERGENT B1 ;  /* 0x0000000000017941 */ /* 0x000fea0003800200 */
.L_x_3100:
        /* <DEDUP_REMOVED lines=20> */
.L_x_3103:
[----:B------:R-:W-:Y:S05]  /*3a50*/  BSYNC.RECONVERGENT B1 ;  /* 0x0000000000017941 */ /* 0x000fea0003800200 */
.L_x_3102:
        /* <DEDUP_REMOVED lines=20> */
.L_x_3105:
[----:B------:R-:W-:Y:S05]  /*3ba0*/  BSYNC.RECONVERGENT B1 ;  /* 0x0000000000017941 */ /* 0x000fea0003800200 */
.L_x_3104:
        /* <DEDUP_REMOVED lines=30> */
.L_x_3107:
[----:B------:R-:W-:Y:S05]  /*3d90*/  BSYNC.RECONVERGENT B1 ;  /* 0x0000000000017941 */ /* 0x000fea0003800200 */
.L_x_3106:
        /* <DEDUP_REMOVED lines=20> */
.L_x_3109:
[----:B------:R-:W-:Y:S05]  /*3ee0*/  BSYNC.RECONVERGENT B1 ;  /* 0x0000000000017941 */ /* 0x000fea0003800200 */
.L_x_3108:
        /* <DEDUP_REMOVED lines=20> */
.L_x_3111:
[----:B------:R-:W-:Y:S05]  /*4030*/  BSYNC.RECONVERGENT B1 ;  /* 0x0000000000017941 */ /* 0x000fea0003800200 */
.L_x_3110:
        /* <DEDUP_REMOVED lines=20> */
.L_x_3113:
[----:B------:R-:W-:Y:S05]  /*4180*/  BSYNC.RECONVERGENT B1 ;  /* 0x0000000000017941 */ /* 0x000fea0003800200 */
.L_x_3112:
        /* <DEDUP_REMOVED lines=20> */
.L_x_3115:
[----:B------:R-:W-:Y:S05]  /*42d0*/  BSYNC.RECONVERGENT B1 ;  /* 0x0000000000017941 */ /* 0x000fea0003800200 */
.L_x_3114:
        /* <DEDUP_REMOVED lines=10> */
[----:B------:R-:W-:Y:S01]  /*4380*/  F2FP.F16.F32.PACK_AB R39, R42, R39 ;  /* 0x000000272a27723e */ /* 0x000fe200000000ff */
        /* <DEDUP_REMOVED lines=8> */
.L_x_3085:
        /* <DEDUP_REMOVED lines=35> */
.L_x_3118:
[----:B------:R-:W-:Y:S05]  /*4640*/  BSYNC.RECONVERGENT B1 ;  /* 0x0000000000017941 */ /* 0x000fea0003800200 */
.L_x_3117:
        /* <DEDUP_REMOVED lines=30> */
.L_x_3120:
[----:B------:R-:W-:Y:S05]  /*4830*/  BSYNC.RECONVERGENT B1 ;  /* 0x0000000000017941 */ /* 0x000fea0003800200 */
.L_x_3119:
        /* <DEDUP_REMOVED lines=36> */
[----:B------:R-:W-:-:S05]  /*4a80*/  F2FP.F16.F32.PACK_AB R47, R47, R16 ;  /* 0x000000102f2f723e */ /* 0x000fca00000000ff */
[----:B------:R2:W-:Y:S02]  /*4a90*/  STG.E desc[UR6][R36.64], R47 ;  /* 0x0000002f24007986 */ /* 0x0005e4000c101906 */
.L_x_3122:
[----:B------:R-:W-:Y:S05]  /*4aa0*/  BSYNC.RECONVERGENT B1 ;  /* 0x0000000000017941 */ /* 0x000fea0003800200 */
.L_x_3121:
[----:B------:R-:W-:Y:S04]  /*4ab0*/  BSSY.RECONVERGENT B1, `(.L_x_3123) ;  /* 0x000001e000017945 */ /* 0x000fe80003800200 */
[----:B------:R-:W-:Y:S05]  /*4ac0*/  @P2 BRA `(.L_x_3124) ;  /* 0x0000000000702947 */ /* 0x000fea0003800000 */
[--C-:B012---:R-:W-:Y:S01]  /*4ad0*/  FADD.FTZ R37, R22, -R46.reuse ;  /* 0x8000002e16257221 */ /* 0x107fe20000010000 */
        /* <DEDUP_REMOVED lines=27> */
.L_x_3124:
[----:B------:R-:W-:Y:S05]  /*4c90*/  BSYNC.RECONVERGENT B1 ;  /* 0x0000000000017941 */ /* 0x000fea0003800200 */
.L_x_3123:
[----:B------:R-:W-:Y:S04]  /*4ca0*/  BSSY.RECONVERGENT B1, `(.L_x_3125) ;  /* 0x000001e000017945 */ /* 0x000fe80003800200 */
[----:B------:R-:W-:Y:S05]  /*4cb0*/  @P5 BRA `(.L_x_3126) ;  /* 0x0000000000705947 */ /* 0x000fea0003800000 */
[--C-:B0123--:R-:W-:Y:S01]  /*4cc0*/  FADD.FTZ R37, R24, -R46.reuse ;  /* 0x8000002e18257221 */ /* 0x10ffe20000010000 */
        /* <DEDUP_REMOVED lines=27> */
.L_x_3126:
[----:B------:R-:W-:Y:S05]  /*4e80*/  BSYNC.RECONVERGENT B1 ;  /* 0x0000000000017941 */ /* 0x000fea0003800200 */
.L_x_3125:
        /* <DEDUP_REMOVED lines=30> */
.L_x_3128:
[----:B------:R-:W-:Y:S05]  /*5070*/  BSYNC.RECONVERGENT B1 ;  /* 0x0000000000017941 */ /* 0x000fea0003800200 */
.L_x_3127:
        /* <DEDUP_REMOVED lines=38> */
.L_x_3130:
[----:B------:R-:W-:Y:S05]  /*52e0*/  BSYNC.RECONVERGENT B1 ;  /* 0x0000000000017941 */ /* 0x000fea0003800200 */
.L_x_3129:
        /* <DEDUP_REMOVED lines=30> */
.L_x_3132:
[----:B------:R-:W-:Y:S05]  /*54d0*/  BSYNC.RECONVERGENT B1 ;  /* 0x0000000000017941 */ /* 0x000fea0003800200 */
.L_x_3131:
        /* <DEDUP_REMOVED lines=30> */
.L_x_3134:
[----:B------:R-:W-:Y:S05]  /*56c0*/  BSYNC.RECONVERGENT B1 ;  /* 0x0000000000017941 */ /* 0x000fea0003800200 */
.L_x_3133:
        /* <DEDUP_REMOVED lines=30> */
.L_x_3136:
[----:B------:R-:W-:Y:S05]  /*58b0*/  BSYNC.RECONVERGENT B1 ;  /* 0x0000000000017941 */ /* 0x000fea0003800200 */
.L_x_3135:
        /* <DEDUP_REMOVED lines=38> */
[----:B------:R-:W-:-:S05]  /*5b20*/  F2FP.F16.F32.PACK_AB R45, R45, R16 ;  /* 0x000000102d2d723e */ /* 0x000fca00000000ff */
[----:B------:R0:W-:Y:S02]  /*5b30*/  STG.E desc[UR6][R38.64], R45 ;  /* 0x0000002d26007986 */ /* 0x0001e4000c101906 */
.L_x_3138:
[----:B------:R-:W-:Y:S05]  /*5b40*/  BSYNC.RECONVERGENT B1 ;  /* 0x0000000000017941 */ /* 0x000fea0003800200 */
.L_x_3137:
        /* <DEDUP_REMOVED lines=30> */
.L_x_3140:
[----:B------:R-:W-:Y:S05]  /*5d30*/  BSYNC.RECONVERGENT B1 ;  /* 0x0000000000017941 */ /* 0x000fea0003800200 */
.L_x_3139:
        /* <DEDUP_REMOVED lines=30> */
.L_x_3142:
[----:B------:R-:W-:Y:S05]  /*5f20*/  BSYNC.RECONVERGENT B1 ;  /* 0x0000000000017941 */ /* 0x000fea0003800200 */
.L_x_3141:
        /* <DEDUP_REMOVED lines=30> */
.L_x_3144:
[----:B------:R-:W-:Y:S05]  /*6110*/  BSYNC.RECONVERGENT B1 ;  /* 0x0000000000017941 */ /* 0x000fea0003800200 */
.L_x_3143:
        /* <DEDUP_REMOVED lines=30> */
.L_x_3146:
[----:B------:R-:W-:Y:S05]  /*6300*/  BSYNC.RECONVERGENT B1 ;  /* 0x0000000000017941 */ /* 0x000fea0003800200 */
.L_x_3145:
        /* <DEDUP_REMOVED lines=26> */
[----:B------:R-:W-:-:S05]  /*64b0*/  F2FP.F16.F32.PACK_AB R39, R39, R16 ;  /* 0x000000102727723e */ /* 0x000fca00000000ff */
[----:B------:R0:W-:Y:S02]  /*64c0*/  STG.E desc[UR6][R36.64], R39 ;  /* 0x0000002724007986 */ /* 0x0001e4000c101906 */
.L_x_3116:
[----:B------:R-:W-:Y:S05]  /*64d0*/  BSYNC.RECONVERGENT B0 ;  /* 0x0000000000007941 */ /* 0x000fea0003800200 */
.L_x_3084:
        /* <DEDUP_REMOVED lines=8> */
.L_x_3148:
        /* <DEDUP_REMOVED lines=10> */
.L_x_4933:


//--------------------- .text._Z35group_norm_nhwc_fwd_one_pass_kernelI11Fp16IOBf16WLi256ELi120ELi480EEv26Group_norm_nhwc_fwd_params --------------------------
	.section	.text._Z35group_norm_nhwc_fwd_one_pass_kernelI11Fp16IOBf16WLi256ELi120ELi480EEv26Group_norm_nhwc_fwd_params,"ax",@progbits
	.align	128
        .global         _Z35group_norm_nhwc_fwd_one_pass_kernelI11Fp16IOBf16WLi256ELi120ELi480EEv26Group_norm_nhwc_fwd_params
        .type           _Z35group_norm_nhwc_fwd_one_pass_kernelI11Fp16IOBf16WLi256ELi120ELi480EEv26Group_norm_nhwc_fwd_params,@function
        .size           _Z35group_norm_nhwc_fwd_one_pass_kernelI11Fp16IOBf16WLi256ELi120ELi480EEv26Group_norm_nhwc_fwd_params,(.L_x_4934 - _Z35group_norm_nhwc_fwd_one_pass_kernelI11Fp16IOBf16WLi256ELi120ELi480EEv26Group_norm_nhwc_fwd_params)
        .other          _Z35group_norm_nhwc_fwd_one_pass_kernelI11Fp16IOBf16WLi256ELi120ELi480EEv26Group_norm_nhwc_fwd_params,@"STO_CUDA_ENTRY STV_DEFAULT"
_Z35group_norm_nhwc_fwd_one_pass_kernelI11Fp16IOBf16WLi256ELi120ELi480EEv26Group_norm_nhwc_fwd_params:
.text._Z35group_norm_nhwc_fwd_one_pass_kernelI11Fp16IOBf16WLi256ELi120ELi480EEv26Group_norm_nhwc_fwd_params:
        /* <DEDUP_REMOVED lines=47> */
.L_x_3288:
[----:B0-----:R-:W0:Y:S01]  /*02f0*/  LDC R6, c[0x0][0x3f8] ;  /* 0x0000fe00ff067b82 */ /* 0x001e220000000800 */
[----:B-1----:R-:W1:Y:S01]  /*0300*/  LDCU UR8, c[0x0][0x404] ;  /* 0x00008080ff0877ac */ /* 0x002e620008000800 */
[----:B------:R-:W-:Y:S02]  /*0310*/  LOP3.LUT R114, R92, 0xffff, RZ, 0xc0, !PT ;  /* 0x0000ffff5c727812 */ /* 0x000fe400078ec0ff */
[----:B------:R-:W-:Y:S01]  /*0320*/  MOV R82, RZ ;  /* 0x000000ff00527202 */ /* 0x000fe20000000f00 */
[----:B--2---:R-:W2:Y:S01]  /*0330*/  LDCU.64 UR4, c[0x0][0x3e8] ;  /* 0x00007d00ff0477ac */ /* 0x004ea20008000a00 */
[----:B-1----:R-:W-:Y:S01]  /*0340*/  IMAD R17, R105, UR8, R112 ;  /* 0x0000000869117c24 */ /* 0x002fe2000f8e0270 */
[----:B------:R-:W1:Y:S01]  /*0350*/  LDCU.64 UR8, c[0x0][0x3f0] ;  /* 0x00007e00ff0877ac */ /* 0x000e620008000a00 */
[----:B0--34-:R-:W-:-:S03]  /*0360*/  IABS R5, R6 ;  /* 0x0000000600057213 */ /* 0x019fc60000000000 */
[C---:B--2---:R-:W-:Y:S01]  /*0370*/  ISETP.GE.U32.AND P5, PT, R17.reuse, UR4, PT ;  /* 0x0000000411007c0c */ /* 0x044fe2000bfa6070 */
[----:B------:R-:W0:Y:S01]  /*0380*/  I2F.RP R0, R5 ;  /* 0x0000000500007306 */ /* 0x000e220000209400 */
[C---:B------:R-:W-:Y:S02]  /*0390*/  IADD3 R13, PT, PT, R17.reuse, 0x10, RZ ;  /* 0x00000010110d7810 */ /* 0x040fe40007ffe0ff */
[C---:B------:R-:W-:Y:S02]  /*03a0*/  IADD3 R21, PT, PT, R17.reuse, 0x20, RZ ;  /* 0x0000002011157810 */ /* 0x040fe40007ffe0ff */
[----:B------:R-:W-:Y:S02]  /*03b0*/  SHF.R.S32.HI R15, RZ, 0x1f, R13 ;  /* 0x0000001fff0f7819 */ /* 0x000fe4000001140d */
[----:B------:R-:W-:Y:S02]  /*03c0*/  SHF.R.S32.HI R19, RZ, 0x1f, R21 ;  /* 0x0000001fff137819 */ /* 0x000fe40000011415 */
[----:B------:R-:W-:-:S04]  /*03d0*/  IADD3 R25, PT, PT, R17, 0x30, RZ ;  /* 0x0000003011197810 */ /* 0x000fc80007ffe0ff */
[----:B------:R-:W-:Y:S01]  /*03e0*/  ISETP.GE.U32.AND P6, PT, R25, UR4, PT ;  /* 0x0000000419007c0c */ /* 0x000fe2000bfc6070 */
[----:B0-----:R-:W0:Y:S01]  /*03f0*/  MUFU.RCP R0, R0 ;  /* 0x0000000000007308 */ /* 0x001e220000001000 */
[----:B------:R-:W-:Y:S02]  /*0400*/  SHF.R.S32.HI R31, RZ, 0x1f, R25 ;  /* 0x0000001fff1f7819 */ /* 0x000fe40000011419 */
[----:B0-----:R-:W-:-:S05]  /*0410*/  IADD3 R2, PT, PT, R0, 0xffffffe, RZ ;  /* 0x0ffffffe00027810 */ /* 0x001fca0007ffe0ff */
[----:B------:R0:W2:Y:S02]  /*0420*/  F2I.FTZ.U32.TRUNC.NTZ R3, R2 ;  /* 0x0000000200037305 */ /* 0x0000a4000021f000 */
[----:B0-----:R-:W-:Y:S02]  /*0430*/  MOV R2, RZ ;  /* 0x000000ff00027202 */ /* 0x001fe40000000f00 */
[----:B--2---:R-:W-:-:S05]  /*0440*/  IADD3 R4, PT, PT, RZ, -R3, RZ ;  /* 0x80000003ff047210 */ /* 0x004fca0007ffe0ff */
[----:B------:R-:W-:Y:S01]  /*0450*/  IMAD R7, R4, R5, RZ ;  /* 0x0000000504077224 */ /* 0x000fe200078e02ff */
[----:B------:R-:W-:-:S03]  /*0460*/  IABS R4, R109 ;  /* 0x0000006d00047213 */ /* 0x000fc60000000000 */
[----:B------:R-:W-:Y:S01]  /*0470*/  IMAD.HI.U32 R3, R3, R7, R2 ;  /* 0x0000000703037227 */ /* 0x000fe200078e0002 */
[----:B------:R-:W-:-:S04]  /*0480*/  SHF.R.S32.HI R7, RZ, 0x1f, R17 ;  /* 0x0000001fff077819 */ /* 0x000fc80000011411 */
[----:B------:R-:W-:Y:S01]  /*0490*/  ISETP.GE.AND.EX P5, PT, R7, UR5, PT, P5 ;  /* 0x0000000507007c0c */ /* 0x000fe2000bfa6350 */
[----:B------:R-:W-:-:S05]  /*04a0*/  IMAD.HI.U32 R3, R3, R4, RZ ;  /* 0x0000000403037227 */ /* 0x000fca00078e00ff */
[----:B------:R-:W-:-:S05]  /*04b0*/  IADD3 R0, PT, PT, -R3, RZ, RZ ;  /* 0x000000ff03007210 */ /* 0x000fca0007ffe1ff */
[C---:B------:R-:W-:Y:S02]  /*04c0*/  IMAD R0, R5.reuse, R0, R4 ;  /* 0x0000000005007224 */ /* 0x040fe400078e0204 */
[----:B------:R-:W0:Y:S03]  /*04d0*/  @!P5 LDC.64 R10, c[0x0][0x3e0] ;  /* 0x0000f800ff0adb82 */ /* 0x000e260000000a00 */
[----:B------:R-:W-:-:S05]  /*04e0*/  ISETP.GT.U32.AND P2, PT, R5, R0, PT ;  /* 0x000000000500720c */ /* 0x000fca0003f44070 */
[----:B------:R-:W2:Y:S08]  /*04f0*/  @!P5 LDC.64 R22, c[0x0][0x390] ;  /* 0x0000e400ff16db82 */ /* 0x000eb00000000a00 */
[----:B------:R-:W-:Y:S02]  /*0500*/  @!P2 IADD3 R0, PT, PT, R0, -R5, RZ ;  /* 0x800000050000a210 */ /* 0x000fe40007ffe0ff */
[----:B------:R-:W-:-:S02]  /*0510*/  @!P2 IADD3 R3, PT, PT, R3, 0x1, RZ ;  /* 0x000000010303a810 */ /* 0x000fc40007ffe0ff */
[----:B------:R-:W-:Y:S02]  /*0520*/  ISETP.GE.U32.AND P1, PT, R0, R5, PT ;  /* 0x000000050000720c */ /* 0x000fe40003f26070 */
[----:B------:R-:W-:Y:S02]  /*0530*/  LOP3.LUT R0, R109, R6, RZ, 0x3c, !PT ;  /* 0x000000066d007212 */ /* 0x000fe400078e3cff */
[----:B------:R-:W-:Y:S02]  /*0540*/  ISETP.NE.AND P2, PT, R6, RZ, PT ;  /* 0x000000ff0600720c */ /* 0x000fe40003f45270 */
[----:B------:R-:W-:Y:S02]  /*0550*/  ISETP.GE.AND P3, PT, R0, RZ, PT ;  /* 0x000000ff0000720c */ /* 0x000fe40003f66270 */
[----:B------:R-:W-:-:S04]  /*0560*/  IADD3 R5, PT, PT, R17, 0x8, RZ ;  /* 0x0000000811057810 */ /* 0x000fc80007ffe0ff */
[----:B------:R-:W-:Y:S02]  /*0570*/  SHF.R.S32.HI R9, RZ, 0x1f, R5 ;  /* 0x0000001fff097819 */ /* 0x000fe40000011405 */
[----:B------:R-:W-:Y:S02]  /*0580*/  @P1 IADD3 R3, PT, PT, R3, 0x1, RZ ;  /* 0x0000000103031810 */ /* 0x000fe40007ffe0ff */
[----:B------:R-:W-:-:S03]  /*0590*/  ISETP.GE.U32.AND P1, PT, R5, UR4, PT ;  /* 0x0000000405007c0c */ /* 0x000fc6000bf26070 */
[----:B------:R-:W-:Y:S02]  /*05a0*/  @!P3 IADD3 R3, PT, PT, -R3, RZ, RZ ;  /* 0x000000ff0303b210 */ /* 0x000fe40007ffe1ff */
[----:B------:R-:W-:Y:S02]  /*05b0*/  @!P2 LOP3.LUT R3, RZ, R6, RZ, 0x33, !PT ;  /* 0x00000006ff03a212 */ /* 0x000fe400078e33ff */
[----:B------:R-:W-:Y:S02]  /*05c0*/  ISETP.GE.AND.EX P1, PT, R9, UR5, PT, P1 ;  /* 0x0000000509007c0c */ /* 0x000fe4000bf26310 */
[----:B------:R-:W-:Y:S02]  /*05d0*/  IADD3 R0, PT, PT, -R3, RZ, RZ ;  /* 0x000000ff03007210 */ /* 0x000fe40007ffe1ff */
[----:B------:R-:W-:-:S03]  /*05e0*/  ISETP.GE.U32.AND P3, PT, R21, UR4, PT ;  /* 0x0000000415007c0c */ /* 0x000fc6000bf66070 */
[----:B------:R-:W-:Y:S01]  /*05f0*/  IMAD R111, R6, R0, R109 ;  /* 0x00000000066f7224 */ /* 0x000fe200078e026d */
[----:B------:R-:W-:Y:S02]  /*0600*/  SHF.R.S32.HI R0, RZ, 0x1f, R3 ;  /* 0x0000001fff007819 */ /* 0x000fe40000011403 */
[----:B------:R-:W-:Y:S01]  /*0610*/  ISETP.GE.AND.EX P3, PT, R19, UR5, PT, P3 ;  /* 0x0000000513007c0c */ /* 0x000fe2000bf66330 */
[----:B------:R-:W-:Y:S02]  /*0620*/  IMAD R111, R111, 0x78, RZ ;  /* 0x000000786f6f7824 */ /* 0x000fe400078e02ff */
[----:B------:R-:W3:Y:S01]  /*0630*/  @!P1 LDC.64 R26, c[0x0][0x3e0] ;  /* 0x0000f800ff1a9b82 */ /* 0x000ee20000000a00 */
[----:B-1----:R-:W-:Y:S02]  /*0640*/  IMAD R0, R0, UR8, RZ ;  /* 0x0000000800007c24 */ /* 0x002fe4000f8e02ff */
[----:B------:R-:W-:Y:S02]  /*0650*/  IADD3 R114, P2, PT, R111, R114, RZ ;  /* 0x000000726f727210 */ /* 0x000fe40007f5e0ff */
[----:B------:R-:W-:-:S02]  /*0660*/  IMAD R117, R3, UR9, R0 ;  /* 0x0000000903757c24 */ /* 0x000fc4000f8e0200 */
[----:B------:R-:W-:Y:S01]  /*0670*/  LEA.HI.X.SX32 R115, R111, RZ, 0x1, P2 ;  /* 0x000000ff6f737211 */ /* 0x000fe200010f0eff */
[----:B0-----:R-:W-:Y:S01]  /*0680*/  @!P5 IMAD R0, R7, R10, RZ ;  /* 0x0000000a0700d224 */ /* 0x001fe200078e02ff */
[----:B------:R-:W-:Y:S01]  /*0690*/  ISETP.GE.U32.AND P2, PT, R13, UR4, PT ;  /* 0x000000040d007c0c */ /* 0x000fe2000bf46070 */
[----:B------:R-:W0:Y:S01]  /*06a0*/  @!P1 LDC.64 R32, c[0x0][0x390] ;  /* 0x0000e400ff209b82 */ /* 0x000e220000000a00 */
[----:B------:R-:W-:Y:S02]  /*06b0*/  IMAD.WIDE.U32 R114, R3, UR8, R114 ;  /* 0x0000000803727c25 */ /* 0x000fe4000f8e0072 */
[----:B------:R-:W-:Y:S02]  /*06c0*/  ISETP.GE.AND.EX P2, PT, R15, UR5, PT, P2 ;  /* 0x000000050f007c0c */ /* 0x000fe4000bf46320 */
[----:B------:R-:W-:Y:S01]  /*06d0*/  @!P5 IMAD R7, R17, R11, R0 ;  /* 0x0000000b1107d224 */ /* 0x000fe200078e0200 */
[----:B------:R-:W-:Y:S02]  /*06e0*/  IADD3 R117, PT, PT, R115, R117, RZ ;  /* 0x0000007573757210 */ /* 0x000fe40007ffe0ff */
[----:B------:R-:W-:-:S05]  /*06f0*/  @!P5 MOV R116, R114 ;  /* 0x000000720074d202 */ /* 0x000fca0000000f00 */
[----:B------:R-:W-:-:S03]  /*0700*/  @!P5 IMAD.WIDE.U32 R2, R17, R10, R116 ;  /* 0x0000000a1102d225 */ /* 0x000fc600078e0074 */
[----:B------:R-:W1:Y:S01]  /*0710*/  @!P2 LDC.64 R34, c[0x0][0x3e0] ;  /* 0x0000f800ff22ab82 */ /* 0x000e620000000a00 */
[----:B---3--:R-:W-:Y:S01]  /*0720*/  @!P1 IMAD R4, R9, R26, RZ ;  /* 0x0000001a09049224 */ /* 0x008fe200078e02ff */
[----:B------:R-:W-:Y:S02]  /*0730*/  @!P5 IADD3 R0, PT, PT, R3, R7, RZ ;  /* 0x000000070300d210 */ /* 0x000fe40007ffe0ff */
[C---:B--2---:R-:W-:Y:S01]  /*0740*/  @!P5 LEA R8, P4, R2.reuse, R22, 0x1 ;  /* 0x000000160208d211 */ /* 0x044fe200078808ff */
[----:B------:R-:W-:Y:S01]  /*0750*/  @!P1 IMAD R27, R5, R27, R4 ;  /* 0x0000001b051b9224 */ /* 0x000fe200078e0204 */
[----:B------:R-:W-:Y:S02]  /*0760*/  @!P1 MOV R3, R117 ;  /* 0x0000007500039202 */ /* 0x000fe40000000f00 */
[----:B------:R-:W2:Y:S01]  /*0770*/  @!P2 LDC.64 R6, c[0x0][0x390] ;  /* 0x0000e400ff06ab82 */ /* 0x000ea20000000a00 */
[----:B------:R-:W-:Y:S02]  /*0780*/  @!P5 LEA.HI.X R9, R2, R23, R0, 0x1, P4 ;  /* 0x000000170209d211 */ /* 0x000fe400020f0c00 */
[----:B------:R-:W-:-:S02]  /*0790*/  IADD3 R23, PT, PT, R17, 0x28, RZ ;  /* 0x0000002811177810 */ /* 0x000fc40007ffe0ff */
[----:B------:R-:W-:Y:S01]  /*07a0*/  @!P1 MOV R2, R114 ;  /* 0x0000007200029202 */ /* 0x000fe20000000f00 */
[----:B------:R3:W4:Y:S01]  /*07b0*/  @!P5 LDG.E R82, desc[UR6][R8.64] ;  /* 0x000000060852d981 */ /* 0x000722000c1e1900 */
[----:B------:R-:W-:Y:S01]  /*07c0*/  ISETP.GE.U32.AND P4, PT, R23, UR4, PT ;  /* 0x0000000417007c0c */ /* 0x000fe2000bf86070 */
[----:B------:R-:W5:Y:S01]  /*07d0*/  @!P3 LDC.64 R10, c[0x0][0x3e0] ;  /* 0x0000f800ff0abb82 */ /* 0x000f620000000a00 */
[----:B------:R-:W-:Y:S01]  /*07e0*/  SHF.R.S32.HI R29, RZ, 0x1f, R23 ;  /* 0x0000001fff1d7819 */ /* 0x000fe20000011417 */
[----:B------:R-:W-:-:S03]  /*07f0*/  @!P1 IMAD.WIDE.U32 R2, R5, R26, R2 ;  /* 0x0000001a05029225 */ /* 0x000fc600078e0002 */
[----:B------:R-:W-:Y:S01]  /*0800*/  ISETP.GE.AND.EX P4, PT, R29, UR5, PT, P4 ;  /* 0x000000051d007c0c */ /* 0x000fe2000bf86340 */
[----:B-1----:R-:W-:Y:S01]  /*0810*/  @!P2 IMAD R4, R15, R34, RZ ;  /* 0x000000220f04a224 */ /* 0x002fe200078e02ff */
[----:B------:R-:W-:Y:S02]  /*0820*/  ISETP.GE.AND.EX P5, PT, R31, UR5, PT, P6 ;  /* 0x000000051f007c0c */ /* 0x000fe4000bfa6360 */
[----:B------:R-:W-:Y:S01]  /*0830*/  @!P1 IADD3 R0, PT, PT, R3, R27, RZ ;  /* 0x0000001b03009210 */ /* 0x000fe20007ffe0ff */
[C---:B------:R-:W-:Y:S01]  /*0840*/  @!P2 IMAD R27, R13.reuse, R35, R4 ;  /* 0x000000230d1ba224 */ /* 0x040fe200078e0204 */
[----:B------:R-:W-:Y:S01]  /*0850*/  @!P2 MOV R14, R114 ;  /* 0x00000072000ea202 */ /* 0x000fe20000000f00 */
[----:B------:R-:W1:Y:S01]  /*0860*/  @!P3 LDC.64 R4, c[0x0][0x390] ;  /* 0x0000e400ff04bb82 */ /* 0x000e620000000a00 */
[----:B------:R-:W-:Y:S02]  /*0870*/  @!P2 MOV R15, R117 ;  /* 0x00000075000fa202 */ /* 0x000fe40000000f00 */
[----:B0-----:R-:W-:Y:S01]  /*0880*/  @!P1 LEA R12, P6, R2, R32, 0x1 ;  /* 0x00000020020c9211 */ /* 0x001fe200078c08ff */
[----:B------:R-:W-:-:S03]  /*0890*/  @!P2 IMAD.WIDE.U32 R14, R13, R34, R14 ;  /* 0x000000220d0ea225 */ /* 0x000fc600078e000e */
[----:B------:R-:W-:Y:S01]  /*08a0*/  @!P1 LEA.HI.X R13, R2, R33, R0, 0x1, P6 ;  /* 0x00000021020d9211 */ /* 0x000fe200030f0c00 */
[----:B---3--:R-:W0:Y:S01]  /*08b0*/  @!P5 LDC.64 R8, c[0x0][0x3e0] ;  /* 0x0000f800ff08db82 */ /* 0x008e220000000a00 */
[----:B------:R-:W-:Y:S02]  /*08c0*/  @!P2 IADD3 R15, PT, PT, R15, R27, RZ ;  /* 0x0000001b0f0fa210 */ /* 0x000fe40007ffe0ff */
[----:B--2---:R-:W-:-:S05]  /*08d0*/  @!P2 LEA R18, P6, R14, R6, 0x1 ;  /* 0x000000060e12a211 */ /* 0x004fca00078c08ff */
[----:B------:R-:W2:Y:S01]  /*08e0*/  @!P4 LDC.64 R2, c[0x0][0x3e0] ;  /* 0x0000f800ff02cb82 */ /* 0x000ea20000000a00 */
[----:B------:R-:W-:Y:S01]  /*08f0*/  MOV R0, RZ ;  /* 0x000000ff00007202 */ /* 0x000fe20000000f00 */
[----:B-----5:R-:W-:Y:S01]  /*0900*/  @!P3 IMAD R6, R19, R10, RZ ;  /* 0x0000000a1306b224 */ /* 0x020fe200078e02ff */
[----:B------:R-:W-:Y:S02]  /*0910*/  @!P2 LEA.HI.X R19, R14, R7, R15, 0x1, P6 ;  /* 0x000000070e13a211 */ /* 0x000fe400030f0c0f */
[----:B------:R-:W-:Y:S02]  /*0920*/  @!P3 MOV R14, R114 ;  /* 0x00000072000eb202 */ /* 0x000fe40000000f00 */
[----:B------:R-:W-:Y:S01]  /*0930*/  @!P3 MOV R15, R117 ;  /* 0x00000075000fb202 */ /* 0x000fe20000000f00 */
[----:B------:R3:W5:Y:S01]  /*0940*/  @!P1 LDG.E R0, desc[UR6][R12.64] ;  /* 0x000000060c009981 */ /* 0x000762000c1e1900 */
[----:B------:R-:W-:Y:S02]  /*0950*/  IADD3 R27, PT, PT, R17, 0x40, RZ ;  /* 0x00000040111b7810 */ /* 0x000fe40007ffe0ff */
[----:B------:R-:W-:Y:S01]  /*0960*/  MOV R30, RZ ;  /* 0x000000ff001e7202 */ /* 0x000fe20000000f00 */
[----:B------:R-:W-:Y:S01]  /*0970*/  @!P3 IMAD R37, R21, R11, R6 ;  /* 0x0000000b1525b224 */ /* 0x000fe200078e0206 */
[----:B------:R-:W-:Y:S01]  /*0980*/  ISETP.GE.U32.AND P1, PT, R27, UR4, PT ;  /* 0x000000041b007c0c */ /* 0x000fe2000bf26070 */
[----:B------:R-:W-:Y:S01]  /*0990*/  @!P3 IMAD.WIDE.U32 R14, R21, R10, R14 ;  /* 0x0000000a150eb225 */ /* 0x000fe200078e000e */
[----:B------:R-:W-:Y:S01]  /*09a0*/  SHF.R.S32.HI R33, RZ, 0x1f, R27 ;  /* 0x0000001fff217819 */ /* 0x000fe2000001141b */
[----:B------:R-:W0:Y:S01]  /*09b0*/  @!P4 LDC.64 R10, c[0x0][0x390] ;  /* 0x0000e400ff0acb82 */ /* 0x000e220000000a00 */
[----:B------:R-:W-:Y:S01]  /*09c0*/  IADD3 R21, PT, PT, R17, 0x50, RZ ;  /* 0x0000005011157810 */ /* 0x000fe20007ffe0ff */
[----:B------:R0:W5:Y:S01]  /*09d0*/  @!P2 LDG.E R30, desc[UR6][R18.64] ;  /* 0x00000006121ea981 */ /* 0x000162000c1e1900 */
[----:B------:R-:W-:-:S02]  /*09e0*/  ISETP.GE.AND.EX P1, PT, R33, UR5, PT, P1 ;  /* 0x0000000521007c0c */ /* 0x000fc4000bf26310 */
[----:B------:R-:W-:Y:S02]  /*09f0*/  ISETP.GE.U32.AND P2, PT, R21, UR4, PT ;  /* 0x0000000415007c0c */ /* 0x000fe4000bf46070 */
[----:B------:R-:W-:Y:S01]  /*0a00*/  SHF.R.S32.HI R35, RZ, 0x1f, R21 ;  /* 0x0000001fff237819 */ /* 0x000fe20000011415 */
[----:B------:R-:W0:Y:S01]  /*0a10*/  @!P5 LDC.64 R6, c[0x0][0x390] ;  /* 0x0000e400ff06db82 */ /* 0x000e220000000a00 */
[----:B---3--:R-:W-:Y:S02]  /*0a20*/  @!P3 IADD3 R13, PT, PT, R15, R37, RZ ;  /* 0x000000250f0db210 */ /* 0x008fe40007ffe0ff */
[C---:B-1----:R-:W-:Y:S02]  /*0a30*/  @!P3 LEA R12, P6, R14.reuse, R4, 0x1 ;  /* 0x000000040e0cb211 */ /* 0x042fe400078c08ff */
[----:B------:R-:W-:Y:S01]  /*0a40*/  ISETP.GE.AND.EX P2, PT, R35, UR5, PT, P2 ;  /* 0x0000000523007c0c */ /* 0x000fe2000bf46320 */
[----:B--2---:R-:W-:Y:S01]  /*0a50*/  @!P4 IMAD R4, R29, R2, RZ ;  /* 0x000000021d04c224 */ /* 0x004fe200078e02ff */
[----:B------:R-:W-:-:S02]  /*0a60*/  @!P3 LEA.HI.X R13, R14, R5, R13, 0x1, P6 ;  /* 0x000000050e0db211 */ /* 0x000fc400030f0c0d */
[----:B------:R-:W-:Y:S02]  /*0a70*/  @!P4 MOV R14, R114 ;  /* 0x00000072000ec202 */ /* 0x000fe40000000f00 */
[----:B------:R-:W-:Y:S01]  /*0a80*/  @!P4 MOV R15, R117 ;  /* 0x00000075000fc202 */ /* 0x000fe20000000f00 */
[----:B------:R-:W-:Y:S02]  /*0a90*/  @!P4 IMAD R3, R23, R3, R4 ;  /* 0x000000031703c224 */ /* 0x000fe400078e0204 */
[----:B0-----:R-:W-:Y:S01]  /*0aa0*/  @!P5 IMAD R16, R31, R8, RZ ;  /* 0x000000081f10d224 */ /* 0x001fe200078e02ff */
[----:B------:R-:W0:Y:S01]  /*0ab0*/  @!P1 LDC.64 R4, c[0x0][0x3e0] ;  /* 0x0000f800ff049b82 */ /* 0x000e220000000a00 */
[----:B------:R-:W-:Y:S01]  /*0ac0*/  @!P4 IMAD.WIDE.U32 R14, R23, R2, R14 ;  /* 0x00000002170ec225 */ /* 0x000fe200078e000e */
[----:B------:R-:W-:-:S03]  /*0ad0*/  @!P5 MOV R18, R114 ;  /* 0x000000720012d202 */ /* 0x000fc60000000f00 */
[----:B------:R-:W-:Y:S01]  /*0ae0*/  @!P5 IMAD R29, R25, R9, R16 ;  /* 0x00000009191dd224 */ /* 0x000fe200078e0210 */
[----:B------:R-:W-:Y:S02]  /*0af0*/  @!P4 IADD3 R9, PT, PT, R15, R3, RZ ;  /* 0x000000030f09c210 */ /* 0x000fe40007ffe0ff */
[----:B------:R-:W-:Y:S01]  /*0b00*/  @!P5 MOV R19, R117 ;  /* 0x000000750013d202 */ /* 0x000fe20000000f00 */
[----:B------:R-:W1:Y:S01]  /*0b10*/  @!P2 LDC.64 R2, c[0x0][0x3e0] ;  /* 0x0000f800ff02ab82 */ /* 0x000e620000000a00 */
[----:B------:R-:W-:Y:S01]  /*0b20*/  MOV R28, RZ ;  /* 0x000000ff001c7202 */ /* 0x000fe20000000f00 */
[----:B------:R-:W-:Y:S01]  /*0b30*/  @!P5 IMAD.WIDE.U32 R18, R25, R8, R18 ;  /* 0x000000081912d225 */ /* 0x000fe200078e0012 */
[C---:B------:R-:W-:Y:S02]  /*0b40*/  @!P4 LEA R8, P6, R14.reuse, R10, 0x1 ;  /* 0x0000000a0e08c211 */ /* 0x040fe400078c08ff */
[----:B------:R-:W-:Y:S02]  /*0b50*/  IADD3 R23, PT, PT, R17, 0x58, RZ ;  /* 0x0000005811177810 */ /* 0x000fe40007ffe0ff */
[----:B------:R0:W2:Y:S01]  /*0b60*/  @!P3 LDG.E R28, desc[UR6][R12.64] ;  /* 0x000000060c1cb981 */ /* 0x0000a2000c1e1900 */
[----:B------:R-:W-:-:S02]  /*0b70*/  @!P4 LEA.HI.X R9, R14, R11, R9, 0x1, P6 ;  /* 0x0000000b0e09c211 */ /* 0x000fc400030f0c09 */
[----:B------:R-:W3:Y:S01]  /*0b80*/  @!P1 LDC.64 R10, c[0x0][0x390] ;  /* 0x0000e400ff0a9b82 */ /* 0x000ee20000000a00 */
[----:B------:R-:W-:Y:S02]  /*0b90*/  MOV R26, RZ ;  /* 0x000000ff001a7202 */ /* 0x000fe40000000f00 */
[----:B------:R-:W-:Y:S02]  /*0ba0*/  @!P5 IADD3 R15, PT, PT, R19, R29, RZ ;  /* 0x0000001d130fd210 */ /* 0x000fe40007ffe0ff */
[C---:B------:R-:W-:Y:S02]  /*0bb0*/  @!P5 LEA R14, P6, R18.reuse, R6, 0x1 ;  /* 0x00000006120ed211 */ /* 0x040fe400078c08ff */
[----:B------:R-:W-:Y:S01]  /*0bc0*/  ISETP.GE.U32.AND P3, PT, R23, UR4, PT ;  /* 0x0000000417007c0c */ /* 0x000fe2000bf66070 */
[----:B------:R0:W2:Y:S01]  /*0bd0*/  @!P4 LDG.E R26, desc[UR6][R8.64] ;  /* 0x00000006081ac981 */ /* 0x0000a2000c1e1900 */
[----:B------:R-:W-:Y:S02]  /*0be0*/  SHF.R.S32.HI R29, RZ, 0x1f, R23 ;  /* 0x0000001fff1d7819 */ /* 0x000fe40000011417 */
[----:B------:R-:W-:-:S02]  /*0bf0*/  @!P5 LEA.HI.X R15, R18, R7, R15, 0x1, P6 ;  /* 0x00000007120fd211 */ /* 0x000fc400030f0c0f */
[----:B------:R-:W-:Y:S01]  /*0c00*/  ISETP.GE.AND.EX P3, PT, R29, UR5, PT, P3 ;  /* 0x000000051d007c0c */ /* 0x000fe2000bf66330 */
[----:B------:R-:W3:Y:S01]  /*0c10*/  @!P2 LDC.64 R6, c[0x0][0x390] ;  /* 0x0000e400ff06ab82 */ /* 0x000ee20000000a00 */
[----:B0-----:R-:W-:Y:S01]  /*0c20*/  @!P1 IMAD R12, R33, R4, RZ ;  /* 0x00000004210c9224 */ /* 0x001fe200078e02ff */
[----:B------:R-:W-:Y:S02]  /*0c30*/  @!P1 MOV R8, R114 ;  /* 0x0000007200089202 */ /* 0x000fe40000000f00 */
[----:B------:R-:W-:Y:S01]  /*0c40*/  @!P1 MOV R9, R117 ;  /* 0x0000007500099202 */ /* 0x000fe20000000f00 */
[----:B------:R-:W-:Y:S01]  /*0c50*/  @!P1 IMAD R13, R27, R5, R12 ;  /* 0x000000051b0d9224 */ /* 0x000fe200078e020c */
[----:B------:R-:W-:Y:S01]  /*0c60*/  IADD3 R25, PT, PT, R17, 0x68, RZ ;  /* 0x0000006811197810 */ /* 0x000fe20007ffe0ff */
[----:B-1----:R-:W-:Y:S02]  /*0c70*/  @!P2 IMAD R12, R35, R2, RZ ;  /* 0x00000002230ca224 */ /* 0x002fe400078e02ff */
[----:B------:R-:W-:Y:S01]  /*0c80*/  @!P1 IMAD.WIDE.U32 R4, R27, R4, R8 ;  /* 0x000000041b049225 */ /* 0x000fe200078e0008 */
[----:B------:R-:W-:-:S02]  /*0c90*/  ISETP.GE.U32.AND P4, PT, R25, UR4, PT ;  /* 0x0000000419007c0c */ /* 0x000fc4000bf86070 */
[----:B------:R-:W0:Y:S01]  /*0ca0*/  @!P3 LDC.64 R8, c[0x0][0x3e0] ;  /* 0x0000f800ff08bb82 */ /* 0x000e220000000a00 */
[----:B------:R-:W-:Y:S01]  /*0cb0*/  SHF.R.S32.HI R33, RZ, 0x1f, R25 ;  /* 0x0000001fff217819 */ /* 0x000fe20000011419 */
[----:B------:R-:W-:Y:S01]  /*0cc0*/  @!P2 IMAD R19, R21, R3, R12 ;  /* 0x000000031513a224 */ /* 0x000fe200078e020c */
[----:B------:R-:W-:Y:S02]  /*0cd0*/  @!P1 IADD3 R3, PT, PT, R5, R13, RZ ;  /* 0x0000000d05039210 */ /* 0x000fe40007ffe0ff */
[----:B------:R-:W-:Y:S02]  /*0ce0*/  @!P2 MOV R12, R114 ;  /* 0x00000072000ca202 */ /* 0x000fe40000000f00 */
[----:B------:R-:W-:Y:S02]  /*0cf0*/  @!P2 MOV R13, R117 ;  /* 0x00000075000da202 */ /* 0x000fe40000000f00 */
[----:B------:R-:W-:Y:S02]  /*0d00*/  ISETP.GE.AND.EX P4, PT, R33, UR5, PT, P4 ;  /* 0x0000000521007c0c */ /* 0x000fe4000bf86340 */
[----:B------:R-:W-:Y:S01]  /*0d10*/  MOV R24, RZ ;  /* 0x000000ff00187202 */ /* 0x000fe20000000f00 */
[----:B------:R-:W-:Y:S01]  /*0d20*/  @!P2 IMAD.WIDE.U32 R12, R21, R2, R12 ;  /* 0x00000002150ca225 */ /* 0x000fe200078e000c */
[----:B---3--:R-:W-:-:S02]  /*0d30*/  @!P1 LEA R10, P6, R4, R10, 0x1 ;  /* 0x0000000a040a9211 */ /* 0x008fc400078c08ff */
[----:B------:R-:W-:Y:S02]  /*0d40*/  IADD3 R27, PT, PT, R17, 0x70, RZ ;  /* 0x00000070111b7810 */ /* 0x000fe40007ffe0ff */
[----:B------:R-:W-:Y:S01]  /*0d50*/  @!P1 LEA.HI.X R11, R4, R11, R3, 0x1, P6 ;  /* 0x0000000b040b9211 */ /* 0x000fe200030f0c03 */
[----:B------:R1:W3:Y:S01]  /*0d60*/  @!P5 LDG.E R24, desc[UR6][R14.64] ;  /* 0x000000060e18d981 */ /* 0x0002e2000c1e1900 */
[----:B------:R-:W-:Y:S01]  /*0d70*/  @!P2 IADD3 R4, PT, PT, R13, R19, RZ ;  /* 0x000000130d04a210 */ /* 0x000fe20007ffe0ff */
[----:B------:R-:W0:Y:S01]  /*0d80*/  @!P3 LDC.64 R2, c[0x0][0x390] ;  /* 0x0000e400ff02bb82 */ /* 0x000e220000000a00 */
[----:B------:R-:W-:Y:S02]  /*0d90*/  ISETP.GE.U32.AND P5, PT, R27, UR4, PT ;  /* 0x000000041b007c0c */ /* 0x000fe4000bfa6070 */
[----:B------:R-:W-:Y:S02]  /*0da0*/  SHF.R.S32.HI R35, RZ, 0x1f, R27 ;  /* 0x0000001fff237819 */ /* 0x000fe4000001141b */
[----:B-1----:R-:W-:-:S02]  /*0db0*/  @!P2 LEA R14, P6, R12, R6, 0x1 ;  /* 0x000000060c0ea211 */ /* 0x002fc400078c08ff */
[----:B------:R-:W-:Y:S02]  /*0dc0*/  ISETP.GE.AND.EX P5, PT, R35, UR5, PT, P5 ;  /* 0x0000000523007c0c */ /* 0x000fe4000bfa6350 */
[----:B------:R-:W-:Y:S02]  /*0dd0*/  @!P2 LEA.HI.X R15, R12, R7, R4, 0x1, P6 ;  /* 0x000000070c0fa211 */ /* 0x000fe400030f0c04 */
[----:B------:R-:W1:Y:S01]  /*0de0*/  @!P4 LDC.64 R4, c[0x0][0x3e0] ;  /* 0x0000f800ff04cb82 */ /* 0x000e620000000a00 */
[----:B------:R-:W-:Y:S02]  /*0df0*/  CS2R R20, SRZ ;  /* 0x0000000000147805 */ /* 0x000fe4000001ff00 */
[----:B------:R-:W-:Y:S01]  /*0e00*/  CS2R R18, SRZ ;  /* 0x0000000000127805 */ /* 0x000fe2000001ff00 */
[----:B0-----:R-:W-:Y:S01]  /*0e10*/  @!P3 IMAD R12, R29, R8, RZ ;  /* 0x000000081d0cb224 */ /* 0x001fe200078e02ff */
[----:B------:R-:W-:Y:S02]  /*0e20*/  IADD3 R29, PT, PT, R17, 0x78, RZ ;  /* 0x00000078111d7810 */ /* 0x000fe40007ffe0ff */
[----:B------:R0:W3:Y:S02]  /*0e30*/  @!P1 LDG.E R20, desc[UR6][R10.64] ;  /* 0x000000060a149981 */ /* 0x0000e4000c1e1900 */
[----:B------:R-:W-:Y:S01]  /*0e40*/  SHF.R.S32.HI R39, RZ, 0x1f, R29 ;  /* 0x0000001fff277819 */ /* 0x000fe2000001141d */
[----:B------:R-:W1:Y:S01]  /*0e50*/  @!P5 LDC.64 R6, c[0x0][0x3e0] ;  /* 0x0000f800ff06db82 */ /* 0x000e620000000a00 */
[----:B------:R1:W3:Y:S01]  /*0e60*/  @!P2 LDG.E R19, desc[UR6][R14.64] ;  /* 0x000000060e13a981 */ /* 0x0002e2000c1e1900 */
[----:B------:R-:W-:Y:S01]  /*0e70*/  ISETP.GE.U32.AND P2, PT, R29, UR4, PT ;  /* 0x000000041d007c0c */ /* 0x000fe2000bf46070 */
[----:B------:R-:W-:Y:S01]  /*0e80*/  @!P3 IMAD R13, R23, R9, R12 ;  /* 0x00000009170db224 */ /* 0x000fe200078e020c */
[----:B0-----:R-:W-:-:S02]  /*0e90*/  @!P3 MOV R10, R114 ;  /* 0x00000072000ab202 */ /* 0x001fc40000000f00 */
[----:B------:R-:W-:Y:S02]  /*0ea0*/  @!P3 MOV R11, R117 ;  /* 0x00000075000bb202 */ /* 0x000fe40000000f00 */
[----:B------:R-:W-:Y:S01]  /*0eb0*/  ISETP.GE.AND.EX P2, PT, R39, UR5, PT, P2 ;  /* 0x0000000527007c0c */ /* 0x000fe2000bf46320 */
[----:B------:R-:W-:Y:S01]  /*0ec0*/  @!P3 IMAD.WIDE.U32 R8, R23, R8, R10 ;  /* 0x000000081708b225 */ /* 0x000fe200078e000a */
[----:B------:R-:W-:Y:S02]  /*0ed0*/  IADD3 R31, PT, PT, R17, 0x80, RZ ;  /* 0x00000080111f7810 */ /* 0x000fe40007ffe0ff */
[----:B------:R-:W0:Y:S02]  /*0ee0*/  @!P4 LDC.64 R10, c[0x0][0x390] ;  /* 0x0000e400ff0acb82 */ /* 0x000e240000000a00 */
[----:B------:R-:W-:Y:S02]  /*0ef0*/  @!P3 IADD3 R9, PT, PT, R9, R13, RZ ;  /* 0x0000000d0909b210 */ /* 0x000fe40007ffe0ff */
[----:B------:R-:W-:Y:S01]  /*0f00*/  @!P3 LEA R12, P6, R8, R2, 0x1 ;  /* 0x00000002080cb211 */ /* 0x000fe200078c08ff */
[----:B-1----:R-:W-:Y:S01]  /*0f10*/  @!P4 IMAD R2, R33, R4, RZ ;  /* 0x000000042102c224 */ /* 0x002fe200078e02ff */
[----:B------:R-:W-:-:S02]  /*0f20*/  ISETP.GE.U32.AND P1, PT, R31, UR4, PT ;  /* 0x000000041f007c0c */ /* 0x000fc4000bf26070 */
[----:B------:R-:W-:Y:S01]  /*0f30*/  SHF.R.S32.HI R41, RZ, 0x1f, R31 ;  /* 0x0000001fff297819 */ /* 0x000fe2000001141f */
[----:B------:R-:W-:Y:S01]  /*0f40*/  @!P4 IMAD R33, R25, R5, R2 ;  /* 0x000000051921c224 */ /* 0x000fe200078e0202 */
[----:B------:R-:W-:Y:S02]  /*0f50*/  @!P3 LEA.HI.X R13, R8, R3, R9, 0x1, P6 ;  /* 0x00000003080db211 */ /* 0x000fe400030f0c09 */
[----:B------:R-:W-:Y:S01]  /*0f60*/  ISETP.GE.AND.EX P1, PT, R41, UR5, PT, P1 ;  /* 0x0000000529007c0c */ /* 0x000fe2000bf26310 */
[----:B------:R-:W1:Y:S01]  /*0f70*/  @!P5 LDC.64 R8, c[0x0][0x390] ;  /* 0x0000e400ff08db82 */ /* 0x000e620000000a00 */
[----:B------:R-:W-:Y:S01]  /*0f80*/  @!P4 MOV R14, R114 ;  /* 0x00000072000ec202 */ /* 0x000fe20000000f00 */
[----:B------:R-:W-:Y:S01]  /*0f90*/  @!P5 IMAD R16, R35, R6, RZ ;  /* 0x000000062310d224 */ /* 0x000fe200078e02ff */
[----:B------:R-:W-:Y:S01]  /*0fa0*/  @!P4 MOV R15, R117 ;  /* 0x00000075000fc202 */ /* 0x000fe20000000f00 */
[----:B------:R0:W3:Y:S04]  /*0fb0*/  @!P3 LDG.E R21, desc[UR6][R12.64] ;  /* 0x000000060c15b981 */ /* 0x0000e8000c1e1900 */
[----:B------:R-:W4:Y:S01]  /*0fc0*/  @!P2 LDC.64 R2, c[0x0][0x3e0] ;  /* 0x0000f800ff02ab82 */ /* 0x000f220000000a00 */
[----:B------:R-:W-:Y:S01]  /*0fd0*/  IADD3 R35, PT, PT, R17, 0x88, RZ ;  /* 0x0000008811237810 */ /* 0x000fe20007ffe0ff */
[----:B------:R-:W-:Y:S01]  /*0fe0*/  @!P4 IMAD.WIDE.U32 R14, R25, R4, R14 ;  /* 0x00000004190ec225 */ /* 0x000fe200078e000e */
[----:B------:R-:W-:-:S02]  /*0ff0*/  @!P5 MOV R22, R114 ;  /* 0x000000720016d202 */ /* 0x000fc40000000f00 */
[----:B------:R-:W-:-:S03]  /*1000*/  @!P5 MOV R23, R117 ;  /* 0x000000750017d202 */ /* 0x000fc60000000f00 */
[----:B------:R-:W4:Y:S01]  /*1010*/  @!P1 LDC.64 R4, c[0x0][0x3e0] ;  /* 0x0000f800ff049b82 */ /* 0x000f220000000a00 */
[----:B------:R-:W-:Y:S02]  /*1020*/  ISETP.GE.U32.AND P3, PT, R35, UR4, PT ;  /* 0x0000000423007c0c */ /* 0x000fe4000bf66070 */
[----:B------:R-:W-:Y:S01]  /*1030*/  SHF.R.S32.HI R43, RZ, 0x1f, R35 ;  /* 0x0000001fff2b7819 */ /* 0x000fe20000011423 */
[----:B------:R-:W-:Y:S01]  /*1040*/  @!P5 IMAD R45, R27, R7, R16 ;  /* 0x000000071b2dd224 */ /* 0x000fe200078e0210 */
[----:B------:R-:W-:Y:S01]  /*1050*/  @!P4 IADD3 R7, PT, PT, R15, R33, RZ ;  /* 0x000000210f07c210 */ /* 0x000fe20007ffe0ff */
[----:B------:R-:W-:Y:S01]  /*1060*/  @!P5 IMAD.WIDE.U32 R22, R27, R6, R22 ;  /* 0x000000061b16d225 */ /* 0x000fe200078e0016 */
[----:B------:R-:W-:Y:S02]  /*1070*/  ISETP.GE.AND.EX P3, PT, R43, UR5, PT, P3 ;  /* 0x000000052b007c0c */ /* 0x000fe4000bf66330 */
[----:B0-----:R-:W-:Y:S02]  /*1080*/  @!P4 LEA R12, P6, R14, R10, 0x1 ;  /* 0x0000000a0e0cc211 */ /* 0x001fe400078c08ff */
[----:B------:R-:W-:-:S02]  /*1090*/  @!P5 IADD3 R10, PT, PT, R23, R45, RZ ;  /* 0x0000002d170ad210 */ /* 0x000fc40007ffe0ff */
[----:B------:R-:W-:Y:S02]  /*10a0*/  @!P4 LEA.HI.X R13, R14, R11, R7, 0x1, P6 ;  /* 0x0000000b0e0dc211 */ /* 0x000fe400030f0c07 */
[C---:B-1----:R-:W-:Y:S01]  /*10b0*/  @!P5 LEA R32, P6, R22.reuse, R8, 0x1 ;  /* 0x000000081620d211 */ /* 0x042fe200078c08ff */
[----:B------:R-:W0:Y:S01]  /*10c0*/  @!P2 LDC.64 R6, c[0x0][0x390] ;  /* 0x0000e400ff06ab82 */ /* 0x000e220000000a00 */
[----:B----4-:R-:W-:Y:S01]  /*10d0*/  @!P2 IMAD R8, R39, R2, RZ ;  /* 0x000000022708a224 */ /* 0x010fe200078e02ff */
[----:B------:R-:W-:Y:S02]  /*10e0*/  MOV R25, RZ ;  /* 0x000000ff00197202 */ /* 0x000fe40000000f00 */
[----:B------:R-:W-:Y:S01]  /*10f0*/  @!P5 LEA.HI.X R33, R22, R9, R10, 0x1, P6 ;  /* 0x000000091621d211 */ /* 0x000fe200030f0c0a */
[----:B------:R-:W-:-:S03]  /*1100*/  @!P2 IMAD R3, R29, R3, R8 ;  /* 0x000000031d03a224 */ /* 0x000fc600078e0208 */
[----:B------:R-:W1:Y:S01]  /*1110*/  @!P1 LDC.64 R10, c[0x0][0x390] ;  /* 0x0000e400ff0a9b82 */ /* 0x000e620000000a00 */
[----:B------:R4:W3:Y:S01]  /*1120*/  @!P4 LDG.E R25, desc[UR6][R12.64] ;  /* 0x000000060c19c981 */ /* 0x0008e2000c1e1900 */
[----:B------:R-:W-:Y:S01]  /*1130*/  IADD3 R37, PT, PT, R17, 0x90, RZ ;  /* 0x0000009011257810 */ /* 0x000fe20007ffe0ff */
[----:B------:R-:W-:-:S05]  /*1140*/  @!P1 IMAD R14, R41, R4, RZ ;  /* 0x00000004290e9224 */ /* 0x000fca00078e02ff */
[----:B------:R-:W5:Y:S01]  /*1150*/  @!P3 LDC.64 R8, c[0x0][0x3e0] ;  /* 0x0000f800ff08bb82 */ /* 0x000f620000000a00 */
[----:B----4-:R-:W-:Y:S02]  /*1160*/  @!P2 MOV R12, R114 ;  /* 0x00000072000ca202 */ /* 0x010fe40000000f00 */
[----:B------:R-:W-:Y:S02]  /*1170*/  @!P2 MOV R13, R117 ;  /* 0x00000075000da202 */ /* 0x000fe40000000f00 */
[----:B------:R-:W-:Y:S02]  /*1180*/  MOV R27, RZ ;  /* 0x000000ff001b7202 */ /* 0x000fe40000000f00 */
[----:B------:R-:W-:Y:S01]  /*1190*/  ISETP.GE.U32.AND P4, PT, R37, UR4, PT ;  /* 0x0000000425007c0c */ /* 0x000fe2000bf86070 */
[----:B------:R-:W-:Y:S01]  /*11a0*/  @!P2 IMAD.WIDE.U32 R12, R29, R2, R12 ;  /* 0x000000021d0ca225 */ /* 0x000fe200078e000c */
[----:B------:R-:W-:Y:S02]  /*11b0*/  SHF.R.S32.HI R45, RZ, 0x1f, R37 ;  /* 0x0000001fff2d7819 */ /* 0x000fe40000011425 */
[----:B------:R-:W-:Y:S01]  /*11c0*/  IADD3 R29, PT, PT, R17, 0x98, RZ ;  /* 0x00000098111d7810 */ /* 0x000fe20007ffe0ff */
[----:B------:R-:W-:Y:S01]  /*11d0*/  @!P1 IMAD R41, R31, R5, R14 ;  /* 0x000000051f299224 */ /* 0x000fe200078e020e */
[----:B------:R-:W-:Y:S01]  /*11e0*/  ISETP.GE.AND.EX P4, PT, R45, UR5, PT, P4 ;  /* 0x000000052d007c0c */ /* 0x000fe2000bf86340 */
[----:B------:R4:W3:Y:S01]  /*11f0*/  @!P5 LDG.E R27, desc[UR6][R32.64] ;  /* 0x00000006201bd981 */ /* 0x0008e2000c1e1900 */
[----:B------:R-:W-:-:S02]  /*1200*/  @!P1 MOV R14, R114 ;  /* 0x00000072000e9202 */ /* 0x000fc40000000f00 */
[----:B------:R-:W-:Y:S02]  /*1210*/  @!P1 MOV R15, R117 ;  /* 0x00000075000f9202 */ /* 0x000fe40000000f00 */
[----:B------:R-:W-:Y:S02]  /*1220*/  ISETP.GE.U32.AND P5, PT, R29, UR4, PT ;  /* 0x000000041d007c0c */ /* 0x000fe4000bfa6070 */
[----:B------:R-:W-:Y:S01]  /*1230*/  SHF.R.S32.HI R39, RZ, 0x1f, R29 ;  /* 0x0000001fff277819 */ /* 0x000fe2000001141d */
[----:B------:R-:W-:Y:S02]  /*1240*/  @!P1 IMAD.WIDE.U32 R14, R31, R4, R14 ;  /* 0x000000041f0e9225 */ /* 0x000fe400078e000e */
[----:B------:R-:W4:Y:S01]  /*1250*/  @!P3 LDC.64 R4, c[0x0][0x390] ;  /* 0x0000e400ff04bb82 */ /* 0x000f220000000a00 */
[----:B------:R-:W-:Y:S02]  /*1260*/  ISETP.GE.AND.EX P5, PT, R39, UR5, PT, P5 ;  /* 0x0000000527007c0c */ /* 0x000fe4000bfa6350 */
[----:B------:R-:W-:-:S02]  /*1270*/  @!P2 IADD3 R13, PT, PT, R13, R3, RZ ;  /* 0x000000030d0da210 */ /* 0x000fc40007ffe0ff */
[C---:B0-----:R-:W-:Y:S02]  /*1280*/  @!P2 LEA R22, P6, R12.reuse, R6, 0x1 ;  /* 0x000000060c16a211 */ /* 0x041fe400078c08ff */
[----:B------:R-:W-:Y:S01]  /*1290*/  @!P1 IADD3 R6, PT, PT, R15, R41, RZ ;  /* 0x000000290f069210 */ /* 0x000fe20007ffe0ff */
[----:B------:R-:W0:Y:S01]  /*12a0*/  @!P4 LDC.64 R2, c[0x0][0x3e0] ;  /* 0x0000f800ff02cb82 */ /* 0x000e220000000a00 */
[----:B------:R-:W-:Y:S02]  /*12b0*/  @!P2 LEA.HI.X R23, R12, R7, R13, 0x1, P6 ;  /* 0x000000070c17a211 */ /* 0x000fe400030f0c0d */
[C---:B-1----:R-:W-:Y:S01]  /*12c0*/  @!P1 LEA R12, P6, R14.reuse, R10, 0x1 ;  /* 0x0000000a0e0c9211 */ /* 0x042fe200078c08ff */
[----:B-----5:R-:W-:Y:S01]  /*12d0*/  @!P3 IMAD R10, R43, R8, RZ ;  /* 0x000000082b0ab224 */ /* 0x020fe200078e02ff */
[----:B------:R-:W-:Y:S02]  /*12e0*/  MOV R49, RZ ;  /* 0x000000ff00317202 */ /* 0x000fe40000000f00 */
[----:B------:R-:W-:Y:S01]  /*12f0*/  @!P1 LEA.HI.X R13, R14, R11, R6, 0x1, P6 ;  /* 0x0000000b0e0d9211 */ /* 0x000fe200030f0c06 */
[----:B------:R-:W-:Y:S01]  /*1300*/  @!P3 IMAD R15, R35, R9, R10 ;  /* 0x00000009230fb224 */ /* 0x000fe200078e020a */
[----:B------:R-:W1:Y:S01]  /*1310*/  @!P5 LDC.64 R6, c[0x0][0x3e0] ;  /* 0x0000f800ff06db82 */ /* 0x000e620000000a00 */
[----:B------:R-:W-:Y:S01]  /*1320*/  @!P3 MOV R10, R114 ;  /* 0x00000072000ab202 */ /* 0x000fe20000000f00 */
[----:B------:R5:W3:Y:S01]  /*1330*/  @!P2 LDG.E R49, desc[UR6][R22.64] ;  /* 0x000000061631a981 */ /* 0x000ae2000c1e1900 */
[----:B------:R-:W-:-:S02]  /*1340*/  @!P3 MOV R11, R117 ;  /* 0x00000075000bb202 */ /* 0x000fc40000000f00 */
[----:B------:R-:W-:Y:S01]  /*1350*/  IADD3 R31, PT, PT, R17, 0xa0, RZ ;  /* 0x000000a0111f7810 */ /* 0x000fe20007ffe0ff */
[----:B------:R-:W-:-:S03]  /*1360*/  @!P3 IMAD.WIDE.U32 R8, R35, R8, R10 ;  /* 0x000000082308b225 */ /* 0x000fc600078e000a */
[----:B------:R-:W-:Y:S01]  /*1370*/  ISETP.GE.U32.AND P2, PT, R31, UR4, PT ;  /* 0x000000041f007c0c */ /* 0x000fe2000bf46070 */
[----:B------:R-:W2:Y:S01]  /*1380*/  @!P4 LDC.64 R10, c[0x0][0x390] ;  /* 0x0000e400ff0acb82 */ /* 0x000ea20000000a00 */
[----:B------:R-:W-:Y:S02]  /*1390*/  SHF.R.S32.HI R41, RZ, 0x1f, R31 ;  /* 0x0000001fff297819 */ /* 0x000fe4000001141f */
[----:B------:R-:W-:Y:S02]  /*13a0*/  @!P3 IADD3 R9, PT, PT, R9, R15, RZ ;  /* 0x0000000f0909b210 */ /* 0x000fe40007ffe0ff */
[----:B------:R-:W-:Y:S02]  /*13b0*/  MOV R51, RZ ;  /* 0x000000ff00337202 */ /* 0x000fe40000000f00 */
[----:B----4-:R-:W-:Y:S02]  /*13c0*/  @!P3 LEA R14, P6, R8, R4, 0x1 ;  /* 0x00000004080eb211 */ /* 0x010fe400078c08ff */
[----:B------:R-:W-:-:S02]  /*13d0*/  ISETP.GE.AND.EX P2, PT, R41, UR5, PT, P2 ;  /* 0x0000000529007c0c */ /* 0x000fc4000bf46320 */
[----:B------:R-:W-:Y:S01]  /*13e0*/  @!P3 LEA.HI.X R15, R8, R5, R9, 0x1, P6 ;  /* 0x00000005080fb211 */ /* 0x000fe200030f0c09 */
[----:B------:R4:W3:Y:S01]  /*13f0*/  @!P1 LDG.E R51, desc[UR6][R12.64] ;  /* 0x000000060c339981 */ /* 0x0008e2000c1e1900 */
[----:B------:R-:W2:Y:S01]  /*1400*/  @!P5 LDC.64 R8, c[0x0][0x390] ;  /* 0x0000e400ff08db82 */ /* 0x000ea20000000a00 */
[----:B0-----:R-:W-:Y:S01]  /*1410*/  @!P4 IMAD R4, R45, R2, RZ ;  /* 0x000000022d04c224 */ /* 0x001fe200078e02ff */
[----:B------:R-:W-:Y:S02]  /*1420*/  IADD3 R33, PT, PT, R17, 0xa8, RZ ;  /* 0x000000a811217810 */ /* 0x000fe40007ffe0ff */
[----:B------:R-:W-:Y:S01]  /*1430*/  MOV R53, RZ ;  /* 0x000000ff00357202 */ /* 0x000fe20000000f00 */
[----:B-----5:R-:W-:Y:S01]  /*1440*/  @!P4 IMAD R23, R37, R3, R4 ;  /* 0x000000032517c224 */ /* 0x020fe200078e0204 */
[----:B----4-:R-:W-:-:S03]  /*1450*/  @!P4 MOV R12, R114 ;  /* 0x00000072000cc202 */ /* 0x010fc60000000f00 */
[----:B------:R-:W0:Y:S01]  /*1460*/  @!P2 LDC.64 R4, c[0x0][0x3e0] ;  /* 0x0000f800ff04ab82 */ /* 0x000e220000000a00 */
[----:B------:R-:W-:Y:S01]  /*1470*/  @!P4 MOV R13, R117 ;  /* 0x00000075000dc202 */ /* 0x000fe20000000f00 */
[----:B------:R4:W5:Y:S01]  /*1480*/  @!P3 LDG.E R53, desc[UR6][R14.64] ;  /* 0x000000060e35b981 */ /* 0x000962000c1e1900 */
[----:B------:R-:W-:Y:S02]  /*1490*/  ISETP.GE.U32.AND P1, PT, R33, UR4, PT ;  /* 0x0000000421007c0c */ /* 0x000fe4000bf26070 */
[----:B------:R-:W-:Y:S01]  /*14a0*/  SHF.R.S32.HI R43, RZ, 0x1f, R33 ;  /* 0x0000001fff2b7819 */ /* 0x000fe20000011421 */
[----:B------:R-:W-:Y:S01]  /*14b0*/  @!P4 IMAD.WIDE.U32 R2, R37, R2, R12 ;  /* 0x000000022502c225 */ /* 0x000fe200078e000c */
[----:B------:R-:W-:-:S03]  /*14c0*/  IADD3 R35, PT, PT, R17, 0xc0, RZ ;  /* 0x000000c011237810 */ /* 0x000fc60007ffe0ff */
[----:B-1----:R-:W-:Y:S01]  /*14d0*/  @!P5 IMAD R12, R39, R6, RZ ;  /* 0x00000006270cd224 */ /* 0x002fe200078e02ff */
[----:B------:R-:W-:Y:S01]  /*14e0*/  ISETP.GE.AND.EX P1, PT, R43, UR5, PT, P1 ;  /* 0x000000052b007c0c */ /* 0x000fe2000bf26310 */
[----:B----4-:R-:W1:Y:S01]  /*14f0*/  @!P2 LDC.64 R14, c[0x0][0x390] ;  /* 0x0000e400ff0eab82 */ /* 0x010e620000000a00 */
[----:B------:R-:W-:Y:S01]  /*1500*/  ISETP.GE.U32.AND P3, PT, R35, UR4, PT ;  /* 0x0000000423007c0c */ /* 0x000fe2000bf66070 */
[----:B------:R-:W-:Y:S01]  /*1510*/  @!P5 IMAD R39, R29, R7, R12 ;  /* 0x000000071d27d224 */ /* 0x000fe200078e020c */
[----:B------:R-:W-:Y:S02]  /*1520*/  SHF.R.S32.HI R37, RZ, 0x1f, R35 ;  /* 0x0000001fff257819 */ /* 0x000fe40000011423 */
[----:B------:R-:W-:Y:S02]  /*1530*/  @!P5 MOV R12, R114 ;  /* 0x00000072000cd202 */ /* 0x000fe40000000f00 */
[----:B------:R-:W-:Y:S02]  /*1540*/  @!P5 MOV R13, R117 ;  /* 0x00000075000dd202 */ /* 0x000fe40000000f00 */
[----:B------:R-:W-:-:S02]  /*1550*/  ISETP.GE.AND.EX P3, PT, R37, UR5, PT, P3 ;  /* 0x0000000525007c0c */ /* 0x000fc4000bf66330 */
[----:B------:R-:W-:Y:S01]  /*1560*/  @!P4 IADD3 R3, PT, PT, R3, R23, RZ ;  /* 0x000000170303c210 */ /* 0x000fe20007ffe0ff */
[----:B------:R-:W-:Y:S01]  /*1570*/  @!P5 IMAD.WIDE.U32 R6, R29, R6, R12 ;  /* 0x000000061d06d225 */ /* 0x000fe200078e000c */
[C---:B--2---:R-:W-:Y:S01]  /*1580*/  @!P4 LEA R22, P6, R2.reuse, R10, 0x1 ;  /* 0x0000000a0216c211 */ /* 0x044fe200078c08ff */
[----:B------:R-:W2:Y:S03]  /*1590*/  @!P1 LDC.64 R12, c[0x0][0x3e0] ;  /* 0x0000f800ff0c9b82 */ /* 0x000ea60000000a00 */
[----:B------:R-:W-:Y:S02]  /*15a0*/  @!P4 LEA.HI.X R23, R2, R11, R3, 0x1, P6 ;  /* 0x0000000b0217c211 */ /* 0x000fe400030f0c03 */
[----:B------:R-:W-:Y:S02]  /*15b0*/  @!P5 IADD3 R2, PT, PT, R7, R39, RZ ;  /* 0x000000270702d210 */ /* 0x000fe40007ffe0ff */
[----:B------:R-:W-:-:S04]  /*15c0*/  @!P5 LEA R8, P6, R6, R8, 0x1 ;  /* 0x000000080608d211 */ /* 0x000fc800078c08ff */
[----:B------:R-:W-:Y:S02]  /*15d0*/  @!P5 LEA.HI.X R9, R6, R9, R2, 0x1, P6 ;  /* 0x000000090609d211 */ /* 0x000fe400030f0c02 */
[----:B------:R-:W4:Y:S01]  /*15e0*/  @!P3 LDC.64 R2, c[0x0][0x3e0] ;  /* 0x0000f800ff02bb82 */ /* 0x000f220000000a00 */
[----:B0-----:R-:W-:Y:S01]  /*15f0*/  @!P2 IMAD R10, R41, R4, RZ ;  /* 0x00000004290aa224 */ /* 0x001fe200078e02ff */
[----:B------:R-:W-:Y:S02]  /*1600*/  @!P2 MOV R6, R114 ;  /* 0x000000720006a202 */ /* 0x000fe40000000f00 */
[----:B------:R-:W-:Y:S02]  /*1610*/  @!P2 MOV R7, R117 ;  /* 0x000000750007a202 */ /* 0x000fe40000000f00 */
[----:B------:R-:W-:Y:S01]  /*1620*/  MOV R57, RZ ;  /* 0x000000ff00397202 */ /* 0x000fe20000000f00 */
[C---:B------:R-:W-:Y:S01]  /*1630*/  @!P2 IMAD R39, R31.reuse, R5, R10 ;  /* 0x000000051f27a224 */ /* 0x040fe200078e020a */
[----:B------:R-:W-:Y:S01]  /*1640*/  ISETP.GE.U32.AND P6, PT, R110, UR4, PT ;  /* 0x000000046e007c0c */ /* 0x000fe2000bfc6070 */
[----:B------:R-:W-:Y:S01]  /*1650*/  @!P2 IMAD.WIDE.U32 R4, R31, R4, R6 ;  /* 0x000000041f04a225 */ /* 0x000fe200078e0006 */
[----:B------:R-:W0:Y:S01]  /*1660*/  @!P1 LDC.64 R10, c[0x0][0x390] ;  /* 0x0000e400ff0a9b82 */ /* 0x000e220000000a00 */
[----:B------:R-:W-:Y:S01]  /*1670*/  MOV R55, RZ ;  /* 0x000000ff00377202 */ /* 0x000fe20000000f00 */
[----:B------:R-:W5:Y:S01]  /*1680*/  @!P5 LDG.E R57, desc[UR6][R8.64] ;  /* 0x000000060839d981 */ /* 0x000f62000c1e1900 */
[----:B------:R-:W-:-:S02]  /*1690*/  ISETP.GE.AND.EX P5, PT, R103, UR5, PT, P6 ;  /* 0x0000000567007c0c */ /* 0x000fc4000bfa6360 */
[----:B------:R-:W-:Y:S02]  /*16a0*/  @!P2 IADD3 R5, PT, PT, R5, R39, RZ ;  /* 0x000000270505a210 */ /* 0x000fe40007ffe0ff */
[C---:B-1----:R-:W-:Y:S01]  /*16b0*/  @!P2 LEA R14, P6, R4.reuse, R14, 0x1 ;  /* 0x0000000e040ea211 */ /* 0x042fe200078c08ff */
[----:B------:R-:W1:Y:S01]  /*16c0*/  @!P3 LDC.64 R6, c[0x0][0x390] ;  /* 0x0000e400ff06bb82 */ /* 0x000e620000000a00 */
[----:B------:R-:W-:Y:S01]  /*16d0*/  IADD3 R29, PT, PT, R17, 0xd0, RZ ;  /* 0x000000d0111d7810 */ /* 0x000fe20007ffe0ff */
[----:B------:R2:W5:Y:S01]  /*16e0*/  @!P4 LDG.E R55, desc[UR6][R22.64] ;  /* 0x000000061637c981 */ /* 0x000562000c1e1900 */
[----:B------:R-:W-:Y:S01]  /*16f0*/  @!P2 LEA.HI.X R15, R4, R15, R5, 0x1, P6 ;  /* 0x0000000f040fa211 */ /* 0x000fe200030f0c05 */
[----:B--2---:R-:W-:Y:S01]  /*1700*/  @!P1 IMAD R16, R43, R12, RZ ;  /* 0x0000000c2b109224 */ /* 0x004fe200078e02ff */
[----:B------:R-:W-:Y:S02]  /*1710*/  ISETP.GE.U32.AND P4, PT, R29, UR4, PT ;  /* 0x000000041d007c0c */ /* 0x000fe4000bf86070 */
[----:B------:R-:W-:-:S02]  /*1720*/  SHF.R.S32.HI R31, RZ, 0x1f, R29 ;  /* 0x0000001fff1f7819 */ /* 0x000fc4000001141d */
[----:B------:R-:W-:Y:S02]  /*1730*/  @!P1 MOV R4, R114 ;  /* 0x0000007200049202 */ /* 0x000fe40000000f00 */
[----:B------:R-:W-:Y:S01]  /*1740*/  @!P1 MOV R5, R117 ;  /* 0x0000007500059202 */ /* 0x000fe20000000f00 */
[----:B------:R-:W-:Y:S01]  /*1750*/  @!P1 IMAD R23, R33, R13, R16 ;  /* 0x0000000d21179224 */ /* 0x000fe200078e0210 */
[----:B------:R-:W-:Y:S01]  /*1760*/  ISETP.GE.AND.EX P4, PT, R31, UR5, PT, P4 ;  /* 0x000000051f007c0c */ /* 0x000fe2000bf86340 */
[----:B----4-:R-:W-:Y:S02]  /*1770*/  @!P3 IMAD R8, R37, R2, RZ ;  /* 0x000000022508b224 */ /* 0x010fe400078e02ff */
[----:B------:R-:W-:Y:S02]  /*1780*/  @!P1 IMAD.WIDE.U32 R12, R33, R12, R4 ;  /* 0x0000000c210c9225 */ /* 0x000fe400078e0004 */
[----:B------:R-:W2:Y:S01]  /*1790*/  @!P5 LDC.64 R4, c[0x0][0x3e0] ;  /* 0x0000f800ff04db82 */ /* 0x000ea20000000a00 */
[----:B------:R-:W-:Y:S01]  /*17a0*/  MOV R59, RZ ;  /* 0x000000ff003b7202 */ /* 0x000fe20000000f00 */
[----:B------:R-:W-:Y:S01]  /*17b0*/  @!P3 IMAD R33, R35, R3, R8 ;  /* 0x000000032321b224 */ /* 0x000fe200078e0208 */
[----:B------:R-:W-:-:S02]  /*17c0*/  @!P1 IADD3 R3, PT, PT, R13, R23, RZ ;  /* 0x000000170d039210 */ /* 0x000fc40007ffe0ff */
[----:B------:R-:W-:Y:S02]  /*17d0*/  @!P3 MOV R22, R114 ;  /* 0x000000720016b202 */ /* 0x000fe40000000f00 */
[----:B------:R-:W-:Y:S01]  /*17e0*/  @!P3 MOV R23, R117 ;  /* 0x000000750017b202 */ /* 0x000fe20000000f00 */
[----:B------:R2:W4:Y:S01]  /*17f0*/  @!P2 LDG.E R59, desc[UR6][R14.64] ;  /* 0x000000060e3ba981 */ /* 0x000522000c1e1900 */
[----:B------:R-:W-:Y:S01]  /*1800*/  ISETP.GE.U32.AND P2, PT, R108, UR4, PT ;  /* 0x000000046c007c0c */ /* 0x000fe2000bf46070 */
[----:B------:R-:W2:Y:S01]  /*1810*/  @!P4 LDC.64 R8, c[0x0][0x3e0] ;  /* 0x0000f800ff08cb82 */ /* 0x000ea20000000a00 */
[C---:B0-----:R-:W-:Y:S01]  /*1820*/  @!P1 LEA R10, P6, R12.reuse, R10, 0x1 ;  /* 0x0000000a0c0a9211 */ /* 0x041fe200078c08ff */
[----:B------:R-:W-:Y:S01]  /*1830*/  @!P3 IMAD.WIDE.U32 R22, R35, R2, R22 ;  /* 0x000000022316b225 */ /* 0x000fe200078e0016 */
[----:B------:R-:W-:Y:S02]  /*1840*/  ISETP.GE.AND.EX P2, PT, R101, UR5, PT, P2 ;  /* 0x0000000565007c0c */ /* 0x000fe4000bf46320 */
[----:B------:R-:W-:-:S02]  /*1850*/  @!P1 LEA.HI.X R11, R12, R11, R3, 0x1, P6 ;  /* 0x0000000b0c0b9211 */ /* 0x000fc400030f0c03 */
[----:B------:R-:W-:Y:S01]  /*1860*/  @!P3 IADD3 R12, PT, PT, R23, R33, RZ ;  /* 0x00000021170cb210 */ /* 0x000fe20007ffe0ff */
[----:B------:R-:W0:Y:S01]  /*1870*/  @!P5 LDC.64 R2, c[0x0][0x390] ;  /* 0x0000e400ff02db82 */ /* 0x000e220000000a00 */
[C---:B-1----:R-:W-:Y:S02]  /*1880*/  @!P3 LEA R32, P6, R22.reuse, R6, 0x1 ;  /* 0x000000061620b211 */ /* 0x042fe400078c08ff */
[----:B------:R-:W-:Y:S02]  /*1890*/  MOV R61, RZ ;  /* 0x000000ff003d7202 */ /* 0x000fe40000000f00 */
[----:B------:R-:W-:-:S03]  /*18a0*/  @!P3 LEA.HI.X R33, R22, R7, R12, 0x1, P6 ;  /* 0x000000071621b211 */ /* 0x000fc600030f0c0c */
[----:B------:R-:W1:Y:S01]  /*18b0*/  @!P4 LDC.64 R12, c[0x0][0x390] ;  /* 0x0000e400ff0ccb82 */ /* 0x000e620000000a00 */
[----:B------:R2:W4:Y:S01]  /*18c0*/  @!P1 LDG.E R61, desc[UR6][R10.64] ;  /* 0x000000060a3d9981 */ /* 0x000522000c1e1900 */
[----:B------:R-:W-:Y:S01]  /*18d0*/  ISETP.GE.U32.AND P1, PT, R106, UR4, PT ;  /* 0x000000046a007c0c */ /* 0x000fe2000bf26070 */
[----:B--2---:R-:W-:Y:S01]  /*18e0*/  @!P5 IMAD R14, R103, R4, RZ ;  /* 0x00000004670ed224 */ /* 0x004fe200078e02ff */
[----:B------:R-:W-:Y:S02]  /*18f0*/  @!P5 MOV R15, R117 ;  /* 0x00000075000fd202 */ /* 0x000fe40000000f00 */
[----:B------:R-:W-:Y:S02]  /*1900*/  ISETP.GE.AND.EX P1, PT, R99, UR5, PT, P1 ;  /* 0x0000000563007c0c */ /* 0x000fe4000bf26310 */
[----:B------:R-:W2:Y:S01]  /*1910*/  @!P2 LDC.64 R6, c[0x0][0x3e0] ;  /* 0x0000f800ff06ab82 */ /* 0x000ea20000000a00 */
[----:B------:R-:W-:Y:S01]  /*1920*/  @!P5 IMAD R23, R110, R5, R14 ;  /* 0x000000056e17d224 */ /* 0x000fe200078e020e */
[----:B------:R-:W-:-:S02]  /*1930*/  @!P5 MOV R14, R114 ;  /* 0x00000072000ed202 */ /* 0x000fc40000000f00 */
[----:B------:R-:W-:Y:S01]  /*1940*/  MOV R67, RZ ;  /* 0x000000ff00437202 */ /* 0x000fe20000000f00 */
[----:B------:R-:W-:Y:S01]  /*1950*/  @!P4 IMAD R16, R31, R8, RZ ;  /* 0x000000081f10c224 */ /* 0x000fe200078e02ff */
[----:B------:R-:W-:Y:S01]  /*1960*/  @!P4 MOV R5, R117 ;  /* 0x000000750005c202 */ /* 0x000fe20000000f00 */
[----:B------:R-:W-:Y:S01]  /*1970*/  @!P5 IMAD.WIDE.U32 R14, R110, R4, R14 ;  /* 0x000000046e0ed225 */ /* 0x000fe200078e000e */
[----:B------:R-:W-:Y:S01]  /*1980*/  @!P4 MOV R4, R114 ;  /* 0x000000720004c202 */ /* 0x000fe20000000f00 */
[----:B------:R-:W2:Y:S01]  /*1990*/  @!P2 LDC.64 R10, c[0x0][0x390] ;  /* 0x0000e400ff0aab82 */ /* 0x000ea20000000a00 */
[----:B------:R-:W4:Y:S01]  /*19a0*/  @!P3 LDG.E R67, desc[UR6][R32.64] ;  /* 0x000000062043b981 */ /* 0x000f22000c1e1900 */
[C---:B------:R-:W-:Y:S01]  /*19b0*/  @!P4 IMAD R31, R29.reuse, R9, R16 ;  /* 0x000000091d1fc224 */ /* 0x040fe200078e0210 */
[----:B------:R-:W-:Y:S01]  /*19c0*/  ISETP.GE.U32.AND P3, PT, R104, UR4, PT ;  /* 0x0000000468007c0c */ /* 0x000fe2000bf66070 */
[----:B------:R-:W-:Y:S01]  /*19d0*/  @!P4 IMAD.WIDE.U32 R8, R29, R8, R4 ;  /* 0x000000081d08c225 */ /* 0x000fe200078e0004 */
[----:B------:R-:W-:-:S02]  /*19e0*/  @!P5 IADD3 R15, PT, PT, R15, R23, RZ ;  /* 0x000000170f0fd210 */ /* 0x000fc40007ffe0ff */
[C---:B0-----:R-:W-:Y:S01]  /*19f0*/  @!P5 LEA R22, P6, R14.reuse, R2, 0x1 ;  /* 0x000000020e16d211 */ /* 0x041fe200078c08ff */
[----:B------:R-:W0:Y:S01]  /*1a00*/  @!P1 LDC.64 R4, c[0x0][0x3e0] ;  /* 0x0000f800ff049b82 */ /* 0x000e220000000a00 */
[----:B------:R-:W-:Y:S02]  /*1a10*/  ISETP.GE.AND.EX P3, PT, R97, UR5, PT, P3 ;  /* 0x0000000561007c0c */ /* 0x000fe4000bf66330 */
[----:B------:R-:W-:Y:S02]  /*1a20*/  @!P5 LEA.HI.X R23, R14, R3, R15, 0x1, P6 ;  /* 0x000000030e17d211 */ /* 0x000fe400030f0c0f */
[----:B------:R-:W-:Y:S02]  /*1a30*/  @!P4 IADD3 R3, PT, PT, R9, R31, RZ ;  /* 0x0000001f0903c210 */ /* 0x000fe40007ffe0ff */
[----:B-1----:R-:W-:Y:S01]  /*1a40*/  @!P4 LEA R2, P6, R8, R12, 0x1 ;  /* 0x0000000c0802c211 */ /* 0x002fe200078c08ff */
[----:B--2---:R-:W-:Y:S01]  /*1a50*/  @!P2 IMAD R12, R101, R6, RZ ;  /* 0x00000006650ca224 */ /* 0x004fe200078e02ff */
[----:B------:R-:W-:-:S02]  /*1a60*/  @!P2 MOV R14, R114 ;  /* 0x00000072000ea202 */ /* 0x000fc40000000f00 */
[----:B------:R-:W-:Y:S02]  /*1a70*/  @!P4 LEA.HI.X R3, R8, R13, R3, 0x1, P6 ;  /* 0x0000000d0803c211 */ /* 0x000fe400030f0c03 */
[----:B------:R-:W-:Y:S01]  /*1a80*/  @!P2 MOV R15, R117 ;  /* 0x00000075000fa202 */ /* 0x000fe20000000f00 */
[----:B------:R-:W1:Y:S01]  /*1a90*/  @!P1 LDC.64 R8, c[0x0][0x390] ;  /* 0x0000e400ff089b82 */ /* 0x000e620000000a00 */
[----:B------:R-:W-:Y:S01]  /*1aa0*/  MOV R29, RZ ;  /* 0x000000ff001d7202 */ /* 0x000fe20000000f00 */
[C---:B------:R-:W-:Y:S01]  /*1ab0*/  @!P2 IMAD R13, R108.reuse, R7, R12 ;  /* 0x000000076c0da224 */ /* 0x040fe200078e020c */
[----:B------:R-:W-:Y:S01]  /*1ac0*/  IADD3 R31, PT, PT, R17, 0xe0, RZ ;  /* 0x000000e0111f7810 */ /* 0x000fe20007ffe0ff */
[----:B------:R-:W-:-:S03]  /*1ad0*/  @!P2 IMAD.WIDE.U32 R14, R108, R6, R14 ;  /* 0x000000066c0ea225 */ /* 0x000fc600078e000e */
[----:B------:R2:W3:Y:S01]  /*1ae0*/  @!P5 LDG.E R29, desc[UR6][R22.64] ;  /* 0x00000006161dd981 */ /* 0x0004e2000c1e1900 */
[----:B------:R-:W1:Y:S01]  /*1af0*/  @!P3 LDC.64 R6, c[0x0][0x3e0] ;  /* 0x0000f800ff06bb82 */ /* 0x000e620000000a00 */
[----:B------:R-:W-:Y:S02]  /*1b00*/  ISETP.GE.U32.AND P5, PT, R31, UR4, PT ;  /* 0x000000041f007c0c */ /* 0x000fe4000bfa6070 */
[----:B------:R-:W-:Y:S02]  /*1b10*/  SHF.R.S32.HI R35, RZ, 0x1f, R31 ;  /* 0x0000001fff237819 */ /* 0x000fe4000001141f */
[----:B------:R-:W-:Y:S02]  /*1b20*/  @!P2 IADD3 R13, PT, PT, R15, R13, RZ ;  /* 0x0000000d0f0da210 */ /* 0x000fe40007ffe0ff */
[----:B------:R-:W-:Y:S02]  /*1b30*/  @!P2 LEA R12, P6, R14, R10, 0x1 ;  /* 0x0000000a0e0ca211 */ /* 0x000fe400078c08ff */
[----:B------:R-:W-:-:S02]  /*1b40*/  ISETP.GE.AND.EX P5, PT, R35, UR5, PT, P5 ;  /* 0x0000000523007c0c */ /* 0x000fc4000bfa6350 */
[----:B------:R-:W-:Y:S01]  /*1b50*/  @!P2 LEA.HI.X R13, R14, R11, R13, 0x1, P6 ;  /* 0x0000000b0e0da211 */ /* 0x000fe200030f0c0d */
[----:B0-----:R-:W-:Y:S01]  /*1b60*/  @!P1 IMAD R16, R99, R4, RZ ;  /* 0x0000000463109224 */ /* 0x001fe200078e02ff */
[----:B------:R-:W-:Y:S01]  /*1b70*/  @!P1 MOV R14, R114 ;  /* 0x00000072000e9202 */ /* 0x000fe20000000f00 */
[----:B------:R-:W0:Y:S01]  /*1b80*/  @!P3 LDC.64 R10, c[0x0][0x390] ;  /* 0x0000e400ff0abb82 */ /* 0x000e220000000a00 */
[----:B------:R-:W-:Y:S01]  /*1b90*/  @!P1 MOV R15, R117 ;  /* 0x00000075000f9202 */ /* 0x000fe20000000f00 */
[C---:B--2---:R-:W-:Y:S01]  /*1ba0*/  @!P1 IMAD R23, R106.reuse, R5, R16 ;  /* 0x000000056a179224 */ /* 0x044fe200078e0210 */
[----:B------:R-:W-:Y:S01]  /*1bb0*/  MOV R22, RZ ;  /* 0x000000ff00167202 */ /* 0x000fe20000000f00 */
[----:B------:R-:W-:-:S04]  /*1bc0*/  @!P1 IMAD.WIDE.U32 R14, R106, R4, R14 ;  /* 0x000000046a0e9225 */ /* 0x000fc800078e000e */
[----:B------:R-:W2:Y:S01]  /*1bd0*/  @!P5 LDC.64 R4, c[0x0][0x3e0] ;  /* 0x0000f800ff04db82 */ /* 0x000ea20000000a00 */
[----:B------:R1:W5:Y:S01]  /*1be0*/  @!P2 LDG.E R22, desc[UR6][R12.64] ;  /* 0x000000060c16a981 */ /* 0x000362000c1e1900 */
[----:B------:R-:W-:Y:S02]  /*1bf0*/  @!P1 IADD3 R15, PT, PT, R15, R23, RZ ;  /* 0x000000170f0f9210 */ /* 0x000fe40007ffe0ff */
[----:B-1----:R-:W-:Y:S01]  /*1c00*/  @!P1 LEA R32, P6, R14, R8, 0x1 ;  /* 0x000000080e209211 */ /* 0x002fe200078c08ff */
[----:B------:R-:W-:-:S03]  /*1c10*/  @!P3 IMAD R8, R97, R6, RZ ;  /* 0x000000066108b224 */ /* 0x000fc600078e02ff */
[----:B------:R-:W-:Y:S02]  /*1c20*/  @!P1 LEA.HI.X R33, R14, R9, R15, 0x1, P6 ;  /* 0x000000090e219211 */ /* 0x000fe400030f0c0f */
[----:B------:R-:W-:Y:S02]  /*1c30*/  @!P3 MOV R12, R114 ;  /* 0x00000072000cb202 */ /* 0x000fe40000000f00 */
[----:B------:R-:W-:Y:S01]  /*1c40*/  @!P3 MOV R13, R117 ;  /* 0x00000075000db202 */ /* 0x000fe20000000f00 */
[----:B------:R-:W4:Y:S01]  /*1c50*/  @!P1 LDG.E R18, desc[UR6][R32.64] ;  /* 0x0000000620129981 */ /* 0x000f22000c1e1900 */
[----:B------:R-:W-:Y:S01]  /*1c60*/  @!P3 IMAD R9, R104, R7, R8 ;  /* 0x000000076809b224 */ /* 0x000fe200078e0208 */
[----:B------:R-:W-:Y:S01]  /*1c70*/  ISETP.GE.U32.AND P1, PT, R102, UR4, PT ;  /* 0x0000000466007c0c */ /* 0x000fe2000bf26070 */
[----:B------:R-:W-:Y:S02]  /*1c80*/  @!P3 IMAD.WIDE.U32 R12, R104, R6, R12 ;  /* 0x00000006680cb225 */ /* 0x000fe400078e000c */
[----:B------:R-:W1:Y:S01]  /*1c90*/  @!P5 LDC.64 R6, c[0x0][0x390] ;  /* 0x0000e400ff06db82 */ /* 0x000e620000000a00 */
[----:B------:R-:W-:-:S02]  /*1ca0*/  ISETP.GE.AND.EX P1, PT, R95, UR5, PT, P1 ;  /* 0x000000055f007c0c */ /* 0x000fc4000bf26310 */
[----:B------:R-:W-:Y:S02]  /*1cb0*/  @!P3 IADD3 R9, PT, PT, R13, R9, RZ ;  /* 0x000000090d09b210 */ /* 0x000fe40007ffe0ff */
[C---:B0-----:R-:W-:Y:S01]  /*1cc0*/  @!P3 LEA R8, P6, R12.reuse, R10, 0x1 ;  /* 0x0000000a0c08b211 */ /* 0x041fe200078c08ff */
[----:B--2---:R-:W-:Y:S01]  /*1cd0*/  @!P5 IMAD R14, R35, R4, RZ ;  /* 0x00000004230ed224 */ /* 0x004fe200078e02ff */
[----:B------:R-:W-:Y:S02]  /*1ce0*/  @!P5 MOV R10, R114 ;  /* 0x00000072000ad202 */ /* 0x000fe40000000f00 */
[----:B------:R-:W-:Y:S02]  /*1cf0*/  @!P3 LEA.HI.X R9, R12, R11, R9, 0x1, P6 ;  /* 0x0000000b0c09b211 */ /* 0x000fe400030f0c09 */
[----:B------:R-:W-:Y:S01]  /*1d00*/  @!P5 MOV R11, R117 ;  /* 0x00000075000bd202 */ /* 0x000fe20000000f00 */
[C---:B------:R-:W-:Y:S01]  /*1d10*/  @!P5 IMAD R15, R31.reuse, R5, R14 ;  /* 0x000000051f0fd224 */ /* 0x040fe200078e020e */
[----:B------:R-:W-:Y:S01]  /*1d20*/  MOV R23, RZ ;  /* 0x000000ff00177202 */ /* 0x000fe20000000f00 */
[----:B------:R-:W0:Y:S01]  /*1d30*/  @!P1 LDC.64 R12, c[0x0][0x3e0] ;  /* 0x0000f800ff0c9b82 */ /* 0x000e220000000a00 */
[----:B------:R-:W-:Y:S01]  /*1d40*/  ISETP.GE.U32.AND P6, PT, R100, UR4, PT ;  /* 0x0000000464007c0c */ /* 0x000fe2000bfc6070 */
[----:B------:R-:W-:-:S03]  /*1d50*/  @!P5 IMAD.WIDE.U32 R4, R31, R4, R10 ;  /* 0x000000041f04d225 */ /* 0x000fc600078e000a */
[----:B------:R-:W-:Y:S01]  /*1d60*/  ISETP.GE.AND.EX P6, PT, R93, UR5, PT, P6 ;  /* 0x000000055d007c0c */ /* 0x000fe2000bfc6360 */
[----:B------:R2:W4:Y:S01]  /*1d70*/  @!P3 LDG.E R23, desc[UR6][R8.64] ;  /* 0x000000060817b981 */ /* 0x000522000c1e1900 */
[----:B------:R-:W-:Y:S02]  /*1d80*/  @!P5 IADD3 R5, PT, PT, R5, R15, RZ ;  /* 0x0000000f0505d210 */ /* 0x000fe40007ffe0ff */
[----:B-1----:R-:W-:-:S04]  /*1d90*/  @!P5 LEA R10, P3, R4, R6, 0x1 ;  /* 0x00000006040ad211 */ /* 0x002fc800078608ff */
[----:B------:R-:W-:Y:S02]  /*1da0*/  @!P5 LEA.HI.X R11, R4, R7, R5, 0x1, P3 ;  /* 0x00000007040bd211 */ /* 0x000fe400018f0c05 */
[----:B------:R-:W-:Y:S01]  /*1db0*/  ISETP.GE.U32.AND P3, PT, R98, UR4, PT ;  /* 0x0000000462007c0c */ /* 0x000fe2000bf66070 */
[----:B------:R-:W1:Y:S01]  /*1dc0*/  @!P1 LDC.64 R6, c[0x0][0x390] ;  /* 0x0000e400ff069b82 */ /* 0x000e620000000a00 */
[----:B------:R-:W-:Y:S02]  /*1dd0*/  MOV R71, RZ ;  /* 0x000000ff00477202 */ /* 0x000fe40000000f00 */
[----:B------:R-:W-:-:S04]  /*1de0*/  ISETP.GE.AND.EX P3, PT, R91, UR5, PT, P3 ;  /* 0x000000055b007c0c */ /* 0x000fc8000bf66330 */
[----:B------:R2:W4:Y:S01]  /*1df0*/  @!P4 LDG.E R71, desc[UR6][R2.64] ;  /* 0x000000060247c981 */ /* 0x000522000c1e1900 */
[----:B------:R-:W1:Y:S01]  /*1e00*/  @!P6 LDC.64 R4, c[0x0][0x3e0] ;  /* 0x0000f800ff04eb82 */ /* 0x000e620000000a00 */
[----:B0-----:R-:W-:-:S04]  /*1e10*/  @!P1 IMAD R14, R95, R12, RZ ;  /* 0x0000000c5f0e9224 */ /* 0x001fc800078e02ff */
[----:B------:R-:W-:-:S03]  /*1e20*/  @!P1 IMAD R15, R102, R13, R14 ;  /* 0x0000000d660f9224 */ /* 0x000fc600078e020e */
[----:B--2---:R-:W0:Y:S01]  /*1e30*/  @!P6 LDC.64 R8, c[0x0][0x390] ;  /* 0x0000e400ff08eb82 */ /* 0x004e220000000a00 */
[----:B------:R-:W-:Y:S02]  /*1e40*/  @!P1 MOV R2, R114 ;  /* 0x0000007200029202 */ /* 0x000fe40000000f00 */
[----:B------:R-:W-:-:S03]  /*1e50*/  @!P1 MOV R3, R117 ;  /* 0x0000007500039202 */ /* 0x000fc60000000f00 */
[----:B------:R-:W-:-:S03]  /*1e60*/  @!P1 IMAD.WIDE.U32 R12, R102, R12, R2 ;  /* 0x0000000c660c9225 */ /* 0x000fc600078e0002 */
[----:B------:R-:W2:Y:S01]  /*1e70*/  @!P3 LDC.64 R2, c[0x0][0x3e0] ;  /* 0x0000f800ff02bb82 */ /* 0x000ea20000000a00 */
[----:B------:R-:W-:Y:S02]  /*1e80*/  MOV R75, RZ ;  /* 0x000000ff004b7202 */ /* 0x000fe40000000f00 */
[----:B------:R-:W-:-:S04]  /*1e90*/  @!P1 IADD3 R13, PT, PT, R13, R15, RZ ;  /* 0x0000000f0d0d9210 */ /* 0x000fc80007ffe0ff */
[----:B------:R1:W4:Y:S02]  /*1ea0*/  @!P5 LDG.E R75, desc[UR6][R10.64] ;  /* 0x000000060a4bd981 */ /* 0x000324000c1e1900 */
[----:B-1----:R-:W-:Y:S01]  /*1eb0*/  @!P1 LEA R6, P5, R12, R6, 0x1 ;  /* 0x000000060c069211 */ /* 0x002fe200078a08ff */
[----:B------:R-:W-:Y:S01]  /*1ec0*/  @!P6 IMAD R14, R93, R4, RZ ;  /* 0x000000045d0ee224 */ /* 0x000fe200078e02ff */
[----:B------:R-:W-:Y:S02]  /*1ed0*/  ISETP.GE.U32.AND P4, PT, R96, UR4, PT ;  /* 0x0000000460007c0c */ /* 0x000fe4000bf86070 */
[----:B------:R-:W-:Y:S02]  /*1ee0*/  MOV R63, RZ ;  /* 0x000000ff003f7202 */ /* 0x000fe40000000f00 */
[----:B------:R-:W-:Y:S02]  /*1ef0*/  @!P1 LEA.HI.X R7, R12, R7, R13, 0x1, P5 ;  /* 0x000000070c079211 */ /* 0x000fe400028f0c0d */
[----:B------:R-:W-:-:S02]  /*1f00*/  @!P6 MOV R10, R114 ;  /* 0x00000072000ae202 */ /* 0x000fc40000000f00 */
[----:B------:R-:W-:Y:S01]  /*1f10*/  @!P6 MOV R11, R117 ;  /* 0x00000075000be202 */ /* 0x000fe20000000f00 */
[C---:B------:R-:W-:Y:S01]  /*1f20*/  @!P6 IMAD R5, R100.reuse, R5, R14 ;  /* 0x000000056405e224 */ /* 0x040fe200078e020e */
[----:B------:R-:W-:Y:S01]  /*1f30*/  ISETP.GE.AND.EX P4, PT, R89, UR5, PT, P4 ;  /* 0x0000000559007c0c */ /* 0x000fe2000bf86340 */
[----:B------:R-:W1:Y:S01]  /*1f40*/  @!P3 LDC.64 R14, c[0x0][0x390] ;  /* 0x0000e400ff0ebb82 */ /* 0x000e620000000a00 */
[----:B------:R-:W-:Y:S01]  /*1f50*/  IADD3 R31, PT, PT, R17, 0xe8, RZ ;  /* 0x000000e8111f7810 */ /* 0x000fe20007ffe0ff */
[----:B------:R-:W-:Y:S01]  /*1f60*/  @!P6 IMAD.WIDE.U32 R10, R100, R4, R10 ;  /* 0x00000004640ae225 */ /* 0x000fe200078e000a */
[----:B------:R0:W4:Y:S02]  /*1f70*/  @!P1 LDG.E R63, desc[UR6][R6.64] ;  /* 0x00000006063f9981 */ /* 0x000124000c1e1900 */
[----:B------:R-:W-:Y:S02]  /*1f80*/  ISETP.GE.U32.AND P1, PT, R31, UR4, PT ;  /* 0x000000041f007c0c */ /* 0x000fe4000bf26070 */
[----:B------:R-:W-:-:S02]  /*1f90*/  SHF.R.S32.HI R13, RZ, 0x1f, R31 ;  /* 0x0000001fff0d7819 */ /* 0x000fc4000001141f */
[----:B------:R-:W-:Y:S01]  /*1fa0*/  @!P6 IADD3 R4, PT, PT, R11, R5, RZ ;  /* 0x000000050b04e210 */ /* 0x000fe20007ffe0ff */
[----:B--2---:R-:W-:Y:S01]  /*1fb0*/  @!P3 IMAD R5, R91, R2, RZ ;  /* 0x000000025b05b224 */ /* 0x004fe200078e02ff */
[----:B0-----:R-:W-:Y:S02]  /*1fc0*/  @!P6 LEA R8, P5, R10, R8, 0x1 ;  /* 0x000000080a08e211 */ /* 0x001fe400078a08ff */
[----:B------:R-:W-:Y:S01]  /*1fd0*/  ISETP.GE.AND.EX P1, PT, R13, UR5, PT, P1 ;  /* 0x000000050d007c0c */ /* 0x000fe2000bf26310 */
[----:B------:R-:W-:Y:S01]  /*1fe0*/  @!P3 IMAD R37, R98, R3, R5 ;  /* 0x000000036225b224 */ /* 0x000fe200078e0205 */
[----:B------:R-:W-:Y:S02]  /*1ff0*/  @!P6 LEA.HI.X R9, R10, R9, R4, 0x1, P5 ;  /* 0x000000090a09e211 */ /* 0x000fe400028f0c04 */
[----:B------:R-:W0:Y:S01]  /*2000*/  @!P4 LDC.64 R4, c[0x0][0x3e0] ;  /* 0x0000f800ff04cb82 */ /* 0x000e220000000a00 */
[----:B------:R-:W-:Y:S02]  /*2010*/  @!P3 MOV R6, R114 ;  /* 0x000000720006b202 */ /* 0x000fe40000000f00 */
[----:B------:R-:W-:-:S02]  /*2020*/  @!P3 MOV R7, R117 ;  /* 0x000000750007b202 */ /* 0x000fc40000000f00 */
[----:B------:R-:W-:Y:S02]  /*2030*/  MOV R65, RZ ;  /* 0x000000ff00417202 */ /* 0x000fe40000000f00 */
[----:B------:R-:W-:Y:S01]  /*2040*/  IADD3 R33, PT, PT, R17, 0xf0, RZ ;  /* 0x000000f011217810 */ /* 0x000fe20007ffe0ff */
[----:B------:R-:W-:Y:S01]  /*2050*/  @!P3 IMAD.WIDE.U32 R2, R98, R2, R6 ;  /* 0x000000026202b225 */ /* 0x000fe200078e0006 */
[----:B------:R-:W2:Y:S02]  /*2060*/  @!P1 LDC.64 R10, c[0x0][0x3e0] ;  /* 0x0000f800ff0a9b82 */ /* 0x000ea40000000a00 */
[----:B------:R0:W4:Y:S01]  /*2070*/  @!P6 LDG.E R65, desc[UR6][R8.64] ;  /* 0x000000060841e981 */ /* 0x000122000c1e1900 */
[----:B------:R-:W-:Y:S02]  /*2080*/  ISETP.GE.U32.AND P5, PT, R33, UR4, PT ;  /* 0x0000000421007c0c */ /* 0x000fe4000bfa6070 */
[----:B------:R-:W-:-:S03]  /*2090*/  SHF.R.S32.HI R35, RZ, 0x1f, R33 ;  /* 0x0000001fff237819 */ /* 0x000fc60000011421 */
[----:B------:R-:W2:Y:S01]  /*20a0*/  @!P4 LDC.64 R6, c[0x0][0x390] ;  /* 0x0000e400ff06cb82 */ /* 0x000ea20000000a00 */
[----:B------:R-:W-:Y:S02]  /*20b0*/  @!P3 IADD3 R3, PT, PT, R3, R37, RZ ;  /* 0x000000250303b210 */ /* 0x000fe40007ffe0ff */
[C---:B-1----:R-:W-:Y:S02]  /*20c0*/  @!P3 LEA R14, P6, R2.reuse, R14, 0x1 ;  /* 0x0000000e020eb211 */ /* 0x042fe400078c08ff */
[----:B------:R-:W-:Y:S02]  /*20d0*/  ISETP.GE.AND.EX P5, PT, R35, UR5, PT, P5 ;  /* 0x0000000523007c0c */ /* 0x000fe4000bfa6350 */
[----:B------:R-:W-:Y:S01]  /*20e0*/  @!P3 LEA.HI.X R15, R2, R15, R3, 0x1, P6 ;  /* 0x0000000f020fb211 */ /* 0x000fe200030f0c03 */
[----:B0-----:R-:W-:Y:S01]  /*20f0*/  @!P4 IMAD R12, R89, R4, RZ ;  /* 0x00000004590cc224 */ /* 0x001fe200078e02ff */
[----:B------:R-:W-:Y:S01]  /*2100*/  ISETP.GE.U32.AND P6, PT, R94, UR4, PT ;  /* 0x000000045e007c0c */ /* 0x000fe2000bfc6070 */
[----:B------:R-:W0:Y:S01]  /*2110*/  @!P1 LDC.64 R8, c[0x0][0x390] ;  /* 0x0000e400ff089b82 */ /* 0x000e220000000a00 */
[----:B------:R-:W-:-:S02]  /*2120*/  @!P4 MOV R16, R114 ;  /* 0x000000720010c202 */ /* 0x000fc40000000f00 */
[----:B------:R-:W-:Y:S02]  /*2130*/  ISETP.GE.AND.EX P6, PT, R87, UR5, PT, P6 ;  /* 0x0000000557007c0c */ /* 0x000fe4000bfc6360 */
[----:B------:R-:W-:Y:S02]  /*2140*/  @!P4 MOV R17, R117 ;  /* 0x000000750011c202 */ /* 0x000fe40000000f00 */
[----:B------:R-:W-:Y:S01]  /*2150*/  MOV R69, RZ ;  /* 0x000000ff00457202 */ /* 0x000fe20000000f00 */
[C---:B------:R-:W-:Y:S01]  /*2160*/  @!P4 IMAD R37, R96.reuse, R5, R12 ;  /* 0x000000056025c224 */ /* 0x040fe200078e020c */
[----:B------:R-:W1:Y:S01]  /*2170*/  @!P5 LDC.64 R2, c[0x0][0x3e0] ;  /* 0x0000f800ff02db82 */ /* 0x000e620000000a00 */
[----:B------:R-:W-:-:S03]  /*2180*/  @!P4 IMAD.WIDE.U32 R16, R96, R4, R16 ;  /* 0x000000046010c225 */ /* 0x000fc600078e0010 */
[----:B------:R2:W4:Y:S02]  /*2190*/  @!P3 LDG.E R69, desc[UR6][R14.64] ;  /* 0x000000060e45b981 */ /* 0x000524000c1e1900 */
[----:B--2---:R-:W-:Y:S01]  /*21a0*/  @!P1 IMAD R32, R13, R10, RZ ;  /* 0x0000000a0d209224 */ /* 0x004fe200078e02ff */
[----:B------:R-:W-:Y:S02]  /*21b0*/  @!P4 IADD3 R13, PT, PT, R17, R37, RZ ;  /* 0x00000025110dc210 */ /* 0x000fe40007ffe0ff */
[C---:B------:R-:W-:Y:S01]  /*21c0*/  @!P4 LEA R12, P3, R16.reuse, R6, 0x1 ;  /* 0x00000006100cc211 */ /* 0x040fe200078608ff */
[----:B------:R-:W2:Y:S01]  /*21d0*/  @!P6 LDC.64 R4, c[0x0][0x3e0] ;  /* 0x0000f800ff04eb82 */ /* 0x000ea20000000a00 */
[----:B------:R-:W-:Y:S02]  /*21e0*/  @!P1 MOV R17, R117 ;  /* 0x0000007500119202 */ /* 0x000fe40000000f00 */
[----:B------:R-:W-:Y:S02]  /*21f0*/  @!P4 LEA.HI.X R13, R16, R7, R13, 0x1, P3 ;  /* 0x00000007100dc211 */ /* 0x000fe400018f0c0d */
[----:B------:R-:W-:-:S03]  /*2200*/  @!P1 MOV R16, R114 ;  /* 0x0000007200109202 */ /* 0x000fc60000000f00 */
[----:B------:R-:W3:Y:S01]  /*2210*/  @!P5 LDC.64 R6, c[0x0][0x390] ;  /* 0x0000e400ff06db82 */ /* 0x000ee20000000a00 */
[C---:B------:R-:W-:Y:S02]  /*2220*/  @!P1 IMAD R37, R31.reuse, R11, R32 ;  /* 0x0000000b1f259224 */ /* 0x040fe400078e0220 */
[----:B------:R-:W-:Y:S01]  /*2230*/  @!P1 IMAD.WIDE.U32 R16, R31, R10, R16 ;  /* 0x0000000a1f109225 */ /* 0x000fe200078e0010 */
[----:B------:R-:W-:-:S04]  /*2240*/  MOV R73, RZ ;  /* 0x000000ff00497202 */ /* 0x000fc80000000f00 */
[----:B------:R-:W5:Y:S01]  /*2250*/  @!P6 LDC.64 R10, c[0x0][0x390] ;  /* 0x0000e400ff0aeb82 */ /* 0x000f620000000a00 */
[----:B------:R-:W-:Y:S01]  /*2260*/  @!P1 IADD3 R14, PT, PT, R17, R37, RZ ;  /* 0x00000025110e9210 */ /* 0x000fe20007ffe0ff */
[----:B------:R1:W4:Y:S01]  /*2270*/  @!P4 LDG.E R73, desc[UR6][R12.64] ;  /* 0x000000060c49c981 */ /* 0x000322000c1e1900 */
[C---:B0-----:R-:W-:Y:S02]  /*2280*/  @!P1 LEA R8, P3, R16.reuse, R8, 0x1 ;  /* 0x0000000810089211 */ /* 0x041fe400078608ff */
[----:B------:R-:W-:Y:S01]  /*2290*/  MOV R77, RZ ;  /* 0x000000ff004d7202 */ /* 0x000fe20000000f00 */
[----:B-1----:R-:W-:Y:S01]  /*22a0*/  @!P5 IMAD R32, R35, R2, RZ ;  /* 0x000000022320d224 */ /* 0x002fe200078e02ff */
[----:B------:R-:W-:Y:S02]  /*22b0*/  @!P1 LEA.HI.X R9, R16, R9, R14, 0x1, P3 ;  /* 0x0000000910099211 */ /* 0x000fe400018f0c0e */
[----:B------:R-:W-:Y:S02]  /*22c0*/  @!P5 MOV R12, R114 ;  /* 0x00000072000cd202 */ /* 0x000fe40000000f00 */
[----:B------:R-:W-:Y:S01]  /*22d0*/  @!P5 MOV R13, R117 ;  /* 0x00000075000dd202 */ /* 0x000fe20000000f00 */
[----:B------:R-:W-:Y:S01]  /*22e0*/  @!P5 IMAD R15, R33, R3, R32 ;  /* 0x00000003210fd224 */ /* 0x000fe200078e0220 */
[----:B------:R0:W4:Y:S01]  /*22f0*/  @!P1 LDG.E R77, desc[UR6][R8.64] ;  /* 0x00000006084d9981 */ /* 0x000122000c1e1900 */
[----:B--2---:R-:W-:-:S02]  /*2300*/  @!P6 IMAD R14, R87, R4, RZ ;  /* 0x00000004570ee224 */ /* 0x004fc400078e02ff */
[----:B------:R-:W-:Y:S01]  /*2310*/  @!P5 IMAD.WIDE.U32 R2, R33, R2, R12 ;  /* 0x000000022102d225 */ /* 0x000fe200078e000c */
[----:B0-----:R-:W-:Y:S02]  /*2320*/  @!P6 MOV R8, R114 ;  /* 0x000000720008e202 */ /* 0x001fe40000000f00 */
[----:B------:R-:W-:Y:S01]  /*2330*/  @!P6 MOV R9, R117 ;  /* 0x000000750009e202 */ /* 0x000fe20000000f00 */
[----:B------:R-:W-:Y:S01]  /*2340*/  @!P6 IMAD R13, R94, R5, R14 ;  /* 0x000000055e0de224 */ /* 0x000fe200078e020e */
[----:B------:R-:W-:Y:S02]  /*2350*/  @!P5 IADD3 R3, PT, PT, R3, R15, RZ ;  /* 0x0000000f0303d210 */ /* 0x000fe40007ffe0ff */
[----:B---3--:R-:W-:Y:S01]  /*2360*/  @!P5 LEA R6, P1, R2, R6, 0x1 ;  /* 0x000000060206d211 */ /* 0x008fe200078208ff */
[----:B------:R-:W-:Y:S01]  /*2370*/  @!P6 IMAD.WIDE.U32 R4, R94, R4, R8 ;  /* 0x000000045e04e225 */ /* 0x000fe200078e0008 */
[----:B------:R-:W-:Y:S02]  /*2380*/  MOV R79, RZ ;  /* 0x000000ff004f7202 */ /* 0x000fe40000000f00 */
[----:B------:R-:W-:-:S02]  /*2390*/  @!P5 LEA.HI.X R7, R2, R7, R3, 0x1, P1 ;  /* 0x000000070207d211 */ /* 0x000fc400008f0c03 */
[----:B------:R-:W-:Y:S02]  /*23a0*/  @!P6 IADD3 R2, PT, PT, R5, R13, RZ ;  /* 0x0000000d0502e210 */ /* 0x000fe40007ffe0ff */
[C---:B-----5:R-:W-:Y:S01]  /*23b0*/  @!P6 LEA R10, P1, R4.reuse, R10, 0x1 ;  /* 0x0000000a040ae211 */ /* 0x060fe200078208ff */
[----:B------:R-:W2:Y:S01]  /*23c0*/  @!P5 LDG.E R79, desc[UR6][R6.64] ;  /* 0x00000006064fd981 */ /* 0x000ea2000c1e1900 */
[----:B------:R-:W-:Y:S02]  /*23d0*/  MOV R81, RZ ;  /* 0x000000ff00517202 */ /* 0x000fe40000000f00 */
[----:B------:R-:W-:-:S05]  /*23e0*/  @!P6 LEA.HI.X R11, R4, R11, R2, 0x1, P1 ;  /* 0x0000000b040be211 */ /* 0x000fca00008f0c02 */
[----:B------:R0:W3:Y:S01]  /*23f0*/  @!P6 LDG.E R81, desc[UR6][R10.64] ;  /* 0x000000060a51e981 */ /* 0x0000e2000c1e1900 */
        /* <DEDUP_REMOVED lines=10> */
[----:B0-----:R-:W-:Y:S01]  /*24a0*/  FMUL.FTZ R10, R0, R0 ;  /* 0x00000000000a7220 */ /* 0x001fe20000410000 */
[----:B------:R-:W-:Y:S01]  /*24b0*/  FFMA.FTZ R8, R85, R85, R8 ;  /* 0x0000005555087223 */ /* 0x000fe20000010008 */
[----:B------:R-:W-:Y:S02]  /*24c0*/  FADD.FTZ R6, R4, R5 ;  /* 0x0000000504067221 */ /* 0x000fe40000010000 */
[----:B------:R-:W-:Y:S01]  /*24d0*/  FFMA.FTZ R7, R83, R83, R10 ;  /* 0x0000005353077223 */ /* 0x000fe2000001000a */
[----:B------:R-:W-:Y:S01]  /*24e0*/  FADD.FTZ R8, RZ, R8 ;  /* 0x00000008ff087221 */ /* 0x000fe20000010000 */
[----:B------:R-:W-:Y:S01]  /*24f0*/  FADD.FTZ R9, R2, R3 ;  /* 0x0000000302097221 */ /* 0x000fe20000010000 */
[----:B------:R-:W-:-:S02]  /*2500*/  FMUL.FTZ R11, R3, R3 ;  /* 0x00000003030b7220 */ /* 0x000fc40000410000 */
[----:B------:R-:W-:Y:S01]  /*2510*/  FADD.FTZ R8, R8, R7 ;  /* 0x0000000708087221 */ /* 0x000fe20000010000 */
[----:B------:R-:W-:Y:S01]  /*2520*/  FADD.FTZ R9, R6, R9 ;  /* 0x0000000906097221 */ /* 0x000fe20000010000 */
[----:B------:R-:W-:Y:S01]  /*2530*/  FFMA.FTZ R11, R2, R2, R11 ;  /* 0x00000002020b7223 */ /* 0x000fe2000001000b */
[--C-:B------:R-:W-:Y:S02]  /*2540*/  HADD2.F32 R6, -RZ, R28.reuse.H0_H0 ;  /* 0x2000001cff067230 */ /* 0x100fe40000004100 */
[----:B------:R-:W-:Y:S02]  /*2550*/  HADD2.F32 R7, -RZ, R28.H1_H1 ;  /* 0x3000001cff077230 */ /* 0x000fe40000004100 */
[----:B------:R-:W-:Y:S01]  /*2560*/  FADD.FTZ R11, R8, R11 ;  /* 0x0000000b080b7221 */ /* 0x000fe20000010000 */
[----:B------:R-:W-:Y:S02]  /*2570*/  HADD2.F32 R8, -RZ, R26.H0_H0 ;  /* 0x2000001aff087230 */ /* 0x000fe40000004100 */
[----:B------:R-:W-:Y:S01]  /*2580*/  FMUL.FTZ R15, R7, R7 ;  /* 0x00000007070f7220 */ /* 0x000fe20000410000 */
[----:B------:R-:W-:-:S02]  /*2590*/  HADD2.F32 R4, -RZ, R29.H0_H0 ;  /* 0x2000001dff047230 */ /* 0x000fc40000004100 */
[----:B------:R-:W-:-:S05]  /*25a0*/  HADD2.F32 R5, -RZ, R29.H1_H1 ;  /* 0x3000001dff057230 */ /* 0x000fca0000004100 */
[----:B------:R-:W-:Y:S01]  /*25b0*/  FADD.FTZ R10, R4, R5 ;  /* 0x00000005040a7221 */ /* 0x000fe20000010000 */
[----:B------:R-:W-:-:S03]  /*25c0*/  FMUL.FTZ R13, R5, R5 ;  /* 0x00000005050d7220 */ /* 0x000fc60000410000 */
[----:B------:R-:W-:Y:S01]  /*25d0*/  FADD.FTZ R10, R9, R10 ;  /* 0x0000000a090a7221 */ /* 0x000fe20000010000 */
[----:B------:R-:W-:Y:S01]  /*25e0*/  FFMA.FTZ R12, R4, R4, R13 ;  /* 0x00000004040c7223 */ /* 0x000fe2000001000d */
[----:B------:R-:W-:Y:S02]  /*25f0*/  HADD2.F32 R9, -RZ, R26.H1_H1 ;  /* 0x3000001aff097230 */ /* 0x000fe40000004100 */
[C---:B------:R-:W-:Y:S01]  /*2600*/  FADD.FTZ R13, R6.reuse, R7 ;  /* 0x00000007060d7221 */ /* 0x040fe20000010000 */
[----:B------:R-:W-:Y:S01]  /*2610*/  FFMA.FTZ R15, R6, R6, R15 ;  /* 0x00000006060f7223 */ /* 0x000fe2000001000f */
[----:B------:R-:W-:Y:S01]  /*2620*/  FADD.FTZ R12, R11, R12 ;  /* 0x0000000c0b0c7221 */ /* 0x000fe20000010000 */
[--C-:B------:R-:W-:Y:S02]  /*2630*/  HADD2.F32 R11, -RZ, R24.reuse.H1_H1 ;  /* 0x30000018ff0b7230 */ /* 0x100fe40000004100 */
[----:B------:R-:W-:Y:S01]  /*2640*/  FADD.FTZ R13, R10, R13 ;  /* 0x0000000d0a0d7221 */ /* 0x000fe20000010000 */
[----:B------:R-:W-:Y:S01]  /*2650*/  FADD.FTZ R14, R8, R9 ;  /* 0x00000009080e7221 */ /* 0x000fe20000010000 */
[----:B------:R-:W-:-:S02]  /*2660*/  HADD2.F32 R10, -RZ, R24.H0_H0 ;  /* 0x20000018ff0a7230 */ /* 0x000fc40000004100 */
[----:B------:R-:W-:Y:S01]  /*2670*/  FMUL.FTZ R17, R9, R9 ;  /* 0x0000000909117220 */ /* 0x000fe20000410000 */
[----:B------:R-:W-:Y:S01]  /*2680*/  FADD.FTZ R15, R12, R15 ;  /* 0x0000000f0c0f7221 */ /* 0x000fe20000010000 */
[----:B------:R-:W-:Y:S01]  /*2690*/  FADD.FTZ R14, R13, R14 ;  /* 0x0000000e0d0e7221 */ /* 0x000fe20000010000 */
[--C-:B------:R-:W-:Y:S02]  /*26a0*/  HADD2.F32 R12, -RZ, R22.reuse.H0_H0 ;  /* 0x20000016ff0c7230 */ /* 0x100fe40000004100 */
[----:B------:R-:W-:Y:S01]  /*26b0*/  FFMA.FTZ R16, R8, R8, R17 ;  /* 0x0000000808107223 */ /* 0x000fe20000010011 */
[----:B------:R-:W-:Y:S02]  /*26c0*/  HADD2.F32 R13, -RZ, R22.H1_H1 ;  /* 0x30000016ff0d7230 */ /* 0x000fe40000004100 */
[----:B------:R-:W-:Y:S01]  /*26d0*/  FADD.FTZ R17, R10, R11 ;  /* 0x0000000b0a117221 */ /* 0x000fe20000010000 */
[----:B------:R-:W-:Y:S01]  /*26e0*/  FMUL.FTZ R29, R11, R11 ;  /* 0x0000000b0b1d7220 */ /* 0x000fe20000410000 */
[----:B------:R-:W-:Y:S01]  /*26f0*/  FADD.FTZ R16, R15, R16 ;  /* 0x000000100f107221 */ /* 0x000fe20000010000 */
[----:B------:R-:W-:-:S02]  /*2700*/  HADD2.F32 R15, -RZ, R20.H1_H1 ;  /* 0x30000014ff0f7230 */ /* 0x000fc40000004100 */
[----:B------:R-:W-:Y:S01]  /*2710*/  FADD.FTZ R17, R14, R17 ;  /* 0x000000110e117221 */ /* 0x000fe20000010000 */
[----:B------:R-:W-:Y:S01]  /*2720*/  FFMA.FTZ R29, R10, R10, R29 ;  /* 0x0000000a0a1d7223 */ /* 0x000fe2000001001d */
[----:B------:R-:W-:Y:S01]  /*2730*/  FADD.FTZ R22, R12, R13 ;  /* 0x0000000d0c167221 */ /* 0x000fe20000010000 */
[----:B------:R-:W-:Y:S02]  /*2740*/  HADD2.F32 R14, -RZ, R20.H0_H0 ;  /* 0x20000014ff0e7230 */ /* 0x000fe40000004100 */
[----:B------:R-:W-:Y:S01]  /*2750*/  FMUL.FTZ R31, R13, R13 ;  /* 0x0000000d0d1f7220 */ /* 0x000fe20000410000 */
[----:B------:R-:W-:Y:S01]  /*2760*/  FADD.FTZ R29, R16, R29 ;  /* 0x0000001d101d7221 */ /* 0x000fe20000010000 */
[----:B------:R-:W-:Y:S01]  /*2770*/  FADD.FTZ R22, R17, R22 ;  /* 0x0000001611167221 */ /* 0x000fe20000010000 */
[--C-:B----4-:R-:W-:Y:S02]  /*2780*/  HADD2.F32 R16, -RZ, R18.reuse.H0_H0 ;  /* 0x20000012ff107230 */ /* 0x110fe40000004100 */
[----:B------:R-:W-:Y:S01]  /*2790*/  FFMA.FTZ R20, R12, R12, R31 ;  /* 0x0000000c0c147223 */ /* 0x000fe2000001001f */
[----:B------:R-:W-:-:S02]  /*27a0*/  HADD2.F32 R17, -RZ, R18.H1_H1 ;  /* 0x30000012ff117230 */ /* 0x000fc40000004100 */
[----:B------:R-:W-:Y:S01]  /*27b0*/  FADD.FTZ R31, R14, R15 ;  /* 0x0000000f0e1f7221 */ /* 0x000fe20000010000 */
[----:B------:R-:W-:Y:S01]  /*27c0*/  FMUL.FTZ R33, R15, R15 ;  /* 0x0000000f0f217220 */ /* 0x000fe20000410000 */
[----:B------:R-:W-:Y:S01]  /*27d0*/  FADD.FTZ R20, R29, R20 ;  /* 0x000000141d147221 */ /* 0x000fe20000010000 */
[--C-:B------:R-:W-:Y:S02]  /*27e0*/  HADD2.F32 R18, -RZ, R19.reuse.H0_H0 ;  /* 0x20000013ff127230 */ /* 0x100fe40000004100 */
[----:B------:R-:W-:Y:S01]  /*27f0*/  FADD.FTZ R22, R22, R31 ;  /* 0x0000001f16167221 */ /* 0x000fe20000010000 */
        /* <DEDUP_REMOVED lines=12> */
[----:B------:R-:W-:Y:S02]  /*28c0*/  FADD.FTZ R24, R33, R24 ;  /* 0x0000001821187221 */ /* 0x000fe40000010000 */
[----:B------:R-:W-:Y:S01]  /*28d0*/  FFMA.FTZ R31, R18, R18, R31 ;  /* 0x00000012121f7223 */ /* 0x000fe2000001001f */
[----:B------:R-:W-:Y:S01]  /*28e0*/  FADD.FTZ R26, R20, R21 ;  /* 0x00000015141a7221 */ /* 0x000fe20000010000 */
[----:B------:R-:W-:-:S02]  /*28f0*/  HADD2.F32 R22, -RZ, R23.H0_H0 ;  /* 0x20000017ff167230 */ /* 0x000fc40000004100 */
[----:B------:R-:W-:Y:S02]  /*2900*/  HADD2.F32 R23, -RZ, R23.H1_H1 ;  /* 0x30000017ff177230 */ /* 0x000fe40000004100 */
[----:B------:R-:W-:Y:S01]  /*2910*/  FMUL.FTZ R33, R21, R21 ;  /* 0x0000001515217220 */ /* 0x000fe20000410000 */
[----:B------:R-:W-:Y:S01]  /*2920*/  FADD.FTZ R31, R24, R31 ;  /* 0x0000001f181f7221 */ /* 0x000fe20000010000 */
[----:B------:R-:W-:Y:S01]  /*2930*/  FADD.FTZ R26, R29, R26 ;  /* 0x0000001a1d1a7221 */ /* 0x000fe20000010000 */
[--C-:B------:R-:W-:Y:S02]  /*2940*/  HADD2.F32 R24, -RZ, R25.reuse.H0_H0 ;  /* 0x20000019ff187230 */ /* 0x100fe40000004100 */
[----:B------:R-:W-:Y:S01]  /*2950*/  FADD.FTZ R29, R22, R23 ;  /* 0x00000017161d7221 */ /* 0x000fe20000010000 */
[----:B------:R-:W-:Y:S02]  /*2960*/  HADD2.F32 R25, -RZ, R25.H1_H1 ;  /* 0x30000019ff197230 */ /* 0x000fe40000004100 */
[----:B------:R-:W-:Y:S01]  /*2970*/  FFMA.FTZ R28, R20, R20, R33 ;  /* 0x00000014141c7223 */ /* 0x000fe20000010021 */
[----:B------:R-:W-:Y:S01]  /*2980*/  FMUL.FTZ R33, R23, R23 ;  /* 0x0000001717217220 */ /* 0x000fe20000410000 */
[----:B------:R-:W-:Y:S01]  /*2990*/  FADD.FTZ R29, R26, R29 ;  /* 0x0000001d1a1d7221 */ /* 0x000fe20000010000 */
[----:B------:R-:W-:-:S02]  /*29a0*/  HADD2.F32 R26, -RZ, R27.H0_H0 ;  /* 0x2000001bff1a7230 */ /* 0x000fc40000004100 */
[----:B------:R-:W-:Y:S01]  /*29b0*/  FADD.FTZ R30, R24, R25 ;  /* 0x00000019181e7221 */ /* 0x000fe20000010000 */
[----:B------:R-:W-:Y:S02]  /*29c0*/  HADD2.F32 R27, -RZ, R27.H1_H1 ;  /* 0x3000001bff1b7230 */ /* 0x000fe40000004100 */
[----:B------:R-:W-:Y:S01]  /*29d0*/  FADD.FTZ R28, R31, R28 ;  /* 0x0000001c1f1c7221 */ /* 0x000fe20000010000 */
[----:B------:R-:W-:Y:S01]  /*29e0*/  FFMA.FTZ R33, R22, R22, R33 ;  /* 0x0000001616217223 */ /* 0x000fe20000010021 */
[----:B------:R-:W-:Y:S01]  /*29f0*/  FMUL.FTZ R31, R25, R25 ;  /* 0x00000019191f7220 */ /* 0x000fe20000410000 */
[----:B------:R-:W-:Y:S01]  /*2a00*/  FADD.FTZ R29, R29, R30 ;  /* 0x0000001e1d1d7221 */ /* 0x000fe20000010000 */
[--C-:B------:R-:W-:Y:S02]  /*2a10*/  HADD2.F32 R48, -RZ, R49.reuse.H0_H0 ;  /* 0x20000031ff307230 */ /* 0x100fe40000004100 */
[----:B------:R-:W-:Y:S01]  /*2a20*/  FADD.FTZ R30, R26, R27 ;  /* 0x0000001b1a1e7221 */ /* 0x000fe20000010000 */
[----:B------:R-:W-:-:S02]  /*2a30*/  HADD2.F32 R49, -RZ, R49.H1_H1 ;  /* 0x30000031ff317230 */ /* 0x000fc40000004100 */
[----:B------:R-:W-:Y:S01]  /*2a40*/  FADD.FTZ R28, R28, R33 ;  /* 0x000000211c1c7221 */ /* 0x000fe20000010000 */
[----:B------:R-:W-:Y:S01]  /*2a50*/  FFMA.FTZ R31, R24, R24, R31 ;  /* 0x00000018181f7223 */ /* 0x000fe2000001001f */
[----:B------:R-:W-:Y:S01]  /*2a60*/  FMUL.FTZ R33, R27, R27 ;  /* 0x0000001b1b217220 */ /* 0x000fe20000410000 */
[----:B------:R-:W-:Y:S01]  /*2a70*/  FADD.FTZ R29, R29, R30 ;  /* 0x0000001e1d1d7221 */ /* 0x000fe20000010000 */
[--C-:B------:R-:W-:Y:S02]  /*2a80*/  HADD2.F32 R50, -RZ, R51.reuse.H0_H0 ;  /* 0x20000033ff327230 */ /* 0x100fe40000004100 */
[----:B------:R-:W-:Y:S01]  /*2a90*/  FADD.FTZ R28, R28, R31 ;  /* 0x0000001f1c1c7221 */ /* 0x000fe20000010000 */
[----:B------:R-:W-:Y:S01]  /*2aa0*/  FADD.FTZ R30, R48, R49 ;  /* 0x00000031301e7221 */ /* 0x000fe20000010000 */
[----:B------:R-:W-:Y:S02]  /*2ab0*/  HADD2.F32 R51, -RZ, R51.H1_H1 ;  /* 0x30000033ff337230 */ /* 0x000fe40000004100 */
[----:B------:R-:W-:Y:S01]  /*2ac0*/  FFMA.FTZ R33, R26, R26, R33 ;  /* 0x0000001a1a217223 */ /* 0x000fe20000010021 */
[----:B------:R-:W-:Y:S01]  /*2ad0*/  FMUL.FTZ R31, R49, R49 ;  /* 0x00000031311f7220 */ /* 0x000fe20000410000 */
[----:B------:R-:W-:Y:S01]  /*2ae0*/  FADD.FTZ R29, R29, R30 ;  /* 0x0000001e1d1d7221 */ /* 0x000fe20000010000 */
[----:B------:R-:W-:-:S02]  /*2af0*/  HADD2.F32 R52, -RZ, R53.H0_H0 ;  /* 0x20000035ff347230 */ /* 0x000fc40000004100 */
[----:B------:R-:W-:Y:S01]  /*2b00*/  FADD.FTZ R28, R28, R33 ;  /* 0x000000211c1c7221 */ /* 0x000fe20000010000 */
        /* <DEDUP_REMOVED lines=11> */
[--C-:B------:R-:W-:Y:S02]  /*2bc0*/  HADD2.F32 R56, -RZ, R57.reuse.H0_H0 ;  /* 0x20000039ff387230 */ /* 0x100fe40000004100 */
[----:B------:R-:W-:Y:S01]  /*2bd0*/  FADD.FTZ R28, R28, R33 ;  /* 0x000000211c1c7221 */ /* 0x000fe20000010000 */
[----:B------:R-:W-:Y:S01]  /*2be0*/  FADD.FTZ R29, R29, R30 ;  /* 0x0000001e1d1d7221 */ /* 0x000fe20000010000 */
[----:B------:R-:W-:Y:S01]  /*2bf0*/  FFMA.FTZ R31, R52, R52, R31 ;  /* 0x00000034341f7223 */ /* 0x000fe2000001001f */
[----:B------:R-:W-:Y:S02]  /*2c00*/  HADD2.F32 R57, -RZ, R57.H1_H1 ;  /* 0x30000039ff397230 */ /* 0x000fe40000004100 */
[----:B------:R-:W-:Y:S01]  /*2c10*/  FADD.FTZ R30, R54, R55 ;  /* 0x00000037361e7221 */ /* 0x000fe20000010000 */
        /* <DEDUP_REMOVED lines=11> */
[----:B------:R-:W-:-:S02]  /*2cd0*/  HADD2.F32 R61, -RZ, R61.H1_H1 ;  /* 0x3000003dff3d7230 */ /* 0x000fc40000004100 */
[----:B------:R-:W-:Y:S01]  /*2ce0*/  FADD.FTZ R29, R29, R30 ;  /* 0x0000001e1d1d7221 */ /* 0x000fe20000010000 */
        /* <DEDUP_REMOVED lines=15> */
[----:B------:R-:W-:-:S02]  /*2de0*/  HADD2.F32 R66, -RZ, R67.H0_H0 ;  /* 0x20000043ff427230 */ /* 0x000fc40000004100 */
[----:B------:R-:W-:Y:S01]  /*2df0*/  FFMA.FTZ R33, R62, R62, R33 ;  /* 0x0000003e3e217223 */ /* 0x000fe20000010021 */
[--C-:B------:R-:W-:Y:S02]  /*2e00*/  HADD2.F32 R64, -RZ, R65.reuse.H0_H0 ;  /* 0x20000041ff407230 */ /* 0x100fe40000004100 */
[----:B------:R-:W-:Y:S02]  /*2e10*/  HADD2.F32 R65, -RZ, R65.H1_H1 ;  /* 0x30000041ff417230 */ /* 0x000fe40000004100 */
[----:B------:R-:W-:Y:S02]  /*2e20*/  HADD2.F32 R67, -RZ, R67.H1_H1 ;  /* 0x30000043ff437230 */ /* 0x000fe40000004100 */
[----:B------:R-:W-:Y:S01]  /*2e30*/  FADD.FTZ R29, R29, R30 ;  /* 0x0000001e1d1d7221 */ /* 0x000fe20000010000 */
[----:B------:R-:W-:Y:S01]  /*2e40*/  FMUL.FTZ R31, R65, R65 ;  /* 0x00000041411f7220 */ /* 0x000fe20000410000 */
[----:B------:R-:W-:Y:S01]  /*2e50*/  FADD.FTZ R30, R64, R65 ;  /* 0x00000041401e7221 */ /* 0x000fe20000010000 */
[----:B------:R-:W-:Y:S01]  /*2e60*/  FADD.FTZ R28, R28, R33 ;  /* 0x000000211c1c7221 */ /* 0x000fe20000010000 */
[----:B------:R-:W-:Y:S01]  /*2e70*/  FMUL.FTZ R33, R67, R67 ;  /* 0x0000004343217220 */ /* 0x000fe20000410000 */
[----:B------:R-:W-:Y:S01]  /*2e80*/  FFMA.FTZ R31, R64, R64, R31 ;  /* 0x00000040401f7223 */ /* 0x000fe2000001001f */
[----:B------:R-:W-:Y:S01]  /*2e90*/  FADD.FTZ R29, R29, R30 ;  /* 0x0000001e1d1d7221 */ /* 0x000fe20000010000 */
[C---:B------:R-:W-:Y:S01]  /*2ea0*/  FADD.FTZ R30, R66.reuse, R67 ;  /* 0x00000043421e7221 */ /* 0x040fe20000010000 */
[----:B------:R-:W-:Y:S01]  /*2eb0*/  FFMA.FTZ R33, R66, R66, R33 ;  /* 0x0000004242217223 */ /* 0x000fe20000010021 */
[----:B------:R-:W-:Y:S01]  /*2ec0*/  FADD.FTZ R28, R28, R31 ;  /* 0x0000001f1c1c7221 */ /* 0x000fe20000010000 */
[----:B------:R-:W-:-:S02]  /*2ed0*/  HADD2.F32 R70, -RZ, R71.H1_H1 ;  /* 0x30000047ff467230 */ /* 0x000fc40000004100 */
[----:B------:R-:W-:Y:S01]  /*2ee0*/  FADD.FTZ R29, R29, R30 ;  /* 0x0000001e1d1d7221 */ /* 0x000fe20000010000 */
[----:B------:R-:W-:Y:S02]  /*2ef0*/  HADD2.F32 R71, -RZ, R71.H0_H0 ;  /* 0x20000047ff477230 */ /* 0x000fe40000004100 */
[----:B------:R-:W-:Y:S01]  /*2f00*/  FADD.FTZ R28, R28, R33 ;  /* 0x000000211c1c7221 */ /* 0x000fe20000010000 */
[--C-:B------:R-:W-:Y:S02]  /*2f10*/  HADD2.F32 R68, -RZ, R69.reuse.H0_H0 ;  /* 0x20000045ff447230 */ /* 0x100fe40000004100 */
[----:B------:R-:W-:-:S05]  /*2f20*/  HADD2.F32 R69, -RZ, R69.H1_H1 ;  /* 0x30000045ff457230 */ /* 0x000fca0000004100 */
[----:B------:R-:W-:Y:S01]  /*2f30*/  FMUL.FTZ R31, R69, R69 ;  /* 0x00000045451f7220 */ /* 0x000fe20000410000 */
[----:B------:R-:W-:Y:S01]  /*2f40*/  FADD.FTZ R30, R68, R69 ;  /* 0x00000045441e7221 */ /* 0x000fe20000010000 */
[----:B------:R-:W-:Y:S02]  /*2f50*/  FMUL.FTZ R32, R70, R70 ;  /* 0x0000004646207220 */ /* 0x000fe40000410000 */
[----:B------:R-:W-:Y:S01]  /*2f60*/  FFMA.FTZ R31, R68, R68, R31 ;  /* 0x00000044441f7223 */ /* 0x000fe2000001001f */
[----:B------:R-:W-:Y:S01]  /*2f70*/  FADD.FTZ R29, R29, R30 ;  /* 0x0000001e1d1d7221 */ /* 0x000fe20000010000 */
[C---:B------:R-:W-:Y:S02]  /*2f80*/  FADD.FTZ R30, R71.reuse, R70 ;  /* 0x00000046471e7221 */ /* 0x040fe40000010000 */
[----:B------:R-:W-:Y:S01]  /*2f90*/  FADD.FTZ R28, R28, R31 ;  /* 0x0000001f1c1c7221 */ /* 0x000fe20000010000 */
[----:B------:R-:W-:Y:S01]  /*2fa0*/  FFMA.FTZ R31, R71, R71, R32 ;  /* 0x00000047471f7223 */ /* 0x000fe20000010020 */
[----:B------:R-:W-:-:S02]  /*2fb0*/  HADD2.F32 R74, -RZ, R75.H1_H1 ;  /* 0x3000004bff4a7230 */ /* 0x000fc40000004100 */
[--C-:B------:R-:W-:Y:S02]  /*2fc0*/  HADD2.F32 R72, -RZ, R73.reuse.H1_H1 ;  /* 0x30000049ff487230 */ /* 0x100fe40000004100 */
[----:B------:R-:W-:-:S03]  /*2fd0*/  HADD2.F32 R73, -RZ, R73.H0_H0 ;  /* 0x20000049ff497230 */ /* 0x000fc60000004100 */
[----:B------:R-:W-:Y:S01]  /*2fe0*/  FMUL.FTZ R32, R72, R72 ;  /* 0x0000004848207220 */ /* 0x000fe20000410000 */
        /* <DEDUP_REMOVED lines=22> */
[--C-:B---3--:R-:W-:Y:S02]  /*3150*/  HADD2.F32 R80, -RZ, R81.reuse.H1_H1 ;  /* 0x30000051ff507230 */ /* 0x108fe40000004100 */
        /* <DEDUP_REMOVED lines=48> */
.L_x_3150:
[----:B------:R-:W-:Y:S05]  /*3460*/  BSYNC.RECONVERGENT B0 ;  /* 0x0000000000007941 */ /* 0x000fea0003800200 */
.L_x_3149:
        /* <DEDUP_REMOVED lines=42> */
.L_x_3152:
[----:B------:R-:W-:Y:S05]  /*3710*/  BSYNC.RECONVERGENT B0 ;  /* 0x0000000000007941 */ /* 0x000fea0003800200 */
.L_x_3151:
        /* <DEDUP_REMOVED lines=27> */
.L_x_3155:
[----:B------:R-:W3:Y:S04]  /*38d0*/  LDG.E.STRONG.GPU R30, desc[UR6][R28.64] ;  /* 0x000000061c1e7981 */ /* 0x000ee8000c1ef900 */
[----:B---3--:R-:W-:Y:S01]  /*38e0*/  CCTL.IVALL ;  /* 0x00000000ff00798f */ /* 0x008fe20002000000 */
[----:B------:R-:W-:Y:S05]  /*38f0*/  YIELD ;  /* 0x0000000000007946 */ /* 0x000fea0003800000 */
[----:B------:R-:W-:-:S13]  /*3900*/  ISETP.NE.AND P1, PT, R30, R37, PT ;  /* 0x000000251e00720c */ /* 0x000fda0003f25270 */
[----:B------:R-:W-:Y:S05]  /*3910*/  @P1 BRA `(.L_x_3155) ;  /* 0xfffffffc00ec1947 */ /* 0x000fea000383ffff */
.L_x_3154:
        /* <DEDUP_REMOVED lines=16> */
.L_x_3157:
        /* <DEDUP_REMOVED lines=62> */
.L_x_3156:
        /* <DEDUP_REMOVED lines=38> */
.L_x_3158:
        /* <DEDUP_REMOVED lines=19> */
.L_x_3159:
        /* <DEDUP_REMOVED lines=9> */
.L_x_3160:
[----:B------:R-:W-:Y:S05]  /*4220*/  BSYNC.RECONVERGENT B0 ;  /* 0x0000000000007941 */ /* 0x000fea0003800200 */
.L_x_3153:
        /* <DEDUP_REMOVED lines=76> */
[----:B------:R-:W-:-:S05]  /*46f0*/  F2FP.F16.F32.PACK_AB R29, R28, R85 ;  /* 0x000000551c1d723e */ /* 0x000fca00000000ff */
[----:B------:R0:W-:Y:S02]  /*4700*/  STG.E desc[UR6][R30.64], R29 ;  /* 0x0000001d1e007986 */ /* 0x0001e4000c101906 */
.L_x_3164:
[----:B------:R-:W-:Y:S05]  /*4710*/  BSYNC.RECONVERGENT B1 ;  /* 0x0000000000017941 */ /* 0x000fea0003800200 */
.L_x_3163:
        /* <DEDUP_REMOVED lines=20> */
.L_x_3166:
[----:B------:R-:W-:Y:S05]  /*4860*/  BSYNC.RECONVERGENT B1 ;  /* 0x0000000000017941 */ /* 0x000fea0003800200 */
.L_x_3165:
        /* <DEDUP_REMOVED lines=38> */
.L_x_3168:
[----:B------:R-:W-:Y:S05]  /*4ad0*/  BSYNC.RECONVERGENT B1 ;  /* 0x0000000000017941 */ /* 0x000fea0003800200 */
.L_x_3167:
        /* <DEDUP_REMOVED lines=22> */
.L_x_3170:
[----:B------:R-:W-:Y:S05]  /*4c40*/  BSYNC.RECONVERGENT B1 ;  /* 0x0000000000017941 */ /* 0x000fea0003800200 */
.L_x_3169:
        /* <DEDUP_REMOVED lines=20> */
.L_x_3172:
[----:B------:R-:W-:Y:S05]  /*4d90*/  BSYNC.RECONVERGENT B1 ;  /* 0x0000000000017941 */ /* 0x000fea0003800200 */
.L_x_3171:
[----:B------:R-:W-:Y:S04]  /*4da0*/  BSSY.RECONVERGENT B1, `(.L_x_3173) ;  /* 0x0000014000017945 */ /* 0x000fe80003800200 */
[----:B------:R-:W-:Y:S05]  /*4db0*/  @P6 BRA `(.L_x_3174) ;  /* 0x0000000000486947 */ /* 0x000fea0003800000 */
[----:B------:R-:W2:Y:S01]  /*4dc0*/  LDCU.64 UR8, c[0x0][0x3e0] ;  /* 0x00007c00ff0877ac */ /* 0x000ea20008000a00 */
[----:B------:R-:W-:Y:S01]  /*4dd0*/  MOV R2, R114 ;  /* 0x0000007200027202 */ /* 0x000fe20000000f00 */
[--C-:B01----:R-:W-:Y:S01]  /*4de0*/  FADD.FTZ R5, R8, -R34.reuse ;  /* 0x8000002208057221 */ /* 0x103fe20000010000 */
[----:B------:R-:W-:Y:S01]  /*4df0*/  MOV R3, R117 ;  /* 0x0000007500037202 */ /* 0x000fe20000000f00 */
[----:B------:R-:W0:Y:S01]  /*4e00*/  LDCU.64 UR10, c[0x0][0x380] ;  /* 0x00007000ff0a77ac */ /* 0x000e220008000a00 */
[----:B------:R-:W-:Y:S01]  /*4e10*/  FADD.FTZ R9, R9, -R34 ;  /* 0x8000002209097221 */ /* 0x000fe20000010000 */
[----:B------:R-:W-:-:S03]  /*4e20*/  FMUL.FTZ R5, R5, R32 ;  /* 0x0000002005057220 */ /* 0x000fc60000410000 */
[----:B------:R-:W-:-:S04]  /*4e30*/  FMUL.FTZ R9, R9, R32 ;  /* 0x0000002009097220 */ /* 0x000fc80000410000 */
[----:B------:R-:W-:Y:S01]  /*4e40*/  FFMA.FTZ R9, R44, R9, R45 ;  /* 0x000000092c097223 */ /* 0x000fe2000001002d */
        /* <DEDUP_REMOVED lines=9> */
.L_x_3174:
[----:B------:R-:W-:Y:S05]  /*4ee0*/  BSYNC.RECONVERGENT B1 ;  /* 0x0000000000017941 */ /* 0x000fea0003800200 */
.L_x_3173:
        /* <DEDUP_REMOVED lines=20> */
.L_x_3176:
[----:B------:R-:W-:Y:S05]  /*5030*/  BSYNC.RECONVERGENT B1 ;  /* 0x0000000000017941 */ /* 0x000fea0003800200 */
.L_x_3175:
        /* <DEDUP_REMOVED lines=20> */
.L_x_3178:
[----:B------:R-:W-:Y:S05]  /*5180*/  BSYNC.RECONVERGENT B1 ;  /* 0x0000000000017941 */ /* 0x000fea0003800200 */
.L_x_3177:
        /* <DEDUP_REMOVED lines=38> */
.L_x_3180:
[----:B------:R-:W-:Y:S05]  /*53f0*/  BSYNC.RECONVERGENT B1 ;  /* 0x0000000000017941 */ /* 0x000fea0003800200 */
.L_x_3179:
        /* <DEDUP_REMOVED lines=20> */
.L_x_3182:
[----:B------:R-:W-:Y:S05]  /*5540*/  BSYNC.RECONVERGENT B1 ;  /* 0x0000000000017941 */ /* 0x000fea0003800200 */
.L_x_3181:
        /* <DEDUP_REMOVED lines=17> */
[----:B------:R-:W-:Y:S02]  /*5660*/  F2FP.F16.F32.PACK_AB R3, R19, R10 ;  /* 0x0000000a1303723e */ /* 0x000fe400000000ff */
[----:B------:R-:W-:-:S05]  /*5670*/  LEA.HI.X R5, R2, UR11, R11, 0x1, P1 ;  /* 0x0000000b02057c11 */ /* 0x000fca00088f0c0b */
[----:B------:R0:W-:Y:S02]  /*5680*/  STG.E desc[UR6][R4.64], R3 ;  /* 0x0000000304007986 */ /* 0x0001e4000c101906 */
.L_x_3184:
[----:B------:R-:W-:Y:S05]  /*5690*/  BSYNC.RECONVERGENT B1 ;  /* 0x0000000000017941 */ /* 0x000fea0003800200 */
.L_x_3183:
        /* <DEDUP_REMOVED lines=20> */
.L_x_3186:
[----:B------:R-:W-:Y:S05]  /*57e0*/  BSYNC.RECONVERGENT B1 ;  /* 0x0000000000017941 */ /* 0x000fea0003800200 */
.L_x_3185:
        /* <DEDUP_REMOVED lines=20> */
.L_x_3188:
[----:B------:R-:W-:Y:S05]  /*5930*/  BSYNC.RECONVERGENT B1 ;  /* 0x0000000000017941 */ /* 0x000fea0003800200 */
.L_x_3187:
        /* <DEDUP_REMOVED lines=20> */
.L_x_3190:
[----:B------:R-:W-:Y:S05]  /*5a80*/  BSYNC.RECONVERGENT B1 ;  /* 0x0000000000017941 */ /* 0x000fea0003800200 */
.L_x_3189:
        /* <DEDUP_REMOVED lines=44> */
.L_x_3192:
[----:B------:R-:W-:Y:S05]  /*5d50*/  BSYNC.RECONVERGENT B1 ;  /* 0x0000000000017941 */ /* 0x000fea0003800200 */
.L_x_3191:
        /* <DEDUP_REMOVED lines=20> */
.L_x_3194:
[----:B------:R-:W-:Y:S05]  /*5ea0*/  BSYNC.RECONVERGENT B1 ;  /* 0x0000000000017941 */ /* 0x000fea0003800200 */
.L_x_3193:
        /* <DEDUP_REMOVED lines=20> */
.L_x_3196:
[----:B------:R-:W-:Y:S05]  /*5ff0*/  BSYNC.RECONVERGENT B1 ;  /* 0x0000000000017941 */ /* 0x000fea0003800200 */
.L_x_3195:
        /* <DEDUP_REMOVED lines=20> */
.L_x_3198:
[----:B------:R-:W-:Y:S05]  /*6140*/  BSYNC.RECONVERGENT B1 ;  /* 0x0000000000017941 */ /* 0x000fea0003800200 */
.L_x_3197:
        /* <DEDUP_REMOVED lines=20> */
.L_x_3200:
[----:B------:R-:W-:Y:S05]  /*6290*/  BSYNC.RECONVERGENT B1 ;  /* 0x0000000000017941 */ /* 0x000fea0003800200 */
.L_x_3199:
        /* <DEDUP_REMOVED lines=20> */
.L_x_3202:
[----:B------:R-:W-:Y:S05]  /*63e0*/  BSYNC.RECONVERGENT B1 ;  /* 0x0000000000017941 */ /* 0x000fea0003800200 */
.L_x_3201:
        /* <DEDUP_REMOVED lines=36> */
.L_x_3204:
[----:B------:R-:W-:Y:S05]  /*6630*/  BSYNC.RECONVERGENT B1 ;  /* 0x0000000000017941 */ /* 0x000fea0003800200 */
.L_x_3203:
        /* <DEDUP_REMOVED lines=20> */
.L_x_3206:
[----:B------:R-:W-:Y:S05]  /*6780*/  BSYNC.RECONVERGENT B1 ;  /* 0x0000000000017941 */ /* 0x000fea0003800200 */
.L_x_3205:
        /* <DEDUP_REMOVED lines=20> */
.L_x_3208:
[----:B------:R-:W-:Y:S05]  /*68d0*/  BSYNC.RECONVERGENT B1 ;  /* 0x0000000000017941 */ /* 0x000fea0003800200 */
.L_x_3207:
        /* <DEDUP_REMOVED lines=20> */
.L_x_3210:
[----:B------:R-:W-:Y:S05]  /*6a20*/  BSYNC.RECONVERGENT B1 ;  /* 0x0000000000017941 */ /* 0x000fea0003800200 */
.L_x_3209:
        /* <DEDUP_REMOVED lines=20> */
.L_x_3212:
[----:B------:R-:W-:Y:S05]  /*6b70*/  BSYNC.RECONVERGENT B1 ;  /* 0x0000000000017941 */ /* 0x000fea0003800200 */
.L_x_3211:
        /* <DEDUP_REMOVED lines=20> */
.L_x_3214:
[----:B------:R-:W-:Y:S05]  /*6cc0*/  BSYNC.RECONVERGENT B1 ;  /* 0x0000000000017941 */ /* 0x000fea0003800200 */
.L_x_3213:
        /* <DEDUP_REMOVED lines=34> */
.L_x_3216:
[----:B------:R-:W-:Y:S05]  /*6ef0*/  BSYNC.RECONVERGENT B1 ;  /* 0x0000000000017941 */ /* 0x000fea0003800200 */
.L_x_3215:
        /* <DEDUP_REMOVED lines=20> */
.L_x_3218:
[----:B------:R-:W-:Y:S05]  /*7040*/  BSYNC.RECONVERGENT B1 ;  /* 0x0000000000017941 */ /* 0x000fea0003800200 */
.L_x_3217:
        /* <DEDUP_REMOVED lines=20> */
.L_x_3220:
[----:B------:R-:W-:Y:S05]  /*7190*/  BSYNC.RECONVERGENT B1 ;  /* 0x0000000000017941 */ /* 0x000fea0003800200 */
.L_x_3219:
        /* <DEDUP_REMOVED lines=20> */
.L_x_3222:
[----:B------:R-:W-:Y:S05]  /*72e0*/  BSYNC.RECONVERGENT B1 ;  /* 0x0000000000017941 */ /* 0x000fea0003800200 */
.L_x_3221:
        /* <DEDUP_REMOVED lines=20> */
.L_x_3224:
[----:B------:R-:W-:Y:S05]  /*7430*/  BSYNC.RECONVERGENT B1 ;  /* 0x0000000000017941 */ /* 0x000fea0003800200 */
.L_x_3223:
        /* <DEDUP_REMOVED lines=17> */
[----:B------:R0:W-:Y:S01]  /*7550*/  STG.E desc[UR6][R2.64], R5 ;  /* 0x0000000502007986 */ /* 0x0001e2000c101906 */
[----:B------:R-:W-:Y:S05]  /*7560*/  BRA `(.L_x_3225) ;  /* 0x0000004400047947 */ /* 0x000fea0003800000 */
.L_x_3162:
        /* <DEDUP_REMOVED lines=38> */
[----:B------:R-:W-:-:S05]  /*77d0*/  F2FP.F16.F32.PACK_AB R85, R120, R85 ;  /* 0x000000557855723e */ /* 0x000fca00000000ff */
[----:B------:R0:W-:Y:S02]  /*77e0*/  STG.E desc[UR6][R28.64], R85 ;  /* 0x000000551c007986 */ /* 0x0001e4000c101906 */
.L_x_3227:
[----:B------:R-:W-:Y:S05]  /*77f0*/  BSYNC.RECONVERGENT B1 ;  /* 0x0000000000017941 */ /* 0x000fea0003800200 */
.L_x_3226:
        /* <DEDUP_REMOVED lines=28> */
[----:B------:R-:W-:-:S05]  /*79c0*/  F2FP.F16.F32.PACK_AB R83, R0, R83 ;  /* 0x000000530053723e */ /* 0x000fca00000000ff */
[----:B------:R1:W-:Y:S02]  /*79d0*/  STG.E desc[UR6][R28.64], R83 ;  /* 0x000000531c007986 */ /* 0x0003e4000c101906 */
.L_x_3229:
[----:B------:R-:W-:Y:S05]  /*79e0*/  BSYNC.RECONVERGENT B1 ;  /* 0x0000000000017941 */ /* 0x000fea0003800200 */
.L_x_3228:
        /* <DEDUP_REMOVED lines=44> */
[----:B------:R-:W-:-:S05]  /*7cb0*/  F2FP.F16.F32.PACK_AB R111, R111, R118 ;  /* 0x000000766f6f723e */ /* 0x000fca00000000ff */
[----:B------:R0:W-:Y:S02]  /*7cc0*/  STG.E desc[UR6][R2.64], R111 ;  /* 0x0000006f02007986 */ /* 0x0001e4000c101906 */
.L_x_3231:
[----:B------:R-:W-:Y:S05]  /*7cd0*/  BSYNC.RECONVERGENT B1 ;  /* 0x0000000000017941 */ /* 0x000fea0003800200 */
.L_x_3230:
[----:B------:R-:W-:Y:S01]  /*7ce0*/  BSSY.RECONVERGENT B1, `(.L_x_3232) ;  /* 0x0000020000017945 */ /* 0x000fe20003800200 */
[C---:B------:R-:W-:Y:S02]  /*7cf0*/  IADD3 R28, PT, PT, R33.reuse, 0x50, RZ ;  /* 0x00000050211c7810 */ /* 0x040fe40007ffe0ff */
[----:B------:R-:W-:Y:S01]  /*7d00*/  IADD3 R29, PT, PT, R33, 0x58, RZ ;  /* 0x00000058211d7810 */ /* 0x000fe20007ffe0ff */
[----:B------:R-:W-:Y:S06]  /*7d10*/  @P1 BRA `(.L_x_3233) ;  /* 0x0000000000701947 */ /* 0x000fec0003800000 */
[--C-:B0-----:R-:W-:Y:S01]  /*7d20*/  FADD.FTZ R3, R4, -R34.reuse ;  /* 0x8000002204037221 */ /* 0x101fe20000010000 */
[----:B------:R-:W-:Y:S01]  /*7d30*/  FADD.FTZ R5, R5, -R34 ;  /* 0x8000002205057221 */ /* 0x000fe20000010000 */
        /* <DEDUP_REMOVED lines=26> */
.L_x_3233:
[----:B------:R-:W-:Y:S05]  /*7ee0*/  BSYNC.RECONVERGENT B1 ;  /* 0x0000000000017941 */ /* 0x000fea0003800200 */
.L_x_3232:
        /* <DEDUP_REMOVED lines=28> */
[----:B------:R-:W-:-:S05]  /*80b0*/  F2FP.F16.F32.PACK_AB R7, R118, R7 ;  /* 0x000000077607723e */ /* 0x000fca00000000ff */
[----:B------:R2:W-:Y:S02]  /*80c0*/  STG.E desc[UR6][R4.64], R7 ;  /* 0x0000000704007986 */ /* 0x0005e4000c101906 */
.L_x_3235:
[----:B------:R-:W-:Y:S05]  /*80d0*/  BSYNC.RECONVERGENT B1 ;  /* 0x0000000000017941 */ /* 0x000fea0003800200 */
.L_x_3234:
        /* <DEDUP_REMOVED lines=8> */
[----:B--2---:R-:W-:Y:S01]  /*8160*/  FFMA.FTZ R5, R43, R3, R46 ;  /* 0x000000032b057223 */ /* 0x004fe2000001002e */
        /* <DEDUP_REMOVED lines=21> */
.L_x_3237:
[----:B------:R-:W-:Y:S05]  /*82c0*/  BSYNC.RECONVERGENT B1 ;  /* 0x0000000000017941 */ /* 0x000fea0003800200 */
.L_x_3236:
        /* <DEDUP_REMOVED lines=30> */
.L_x_3239:
[----:B------:R-:W-:Y:S05]  /*84b0*/  BSYNC.RECONVERGENT B1 ;  /* 0x0000000000017941 */ /* 0x000fea0003800200 */
.L_x_3238:
[----:B------:R-:W-:Y:S04]  /*84c0*/  BSSY.RECONVERGENT B1, `(.L_x_3240) ;  /* 0x000001e000017945 */ /* 0x000fe80003800200 */
[----:B------:R-:W-:Y:S05]  /*84d0*/  @P2 BRA `(.L_x_3241) ;  /* 0x0000000000702947 */ /* 0x000fea0003800000 */
[--C-:B01----:R-:W-:Y:S01]  /*84e0*/  FADD.FTZ R3, R12, -R34.reuse ;  /* 0x800000220c037221 */ /* 0x103fe20000010000 */
[----:B------:R-:W-:Y:S01]  /*84f0*/  FADD.FTZ R13, R13, -R34 ;  /* 0x800000220d0d7221 */ /* 0x000fe20000010000 */
        /* <DEDUP_REMOVED lines=26> */
.L_x_3241:
[----:B------:R-:W-:Y:S05]  /*86a0*/  BSYNC.RECONVERGENT B1 ;  /* 0x0000000000017941 */ /* 0x000fea0003800200 */
.L_x_3240:
        /* <DEDUP_REMOVED lines=20> */
[--C-:B-1----:R-:W-:Y:S01]  /*87f0*/  FADD.FTZ R3, R14, -R34.reuse ;  /* 0x800000220e037221 */ /* 0x102fe20000010000 */
        /* <DEDUP_REMOVED lines=25> */
[----:B------:R-:W-:-:S05]  /*8990*/  F2FP.F16.F32.PACK_AB R15, R15, R12 ;  /* 0x0000000c0f0f723e */ /* 0x000fca00000000ff */
[----:B------:R0:W-:Y:S02]  /*89a0*/  STG.E desc[UR6][R4.64], R15 ;  /* 0x0000000f04007986 */ /* 0x0001e4000c101906 */
.L_x_3243:
[----:B------:R-:W-:Y:S05]  /*89b0*/  BSYNC.RECONVERGENT B1 ;  /* 0x0000000000017941 */ /* 0x000fea0003800200 */
.L_x_3242:
[----:B------:R-:W-:Y:S04]  /*89c0*/  BSSY.RECONVERGENT B1, `(.L_x_3244) ;  /* 0x000001e000017945 */ /* 0x000fe80003800200 */
[----:B------:R-:W-:Y:S05]  /*89d0*/  @P2 BRA `(.L_x_3245) ;  /* 0x0000000000702947 */ /* 0x000fea0003800000 */
[--C-:B-1----:R-:W-:Y:S01]  /*89e0*/  FADD.FTZ R3, R16, -R34.reuse ;  /* 0x8000002210037221 */ /* 0x102fe20000010000 */
[----:B------:R-:W-:Y:S01]  /*89f0*/  FADD.FTZ R17, R17, -R34 ;  /* 0x8000002211117221 */ /* 0x000fe20000010000 */
        /* <DEDUP_REMOVED lines=24> */
[----:B------:R-:W-:-:S05]  /*8b80*/  F2FP.F16.F32.PACK_AB R15, R15, R12 ;  /* 0x0000000c0f0f723e */ /* 0x000fca00000000ff */
[----:B------:R2:W-:Y:S02]  /*8b90*/  STG.E desc[UR6][R2.64], R15 ;  /* 0x0000000f02007986 */ /* 0x0005e4000c101906 */
.L_x_3245:
[----:B------:R-:W-:Y:S05]  /*8ba0*/  BSYNC.RECONVERGENT B1 ;  /* 0x0000000000017941 */ /* 0x000fea0003800200 */
.L_x_3244:
        /* <DEDUP_REMOVED lines=28> */
[----:B------:R-:W-:-:S05]  /*8d70*/  F2FP.F16.F32.PACK_AB R13, R13, R10 ;  /* 0x0000000a0d0d723e */ /* 0x000fca00000000ff */
[----:B------:R3:W-:Y:S02]  /*8d80*/  STG.E desc[UR6][R4.64], R13 ;  /* 0x0000000d04007986 */ /* 0x0007e4000c101906 */
.L_x_3247:
[----:B------:R-:W-:Y:S05]  /*8d90*/  BSYNC.RECONVERGENT B1 ;  /* 0x0000000000017941 */ /* 0x000fea0003800200 */
.L_x_3246:
        /* <DEDUP_REMOVED lines=8> */
[----:B0--3--:R-:W-:Y:S01]  /*8e20*/  FFMA.FTZ R5, R43, R3, R46 ;  /* 0x000000032b057223 */ /* 0x009fe2000001002e */
[----:B------:R-:W-:Y:S01]  /*8e30*/  FFMA.FTZ R12, R44, R21, R45 ;  /* 0x000000152c0c7223 */ /* 0x000fe2000001002d */
[----:B------:R-:W-:-:S02]  /*8e40*/  MOV R3, R117 ;  /* 0x0000007500037202 */ /* 0x000fc40000000f00 */
[----:B------:R-:W-:Y:S01]  /*8e50*/  FMUL.FTZ R2, R5, -1.4426950216293334961 ;  /* 0xbfb8aa3b05027820 */ /* 0x000fe20000410000 */
[----:B------:R-:W-:-:S05]  /*8e60*/  FMUL.FTZ R4, R12, -1.4426950216293334961 ;  /* 0xbfb8aa3b0c047820 */ /* 0x000fca0000410000 */
        /* <DEDUP_REMOVED lines=11> */
[----:B------:R-:W-:Y:S01]  /*8f20*/  IADD3 R29, PT, PT, R3, R29, RZ ;  /* 0x0000001d031d7210 */ /* 0x000fe20007ffe0ff */
[----:B0-----:R-:W-:-:S03]  /*8f30*/  FMUL.FTZ R9, R5, R10 ;  /* 0x0000000a05097220 */ /* 0x001fc60000410000 */
[----:B------:R-:W-:Y:S01]  /*8f40*/  LEA.HI.X R5, R2, UR11, R29, 0x1, P1 ;  /* 0x0000000b02057c11 */ /* 0x000fe200088f0c1d */
[----:B-1----:R-:W-:-:S05]  /*8f50*/  FMUL.FTZ R12, R12, R11 ;  /* 0x0000000b0c0c7220 */ /* 0x002fca0000410000 */
[----:B------:R-:W-:-:S05]  /*8f60*/  F2FP.F16.F32.PACK_AB R9, R12, R9 ;  /* 0x000000090c09723e */ /* 0x000fca00000000ff */
[----:B------:R4:W-:Y:S02]  /*8f70*/  STG.E desc[UR6][R4.64], R9 ;  /* 0x0000000904007986 */ /* 0x0009e4000c101906 */
.L_x_3249:
[----:B------:R-:W-:Y:S05]  /*8f80*/  BSYNC.RECONVERGENT B1 ;  /* 0x0000000000017941 */ /* 0x000fea0003800200 */
.L_x_3248:
[----:B------:R-:W-:Y:S04]  /*8f90*/  BSSY.RECONVERGENT B1, `(.L_x_3250) ;  /* 0x000001e000017945 */ /* 0x000fe80003800200 */
[----:B------:R-:W-:Y:S05]  /*8fa0*/  @P3 BRA `(.L_x_3251) ;  /* 0x0000000000703947 */ /* 0x000fea0003800000 */
[--C-:B-12---:R-:W-:Y:S01]  /*8fb0*/  FADD.FTZ R3, R22, -R34.reuse ;  /* 0x8000002216037221 */ /* 0x106fe20000010000 */
[----:B------:R-:W-:Y:S01]  /*8fc0*/  FADD.FTZ R23, R23, -R34 ;  /* 0x8000002217177221 */ /* 0x000fe20000010000 */
        /* <DEDUP_REMOVED lines=26> */
.L_x_3251:
[----:B------:R-:W-:Y:S05]  /*9170*/  BSYNC.RECONVERGENT B1 ;  /* 0x0000000000017941 */ /* 0x000fea0003800200 */
.L_x_3250:
[----:B------:R-:W-:Y:S04]  /*9180*/  BSSY.RECONVERGENT B1, `(.L_x_3252) ;  /* 0x000001e000017945 */ /* 0x000fe80003800200 */
[----:B------:R-:W-:Y:S05]  /*9190*/  @P4 BRA `(.L_x_3253) ;  /* 0x0000000000704947 */ /* 0x000fea0003800000 */
[--C-:B012---:R-:W-:Y:S01]  /*91a0*/  FADD.FTZ R3, R24, -R34.reuse ;  /* 0x8000002218037221 */ /* 0x107fe20000010000 */
        /* <DEDUP_REMOVED lines=27> */
.L_x_3253:
[----:B------:R-:W-:Y:S05]  /*9360*/  BSYNC.RECONVERGENT B1 ;  /* 0x0000000000017941 */ /* 0x000fea0003800200 */
.L_x_3252:
        /* <DEDUP_REMOVED lines=54> */
.L_x_3255:
[----:B------:R-:W-:Y:S05]  /*96d0*/  BSYNC.RECONVERGENT B1 ;  /* 0x0000000000017941 */ /* 0x000fea0003800200 */
.L_x_3254:
        /* <DEDUP_REMOVED lines=30> */
.L_x_3257:
[----:B------:R-:W-:Y:S05]  /*98c0*/  BSYNC.RECONVERGENT B1 ;  /* 0x0000000000017941 */ /* 0x000fea0003800200 */
.L_x_3256:
        /* <DEDUP_REMOVED lines=30> */
.L_x_3259:
[----:B------:R-:W-:Y:S05]  /*9ab0*/  BSYNC.RECONVERGENT B1 ;  /* 0x0000000000017941 */ /* 0x000fea0003800200 */
.L_x_3258:
[----:B------:R-:W-:Y:S04]  /*9ac0*/  BSSY.RECONVERGENT B1, `(.L_x_3260) ;  /* 0x000001e000017945 */ /* 0x000fe80003800200 */
[----:B------:R-:W-:Y:S05]  /*9ad0*/  @P6 BRA `(.L_x_3261) ;  /* 0x0000000000706947 */ /* 0x000fea0003800000 */
[--C-:B--2---:R-:W-:Y:S01]  /*9ae0*/  FADD.FTZ R3, R52, -R34.reuse ;  /* 0x8000002234037221 */ /* 0x104fe20000010000 */
        /* <DEDUP_REMOVED lines=27> */
.L_x_3261:
[----:B------:R-:W-:Y:S05]  /*9ca0*/  BSYNC.RECONVERGENT B1 ;  /* 0x0000000000017941 */ /* 0x000fea0003800200 */
.L_x_3260:
        /* <DEDUP_REMOVED lines=30> */
.L_x_3263:
[----:B------:R-:W-:Y:S05]  /*9e90*/  BSYNC.RECONVERGENT B1 ;  /* 0x0000000000017941 */ /* 0x000fea0003800200 */
.L_x_3262:
[----:B------:R-:W-:Y:S04]  /*9ea0*/  BSSY.RECONVERGENT B1, `(.L_x_3264) ;  /* 0x000001e000017945 */ /* 0x000fe80003800200 */
[----:B------:R-:W-:Y:S05]  /*9eb0*/  @P4 BRA `(.L_x_3265) ;  /* 0x0000000000704947 */ /* 0x000fea0003800000 */
[--C-:B--234-:R-:W-:Y:S01]  /*9ec0*/  FADD.FTZ R3, R56, -R34.reuse ;  /* 0x8000002238037221 */ /* 0x11cfe20000010000 */
        /* <DEDUP_REMOVED lines=27> */
.L_x_3265:
[----:B------:R-:W-:Y:S05]  /*a080*/  BSYNC.RECONVERGENT B1 ;  /* 0x0000000000017941 */ /* 0x000fea0003800200 */
.L_x_3264:
        /* <DEDUP_REMOVED lines=18> */
[--C-:B--234-:R-:W-:Y:S01]  /*a1b0*/  FADD.FTZ R3, R58, -R34.reuse ;  /* 0x800000223a037221 */ /* 0x11cfe20000010000 */
[----:B------:R-:W-:Y:S01]  /*a1c0*/  FADD.FTZ R59, R59, -R34 ;  /* 0x800000223b3b7221 */ /* 0x000fe20000010000 */
        /* <DEDUP_REMOVED lines=24> */
[----:B------:R-:W-:-:S05]  /*a350*/  F2FP.F16.F32.PACK_AB R13, R13, R10 ;  /* 0x0000000a0d0d723e */ /* 0x000fca00000000ff */
[----:B------:R0:W-:Y:S02]  /*a360*/  STG.E desc[UR6][R4.64], R13 ;  /* 0x0000000d04007986 */ /* 0x0001e4000c101906 */
.L_x_3267:
[----:B------:R-:W-:Y:S05]  /*a370*/  BSYNC.RECONVERGENT B1 ;  /* 0x0000000000017941 */ /* 0x000fea0003800200 */
.L_x_3266:
        /* <DEDUP_REMOVED lines=28> */
[----:B------:R-:W-:-:S05]  /*a540*/  F2FP.F16.F32.PACK_AB R11, R11, R0 ;  /* 0x000000000b0b723e */ /* 0x000fca00000000ff */
[----:B------:R0:W-:Y:S02]  /*a550*/  STG.E desc[UR6][R4.64], R11 ;  /* 0x0000000b04007986 */ /* 0x0001e4000c101906 */
.L_x_3269:
[----:B------:R-:W-:Y:S05]  /*a560*/  BSYNC.RECONVERGENT B1 ;  /* 0x0000000000017941 */ /* 0x000fea0003800200 */
.L_x_3268:
        /* <DEDUP_REMOVED lines=28> */
[----:B------:R-:W-:-:S05]  /*a730*/  F2FP.F16.F32.PACK_AB R11, R11, R0 ;  /* 0x000000000b0b723e */ /* 0x000fca00000000ff */
[----:B------:R0:W-:Y:S02]  /*a740*/  STG.E desc[UR6][R4.64], R11 ;  /* 0x0000000b04007986 */ /* 0x0001e4000c101906 */
.L_x_3271:
[----:B------:R-:W-:Y:S05]  /*a750*/  BSYNC.RECONVERGENT B1 ;  /* 0x0000000000017941 */ /* 0x000fea0003800200 */
.L_x_3270:
        /* <DEDUP_REMOVED lines=30> */
.L_x_3273:
[----:B------:R-:W-:Y:S05]  /*a940*/  BSYNC.RECONVERGENT B1 ;  /* 0x0000000000017941 */ /* 0x000fea0003800200 */
.L_x_3272:
        /* <DEDUP_REMOVED lines=30> */
.L_x_3275:
[----:B------:R-:W-:Y:S05]  /*ab30*/  BSYNC.RECONVERGENT B1 ;  /* 0x0000000000017941 */ /* 0x000fea0003800200 */
.L_x_3274:
        /* <DEDUP_REMOVED lines=28> */
[----:B------:R-:W-:-:S05]  /*ad00*/  F2FP.F16.F32.PACK_AB R9, R9, R0 ;  /* 0x000000000909723e */ /* 0x000fca00000000ff */
[----:B------:R0:W-:Y:S02]  /*ad10*/  STG.E desc[UR6][R4.64], R9 ;  /* 0x0000000904007986 */ /* 0x0001e4000c101906 */
.L_x_3277:
[----:B------:R-:W-:Y:S05]  /*ad20*/  BSYNC.RECONVERGENT B1 ;  /* 0x0000000000017941 */ /* 0x000fea0003800200 */
.L_x_3276:
        /* <DEDUP_REMOVED lines=42> */
[----:B------:R-:W-:-:S05]  /*afd0*/  F2FP.F16.F32.PACK_AB R11, R11, R8 ;  /* 0x000000080b0b723e */ /* 0x000fca00000000ff */
[----:B------:R0:W-:Y:S02]  /*afe0*/  STG.E desc[UR6][R4.64], R11 ;  /* 0x0000000b04007986 */ /* 0x0001e4000c101906 */
.L_x_3279:
[----:B------:R-:W-:Y:S05]  /*aff0*/  BSYNC.RECONVERGENT B1 ;  /* 0x0000000000017941 */ /* 0x000fea0003800200 */
.L_x_3278:
        /* <DEDUP_REMOVED lines=30> */
.L_x_3281:
[----:B------:R-:W-:Y:S05]  /*b1e0*/  BSYNC.RECONVERGENT B1 ;  /* 0x0000000000017941 */ /* 0x000fea0003800200 */
.L_x_3280:
        /* <DEDUP_REMOVED lines=28> */
[----:B------:R-:W-:-:S05]  /*b3b0*/  F2FP.F16.F32.PACK_AB R7, R10, R7 ;  /* 0x000000070a07723e */ /* 0x000fca00000000ff */
[----:B------:R0:W-:Y:S02]  /*b3c0*/  STG.E desc[UR6][R4.64], R7 ;  /* 0x0000000704007986 */ /* 0x0001e4000c101906 */
.L_x_3283:
[----:B------:R-:W-:Y:S05]  /*b3d0*/  BSYNC.RECONVERGENT B1 ;  /* 0x0000000000017941 */ /* 0x000fea0003800200 */
.L_x_3282:
        /* <DEDUP_REMOVED lines=30> */
.L_x_3285:
[----:B------:R-:W-:Y:S05]  /*b5c0*/  BSYNC.RECONVERGENT B1 ;  /* 0x0000000000017941 */ /* 0x000fea0003800200 */
.L_x_3284:
        /* <DEDUP_REMOVED lines=30> */
.L_x_3287:
[----:B------:R-:W-:Y:S05]  /*b7b0*/  BSYNC.RECONVERGENT B1 ;  /* 0x0000000000017941 */ /* 0x000fea0003800200 */
.L_x_3286:
        /* <DEDUP_REMOVED lines=26> */
[----:B------:R-:W-:-:S05]  /*b960*/  F2FP.F16.F32.PACK_AB R7, R7, R0 ;  /* 0x000000000707723e */ /* 0x000fca00000000ff */
[----:B------:R0:W-:Y:S02]  /*b970*/  STG.E desc[UR6][R2.64], R7 ;  /* 0x0000000702007986 */ /* 0x0001e4000c101906 */
.L_x_3225:
[----:B------:R-:W-:Y:S05]  /*b980*/  BSYNC.RECONVERGENT B0 ;  /* 0x0000000000007941 */ /* 0x000fea0003800200 */
.L_x_3161:
        /* <DEDUP_REMOVED lines=8> */
.L_x_3289:
        /* <DEDUP_REMOVED lines=15> */
.L_x_4934:


//--------------------- .text._Z35group_norm_nhwc_fwd_one_pass_kernelI11Fp16IOBf16WLi512ELi120ELi480EEv26Group_norm_nhwc_fwd_params --------------------------
	.section	.text._Z35group_norm_nhwc_fwd_one_pass_kernelI11Fp16IOBf16WLi512ELi120ELi480EEv26Group_norm_nhwc_fwd_params,"ax",@progbits
	.align	128
        .global         _Z35group_norm_nhwc_fwd_one_pass_kernelI11Fp16IOBf16WLi512ELi120ELi480EEv26Group_norm_nhwc_fwd_params
        .type           _Z35group_norm_nhwc_fwd_one_pass_kernelI11Fp16IOBf16WLi512ELi120ELi480EEv26Group_norm_nhwc_fwd_params,@function
        .size           _Z35group_norm_nhwc_fwd_one_pass_kernelI11Fp16IOBf16WLi512ELi120ELi480EEv26Group_norm_nhwc_fwd_params,(.L_x_4935 - _Z35group_norm_nhwc_fwd_one_pass_kernelI11Fp16IOBf16WLi512ELi120ELi480EEv26Group_norm_nhwc_fwd_params)
        .other          _Z35group_norm_nhwc_fwd_one_pass_kernelI11Fp16IOBf16WLi512ELi120ELi480EEv26Group_norm_nhwc_fwd_params,@"STO_CUDA_ENTRY STV_DEFAULT"
_Z35group_norm_nhwc_fwd_one_pass_kernelI11Fp16IOBf16WLi512ELi120ELi480EEv26Group_norm_nhwc_fwd_params:
.text._Z35group_norm_nhwc_fwd_one_pass_kernelI11Fp16IOBf16WLi512ELi120ELi480EEv26Group_norm_nhwc_fwd_params:
        /* <DEDUP_REMOVED lines=36> */
.L_x_3327:
[----:B0-----:R-:W0:Y:S01]  /*0240*/  LDCU UR12, c[0x0][0x3f8] ;  /* 0x00007f00ff0c77ac */ /* 0x001e220008000800 */
        /* <DEDUP_REMOVED lines=8> */
[C---:B------:R-:W-:Y:S01]  /*02d0*/  VIADD R17, R3.reuse, 0x18 ;  /* 0x0000001803117836 */ /* 0x040fe20000000000 */
[----:B---3--:R-:W3:Y:S01]  /*02e0*/  LDCU.64 UR14, c[0x0][0x3f0] ;  /* 0x00007e00ff0e77ac */ /* 0x008ee20008000a00 */
[----:B------:R-:W4:Y:S01]  /*02f0*/  @!P0 LDC.64 R28, c[0x0][0x390] ;  /* 0x0000e400ff1c8b82 */ /* 0x000f220000000a00 */
        /* <DEDUP_REMOVED lines=2046> */
.L_x_3291:
[----:B0---4-:R-:W-:Y:S05]  /*82e0*/  BSYNC.RECONVERGENT B0 ;  /* 0x0000000000007941 */ /* 0x011fea0003800200 */
.L_x_3290:
        /* <DEDUP_REMOVED lines=42> */
.L_x_3293:
[----:B------:R-:W-:Y:S05]  /*8590*/  BSYNC.RECONVERGENT B0 ;  /* 0x0000000000007941 */ /* 0x000fea0003800200 */
.L_x_3292:
        /* <DEDUP_REMOVED lines=36> */
.L_x_3297:
[----:B------:R-:W2:Y:S04]  /*87e0*/  LDG.E.STRONG.GPU R0, desc[UR18][R8.64] ;  /* 0x0000001208007981 */ /* 0x000ea8000c1ef900 */
[----:B--2---:R-:W-:Y:S04]  /*87f0*/  CCTL.IVALL ;  /* 0x00000000ff00798f */ /* 0x004fe80002000000 */
[----:B------:R0:W-:Y:S01]  /*8800*/  STL [R1], R0 ;  /* 0x0000000001007387 */ /* 0x0001e20000100800 */
[----:B------:R-:W-:-:S13]  /*8810*/  ISETP.NE.AND P1, PT, R0, UR14, PT ;  /* 0x0000000e00007c0c */ /* 0x000fda000bf25270 */
[----:B0-----:R-:W-:Y:S05]  /*8820*/  @P1 BRA `(.L_x_3297) ;  /* 0xfffffffc00ec1947 */ /* 0x001fea000383ffff */
.L_x_3296:
[----:B0---4-:R-:W-:Y:S05]  /*8830*/  BSYNC.RECONVERGENT B0 ;  /* 0x0000000000007941 */ /* 0x011fea0003800200 */
.L_x_3295:
        /* <DEDUP_REMOVED lines=15> */
.L_x_3299:
        /* <DEDUP_REMOVED lines=99> */
.L_x_3298:
        /* <DEDUP_REMOVED lines=54> */
.L_x_3300:
        /* <DEDUP_REMOVED lines=27> */
.L_x_3301:
        /* <DEDUP_REMOVED lines=15> */
.L_x_3302:
[----:B------:R-:W-:Y:S05]  /*9560*/  BSYNC.RECONVERGENT B0 ;  /* 0x0000000000007941 */ /* 0x000fea0003800200 */
.L_x_3294:
        /* <DEDUP_REMOVED lines=30> */
[----:B------:R-:W2:Y:S04]  /*9750*/  LDG.E.U16 R16, desc[UR18][R10.64+0x2] ;  /* 0x000002120a107981 */ /* 0x000ea8000c1e1500 */
[----:B------:R-:W3:Y:S04]  /*9760*/  LDG.E.U16 R0, desc[UR18][R10.64] ;  /* 0x000000120a007981 */ /* 0x000ee8000c1e1500 */
[----:B------:R-:W4:Y:S04]  /*9770*/  LDG.E.U16 R17, desc[UR18][R14.64] ;  /* 0x000000120e117981 */ /* 0x000f28000c1e1500 */
[----:B------:R2:W5:Y:S04]  /*9780*/  LDG.E.U16 R18, desc[UR18][R14.64+0x2] ;  /* 0x000002120e127981 */ /* 0x000568000c1e1500 */
[----:B------:R-:W0:Y:S01]  /*9790*/  LDS.64 R20, [UR5+0x90] ;  /* 0x00009005ff147984 */ /* 0x000e220008000a00 */
[----:B------:R-:W1:Y:S01]  /*97a0*/  LDCU.U8 UR5, c[0x0][0x3fc] ;  /* 0x00007f80ff0577ac */ /* 0x000e620008000000 */
[----:B0-----:R-:W-:-:S04]  /*97b0*/  FMUL.FTZ R4, R20, UR7 ;  /* 0x0000000714047c20 */ /* 0x001fc80008410000 */
[----:B------:R-:W-:-:S04]  /*97c0*/  FMUL.FTZ R20, R4, R4 ;  /* 0x0000000404147220 */ /* 0x000fc80000410000 */
[----:B------:R-:W-:-:S05]  /*97d0*/  FFMA.FTZ R20, R21, UR7, -R20 ;  /* 0x0000000715147c23 */ /* 0x000fca0008010814 */
[----:B------:R-:W-:-:S13]  /*97e0*/  FSETP.GTU.FTZ.AND P1, PT, R20, RZ, PT ;  /* 0x000000ff1400720b */ /* 0x000fda0003f3c000 */
[----:B------:R-:W0:Y:S01]  /*97f0*/  @P1 LDC R7, c[0x0][0x3a8] ;  /* 0x0000ea00ff071b82 */ /* 0x000e220000000800 */
[----:B------:R-:W-:Y:S01]  /*9800*/  HFMA2 R12, -RZ, RZ, 1.875, 0 ;  /* 0x3f800000ff0c7431 */ /* 0x000fe200000001ff */
[----:B-1----:R-:W-:Y:S01]  /*9810*/  UISETP.NE.AND UP0, UPT, UR5, URZ, UPT ;  /* 0x000000ff0500728c */ /* 0x002fe2000bf05270 */
[----:B0-----:R-:W-:-:S04]  /*9820*/  @P1 FADD.FTZ R20, R20, R7 ;  /* 0x0000000714141221 */ /* 0x001fc80000010000 */
[----:B------:R0:W1:Y:S01]  /*9830*/  @P1 MUFU.RSQ R12, R20 ;  /* 0x00000014000c1308 */ /* 0x0000620000001400 */
[----:B--2---:R-:W-:Y:S01]  /*9840*/  SHF.L.U32 R14, R16, 0x10, RZ ;  /* 0x00000010100e7819 */ /* 0x004fe200000006ff */
[----:B---3--:R-:W-:Y:S02]  /*9850*/  IMAD.U32 R13, R0, 0x10000, RZ ;  /* 0x00010000000d7824 */ /* 0x008fe400078e00ff */
[----:B----4-:R-:W-:Y:S01]  /*9860*/  IMAD.U32 R16, R17, 0x10000, RZ ;  /* 0x0001000011107824 */ /* 0x010fe200078e00ff */
[----:B-----5:R-:W-:Y:S01]  /*9870*/  SHF.L.U32 R15, R18, 0x10, RZ ;  /* 0x00000010120f7819 */ /* 0x020fe200000006ff */
[----:B01----:R-:W-:Y:S06]  /*9880*/  BRA.U !UP0, `(.L_x_3303) ;  /* 0x0000000908587547 */ /* 0x003fec000b800000 */
[----:B------:R-:W-:Y:S01]  /*9890*/  IMAD.MOV.U32 R0, RZ, RZ, RZ ;  /* 0x000000ffff007224 */ /* 0x000fe200078e00ff */
[----:B------:R-:W0:Y:S01]  /*98a0*/  LDCU.64 UR14, c[0x0][0x3e0] ;  /* 0x00007c00ff0e77ac */ /* 0x000e220008000a00 */
[----:B------:R-:W1:Y:S01]  /*98b0*/  LDCU.64 UR6, c[0x0][0x380] ;  /* 0x00007000ff0677ac */ /* 0x000e620008000a00 */
[----:B------:R-:W2:Y:S04]  /*98c0*/  LDCU.64 UR12, c[0x0][0x3e8] ;  /* 0x00007d00ff0c77ac */ /* 0x000ea80008000a00 */
.L_x_3312:
[----:B---3-5:R-:W-:-:S06]  /*98d0*/  LEA R8, R0, UR8, 0x2 ;  /* 0x0000000800087c11 */ /* 0x028fcc000f8e10ff */
[----:B01----:R-:W5:Y:S01]  /*98e0*/  LDL.128 R8, [R8] ;  /* 0x0000000008087983 */ /* 0x003f620000100c00 */
[C---:B------:R-:W-:Y:S01]  /*98f0*/  LEA R25, R0.reuse, R3, 0x3 ;  /* 0x0000000300197211 */ /* 0x040fe200078e18ff */
[----:B------:R-:W-:Y:S01]  /*9900*/  VIADD R0, R0, 0x4 ;  /* 0x0000000400007836 */ /* 0x000fe20000000000 */
[----:B------:R-:W-:Y:S02]  /*9910*/  BSSY.RECONVERGENT B0, `(.L_x_3304) ;  /* 0x000002e000007945 */ /* 0x000fe40003800200 */
[C---:B--2---:R-:W-:Y:S01]  /*9920*/  ISETP.GE.U32.AND P3, PT, R25.reuse, UR12, PT ;  /* 0x0000000c19007c0c */ /* 0x044fe2000bf66070 */
        /* <DEDUP_REMOVED lines=23> */
[-C--:B------:R-:W-:Y:S01]  /*9aa0*/  FMUL.FTZ R17, R17, R12.reuse ;  /* 0x0000000c11117220 */ /* 0x080fe20000410000 */
[----:B------:R-:W-:-:S03]  /*9ab0*/  FMUL.FTZ R19, R19, R12 ;  /* 0x0000000c13137220 */ /* 0x000fc60000410000 */
[----:B------:R-:W-:Y:S01]  /*9ac0*/  FFMA.FTZ R24, R13, R17, R16 ;  /* 0x000000110d187223 */ /* 0x000fe20000010010 */
[----:B------:R-:W-:Y:S01]  /*9ad0*/  FFMA.FTZ R23, R14, R19, R15 ;  /* 0x000000130e177223 */ /* 0x000fe2000001000f */
[----:B------:R-:W-:Y:S02]  /*9ae0*/  MOV R19, R95 ;  /* 0x0000005f00137202 */ /* 0x000fe40000000f00 */
[----:B------:R-:W-:Y:S01]  /*9af0*/  FMUL.FTZ R8, R24, -1.4426950216293334961 ;  /* 0xbfb8aa3b18087820 */ /* 0x000fe20000410000 */
[----:B------:R-:W-:Y:S01]  /*9b00*/  FMUL.FTZ R20, R23, -1.4426950216293334961 ;  /* 0xbfb8aa3b17147820 */ /* 0x000fe20000410000 */
[----:B------:R-:W-:-:S04]  /*9b10*/  IMAD.WIDE.U32 R18, R25, UR14, R18 ;  /* 0x0000000e19127c25 */ /* 0x000fc8000f8e0012 */
[----:B------:R-:W0:Y:S01]  /*9b20*/  MUFU.EX2 R8, R8 ;  /* 0x0000000800087308 */ /* 0x000e220000000800 */
[----:B------:R-:W-:-:S07]  /*9b30*/  IMAD.IADD R21, R19, 0x1, R21 ;  /* 0x0000000113157824 */ /* 0x000fce00078e0215 */
        /* <DEDUP_REMOVED lines=11> */
.L_x_3305:
[----:B01----:R-:W-:Y:S05]  /*9bf0*/  BSYNC.RECONVERGENT B0 ;  /* 0x0000000000007941 */ /* 0x003fea0003800200 */
.L_x_3304:
[----:B------:R-:W-:Y:S04]  /*9c00*/  BSSY.RECONVERGENT B0, `(.L_x_3306) ;  /* 0x000001e000007945 */ /* 0x000fe80003800200 */
[----:B------:R-:W-:Y:S05]  /*9c10*/  @P1 BRA `(.L_x_3307) ;  /* 0x0000000000701947 */ /* 0x000fea0003800000 */
[--C-:B-----5:R-:W-:Y:S01]  /*9c20*/  HADD2.F32 R17, -RZ, R9.reuse.H0_H0 ;  /* 0x20000009ff117230 */ /* 0x120fe20000004100 */
[----:B------:R-:W-:Y:S01]  /*9c30*/  MOV R8, R92 ;  /* 0x0000005c00087202 */ /* 0x000fe20000000f00 */
[----:B------:R-:W-:Y:S02]  /*9c40*/  HADD2.F32 R9, -RZ, R9.H1_H1 ;  /* 0x30000009ff097230 */ /* 0x000fe40000004100 */
[----:B--2---:R-:W-:Y:S02]  /*9c50*/  IMAD R19, R27, UR14, RZ ;  /* 0x0000000e1b137c24 */ /* 0x004fe4000f8e02ff */
[C---:B------:R-:W-:Y:S01]  /*9c60*/  FADD.FTZ R17, -R4.reuse, R17 ;  /* 0x0000001104117221 */ /* 0x040fe20000010100 */
[----:B------:R-:W-:Y:S01]  /*9c70*/  FADD.FTZ R9, -R4, R9 ;  /* 0x0000000904097221 */ /* 0x000fe20000010100 */
[----:B------:R-:W-:Y:S02]  /*9c80*/  IMAD R19, R26, UR15, R19 ;  /* 0x0000000f1a137c24 */ /* 0x000fe4000f8e0213 */
[-C--:B------:R-:W-:Y:S01]  /*9c90*/  FMUL.FTZ R17, R17, R12.reuse ;  /* 0x0000000c11117220 */ /* 0x080fe20000410000 */
[----:B------:R-:W-:-:S03]  /*9ca0*/  FMUL.FTZ R9, R9, R12 ;  /* 0x0000000c09097220 */ /* 0x000fc60000410000 */
[----:B------:R-:W-:Y:S01]  /*9cb0*/  FFMA.FTZ R23, R13, R17, R16 ;  /* 0x000000110d177223 */ /* 0x000fe20000010010 */
[----:B------:R-:W-:Y:S01]  /*9cc0*/  FFMA.FTZ R22, R14, R9, R15 ;  /* 0x000000090e167223 */ /* 0x000fe2000001000f */
[----:B------:R-:W-:Y:S02]  /*9cd0*/  IMAD.MOV.U32 R9, RZ, RZ, R95 ;  /* 0x000000ffff097224 */ /* 0x000fe400078e005f */
[----:B------:R-:W-:Y:S01]  /*9ce0*/  FMUL.FTZ R17, R23, -1.4426950216293334961 ;  /* 0xbfb8aa3b17117820 */ /* 0x000fe20000410000 */
[----:B------:R-:W-:Y:S01]  /*9cf0*/  FMUL.FTZ R18, R22, -1.4426950216293334961 ;  /* 0xbfb8aa3b16127820 */ /* 0x000fe20000410000 */
[----:B------:R-:W-:-:S04]  /*9d00*/  IMAD.WIDE.U32 R8, R26, UR14, R8 ;  /* 0x0000000e1a087c25 */ /* 0x000fc8000f8e0008 */
        /* <DEDUP_REMOVED lines=13> */
.L_x_3307:
[----:B------:R-:W-:Y:S05]  /*9de0*/  BSYNC.RECONVERGENT B0 ;  /* 0x0000000000007941 */ /* 0x000fea0003800200 */
.L_x_3306:
[----:B------:R-:W-:Y:S04]  /*9df0*/  BSSY.RECONVERGENT B0, `(.L_x_3308) ;  /* 0x000001e000007945 */ /* 0x000fe80003800200 */
[----:B------:R-:W-:Y:S05]  /*9e00*/  @P4 BRA `(.L_x_3309) ;  /* 0x0000000000704947 */ /* 0x000fea0003800000 */
[--C-:B0----5:R-:W-:Y:S02]  /*9e10*/  HADD2.F32 R9, -RZ, R10.reuse.H0_H0 ;  /* 0x2000000aff097230 */ /* 0x121fe40000004100 */
[----:B------:R-:W-:Y:S02]  /*9e20*/  HADD2.F32 R17, -RZ, R10.H1_H1 ;  /* 0x3000000aff117230 */ /* 0x000fe40000004100 */
[----:B--2---:R-:W-:Y:S02]  /*9e30*/  IMAD R19, R29, UR14, RZ ;  /* 0x0000000e1d137c24 */ /* 0x004fe4000f8e02ff */
[C---:B------:R-:W-:Y:S01]  /*9e40*/  FADD.FTZ R9, -R4.reuse, R9 ;  /* 0x0000000904097221 */ /* 0x040fe20000010100 */
[----:B------:R-:W-:Y:S02]  /*9e50*/  IMAD.MOV.U32 R8, RZ, RZ, R92 ;  /* 0x000000ffff087224 */ /* 0x000fe400078e005c */
[----:B------:R-:W-:Y:S01]  /*9e60*/  FADD.FTZ R17, -R4, R17 ;  /* 0x0000001104117221 */ /* 0x000fe20000010100 */
[----:B------:R-:W-:-:S02]  /*9e70*/  IMAD R19, R28, UR15, R19 ;  /* 0x0000000f1c137c24 */ /* 0x000fc4000f8e0213 */
[-C--:B------:R-:W-:Y:S01]  /*9e80*/  FMUL.FTZ R9, R9, R12.reuse ;  /* 0x0000000c09097220 */ /* 0x080fe20000410000 */
[----:B------:R-:W-:-:S03]  /*9e90*/  FMUL.FTZ R17, R17, R12 ;  /* 0x0000000c11117220 */ /* 0x000fc60000410000 */
[----:B------:R-:W-:Y:S01]  /*9ea0*/  FFMA.FTZ R22, R13, R9, R16 ;  /* 0x000000090d167223 */ /* 0x000fe20000010010 */
[----:B------:R-:W-:Y:S01]  /*9eb0*/  MOV R9, R95 ;  /* 0x0000005f00097202 */ /* 0x000fe20000000f00 */
[----:B------:R-:W-:Y:S02]  /*9ec0*/  FFMA.FTZ R21, R14, R17, R15 ;  /* 0x000000110e157223 */ /* 0x000fe4000001000f */
[----:B------:R-:W-:Y:S02]  /*9ed0*/  FMUL.FTZ R10, R22, -1.4426950216293334961 ;  /* 0xbfb8aa3b160a7820 */ /* 0x000fe40000410000 */
[----:B------:R-:W-:Y:S01]  /*9ee0*/  FMUL.FTZ R18, R21, -1.4426950216293334961 ;  /* 0xbfb8aa3b15127820 */ /* 0x000fe20000410000 */
[----:B------:R-:W-:-:S03]  /*9ef0*/  IMAD.WIDE.U32 R8, R28, UR14, R8 ;  /* 0x0000000e1c087c25 */ /* 0x000fc6000f8e0008 */
        /* <DEDUP_REMOVED lines=13> */
.L_x_3309:
[----:B------:R-:W-:Y:S05]  /*9fd0*/  BSYNC.RECONVERGENT B0 ;  /* 0x0000000000007941 */ /* 0x000fea0003800200 */
.L_x_3308:
[----:B------:R-:W-:Y:S04]  /*9fe0*/  BSSY.RECONVERGENT B0, `(.L_x_3310) ;  /* 0x000001e000007945 */ /* 0x000fe80003800200 */
[----:B------:R-:W-:Y:S05]  /*9ff0*/  @P2 BRA `(.L_x_3311) ;  /* 0x0000000000702947 */ /* 0x000fea0003800000 */
[--C-:B01---5:R-:W-:Y:S02]  /*a000*/  HADD2.F32 R9, -RZ, R11.reuse.H0_H0 ;  /* 0x2000000bff097230 */ /* 0x123fe40000004100 */
[----:B------:R-:W-:Y:S02]  /*a010*/  HADD2.F32 R11, -RZ, R11.H1_H1 ;  /* 0x3000000bff0b7230 */ /* 0x000fe40000004100 */
[----:B------:R-:W-:Y:S02]  /*a020*/  IMAD R7, R7, UR14, RZ ;  /* 0x0000000e07077c24 */ /* 0x000fe4000f8e02ff */
[C---:B------:R-:W-:Y:S01]  /*a030*/  FADD.FTZ R9, -R4.reuse, R9 ;  /* 0x0000000904097221 */ /* 0x040fe20000010100 */
[----:B------:R-:W-:Y:S01]  /*a040*/  FADD.FTZ R11, -R4, R11 ;  /* 0x0000000b040b7221 */ /* 0x000fe20000010100 */
[----:B------:R-:W-:Y:S02]  /*a050*/  IMAD R17, R6, UR15, R7 ;  /* 0x0000000f06117c24 */ /* 0x000fe4000f8e0207 */
[-C--:B------:R-:W-:Y:S01]  /*a060*/  FMUL.FTZ R9, R9, R12.reuse ;  /* 0x0000000c09097220 */ /* 0x080fe20000410000 */
[----:B------:R-:W-:-:S03]  /*a070*/  FMUL.FTZ R11, R11, R12 ;  /* 0x0000000c0b0b7220 */ /* 0x000fc60000410000 */
[----:B--2---:R-:W-:Y:S01]  /*a080*/  FFMA.FTZ R19, R13, R9, R16 ;  /* 0x000000090d137223 */ /* 0x004fe20000010010 */
        /* <DEDUP_REMOVED lines=17> */
[----:B------:R-:W-:-:S05]  /*a1a0*/  F2FP.F16.F32.PACK_AB R7, R18, R7 ;  /* 0x000000071207723e */ /* 0x000fca00000000ff */
[----:B------:R3:W-:Y:S02]  /*a1b0*/  STG.E desc[UR18][R8.64], R7 ;  /* 0x0000000708007986 */ /* 0x0007e4000c101912 */
.L_x_3311:
[----:B------:R-:W-:Y:S05]  /*a1c0*/  BSYNC.RECONVERGENT B0 ;  /* 0x0000000000007941 */ /* 0x000fea0003800200 */
.L_x_3310:
[----:B------:R-:W-:Y:S05]  /*a1d0*/  @P5 BRA `(.L_x_3312) ;  /* 0xfffffff400bc5947 */ /* 0x000fea000383ffff */
[----:B------:R-:W-:Y:S05]  /*a1e0*/  BRA `(.L_x_3313) ;  /* 0x0000000c005c7947 */ /* 0x000fea0003800000 */
.L_x_3303:
[----:B------:R-:W2:Y:S01]  /*a1f0*/  LDL.128 R20, [R1+0x10] ;  /* 0x0000100001147983 */ /* 0x000ea20000100c00 */
[----:B------:R-:W0:Y:S01]  /*a200*/  LDCU.64 UR6, c[0x0][0x3e8] ;  /* 0x00007d00ff0677ac */ /* 0x000e220008000a00 */
[----:B------:R-:W-:Y:S01]  /*a210*/  SHF.R.S32.HI R7, RZ, 0x1f, R3 ;  /* 0x0000001fff077819 */ /* 0x000fe20000011403 */
[C---:B------:R-:W-:Y:S01]  /*a220*/  VIADD R25, R3.reuse, 0x8 ;  /* 0x0000000803197836 */ /* 0x040fe20000000000 */
[C---:B------:R-:W-:Y:S01]  /*a230*/  IADD3 R27, PT, PT, R3.reuse, 0x10, RZ ;  /* 0x00000010031b7810 */ /* 0x040fe20007ffe0ff */
[C---:B------:R-:W-:Y:S01]  /*a240*/  VIADD R29, R3.reuse, 0x18 ;  /* 0x00000018031d7836 */ /* 0x040fe20000000000 */
[----:B------:R-:W1:Y:S01]  /*a250*/  LDCU.64 UR20, c[0x0][0x3e0] ;  /* 0x00007c00ff1477ac */ /* 0x000e620008000a00 */
[----:B------:R-:W-:Y:S01]  /*a260*/  BSSY.RECONVERGENT B0, `(.L_x_3314) ;  /* 0x0000038000007945 */ /* 0x000fe20003800200 */
[----:B------:R-:W-:Y:S01]  /*a270*/  SHF.R.S32.HI R18, RZ, 0x1f, R27 ;  /* 0x0000001fff127819 */ /* 0x000fe2000001141b */
[----:B------:R-:W3:Y:S01]  /*a280*/  LDCU.64 UR22, c[0x0][0x380] ;  /* 0x00007000ff1677ac */ /* 0x000ee20008000a00 */
[----:B------:R-:W4:Y:S01]  /*a290*/  LDCU.64 UR16, c[0x0][0x3e8] ;  /* 0x00007d00ff1077ac */ /* 0x000f220008000a00 */
[----:B0-----:R-:W-:-:S02]  /*a2a0*/  ISETP.GE.U32.AND P0, PT, R3, UR6, PT ;  /* 0x0000000603007c0c */ /* 0x001fc4000bf06070 */
[----:B------:R-:W-:Y:S02]  /*a2b0*/  ISETP.GE.U32.AND P2, PT, R25, UR6, PT ;  /* 0x0000000619007c0c */ /* 0x000fe4000bf46070 */
[----:B------:R-:W-:Y:S02]  /*a2c0*/  ISETP.GE.AND.EX P0, PT, R7, UR7, PT, P0 ;  /* 0x0000000707007c0c */ /* 0x000fe4000bf06300 */
[----:B------:R-:W-:Y:S02]  /*a2d0*/  ISETP.GE.U32.AND P3, PT, R27, UR6, PT ;  /* 0x000000061b007c0c */ /* 0x000fe4000bf66070 */
[----:B------:R-:W-:Y:S02]  /*a2e0*/  ISETP.GE.U32.AND P1, PT, R29, UR6, PT ;  /* 0x000000061d007c0c */ /* 0x000fe4000bf26070 */
[----:B------:R-:W-:-:S07]  /*a2f0*/  ISETP.GE.AND.EX P3, PT, R18, UR7, PT, P3 ;  /* 0x0000000712007c0c */ /* 0x000fce000bf66330 */
[----:B------:R-:W0:Y:S01]  /*a300*/  @!P0 LDC.64 R8, c[0x0][0x3e0] ;  /* 0x0000f800ff088b82 */ /* 0x000e220000000a00 */
[----:B------:R-:W-:-:S07]  /*a310*/  @!P0 IMAD.MOV.U32 R6, RZ, RZ, R92 ;  /* 0x000000ffff068224 */ /* 0x000fce00078e005c */
[----:B------:R-:W5:Y:S01]  /*a320*/  @!P0 LDC.64 R10, c[0x0][0x380] ;  /* 0x0000e000ff0a8b82 */ /* 0x000f620000000a00 */
[----:B0-----:R-:W-:Y:S01]  /*a330*/  @!P0 IMAD R0, R7, R8, RZ ;  /* 0x0000000807008224 */ /* 0x001fe200078e02ff */
[----:B------:R-:W-:-:S03]  /*a340*/  @!P0 MOV R7, R95 ;  /* 0x0000005f00078202 */ /* 0x000fc60000000f00 */
[C---:B------:R-:W-:Y:S02]  /*a350*/  @!P0 IMAD R19, R3.reuse, R9, R0 ;  /* 0x0000000903138224 */ /* 0x040fe400078e0200 */
[----:B------:R-:W-:Y:S01]  /*a360*/  @!P0 IMAD.WIDE.U32 R6, R3, R8, R6 ;  /* 0x0000000803068225 */ /* 0x000fe200078e0006 */
[----:B------:R-:W-:Y:S02]  /*a370*/  SHF.R.S32.HI R8, RZ, 0x1f, R25 ;  /* 0x0000001fff087819 */ /* 0x000fe40000011419 */
[----:B-----5:R-:W-:Y:S02]  /*a380*/  @!P0 LEA R10, P4, R6, R10, 0x1 ;  /* 0x0000000a060a8211 */ /* 0x020fe400078808ff */
        /* <DEDUP_REMOVED lines=10> */
[-C--:B------:R-:W-:Y:S02]  /*a430*/  FMUL.FTZ R9, R9, R12.reuse ;  /* 0x0000000c09097220 */ /* 0x080fe40000410000 */
[----:B------:R-:W-:-:S02]  /*a440*/  FMUL.FTZ R17, R17, R12 ;  /* 0x0000000c11117220 */ /* 0x000fc40000410000 */
[----:B------:R-:W-:Y:S02]  /*a450*/  FFMA.FTZ R9, R13, R9, R16 ;  /* 0x000000090d097223 */ /* 0x000fe40000010010 */
[----:B------:R-:W-:-:S05]  /*a460*/  FFMA.FTZ R0, R14, R17, R15 ;  /* 0x000000110e007223 */ /* 0x000fca000001000f */
[----:B------:R-:W-:-:S05]  /*a470*/  @!P0 F2FP.F16.F32.PACK_AB R9, R0, R9 ;  /* 0x000000090009823e */ /* 0x000fca00000000ff */
[----:B------:R0:W-:Y:S01]  /*a480*/  @!P0 STG.E desc[UR18][R6.64], R9 ;  /* 0x0000000906008986 */ /* 0x0001e2000c101912 */
[----:B-1-34-:R-:W-:Y:S05]  /*a490*/  @P2 BRA `(.L_x_3315) ;  /* 0x0000000000502947 */ /* 0x01afea0003800000 */
        /* <DEDUP_REMOVED lines=8> */
[-C--:B------:R-:W-:Y:S01]  /*a520*/  FMUL.FTZ R11, R11, R12.reuse ;  /* 0x0000000c0b0b7220 */ /* 0x080fe20000410000 */
[----:B------:R-:W-:Y:S01]  /*a530*/  FMUL.FTZ R21, R21, R12 ;  /* 0x0000000c15157220 */ /* 0x000fe20000410000 */
[----:B-1----:R-:W-:Y:S02]  /*a540*/  IMAD R0, R8, UR12, RZ ;  /* 0x0000000c08007c24 */ /* 0x002fe4000f8e02ff */
[----:B------:R-:W-:-:S04]  /*a550*/  IMAD.WIDE.U32 R8, R25, UR12, R6 ;  /* 0x0000000c19087c25 */ /* 0x000fc8000f8e0006 */
[----:B------:R-:W-:Y:S02]  /*a560*/  IMAD R25, R25, UR13, R0 ;  /* 0x0000000d19197c24 */ /* 0x000fe4000f8e0200 */
[----:B------:R-:W-:Y:S01]  /*a570*/  FFMA.FTZ R0, R14, R21, R15 ;  /* 0x000000150e007223 */ /* 0x000fe2000001000f */
[----:B0-----:R-:W-:Y:S02]  /*a580*/  LEA R6, P2, R8, UR14, 0x1 ;  /* 0x0000000e08067c11 */ /* 0x001fe4000f8408ff */
[----:B------:R-:W-:Y:S01]  /*a590*/  IADD3 R25, PT, PT, R9, R25, RZ ;  /* 0x0000001909197210 */ /* 0x000fe20007ffe0ff */
[----:B------:R-:W-:-:S03]  /*a5a0*/  FFMA.FTZ R9, R13, R11, R16 ;  /* 0x0000000b0d097223 */ /* 0x000fc60000010010 */
[----:B------:R-:W-:Y:S02]  /*a5b0*/  LEA.HI.X R7, R8, UR15, R25, 0x1, P2 ;  /* 0x0000000f08077c11 */ /* 0x000fe400090f0c19 */
[----:B------:R-:W-:-:S05]  /*a5c0*/  F2FP.F16.F32.PACK_AB R9, R0, R9 ;  /* 0x000000090009723e */ /* 0x000fca00000000ff */
[----:B------:R1:W-:Y:S02]  /*a5d0*/  STG.E desc[UR18][R6.64], R9 ;  /* 0x0000000906007986 */ /* 0x0003e4000c101912 */
.L_x_3315:
[----:B------:R-:W-:Y:S05]  /*a5e0*/  BSYNC.RECONVERGENT B0 ;  /* 0x0000000000007941 */ /* 0x000fea0003800200 */
.L_x_3314:
        /* <DEDUP_REMOVED lines=22> */
.L_x_3317:
[----:B------:R-:W-:Y:S05]  /*a750*/  BSYNC.RECONVERGENT B0 ;  /* 0x0000000000007941 */ /* 0x000fea0003800200 */
.L_x_3316:
        /* <DEDUP_REMOVED lines=22> */
.L_x_3319:
[----:B------:R-:W-:Y:S05]  /*a8c0*/  BSYNC.RECONVERGENT B0 ;  /* 0x0000000000007941 */ /* 0x000fea0003800200 */
.L_x_3318:
[----:B------:R-:W-:-:S07]  /*a8d0*/  IMAD.MOV.U32 R0, RZ, RZ, 0x4 ;  /* 0x00000004ff007424 */ /* 0x000fce00078e00ff */
.L_x_3326:
        /* <DEDUP_REMOVED lines=18> */
[----:B------:R-:W-:-:S02]  /*aa00*/  @!P1 IMAD R21, R23, R25, R8 ;  /* 0x0000001917159224 */ /* 0x000fc400078e0208 */
[-C--:B------:R-:W-:Y:S01]  /*aa10*/  FMUL.FTZ R19, R19, R12.reuse ;  /* 0x0000000c13137220 */ /* 0x080fe20000410000 */
[----:B------:R-:W-:Y:S02]  /*aa20*/  VIADD R25, R23, 0x10 ;  /* 0x0000001017197836 */ /* 0x000fe40000000000 */
[----:B------:R-:W-:Y:S01]  /*aa30*/  FMUL.FTZ R17, R17, R12 ;  /* 0x0000000c11117220 */ /* 0x000fe20000410000 */
[----:B------:R-:W-:-:S04]  /*aa40*/  @!P1 IMAD.WIDE.U32 R6, R23, R24, R6 ;  /* 0x0000001817069225 */ /* 0x000fc800078e0006 */
[----:B------:R-:W-:Y:S01]  /*aa50*/  FFMA.FTZ R19, R13, R19, R16 ;  /* 0x000000130d137223 */ /* 0x000fe20000010010 */
[----:B------:R-:W-:Y:S01]  /*aa60*/  FFMA.FTZ R20, R14, R17, R15 ;  /* 0x000000110e147223 */ /* 0x000fe2000001000f */
[----:B------:R-:W-:Y:S01]  /*aa70*/  @!P1 IMAD.IADD R8, R7, 0x1, R21 ;  /* 0x0000000107089824 */ /* 0x000fe200078e0215 */
[----:B-1----:R-:W-:Y:S02]  /*aa80*/  @!P1 LEA R18, P2, R6, R26, 0x1 ;  /* 0x0000001a06129211 */ /* 0x002fe400078408ff */
[----:B------:R-:W-:Y:S02]  /*aa90*/  IADD3 R21, PT, PT, R23, 0x8, RZ ;  /* 0x0000000817157810 */ /* 0x000fe40007ffe0ff */
[----:B------:R-:W-:Y:S02]  /*aaa0*/  @!P1 F2FP.F16.F32.PACK_AB R7, R20, R19 ;  /* 0x000000131407923e */ /* 0x000fe400000000ff */
[----:B------:R-:W-:Y:S02]  /*aab0*/  @!P1 LEA.HI.X R19, R6, R27, R8, 0x1, P2 ;  /* 0x0000001b06139211 */ /* 0x000fe400010f0c08 */
        /* <DEDUP_REMOVED lines=30> */
.L_x_3321:
[----:B------:R-:W-:Y:S05]  /*aca0*/  BSYNC.RECONVERGENT B0 ;  /* 0x0000000000007941 */ /* 0x000fea0003800200 */
.L_x_3320:
        /* <DEDUP_REMOVED lines=20> */
.L_x_3323:
[----:B------:R-:W-:Y:S05]  /*adf0*/  BSYNC.RECONVERGENT B0 ;  /* 0x0000000000007941 */ /* 0x000fea0003800200 */
.L_x_3322:
        /* <DEDUP_REMOVED lines=20> */
.L_x_3325:
[----:B------:R-:W-:Y:S05]  /*af40*/  BSYNC.RECONVERGENT B0 ;  /* 0x0000000000007941 */ /* 0x000fea0003800200 */
.L_x_3324:
[----:B------:R-:W-:Y:S05]  /*af50*/  @P5 BRA `(.L_x_3326) ;  /* 0xfffffff800605947 */ /* 0x000fea000383ffff */
.L_x_3313:
        /* <DEDUP_REMOVED lines=8> */
.L_x_3328:
        /* <DEDUP_REMOVED lines=10> */
.L_x_4935:


//--------------------- .text._Z35group_norm_nhwc_fwd_one_pass_kernelI11Fp16IOFp16WLi64ELi120ELi480EEv26Group_norm_nhwc_fwd_params --------------------------
	.section	.text._Z35group_norm_nhwc_fwd_one_pass_kernelI11Fp16IOFp16WLi64ELi120ELi480EEv26Group_norm_nhwc_fwd_params,"ax",@progbits
	.align	128
        .global         _Z35group_norm_nhwc_fwd_one_pass_kernelI11Fp16IOFp16WLi64ELi120ELi480EEv26Group_norm_nhwc_fwd_params
        .type           _Z35group_norm_nhwc_fwd_one_pass_kernelI11Fp16IOFp16WLi64ELi120ELi480EEv26Group_norm_nhwc_fwd_params,@function
        .size           _Z35group_norm_nhwc_fwd_one_pass_kernelI11Fp16IOFp16WLi64ELi120ELi480EEv26Group_norm_nhwc_fwd_params,(.L_x_4936 - _Z35group_norm_nhwc_fwd_one_pass_kernelI11Fp16IOFp16WLi64ELi120ELi480EEv26Group_norm_nhwc_fwd_params)
        .other          _Z35group_norm_nhwc_fwd_one_pass_kernelI11Fp16IOFp16WLi64ELi120ELi480EEv26Group_norm_nhwc_fwd_params,@"STO_CUDA_ENTRY STV_DEFAULT"
_Z35group_norm_nhwc_fwd_one_pass_kernelI11Fp16IOFp16WLi64ELi120ELi480EEv26Group_norm_nhwc_fwd_params:
.text._Z35group_norm_nhwc_fwd_one_pass_kernelI11Fp16IOFp16WLi64ELi120ELi480EEv26Group_norm_nhwc_fwd_params:
        /* <DEDUP_REMOVED lines=51> */
.L_x_3372:
        /* <DEDUP_REMOVED lines=100> */
[C---:B------:R-:W-:Y:S01]  /*0970*/  @!P5 IMAD R25, R3.reuse, R13, R20 ;  /* 0x0000000d0319d224 */ /* 0x040fe200078e0214 */
[----:B------:R-:W-:Y:S02]  /*0980*/  @!P5 MOV R20, R6 ;  /* 0x000000060014d202 */ /* 0x000fe40000000f00 */
        /* <DEDUP_REMOVED lines=154> */
.L_x_3330:
[----:B------:R-:W-:Y:S05]  /*1330*/  BSYNC.RECONVERGENT B0 ;  /* 0x0000000000007941 */ /* 0x000fea0003800200 */
.L_x_3329:
        /* <DEDUP_REMOVED lines=45> */
.L_x_3332:
[----:B------:R-:W-:Y:S05]  /*1610*/  BSYNC.RECONVERGENT B0 ;  /* 0x0000000000007941 */ /* 0x000fea0003800200 */
.L_x_3331:
        /* <DEDUP_REMOVED lines=32> */
.L_x_3335:
[----:B------:R-:W3:Y:S04]  /*1820*/  LDG.E.STRONG.GPU R22, desc[UR24][R12.64] ;  /* 0x000000180c167981 */ /* 0x000ee8000c1ef900 */
[----:B---3--:R-:W-:Y:S01]  /*1830*/  CCTL.IVALL ;  /* 0x00000000ff00798f */ /* 0x008fe20002000000 */
[----:B------:R-:W-:Y:S05]  /*1840*/  YIELD ;  /* 0x0000000000007946 */ /* 0x000fea0003800000 */
[----:B------:R-:W-:-:S13]  /*1850*/  ISETP.NE.AND P2, PT, R22, R23, PT ;  /* 0x000000171600720c */ /* 0x000fda0003f45270 */
[----:B------:R-:W-:Y:S05]  /*1860*/  @P2 BRA `(.L_x_3335) ;  /* 0xfffffffc00ec2947 */ /* 0x000fea000383ffff */
.L_x_3334:
        /* <DEDUP_REMOVED lines=14> */
.L_x_3337:
        /* <DEDUP_REMOVED lines=91> */
.L_x_3336:
        /* <DEDUP_REMOVED lines=51> */
.L_x_3338:
        /* <DEDUP_REMOVED lines=28> */
.L_x_3339:
        /* <DEDUP_REMOVED lines=13> */
.L_x_3340:
[----:B------:R-:W-:Y:S05]  /*24c0*/  BSYNC.RECONVERGENT B0 ;  /* 0x0000000000007941 */ /* 0x000fea0003800200 */
.L_x_3333:
        /* <DEDUP_REMOVED lines=67> */
.L_x_3344:
[----:B------:R-:W-:Y:S05]  /*2900*/  BSYNC.RECONVERGENT B1 ;  /* 0x0000000000017941 */ /* 0x000fea0003800200 */
.L_x_3343:
        /* <DEDUP_REMOVED lines=20> */
.L_x_3346:
[----:B------:R-:W-:Y:S05]  /*2a50*/  BSYNC.RECONVERGENT B1 ;  /* 0x0000000000017941 */ /* 0x000fea0003800200 */
.L_x_3345:
        /* <DEDUP_REMOVED lines=28> */
.L_x_3348:
[----:B------:R-:W-:Y:S05]  /*2c20*/  BSYNC.RECONVERGENT B1 ;  /* 0x0000000000017941 */ /* 0x000fea0003800200 */
.L_x_3347:
        /* <DEDUP_REMOVED lines=22> */
.L_x_3350:
[----:B------:R-:W-:Y:S05]  /*2d90*/  BSYNC.RECONVERGENT B1 ;  /* 0x0000000000017941 */ /* 0x000fea0003800200 */
.L_x_3349:
        /* <DEDUP_REMOVED lines=34> */
.L_x_3352:
[----:B------:R-:W-:Y:S05]  /*2fc0*/  BSYNC.RECONVERGENT B1 ;  /* 0x0000000000017941 */ /* 0x000fea0003800200 */
.L_x_3351:
        /* <DEDUP_REMOVED lines=20> */
.L_x_3354:
[----:B------:R-:W-:Y:S05]  /*3110*/  BSYNC.RECONVERGENT B1 ;  /* 0x0000000000017941 */ /* 0x000fea0003800200 */
.L_x_3353:
        /* <DEDUP_REMOVED lines=20> */
.L_x_3356:
[----:B------:R-:W-:Y:S05]  /*3260*/  BSYNC.RECONVERGENT B1 ;  /* 0x0000000000017941 */ /* 0x000fea0003800200 */
.L_x_3355:
        /* <DEDUP_REMOVED lines=19> */
.L_x_3342:
        /* <DEDUP_REMOVED lines=33> */
.L_x_3359:
[----:B------:R-:W-:Y:S05]  /*35b0*/  BSYNC.RECONVERGENT B1 ;  /* 0x0000000000017941 */ /* 0x000fea0003800200 */
.L_x_3358:
        /* <DEDUP_REMOVED lines=30> */
.L_x_3361:
[----:B------:R-:W-:Y:S05]  /*37a0*/  BSYNC.RECONVERGENT B1 ;  /* 0x0000000000017941 */ /* 0x000fea0003800200 */
.L_x_3360:
        /* <DEDUP_REMOVED lines=38> */
.L_x_3363:
[----:B------:R-:W-:Y:S05]  /*3a10*/  BSYNC.RECONVERGENT B1 ;  /* 0x0000000000017941 */ /* 0x000fea0003800200 */
.L_x_3362:
        /* <DEDUP_REMOVED lines=32> */
.L_x_3365:
[----:B------:R-:W-:Y:S05]  /*3c20*/  BSYNC.RECONVERGENT B1 ;  /* 0x0000000000017941 */ /* 0x000fea0003800200 */
.L_x_3364:
        /* <DEDUP_REMOVED lines=44> */
.L_x_3367:
[----:B------:R-:W-:Y:S05]  /*3ef0*/  BSYNC.RECONVERGENT B1 ;  /* 0x0000000000017941 */ /* 0x000fea0003800200 */
.L_x_3366:
        /* <DEDUP_REMOVED lines=30> */
.L_x_3369:
[----:B------:R-:W-:Y:S05]  /*40e0*/  BSYNC.RECONVERGENT B1 ;  /* 0x0000000000017941 */ /* 0x000fea0003800200 */
.L_x_3368:
        /* <DEDUP_REMOVED lines=30> */
.L_x_3371:
[----:B------:R-:W-:Y:S05]  /*42d0*/  BSYNC.RECONVERGENT B1 ;  /* 0x0000000000017941 */ /* 0x000fea0003800200 */
.L_x_3370:
        /* <DEDUP_REMOVED lines=29> */
.L_x_3357:
[----:B------:R-:W-:Y:S05]  /*44b0*/  BSYNC.RECONVERGENT B0 ;  /* 0x0000000000007941 */ /* 0x000fea0003800200 */
.L_x_3341:
[----:B------:R-:W-:Y:S02]  /*44c0*/  UIADD3 UR8, UPT, UPT, UR30, UR8, URZ ;  /* 0x000000081e087290 */ /* 0x000fe4000fffe0ff */
[----:B------:R-:W-:Y:S02]  /*44d0*/  UIADD3 UR4, UPT, UPT, UR4, 0x1, URZ ;  /* 0x0000000104047890 */ /* 0x000fe4000fffe0ff */
[----:B------:R-:W-:-:S09]  /*44e0*/  UISETP.GE.AND UP1, UPT, UR8, UR7, UPT ;  /* 0x000000070800728c */ /* 0x000fd2000bf26270 */
[----:B------:R-:W-:Y:S05]  /*44f0*/  BRA.U !UP1, `(.L_x_3372) ;  /* 0xffffffbd098c7547 */ /* 0x000fea000b83ffff */
[----:B------:R-:W-:Y:S05]  /*4500*/  EXIT ;  /* 0x000000000000794d */ /* 0x000fea0003800000 */
.L_x_3373:
        /* <DEDUP_REMOVED lines=15> */
.L_x_4936:


//--------------------- .text._Z35group_norm_nhwc_fwd_one_pass_kernelI11Fp16IOFp16WLi128ELi120ELi480EEv26Group_norm_nhwc_fwd_params --------------------------
	.section	.text._Z35group_norm_nhwc_fwd_one_pass_kernelI11Fp16IOFp16WLi128ELi120ELi480EEv26Group_norm_nhwc_fwd_params,"ax",@progbits
	.align	128
        .global         _Z35group_norm_nhwc_fwd_one_pass_kernelI11Fp16IOFp16WLi128ELi120ELi480EEv26Group_norm_nhwc_fwd_params
        .type           _Z35group_norm_nhwc_fwd_one_pass_kernelI11Fp16IOFp16WLi128ELi120ELi480EEv26Group_norm_nhwc_fwd_params,@function
        .size           _Z35group_norm_nhwc_fwd_one_pass_kernelI11Fp16IOFp16WLi128ELi120ELi480EEv26Group_norm_nhwc_fwd_params,(.L_x_4937 - _Z35group_norm_nhwc_fwd_one_pass_kernelI11Fp16IOFp16WLi128ELi120ELi480EEv26Group_norm_nhwc_fwd_params)
        .other          _Z35group_norm_nhwc_fwd_one_pass_kernelI11Fp16IOFp16WLi128ELi120ELi480EEv26Group_norm_nhwc_fwd_params,@"STO_CUDA_ENTRY STV_DEFAULT"
_Z35group_norm_nhwc_fwd_one_pass_kernelI11Fp16IOFp16WLi128ELi120ELi480EEv26Group_norm_nhwc_fwd_params:
.text._Z35group_norm_nhwc_fwd_one_pass_kernelI11Fp16IOFp16WLi128ELi120ELi480EEv26Group_norm_nhwc_fwd_params:
        /* <DEDUP_REMOVED lines=61> */
.L_x_3449:
        /* <DEDUP_REMOVED lines=410> */
.L_x_3375:
[----:B------:R-:W-:Y:S05]  /*1d70*/  BSYNC.RECONVERGENT B0 ;  /* 0x0000000000007941 */ /* 0x000fea0003800200 */
.L_x_3374:
        /* <DEDUP_REMOVED lines=44> */
.L_x_3377:
[----:B------:R-:W-:Y:S05]  /*2040*/  BSYNC.RECONVERGENT B0 ;  /* 0x0000000000007941 */ /* 0x000fea0003800200 */
.L_x_3376:
        /* <DEDUP_REMOVED lines=24> */
.L_x_3380:
[----:B----4-:R-:W3:Y:S04]  /*21d0*/  LDG.E.STRONG.GPU R38, desc[UR6][R36.64] ;  /* 0x0000000624267981 */ /* 0x010ee8000c1ef900 */
[----:B---3--:R-:W-:Y:S01]  /*21e0*/  CCTL.IVALL ;  /* 0x00000000ff00798f */ /* 0x008fe20002000000 */
[----:B------:R-:W-:Y:S05]  /*21f0*/  YIELD ;  /* 0x0000000000007946 */ /* 0x000fea0003800000 */
[----:B------:R-:W-:-:S13]  /*2200*/  ISETP.NE.AND P1, PT, R38, R43, PT ;  /* 0x0000002b2600720c */ /* 0x000fda0003f25270 */
[----:B------:R-:W-:Y:S05]  /*2210*/  @P1 BRA `(.L_x_3380) ;  /* 0xfffffffc00ec1947 */ /* 0x000fea000383ffff */
.L_x_3379:
        /* <DEDUP_REMOVED lines=15> */
.L_x_3382:
        /* <DEDUP_REMOVED lines=60> */
.L_x_3381:
        /* <DEDUP_REMOVED lines=35> */
.L_x_3383:
        /* <DEDUP_REMOVED lines=18> */
.L_x_3384:
        /* <DEDUP_REMOVED lines=9> */
.L_x_3385:
[----:B------:R-:W-:Y:S05]  /*2ab0*/  BSYNC.RECONVERGENT B0 ;  /* 0x0000000000007941 */ /* 0x000fea0003800200 */
.L_x_3378:
        /* <DEDUP_REMOVED lines=65> */
.L_x_3389:
[----:B------:R-:W-:Y:S05]  /*2ed0*/  BSYNC.RECONVERGENT B1 ;  /* 0x0000000000017941 */ /* 0x000fea0003800200 */
.L_x_3388:
        /* <DEDUP_REMOVED lines=20> */
.L_x_3391:
[----:B------:R-:W-:Y:S05]  /*3020*/  BSYNC.RECONVERGENT B1 ;  /* 0x0000000000017941 */ /* 0x000fea0003800200 */
.L_x_3390:
        /* <DEDUP_REMOVED lines=28> */
.L_x_3393:
[----:B------:R-:W-:Y:S05]  /*31f0*/  BSYNC.RECONVERGENT B1 ;  /* 0x0000000000017941 */ /* 0x000fea0003800200 */
.L_x_3392:
        /* <DEDUP_REMOVED lines=20> */
.L_x_3395:
[----:B------:R-:W-:Y:S05]  /*3340*/  BSYNC.RECONVERGENT B1 ;  /* 0x0000000000017941 */ /* 0x000fea0003800200 */
.L_x_3394:
        /* <DEDUP_REMOVED lines=20> */
.L_x_3397:
[----:B------:R-:W-:Y:S05]  /*3490*/  BSYNC.RECONVERGENT B1 ;  /* 0x0000000000017941 */ /* 0x000fea0003800200 */
.L_x_3396:
        /* <DEDUP_REMOVED lines=20> */
.L_x_3399:
[----:B------:R-:W-:Y:S05]  /*35e0*/  BSYNC.RECONVERGENT B1 ;  /* 0x0000000000017941 */ /* 0x000fea0003800200 */
.L_x_3398:
        /* <DEDUP_REMOVED lines=28> */
.L_x_3401:
[----:B------:R-:W-:Y:S05]  /*37b0*/  BSYNC.RECONVERGENT B1 ;  /* 0x0000000000017941 */ /* 0x000fea0003800200 */
.L_x_3400:
        /* <DEDUP_REMOVED lines=20> */
.L_x_3403:
[----:B------:R-:W-:Y:S05]  /*3900*/  BSYNC.RECONVERGENT B1 ;  /* 0x0000000000017941 */ /* 0x000fea0003800200 */
.L_x_3402:
        /* <DEDUP_REMOVED lines=20> */
.L_x_3405:
[----:B------:R-:W-:Y:S05]  /*3a50*/  BSYNC.RECONVERGENT B1 ;  /* 0x0000000000017941 */ /* 0x000fea0003800200 */
.L_x_3404:
        /* <DEDUP_REMOVED lines=20> */
.L_x_3407:
[----:B------:R-:W-:Y:S05]  /*3ba0*/  BSYNC.RECONVERGENT B1 ;  /* 0x0000000000017941 */ /* 0x000fea0003800200 */
.L_x_3406:
        /* <DEDUP_REMOVED lines=30> */
.L_x_3409:
[----:B------:R-:W-:Y:S05]  /*3d90*/  BSYNC.RECONVERGENT B1 ;  /* 0x0000000000017941 */ /* 0x000fea0003800200 */
.L_x_3408:
        /* <DEDUP_REMOVED lines=20> */
.L_x_3411:
[----:B------:R-:W-:Y:S05]  /*3ee0*/  BSYNC.RECONVERGENT B1 ;  /* 0x0000000000017941 */ /* 0x000fea0003800200 */
.L_x_3410:
        /* <DEDUP_REMOVED lines=20> */
.L_x_3413:
[----:B------:R-:W-:Y:S05]  /*4030*/  BSYNC.RECONVERGENT B1 ;  /* 0x0000000000017941 */ /* 0x000fea0003800200 */
.L_x_3412:
        /* <DEDUP_REMOVED lines=20> */
.L_x_3415:
[----:B------:R-:W-:Y:S05]  /*4180*/  BSYNC.RECONVERGENT B1 ;  /* 0x0000000000017941 */ /* 0x000fea0003800200 */
.L_x_3414:
        /* <DEDUP_REMOVED lines=20> */
.L_x_3417:
[----:B------:R-:W-:Y:S05]  /*42d0*/  BSYNC.RECONVERGENT B1 ;  /* 0x0000000000017941 */ /* 0x000fea0003800200 */
.L_x_3416:
        /* <DEDUP_REMOVED lines=19> */
.L_x_3387:
        /* <DEDUP_REMOVED lines=35> */
.L_x_3420:
[----:B------:R-:W-:Y:S05]  /*4640*/  BSYNC.RECONVERGENT B1 ;  /* 0x0000000000017941 */ /* 0x000fea0003800200 */
.L_x_3419:
        /* <DEDUP_REMOVED lines=30> */
.L_x_3422:
[----:B------:R-:W-:Y:S05]  /*4830*/  BSYNC.RECONVERGENT B1 ;  /* 0x0000000000017941 */ /* 0x000fea0003800200 */
.L_x_3421:
        /* <DEDUP_REMOVED lines=38> */
.L_x_3424:
[----:B------:R-:W-:Y:S05]  /*4aa0*/  BSYNC.RECONVERGENT B1 ;  /* 0x0000000000017941 */ /* 0x000fea0003800200 */
.L_x_3423:
        /* <DEDUP_REMOVED lines=30> */
.L_x_3426:
[----:B------:R-:W-:Y:S05]  /*4c90*/  BSYNC.RECONVERGENT B1 ;  /* 0x0000000000017941 */ /* 0x000fea0003800200 */
.L_x_3425:
        /* <DEDUP_REMOVED lines=30> */
.L_x_3428:
[----:B------:R-:W-:Y:S05]  /*4e80*/  BSYNC.RECONVERGENT B1 ;  /* 0x0000000000017941 */ /* 0x000fea0003800200 */
.L_x_3427:
        /* <DEDUP_REMOVED lines=30> */
.L_x_3430:
[----:B------:R-:W-:Y:S05]  /*5070*/  BSYNC.RECONVERGENT B1 ;  /* 0x0000000000017941 */ /* 0x000fea0003800200 */
.L_x_3429:
        /* <DEDUP_REMOVED lines=38> */
.L_x_3432:
[----:B------:R-:W-:Y:S05]  /*52e0*/  BSYNC.RECONVERGENT B1 ;  /* 0x0000000000017941 */ /* 0x000fea0003800200 */
.L_x_3431:
        /* <DEDUP_REMOVED lines=30> */
.L_x_3434:
[----:B------:R-:W-:Y:S05]  /*54d0*/  BSYNC.RECONVERGENT B1 ;  /* 0x0000000000017941 */ /* 0x000fea0003800200 */
.L_x_3433:
        /* <DEDUP_REMOVED lines=30> */
.L_x_3436:
[----:B------:R-:W-:Y:S05]  /*56c0*/  BSYNC.RECONVERGENT B1 ;  /* 0x0000000000017941 */ /* 0x000fea0003800200 */
.L_x_3435:
        /* <DEDUP_REMOVED lines=30> */
.L_x_3438:
[----:B------:R-:W-:Y:S05]  /*58b0*/  BSYNC.RECONVERGENT B1 ;  /* 0x0000000000017941 */ /* 0x000fea0003800200 */
.L_x_3437:
        /* <DEDUP_REMOVED lines=40> */
.L_x_3440:
[----:B------:R-:W-:Y:S05]  /*5b40*/  BSYNC.RECONVERGENT B1 ;  /* 0x0000000000017941 */ /* 0x000fea0003800200 */
.L_x_3439:
        /* <DEDUP_REMOVED lines=30> */
.L_x_3442:
[----:B------:R-:W-:Y:S05]  /*5d30*/  BSYNC.RECONVERGENT B1 ;  /* 0x0000000000017941 */ /* 0x000fea0003800200 */
.L_x_3441:
        /* <DEDUP_REMOVED lines=30> */
.L_x_3444:
[----:B------:R-:W-:Y:S05]  /*5f20*/  BSYNC.RECONVERGENT B1 ;  /* 0x0000000000017941 */ /* 0x000fea0003800200 */
.L_x_3443:
        /* <DEDUP_REMOVED lines=30> */
.L_x_3446:
[----:B------:R-:W-:Y:S05]  /*6110*/  BSYNC.RECONVERGENT B1 ;  /* 0x0000000000017941 */ /* 0x000fea0003800200 */
.L_x_3445:
        /* <DEDUP_REMOVED lines=30> */
.L_x_3448:
[----:B------:R-:W-:Y:S05]  /*6300*/  BSYNC.RECONVERGENT B1 ;  /* 0x0000000000017941 */ /* 0x000fea0003800200 */
.L_x_3447:
        /* <DEDUP_REMOVED lines=28> */
.L_x_3418:
[----:B------:R-:W-:Y:S05]  /*64d0*/  BSYNC.RECONVERGENT B0 ;  /* 0x0000000000007941 */ /* 0x000fea0003800200 */
.L_x_3386:
        /* <DEDUP_REMOVED lines=8> */
.L_x_3450:
        /* <DEDUP_REMOVED lines=10> */
.L_x_4937:


//--------------------- .text._Z35group_norm_nhwc_fwd_one_pass_kernelI11Fp16IOFp16WLi256ELi120ELi480EEv26Group_norm_nhwc_fwd_params --------------------------
	.section	.text._Z35group_norm_nhwc_fwd_one_pass_kernelI11Fp16IOFp16WLi256ELi120ELi480EEv26Group_norm_nhwc_fwd_params,"ax",@progbits
	.align	128
        .global         _Z35group_norm_nhwc_fwd_one_pass_kernelI11Fp16IOFp16WLi256ELi120ELi480EEv26Group_norm_nhwc_fwd_params
        .type           _Z35group_norm_nhwc_fwd_one_pass_kernelI11Fp16IOFp16WLi256ELi120ELi480EEv26Group_norm_nhwc_fwd_params,@function
        .size           _Z35group_norm_nhwc_fwd_one_pass_kernelI11Fp16IOFp16WLi256ELi120ELi480EEv26Group_norm_nhwc_fwd_params,(.L_x_4938 - _Z35group_norm_nhwc_fwd_one_pass_kernelI11Fp16IOFp16WLi256ELi120ELi480EEv26Group_norm_nhwc_fwd_params)
        .other          _Z35group_norm_nhwc_fwd_one_pass_kernelI11Fp16IOFp16WLi256ELi120ELi480EEv26Group_norm_nhwc_fwd_params,@"STO_CUDA_ENTRY STV_DEFAULT"
_Z35group_norm_nhwc_fwd_one_pass_kernelI11Fp16IOFp16WLi256ELi120ELi480EEv26Group_norm_nhwc_fwd_params:
.text._Z35group_norm_nhwc_fwd_one_pass_kernelI11Fp16IOFp16WLi256ELi120ELi480EEv26Group_norm_nhwc_fwd_params:
        /* <DEDUP_REMOVED lines=47> */
.L_x_3590:
        /* <DEDUP_REMOVED lines=791> */
.L_x_3452:
[----:B------:R-:W-:Y:S05]  /*3460*/  BSYNC.RECONVERGENT B0 ;  /* 0x0000000000007941 */ /* 0x000fea0003800200 */
.L_x_3451:
        /* <DEDUP_REMOVED lines=42> */
.L_x_3454:
[----:B------:R-:W-:Y:S05]  /*3710*/  BSYNC.RECONVERGENT B0 ;  /* 0x0000000000007941 */ /* 0x000fea0003800200 */
.L_x_3453:
        /* <DEDUP_REMOVED lines=27> */
.L_x_3457:
[----:B------:R-:W3:Y:S04]  /*38d0*/  LDG.E.STRONG.GPU R30, desc[UR6][R28.64] ;  /* 0x000000061c1e7981 */ /* 0x000ee8000c1ef900 */
[----:B---3--:R-:W-:Y:S01]  /*38e0*/  CCTL.IVALL ;  /* 0x00000000ff00798f */ /* 0x008fe20002000000 */
[----:B------:R-:W-:Y:S05]  /*38f0*/  YIELD ;  /* 0x0000000000007946 */ /* 0x000fea0003800000 */
[----:B------:R-:W-:-:S13]  /*3900*/  ISETP.NE.AND P1, PT, R30, R37, PT ;  /* 0x000000251e00720c */ /* 0x000fda0003f25270 */
[----:B------:R-:W-:Y:S05]  /*3910*/  @P1 BRA `(.L_x_3457) ;  /* 0xfffffffc00ec1947 */ /* 0x000fea000383ffff */
.L_x_3456:
        /* <DEDUP_REMOVED lines=16> */
.L_x_3459:
        /* <DEDUP_REMOVED lines=62> */
.L_x_3458:
        /* <DEDUP_REMOVED lines=38> */
.L_x_3460:
        /* <DEDUP_REMOVED lines=19> */
.L_x_3461:
        /* <DEDUP_REMOVED lines=9> */
.L_x_3462:
[----:B------:R-:W-:Y:S05]  /*4220*/  BSYNC.RECONVERGENT B0 ;  /* 0x0000000000007941 */ /* 0x000fea0003800200 */
.L_x_3455:
        /* <DEDUP_REMOVED lines=78> */
.L_x_3466:
[----:B------:R-:W-:Y:S05]  /*4710*/  BSYNC.RECONVERGENT B1 ;  /* 0x0000000000017941 */ /* 0x000fea0003800200 */
.L_x_3465:
        /* <DEDUP_REMOVED lines=20> */
.L_x_3468:
[----:B------:R-:W-:Y:S05]  /*4860*/  BSYNC.RECONVERGENT B1 ;  /* 0x0000000000017941 */ /* 0x000fea0003800200 */
.L_x_3467:
        /* <DEDUP_REMOVED lines=38> */
.L_x_3470:
[----:B------:R-:W-:Y:S05]  /*4ad0*/  BSYNC.RECONVERGENT B1 ;  /* 0x0000000000017941 */ /* 0x000fea0003800200 */
.L_x_3469:
        /* <DEDUP_REMOVED lines=22> */
.L_x_3472:
[----:B------:R-:W-:Y:S05]  /*4c40*/  BSYNC.RECONVERGENT B1 ;  /* 0x0000000000017941 */ /* 0x000fea0003800200 */
.L_x_3471:
        /* <DEDUP_REMOVED lines=20> */
.L_x_3474:
[----:B------:R-:W-:Y:S05]  /*4d90*/  BSYNC.RECONVERGENT B1 ;  /* 0x0000000000017941 */ /* 0x000fea0003800200 */
.L_x_3473:
        /* <DEDUP_REMOVED lines=20> */
.L_x_3476:
[----:B------:R-:W-:Y:S05]  /*4ee0*/  BSYNC.RECONVERGENT B1 ;  /* 0x0000000000017941 */ /* 0x000fea0003800200 */
.L_x_3475:
        /* <DEDUP_REMOVED lines=20> */
.L_x_3478:
[----:B------:R-:W-:Y:S05]  /*5030*/  BSYNC.RECONVERGENT B1 ;  /* 0x0000000000017941 */ /* 0x000fea0003800200 */
.L_x_3477:
        /* <DEDUP_REMOVED lines=20> */
.L_x_3480:
[----:B------:R-:W-:Y:S05]  /*5180*/  BSYNC.RECONVERGENT B1 ;  /* 0x0000000000017941 */ /* 0x000fea0003800200 */
.L_x_3479:
        /* <DEDUP_REMOVED lines=38> */
.L_x_3482:
[----:B------:R-:W-:Y:S05]  /*53f0*/  BSYNC.RECONVERGENT B1 ;  /* 0x0000000000017941 */ /* 0x000fea0003800200 */
.L_x_3481:
        /* <DEDUP_REMOVED lines=20> */
.L_x_3484:
[----:B------:R-:W-:Y:S05]  /*5540*/  BSYNC.RECONVERGENT B1 ;  /* 0x0000000000017941 */ /* 0x000fea0003800200 */
.L_x_3483:
        /* <DEDUP_REMOVED lines=20> */
.L_x_3486:
[----:B------:R-:W-:Y:S05]  /*5690*/  BSYNC.RECONVERGENT B1 ;  /* 0x0000000000017941 */ /* 0x000fea0003800200 */
.L_x_3485:
        /* <DEDUP_REMOVED lines=20> */
.L_x_3488:
[----:B------:R-:W-:Y:S05]  /*57e0*/  BSYNC.RECONVERGENT B1 ;  /* 0x0000000000017941 */ /* 0x000fea0003800200 */
.L_x_3487:
        /* <DEDUP_REMOVED lines=20> */
.L_x_3490:
[----:B------:R-:W-:Y:S05]  /*5930*/  BSYNC.RECONVERGENT B1 ;  /* 0x0000000000017941 */ /* 0x000fea0003800200 */
.L_x_3489:
        /* <DEDUP_REMOVED lines=20> */
.L_x_3492:
[----:B------:R-:W-:Y:S05]  /*5a80*/  BSYNC.RECONVERGENT B1 ;  /* 0x0000000000017941 */ /* 0x000fea0003800200 */
.L_x_3491:
        /* <DEDUP_REMOVED lines=44> */
.L_x_3494:
[----:B------:R-:W-:Y:S05]  /*5d50*/  BSYNC.RECONVERGENT B1 ;  /* 0x0000000000017941 */ /* 0x000fea0003800200 */
.L_x_3493:
        /* <DEDUP_REMOVED lines=20> */
.L_x_3496:
[----:B------:R-:W-:Y:S05]  /*5ea0*/  BSYNC.RECONVERGENT B1 ;  /* 0x0000000000017941 */ /* 0x000fea0003800200 */
.L_x_3495:
        /* <DEDUP_REMOVED lines=20> */
.L_x_3498:
[----:B------:R-:W-:Y:S05]  /*5ff0*/  BSYNC.RECONVERGENT B1 ;  /* 0x0000000000017941 */ /* 0x000fea0003800200 */
.L_x_3497:
        /* <DEDUP_REMOVED lines=20> */
.L_x_3500:
[----:B------:R-:W-:Y:S05]  /*6140*/  BSYNC.RECONVERGENT B1 ;  /* 0x0000000000017941 */ /* 0x000fea0003800200 */
.L_x_3499:
        /* <DEDUP_REMOVED lines=20> */
.L_x_3502:
[----:B------:R-:W-:Y:S05]  /*6290*/  BSYNC.RECONVERGENT B1 ;  /* 0x0000000000017941 */ /* 0x000fea0003800200 */
.L_x_3501:
        /* <DEDUP_REMOVED lines=20> */
.L_x_3504:
[----:B------:R-:W-:Y:S05]  /*63e0*/  BSYNC.RECONVERGENT B1 ;  /* 0x0000000000017941 */ /* 0x000fea0003800200 */
.L_x_3503:
        /* <DEDUP_REMOVED lines=36> */
.L_x_3506:
[----:B------:R-:W-:Y:S05]  /*6630*/  BSYNC.RECONVERGENT B1 ;  /* 0x0000000000017941 */ /* 0x000fea0003800200 */
.L_x_3505:
        /* <DEDUP_REMOVED lines=20> */
.L_x_3508:
[----:B------:R-:W-:Y:S05]  /*6780*/  BSYNC.RECONVERGENT B1 ;  /* 0x0000000000017941 */ /* 0x000fea0003800200 */
.L_x_3507:
        /* <DEDUP_REMOVED lines=20> */
.L_x_3510:
[----:B------:R-:W-:Y:S05]  /*68d0*/  BSYNC.RECONVERGENT B1 ;  /* 0x0000000000017941 */ /* 0x000fea0003800200 */
.L_x_3509:
        /* <DEDUP_REMOVED lines=20> */
.L_x_3512:
[----:B------:R-:W-:Y:S05]  /*6a20*/  BSYNC.RECONVERGENT B1 ;  /* 0x0000000000017941 */ /* 0x000fea0003800200 */
.L_x_3511:
        /* <DEDUP_REMOVED lines=20> */
.L_x_3514:
[----:B------:R-:W-:Y:S05]  /*6b70*/  BSYNC.RECONVERGENT B1 ;  /* 0x0000000000017941 */ /* 0x000fea0003800200 */
.L_x_3513:
        /* <DEDUP_REMOVED lines=20> */
.L_x_3516:
[----:B------:R-:W-:Y:S05]  /*6cc0*/  BSYNC.RECONVERGENT B1 ;  /* 0x0000000000017941 */ /* 0x000fea0003800200 */
.L_x_3515:
        /* <DEDUP_REMOVED lines=34> */
.L_x_3518:
[----:B------:R-:W-:Y:S05]  /*6ef0*/  BSYNC.RECONVERGENT B1 ;  /* 0x0000000000017941 */ /* 0x000fea0003800200 */
.L_x_3517:
        /* <DEDUP_REMOVED lines=20> */
.L_x_3520:
[----:B------:R-:W-:Y:S05]  /*7040*/  BSYNC.RECONVERGENT B1 ;  /* 0x0000000000017941 */ /* 0x000fea0003800200 */
.L_x_3519:
        /* <DEDUP_REMOVED lines=20> */
.L_x_3522:
[----:B------:R-:W-:Y:S05]  /*7190*/  BSYNC.RECONVERGENT B1 ;  /* 0x0000000000017941 */ /* 0x000fea0003800200 */
.L_x_3521:
        /* <DEDUP_REMOVED lines=20> */
.L_x_3524:
[----:B------:R-:W-:Y:S05]  /*72e0*/  BSYNC.RECONVERGENT B1 ;  /* 0x0000000000017941 */ /* 0x000fea0003800200 */
.L_x_3523:
        /* <DEDUP_REMOVED lines=20> */
.L_x_3526:
[----:B------:R-:W-:Y:S05]  /*7430*/  BSYNC.RECONVERGENT B1 ;  /* 0x0000000000017941 */ /* 0x000fea0003800200 */
.L_x_3525:
        /* <DEDUP_REMOVED lines=19> */
.L_x_3464:
        /* <DEDUP_REMOVED lines=40> */
.L_x_3529:
[----:B------:R-:W-:Y:S05]  /*77f0*/  BSYNC.RECONVERGENT B1 ;  /* 0x0000000000017941 */ /* 0x000fea0003800200 */
.L_x_3528:
        /* <DEDUP_REMOVED lines=30> */
.L_x_3531:
[----:B------:R-:W-:Y:S05]  /*79e0*/  BSYNC.RECONVERGENT B1 ;  /* 0x0000000000017941 */ /* 0x000fea0003800200 */
.L_x_3530:
        /* <DEDUP_REMOVED lines=46> */
.L_x_3533:
[----:B------:R-:W-:Y:S05]  /*7cd0*/  BSYNC.RECONVERGENT B1 ;  /* 0x0000000000017941 */ /* 0x000fea0003800200 */
.L_x_3532:
        /* <DEDUP_REMOVED lines=32> */
.L_x_3535:
[----:B------:R-:W-:Y:S05]  /*7ee0*/  BSYNC.RECONVERGENT B1 ;  /* 0x0000000000017941 */ /* 0x000fea0003800200 */
.L_x_3534:
        /* <DEDUP_REMOVED lines=30> */
.L_x_3537:
[----:B------:R-:W-:Y:S05]  /*80d0*/  BSYNC.RECONVERGENT B1 ;  /* 0x0000000000017941 */ /* 0x000fea0003800200 */
.L_x_3536:
        /* <DEDUP_REMOVED lines=30> */
.L_x_3539:
[----:B------:R-:W-:Y:S05]  /*82c0*/  BSYNC.RECONVERGENT B1 ;  /* 0x0000000000017941 */ /* 0x000fea0003800200 */
.L_x_3538:
        /* <DEDUP_REMOVED lines=30> */
.L_x_3541:
[----:B------:R-:W-:Y:S05]  /*84b0*/  BSYNC.RECONVERGENT B1 ;  /* 0x0000000000017941 */ /* 0x000fea0003800200 */
.L_x_3540:
        /* <DEDUP_REMOVED lines=30> */
.L_x_3543:
[----:B------:R-:W-:Y:S05]  /*86a0*/  BSYNC.RECONVERGENT B1 ;  /* 0x0000000000017941 */ /* 0x000fea0003800200 */
.L_x_3542:
        /* <DEDUP_REMOVED lines=48> */
.L_x_3545:
[----:B------:R-:W-:Y:S05]  /*89b0*/  BSYNC.RECONVERGENT B1 ;  /* 0x0000000000017941 */ /* 0x000fea0003800200 */
.L_x_3544:
        /* <DEDUP_REMOVED lines=30> */
.L_x_3547:
[----:B------:R-:W-:Y:S05]  /*8ba0*/  BSYNC.RECONVERGENT B1 ;  /* 0x0000000000017941 */ /* 0x000fea0003800200 */
.L_x_3546:
        /* <DEDUP_REMOVED lines=30> */
.L_x_3549:
[----:B------:R-:W-:Y:S05]  /*8d90*/  BSYNC.RECONVERGENT B1 ;  /* 0x0000000000017941 */ /* 0x000fea0003800200 */
.L_x_3548:
        /* <DEDUP_REMOVED lines=30> */
.L_x_3551:
[----:B------:R-:W-:Y:S05]  /*8f80*/  BSYNC.RECONVERGENT B1 ;  /* 0x0000000000017941 */ /* 0x000fea0003800200 */
.L_x_3550:
        /* <DEDUP_REMOVED lines=30> */
.L_x_3553:
[----:B------:R-:W-:Y:S05]  /*9170*/  BSYNC.RECONVERGENT B1 ;  /* 0x0000000000017941 */ /* 0x000fea0003800200 */
.L_x_3552:
        /* <DEDUP_REMOVED lines=30> */
.L_x_3555:
[----:B------:R-:W-:Y:S05]  /*9360*/  BSYNC.RECONVERGENT B1 ;  /* 0x0000000000017941 */ /* 0x000fea0003800200 */
.L_x_3554:
        /* <DEDUP_REMOVED lines=54> */
.L_x_3557:
[----:B------:R-:W-:Y:S05]  /*96d0*/  BSYNC.RECONVERGENT B1 ;  /* 0x0000000000017941 */ /* 0x000fea0003800200 */
.L_x_3556:
        /* <DEDUP_REMOVED lines=30> */
.L_x_3559:
[----:B------:R-:W-:Y:S05]  /*98c0*/  BSYNC.RECONVERGENT B1 ;  /* 0x0000000000017941 */ /* 0x000fea0003800200 */
.L_x_3558:
        /* <DEDUP_REMOVED lines=30> */
.L_x_3561:
[----:B------:R-:W-:Y:S05]  /*9ab0*/  BSYNC.RECONVERGENT B1 ;  /* 0x0000000000017941 */ /* 0x000fea0003800200 */
.L_x_3560:
        /* <DEDUP_REMOVED lines=30> */
.L_x_3563:
[----:B------:R-:W-:Y:S05]  /*9ca0*/  BSYNC.RECONVERGENT B1 ;  /* 0x0000000000017941 */ /* 0x000fea0003800200 */
.L_x_3562:
        /* <DEDUP_REMOVED lines=30> */
.L_x_3565:
[----:B------:R-:W-:Y:S05]  /*9e90*/  BSYNC.RECONVERGENT B1 ;  /* 0x0000000000017941 */ /* 0x000fea0003800200 */
.L_x_3564:
        /* <DEDUP_REMOVED lines=30> */
.L_x_3567:
[----:B------:R-:W-:Y:S05]  /*a080*/  BSYNC.RECONVERGENT B1 ;  /* 0x0000000000017941 */ /* 0x000fea0003800200 */
.L_x_3566:
        /* <DEDUP_REMOVED lines=46> */
.L_x_3569:
[----:B------:R-:W-:Y:S05]  /*a370*/  BSYNC.RECONVERGENT B1 ;  /* 0x0000000000017941 */ /* 0x000fea0003800200 */
.L_x_3568:
        /* <DEDUP_REMOVED lines=30> */
.L_x_3571:
[----:B------:R-:W-:Y:S05]  /*a560*/  BSYNC.RECONVERGENT B1 ;  /* 0x0000000000017941 */ /* 0x000fea0003800200 */
.L_x_3570:
        /* <DEDUP_REMOVED lines=30> */
.L_x_3573:
[----:B------:R-:W-:Y:S05]  /*a750*/  BSYNC.RECONVERGENT B1 ;  /* 0x0000000000017941 */ /* 0x000fea0003800200 */
.L_x_3572:
        /* <DEDUP_REMOVED lines=30> */
.L_x_3575:
[----:B------:R-:W-:Y:S05]  /*a940*/  BSYNC.RECONVERGENT B1 ;  /* 0x0000000000017941 */ /* 0x000fea0003800200 */
.L_x_3574:
        /* <DEDUP_REMOVED lines=30> */
.L_x_3577:
[----:B------:R-:W-:Y:S05]  /*ab30*/  BSYNC.RECONVERGENT B1 ;  /* 0x0000000000017941 */ /* 0x000fea0003800200 */
.L_x_3576:
        /* <DEDUP_REMOVED lines=30> */
.L_x_3579:
[----:B------:R-:W-:Y:S05]  /*ad20*/  BSYNC.RECONVERGENT B1 ;  /* 0x0000000000017941 */ /* 0x000fea0003800200 */
.L_x_3578:
        /* <DEDUP_REMOVED lines=44> */
.L_x_3581:
[----:B------:R-:W-:Y:S05]  /*aff0*/  BSYNC.RECONVERGENT B1 ;  /* 0x0000000000017941 */ /* 0x000fea0003800200 */
.L_x_3580:
        /* <DEDUP_REMOVED lines=30> */
.L_x_3583:
[----:B------:R-:W-:Y:S05]  /*b1e0*/  BSYNC.RECONVERGENT B1 ;  /* 0x0000000000017941 */ /* 0x000fea0003800200 */
.L_x_3582:
        /* <DEDUP_REMOVED lines=30> */
.L_x_3585:
[----:B------:R-:W-:Y:S05]  /*b3d0*/  BSYNC.RECONVERGENT B1 ;  /* 0x0000000000017941 */ /* 0x000fea0003800200 */
.L_x_3584:
        /* <DEDUP_REMOVED lines=30> */
.L_x_3587:
[----:B------:R-:W-:Y:S05]  /*b5c0*/  BSYNC.RECONVERGENT B1 ;  /* 0x0000000000017941 */ /* 0x000fea0003800200 */
.L_x_3586:
        /* <DEDUP_REMOVED lines=30> */
.L_x_3589:
[----:B------:R-:W-:Y:S05]  /*b7b0*/  BSYNC.RECONVERGENT B1 ;  /* 0x0000000000017941 */ /* 0x000fea0003800200 */
.L_x_3588:
        /* <DEDUP_REMOVED lines=28> */
.L_x_3527:
[----:B------:R-:W-:Y:S05]  /*b980*/  BSYNC.RECONVERGENT B0 ;  /* 0x0000000000007941 */ /* 0x000fea0003800200 */
.L_x_3463:
        /* <DEDUP_REMOVED lines=8> */
.L_x_3591:
        /* <DEDUP_REMOVED lines=15> */
.L_x_4938:


//--------------------- .text._Z35group_norm_nhwc_fwd_one_pass_kernelI11Fp16IOFp16WLi512ELi120ELi480EEv26Group_norm_nhwc_fwd_params --------------------------
	.section	.text._Z35group_norm_nhwc_fwd_one_pass_kernelI11Fp16IOFp16WLi512ELi120ELi480EEv26Group_norm_nhwc_fwd_params,"ax",@progbits
	.align	128
        .global         _Z35group_norm_nhwc_fwd_one_pass_kernelI11Fp16IOFp16WLi512ELi120ELi480EEv26Group_norm_nhwc_fwd_params
        .type           _Z35group_norm_nhwc_fwd_one_pass_kernelI11Fp16IOFp16WLi512ELi120ELi480EEv26Group_norm_nhwc_fwd_params,@function
        .size           _Z35group_norm_nhwc_fwd_one_pass_kernelI11Fp16IOFp16WLi512ELi120ELi480EEv26Group_norm_nhwc_fwd_params,(.L_x_4939 - _Z35group_norm_nhwc_fwd_one_pass_kernelI11Fp16IOFp16WLi512ELi120ELi480EEv26Group_norm_nhwc_fwd_params)
        .other          _Z35group_norm_nhwc_fwd_one_pass_kernelI11Fp16IOFp16WLi512ELi120ELi480EEv26Group_norm_nhwc_fwd_params,@"STO_CUDA_ENTRY STV_DEFAULT"
_Z35group_norm_nhwc_fwd_one_pass_kernelI11Fp16IOFp16WLi512ELi120ELi480EEv26Group_norm_nhwc_fwd_params:
.text._Z35group_norm_nhwc_fwd_one_pass_kernelI11Fp16IOFp16WLi512ELi120ELi480EEv26Group_norm_nhwc_fwd_params:
        /* <DEDUP_REMOVED lines=36> */
.L_x_3629:
        /* <DEDUP_REMOVED lines=2058> */
.L_x_3593:
[----:B0---4-:R-:W-:Y:S05]  /*82e0*/  BSYNC.RECONVERGENT B0 ;  /* 0x0000000000007941 */ /* 0x011fea0003800200 */
.L_x_3592:
        /* <DEDUP_REMOVED lines=42> */
.L_x_3595:
[----:B------:R-:W-:Y:S05]  /*8590*/  BSYNC.RECONVERGENT B0 ;  /* 0x0000000000007941 */ /* 0x000fea0003800200 */
.L_x_3594:
        /* <DEDUP_REMOVED lines=36> */
.L_x_3599:
[----:B------:R-:W2:Y:S04]  /*87e0*/  LDG.E.STRONG.GPU R0, desc[UR18][R8.64] ;  /* 0x0000001208007981 */ /* 0x000ea8000c1ef900 */
[----:B--2---:R-:W-:Y:S04]  /*87f0*/  CCTL.IVALL ;  /* 0x00000000ff00798f */ /* 0x004fe80002000000 */
[----:B------:R0:W-:Y:S01]  /*8800*/  STL [R1], R0 ;  /* 0x0000000001007387 */ /* 0x0001e20000100800 */
[----:B------:R-:W-:-:S13]  /*8810*/  ISETP.NE.AND P1, PT, R0, UR14, PT ;  /* 0x0000000e00007c0c */ /* 0x000fda000bf25270 */
[----:B0-----:R-:W-:Y:S05]  /*8820*/  @P1 BRA `(.L_x_3599) ;  /* 0xfffffffc00ec1947 */ /* 0x001fea000383ffff */
.L_x_3598:
[----:B0---4-:R-:W-:Y:S05]  /*8830*/  BSYNC.RECONVERGENT B0 ;  /* 0x0000000000007941 */ /* 0x011fea0003800200 */
.L_x_3597:
        /* <DEDUP_REMOVED lines=15> */
.L_x_3601:
        /* <DEDUP_REMOVED lines=99> */
.L_x_3600:
        /* <DEDUP_REMOVED lines=54> */
.L_x_3602:
        /* <DEDUP_REMOVED lines=27> */
.L_x_3603:
        /* <DEDUP_REMOVED lines=15> */
.L_x_3604:
[----:B------:R-:W-:Y:S05]  /*9560*/  BSYNC.RECONVERGENT B0 ;  /* 0x0000000000007941 */ /* 0x000fea0003800200 */
.L_x_3596:
        /* <DEDUP_REMOVED lines=45> */
[----:B--2---:R-:W-:Y:S02]  /*9840*/  HADD2.F32 R14, -RZ, R16.H0_H0 ;  /* 0x20000010ff0e7230 */ /* 0x004fe40000004100 */
[----:B---3--:R-:W-:Y:S02]  /*9850*/  HADD2.F32 R13, -RZ, R0.H0_H0 ;  /* 0x20000000ff0d7230 */ /* 0x008fe40000004100 */
[----:B----4-:R-:W-:Y:S02]  /*9860*/  HADD2.F32 R16, -RZ, R17.H0_H0 ;  /* 0x20000011ff107230 */ /* 0x010fe40000004100 */
[----:B-----5:R-:W-:Y:S01]  /*9870*/  HADD2.F32 R15, -RZ, R18.H0_H0 ;  /* 0x20000012ff0f7230 */ /* 0x020fe20000004100 */
[----:B01----:R-:W-:Y:S06]  /*9880*/  BRA.U !UP0, `(.L_x_3605) ;  /* 0x0000000908587547 */ /* 0x003fec000b800000 */
[----:B------:R-:W-:Y:S01]  /*9890*/  IMAD.MOV.U32 R0, RZ, RZ, RZ ;  /* 0x000000ffff007224 */ /* 0x000fe200078e00ff */
[----:B------:R-:W0:Y:S01]  /*98a0*/  LDCU.64 UR14, c[0x0][0x3e0] ;  /* 0x00007c00ff0e77ac */ /* 0x000e220008000a00 */
[----:B------:R-:W1:Y:S01]  /*98b0*/  LDCU.64 UR6, c[0x0][0x380] ;  /* 0x00007000ff0677ac */ /* 0x000e620008000a00 */
[----:B------:R-:W2:Y:S04]  /*98c0*/  LDCU.64 UR12, c[0x0][0x3e8] ;  /* 0x00007d00ff0c77ac */ /* 0x000ea80008000a00 */
.L_x_3614:
        /* <DEDUP_REMOVED lines=50> */
.L_x_3607:
[----:B01----:R-:W-:Y:S05]  /*9bf0*/  BSYNC.RECONVERGENT B0 ;  /* 0x0000000000007941 */ /* 0x003fea0003800200 */
.L_x_3606:
        /* <DEDUP_REMOVED lines=30> */
.L_x_3609:
[----:B------:R-:W-:Y:S05]  /*9de0*/  BSYNC.RECONVERGENT B0 ;  /* 0x0000000000007941 */ /* 0x000fea0003800200 */
.L_x_3608:
        /* <DEDUP_REMOVED lines=30> */
.L_x_3611:
[----:B------:R-:W-:Y:S05]  /*9fd0*/  BSYNC.RECONVERGENT B0 ;  /* 0x0000000000007941 */ /* 0x000fea0003800200 */
.L_x_3610:
        /* <DEDUP_REMOVED lines=30> */
.L_x_3613:
[----:B------:R-:W-:Y:S05]  /*a1c0*/  BSYNC.RECONVERGENT B0 ;  /* 0x0000000000007941 */ /* 0x000fea0003800200 */
.L_x_3612:
[----:B------:R-:W-:Y:S05]  /*a1d0*/  @P5 BRA `(.L_x_3614) ;  /* 0xfffffff400bc5947 */ /* 0x000fea000383ffff */
[----:B------:R-:W-:Y:S05]  /*a1e0*/  BRA `(.L_x_3615) ;  /* 0x0000000c005c7947 */ /* 0x000fea0003800000 */
.L_x_3605:
        /* <DEDUP_REMOVED lines=63> */
.L_x_3617:
[----:B------:R-:W-:Y:S05]  /*a5e0*/  BSYNC.RECONVERGENT B0 ;  /* 0x0000000000007941 */ /* 0x000fea0003800200 */
.L_x_3616:
        /* <DEDUP_REMOVED lines=22> */
.L_x_3619:
[----:B------:R-:W-:Y:S05]  /*a750*/  BSYNC.RECONVERGENT B0 ;  /* 0x0000000000007941 */ /* 0x000fea0003800200 */
.L_x_3618:
        /* <DEDUP_REMOVED lines=22> */
.L_x_3621:
[----:B------:R-:W-:Y:S05]  /*a8c0*/  BSYNC.RECONVERGENT B0 ;  /* 0x0000000000007941 */ /* 0x000fea0003800200 */
.L_x_3620:
[----:B------:R-:W-:-:S07]  /*a8d0*/  IMAD.MOV.U32 R0, RZ, RZ, 0x4 ;  /* 0x00000004ff007424 */ /* 0x000fce00078e00ff */
.L_x_3628:
        /* <DEDUP_REMOVED lines=60> */
.L_x_3623:
[----:B------:R-:W-:Y:S05]  /*aca0*/  BSYNC.RECONVERGENT B0 ;  /* 0x0000000000007941 */ /* 0x000fea0003800200 */
.L_x_3622:
        /* <DEDUP_REMOVED lines=20> */
.L_x_3625:
[----:B------:R-:W-:Y:S05]  /*adf0*/  BSYNC.RECONVERGENT B0 ;  /* 0x0000000000007941 */ /* 0x000fea0003800200 */
.L_x_3624:
        /* <DEDUP_REMOVED lines=20> */
.L_x_3627:
[----:B------:R-:W-:Y:S05]  /*af40*/  BSYNC.RECONVERGENT B0 ;  /* 0x0000000000007941 */ /* 0x000fea0003800200 */
.L_x_3626:
[----:B------:R-:W-:Y:S05]  /*af50*/  @P5 BRA `(.L_x_3628) ;  /* 0xfffffff800605947 */ /* 0x000fea000383ffff */
.L_x_3615:
        /* <DEDUP_REMOVED lines=8> */
.L_x_3630:
        /* <DEDUP_REMOVED lines=10> */
.L_x_4939:


//--------------------- .text._Z35group_norm_nhwc_fwd_one_pass_kernelI11Fp32IOFp32WLi64ELi120ELi480EEv26Group_norm_nhwc_fwd_params --------------------------
	.section	.text._Z35group_norm_nhwc_fwd_one_pass_kernelI11Fp32IOFp32WLi64ELi120ELi480EEv26Group_norm_nhwc_fwd_params,"ax",@progbits
	.align	128
        .global         _Z35group_norm_nhwc_fwd_one_pass_kernelI11Fp32IOFp32WLi64ELi120ELi480EEv26Group_norm_nhwc_fwd_params
        .type           _Z35group_norm_nhwc_fwd_one_pass_kernelI11Fp32IOFp32WLi64ELi120ELi480EEv26Group_norm_nhwc_fwd_params,@function
        .size           _Z35group_norm_nhwc_fwd_one_pass_kernelI11Fp32IOFp32WLi64ELi120ELi480EEv26Group_norm_nhwc_fwd_params,(.L_x_4940 - _Z35group_norm_nhwc_fwd_one_pass_kernelI11Fp32IOFp32WLi64ELi120ELi480EEv26Group_norm_nhwc_fwd_params)
        .other          _Z35group_norm_nhwc_fwd_one_pass_kernelI11Fp32IOFp32WLi64ELi120ELi480EEv26Group_norm_nhwc_fwd_params,@"STO_CUDA_ENTRY STV_DEFAULT"
_Z35group_norm_nhwc_fwd_one_pass_kernelI11Fp32IOFp32WLi64ELi120ELi480EEv26Group_norm_nhwc_fwd_params:
.text._Z35group_norm_nhwc_fwd_one_pass_kernelI11Fp32IOFp32WLi64ELi120ELi480EEv26Group_norm_nhwc_fwd_params:
        /* <DEDUP_REMOVED lines=15> */
[----:B------:R-:W3:Y:S06]  /*00f0*/  LDCU.U8 UR18, c[0x0][0x3fc] ;  /* 0x00007f80ff1277ac */ /* 0x000eec0008000000 */
        /* <DEDUP_REMOVED lines=10> */
[----:B------:R-:W-:Y:S01]  /*01a0*/  ULEA UR12, UR31, UR6, 0x2 ;  /* 0x000000061f0c7291 */ /* 0x000fe2000f8e10ff */
[----:B------:R-:W-:Y:S01]  /*01b0*/  LOP3.LUT P0, RZ, R3, UR30, RZ, 0xfc, !PT ;  /* 0x0000001e03ff7c12 */ /* 0x000fe2000f80fcff */
[----:B------:R-:W-:Y:S01]  /*01c0*/  UIMAD UR13, UR31, 0x3, UR6 ;  /* 0x000000031f0d78a4 */ /* 0x000fe2000f8e0206 */
[----:B-----5:R-:W-:Y:S01]  /*01d0*/  LOP3.LUT R29, R26, 0x7, RZ, 0xc0, !PT ;  /* 0x000000071a1d7812 */ /* 0x020fe200078ec0ff */
[----:B------:R-:W-:Y:S01]  /*01e0*/  IMAD R0, R0, 0x445, RZ ;  /* 0x0000044500007824 */ /* 0x000fe200078e02ff */
[----:B------:R-:W-:Y:S01]  /*01f0*/  ISETP.NE.AND.EX P0, PT, RZ, UR17, !P0, P1 ;  /* 0x00000011ff007c0c */ /* 0x000fe2000c705310 */
[----:B------:R-:W-:Y:S01]  /*0200*/  ULEA UR14, UR31, UR6, 0x1 ;  /* 0x000000061f0e7291 */ /* 0x000fe2000f8e08ff */
[----:B------:R-:W-:Y:S01]  /*0210*/  LOP3.LUT R36, R26, 0x7ffffff8, RZ, 0xc0, !PT ;  /* 0x7ffffff81a247812 */ /* 0x000fe200078ec0ff */
[----:B---3--:R-:W-:Y:S01]  /*0220*/  ULEA UR8, UR4, UR8, 0x18 ;  /* 0x0000000804087291 */ /* 0x008fe2000f8ec0ff */
[----:B------:R-:W-:Y:S01]  /*0230*/  SHF.R.U32.HI R0, RZ, 0x10, R0 ;  /* 0x00000010ff007819 */ /* 0x000fe20000011600 */
[----:B------:R-:W-:-:S02]  /*0240*/  UIADD3 UR15, UPT, UPT, UR6, UR31, URZ ;  /* 0x0000001f060f7290 */ /* 0x000fc4000fffe0ff */
[----:B------:R-:W-:Y:S01]  /*0250*/  UISETP.NE.AND UP0, UPT, UR18, URZ, UPT ;  /* 0x000000ff1200728c */ /* 0x000fe2000bf05270 */
        /* <DEDUP_REMOVED lines=13> */
.L_x_3674:
[----:B0-----:R-:W0:Y:S01]  /*0330*/  LDCU UR5, c[0x0][0x3f8] ;  /* 0x00007f00ff0577ac */ /* 0x001e220008000800 */
[----:B---3--:R-:W-:Y:S02]  /*0340*/  IABS R8, UR16 ;  /* 0x0000001000087c13 */ /* 0x008fe40008000000 */
[C---:B----45:R-:W-:Y:S01]  /*0350*/  IADD3 R17, PT, PT, R0.reuse, 0x18, RZ ;  /* 0x0000001800117810 */ /* 0x070fe20007ffe0ff */
[----:B-1----:R-:W1:Y:S01]  /*0360*/  LDCU.64 UR22, c[0x0][0x3e8] ;  /* 0x00007d00ff1677ac */ /* 0x002e620008000a00 */
[C---:B------:R-:W-:Y:S02]  /*0370*/  IADD3 R19, PT, PT, R0.reuse, 0x20, RZ ;  /* 0x0000002000137810 */ /* 0x040fe40007ffe0ff */
[----:B------:R-:W-:Y:S01]  /*0380*/  IADD3 R18, PT, PT, R0, 0x10, RZ ;  /* 0x0000001000127810 */ /* 0x000fe20007ffe0ff */
[----:B--2---:R-:W2:Y:S01]  /*0390*/  LDCU.64 UR20, c[0x0][0x3f0] ;  /* 0x00007e00ff1477ac */ /* 0x004ea20008000a00 */
[----:B------:R-:W-:Y:S02]  /*03a0*/  SHF.R.S32.HI R15, RZ, 0x1f, R19 ;  /* 0x0000001fff0f7819 */ /* 0x000fe40000011413 */
[----:B------:R-:W-:-:S02]  /*03b0*/  SHF.R.S32.HI R14, RZ, 0x1f, R18 ;  /* 0x0000001fff0e7819 */ /* 0x000fc40000011412 */
[----:B------:R-:W-:Y:S02]  /*03c0*/  IADD3 R10, PT, PT, R0, 0x30, RZ ;  /* 0x00000030000a7810 */ /* 0x000fe40007ffe0ff */
[----:B0-----:R-:W-:-:S04]  /*03d0*/  MOV R2, UR5 ;  /* 0x0000000500027c02 */ /* 0x001fc80008000f00 */
[----:B------:R-:W-:Y:S02]  /*03e0*/  IABS R5, R2 ;  /* 0x0000000200057213 */ /* 0x000fe40000000000 */
[----:B-1----:R-:W-:Y:S02]  /*03f0*/  ISETP.GE.U32.AND P5, PT, R17, UR22, PT ;  /* 0x0000001611007c0c */ /* 0x002fe4000bfa6070 */
[----:B------:R-:W0:Y:S01]  /*0400*/  I2F.RP R4, R5 ;  /* 0x0000000500047306 */ /* 0x000e220000209400 */
[----:B------:R-:W-:Y:S02]  /*0410*/  ISETP.GE.U32.AND P4, PT, R18, UR22, PT ;  /* 0x0000001612007c0c */ /* 0x000fe4000bf86070 */
[----:B------:R-:W-:Y:S02]  /*0420*/  ISETP.GE.U32.AND P3, PT, R10, UR22, PT ;  /* 0x000000160a007c0c */ /* 0x000fe4000bf66070 */
[----:B------:R-:W-:-:S03]  /*0430*/  ISETP.GE.AND.EX P4, PT, R14, UR23, PT, P4 ;  /* 0x000000170e007c0c */ /* 0x000fc6000bf86340 */
[----:B0-----:R-:W0:Y:S10]  /*0440*/  MUFU.RCP R4, R4 ;  /* 0x0000000400047308 */ /* 0x001e340000001000 */
[----:B------:R-:W1:Y:S08]  /*0450*/  @!P4 LDC.64 R22, c[0x0][0x3e0] ;  /* 0x0000f800ff16cb82 */ /* 0x000e700000000a00 */
[----:B------:R-:W3:Y:S01]  /*0460*/  @!P4 LDC.64 R20, c[0x0][0x390] ;  /* 0x0000e400ff14cb82 */ /* 0x000ee20000000a00 */
[----:B0-----:R-:W-:-:S04]  /*0470*/  IADD3 R2, PT, PT, R4, 0xffffffe, RZ ;  /* 0x0ffffffe04027810 */ /* 0x001fc80007ffe0ff */
[----:B------:R0:W4:Y:S02]  /*0480*/  F2I.FTZ.U32.TRUNC.NTZ R3, R2 ;  /* 0x0000000200037305 */ /* 0x000124000021f000 */
[----:B0-----:R-:W-:Y:S01]  /*0490*/  HFMA2 R2, -RZ, RZ, 0, 0 ;  /* 0x00000000ff027431 */ /* 0x001fe200000001ff */
[----:B----4-:R-:W-:Y:S02]  /*04a0*/  R2UR UR19, R3 ;  /* 0x00000000031372ca */ /* 0x010fe400000e0000 */
[----:B------:R-:W-:Y:S02]  /*04b0*/  IADD3 R6, PT, PT, RZ, -R3, RZ ;  /* 0x80000003ff067210 */ /* 0x000fe40007ffe0ff */
[----:B------:R-:W-:-:S03]  /*04c0*/  R2UR UR18, R2 ;  /* 0x00000000021272ca */ /* 0x000fc600000e0000 */
[----:B------:R-:W-:Y:S01]  /*04d0*/  IMAD R7, R6, R5, RZ ;  /* 0x0000000506077224 */ /* 0x000fe200078e02ff */
[----:B------:R-:W-:-:S04]  /*04e0*/  MOV R6, R8 ;  /* 0x0000000800067202 */ /* 0x000fc80000000f00 */
[----:B------:R-:W-:-:S05]  /*04f0*/  R2UR UR17, R6 ;  /* 0x00000000061172ca */ /* 0x000fca00000e0000 */
[----:B------:R-:W-:-:S05]  /*0500*/  IMAD.HI.U32 R7, R3, R7, UR18 ;  /* 0x0000001203077e27 */ /* 0x000fca000f8e0007 */
[----:B------:R-:W-:Y:S02]  /*0510*/  R2UR UR18, R7 ;  /* 0x00000000071272ca */ /* 0x000fe400000e0000 */
[----:B--2---:R-:W-:-:S11]  /*0520*/  MOV R7, UR20 ;  /* 0x0000001400077c02 */ /* 0x004fd60008000f00 */
        /* <DEDUP_REMOVED lines=10> */
[----:B------:R-:W-:Y:S02]  /*05d0*/  ISETP.GE.U32.AND P1, PT, R2, R5, PT ;  /* 0x000000050200720c */ /* 0x000fe40003f26070 */
[----:B------:R-:W-:-:S04]  /*05e0*/  SHF.R.S32.HI R5, RZ, 0x1f, R17 ;  /* 0x0000001fff057819 */ /* 0x000fc80000011411 */
[----:B------:R-:W-:-:S07]  /*05f0*/  ISETP.GE.AND.EX P5, PT, R5, UR23, PT, P5 ;  /* 0x0000001705007c0c */ /* 0x000fce000bfa6350 */
[----:B------:R-:W-:Y:S01]  /*0600*/  VOTEU.ANY UP2, P1 ;  /* 0x0000000000ff7886 */ /* 0x000fe20000840100 */
[----:B------:R-:W-:-:S04]  /*0610*/  ISETP.GE.U32.AND P1, PT, R19, UR22, PT ;  /* 0x0000001613007c0c */ /* 0x000fc8000bf26070 */
[----:B------:R-:W-:Y:S01]  /*0620*/  @UP2 UIADD3 UR19, UPT, UPT, UR19, 0x1, URZ ;  /* 0x0000000113132890 */ /* 0x000fe2000fffe0ff */
[----:B------:R-:W0:Y:S01]  /*0630*/  @!P5 LDC.64 R12, c[0x0][0x3e0] ;  /* 0x0000f800ff0cdb82 */ /* 0x000e220000000a00 */
[----:B------:R-:W-:Y:S01]  /*0640*/  UISETP.NE.AND UP2, UPT, UR5, URZ, UPT ;  /* 0x000000ff0500728c */ /* 0x000fe2000bf45270 */
[----:B------:R-:W-:Y:S01]  /*0650*/  ISETP.GE.AND.EX P1, PT, R15, UR23, PT, P1 ;  /* 0x000000170f007c0c */ /* 0x000fe2000bf26310 */
[----:B------:R-:W-:-:S05]  /*0660*/  @!UP1 UIADD3 UR19, UPT, UPT, -UR19, URZ, URZ ;  /* 0x000000ff13139290 */ /* 0x000fca000fffe1ff */
[----:B------:R-:W2:Y:S04]  /*0670*/  @!P5 LDC.64 R8, c[0x0][0x390] ;  /* 0x0000e400ff08db82 */ /* 0x000ea80000000a00 */
[----:B------:R-:W-:-:S04]  /*0680*/  @!UP2 ULOP3.LUT UR19, URZ, UR5, URZ, 0x33, !UPT ;  /* 0x00000005ff13a292 */ /* 0x000fc8000f8e33ff */
[----:B------:R-:W-:-:S04]  /*0690*/  UIADD3 UR17, UPT, UPT, -UR19, URZ, URZ ;  /* 0x000000ff13117290 */ /* 0x000fc8000fffe1ff */
[----:B------:R-:W-:Y:S02]  /*06a0*/  UIMAD UR17, UR5, UR17, UR16 ;  /* 0x00000011051172a4 */ /* 0x000fe4000f8e0210 */
[----:B------:R-:W-:Y:S02]  /*06b0*/  USHF.R.S32.HI UR5, URZ, 0x1f, UR19 ;  /* 0x0000001fff057899 */ /* 0x000fe40008011413 */
[----:B------:R-:W-:Y:S01]  /*06c0*/  UIMAD UR17, UR17, 0x78, URZ ;  /* 0x00000078111178a4 */ /* 0x000fe2000f8e02ff */
[----:B0-----:R-:W-:Y:S01]  /*06d0*/  @!P5 IMAD R4, R5, R12, RZ ;  /* 0x0000000c0504d224 */ /* 0x001fe200078e02ff */
[----:B------:R-:W-:-:S03]  /*06e0*/  UIMAD UR5, UR5, UR20, URZ ;  /* 0x00000014050572a4 */ /* 0x000fc6000f8e02ff */
[----:B------:R-:W-:Y:S01]  /*06f0*/  @!P5 IMAD R11, R17, R13, R4 ;  /* 0x0000000d110bd224 */ /* 0x000fe200078e0204 */
[----:B------:R-:W-:Y:S01]  /*0700*/  IADD3 R2, P2, PT, R28, UR17, RZ ;  /* 0x000000111c027c10 */ /* 0x000fe2000ff5e0ff */
[----:B------:R-:W-:Y:S01]  /*0710*/  UIMAD UR5, UR19, UR21, UR5 ;  /* 0x00000015130572a4 */ /* 0x000fe2000f8e0205 */
[----:B------:R-:W-:-:S04]  /*0720*/  MOV R3, UR17 ;  /* 0x0000001100037c02 */ /* 0x000fc80008000f00 */
[----:B------:R-:W-:-:S03]  /*0730*/  LEA.HI.X.SX32 R3, R3, RZ, 0x1, P2 ;  /* 0x000000ff03037211 */ /* 0x000fc600010f0eff */
[----:B------:R-:W-:Y:S02]  /*0740*/  IMAD.WIDE.U32 R2, R7, UR19, R2 ;  /* 0x0000001307027c25 */ /* 0x000fe4000f8e0002 */
[----:B------:R-:W0:Y:S03]  /*0750*/  @!P1 LDC.64 R6, c[0x0][0x3e0] ;  /* 0x0000f800ff069b82 */ /* 0x000e260000000a00 */
[----:B------:R-:W-:Y:S02]  /*0760*/  IADD3 R5, PT, PT, R3, UR5, RZ ;  /* 0x0000000503057c10 */ /* 0x000fe4000fffe0ff */
[----:B------:R-:W-:-:S05]  /*0770*/  @!P5 MOV R4, R2 ;  /* 0x000000020004d202 */ /* 0x000fca0000000f00 */
[----:B------:R-:W-:Y:S02]  /*0780*/  @!P5 IMAD.WIDE.U32 R12, R17, R12, R4 ;  /* 0x0000000c110cd225 */ /* 0x000fe400078e0004 */
[----:B------:R-:W4:Y:S03]  /*0790*/  @!P1 LDC.64 R16, c[0x0][0x390] ;  /* 0x0000e400ff109b82 */ /* 0x000f260000000a00 */
[----:B------:R-:W-:Y:S02]  /*07a0*/  @!P5 IADD3 R11, PT, PT, R13, R11, RZ ;  /* 0x0000000b0d0bd210 */ /* 0x000fe40007ffe0ff */
[----:B--2---:R-:W-:Y:S02]  /*07b0*/  @!P5 LEA R8, P2, R12, R8, 0x2 ;  /* 0x000000080c08d211 */ /* 0x004fe400078410ff */
[----:B------:R-:W-:Y:S02]  /*07c0*/  IADD3 R13, PT, PT, R0, 0x28, RZ ;  /* 0x00000028000d7810 */ /* 0x000fe40007ffe0ff */
[----:B------:R-:W-:-:S02]  /*07d0*/  @!P5 LEA.HI.X R9, R12, R9, R11, 0x2, P2 ;  /* 0x000000090c09d211 */ /* 0x000fc400010f140b */
[----:B------:R-:W-:Y:S01]  /*07e0*/  ISETP.GE.U32.AND P2, PT, R13, UR22, PT ;  /* 0x000000160d007c0c */ /* 0x000fe2000bf46070 */
[----:B0-----:R-:W-:Y:S01]  /*07f0*/  @!P1 IMAD R24, R15, R6, RZ ;  /* 0x000000060f189224 */ /* 0x001fe200078e02ff */
[----:B------:R-:W-:Y:S02]  /*0800*/  SHF.R.S32.HI R11, RZ, 0x1f, R13 ;  /* 0x0000001fff0b7819 */ /* 0x000fe4000001140d */
[----:B------:R-:W-:Y:S01]  /*0810*/  @!P1 MOV R15, R5 ;  /* 0x00000005000f9202 */ /* 0x000fe20000000f00 */
[----:B------:R-:W-:Y:S01]  /*0820*/  @!P1 IMAD R25, R19, R7, R24 ;  /* 0x0000000713199224 */ /* 0x000fe200078e0218 */
[----:B------:R-:W-:Y:S01]  /*0830*/  ISETP.GE.AND.EX P2, PT, R11, UR23, PT, P2 ;  /* 0x000000170b007c0c */ /* 0x000fe2000bf46320 */
[----:B-1----:R-:W-:Y:S01]  /*0840*/  @!P4 IMAD R24, R14, R22, RZ ;  /* 0x000000160e18c224 */ /* 0x002fe200078e02ff */
[----:B------:R-:W-:Y:S02]  /*0850*/  @!P1 MOV R14, R2 ;  /* 0x00000002000e9202 */ /* 0x000fe40000000f00 */
[----:B------:R-:W-:Y:S01]  /*0860*/  SHF.R.S32.HI R12, RZ, 0x1f, R10 ;  /* 0x0000001fff0c7819 */ /* 0x000fe2000001140a */
[----:B------:R-:W-:-:S02]  /*0870*/  @!P4 IMAD R24, R18, R23, R24 ;  /* 0x000000171218c224 */ /* 0x000fc400078e0218 */
[----:B------:R-:W-:Y:S01]  /*0880*/  @!P1 IMAD.WIDE.U32 R6, R19, R6, R14 ;  /* 0x0000000613069225 */ /* 0x000fe200078e000e */
[----:B------:R-:W-:Y:S02]  /*0890*/  @!P4 MOV R14, R2 ;  /* 0x00000002000ec202 */ /* 0x000fe40000000f00 */
[----:B------:R-:W-:Y:S02]  /*08a0*/  @!P4 MOV R15, R5 ;  /* 0x00000005000fc202 */ /* 0x000fe40000000f00 */
[----:B------:R-:W-:Y:S02]  /*08b0*/  ISETP.GE.AND.EX P3, PT, R12, UR23, PT, P3 ;  /* 0x000000170c007c0c */ /* 0x000fe4000bf66330 */
[----:B------:R-:W-:Y:S01]  /*08c0*/  @!P1 IADD3 R25, PT, PT, R7, R25, RZ ;  /* 0x0000001907199210 */ /* 0x000fe20007ffe0ff */
[----:B------:R-:W-:Y:S01]  /*08d0*/  @!P4 IMAD.WIDE.U32 R22, R18, R22, R14 ;  /* 0x000000161216c225 */ /* 0x000fe200078e000e */
[C---:B----4-:R-:W-:Y:S01]  /*08e0*/  @!P1 LEA R16, P6, R6.reuse, R16, 0x2 ;  /* 0x0000001006109211 */ /* 0x050fe200078c10ff */
[----:B------:R-:W0:Y:S03]  /*08f0*/  @!P2 LDC.64 R14, c[0x0][0x3e0] ;  /* 0x0000f800ff0eab82 */ /* 0x000e260000000a00 */
[----:B------:R-:W-:-:S02]  /*0900*/  @!P1 LEA.HI.X R17, R6, R17, R25, 0x2, P6 ;  /* 0x0000001106119211 */ /* 0x000fc400030f1419 */
[----:B------:R-:W-:Y:S02]  /*0910*/  CS2R R6, SRZ ;  /* 0x0000000000067805 */ /* 0x000fe4000001ff00 */
[----:B------:R-:W-:Y:S02]  /*0920*/  @!P4 IADD3 R24, PT, PT, R23, R24, RZ ;  /* 0x000000181718c210 */ /* 0x000fe40007ffe0ff */
[C---:B---3--:R-:W-:Y:S01]  /*0930*/  @!P4 LEA R20, P6, R22.reuse, R20, 0x2 ;  /* 0x000000141614c211 */ /* 0x048fe200078c10ff */
[----:B------:R-:W1:Y:S01]  /*0940*/  @!P3 LDC.64 R18, c[0x0][0x3e0] ;  /* 0x0000f800ff12bb82 */ /* 0x000e620000000a00 */
[----:B------:R2:W3:Y:S02]  /*0950*/  @!P5 LDG.E.64 R6, desc[UR24][R8.64] ;  /* 0x000000180806d981 */ /* 0x0004e4000c1e1b00 */
[----:B------:R-:W-:Y:S02]  /*0960*/  @!P4 LEA.HI.X R21, R22, R21, R24, 0x2, P6 ;  /* 0x000000151615c211 */ /* 0x000fe400030f1418 */
[----:B------:R-:W-:-:S03]  /*0970*/  ISETP.GE.U32.AND P5, PT, R27, UR22, PT ;  /* 0x000000161b007c0c */ /* 0x000fc6000bfa6070 */
[----:B------:R-:W4:Y:S01]  /*0980*/  @!P2 LDC.64 R22, c[0x0][0x390] ;  /* 0x0000e400ff16ab82 */ /* 0x000f220000000a00 */
[----:B--2---:R-:W-:Y:S02]  /*0990*/  CS2R R8, SRZ ;  /* 0x0000000000087805 */ /* 0x004fe4000001ff00 */
[----:B------:R-:W-:-:S04]  /*09a0*/  ISETP.GE.AND.EX P5, PT, R34, UR23, PT, P5 ;  /* 0x0000001722007c0c */ /* 0x000fc8000bfa6350 */
[----:B------:R2:W5:Y:S01]  /*09b0*/  @!P4 LDG.E.64 R8, desc[UR24][R20.64] ;  /* 0x000000181408c981 */ /* 0x000562000c1e1b00 */
[----:B------:R-:W-:Y:S01]  /*09c0*/  ISETP.GE.U32.AND P4, PT, R0, UR22, PT ;  /* 0x0000001600007c0c */ /* 0x000fe2000bf86070 */
[----:B0-----:R-:W-:Y:S01]  /*09d0*/  @!P2 IMAD R24, R11, R14, RZ ;  /* 0x0000000e0b18a224 */ /* 0x001fe200078e02ff */
[----:B------:R-:W-:Y:S01]  /*09e0*/  @!P2 MOV R25, R5 ;  /* 0x000000050019a202 */ /* 0x000fe20000000f00 */
[----:B--2---:R-:W0:Y:S01]  /*09f0*/  @!P3 LDC.64 R20, c[0x0][0x390] ;  /* 0x0000e400ff14bb82 */ /* 0x004e220000000a00 */
[----:B------:R-:W-:Y:S01]  /*0a00*/  ISETP.GE.AND.EX P4, PT, R35, UR23, PT, P4 ;  /* 0x0000001723007c0c */ /* 0x000fe2000bf86340 */
[----:B------:R-:W-:Y:S01]  /*0a10*/  @!P2 IMAD R11, R13, R15, R24 ;  /* 0x0000000f0d0ba224 */ /* 0x000fe200078e0218 */
[----:B------:R-:W-:Y:S01]  /*0a20*/  @!P2 MOV R24, R2 ;  /* 0x000000020018a202 */ /* 0x000fe20000000f00 */
[----:B-1----:R-:W-:-:S04]  /*0a30*/  @!P3 IMAD R30, R12, R18, RZ ;  /* 0x000000120c1eb224 */ /* 0x002fc800078e02ff */
[----:B------:R-:W-:Y:S01]  /*0a40*/  @!P2 IMAD.WIDE.U32 R14, R13, R14, R24 ;  /* 0x0000000e0d0ea225 */ /* 0x000fe200078e0018 */
[----:B------:R-:W-:Y:S01]  /*0a50*/  @!P3 MOV R24, R2 ;  /* 0x000000020018b202 */ /* 0x000fe20000000f00 */
[----:B------:R-:W1:Y:S02]  /*0a60*/  @!P5 LDC.64 R12, c[0x0][0x3e0] ;  /* 0x0000f800ff0cdb82 */ /* 0x000e640000000a00 */
[----:B------:R-:W-:Y:S01]  /*0a70*/  @!P3 IMAD.MOV.U32 R25, RZ, RZ, R5 ;  /* 0x000000ffff19b224 */ /* 0x000fe200078e0005 */
[----:B------:R-:W-:Y:S01]  /*0a80*/  @!P2 IADD3 R15, PT, PT, R15, R11, RZ ;  /* 0x0000000b0f0fa210 */ /* 0x000fe20007ffe0ff */
[----:B------:R-:W-:Y:S01]  /*0a90*/  @!P3 IMAD R19, R10, R19, R30 ;  /* 0x000000130a13b224 */ /* 0x000fe200078e021e */
[----:B----4-:R-:W-:Y:S01]  /*0aa0*/  @!P2 LEA R22, P6, R14, R22, 0x2 ;  /* 0x000000160e16a211 */ /* 0x010fe200078c10ff */
[----:B------:R-:W-:Y:S02]  /*0ab0*/  @!P3 IMAD.WIDE.U32 R24, R10, R18, R24 ;  /* 0x000000120a18b225 */ /* 0x000fe400078e0018 */
[----:B------:R-:W2:Y:S01]  /*0ac0*/  @!P4 LDC.64 R10, c[0x0][0x3e0] ;  /* 0x0000f800ff0acb82 */ /* 0x000ea20000000a00 */
[----:B------:R-:W-:-:S02]  /*0ad0*/  @!P2 LEA.HI.X R23, R14, R23, R15, 0x2, P6 ;  /* 0x000000170e17a211 */ /* 0x000fc400030f140f */
[----:B------:R-:W-:Y:S02]  /*0ae0*/  @!P3 IADD3 R19, PT, PT, R25, R19, RZ ;  /* 0x000000131913b210 */ /* 0x000fe40007ffe0ff */
[----:B0-----:R-:W-:-:S03]  /*0af0*/  @!P3 LEA R18, P6, R24, R20, 0x2 ;  /* 0x000000141812b211 */ /* 0x001fc600078c10ff */
[----:B------:R-:W0:Y:S01]  /*0b00*/  @!P5 LDC.64 R14, c[0x0][0x390] ;  /* 0x0000e400ff0edb82 */ /* 0x000e220000000a00 */
[----:B------:R-:W-:-:S07]  /*0b10*/  @!P3 LEA.HI.X R19, R24, R21, R19, 0x2, P6 ;  /* 0x000000151813b211 */ /* 0x000fce00030f1413 */
[----:B------:R-:W4:Y:S01]  /*0b20*/  @!P4 LDC.64 R20, c[0x0][0x390] ;  /* 0x0000e400ff14cb82 */ /* 0x000f220000000a00 */
[----:B-1----:R-:W-:Y:S01]  /*0b30*/  @!P5 IMAD R30, R34, R12, RZ ;  /* 0x0000000c221ed224 */ /* 0x002fe200078e02ff */
[----:B------:R-:W-:Y:S02]  /*0b40*/  @!P5 MOV R24, R2 ;  /* 0x000000020018d202 */ /* 0x000fe40000000f00 */
[----:B------:R-:W-:Y:S01]  /*0b50*/  @!P5 MOV R25, R5 ;  /* 0x000000050019d202 */ /* 0x000fe20000000f00 */
[----:B------:R-:W-:Y:S02]  /*0b60*/  @!P5 IMAD R30, R27, R13, R30 ;  /* 0x0000000d1b1ed224 */ /* 0x000fe400078e021e */
[----:B--2---:R-:W-:Y:S02]  /*0b70*/  @!P4 IMAD R31, R35, R10, RZ ;  /* 0x0000000a231fc224 */ /* 0x004fe400078e02ff */
[----:B------:R-:W-:Y:S01]  /*0b80*/  @!P5 IMAD.WIDE.U32 R12, R27, R12, R24 ;  /* 0x0000000c1b0cd225 */ /* 0x000fe200078e0018 */
[----:B------:R-:W-:-:S02]  /*0b90*/  @!P4 MOV R24, R2 ;  /* 0x000000020018c202 */ /* 0x000fc40000000f00 */
[----:B------:R-:W-:Y:S01]  /*0ba0*/  @!P4 MOV R25, R5 ;  /* 0x000000050019c202 */ /* 0x000fe20000000f00 */
[----:B------:R-:W-:Y:S01]  /*0bb0*/  @!P4 IMAD R31, R0, R11, R31 ;  /* 0x0000000b001fc224 */ /* 0x000fe200078e021f */
[----:B------:R-:W-:Y:S02]  /*0bc0*/  @!P5 IADD3 R30, PT, PT, R13, R30, RZ ;  /* 0x0000001e0d1ed210 */ /* 0x000fe40007ffe0ff */
[----:B0-----:R-:W-:Y:S01]  /*0bd0*/  @!P5 LEA R14, P6, R12, R14, 0x2 ;  /* 0x0000000e0c0ed211 */ /* 0x001fe200078c10ff */
[----:B------:R-:W-:-:S03]  /*0be0*/  @!P4 IMAD.WIDE.U32 R10, R0, R10, R24 ;  /* 0x0000000a000ac225 */ /* 0x000fc600078e0018 */
[----:B------:R-:W-:Y:S02]  /*0bf0*/  @!P5 LEA.HI.X R15, R12, R15, R30, 0x2, P6 ;  /* 0x0000000f0c0fd211 */ /* 0x000fe400030f141e */
[----:B------:R-:W-:Y:S02]  /*0c00*/  @!P4 IADD3 R31, PT, PT, R11, R31, RZ ;  /* 0x0000001f0b1fc210 */ /* 0x000fe40007ffe0ff */
[----:B----4-:R-:W-:-:S04]  /*0c10*/  @!P4 LEA R20, P6, R10, R20, 0x2 ;  /* 0x000000140a14c211 */ /* 0x010fc800078c10ff */
[----:B------:R-:W-:Y:S02]  /*0c20*/  @!P4 LEA.HI.X R21, R10, R21, R31, 0x2, P6 ;  /* 0x000000150a15c211 */ /* 0x000fe400030f141f */
[----:B------:R-:W-:Y:S02]  /*0c30*/  CS2R R10, SRZ ;  /* 0x00000000000a7805 */ /* 0x000fe4000001ff00 */
[----:B------:R-:W-:Y:S02]  /*0c40*/  IADD3 R24, PT, PT, R0, 0x38, RZ ;  /* 0x0000003800187810 */ /* 0x000fe40007ffe0ff */
[----:B------:R-:W-:Y:S02]  /*0c50*/  CS2R R12, SRZ ;  /* 0x00000000000c7805 */ /* 0x000fe4000001ff00 */
[----:B------:R0:W2:Y:S01]  /*0c60*/  @!P4 LDG.E.64 R10, desc[UR24][R20.64] ;  /* 0x00000018140ac981 */ /* 0x0000a2000c1e1b00 */
[----:B------:R-:W-:Y:S02]  /*0c70*/  ISETP.GE.U32.AND P6, PT, R24, UR22, PT ;  /* 0x0000001618007c0c */ /* 0x000fe4000bfc6070 */
[----:B------:R-:W-:Y:S01]  /*0c80*/  SHF.R.S32.HI R25, RZ, 0x1f, R24 ;  /* 0x0000001fff197819 */ /* 0x000fe20000011418 */
[----:B------:R1:W4:Y:S03]  /*0c90*/  @!P5 LDG.E.64 R12, desc[UR24][R14.64] ;  /* 0x000000180e0cd981 */ /* 0x000326000c1e1b00 */
[----:B------:R-:W-:-:S02]  /*0ca0*/  ISETP.GE.AND.EX P5, PT, R25, UR23, PT, P6 ;  /* 0x0000001719007c0c */ /* 0x000fc4000bfa6360 */
[----:B0-----:R-:W-:Y:S02]  /*0cb0*/  CS2R R20, SRZ ;  /* 0x0000000000147805 */ /* 0x001fe4000001ff00 */
[----:B-1----:R-:W-:-:S04]  /*0cc0*/  CS2R R14, SRZ ;  /* 0x00000000000e7805 */ /* 0x002fc8000001ff00 */
[----:B------:R0:W3:Y:S04]  /*0cd0*/  @!P2 LDG.E.64 R20, desc[UR24][R22.64] ;  /* 0x000000181614a981 */ /* 0x0000e8000c1e1b00 */
[----:B------:R1:W3:Y:S01]  /*0ce0*/  @!P1 LDG.E.64 R14, desc[UR24][R16.64] ;  /* 0x00000018100e9981 */ /* 0x0002e2000c1e1b00 */
[----:B0-----:R-:W-:Y:S01]  /*0cf0*/  CS2R R22, SRZ ;  /* 0x0000000000167805 */ /* 0x001fe2000001ff00 */
[----:B-1----:R-:W0:Y:S05]  /*0d00*/  @!P5 LDC.64 R16, c[0x0][0x3e0] ;  /* 0x0000f800ff10db82 */ /* 0x002e2a0000000a00 */
[----:B------:R1:W3:Y:S03]  /*0d10*/  @!P3 LDG.E.64 R22, desc[UR24][R18.64] ;  /* 0x000000181216b981 */ /* 0x0002e6000c1e1b00 */
[----:B-1----:R-:W1:Y:S01]  /*0d20*/  @!P5 LDC.64 R18, c[0x0][0x390] ;  /* 0x0000e400ff12db82 */ /* 0x002e620000000a00 */
[----:B------:R-:W-:-:S02]  /*0d30*/  @!P5 MOV R30, R2 ;  /* 0x00000002001ed202 */ /* 0x000fc40000000f00 */
[----:B------:R-:W-:Y:S01]  /*0d40*/  @!P5 MOV R31, R5 ;  /* 0x00000005001fd202 */ /* 0x000fe20000000f00 */
[-C--:B0-----:R-:W-:Y:S02]  /*0d50*/  @!P5 IMAD R25, R25, R16.reuse, RZ ;  /* 0x000000101919d224 */ /* 0x081fe400078e02ff */
[----:B------:R-:W-:-:S04]  /*0d60*/  @!P5 IMAD.WIDE.U32 R30, R24, R16, R30 ;  /* 0x00000010181ed225 */ /* 0x000fc800078e001e */
[----:B------:R-:W-:-:S05]  /*0d70*/  @!P5 IMAD R25, R24, R17, R25 ;  /* 0x000000111819d224 */ /* 0x000fca00078e0219 */
[----:B------:R-:W-:Y:S02]  /*0d80*/  @!P5 IADD3 R16, PT, PT, R31, R25, RZ ;  /* 0x000000191f10d210 */ /* 0x000fe40007ffe0ff */
[C---:B-1----:R-:W-:Y:S02]  /*0d90*/  @!P5 LEA R18, P1, R30.reuse, R18, 0x2 ;  /* 0x000000121e12d211 */ /* 0x042fe400078210ff */
[----:B------:R-:W-:Y:S02]  /*0da0*/  CS2R R24, SRZ ;  /* 0x0000000000187805 */ /* 0x000fe4000001ff00 */
[----:B------:R-:W-:-:S05]  /*0db0*/  @!P5 LEA.HI.X R19, R30, R19, R16, 0x2, P1 ;  /* 0x000000131e13d211 */ /* 0x000fca00008f1410 */
[----:B------:R0:W3:Y:S01]  /*0dc0*/  @!P5 LDG.E.64 R24, desc[UR24][R18.64] ;  /* 0x000000181218d981 */ /* 0x0000e2000c1e1b00 */
[C---:B------:R-:W-:Y:S02]  /*0dd0*/  ISETP.GT.AND P1, PT, R37.reuse, 0x1e, PT ;  /* 0x0000001e2500780c */ /* 0x040fe40003f24270 */
[----:B------:R-:W-:Y:S01]  /*0de0*/  ISETP.GT.AND P2, PT, R37, 0xf, PT ;  /* 0x0000000f2500780c */ /* 0x000fe20003f44270 */
[----:B------:R-:W-:Y:S01]  /*0df0*/  BSSY.RECONVERGENT B0, `(.L_x_3631) ;  /* 0x0000048000007945 */ /* 0x000fe20003800200 */
[----:B--2---:R-:W-:Y:S01]  /*0e00*/  FMUL.FTZ R17, R11, R11 ;  /* 0x0000000b0b117220 */ /* 0x004fe20000410000 */
[----:B----4-:R-:W-:-:S03]  /*0e10*/  FMUL.FTZ R31, R13, R13 ;  /* 0x0000000d0d1f7220 */ /* 0x010fc60000410000 */
[----:B------:R-:W-:Y:S01]  /*0e20*/  FFMA.FTZ R17, R10, R10, R17 ;  /* 0x0000000a0a117223 */ /* 0x000fe20000010011 */
[----:B------:R-:W-:-:S03]  /*0e30*/  FFMA.FTZ R16, R12, R12, R31 ;  /* 0x0000000c0c107223 */ /* 0x000fc6000001001f */
[----:B------:R-:W-:Y:S01]  /*0e40*/  FADD.FTZ R17, RZ, R17 ;  /* 0x00000011ff117221 */ /* 0x000fe20000010000 */
[----:B-----5:R-:W-:-:S03]  /*0e50*/  FMUL.FTZ R31, R9, R9 ;  /* 0x00000009091f7220 */ /* 0x020fc60000410000 */
[----:B------:R-:W-:Y:S01]  /*0e60*/  FADD.FTZ R16, R17, R16 ;  /* 0x0000001011107221 */ /* 0x000fe20000010000 */
[----:B------:R-:W-:Y:S01]  /*0e70*/  FFMA.FTZ R31, R8, R8, R31 ;  /* 0x00000008081f7223 */ /* 0x000fe2000001001f */
[----:B---3--:R-:W-:-:S03]  /*0e80*/  FMUL.FTZ R17, R7, R7 ;  /* 0x0000000707117220 */ /* 0x008fc60000410000 */
[----:B------:R-:W-:Y:S01]  /*0e90*/  FADD.FTZ R16, R16, R31 ;  /* 0x0000001f10107221 */ /* 0x000fe20000010000 */
[----:B------:R-:W-:Y:S01]  /*0ea0*/  FFMA.FTZ R17, R6, R6, R17 ;  /* 0x0000000606117223 */ /* 0x000fe20000010011 */
[----:B0-----:R-:W-:-:S03]  /*0eb0*/  FMUL.FTZ R19, R15, R15 ;  /* 0x0000000f0f137220 */ /* 0x001fc60000410000 */
[----:B------:R-:W-:Y:S01]  /*0ec0*/  FADD.FTZ R16, R16, R17 ;  /* 0x0000001110107221 */ /* 0x000fe20000010000 */
[----:B------:R-:W-:Y:S01]  /*0ed0*/  FFMA.FTZ R19, R14, R14, R19 ;  /* 0x0000000e0e137223 */ /* 0x000fe20000010013 */
[----:B------:R-:W-:-:S03]  /*0ee0*/  FMUL.FTZ R17, R21, R21 ;  /* 0x0000001515117220 */ /* 0x000fc60000410000 */
[----:B------:R-:W-:Y:S01]  /*0ef0*/  FADD.FTZ R16, R16, R19 ;  /* 0x0000001310107221 */ /* 0x000fe20000010000 */
[----:B------:R-:W-:-:S04]  /*0f00*/  FFMA.FTZ R17, R20, R20, R17 ;  /* 0x0000001414117223 */ /* 0x000fc80000010011 */
[----:B------:R-:W-:Y:S01]  /*0f10*/  FADD.FTZ R16, R16, R17 ;  /* 0x0000001110107221 */ /* 0x000fe20000010000 */
[----:B------:R-:W-:Y:S01]  /*0f20*/  FADD.FTZ R17, R10, R11 ;  /* 0x0000000b0a117221 */ /* 0x000fe20000010000 */
[----:B------:R-:W-:-:S03]  /*0f30*/  FADD.FTZ R18, R12, R13 ;  /* 0x0000000d0c127221 */ /* 0x000fc60000010000 */
[----:B------:R-:W-:-:S04]  /*0f40*/  FADD.FTZ R17, RZ, R17 ;  /* 0x00000011ff117221 */ /* 0x000fc80000010000 */
[----:B------:R-:W-:Y:S01]  /*0f50*/  FADD.FTZ R17, R17, R18 ;  /* 0x0000001211117221 */ /* 0x000fe20000010000 */
[----:B------:R-:W-:-:S04]  /*0f60*/  FADD.FTZ R18, R8, R9 ;  /* 0x0000000908127221 */ /* 0x000fc80000010000 */
[----:B------:R-:W-:Y:S01]  /*0f70*/  FADD.FTZ R17, R17, R18 ;  /* 0x0000001211117221 */ /* 0x000fe20000010000 */
[----:B------:R-:W-:Y:S01]  /*0f80*/  FADD.FTZ R18, R6, R7 ;  /* 0x0000000706127221 */ /* 0x000fe20000010000 */
[----:B------:R-:W-:-:S03]  /*0f90*/  FMUL.FTZ R19, R23, R23 ;  /* 0x0000001717137220 */ /* 0x000fc60000410000 */
[----:B------:R-:W-:Y:S01]  /*0fa0*/  FADD.FTZ R17, R17, R18 ;  /* 0x0000001211117221 */ /* 0x000fe20000010000 */
[----:B------:R-:W-:Y:S01]  /*0fb0*/  FADD.FTZ R18, R14, R15 ;  /* 0x0000000f0e127221 */ /* 0x000fe20000010000 */
[----:B------:R-:W-:-:S03]  /*0fc0*/  FFMA.FTZ R19, R22, R22, R19 ;  /* 0x0000001616137223 */ /* 0x000fc60000010013 */
[----:B------:R-:W-:Y:S01]  /*0fd0*/  FADD.FTZ R17, R17, R18 ;  /* 0x0000001211117221 */ /* 0x000fe20000010000 */
[----:B------:R-:W-:Y:S01]  /*0fe0*/  FADD.FTZ R18, R20, R21 ;  /* 0x0000001514127221 */ /* 0x000fe20000010000 */
[----:B------:R-:W-:-:S03]  /*0ff0*/  FADD.FTZ R16, R16, R19 ;  /* 0x0000001310107221 */ /* 0x000fc60000010000 */
[----:B------:R-:W-:Y:S01]  /*1000*/  FADD.FTZ R17, R17, R18 ;  /* 0x0000001211117221 */ /* 0x000fe20000010000 */
[----:B------:R-:W-:-:S04]  /*1010*/  FADD.FTZ R18, R22, R23 ;  /* 0x0000001716127221 */ /* 0x000fc80000010000 */
[----:B------:R-:W-:Y:S01]  /*1020*/  FADD.FTZ R17, R17, R18 ;  /* 0x0000001211117221 */ /* 0x000fe20000010000 */
[----:B------:R-:W-:Y:S01]  /*1030*/  FMUL.FTZ R19, R25, R25 ;  /* 0x0000001919137220 */ /* 0x000fe20000410000 */
[----:B------:R-:W-:-:S03]  /*1040*/  FADD.FTZ R18, R24, R25 ;  /* 0x0000001918127221 */ /* 0x000fc60000010000 */
[----:B------:R-:W-:Y:S01]  /*1050*/  FFMA.FTZ R19, R24, R24, R19 ;  /* 0x0000001818137223 */ /* 0x000fe20000010013 */
[----:B------:R-:W-:-:S03]  /*1060*/  FADD.FTZ R17, R17, R18 ;  /* 0x0000001211117221 */ /* 0x000fc60000010000 */
[----:B------:R-:W-:Y:S02]  /*1070*/  FADD.FTZ R16, R16, R19 ;  /* 0x0000001310107221 */ /* 0x000fe40000010000 */
        /* <DEDUP_REMOVED lines=31> */
.L_x_3632:
[----:B------:R-:W-:Y:S05]  /*1270*/  BSYNC.RECONVERGENT B0 ;  /* 0x0000000000007941 */ /* 0x000fea0003800200 */
.L_x_3631:
        /* <DEDUP_REMOVED lines=45> */
.L_x_3634:
[----:B------:R-:W-:Y:S05]  /*1550*/  BSYNC.RECONVERGENT B0 ;  /* 0x0000000000007941 */ /* 0x000fea0003800200 */
.L_x_3633:
        /* <DEDUP_REMOVED lines=32> */
.L_x_3637:
[----:B------:R-:W3:Y:S04]  /*1760*/  LDG.E.STRONG.GPU R30, desc[UR24][R16.64] ;  /* 0x00000018101e7981 */ /* 0x000ee8000c1ef900 */
[----:B---3--:R-:W-:Y:S01]  /*1770*/  CCTL.IVALL ;  /* 0x00000000ff00798f */ /* 0x008fe20002000000 */
[----:B------:R-:W-:Y:S05]  /*1780*/  YIELD ;  /* 0x0000000000007946 */ /* 0x000fea0003800000 */
[----:B------:R-:W-:-:S13]  /*1790*/  ISETP.NE.AND P2, PT, R30, R31, PT ;  /* 0x0000001f1e00720c */ /* 0x000fda0003f45270 */
[----:B------:R-:W-:Y:S05]  /*17a0*/  @P2 BRA `(.L_x_3637) ;  /* 0xfffffffc00ec2947 */ /* 0x000fea000383ffff */
.L_x_3636:
        /* <DEDUP_REMOVED lines=14> */
.L_x_3639:
        /* <DEDUP_REMOVED lines=21> */
[----:B------:R-:W-:Y:S01]  /*19e0*/  IMAD.U32 R30, RZ, RZ, UR34 ;  /* 0x00000022ff1e7e24 */ /* 0x000fe2000f8e00ff */
        /* <DEDUP_REMOVED lines=69> */
.L_x_3638:
        /* <DEDUP_REMOVED lines=35> */
[----:B------:R-:W-:Y:S01]  /*2070*/  ISETP.EQ.OR P2, PT, R16, UR30, P3 ;  /* 0x0000001e10007c0c */ /* 0x000fe20009f42670 */
[----:B------:R-:W-:-:S06]  /*2080*/  IMAD.U32 R31, RZ, RZ, UR19 ;  /* 0x00000013ff1f7e24 */ /* 0x000fcc000f8e00ff */
[----:B------:R-:W3:Y:S06]  /*2090*/  @!P1 LDG.E.64 R30, desc[UR24][R30.64] ;  /* 0x000000181e1e9981 */ /* 0x000eec000c1e1b00 */
        /* <DEDUP_REMOVED lines=13> */
.L_x_3640:
        /* <DEDUP_REMOVED lines=28> */
.L_x_3641:
        /* <DEDUP_REMOVED lines=13> */
.L_x_3642:
[----:B------:R-:W-:Y:S05]  /*2400*/  BSYNC.RECONVERGENT B0 ;  /* 0x0000000000007941 */ /* 0x000fea0003800200 */
.L_x_3635:
[----:B------:R-:W4:Y:S01]  /*2410*/  S2UR UR18, SR_CgaCtaId ;  /* 0x00000000001279c3 */ /* 0x000f220000008800 */
[----:B------:R-:W0:Y:S01]  /*2420*/  LDCU UR19, c[0x0][0x414] ;  /* 0x00008280ff1377ac */ /* 0x000e220008000800 */
[----:B------:R-:W-:Y:S01]  /*2430*/  MOV R31, UR16 ;  /* 0x00000010001f7c02 */ /* 0x000fe20008000f00 */
[----:B------:R-:W-:-:S05]  /*2440*/  UMOV UR5, 0x400 ;  /* 0x0000040000057882 */ /* 0x000fca0000000000 */
[----:B---3--:R-:W3:Y:S01]  /*2450*/  @P0 LDC.64 R16, c[0x0][0x388] ;  /* 0x0000e200ff100b82 */ /* 0x008ee20000000a00 */
[----:B----4-:R-:W-:Y:S01]  /*2460*/  ULEA UR5, UR18, UR5, 0x18 ;  /* 0x0000000512057291 */ /* 0x010fe2000f8ec0ff */
[----:B---3--:R-:W-:-:S08]  /*2470*/  @P0 IMAD.WIDE R16, R31, 0x8, R16 ;  /* 0x000000081f100825 */ /* 0x008fd000078e0210 */
[----:B------:R0:W-:Y:S01]  /*2480*/  @!P3 STS.64 [UR5+0x90], R18 ;  /* 0x00009012ff00b988 */ /* 0x0001e20008000a05 */
[----:B------:R-:W-:Y:S01]  /*2490*/  IADD3 R31, PT, PT, R28, UR17, RZ ;  /* 0x000000111c1f7c10 */ /* 0x000fe2000fffe0ff */
[----:B0-----:R-:W-:Y:S01]  /*24a0*/  @P0 FMUL.FTZ R18, R18, UR19 ;  /* 0x0000001312120c20 */ /* 0x001fe20008410000 */
[----:B------:R-:W-:-:S05]  /*24b0*/  @P0 FMUL.FTZ R19, R19, UR19 ;  /* 0x0000001313130c20 */ /* 0x000fca0008410000 */
[----:B------:R0:W-:Y:S01]  /*24c0*/  @P0 STG.E.64 desc[UR24][R16.64], R18 ;  /* 0x0000001210000986 */ /* 0x0001e2000c101b18 */
[----:B------:R-:W-:Y:S08]  /*24d0*/  BAR.SYNC.DEFER_BLOCKING 0x0 ;  /* 0x0000000000007b1d */ /* 0x000ff00000010000 */
[----:B0-----:R-:W0:Y:S01]  /*24e0*/  LDC.64 R18, c[0x0][0x3a0] ;  /* 0x0000e800ff127b82 */ /* 0x001e220000000a00 */
[----:B------:R-:W3:Y:S01]  /*24f0*/  LDS.64 R16, [UR5+0x90] ;  /* 0x00009005ff107984 */ /* 0x000ee20008000a00 */
[----:B0-----:R-:W-:-:S06]  /*2500*/  IMAD.WIDE R18, R31, 0x4, R18 ;  /* 0x000000041f127825 */ /* 0x001fcc00078e0212 */
[----:B------:R-:W5:Y:S01]  /*2510*/  LDG.E.64 R18, desc[UR24][R18.64] ;  /* 0x0000001812127981 */ /* 0x000f62000c1e1b00 */
[----:B---3--:R-:W-:-:S05]  /*2520*/  FMUL.FTZ R30, R16, UR19 ;  /* 0x00000013101e7c20 */ /* 0x008fca0008410000 */
        /* <DEDUP_REMOVED lines=8> */
[----:B------:R-:W3:Y:S01]  /*25b0*/  @UP1 LDCU UR18, c[0x0][0x3a8] ;  /* 0x00007500ff1217ac */ /* 0x000ee20008000800 */
[----:B0-----:R-:W-:-:S06]  /*25c0*/  IMAD.WIDE R16, R31, 0x4, R16 ;  /* 0x000000041f107825 */ /* 0x001fcc00078e0210 */
[----:B------:R-:W5:Y:S02]  /*25d0*/  LDG.E.64 R16, desc[UR24][R16.64] ;  /* 0x0000001810107981 */ /* 0x000f64000c1e1b00 */
[----:B---3--:R-:W-:-:S06]  /*25e0*/  @P1 FADD.FTZ R30, R30, UR18 ;  /* 0x000000121e1e1e21 */ /* 0x008fcc0008010000 */
        /* <DEDUP_REMOVED lines=13> */
[----:B------:R-:W2:Y:S01]  /*26c0*/  LDCU.64 UR22, c[0x0][0x3e0] ;  /* 0x00007c00ff1677ac */ /* 0x000ea20008000a00 */
[----:B------:R-:W-:Y:S01]  /*26d0*/  MOV R30, R2 ;  /* 0x00000002001e7202 */ /* 0x000fe20000000f00 */
[----:B------:R-:W-:Y:S01]  /*26e0*/  FADD.FTZ R10, R10, -UR5 ;  /* 0x800000050a0a7e21 */ /* 0x000fe20008010000 */
[----:B------:R-:W-:Y:S01]  /*26f0*/  MOV R31, R5 ;  /* 0x00000005001f7202 */ /* 0x000fe20000000f00 */
[----:B------:R-:W0:Y:S01]  /*2700*/  LDCU.64 UR18, c[0x0][0x380] ;  /* 0x00007000ff1277ac */ /* 0x000e220008000a00 */
[----:B--2---:R-:W-:Y:S02]  /*2710*/  IMAD R32, R35, UR22, RZ ;  /* 0x0000001623207c24 */ /* 0x004fe4000f8e02ff */
[----:B------:R-:W-:-:S04]  /*2720*/  IMAD.WIDE.U32 R30, R0, UR22, R30 ;  /* 0x00000016001e7c25 */ /* 0x000fc8000f8e001e */
[----:B-1----:R-:W-:Y:S01]  /*2730*/  IMAD R33, R0, UR23, R32 ;  /* 0x0000001700217c24 */ /* 0x002fe2000f8e0220 */
[----:B0-----:R-:W-:-:S04]  /*2740*/  LEA R32, P1, R30, UR18, 0x2 ;  /* 0x000000121e207c11 */ /* 0x001fc8000f8210ff */
[----:B------:R-:W-:-:S04]  /*2750*/  IADD3 R31, PT, PT, R31, R33, RZ ;  /* 0x000000211f1f7210 */ /* 0x000fc80007ffe0ff */
[----:B------:R-:W-:Y:S01]  /*2760*/  LEA.HI.X R33, R30, UR19, R31, 0x2, P1 ;  /* 0x000000131e217c11 */ /* 0x000fe200088f141f */
[----:B------:R-:W-:Y:S01]  /*2770*/  FADD.FTZ R30, R11, -UR5 ;  /* 0x800000050b1e7e21 */ /* 0x000fe20008010000 */
[----:B------:R-:W-:-:S03]  /*2780*/  FMUL.FTZ R11, R10, UR17 ;  /* 0x000000110a0b7c20 */ /* 0x000fc60008410000 */
[----:B------:R-:W-:Y:S01]  /*2790*/  FMUL.FTZ R30, R30, UR17 ;  /* 0x000000111e1e7c20 */ /* 0x000fe20008410000 */
[----:B-----5:R-:W-:-:S03]  /*27a0*/  FFMA.FTZ R10, R16, R11, R18 ;  /* 0x0000000b100a7223 */ /* 0x020fc60000010012 */
[----:B------:R-:W-:-:S05]  /*27b0*/  FFMA.FTZ R11, R17, R30, R19 ;  /* 0x0000001e110b7223 */ /* 0x000fca0000010013 */
[----:B------:R0:W-:Y:S02]  /*27c0*/  STG.E.64 desc[UR24][R32.64], R10 ;  /* 0x0000000a20007986 */ /* 0x0001e4000c101b18 */
.L_x_3646:
[----:B------:R-:W-:Y:S05]  /*27d0*/  BSYNC.RECONVERGENT B1 ;  /* 0x0000000000017941 */ /* 0x000fea0003800200 */
.L_x_3645:
[----:B------:R-:W-:Y:S04]  /*27e0*/  BSSY.RECONVERGENT B1, `(.L_x_3647) ;  /* 0x0000013000017945 */ /* 0x000fe80003800200 */
[----:B------:R-:W-:Y:S05]  /*27f0*/  @P2 BRA `(.L_x_3648) ;  /* 0x0000000000442947 */ /* 0x000fea0003800000 */
[----:B------:R-:W3:Y:S01]  /*2800*/  LDCU.64 UR18, c[0x0][0x3e0] ;  /* 0x00007c00ff1277ac */ /* 0x000ee20008000a00 */
[----:B0-----:R-:W-:Y:S01]  /*2810*/  MOV R10, R2 ;  /* 0x00000002000a7202 */ /* 0x001fe20000000f00 */
[----:B------:R-:W-:Y:S01]  /*2820*/  FADD.FTZ R12, R12, -UR5 ;  /* 0x800000050c0c7e21 */ /* 0x000fe20008010000 */
[----:B------:R-:W-:Y:S01]  /*2830*/  MOV R11, R5 ;  /* 0x00000005000b7202 */ /* 0x000fe20000000f00 */
[----:B------:R-:W0:Y:S01]  /*2840*/  LDCU.64 UR22, c[0x0][0x380] ;  /* 0x00007000ff1677ac */ /* 0x000e220008000a00 */
[----:B------:R-:W-:Y:S01]  /*2850*/  FADD.FTZ R13, R13, -UR5 ;  /* 0x800000050d0d7e21 */ /* 0x000fe20008010000 */
[----:B---3--:R-:W-:Y:S02]  /*2860*/  IMAD R30, R34, UR18, RZ ;  /* 0x00000012221e7c24 */ /* 0x008fe4000f8e02ff */
[----:B------:R-:W-:-:S04]  /*2870*/  IMAD.WIDE.U32 R10, R27, UR18, R10 ;  /* 0x000000121b0a7c25 */ /* 0x000fc8000f8e000a */
[----:B------:R-:W-:Y:S01]  /*2880*/  IMAD R31, R27, UR19, R30 ;  /* 0x000000131b1f7c24 */ /* 0x000fe2000f8e021e */
[----:B0-----:R-:W-:-:S04]  /*2890*/  LEA R30, P1, R10, UR22, 0x2 ;  /* 0x000000160a1e7c11 */ /* 0x001fc8000f8210ff */
[----:B------:R-:W-:Y:S01]  /*28a0*/  IADD3 R31, PT, PT, R11, R31, RZ ;  /* 0x0000001f0b1f7210 */ /* 0x000fe20007ffe0ff */
[----:B------:R-:W-:Y:S01]  /*28b0*/  FMUL.FTZ R11, R12, UR17 ;  /* 0x000000110c0b7c20 */ /* 0x000fe20008410000 */
[----:B------:R-:W-:Y:S02]  /*28c0*/  FMUL.FTZ R12, R13, UR17 ;  /* 0x000000110d0c7c20 */ /* 0x000fe40008410000 */
[----:B------:R-:W-:Y:S01]  /*28d0*/  LEA.HI.X R31, R10, UR23, R31, 0x2, P1 ;  /* 0x000000170a1f7c11 */ /* 0x000fe200088f141f */
[----:B-----5:R-:W-:Y:S01]  /*28e0*/  FFMA.FTZ R10, R16, R11, R18 ;  /* 0x0000000b100a7223 */ /* 0x020fe20000010012 */
[----:B------:R-:W-:-:S05]  /*28f0*/  FFMA.FTZ R11, R17, R12, R19 ;  /* 0x0000000c110b7223 */ /* 0x000fca0000010013 */
[----:B------:R3:W-:Y:S02]  /*2900*/  STG.E.64 desc[UR24][R30.64], R10 ;  /* 0x0000000a1e007986 */ /* 0x0007e4000c101b18 */
.L_x_3648:
[----:B------:R-:W-:Y:S05]  /*2910*/  BSYNC.RECONVERGENT B1 ;  /* 0x0000000000017941 */ /* 0x000fea0003800200 */
.L_x_3647:
[----:B---3--:R-:W-:Y:S01]  /*2920*/  VIADD R31, R0, 0x10 ;  /* 0x00000010001f7836 */ /* 0x008fe20000000000 */
[----:B------:R-:W-:Y:S04]  /*2930*/  BSSY.RECONVERGENT B1, `(.L_x_3649) ;  /* 0x0000016000017945 */ /* 0x000fe80003800200 */
[----:B------:R-:W-:Y:S02]  /*2940*/  ISETP.GE.U32.AND P1, PT, R31, UR20, PT ;  /* 0x000000141f007c0c */ /* 0x000fe4000bf26070 */
[----:B0-----:R-:W-:-:S04]  /*2950*/  SHF.R.S32.HI R10, RZ, 0x1f, R31 ;  /* 0x0000001fff0a7819 */ /* 0x001fc8000001141f */
[----:B------:R-:W-:-:S13]  /*2960*/  ISETP.GE.AND.EX P1, PT, R10, UR21, PT, P1 ;  /* 0x000000150a007c0c */ /* 0x000fda000bf26310 */
[----:B------:R-:W-:Y:S05]  /*2970*/  @P1 BRA `(.L_x_3650) ;  /* 0x0000000000441947 */ /* 0x000fea0003800000 */
[----:B------:R-:W0:Y:S01]  /*2980*/  LDCU.64 UR18, c[0x0][0x3e0] ;  /* 0x00007c00ff1277ac */ /* 0x000e220008000a00 */
[----:B------:R-:W-:Y:S01]  /*2990*/  MOV R11, R5 ;  /* 0x00000005000b7202 */ /* 0x000fe20000000f00 */
[----:B------:R-:W-:Y:S01]  /*29a0*/  FADD.FTZ R8, R8, -UR5 ;  /* 0x8000000508087e21 */ /* 0x000fe20008010000 */
[----:B------:R-:W3:Y:S01]  /*29b0*/  LDCU.64 UR22, c[0x0][0x380] ;  /* 0x00007000ff1677ac */ /* 0x000ee20008000a00 */
[----:B0-----:R-:W-:-:S04]  /*29c0*/  IMAD R10, R10, UR18, RZ ;  /* 0x000000120a0a7c24 */ /* 0x001fc8000f8e02ff */
[----:B------:R-:W-:Y:S01]  /*29d0*/  IMAD R13, R31, UR19, R10 ;  /* 0x000000131f0d7c24 */ /* 0x000fe2000f8e020a */
[----:B------:R-:W-:-:S05]  /*29e0*/  MOV R10, R2 ;  /* 0x00000002000a7202 */ /* 0x000fca0000000f00 */
[----:B------:R-:W-:-:S05]  /*29f0*/  IMAD.WIDE.U32 R10, R31, UR18, R10 ;  /* 0x000000121f0a7c25 */ /* 0x000fca000f8e000a */
[----:B------:R-:W-:Y:S02]  /*2a00*/  IADD3 R13, PT, PT, R11, R13, RZ ;  /* 0x0000000d0b0d7210 */ /* 0x000fe40007ffe0ff */
[----:B---3--:R-:W-:-:S04]  /*2a10*/  LEA R12, P1, R10, UR22, 0x2 ;  /* 0x000000160a0c7c11 */ /* 0x008fc8000f8210ff */
[----:B------:R-:W-:Y:S01]  /*2a20*/  LEA.HI.X R13, R10, UR23, R13, 0x2, P1 ;  /* 0x000000170a0d7c11 */ /* 0x000fe200088f140d */
[----:B------:R-:W-:Y:S01]  /*2a30*/  FADD.FTZ R10, R9, -UR5 ;  /* 0x80000005090a7e21 */ /* 0x000fe20008010000 */
[----:B------:R-:W-:-:S03]  /*2a40*/  FMUL.FTZ R9, R8, UR17 ;  /* 0x0000001108097c20 */ /* 0x000fc60008410000 */
[----:B------:R-:W-:Y:S01]  /*2a50*/  FMUL.FTZ R10, R10, UR17 ;  /* 0x000000110a0a7c20 */ /* 0x000fe20008410000 */
[----:B-----5:R-:W-:-:S03]  /*2a60*/  FFMA.FTZ R8, R16, R9, R18 ;  /* 0x0000000910087223 */ /* 0x020fc60000010012 */
[----:B------:R-:W-:-:S05]  /*2a70*/  FFMA.FTZ R9, R17, R10, R19 ;  /* 0x0000000a11097223 */ /* 0x000fca0000010013 */
[----:B------:R0:W-:Y:S02]  /*2a80*/  STG.E.64 desc[UR24][R12.64], R8 ;  /* 0x000000080c007986 */ /* 0x0001e4000c101b18 */
.L_x_3650:
[----:B------:R-:W-:Y:S05]  /*2a90*/  BSYNC.RECONVERGENT B1 ;  /* 0x0000000000017941 */ /* 0x000fea0003800200 */
.L_x_3649:
[C---:B------:R-:W-:Y:S01]  /*2aa0*/  IADD3 R31, PT, PT, R0.reuse, 0x18, RZ ;  /* 0x00000018001f7810 */ /* 0x040fe20007ffe0ff */
[----:B------:R-:W-:Y:S01]  /*2ab0*/  BSSY.RECONVERGENT B1, `(.L_x_3651) ;  /* 0x000001a000017945 */ /* 0x000fe20003800200 */
[----:B0-----:R-:W-:Y:S02]  /*2ac0*/  IADD3 R12, PT, PT, R0, 0x20, RZ ;  /* 0x00000020000c7810 */ /* 0x001fe40007ffe0ff */
        /* <DEDUP_REMOVED lines=24> */
.L_x_3652:
[----:B------:R-:W-:Y:S05]  /*2c50*/  BSYNC.RECONVERGENT B1 ;  /* 0x0000000000017941 */ /* 0x000fea0003800200 */
.L_x_3651:
[----:B------:R-:W-:Y:S01]  /*2c60*/  BSSY.RECONVERGENT B1, `(.L_x_3653) ;  /* 0x0000016000017945 */ /* 0x000fe20003800200 */
[C---:B------:R-:W-:Y:S02]  /*2c70*/  IADD3 R30, PT, PT, R0.reuse, 0x28, RZ ;  /* 0x00000028001e7810 */ /* 0x040fe40007ffe0ff */
[C---:B0-----:R-:W-:Y:S02]  /*2c80*/  IADD3 R6, PT, PT, R0.reuse, 0x30, RZ ;  /* 0x0000003000067810 */ /* 0x041fe40007ffe0ff */
[----:B------:R-:W-:Y:S01]  /*2c90*/  IADD3 R7, PT, PT, R0, 0x38, RZ ;  /* 0x0000003800077810 */ /* 0x000fe20007ffe0ff */
[----:B------:R-:W-:Y:S06]  /*2ca0*/  @P2 BRA `(.L_x_3654) ;  /* 0x0000000000442947 */ /* 0x000fec0003800000 */
[----:B------:R-:W0:Y:S01]  /*2cb0*/  LDCU.64 UR18, c[0x0][0x3e0] ;  /* 0x00007c00ff1277ac */ /* 0x000e220008000a00 */
[----:B------:R-:W-:Y:S01]  /*2cc0*/  MOV R8, R2 ;  /* 0x0000000200087202 */ /* 0x000fe20000000f00 */
[----:B------:R-:W-:Y:S01]  /*2cd0*/  FADD.FTZ R14, R14, -UR5 ;  /* 0x800000050e0e7e21 */ /* 0x000fe20008010000 */
[----:B------:R-:W-:Y:S01]  /*2ce0*/  MOV R9, R5 ;  /* 0x0000000500097202 */ /* 0x000fe20000000f00 */
[----:B------:R-:W3:Y:S01]  /*2cf0*/  LDCU.64 UR22, c[0x0][0x380] ;  /* 0x00007000ff1677ac */ /* 0x000ee20008000a00 */
[----:B------:R-:W-:Y:S01]  /*2d00*/  FADD.FTZ R15, R15, -UR5 ;  /* 0x800000050f0f7e21 */ /* 0x000fe20008010000 */
[----:B0-----:R-:W-:Y:S02]  /*2d10*/  IMAD R13, R13, UR18, RZ ;  /* 0x000000120d0d7c24 */ /* 0x001fe4000f8e02ff */
[----:B------:R-:W-:-:S04]  /*2d20*/  IMAD.WIDE.U32 R8, R12, UR18, R8 ;  /* 0x000000120c087c25 */ /* 0x000fc8000f8e0008 */
[----:B------:R-:W-:Y:S01]  /*2d30*/  IMAD R13, R12, UR19, R13 ;  /* 0x000000130c0d7c24 */ /* 0x000fe2000f8e020d */
[----:B---3--:R-:W-:Y:S01]  /*2d40*/  LEA R10, P1, R8, UR22, 0x2 ;  /* 0x00000016080a7c11 */ /* 0x008fe2000f8210ff */
[----:B------:R-:W-:-:S03]  /*2d50*/  FMUL.FTZ R12, R15, UR17 ;  /* 0x000000110f0c7c20 */ /* 0x000fc60008410000 */
[----:B------:R-:W-:Y:S01]  /*2d60*/  IADD3 R13, PT, PT, R9, R13, RZ ;  /* 0x0000000d090d7210 */ /* 0x000fe20007ffe0ff */
[----:B------:R-:W-:-:S03]  /*2d70*/  FMUL.FTZ R9, R14, UR17 ;  /* 0x000000110e097c20 */ /* 0x000fc60008410000 */
[----:B------:R-:W-:Y:S01]  /*2d80*/  LEA.HI.X R11, R8, UR23, R13, 0x2, P1 ;  /* 0x00000017080b7c11 */ /* 0x000fe200088f140d */
[----:B-----5:R-:W-:Y:S01]  /*2d90*/  FFMA.FTZ R8, R16, R9, R18 ;  /* 0x0000000910087223 */ /* 0x020fe20000010012 */
[----:B------:R-:W-:-:S05]  /*2da0*/  FFMA.FTZ R9, R17, R12, R19 ;  /* 0x0000000c11097223 */ /* 0x000fca0000010013 */
[----:B------:R0:W-:Y:S02]  /*2db0*/  STG.E.64 desc[UR24][R10.64], R8 ;  /* 0x000000080a007986 */ /* 0x0001e4000c101b18 */
.L_x_3654:
[----:B------:R-:W-:Y:S05]  /*2dc0*/  BSYNC.RECONVERGENT B1 ;  /* 0x0000000000017941 */ /* 0x000fea0003800200 */
.L_x_3653:
[----:B------:R-:W-:Y:S01]  /*2dd0*/  ISETP.GE.U32.AND P1, PT, R30, UR20, PT ;  /* 0x000000141e007c0c */ /* 0x000fe2000bf26070 */
[----:B------:R-:W-:Y:S01]  /*2de0*/  BSSY.RECONVERGENT B1, `(.L_x_3655) ;  /* 0x000001b000017945 */ /* 0x000fe20003800200 */
[----:B0-----:R-:W-:Y:S02]  /*2df0*/  SHF.R.S32.HI R11, RZ, 0x1f, R30 ;  /* 0x0000001fff0b7819 */ /* 0x001fe4000001141e */
[----:B------:R-:W-:Y:S02]  /*2e00*/  ISETP.GE.U32.AND P2, PT, R6, UR20, PT ;  /* 0x0000001406007c0c */ /* 0x000fe4000bf46070 */
[----:B------:R-:W-:Y:S02]  /*2e10*/  ISETP.GE.AND.EX P1, PT, R11, UR21, PT, P1 ;  /* 0x000000150b007c0c */ /* 0x000fe4000bf26310 */
[----:B------:R-:W-:Y:S02]  /*2e20*/  ISETP.GE.U32.AND P3, PT, R7, UR20, PT ;  /* 0x0000001407007c0c */ /* 0x000fe4000bf66070 */
[----:B------:R-:W-:-:S02]  /*2e30*/  SHF.R.S32.HI R15, RZ, 0x1f, R6 ;  /* 0x0000001fff0f7819 */ /* 0x000fc40000011406 */
[----:B------:R-:W-:Y:S02]  /*2e40*/  SHF.R.S32.HI R14, RZ, 0x1f, R7 ;  /* 0x0000001fff0e7819 */ /* 0x000fe40000011407 */
[----:B------:R-:W-:Y:S02]  /*2e50*/  ISETP.GE.AND.EX P2, PT, R15, UR21, PT, P2 ;  /* 0x000000150f007c0c */ /* 0x000fe4000bf46320 */
[----:B------:R-:W-:-:S03]  /*2e60*/  ISETP.GE.AND.EX P3, PT, R14, UR21, PT, P3 ;  /* 0x000000150e007c0c */ /* 0x000fc6000bf66330 */
[----:B------:R-:W-:Y:S10]  /*2e70*/  @P1 BRA `(.L_x_3656) ;  /* 0x0000000000441947 */ /* 0x000ff40003800000 */
        /* <DEDUP_REMOVED lines=8> */
[----:B------:R-:W-:Y:S02]  /*2f00*/  IMAD R13, R30, UR19, R11 ;  /* 0x000000131e0d7c24 */ /* 0x000fe4000f8e020b */
[----:B------:R-:W-:Y:S01]  /*2f10*/  FMUL.FTZ R11, R20, UR17 ;  /* 0x00000011140b7c20 */ /* 0x000fe20008410000 */
[----:B---3--:R-:W-:Y:S01]  /*2f20*/  LEA R10, P1, R8, UR22, 0x2 ;  /* 0x00000016080a7c11 */ /* 0x008fe2000f8210ff */
[----:B------:R-:W-:Y:S01]  /*2f30*/  FMUL.FTZ R20, R21, UR17 ;  /* 0x0000001115147c20 */ /* 0x000fe20008410000 */
[----:B------:R-:W-:Y:S01]  /*2f40*/  IADD3 R13, PT, PT, R9, R13, RZ ;  /* 0x0000000d090d7210 */ /* 0x000fe20007ffe0ff */
[----:B-----5:R-:W-:-:S03]  /*2f50*/  FFMA.FTZ R12, R16, R11, R18 ;  /* 0x0000000b100c7223 */ /* 0x020fc60000010012 */
[----:B------:R-:W-:Y:S01]  /*2f60*/  LEA.HI.X R11, R8, UR23, R13, 0x2, P1 ;  /* 0x00000017080b7c11 */ /* 0x000fe200088f140d */
[----:B------:R-:W-:-:S05]  /*2f70*/  FFMA.FTZ R13, R17, R20, R19 ;  /* 0x00000014110d7223 */ /* 0x000fca0000010013 */
[----:B------:R0:W-:Y:S02]  /*2f80*/  STG.E.64 desc[UR24][R10.64], R12 ;  /* 0x0000000c0a007986 */ /* 0x0001e4000c101b18 */
.L_x_3656:
[----:B------:R-:W-:Y:S05]  /*2f90*/  BSYNC.RECONVERGENT B1 ;  /* 0x0000000000017941 */ /* 0x000fea0003800200 */
.L_x_3655:
[----:B------:R-:W-:Y:S04]  /*2fa0*/  BSSY.RECONVERGENT B1, `(.L_x_3657) ;  /* 0x0000013000017945 */ /* 0x000fe80003800200 */
[----:B------:R-:W-:Y:S05]  /*2fb0*/  @P2 BRA `(.L_x_3658) ;  /* 0x0000000000442947 */ /* 0x000fea0003800000 */
[----:B------:R-:W3:Y:S01]  /*2fc0*/  LDCU.64 UR18, c[0x0][0x3e0] ;  /* 0x00007c00ff1277ac */ /* 0x000ee20008000a00 */
[----:B------:R-:W-:Y:S01]  /*2fd0*/  MOV R8, R2 ;  /* 0x0000000200087202 */ /* 0x000fe20000000f00 */
[----:B------:R-:W-:Y:S01]  /*2fe0*/  FADD.FTZ R22, R22, -UR5 ;  /* 0x8000000516167e21 */ /* 0x000fe20008010000 */
[----:B------:R-:W-:Y:S01]  /*2ff0*/  MOV R9, R5 ;  /* 0x0000000500097202 */ /* 0x000fe20000000f00 */
[----:B------:R-:W4:Y:S01]  /*3000*/  LDCU.64 UR22, c[0x0][0x380] ;  /* 0x00007000ff1677ac */ /* 0x000f220008000a00 */
[----:B------:R-:W-:Y:S01]  /*3010*/  FADD.FTZ R23, R23, -UR5 ;  /* 0x8000000517177e21 */ /* 0x000fe20008010000 */
[----:B0-----:R-:W-:-:S04]  /*3020*/  FMUL.FTZ R11, R22, UR17 ;  /* 0x00000011160b7c20 */ /* 0x001fc80008410000 */
[----:B-----5:R-:W-:Y:S01]  /*3030*/  FFMA.FTZ R12, R16, R11, R18 ;  /* 0x0000000b100c7223 */ /* 0x020fe20000010012 */
[----:B---3--:R-:W-:Y:S02]  /*3040*/  IMAD R15, R15, UR18, RZ ;  /* 0x000000120f0f7c24 */ /* 0x008fe4000f8e02ff */
[----:B------:R-:W-:-:S04]  /*3050*/  IMAD.WIDE.U32 R8, R6, UR18, R8 ;  /* 0x0000001206087c25 */ /* 0x000fc8000f8e0008 */
[----:B------:R-:W-:Y:S01]  /*3060*/  IMAD R15, R6, UR19, R15 ;  /* 0x00000013060f7c24 */ /* 0x000fe2000f8e020f */
[----:B----4-:R-:W-:Y:S01]  /*3070*/  LEA R10, P1, R8, UR22, 0x2 ;  /* 0x00000016080a7c11 */ /* 0x010fe2000f8210ff */
[----:B------:R-:W-:-:S03]  /*3080*/  FMUL.FTZ R6, R23, UR17 ;  /* 0x0000001117067c20 */ /* 0x000fc60008410000 */
[----:B------:R-:W-:Y:S01]  /*3090*/  IADD3 R15, PT, PT, R9, R15, RZ ;  /* 0x0000000f090f7210 */ /* 0x000fe20007ffe0ff */
[----:B------:R-:W-:-:S03]  /*30a0*/  FFMA.FTZ R13, R17, R6, R19 ;  /* 0x00000006110d7223 */ /* 0x000fc60000010013 */
[----:B------:R-:W-:-:S05]  /*30b0*/  LEA.HI.X R11, R8, UR23, R15, 0x2, P1 ;  /* 0x00000017080b7c11 */ /* 0x000fca00088f140f */
[----:B------:R3:W-:Y:S02]  /*30c0*/  STG.E.64 desc[UR24][R10.64], R12 ;  /* 0x0000000c0a007986 */ /* 0x0007e4000c101b18 */
.L_x_3658:
[----:B------:R-:W-:Y:S05]  /*30d0*/  BSYNC.RECONVERGENT B1 ;  /* 0x0000000000017941 */ /* 0x000fea0003800200 */
.L_x_3657:
[----:B------:R-:W-:Y:S05]  /*30e0*/  @P3 BRA `(.L_x_3659) ;  /* 0x0000001000643947 */ /* 0x000fea0003800000 */
[----:B------:R-:W4:Y:S01]  /*30f0*/  LDCU.64 UR18, c[0x0][0x3e0] ;  /* 0x00007c00ff1277ac */ /* 0x000f220008000a00 */
[----:B------:R-:W-:Y:S01]  /*3100*/  MOV R3, R5 ;  /* 0x0000000500037202 */ /* 0x000fe20000000f00 */
[----:B------:R-:W-:Y:S01]  /*3110*/  FADD.FTZ R24, R24, -UR5 ;  /* 0x8000000518187e21 */ /* 0x000fe20008010000 */
[----:B------:R-:W-:Y:S01]  /*3120*/  FADD.FTZ R25, R25, -UR5 ;  /* 0x8000000519197e21 */ /* 0x000fe20008010000 */
[----:B------:R-:W0:Y:S02]  /*3130*/  LDCU.64 UR20, c[0x0][0x380] ;  /* 0x00007000ff1477ac */ /* 0x000e240008000a00 */
[----:B------:R-:W-:Y:S01]  /*3140*/  FMUL.FTZ R5, R24, UR17 ;  /* 0x0000001118057c20 */ /* 0x000fe20008410000 */
[----:B------:R-:W-:-:S03]  /*3150*/  FMUL.FTZ R6, R25, UR17 ;  /* 0x0000001119067c20 */ /* 0x000fc60008410000 */
[----:B-----5:R-:W-:Y:S01]  /*3160*/  FFMA.FTZ R16, R16, R5, R18 ;  /* 0x0000000510107223 */ /* 0x020fe20000010012 */
[----:B------:R-:W-:Y:S01]  /*3170*/  FFMA.FTZ R17, R17, R6, R19 ;  /* 0x0000000611117223 */ /* 0x000fe20000010013 */
[----:B----4-:R-:W-:Y:S02]  /*3180*/  IMAD R14, R14, UR18, RZ ;  /* 0x000000120e0e7c24 */ /* 0x010fe4000f8e02ff */
[----:B------:R-:W-:-:S04]  /*3190*/  IMAD.WIDE.U32 R2, R7, UR18, R2 ;  /* 0x0000001207027c25 */ /* 0x000fc8000f8e0002 */
[----:B------:R-:W-:Y:S01]  /*31a0*/  IMAD R7, R7, UR19, R14 ;  /* 0x0000001307077c24 */ /* 0x000fe2000f8e020e */
[----:B0-----:R-:W-:-:S04]  /*31b0*/  LEA R4, P1, R2, UR20, 0x2 ;  /* 0x0000001402047c11 */ /* 0x001fc8000f8210ff */
[----:B------:R-:W-:-:S04]  /*31c0*/  IADD3 R7, PT, PT, R3, R7, RZ ;  /* 0x0000000703077210 */ /* 0x000fc80007ffe0ff */
[----:B------:R-:W-:-:S05]  /*31d0*/  LEA.HI.X R5, R2, UR21, R7, 0x2, P1 ;  /* 0x0000001502057c11 */ /* 0x000fca00088f1407 */
[----:B------:R4:W-:Y:S01]  /*31e0*/  STG.E.64 desc[UR24][R4.64], R16 ;  /* 0x0000001004007986 */ /* 0x0009e2000c101b18 */
[----:B------:R-:W-:Y:S05]  /*31f0*/  BRA `(.L_x_3659) ;  /* 0x0000001000207947 */ /* 0x000fea0003800000 */
.L_x_3644:
[----:B------:R-:W0:Y:S01]  /*3200*/  LDCU.64 UR22, c[0x0][0x3e8] ;  /* 0x00007d00ff1677ac */ /* 0x000e220008000a00 */
[----:B------:R-:W-:Y:S01]  /*3210*/  BSSY.RECONVERGENT B1, `(.L_x_3660) ;  /* 0x000001f000017945 */ /* 0x000fe20003800200 */
[----:B0-----:R-:W-:-:S04]  /*3220*/  ISETP.GE.U32.AND P1, PT, R27, UR22, PT ;  /* 0x000000161b007c0c */ /* 0x001fc8000bf26070 */
[----:B------:R-:W-:Y:S01]  /*3230*/  ISETP.GE.AND.EX P1, PT, R34, UR23, PT, P1 ;  /* 0x0000001722007c0c */ /* 0x000fe2000bf26310 */
[----:B------:R-:W-:-:S12]  /*3240*/  @P4 BRA `(.L_x_3661) ;  /* 0x00000000006c4947 */ /* 0x000fd80003800000 */
[----:B------:R-:W2:Y:S01]  /*3250*/  LDCU.64 UR18, c[0x0][0x3e0] ;  /* 0x00007c00ff1277ac */ /* 0x000ea20008000a00 */
[----:B------:R-:W-:Y:S01]  /*3260*/  MOV R30, R2 ;  /* 0x00000002001e7202 */ /* 0x000fe20000000f00 */
[----:B------:R-:W-:Y:S01]  /*3270*/  FADD.FTZ R10, R10, -UR5 ;  /* 0x800000050a0a7e21 */ /* 0x000fe20008010000 */
[----:B------:R-:W-:Y:S01]  /*3280*/  MOV R31, R5 ;  /* 0x00000005001f7202 */ /* 0x000fe20000000f00 */
[----:B------:R-:W0:Y:S01]  /*3290*/  LDCU.64 UR20, c[0x0][0x380] ;  /* 0x00007000ff1477ac */ /* 0x000e220008000a00 */
[----:B------:R-:W-:-:S04]  /*32a0*/  FADD.FTZ R11, R11, -UR5 ;  /* 0x800000050b0b7e21 */ /* 0x000fc80008010000 */
[----:B------:R-:W-:-:S04]  /*32b0*/  FMUL.FTZ R11, R11, UR17 ;  /* 0x000000110b0b7c20 */ /* 0x000fc80008410000 */
[----:B-----5:R-:W-:Y:S01]  /*32c0*/  FFMA.FTZ R11, R17, R11, R19 ;  /* 0x0000000b110b7223 */ /* 0x020fe20000010013 */
[----:B--2---:R-:W-:Y:S02]  /*32d0*/  IMAD R32, R35, UR18, RZ ;  /* 0x0000001223207c24 */ /* 0x004fe4000f8e02ff */
[----:B------:R-:W-:-:S04]  /*32e0*/  IMAD.WIDE.U32 R30, R0, UR18, R30 ;  /* 0x00000012001e7c25 */ /* 0x000fc8000f8e001e */
[----:B-1----:R-:W-:Y:S01]  /*32f0*/  IMAD R33, R0, UR19, R32 ;  /* 0x0000001300217c24 */ /* 0x002fe2000f8e0220 */
[----:B0-----:R-:W-:-:S04]  /*3300*/  LEA R32, P2, R30, UR20, 0x2 ;  /* 0x000000141e207c11 */ /* 0x001fc8000f8410ff */
[----:B------:R-:W-:-:S04]  /*3310*/  IADD3 R31, PT, PT, R31, R33, RZ ;  /* 0x000000211f1f7210 */ /* 0x000fc80007ffe0ff */
[----:B------:R-:W-:Y:S01]  /*3320*/  LEA.HI.X R33, R30, UR21, R31, 0x2, P2 ;  /* 0x000000151e217c11 */ /* 0x000fe200090f141f */
[----:B------:R-:W-:-:S04]  /*3330*/  FMUL.FTZ R31, R10, UR17 ;  /* 0x000000110a1f7c20 */ /* 0x000fc80008410000 */
[----:B------:R-:W-:-:S04]  /*3340*/  FFMA.FTZ R10, R16, R31, R18 ;  /* 0x0000001f100a7223 */ /* 0x000fc80000010012 */
[----:B------:R-:W-:-:S06]  /*3350*/  FMUL.FTZ R31, R10, -1.4426950216293334961 ;  /* 0xbfb8aa3b0a1f7820 */ /* 0x000fcc0000410000 */
[----:B------:R-:W0:Y:S02]  /*3360*/  MUFU.EX2 R31, R31 ;  /* 0x0000001f001f7308 */ /* 0x000e240000000800 */
[----:B0-----:R-:W-:-:S06]  /*3370*/  FADD.FTZ R30, R31, 1 ;  /* 0x3f8000001f1e7421 */ /* 0x001fcc0000010000 */
[----:B------:R-:W0:Y:S02]  /*3380*/  MUFU.RCP R30, R30 ;  /* 0x0000001e001e7308 */ /* 0x000e240000001000 */
[----:B0-----:R-:W-:Y:S01]  /*3390*/  FMUL.FTZ R10, R10, R30 ;  /* 0x0000001e0a0a7220 */ /* 0x001fe20000410000 */
[----:B------:R-:W-:-:S06]  /*33a0*/  FMUL.FTZ R30, R11, -1.4426950216293334961 ;  /* 0xbfb8aa3b0b1e7820 */ /* 0x000fcc0000410000 */
[----:B------:R-:W0:Y:S02]  /*33b0*/  MUFU.EX2 R30, R30 ;  /* 0x0000001e001e7308 */ /* 0x000e240000000800 */
[----:B0-----:R-:W-:-:S06]  /*33c0*/  FADD.FTZ R31, R30, 1 ;  /* 0x3f8000001e1f7421 */ /* 0x001fcc0000010000 */
[----:B------:R-:W0:Y:S02]  /*33d0*/  MUFU.RCP R31, R31 ;  /* 0x0000001f001f7308 */ /* 0x000e240000001000 */
[----:B0-----:R-:W-:-:S05]  /*33e0*/  FMUL.FTZ R11, R11, R31 ;  /* 0x0000001f0b0b7220 */ /* 0x001fca0000410000 */
[----:B------:R0:W-:Y:S02]  /*33f0*/  STG.E.64 desc[UR24][R32.64], R10 ;  /* 0x0000000a20007986 */ /* 0x0001e4000c101b18 */
.L_x_3661:
[----:B------:R-:W-:Y:S05]  /*3400*/  BSYNC.RECONVERGENT B1 ;  /* 0x0000000000017941 */ /* 0x000fea0003800200 */
.L_x_3660:
[----:B------:R-:W-:Y:S04]  /*3410*/  BSSY.RECONVERGENT B1, `(.L_x_3662) ;  /* 0x000001d000017945 */ /* 0x000fe80003800200 */
[----:B------:R-:W-:Y:S05]  /*3420*/  @P1 BRA `(.L_x_3663) ;  /* 0x00000000006c1947 */ /* 0x000fea0003800000 */
[----:B------:R-:W3:Y:S01]  /*3430*/  LDCU.64 UR18, c[0x0][0x3e0] ;  /* 0x00007c00ff1277ac */ /* 0x000ee20008000a00 */
[----:B0-----:R-:W-:Y:S01]  /*3440*/  MOV R11, R5 ;  /* 0x00000005000b7202 */ /* 0x001fe20000000f00 */
[----:B------:R-:W-:Y:S02]  /*3450*/  IMAD.MOV.U32 R10, RZ, RZ, R2 ;  /* 0x000000ffff0a7224 */ /* 0x000fe400078e0002 */
[----:B------:R-:W-:Y:S01]  /*3460*/  FADD.FTZ R12, R12, -UR5 ;  /* 0x800000050c0c7e21 */ /* 0x000fe20008010000 */
[----:B------:R-:W0:Y:S01]  /*3470*/  LDCU.64 UR20, c[0x0][0x380] ;  /* 0x00007000ff1477ac */ /* 0x000e220008000a00 */
[----:B------:R-:W-:-:S04]  /*3480*/  FADD.FTZ R13, R13, -UR5 ;  /* 0x800000050d0d7e21 */ /* 0x000fc80008010000 */
[----:B--2---:R-:W-:Y:S01]  /*3490*/  FMUL.FTZ R32, R13, UR17 ;  /* 0x000000110d207c20 */ /* 0x004fe20008410000 */
[----:B---3--:R-:W-:Y:S02]  /*34a0*/  IMAD R30, R34, UR18, RZ ;  /* 0x00000012221e7c24 */ /* 0x008fe4000f8e02ff */
[----:B------:R-:W-:-:S04]  /*34b0*/  IMAD.WIDE.U32 R10, R27, UR18, R10 ;  /* 0x000000121b0a7c25 */ /* 0x000fc8000f8e000a */
[----:B------:R-:W-:Y:S01]  /*34c0*/  IMAD R31, R27, UR19, R30 ;  /* 0x000000131b1f7c24 */ /* 0x000fe2000f8e021e */
[----:B0-----:R-:W-:-:S04]  /*34d0*/  LEA R30, P1, R10, UR20, 0x2 ;  /* 0x000000140a1e7c11 */ /* 0x001fc8000f8210ff */
[----:B------:R-:W-:Y:S01]  /*34e0*/  IADD3 R31, PT, PT, R11, R31, RZ ;  /* 0x0000001f0b1f7210 */ /* 0x000fe20007ffe0ff */
[----:B------:R-:W-:-:S03]  /*34f0*/  FMUL.FTZ R11, R12, UR17 ;  /* 0x000000110c0b7c20 */ /* 0x000fc60008410000 */
[----:B------:R-:W-:Y:S01]  /*3500*/  LEA.HI.X R31, R10, UR21, R31, 0x2, P1 ;  /* 0x000000150a1f7c11 */ /* 0x000fe200088f141f */
[----:B-----5:R-:W-:Y:S01]  /*3510*/  FFMA.FTZ R10, R16, R11, R18 ;  /* 0x0000000b100a7223 */ /* 0x020fe20000010012 */
[----:B------:R-:W-:-:S03]  /*3520*/  FFMA.FTZ R11, R17, R32, R19 ;  /* 0x00000020110b7223 */ /* 0x000fc60000010013 */
[----:B------:R-:W-:Y:S01]  /*3530*/  FMUL.FTZ R12, R10, -1.4426950216293334961 ;  /* 0xbfb8aa3b0a0c7820 */ /* 0x000fe20000410000 */
[----:B------:R-:W-:-:S05]  /*3540*/  FMUL.FTZ R13, R11, -1.4426950216293334961 ;  /* 0xbfb8aa3b0b0d7820 */ /* 0x000fca0000410000 */
[----:B------:R-:W1:Y:S08]  /*3550*/  MUFU.EX2 R12, R12 ;  /* 0x0000000c000c7308 */ /* 0x000e700000000800 */
[----:B------:R-:W0:Y:S01]  /*3560*/  MUFU.EX2 R13, R13 ;  /* 0x0000000d000d7308 */ /* 0x000e220000000800 */
[----:B-1----:R-:W-:-:S07]  /*3570*/  FADD.FTZ R33, R12, 1 ;  /* 0x3f8000000c217421 */ /* 0x002fce0000010000 */
[----:B------:R-:W1:Y:S01]  /*3580*/  MUFU.RCP R33, R33 ;  /* 0x0000002100217308 */ /* 0x000e620000001000 */
[----:B0-----:R-:W-:-:S07]  /*3590*/  FADD.FTZ R32, R13, 1 ;  /* 0x3f8000000d207421 */ /* 0x001fce0000010000 */
[----:B------:R-:W0:Y:S01]  /*35a0*/  MUFU.RCP R32, R32 ;  /* 0x0000002000207308 */ /* 0x000e220000001000 */
[----:B-1----:R-:W-:Y:S01]  /*35b0*/  FMUL.FTZ R10, R10, R33 ;  /* 0x000000210a0a7220 */ /* 0x002fe20000410000 */
[----:B0-----:R-:W-:-:S05]  /*35c0*/  FMUL.FTZ R11, R11, R32 ;  /* 0x000000200b0b7220 */ /* 0x001fca0000410000 */
[----:B------:R3:W-:Y:S02]  /*35d0*/  STG.E.64 desc[UR24][R30.64], R10 ;  /* 0x0000000a1e007986 */ /* 0x0007e4000c101b18 */
.L_x_3663:
[----:B------:R-:W-:Y:S05]  /*35e0*/  BSYNC.RECONVERGENT B1 ;  /* 0x0000000000017941 */ /* 0x000fea0003800200 */
.L_x_3662:
[----:B---3--:R-:W-:Y:S01]  /*35f0*/  IADD3 R31, PT, PT, R0, 0x10, RZ ;  /* 0x00000010001f7810 */ /* 0x008fe20007ffe0ff */
[----:B------:R-:W-:Y:S03]  /*3600*/  BSSY.RECONVERGENT B1, `(.L_x_3664) ;  /* 0x0000020000017945 */ /* 0x000fe60003800200 */
[----:B------:R-:W-:Y:S02]  /*3610*/  ISETP.GE.U32.AND P1, PT, R31, UR22, PT ;  /* 0x000000161f007c0c */ /* 0x000fe4000bf26070 */
[----:B0-----:R-:W-:-:S04]  /*3620*/  SHF.R.S32.HI R10, RZ, 0x1f, R31 ;  /* 0x0000001fff0a7819 */ /* 0x001fc8000001141f */
[----:B------:R-:W-:-:S13]  /*3630*/  ISETP.GE.AND.EX P1, PT, R10, UR23, PT, P1 ;  /* 0x000000170a007c0c */ /* 0x000fda000bf26310 */
[----:B------:R-:W-:Y:S05]  /*3640*/  @P1 BRA `(.L_x_3665) ;  /* 0x00000000006c1947 */ /* 0x000fea0003800000 */
[----:B------:R-:W0:Y:S01]  /*3650*/  LDCU.64 UR18, c[0x0][0x3e0] ;  /* 0x00007c00ff1277ac */ /* 0x000e220008000a00 */
[----:B------:R-:W-:Y:S01]  /*3660*/  MOV R11, R5 ;  /* 0x00000005000b7202 */ /* 0x000fe20000000f00 */
[----:B------:R-:W-:Y:S01]  /*3670*/  FADD.FTZ R8, R8, -UR5 ;  /* 0x8000000508087e21 */ /* 0x000fe20008010000 */
[----:B------:R-:W-:Y:S01]  /*3680*/  FADD.FTZ R9, R9, -UR5 ;  /* 0x8000000509097e21 */ /* 0x000fe20008010000 */
[----:B------:R-:W3:Y:S03]  /*3690*/  LDCU.64 UR20, c[0x0][0x380] ;  /* 0x00007000ff1477ac */ /* 0x000ee60008000a00 */
[----:B------:R-:W-:-:S04]  /*36a0*/  FMUL.FTZ R30, R9, UR17 ;  /* 0x00000011091e7c20 */ /* 0x000fc80008410000 */
[----:B-----5:R-:W-:-:S04]  /*36b0*/  FFMA.FTZ R9, R17, R30, R19 ;  /* 0x0000001e11097223 */ /* 0x020fc80000010013 */
[----:B------:R-:W-:Y:S01]  /*36c0*/  FMUL.FTZ R30, R9, -1.4426950216293334961 ;  /* 0xbfb8aa3b091e7820 */ /* 0x000fe20000410000 */
[----:B0-----:R-:W-:-:S05]  /*36d0*/  IMAD R10, R10, UR18, RZ ;  /* 0x000000120a0a7c24 */ /* 0x001fca000f8e02ff */
[----:B------:R-:W0:Y:S01]  /*36e0*/  MUFU.EX2 R30, R30 ;  /* 0x0000001e001e7308 */ /* 0x000e220000000800 */
[----:B------:R-:W-:Y:S01]  /*36f0*/  IMAD R13, R31, UR19, R10 ;  /* 0x000000131f0d7c24 */ /* 0x000fe2000f8e020a */
[----:B------:R-:W-:-:S05]  /*3700*/  MOV R10, R2 ;  /* 0x00000002000a7202 */ /* 0x000fca0000000f00 */
[----:B------:R-:W-:-:S05]  /*3710*/  IMAD.WIDE.U32 R10, R31, UR18, R10 ;  /* 0x000000121f0a7c25 */ /* 0x000fca000f8e000a */
[----:B------:R-:W-:Y:S01]  /*3720*/  IADD3 R13, PT, PT, R11, R13, RZ ;  /* 0x0000000d0b0d7210 */ /* 0x000fe20007ffe0ff */
[----:B------:R-:W-:Y:S01]  /*3730*/  FMUL.FTZ R11, R8, UR17 ;  /* 0x00000011080b7c20 */ /* 0x000fe20008410000 */
[----:B---3--:R-:W-:-:S03]  /*3740*/  LEA R12, P1, R10, UR20, 0x2 ;  /* 0x000000140a0c7c11 */ /* 0x008fc6000f8210ff */
[----:B------:R-:W-:Y:S01]  /*3750*/  FFMA.FTZ R8, R16, R11, R18 ;  /* 0x0000000b10087223 */ /* 0x000fe20000010012 */
[----:B------:R-:W-:Y:S01]  /*3760*/  LEA.HI.X R13, R10, UR21, R13, 0x2, P1 ;  /* 0x000000150a0d7c11 */ /* 0x000fe200088f140d */
[----:B0-----:R-:W-:Y:S02]  /*3770*/  FADD.FTZ R31, R30, 1 ;  /* 0x3f8000001e1f7421 */ /* 0x001fe40000010000 */
[----:B------:R-:W-:Y:S02]  /*3780*/  FMUL.FTZ R10, R8, -1.4426950216293334961 ;  /* 0xbfb8aa3b080a7820 */ /* 0x000fe40000410000 */
[----:B--2---:R-:W0:Y:S08]  /*3790*/  MUFU.RCP R32, R31 ;  /* 0x0000001f00207308 */ /* 0x004e300000001000 */
[----:B------:R-:W2:Y:S01]  /*37a0*/  MUFU.EX2 R10, R10 ;  /* 0x0000000a000a7308 */ /* 0x000ea20000000800 */
[----:B0-----:R-:W-:Y:S01]  /*37b0*/  FMUL.FTZ R9, R9, R32 ;  /* 0x0000002009097220 */ /* 0x001fe20000410000 */
[----:B--2---:R-:W-:-:S06]  /*37c0*/  FADD.FTZ R11, R10, 1 ;  /* 0x3f8000000a0b7421 */ /* 0x004fcc0000010000 */
[----:B------:R-:W0:Y:S02]  /*37d0*/  MUFU.RCP R11, R11 ;  /* 0x0000000b000b7308 */ /* 0x000e240000001000 */
[----:B0-----:R-:W-:-:S05]  /*37e0*/  FMUL.FTZ R8, R8, R11 ;  /* 0x0000000b08087220 */ /* 0x001fca0000410000 */
[----:B------:R0:W-:Y:S02]  /*37f0*/  STG.E.64 desc[UR24][R12.64], R8 ;  /* 0x000000080c007986 */ /* 0x0001e4000c101b18 */
.L_x_3665:
[----:B------:R-:W-:Y:S05]  /*3800*/  BSYNC.RECONVERGENT B1 ;  /* 0x0000000000017941 */ /* 0x000fea0003800200 */
.L_x_3664:
        /* <DEDUP_REMOVED lines=37> */
.L_x_3667:
[----:B------:R-:W-:Y:S05]  /*3a60*/  BSYNC.RECONVERGENT B1 ;  /* 0x0000000000017941 */ /* 0x000fea0003800200 */
.L_x_3666:
[----:B------:R-:W-:Y:S01]  /*3a70*/  BSSY.RECONVERGENT B1, `(.L_x_3668) ;  /* 0x0000020000017945 */ /* 0x000fe20003800200 */
[C---:B0-----:R-:W-:Y:S02]  /*3a80*/  IADD3 R6, PT, PT, R0.reuse, 0x28, RZ ;  /* 0x0000002800067810 */ /* 0x041fe40007ffe0ff */
[C---:B------:R-:W-:Y:S02]  /*3a90*/  IADD3 R7, PT, PT, R0.reuse, 0x30, RZ ;  /* 0x0000003000077810 */ /* 0x040fe40007ffe0ff */
[----:B------:R-:W-:Y:S01]  /*3aa0*/  IADD3 R30, PT, PT, R0, 0x38, RZ ;  /* 0x00000038001e7810 */ /* 0x000fe20007ffe0ff */
[----:B------:R-:W-:Y:S06]  /*3ab0*/  @P2 BRA `(.L_x_3669) ;  /* 0x00000000006c2947 */ /* 0x000fec0003800000 */
[----:B------:R-:W-:Y:S01]  /*3ac0*/  FADD.FTZ R14, R14, -UR5 ;  /* 0x800000050e0e7e21 */ /* 0x000fe20008010000 */
[----:B------:R-:W-:Y:S01]  /*3ad0*/  FADD.FTZ R15, R15, -UR5 ;  /* 0x800000050f0f7e21 */ /* 0x000fe20008010000 */
[----:B------:R-:W0:Y:S02]  /*3ae0*/  LDCU.64 UR18, c[0x0][0x3e0] ;  /* 0x00007c00ff1277ac */ /* 0x000e240008000a00 */
[----:B------:R-:W-:Y:S01]  /*3af0*/  FMUL.FTZ R9, R14, UR17 ;  /* 0x000000110e097c20 */ /* 0x000fe20008410000 */
[----:B------:R-:W-:Y:S01]  /*3b00*/  FMUL.FTZ R14, R15, UR17 ;  /* 0x000000110f0e7c20 */ /* 0x000fe20008410000 */
[----:B------:R-:W3:Y:S02]  /*3b10*/  LDCU.64 UR20, c[0x0][0x380] ;  /* 0x00007000ff1477ac */ /* 0x000ee40008000a00 */
[----:B-----5:R-:W-:Y:S01]  /*3b20*/  FFMA.FTZ R10, R16, R9, R18 ;  /* 0x00000009100a7223 */ /* 0x020fe20000010012 */
[----:B------:R-:W-:-:S03]  /*3b30*/  FFMA.FTZ R11, R17, R14, R19 ;  /* 0x0000000e110b7223 */ /* 0x000fc60000010013 */
[----:B------:R-:W-:Y:S01]  /*3b40*/  FMUL.FTZ R8, R10, -1.4426950216293334961 ;  /* 0xbfb8aa3b0a087820 */ /* 0x000fe20000410000 */
[----:B------:R-:W-:-:S05]  /*3b50*/  FMUL.FTZ R9, R11, -1.4426950216293334961 ;  /* 0xbfb8aa3b0b097820 */ /* 0x000fca0000410000 */
[----:B------:R-:W4:Y:S01]  /*3b60*/  MUFU.EX2 R8, R8 ;  /* 0x0000000800087308 */ /* 0x000f220000000800 */
[----:B0-----:R-:W-:-:S04]  /*3b70*/  IMAD R13, R13, UR18, RZ ;  /* 0x000000120d0d7c24 */ /* 0x001fc8000f8e02ff */
[----:B------:R-:W-:-:S03]  /*3b80*/  IMAD R31, R12, UR19, R13 ;  /* 0x000000130c1f7c24 */ /* 0x000fc6000f8e020d */
[----:B------:R-:W0:Y:S01]  /*3b90*/  MUFU.EX2 R9, R9 ;  /* 0x0000000900097308 */ /* 0x000e220000000800 */
[----:B----4-:R-:W-:Y:S01]  /*3ba0*/  FADD.FTZ R14, R8, 1 ;  /* 0x3f800000080e7421 */ /* 0x010fe20000010000 */
[----:B------:R-:W-:-:S06]  /*3bb0*/  MOV R8, R2 ;  /* 0x0000000200087202 */ /* 0x000fcc0000000f00 */
[----:B------:R-:W4:Y:S01]  /*3bc0*/  MUFU.RCP R14, R14 ;  /* 0x0000000e000e7308 */ /* 0x000f220000001000 */
[----:B0-----:R-:W-:Y:S01]  /*3bd0*/  FADD.FTZ R15, R9, 1 ;  /* 0x3f800000090f7421 */ /* 0x001fe20000010000 */
[----:B------:R-:W-:-:S06]  /*3be0*/  MOV R9, R5 ;  /* 0x0000000500097202 */ /* 0x000fcc0000000f00 */
[----:B------:R-:W0:Y:S01]  /*3bf0*/  MUFU.RCP R15, R15 ;  /* 0x0000000f000f7308 */ /* 0x000e220000001000 */
[----:B------:R-:W-:-:S05]  /*3c00*/  IMAD.WIDE.U32 R12, R12, UR18, R8 ;  /* 0x000000120c0c7c25 */ /* 0x000fca000f8e0008 */
[----:B------:R-:W-:Y:S02]  /*3c10*/  IADD3 R31, PT, PT, R13, R31, RZ ;  /* 0x0000001f0d1f7210 */ /* 0x000fe40007ffe0ff */
[----:B---3--:R-:W-:Y:S01]  /*3c20*/  LEA R8, P1, R12, UR20, 0x2 ;  /* 0x000000140c087c11 */ /* 0x008fe2000f8210ff */
[----:B----4-:R-:W-:-:S03]  /*3c30*/  FMUL.FTZ R10, R10, R14 ;  /* 0x0000000e0a0a7220 */ /* 0x010fc60000410000 */
[----:B------:R-:W-:Y:S01]  /*3c40*/  LEA.HI.X R9, R12, UR21, R31, 0x2, P1 ;  /* 0x000000150c097c11 */ /* 0x000fe200088f141f */
[----:B0-----:R-:W-:-:S05]  /*3c50*/  FMUL.FTZ R11, R11, R15 ;  /* 0x0000000f0b0b7220 */ /* 0x001fca0000410000 */
[----:B------:R0:W-:Y:S03]  /*3c60*/  STG.E.64 desc[UR24][R8.64], R10 ;  /* 0x0000000a08007986 */ /* 0x0001e6000c101b18 */
.L_x_3669:
[----:B------:R-:W-:Y:S05]  /*3c70*/  BSYNC.RECONVERGENT B1 ;  /* 0x0000000000017941 */ /* 0x000fea0003800200 */
.L_x_3668:
        /* <DEDUP_REMOVED lines=22> */
[----:B0-----:R-:W-:Y:S01]  /*3de0*/  IMAD R11, R8, UR18, RZ ;  /* 0x00000012080b7c24 */ /* 0x001fe2000f8e02ff */
[----:B------:R-:W-:-:S03]  /*3df0*/  MOV R8, R2 ;  /* 0x0000000200087202 */ /* 0x000fc60000000f00 */
[----:B-1----:R-:W-:-:S03]  /*3e00*/  IMAD R33, R6, UR19, R11 ;  /* 0x0000001306217c24 */ /* 0x002fc6000f8e020b */
[----:B------:R-:W0:Y:S01]  /*3e10*/  MUFU.EX2 R31, R31 ;  /* 0x0000001f001f7308 */ /* 0x000e220000000800 */
[----:B----4-:R-:W-:Y:S01]  /*3e20*/  FADD.FTZ R21, R9, 1 ;  /* 0x3f80000009157421 */ /* 0x010fe20000010000 */
[----:B------:R-:W-:-:S06]  /*3e30*/  MOV R9, R5 ;  /* 0x0000000500097202 */ /* 0x000fcc0000000f00 */
[----:B------:R-:W1:Y:S01]  /*3e40*/  MUFU.RCP R21, R21 ;  /* 0x0000001500157308 */ /* 0x000e620000001000 */
[----:B------:R-:W-:-:S04]  /*3e50*/  IMAD.WIDE.U32 R10, R6, UR18, R8 ;  /* 0x00000012060a7c25 */ /* 0x000fc8000f8e0008 */
[----:B0-----:R-:W-:Y:S01]  /*3e60*/  FADD.FTZ R15, R31, 1 ;  /* 0x3f8000001f0f7421 */ /* 0x001fe20000010000 */
[----:B------:R-:W-:-:S05]  /*3e70*/  IADD3 R33, PT, PT, R11, R33, RZ ;  /* 0x000000210b217210 */ /* 0x000fca0007ffe0ff */
[----:B------:R-:W0:Y:S01]  /*3e80*/  MUFU.RCP R15, R15 ;  /* 0x0000000f000f7308 */ /* 0x000e220000001000 */
[----:B---3--:R-:W-:-:S04]  /*3e90*/  LEA R8, P1, R10, UR20, 0x2 ;  /* 0x000000140a087c11 */ /* 0x008fc8000f8210ff */
[----:B------:R-:W-:Y:S01]  /*3ea0*/  LEA.HI.X R9, R10, UR21, R33, 0x2, P1 ;  /* 0x000000150a097c11 */ /* 0x000fe200088f1421 */
[----:B-1----:R-:W-:Y:S01]  /*3eb0*/  FMUL.FTZ R10, R20, R21 ;  /* 0x00000015140a7220 */ /* 0x002fe20000410000 */
[----:B0-----:R-:W-:-:S05]  /*3ec0*/  FMUL.FTZ R11, R14, R15 ;  /* 0x0000000f0e0b7220 */ /* 0x001fca0000410000 */
[----:B------:R0:W-:Y:S02]  /*3ed0*/  STG.E.64 desc[UR24][R8.64], R10 ;  /* 0x0000000a08007986 */ /* 0x0001e4000c101b18 */
.L_x_3671:
[----:B------:R-:W-:Y:S05]  /*3ee0*/  BSYNC.RECONVERGENT B1 ;  /* 0x0000000000017941 */ /* 0x000fea0003800200 */
.L_x_3670:
[----:B------:R-:W-:Y:S04]  /*3ef0*/  BSSY.RECONVERGENT B1, `(.L_x_3672) ;  /* 0x000001d000017945 */ /* 0x000fe80003800200 */
[----:B------:R-:W-:Y:S05]  /*3f00*/  @P2 BRA `(.L_x_3673) ;  /* 0x00000000006c2947 */ /* 0x000fea0003800000 */
[----:B------:R-:W-:Y:S01]  /*3f10*/  FADD.FTZ R22, R22, -UR5 ;  /* 0x8000000516167e21 */ /* 0x000fe20008010000 */
[----:B------:R-:W-:Y:S01]  /*3f20*/  FADD.FTZ R23, R23, -UR5 ;  /* 0x8000000517177e21 */ /* 0x000fe20008010000 */
[----:B------:R-:W3:Y:S01]  /*3f30*/  LDCU.64 UR18, c[0x0][0x3e0] ;  /* 0x00007c00ff1277ac */ /* 0x000ee20008000a00 */
[----:B0-----:R-:W-:Y:S01]  /*3f40*/  MOV R8, R2 ;  /* 0x0000000200087202 */ /* 0x001fe20000000f00 */
[----:B------:R-:W-:Y:S01]  /*3f50*/  FMUL.FTZ R11, R22, UR17 ;  /* 0x00000011160b7c20 */ /* 0x000fe20008410000 */
[----:B------:R-:W-:Y:S01]  /*3f60*/  FMUL.FTZ R10, R23, UR17 ;  /* 0x00000011170a7c20 */ /* 0x000fe20008410000 */
[----:B------:R-:W0:Y:S01]  /*3f70*/  LDCU.64 UR20, c[0x0][0x380] ;  /* 0x00007000ff1477ac */ /* 0x000e220008000a00 */
[----:B------:R-:W-:Y:S01]  /*3f80*/  MOV R9, R5 ;  /* 0x0000000500097202 */ /* 0x000fe20000000f00 */
[----:B-----5:R-:W-:Y:S01]  /*3f90*/  FFMA.FTZ R11, R16, R11, R18 ;  /* 0x0000000b100b7223 */ /* 0x020fe20000010012 */
[----:B------:R-:W-:-:S03]  /*3fa0*/  FFMA.FTZ R10, R17, R10, R19 ;  /* 0x0000000a110a7223 */ /* 0x000fc60000010013 */
[----:B------:R-:W-:Y:S01]  /*3fb0*/  FMUL.FTZ R6, R11, -1.4426950216293334961 ;  /* 0xbfb8aa3b0b067820 */ /* 0x000fe20000410000 */
[----:B------:R-:W-:-:S05]  /*3fc0*/  FMUL.FTZ R20, R10, -1.4426950216293334961 ;  /* 0xbfb8aa3b0a147820 */ /* 0x000fca0000410000 */
[----:B------:R-:W4:Y:S01]  /*3fd0*/  MUFU.EX2 R6, R6 ;  /* 0x0000000600067308 */ /* 0x000f220000000800 */
[----:B---3--:R-:W-:Y:S02]  /*3fe0*/  IMAD R22, R13, UR18, RZ ;  /* 0x000000120d167c24 */ /* 0x008fe4000f8e02ff */
[----:B------:R-:W-:-:S05]  /*3ff0*/  IMAD.WIDE.U32 R8, R7, UR18, R8 ;  /* 0x0000001207087c25 */ /* 0x000fca000f8e0008 */
[----:B------:R-:W3:Y:S01]  /*4000*/  MUFU.EX2 R20, R20 ;  /* 0x0000001400147308 */ /* 0x000ee20000000800 */
[----:B------:R-:W-:-:S05]  /*4010*/  IMAD R7, R7, UR19, R22 ;  /* 0x0000001307077c24 */ /* 0x000fca000f8e0216 */
[----:B------:R-:W-:Y:S01]  /*4020*/  IADD3 R7, PT, PT, R9, R7, RZ ;  /* 0x0000000709077210 */ /* 0x000fe20007ffe0ff */
[----:B----4-:R-:W-:Y:S01]  /*4030*/  FADD.FTZ R14, R6, 1 ;  /* 0x3f800000060e7421 */ /* 0x010fe20000010000 */
[----:B0-----:R-:W-:-:S04]  /*4040*/  LEA R6, P1, R8, UR20, 0x2 ;  /* 0x0000001408067c11 */ /* 0x001fc8000f8210ff */
[----:B------:R-:W-:Y:S01]  /*4050*/  LEA.HI.X R7, R8, UR21, R7, 0x2, P1 ;  /* 0x0000001508077c11 */ /* 0x000fe200088f1407 */
[----:B------:R-:W0:Y:S01]  /*4060*/  MUFU.RCP R14, R14 ;  /* 0x0000000e000e7308 */ /* 0x000e220000001000 */
[----:B---3--:R-:W-:-:S07]  /*4070*/  FADD.FTZ R15, R20, 1 ;  /* 0x3f800000140f7421 */ /* 0x008fce0000010000 */
[----:B------:R-:W3:Y:S01]  /*4080*/  MUFU.RCP R15, R15 ;  /* 0x0000000f000f7308 */ /* 0x000ee20000001000 */
[----:B0-----:R-:W-:Y:S01]  /*4090*/  FMUL.FTZ R8, R11, R14 ;  /* 0x0000000e0b087220 */ /* 0x001fe20000410000 */
[----:B---3--:R-:W-:-:S05]  /*40a0*/  FMUL.FTZ R9, R10, R15 ;  /* 0x0000000f0a097220 */ /* 0x008fca0000410000 */
[----:B------:R3:W-:Y:S02]  /*40b0*/  STG.E.64 desc[UR24][R6.64], R8 ;  /* 0x0000000806007986 */ /* 0x0007e4000c101b18 */
.L_x_3673:
[----:B------:R-:W-:Y:S05]  /*40c0*/  BSYNC.RECONVERGENT B1 ;  /* 0x0000000000017941 */ /* 0x000fea0003800200 */
.L_x_3672:
[----:B------:R-:W-:Y:S05]  /*40d0*/  @P3 BRA `(.L_x_3659) ;  /* 0x0000000000683947 */ /* 0x000fea0003800000 */
[----:B------:R-:W-:Y:S01]  /*40e0*/  FADD.FTZ R25, R25, -UR5 ;  /* 0x8000000519197e21 */ /* 0x000fe20008010000 */
[----:B------:R-:W-:Y:S01]  /*40f0*/  FADD.FTZ R24, R24, -UR5 ;  /* 0x8000000518187e21 */ /* 0x000fe20008010000 */
[----:B------:R-:W0:Y:S02]  /*4100*/  LDCU.64 UR18, c[0x0][0x3e0] ;  /* 0x00007c00ff1277ac */ /* 0x000e240008000a00 */
[----:B------:R-:W-:Y:S01]  /*4110*/  FMUL.FTZ R4, R25, UR17 ;  /* 0x0000001119047c20 */ /* 0x000fe20008410000 */
[----:B------:R-:W-:Y:S01]  /*4120*/  FMUL.FTZ R3, R24, UR17 ;  /* 0x0000001118037c20 */ /* 0x000fe20008410000 */
[----:B------:R-:W4:Y:S02]  /*4130*/  LDCU.64 UR20, c[0x0][0x380] ;  /* 0x00007000ff1477ac */ /* 0x000f240008000a00 */
[----:B-----5:R-:W-:Y:S01]  /*4140*/  FFMA.FTZ R17, R17, R4, R19 ;  /* 0x0000000411117223 */ /* 0x020fe20000010013 */
[----:B------:R-:W-:-:S03]  /*4150*/  FFMA.FTZ R16, R16, R3, R18 ;  /* 0x0000000310107223 */ /* 0x000fc60000010012 */
[----:B------:R-:W-:Y:S01]  /*4160*/  FMUL.FTZ R4, R17, -1.4426950216293334961 ;  /* 0xbfb8aa3b11047820 */ /* 0x000fe20000410000 */
[----:B------:R-:W-:-:S05]  /*4170*/  FMUL.FTZ R3, R16, -1.4426950216293334961 ;  /* 0xbfb8aa3b10037820 */ /* 0x000fca0000410000 */
[----:B------:R-:W1:Y:S01]  /*4180*/  MUFU.EX2 R4, R4 ;  /* 0x0000000400047308 */ /* 0x000e620000000800 */
[----:B0--3--:R-:W-:-:S04]  /*4190*/  IMAD R9, R12, UR18, RZ ;  /* 0x000000120c097c24 */ /* 0x009fc8000f8e02ff */
[----:B------:R-:W-:-:S03]  /*41a0*/  IMAD R9, R30, UR19, R9 ;  /* 0x000000131e097c24 */ /* 0x000fc6000f8e0209 */
[----:B------:R-:W0:Y:S01]  /*41b0*/  MUFU.EX2 R3, R3 ;  /* 0x0000000300037308 */ /* 0x000e220000000800 */
[----:B-1----:R-:W-:-:S07]  /*41c0*/  FADD.FTZ R8, R4, 1 ;  /* 0x3f80000004087421 */ /* 0x002fce0000010000 */
[----:B------:R-:W1:Y:S01]  /*41d0*/  MUFU.RCP R8, R8 ;  /* 0x0000000800087308 */ /* 0x000e620000001000 */
[----:B0-----:R-:W-:Y:S01]  /*41e0*/  FADD.FTZ R6, R3, 1 ;  /* 0x3f80000003067421 */ /* 0x001fe20000010000 */
[----:B------:R-:W-:-:S06]  /*41f0*/  MOV R3, R5 ;  /* 0x0000000500037202 */ /* 0x000fcc0000000f00 */
[----:B------:R-:W0:Y:S01]  /*4200*/  MUFU.RCP R7, R6 ;  /* 0x0000000600077308 */ /* 0x000e220000001000 */
[----:B------:R-:W-:-:S03]  /*4210*/  IMAD.WIDE.U32 R2, R30, UR18, R2 ;  /* 0x000000121e027c25 */ /* 0x000fc6000f8e0002 */
[----:B----4-:R-:W-:Y:S02]  /*4220*/  LEA R4, P1, R2, UR20, 0x2 ;  /* 0x0000001402047c11 */ /* 0x010fe4000f8210ff */
[----:B------:R-:W-:Y:S01]  /*4230*/  IADD3 R9, PT, PT, R3, R9, RZ ;  /* 0x0000000903097210 */ /* 0x000fe20007ffe0ff */
[----:B-1----:R-:W-:-:S03]  /*4240*/  FMUL.FTZ R17, R17, R8 ;  /* 0x0000000811117220 */ /* 0x002fc60000410000 */
[----:B------:R-:W-:Y:S01]  /*4250*/  LEA.HI.X R5, R2, UR21, R9, 0x2, P1 ;  /* 0x0000001502057c11 */ /* 0x000fe200088f1409 */
[----:B0-----:R-:W-:-:S05]  /*4260*/  FMUL.FTZ R16, R16, R7 ;  /* 0x0000000710107220 */ /* 0x001fca0000410000 */
[----:B------:R0:W-:Y:S02]  /*4270*/  STG.E.64 desc[UR24][R4.64], R16 ;  /* 0x0000001004007986 */ /* 0x0001e4000c101b18 */
.L_x_3659:
[----:B------:R-:W-:Y:S05]  /*4280*/  BSYNC.RECONVERGENT B0 ;  /* 0x0000000000007941 */ /* 0x000fea0003800200 */
.L_x_3643:
[----:B------:R-:W-:Y:S02]  /*4290*/  UIADD3 UR16, UPT, UPT, UR31, UR16, URZ ;  /* 0x000000101f107290 */ /* 0x000fe4000fffe0ff */
[----:B------:R-:W-:Y:S02]  /*42a0*/  UIADD3 UR4, UPT, UPT, UR4, 0x1, URZ ;  /* 0x0000000104047890 */ /* 0x000fe4000fffe0ff */
[----:B------:R-:W-:-:S09]  /*42b0*/  UISETP.GE.AND UP1, UPT, UR16, UR7, UPT ;  /* 0x000000071000728c */ /* 0x000fd2000bf26270 */
[----:B------:R-:W-:Y:S05]  /*42c0*/  BRA.U !UP1, `(.L_x_3674) ;  /* 0xffffffc109187547 */ /* 0x000fea000b83ffff */
[----:B------:R-:W-:Y:S05]  /*42d0*/  EXIT ;  /* 0x000000000000794d */ /* 0x000fea0003800000 */
.L_x_3675:
        /* <DEDUP_REMOVED lines=10> */
.L_x_4940:


//--------------------- .text._Z35group_norm_nhwc_fwd_one_pass_kernelI11Fp32IOFp32WLi128ELi120ELi480EEv26Group_norm_nhwc_fwd_params --------------------------
	.section	.text._Z35group_norm_nhwc_fwd_one_pass_kernelI11Fp32IOFp32WLi128ELi120ELi480EEv26Group_norm_nhwc_fwd_params,"ax",@progbits
	.align	128
        .global         _Z35group_norm_nhwc_fwd_one_pass_kernelI11Fp32IOFp32WLi128ELi120ELi480EEv26Group_norm_nhwc_fwd_params
        .type           _Z35group_norm_nhwc_fwd_one_pass_kernelI11Fp32IOFp32WLi128ELi120ELi480EEv26Group_norm_nhwc_fwd_params,@function
        .size           _Z35group_norm_nhwc_fwd_one_pass_kernelI11Fp32IOFp32WLi128ELi120ELi480EEv26Group_norm_nhwc_fwd_params,(.L_x_4941 - _Z35group_norm_nhwc_fwd_one_pass_kernelI11Fp32IOFp32WLi128ELi120ELi480EEv26Group_norm_nhwc_fwd_params)
        .other          _Z35group_norm_nhwc_fwd_one_pass_kernelI11Fp32IOFp32WLi128ELi120ELi480EEv26Group_norm_nhwc_fwd_params,@"STO_CUDA_ENTRY STV_DEFAULT"
_Z35group_norm_nhwc_fwd_one_pass_kernelI11Fp32IOFp32WLi128ELi120ELi480EEv26Group_norm_nhwc_fwd_params:
.text._Z35group_norm_nhwc_fwd_one_pass_kernelI11Fp32IOFp32WLi128ELi120ELi480EEv26Group_norm_nhwc_fwd_params:
        /* <DEDUP_REMOVED lines=23> */
[----:B-1----:R-:W-:Y:S01]  /*0170*/  IMAD R6, R3, UR4, R8 ;  /* 0x0000000403067c24 */ /* 0x002fe2000f8e0208 */
[----:B------:R-:W-:-:S03]  /*0180*/  MOV R8, R0 ;  /* 0x0000000000087202 */ /* 0x000fc60000000f00 */
        /* <DEDUP_REMOVED lines=36> */
.L_x_3751:
[----:B0-234-:R-:W0:Y:S01]  /*03d0*/  LDC R35, c[0x0][0x3f8] ;  /* 0x0000fe00ff237b82 */ /* 0x01de220000000800 */
[----:B------:R-:W1:Y:S01]  /*03e0*/  LDCU.64 UR4, c[0x0][0x3e8] ;  /* 0x00007d00ff0477ac */ /* 0x000e620008000a00 */
[----:B------:R-:W-:Y:S02]  /*03f0*/  LOP3.LUT R115, R26, 0xffff, RZ, 0xc0, !PT ;  /* 0x0000ffff1a737812 */ /* 0x000fe400078ec0ff */
[----:B------:R-:W-:Y:S01]  /*0400*/  CS2R R98, SRZ ;  /* 0x0000000000627805 */ /* 0x000fe2000001ff00 */
[----:B------:R-:W2:Y:S01]  /*0410*/  LDCU.64 UR8, c[0x0][0x3f0] ;  /* 0x00007e00ff0877ac */ /* 0x000ea20008000a00 */
[----:B-1----:R-:W-:Y:S02]  /*0420*/  ISETP.GE.U32.AND P4, PT, R10, UR4, PT ;  /* 0x000000040a007c0c */ /* 0x002fe4000bf86070 */
[----:B------:R-:W-:Y:S02]  /*0430*/  ISETP.GE.U32.AND P5, PT, R12, UR4, PT ;  /* 0x000000040c007c0c */ /* 0x000fe4000bfa6070 */
[----:B------:R-:W-:-:S02]  /*0440*/  ISETP.GE.AND.EX P4, PT, R27, UR5, PT, P4 ;  /* 0x000000051b007c0c */ /* 0x000fc4000bf86340 */
[----:B0-----:R-:W-:Y:S02]  /*0450*/  IABS R31, R35 ;  /* 0x00000023001f7213 */ /* 0x001fe40000000000 */
[----:B------:R-:W-:Y:S02]  /*0460*/  ISETP.GE.AND.EX P5, PT, R53, UR5, PT, P5 ;  /* 0x0000000535007c0c */ /* 0x000fe4000bfa6350 */
[----:B------:R-:W0:Y:S07]  /*0470*/  I2F.RP R30, R31 ;  /* 0x0000001f001e7306 */ /* 0x000e2e0000209400 */
[----:B------:R-:W1:Y:S01]  /*0480*/  @!P4 LDC.64 R36, c[0x0][0x3e0] ;  /* 0x0000f800ff24cb82 */ /* 0x000e620000000a00 */
[----:B0-----:R-:W0:Y:S07]  /*0490*/  MUFU.RCP R30, R30 ;  /* 0x0000001e001e7308 */ /* 0x001e2e0000001000 */
[----:B------:R-:W3:Y:S01]  /*04a0*/  @!P4 LDC.64 R38, c[0x0][0x390] ;  /* 0x0000e400ff26cb82 */ /* 0x000ee20000000a00 */
[----:B0----5:R-:W-:-:S04]  /*04b0*/  IADD3 R28, PT, PT, R30, 0xffffffe, RZ ;  /* 0x0ffffffe1e1c7810 */ /* 0x021fc80007ffe0ff */
[----:B------:R0:W4:Y:S02]  /*04c0*/  F2I.FTZ.U32.TRUNC.NTZ R29, R28 ;  /* 0x0000001c001d7305 */ /* 0x000124000021f000 */
[----:B0-----:R-:W-:Y:S02]  /*04d0*/  MOV R28, RZ ;  /* 0x000000ff001c7202 */ /* 0x001fe40000000f00 */
        /* <DEDUP_REMOVED lines=8> */
[----:B------:R-:W-:-:S05]  /*0560*/  IMAD R30, R31, R30, R32 ;  /* 0x0000001e1f1e7224 */ /* 0x000fca00078e0220 */
[----:B------:R-:W-:-:S13]  /*0570*/  ISETP.GT.U32.AND P2, PT, R31, R30, PT ;  /* 0x0000001e1f00720c */ /* 0x000fda0003f44070 */
[-C--:B------:R-:W-:Y:S02]  /*0580*/  @!P2 IADD3 R30, PT, PT, R30, -R31.reuse, RZ ;  /* 0x8000001f1e1ea210 */ /* 0x080fe40007ffe0ff */
[----:B------:R-:W-:Y:S02]  /*0590*/  @!P2 IADD3 R29, PT, PT, R29, 0x1, RZ ;  /* 0x000000011d1da810 */ /* 0x000fe40007ffe0ff */
[----:B------:R-:W-:Y:S02]  /*05a0*/  ISETP.GE.U32.AND P1, PT, R30, R31, PT ;  /* 0x0000001f1e00720c */ /* 0x000fe40003f26070 */
[----:B------:R-:W-:-:S11]  /*05b0*/  ISETP.NE.AND P2, PT, R35, RZ, PT ;  /* 0x000000ff2300720c */ /* 0x000fd60003f45270 */
[----:B------:R-:W-:-:S04]  /*05c0*/  @P1 IADD3 R29, PT, PT, R29, 0x1, RZ ;  /* 0x000000011d1d1810 */ /* 0x000fc80007ffe0ff */
[----:B------:R-:W-:-:S04]  /*05d0*/  MOV R31, R29 ;  /* 0x0000001d001f7202 */ /* 0x000fc80000000f00 */
[----:B------:R-:W-:Y:S02]  /*05e0*/  @!P3 IADD3 R31, PT, PT, -R31, RZ, RZ ;  /* 0x000000ff1f1fb210 */ /* 0x000fe40007ffe1ff */
[----:B------:R-:W-:Y:S02]  /*05f0*/  @!P2 LOP3.LUT R31, RZ, R35, RZ, 0x33, !PT ;  /* 0x00000023ff1fa212 */ /* 0x000fe400078e33ff */
[----:B------:R-:W-:Y:S02]  /*0600*/  ISETP.GE.U32.AND P3, PT, R13, UR4, PT ;  /* 0x000000040d007c0c */ /* 0x000fe4000bf66070 */
[----:B------:R-:W-:Y:S02]  /*0610*/  IADD3 R29, PT, PT, -R31, RZ, RZ ;  /* 0x000000ff1f1d7210 */ /* 0x000fe40007ffe1ff */
[----:B------:R-:W-:Y:S02]  /*0620*/  ISETP.GE.AND.EX P3, PT, R55, UR5, PT, P3 ;  /* 0x0000000537007c0c */ /* 0x000fe4000bf66330 */
[----:B------:R-:W-:Y:S01]  /*0630*/  SHF.R.S32.HI R28, RZ, 0x1f, R31 ;  /* 0x0000001fff1c7819 */ /* 0x000fe2000001141f */
[----:B------:R-:W-:Y:S01]  /*0640*/  IMAD R52, R35, R29, R8 ;  /* 0x0000001d23347224 */ /* 0x000fe200078e0208 */
[----:B------:R-:W-:-:S03]  /*0650*/  ISETP.GE.U32.AND P2, PT, R14, UR4, PT ;  /* 0x000000040e007c0c */ /* 0x000fc6000bf46070 */
[----:B------:R-:W-:Y:S01]  /*0660*/  IMAD R52, R52, 0x78, RZ ;  /* 0x0000007834347824 */ /* 0x000fe200078e02ff */
[----:B------:R-:W-:Y:S01]  /*0670*/  ISETP.GE.AND.EX P2, PT, R57, UR5, PT, P2 ;  /* 0x0000000539007c0c */ /* 0x000fe2000bf46320 */
[----:B--2---:R-:W-:Y:S02]  /*0680*/  IMAD R30, R28, UR8, RZ ;  /* 0x000000081c1e7c24 */ /* 0x004fe4000f8e02ff */
[----:B------:R-:W0:Y:S01]  /*0690*/  @!P5 LDC.64 R28, c[0x0][0x3e0] ;  /* 0x0000f800ff1cdb82 */ /* 0x000e220000000a00 */
[C---:B------:R-:W-:Y:S01]  /*06a0*/  IADD3 R114, P1, PT, R52.reuse, R115, RZ ;  /* 0x0000007334727210 */ /* 0x040fe20007f3e0ff */
[----:B------:R-:W-:Y:S02]  /*06b0*/  IMAD R113, R31, UR9, R30 ;  /* 0x000000091f717c24 */ /* 0x000fe4000f8e021e */
[----:B-1----:R-:W-:Y:S01]  /*06c0*/  @!P4 IMAD R30, R27, R36, RZ ;  /* 0x000000241b1ec224 */ /* 0x002fe200078e02ff */
[----:B------:R-:W-:Y:S02]  /*06d0*/  LEA.HI.X.SX32 R115, R52, RZ, 0x1, P1 ;  /* 0x000000ff34737211 */ /* 0x000fe400008f0eff */
[----:B------:R-:W-:Y:S01]  /*06e0*/  ISETP.GE.U32.AND P1, PT, R15, UR4, PT ;  /* 0x000000040f007c0c */ /* 0x000fe2000bf26070 */
[----:B------:R-:W1:Y:S01]  /*06f0*/  @!P3 LDC.64 R34, c[0x0][0x3e0] ;  /* 0x0000f800ff22bb82 */ /* 0x000e620000000a00 */
[----:B------:R-:W-:-:S02]  /*0700*/  @!P4 IMAD R37, R10, R37, R30 ;  /* 0x000000250a25c224 */ /* 0x000fc400078e021e */
[----:B------:R-:W-:Y:S01]  /*0710*/  IMAD.WIDE.U32 R114, R31, UR8, R114 ;  /* 0x000000081f727c25 */ /* 0x000fe2000f8e0072 */
[----:B------:R-:W-:-:S04]  /*0720*/  ISETP.GE.AND.EX P1, PT, R59, UR5, PT, P1 ;  /* 0x000000053b007c0c */ /* 0x000fc8000bf26310 */
[----:B------:R-:W-:Y:S01]  /*0730*/  IADD3 R113, PT, PT, R115, R113, RZ ;  /* 0x0000007173717210 */ /* 0x000fe20007ffe0ff */
[----:B------:R-:W2:Y:S01]  /*0740*/  @!P5 LDC.64 R30, c[0x0][0x390] ;  /* 0x0000e400ff1edb82 */ /* 0x000ea20000000a00 */
[-C--:B------:R-:W-:Y:S02]  /*0750*/  @!P4 MOV R112, R114.reuse ;  /* 0x000000720070c202 */ /* 0x080fe40000000f00 */
[----:B------:R-:W-:Y:S02]  /*0760*/  @!P5 MOV R42, R114 ;  /* 0x00000072002ad202 */ /* 0x000fe40000000f00 */
[----:B------:R-:W-:Y:S01]  /*0770*/  @!P5 MOV R43, R113 ;  /* 0x00000071002bd202 */ /* 0x000fe20000000f00 */
[----:B------:R-:W-:Y:S02]  /*0780*/  @!P4 IMAD.WIDE.U32 R32, R10, R36, R112 ;  /* 0x000000240a20c225 */ /* 0x000fe400078e0070 */
[----:B------:R-:W4:Y:S02]  /*0790*/  @!P3 LDC.64 R40, c[0x0][0x390] ;  /* 0x0000e400ff28bb82 */ /* 0x000f240000000a00 */
[-C--:B0-----:R-:W-:Y:S01]  /*07a0*/  @!P5 IMAD R36, R53, R28.reuse, RZ ;  /* 0x0000001c3524d224 */ /* 0x081fe200078e02ff */
[----:B------:R-:W-:Y:S01]  /*07b0*/  @!P4 IADD3 R33, PT, PT, R33, R37, RZ ;  /* 0x000000252121c210 */ /* 0x000fe20007ffe0ff */
[----:B------:R-:W-:Y:S01]  /*07c0*/  @!P5 IMAD.WIDE.U32 R42, R12, R28, R42 ;  /* 0x0000001c0c2ad225 */ /* 0x000fe200078e002a */
[----:B---3--:R-:W-:-:S02]  /*07d0*/  @!P4 LEA R38, P6, R32, R38, 0x2 ;  /* 0x000000262026c211 */ /* 0x008fc400078c10ff */
[----:B------:R-:W-:Y:S01]  /*07e0*/  @!P3 MOV R37, R113 ;  /* 0x000000710025b202 */ /* 0x000fe20000000f00 */
[----:B------:R-:W-:Y:S01]  /*07f0*/  @!P5 IMAD R45, R12, R29, R36 ;  /* 0x0000001d0c2dd224 */ /* 0x000fe200078e0224 */
[----:B------:R-:W-:Y:S01]  /*0800*/  @!P4 LEA.HI.X R39, R32, R39, R33, 0x2, P6 ;  /* 0x000000272027c211 */ /* 0x000fe200030f1421 */
[----:B-1----:R-:W-:Y:S01]  /*0810*/  @!P3 IMAD R44, R55, R34, RZ ;  /* 0x00000022372cb224 */ /* 0x002fe200078e02ff */
[----:B------:R-:W0:Y:S01]  /*0820*/  @!P2 LDC.64 R32, c[0x0][0x3e0] ;  /* 0x0000f800ff20ab82 */ /* 0x000e220000000a00 */
[----:B------:R-:W-:Y:S02]  /*0830*/  ISETP.GE.U32.AND P6, PT, R16, UR4, PT ;  /* 0x0000000410007c0c */ /* 0x000fe4000bfc6070 */
[----:B------:R-:W-:Y:S01]  /*0840*/  @!P3 MOV R36, R114 ;  /* 0x000000720024b202 */ /* 0x000fe20000000f00 */
[----:B------:R-:W-:Y:S01]  /*0850*/  @!P3 IMAD R47, R13, R35, R44 ;  /* 0x000000230d2fb224 */ /* 0x000fe200078e022c */
[----:B------:R-:W-:Y:S01]  /*0860*/  ISETP.GE.AND.EX P6, PT, R61, UR5, PT, P6 ;  /* 0x000000053d007c0c */ /* 0x000fe2000bfc6360 */
[----:B------:R1:W3:Y:S02]  /*0870*/  @!P4 LDG.E.64 R98, desc[UR6][R38.64] ;  /* 0x000000062662c981 */ /* 0x0002e4000c1e1b00 */
[----:B------:R-:W5:Y:S01]  /*0880*/  @!P1 LDC.64 R28, c[0x0][0x3e0] ;  /* 0x0000f800ff1c9b82 */ /* 0x000f620000000a00 */
[----:B------:R-:W-:Y:S01]  /*0890*/  @!P3 IMAD.WIDE.U32 R34, R13, R34, R36 ;  /* 0x000000220d22b225 */ /* 0x000fe200078e0024 */
[----:B------:R-:W-:-:S02]  /*08a0*/  @!P5 IADD3 R43, PT, PT, R43, R45, RZ ;  /* 0x0000002d2b2bd210 */ /* 0x000fc40007ffe0ff */
[----:B--2---:R-:W-:-:S04]  /*08b0*/  @!P5 LEA R44, P4, R42, R30, 0x2 ;  /* 0x0000001e2a2cd211 */ /* 0x004fc800078810ff */
[----:B------:R-:W2:Y:S01]  /*08c0*/  @!P2 LDC.64 R36, c[0x0][0x390] ;  /* 0x0000e400ff24ab82 */ /* 0x000ea20000000a00 */
[----:B------:R-:W-:Y:S02]  /*08d0*/  @!P5 LEA.HI.X R45, R42, R31, R43, 0x2, P4 ;  /* 0x0000001f2a2dd211 */ /* 0x000fe400020f142b */
[----:B------:R-:W-:Y:S02]  /*08e0*/  @!P3 IADD3 R35, PT, PT, R35, R47, RZ ;  /* 0x0000002f2323b210 */ /* 0x000fe40007ffe0ff */
[----:B------:R-:W-:Y:S02]  /*08f0*/  CS2R R96, SRZ ;  /* 0x0000000000607805 */ /* 0x000fe4000001ff00 */
[C---:B----4-:R-:W-:Y:S01]  /*0900*/  @!P3 LEA R40, P4, R34.reuse, R40, 0x2 ;  /* 0x000000282228b211 */ /* 0x050fe200078810ff */
[----:B------:R-:W4:Y:S03]  /*0910*/  @!P1 LDC.64 R30, c[0x0][0x390] ;  /* 0x0000e400ff1e9b82 */ /* 0x000f260000000a00 */
[----:B------:R-:W-:Y:S01]  /*0920*/  @!P3 LEA.HI.X R41, R34, R41, R35, 0x2, P4 ;  /* 0x000000292229b211 */ /* 0x000fe200020f1423 */
[----:B------:R4:W3:Y:S01]  /*0930*/  @!P5 LDG.E.64 R96, desc[UR6][R44.64] ;  /* 0x000000062c60d981 */ /* 0x0008e2000c1e1b00 */
[----:B0-----:R-:W-:Y:S01]  /*0940*/  @!P2 IMAD R42, R57, R32, RZ ;  /* 0x00000020392aa224 */ /* 0x001fe200078e02ff */
[----:B------:R-:W-:-:S02]  /*0950*/  ISETP.GE.U32.AND P5, PT, R17, UR4, PT ;  /* 0x0000000411007c0c */ /* 0x000fc4000bfa6070 */
[----:B------:R-:W0:Y:S01]  /*0960*/  @!P6 LDC.64 R34, c[0x0][0x3e0] ;  /* 0x0000f800ff22eb82 */ /* 0x000e220000000a00 */
[----:B-1----:R-:W-:Y:S02]  /*0970*/  @!P2 MOV R38, R114 ;  /* 0x000000720026a202 */ /* 0x002fe40000000f00 */
[----:B------:R-:W-:Y:S01]  /*0980*/  @!P2 MOV R39, R113 ;  /* 0x000000710027a202 */ /* 0x000fe20000000f00 */
[C---:B------:R-:W-:Y:S01]  /*0990*/  @!P2 IMAD R43, R14.reuse, R33, R42 ;  /* 0x000000210e2ba224 */ /* 0x040fe200078e022a */
[----:B------:R-:W-:Y:S01]  /*09a0*/  ISETP.GE.AND.EX P5, PT, R63, UR5, PT, P5 ;  /* 0x000000053f007c0c */ /* 0x000fe2000bfa6350 */
[----:B-----5:R-:W-:Y:S02]  /*09b0*/  @!P1 IMAD R42, R59, R28, RZ ;  /* 0x0000001c3b2a9224 */ /* 0x020fe400078e02ff */
[----:B------:R-:W-:Y:S01]  /*09c0*/  @!P2 IMAD.WIDE.U32 R32, R14, R32, R38 ;  /* 0x000000200e20a225 */ /* 0x000fe200078e0026 */
[----:B------:R-:W-:Y:S02]  /*09d0*/  @!P1 MOV R38, R114 ;  /* 0x0000007200269202 */ /* 0x000fe40000000f00 */
[----:B------:R-:W-:-:S02]  /*09e0*/  @!P1 MOV R39, R113 ;  /* 0x0000007100279202 */ /* 0x000fc40000000f00 */
[----:B------:R-:W-:Y:S01]  /*09f0*/  CS2R R94, SRZ ;  /* 0x00000000005e7805 */ /* 0x000fe2000001ff00 */
[----:B------:R-:W-:Y:S01]  /*0a00*/  @!P1 IMAD R47, R15, R29, R42 ;  /* 0x0000001d0f2f9224 */ /* 0x000fe200078e022a */
[----:B------:R-:W-:Y:S02]  /*0a10*/  @!P2 IADD3 R33, PT, PT, R33, R43, RZ ;  /* 0x0000002b2121a210 */ /* 0x000fe40007ffe0ff */
[C---:B--2---:R-:W-:Y:S01]  /*0a20*/  @!P2 LEA R36, P4, R32.reuse, R36, 0x2 ;  /* 0x000000242024a211 */ /* 0x044fe200078810ff */
[----:B------:R-:W-:Y:S01]  /*0a30*/  @!P1 IMAD.WIDE.U32 R28, R15, R28, R38 ;  /* 0x0000001c0f1c9225 */ /* 0x000fe200078e0026 */
[----:B------:R1:W2:Y:S01]  /*0a40*/  @!P3 LDG.E.64 R94, desc[UR6][R40.64] ;  /* 0x00000006285eb981 */ /* 0x0002a2000c1e1b00 */
[----:B------:R-:W5:Y:S01]  /*0a50*/  @!P6 LDC.64 R38, c[0x0][0x390] ;  /* 0x0000e400ff26eb82 */ /* 0x000f620000000a00 */
[----:B------:R-:W-:Y:S02]  /*0a60*/  @!P2 LEA.HI.X R37, R32, R37, R33, 0x2, P4 ;  /* 0x000000252025a211 */ /* 0x000fe400020f1421 */
[----:B------:R-:W-:-:S02]  /*0a70*/  @!P1 IADD3 R29, PT, PT, R29, R47, RZ ;  /* 0x0000002f1d1d9210 */ /* 0x000fc40007ffe0ff */
[----:B----4-:R-:W-:Y:S02]  /*0a80*/  @!P1 LEA R44, P3, R28, R30, 0x2 ;  /* 0x0000001e1c2c9211 */ /* 0x010fe400078610ff */
[----:B------:R-:W-:Y:S01]  /*0a90*/  ISETP.GE.U32.AND P4, PT, R18, UR4, PT ;  /* 0x0000000412007c0c */ /* 0x000fe2000bf86070 */
[----:B------:R-:W4:Y:S01]  /*0aa0*/  @!P5 LDC.64 R32, c[0x0][0x3e0] ;  /* 0x0000f800ff20db82 */ /* 0x000f220000000a00 */
[----:B------:R-:W-:Y:S01]  /*0ab0*/  @!P1 LEA.HI.X R45, R28, R31, R29, 0x2, P3 ;  /* 0x0000001f1c2d9211 */ /* 0x000fe200018f141d */
[----:B0-----:R-:W-:Y:S01]  /*0ac0*/  @!P6 IMAD R28, R61, R34, RZ ;  /* 0x000000223d1ce224 */ /* 0x001fe200078e02ff */
[----:B------:R-:W-:Y:S02]  /*0ad0*/  ISETP.GE.AND.EX P4, PT, R65, UR5, PT, P4 ;  /* 0x0000000541007c0c */ /* 0x000fe4000bf86340 */
[----:B------:R-:W-:Y:S01]  /*0ae0*/  @!P6 MOV R29, R113 ;  /* 0x00000071001de202 */ /* 0x000fe20000000f00 */
[----:B-1----:R-:W-:Y:S01]  /*0af0*/  @!P6 IMAD R41, R16, R35, R28 ;  /* 0x000000231029e224 */ /* 0x002fe200078e021c */
[----:B------:R-:W-:Y:S01]  /*0b00*/  @!P6 MOV R28, R114 ;  /* 0x00000072001ce202 */ /* 0x000fe20000000f00 */
[----:B------:R-:W0:Y:S01]  /*0b10*/  @!P5 LDC.64 R30, c[0x0][0x390] ;  /* 0x0000e400ff1edb82 */ /* 0x000e220000000a00 */
[----:B------:R-:W-:-:S02]  /*0b20*/  ISETP.GE.U32.AND P3, PT, R19, UR4, PT ;  /* 0x0000000413007c0c */ /* 0x000fc4000bf66070 */
[----:B------:R-:W-:Y:S02]  /*0b30*/  CS2R R92, SRZ ;  /* 0x00000000005c7805 */ /* 0x000fe4000001ff00 */
[----:B------:R-:W-:Y:S01]  /*0b40*/  CS2R R90, SRZ ;  /* 0x00000000005a7805 */ /* 0x000fe2000001ff00 */
[----:B------:R-:W-:Y:S01]  /*0b50*/  @!P6 IMAD.WIDE.U32 R34, R16, R34, R28 ;  /* 0x000000221022e225 */ /* 0x000fe200078e001c */
[----:B------:R-:W-:Y:S01]  /*0b60*/  ISETP.GE.AND.EX P3, PT, R67, UR5, PT, P3 ;  /* 0x0000000543007c0c */ /* 0x000fe2000bf66330 */
[----:B------:R-:W1:Y:S01]  /*0b70*/  @!P4 LDC.64 R28, c[0x0][0x3e0] ;  /* 0x0000f800ff1ccb82 */ /* 0x000e620000000a00 */
[----:B------:R5:W2:Y:S02]  /*0b80*/  @!P2 LDG.E.64 R92, desc[UR6][R36.64] ;  /* 0x00000006245ca981 */ /* 0x000aa4000c1e1b00 */
[----:B------:R-:W-:Y:S02]  /*0b90*/  @!P6 IADD3 R35, PT, PT, R35, R41, RZ ;  /* 0x000000292323e210 */ /* 0x000fe40007ffe0ff */
[----:B------:R0:W2:Y:S01]  /*0ba0*/  @!P1 LDG.E.64 R90, desc[UR6][R44.64] ;  /* 0x000000062c5a9981 */ /* 0x0000a2000c1e1b00 */
[----:B------:R-:W-:-:S02]  /*0bb0*/  ISETP.GE.U32.AND P2, PT, R20, UR4, PT ;  /* 0x0000000414007c0c */ /* 0x000fc4000bf46070 */
[----:B------:R-:W-:-:S04]  /*0bc0*/  CS2R R88, SRZ ;  /* 0x0000000000587805 */ /* 0x000fc8000001ff00 */
[----:B------:R-:W1:Y:S01]  /*0bd0*/  @!P3 LDC.64 R42, c[0x0][0x3e0] ;  /* 0x0000f800ff2abb82 */ /* 0x000e620000000a00 */
[----:B-----5:R-:W-:Y:S01]  /*0be0*/  @!P6 LEA R36, P1, R34, R38, 0x2 ;  /* 0x000000262224e211 */ /* 0x020fe200078210ff */
[----:B----4-:R-:W-:-:S03]  /*0bf0*/  @!P5 IMAD R38, R63, R32, RZ ;  /* 0x000000203f26d224 */ /* 0x010fc600078e02ff */
[----:B------:R-:W-:Y:S02]  /*0c00*/  @!P6 LEA.HI.X R37, R34, R39, R35, 0x2, P1 ;  /* 0x000000272225e211 */ /* 0x000fe400008f1423 */
[----:B------:R-:W-:Y:S02]  /*0c10*/  @!P5 MOV R34, R114 ;  /* 0x000000720022d202 */ /* 0x000fe40000000f00 */
[----:B------:R-:W-:Y:S01]  /*0c20*/  @!P5 MOV R35, R113 ;  /* 0x000000710023d202 */ /* 0x000fe20000000f00 */
[----:B------:R-:W-:Y:S01]  /*0c30*/  @!P5 IMAD R47, R17, R33, R38 ;  /* 0x00000021112fd224 */ /* 0x000fe200078e0226 */
[----:B------:R-:W-:Y:S01]  /*0c40*/  ISETP.GE.AND.EX P2, PT, R101, UR5, PT, P2 ;  /* 0x0000000565007c0c */ /* 0x000fe2000bf46320 */
[----:B------:R-:W4:Y:S01]  /*0c50*/  @!P4 LDC.64 R38, c[0x0][0x390] ;  /* 0x0000e400ff26cb82 */ /* 0x000f220000000a00 */
[----:B------:R-:W-:Y:S01]  /*0c60*/  ISETP.GE.U32.AND P1, PT, R6, UR4, PT ;  /* 0x0000000406007c0c */ /* 0x000fe2000bf26070 */
[----:B------:R-:W-:Y:S01]  /*0c70*/  @!P5 IMAD.WIDE.U32 R32, R17, R32, R34 ;  /* 0x000000201120d225 */ /* 0x000fe200078e0022 */
[----:B------:R5:W2:Y:S02]  /*0c80*/  @!P6 LDG.E.64 R88, desc[UR6][R36.64] ;  /* 0x000000062458e981 */ /* 0x000aa4000c1e1b00 */
[----:B------:R-:W-:-:S02]  /*0c90*/  ISETP.GE.AND.EX P1, PT, R11, UR5, PT, P1 ;  /* 0x000000050b007c0c */ /* 0x000fc4000bf26310 */
[----:B------:R-:W-:Y:S02]  /*0ca0*/  @!P5 IADD3 R33, PT, PT, R33, R47, RZ ;  /* 0x0000002f2121d210 */ /* 0x000fe40007ffe0ff */
[C---:B0-----:R-:W-:Y:S01]  /*0cb0*/  @!P5 LEA R44, P6, R32.reuse, R30, 0x2 ;  /* 0x0000001e202cd211 */ /* 0x041fe200078c10ff */
[----:B-1----:R-:W-:Y:S02]  /*0cc0*/  @!P4 IMAD R30, R65, R28, RZ ;  /* 0x0000001c411ec224 */ /* 0x002fe400078e02ff */
[----:B------:R-:W0:Y:S01]  /*0cd0*/  @!P2 LDC.64 R40, c[0x0][0x3e0] ;  /* 0x0000f800ff28ab82 */ /* 0x000e220000000a00 */
[----:B------:R-:W-:Y:S01]  /*0ce0*/  @!P5 LEA.HI.X R45, R32, R31, R33, 0x2, P6 ;  /* 0x0000001f202dd211 */ /* 0x000fe200030f1421 */
[----:B------:R-:W-:Y:S01]  /*0cf0*/  @!P4 IMAD R47, R18, R29, R30 ;  /* 0x0000001d122fc224 */ /* 0x000fe200078e021e */
[----:B------:R-:W-:-:S05]  /*0d00*/  @!P4 MOV R30, R114 ;  /* 0x00000072001ec202 */ /* 0x000fca0000000f00 */
[----:B------:R-:W1:Y:S01]  /*0d10*/  @!P3 LDC.64 R32, c[0x0][0x390] ;  /* 0x0000e400ff20bb82 */ /* 0x000e620000000a00 */
[----:B------:R-:W-:Y:S02]  /*0d20*/  @!P4 MOV R31, R113 ;  /* 0x00000071001fc202 */ /* 0x000fe40000000f00 */
[----:B------:R-:W-:Y:S02]  /*0d30*/  CS2R R86, SRZ ;  /* 0x0000000000567805 */ /* 0x000fe4000001ff00 */
[----:B------:R-:W-:-:S03]  /*0d40*/  ISETP.GE.U32.AND P6, PT, R21, UR4, PT ;  /* 0x0000000415007c0c */ /* 0x000fc6000bfc6070 */
[----:B------:R-:W1:Y:S01]  /*0d50*/  @!P1 LDC.64 R34, c[0x0][0x3e0] ;  /* 0x0000f800ff229b82 */ /* 0x000e620000000a00 */
[----:B------:R-:W-:Y:S01]  /*0d60*/  @!P4 IMAD.WIDE.U32 R28, R18, R28, R30 ;  /* 0x0000001c121cc225 */ /* 0x000fe200078e001e */
[----:B------:R-:W-:Y:S01]  /*0d70*/  ISETP.GE.AND.EX P6, PT, R103, UR5, PT, P6 ;  /* 0x0000000567007c0c */ /* 0x000fe2000bfc6360 */
[----:B------:R4:W2:Y:S02]  /*0d80*/  @!P5 LDG.E.64 R86, desc[UR6][R44.64] ;  /* 0x000000062c56d981 */ /* 0x0008a4000c1e1b00 */
[----:B-----5:R-:W-:Y:S01]  /*0d90*/  @!P3 IMAD R36, R67, R42, RZ ;  /* 0x0000002a4324b224 */ /* 0x020fe200078e02ff */
[----:B------:R-:W-:Y:S02]  /*0da0*/  @!P4 IADD3 R29, PT, PT, R29, R47, RZ ;  /* 0x0000002f1d1dc210 */ /* 0x000fe40007ffe0ff */
[----:B------:R-:W5:Y:S01]  /*0db0*/  @!P2 LDC.64 R30, c[0x0][0x390] ;  /* 0x0000e400ff1eab82 */ /* 0x000f620000000a00 */
[----:B----4-:R-:W-:Y:S01]  /*0dc0*/  @!P4 LEA R38, P5, R28, R38, 0x2 ;  /* 0x000000261c26c211 */ /* 0x010fe200078a10ff */
[----:B------:R-:W-:Y:S01]  /*0dd0*/  @!P3 IMAD R49, R19, R43, R36 ;  /* 0x0000002b1331b224 */ /* 0x000fe200078e0224 */
[----:B------:R-:W-:-:S02]  /*0de0*/  @!P3 MOV R44, R114 ;  /* 0x00000072002cb202 */ /* 0x000fc40000000f00 */
[----:B------:R-:W-:-:S03]  /*0df0*/  @!P3 MOV R45, R113 ;  /* 0x00000071002db202 */ /* 0x000fc60000000f00 */
[----:B------:R-:W4:Y:S01]  /*0e00*/  @!P1 LDC.64 R36, c[0x0][0x390] ;  /* 0x0000e400ff249b82 */ /* 0x000f220000000a00 */
[----:B------:R-:W-:Y:S02]  /*0e10*/  CS2R R84, SRZ ;  /* 0x0000000000547805 */ /* 0x000fe4000001ff00 */
[----:B------:R-:W-:Y:S01]  /*0e20*/  @!P4 LEA.HI.X R39, R28, R39, R29, 0x2, P5 ;  /* 0x000000271c27c211 */ /* 0x000fe200028f141d */
[----:B------:R-:W-:Y:S01]  /*0e30*/  @!P3 IMAD.WIDE.U32 R42, R19, R42, R44 ;  /* 0x0000002a132ab225 */ /* 0x000fe200078e002c */
[----:B------:R-:W-:-:S03]  /*0e40*/  @!P2 MOV R44, R114 ;  /* 0x00000072002ca202 */ /* 0x000fc60000000f00 */
[----:B------:R-:W2:Y:S01]  /*0e50*/  @!P4 LDG.E.64 R84, desc[UR6][R38.64] ;  /* 0x000000062654c981 */ /* 0x000ea2000c1e1b00 */
[----:B0-----:R-:W-:Y:S01]  /*0e60*/  @!P2 IMAD R46, R101, R40, RZ ;  /* 0x00000028652ea224 */ /* 0x001fe200078e02ff */
[----:B------:R-:W0:Y:S01]  /*0e70*/  @!P6 LDC.64 R28, c[0x0][0x3e0] ;  /* 0x0000f800ff1ceb82 */ /* 0x000e220000000a00 */
[----:B------:R-:W-:Y:S02]  /*0e80*/  @!P3 IADD3 R43, PT, PT, R43, R49, RZ ;  /* 0x000000312b2bb210 */ /* 0x000fe40007ffe0ff */
[----:B-1----:R-:W-:Y:S02]  /*0e90*/  @!P3 LEA R32, P5, R42, R32, 0x2 ;  /* 0x000000202a20b211 */ /* 0x002fe400078a10ff */
[----:B------:R-:W-:Y:S02]  /*0ea0*/  ISETP.GE.U32.AND P4, PT, R22, UR4, PT ;  /* 0x0000000416007c0c */ /* 0x000fe4000bf86070 */
[----:B------:R-:W-:Y:S01]  /*0eb0*/  @!P2 MOV R45, R113 ;  /* 0x00000071002da202 */ /* 0x000fe20000000f00 */
[----:B------:R-:W-:Y:S01]  /*0ec0*/  @!P2 IMAD R47, R20, R41, R46 ;  /* 0x00000029142fa224 */ /* 0x000fe200078e022e */
[----:B------:R-:W-:Y:S01]  /*0ed0*/  @!P3 LEA.HI.X R33, R42, R33, R43, 0x2, P5 ;  /* 0x000000212a21b211 */ /* 0x000fe200028f142b */
[----:B------:R-:W-:Y:S01]  /*0ee0*/  @!P1 IMAD R46, R11, R34, RZ ;  /* 0x000000220b2e9224 */ /* 0x000fe200078e02ff */
[----:B------:R-:W-:-:S02]  /*0ef0*/  @!P1 MOV R42, R114 ;  /* 0x00000072002a9202 */ /* 0x000fc40000000f00 */
[----:B------:R-:W-:Y:S02]  /*0f00*/  @!P1 MOV R43, R113 ;  /* 0x00000071002b9202 */ /* 0x000fe40000000f00 */
[----:B------:R-:W-:Y:S01]  /*0f10*/  ISETP.GE.AND.EX P4, PT, R105, UR5, PT, P4 ;  /* 0x0000000569007c0c */ /* 0x000fe2000bf86340 */
[----:B------:R-:W-:Y:S01]  /*0f20*/  @!P2 IMAD.WIDE.U32 R40, R20, R40, R44 ;  /* 0x000000281428a225 */ /* 0x000fe200078e002c */
[----:B------:R-:W-:-:S03]  /*0f30*/  CS2R R82, SRZ ;  /* 0x0000000000527805 */ /* 0x000fc6000001ff00 */
[C---:B------:R-:W-:Y:S02]  /*0f40*/  @!P1 IMAD R45, R6.reuse, R35, R46 ;  /* 0x00000023062d9224 */ /* 0x040fe400078e022e */
[----:B------:R-:W-:Y:S01]  /*0f50*/  @!P1 IMAD.WIDE.U32 R34, R6, R34, R42 ;  /* 0x0000002206229225 */ /* 0x000fe200078e002a */
[----:B------:R-:W-:Y:S01]  /*0f60*/  @!P2 IADD3 R41, PT, PT, R41, R47, RZ ;  /* 0x0000002f2929a210 */ /* 0x000fe20007ffe0ff */
[----:B------:R-:W1:Y:S01]  /*0f70*/  @!P6 LDC.64 R42, c[0x0][0x390] ;  /* 0x0000e400ff2aeb82 */ /* 0x000e620000000a00 */
[C---:B-----5:R-:W-:Y:S01]  /*0f80*/  @!P2 LEA R30, P5, R40.reuse, R30, 0x2 ;  /* 0x0000001e281ea211 */ /* 0x060fe200078a10ff */
[----:B------:R5:W2:Y:S01]  /*0f90*/  @!P3 LDG.E.64 R82, desc[UR6][R32.64] ;  /* 0x000000062052b981 */ /* 0x000aa2000c1e1b00 */
[----:B------:R-:W-:Y:S02]  /*0fa0*/  ISETP.GE.U32.AND P3, PT, R23, UR4, PT ;  /* 0x0000000417007c0c */ /* 0x000fe4000bf66070 */
[----:B------:R-:W-:Y:S02]  /*0fb0*/  @!P2 LEA.HI.X R31, R40, R31, R41, 0x2, P5 ;  /* 0x0000001f281fa211 */ /* 0x000fe400028f1429 */
[----:B------:R-:W-:Y:S01]  /*0fc0*/  @!P1 IADD3 R35, PT, PT, R35, R45, RZ ;  /* 0x0000002d23239210 */ /* 0x000fe20007ffe0ff */
[----:B------:R-:W1:Y:S01]  /*0fd0*/  @!P4 LDC.64 R40, c[0x0][0x3e0] ;  /* 0x0000f800ff28cb82 */ /* 0x000e620000000a00 */
[----:B----4-:R-:W-:-:S02]  /*0fe0*/  @!P1 LEA R36, P5, R34, R36, 0x2 ;  /* 0x0000002422249211 */ /* 0x010fc400078a10ff */
[----:B------:R-:W-:Y:S02]  /*0ff0*/  ISETP.GE.AND.EX P3, PT, R107, UR5, PT, P3 ;  /* 0x000000056b007c0c */ /* 0x000fe4000bf66330 */
[----:B------:R-:W-:Y:S01]  /*1000*/  @!P1 LEA.HI.X R37, R34, R37, R35, 0x2, P5 ;  /* 0x0000002522259211 */ /* 0x000fe200028f1423 */
[----:B0-----:R-:W-:Y:S01]  /*1010*/  @!P6 IMAD R34, R103, R28, RZ ;  /* 0x0000001c6722e224 */ /* 0x001fe200078e02ff */
[----:B------:R-:W-:Y:S02]  /*1020*/  ISETP.GE.U32.AND P5, PT, R24, UR4, PT ;  /* 0x0000000418007c0c */ /* 0x000fe4000bfa6070 */
[----:B------:R-:W-:Y:S02]  /*1030*/  CS2R R80, SRZ ;  /* 0x0000000000507805 */ /* 0x000fe4000001ff00 */
[----:B-----5:R-:W-:Y:S02]  /*1040*/  @!P6 MOV R32, R114 ;  /* 0x000000720020e202 */ /* 0x020fe40000000f00 */
[----:B------:R-:W-:-:S02]  /*1050*/  CS2R R78, SRZ ;  /* 0x00000000004e7805 */ /* 0x000fc4000001ff00 */
[----:B------:R-:W-:Y:S01]  /*1060*/  @!P6 MOV R33, R113 ;  /* 0x000000710021e202 */ /* 0x000fe20000000f00 */
[----:B------:R-:W-:Y:S01]  /*1070*/  @!P6 IMAD R35, R21, R29, R34 ;  /* 0x0000001d1523e224 */ /* 0x000fe200078e0222 */
[----:B------:R-:W-:Y:S01]  /*1080*/  ISETP.GE.AND.EX P5, PT, R109, UR5, PT, P5 ;  /* 0x000000056d007c0c */ /* 0x000fe2000bfa6350 */
[----:B------:R-:W0:Y:S01]  /*1090*/  @!P4 LDC.64 R38, c[0x0][0x390] ;  /* 0x0000e400ff26cb82 */ /* 0x000e220000000a00 */
[----:B------:R4:W5:Y:S01]  /*10a0*/  @!P1 LDG.E.64 R80, desc[UR6][R36.64] ;  /* 0x0000000624509981 */ /* 0x000962000c1e1b00 */
[----:B------:R-:W-:-:S03]  /*10b0*/  @!P6 IMAD.WIDE.U32 R28, R21, R28, R32 ;  /* 0x0000001c151ce225 */ /* 0x000fc600078e0020 */
[----:B------:R4:W2:Y:S02]  /*10c0*/  @!P2 LDG.E.64 R78, desc[UR6][R30.64] ;  /* 0x000000061e4ea981 */ /* 0x0008a4000c1e1b00 */
[----:B------:R-:W-:Y:S02]  /*10d0*/  @!P6 IADD3 R29, PT, PT, R29, R35, RZ ;  /* 0x000000231d1de210 */ /* 0x000fe40007ffe0ff */
[C---:B-1----:R-:W-:Y:S01]  /*10e0*/  @!P6 LEA R42, P2, R28.reuse, R42, 0x2 ;  /* 0x0000002a1c2ae211 */ /* 0x042fe200078410ff */
[----:B----4-:R-:W1:Y:S03]  /*10f0*/  @!P3 LDC.64 R36, c[0x0][0x3e0] ;  /* 0x0000f800ff24bb82 */ /* 0x010e660000000a00 */
[----:B------:R-:W-:Y:S01]  /*1100*/  @!P6 LEA.HI.X R43, R28, R43, R29, 0x2, P2 ;  /* 0x0000002b1c2be211 */ /* 0x000fe200010f141d */
[----:B------:R-:W-:Y:S01]  /*1110*/  @!P4 IMAD R32, R105, R40, RZ ;  /* 0x000000286920c224 */ /* 0x000fe200078e02ff */
[----:B------:R-:W-:-:S02]  /*1120*/  @!P4 MOV R30, R114 ;  /* 0x00000072001ec202 */ /* 0x000fc40000000f00 */
[----:B------:R-:W-:Y:S01]  /*1130*/  @!P4 MOV R31, R113 ;  /* 0x00000071001fc202 */ /* 0x000fe20000000f00 */
[----:B------:R-:W4:Y:S01]  /*1140*/  @!P5 LDC.64 R28, c[0x0][0x3e0] ;  /* 0x0000f800ff1cdb82 */ /* 0x000f220000000a00 */
[----:B------:R-:W-:Y:S02]  /*1150*/  ISETP.GE.U32.AND P2, PT, R25, UR4, PT ;  /* 0x0000000419007c0c */ /* 0x000fe4000bf46070 */
[----:B------:R-:W-:Y:S01]  /*1160*/  CS2R R76, SRZ ;  /* 0x00000000004c7805 */ /* 0x000fe2000001ff00 */
[C---:B------:R-:W-:Y:S01]  /*1170*/  @!P4 IMAD R45, R22.reuse, R41, R32 ;  /* 0x00000029162dc224 */ /* 0x040fe200078e0220 */
[----:B------:R-:W-:Y:S01]  /*1180*/  ISETP.GE.AND.EX P2, PT, R111, UR5, PT, P2 ;  /* 0x000000056f007c0c */ /* 0x000fe2000bf46320 */
[----:B------:R-:W-:Y:S02]  /*1190*/  @!P4 IMAD.WIDE.U32 R40, R22, R40, R30 ;  /* 0x000000281628c225 */ /* 0x000fe400078e001e */
[----:B------:R-:W3:Y:S01]  /*11a0*/  @!P3 LDC.64 R32, c[0x0][0x390] ;  /* 0x0000e400ff20bb82 */ /* 0x000ee20000000a00 */
[----:B------:R-:W2:Y:S02]  /*11b0*/  @!P6 LDG.E.64 R76, desc[UR6][R42.64] ;  /* 0x000000062a4ce981 */ /* 0x000ea4000c1e1b00 */
[----:B------:R-:W-:-:S02]  /*11c0*/  @!P4 IADD3 R41, PT, PT, R41, R45, RZ ;  /* 0x0000002d2929c210 */ /* 0x000fc40007ffe0ff */
[----:B0-----:R-:W-:-:S03]  /*11d0*/  @!P4 LEA R38, P6, R40, R38, 0x2 ;  /* 0x000000262826c211 */ /* 0x001fc600078c10ff */
[----:B------:R-:W0:Y:S01]  /*11e0*/  @!P5 LDC.64 R34, c[0x0][0x390] ;  /* 0x0000e400ff22db82 */ /* 0x000e220000000a00 */
[----:B------:R-:W-:Y:S01]  /*11f0*/  @!P4 LEA.HI.X R39, R40, R39, R41, 0x2, P6 ;  /* 0x000000272827c211 */ /* 0x000fe200030f1429 */
[----:B-1----:R-:W-:Y:S01]  /*1200*/  @!P3 IMAD R44, R107, R36, RZ ;  /* 0x000000246b2cb224 */ /* 0x002fe200078e02ff */
[----:B------:R-:W-:Y:S02]  /*1210*/  @!P3 MOV R40, R114 ;  /* 0x000000720028b202 */ /* 0x000fe40000000f00 */
[----:B------:R-:W-:Y:S01]  /*1220*/  @!P3 MOV R41, R113 ;  /* 0x000000710029b202 */ /* 0x000fe20000000f00 */
[C---:B------:R-:W-:Y:S02]  /*1230*/  @!P3 IMAD R45, R23.reuse, R37, R44 ;  /* 0x00000025172db224 */ /* 0x040fe400078e022c */
[----:B------:R-:W1:Y:S01]  /*1240*/  @!P2 LDC.64 R30, c[0x0][0x3e0] ;  /* 0x0000f800ff1eab82 */ /* 0x000e620000000a00 */
[----:B------:R-:W-:Y:S01]  /*1250*/  @!P5 MOV R37, R113 ;  /* 0x000000710025d202 */ /* 0x000fe20000000f00 */
[----:B------:R-:W-:Y:S01]  /*1260*/  @!P3 IMAD.WIDE.U32 R40, R23, R36, R40 ;  /* 0x000000241728b225 */ /* 0x000fe200078e0028 */
[----:B------:R-:W-:-:S03]  /*1270*/  @!P5 MOV R36, R114 ;  /* 0x000000720024d202 */ /* 0x000fc60000000f00 */
[-C--:B----4-:R-:W-:Y:S02]  /*1280*/  @!P5 IMAD R46, R109, R28.reuse, RZ ;  /* 0x0000001c6d2ed224 */ /* 0x090fe400078e02ff */
[----:B------:R-:W-:-:S04]  /*1290*/  @!P5 IMAD.WIDE.U32 R36, R24, R28, R36 ;  /* 0x0000001c1824d225 */ /* 0x000fc800078e0024 */
[----:B------:R-:W-:Y:S02]  /*12a0*/  @!P5 IMAD R47, R24, R29, R46 ;  /* 0x0000001d182fd224 */ /* 0x000fe400078e022e */
[----:B------:R-:W4:Y:S01]  /*12b0*/  @!P2 LDC.64 R28, c[0x0][0x390] ;  /* 0x0000e400ff1cab82 */ /* 0x000f220000000a00 */
[----:B------:R-:W-:Y:S02]  /*12c0*/  @!P3 IADD3 R41, PT, PT, R41, R45, RZ ;  /* 0x0000002d2929b210 */ /* 0x000fe40007ffe0ff */
[C---:B---3--:R-:W-:Y:S02]  /*12d0*/  @!P3 LEA R32, P6, R40.reuse, R32, 0x2 ;  /* 0x000000202820b211 */ /* 0x048fe400078c10ff */
[----:B------:R-:W-:Y:S02]  /*12e0*/  @!P5 IADD3 R37, PT, PT, R37, R47, RZ ;  /* 0x0000002f2525d210 */ /* 0x000fe40007ffe0ff */
[----:B------:R-:W-:Y:S02]  /*12f0*/  @!P3 LEA.HI.X R33, R40, R33, R41, 0x2, P6 ;  /* 0x000000212821b211 */ /* 0x000fe400030f1429 */
[----:B0-----:R-:W-:-:S02]  /*1300*/  @!P5 LEA R34, P6, R36, R34, 0x2 ;  /* 0x000000222422d211 */ /* 0x001fc400078c10ff */
[----:B------:R-:W-:Y:S01]  /*1310*/  CS2R R74, SRZ ;  /* 0x00000000004a7805 */ /* 0x000fe2000001ff00 */
[----:B-1----:R-:W-:Y:S01]  /*1320*/  @!P2 IMAD R40, R111, R30, RZ ;  /* 0x0000001e6f28a224 */ /* 0x002fe200078e02ff */
[----:B------:R-:W-:Y:S02]  /*1330*/  @!P5 LEA.HI.X R35, R36, R35, R37, 0x2, P6 ;  /* 0x000000232423d211 */ /* 0x000fe400030f1425 */
[----:B------:R-:W-:Y:S02]  /*1340*/  @!P2 MOV R36, R114 ;  /* 0x000000720024a202 */ /* 0x000fe40000000f00 */
[----:B------:R-:W-:Y:S02]  /*1350*/  CS2R R72, SRZ ;  /* 0x0000000000487805 */ /* 0x000fe4000001ff00 */
[----:B------:R-:W-:Y:S01]  /*1360*/  @!P2 MOV R37, R113 ;  /* 0x000000710025a202 */ /* 0x000fe20000000f00 */
[C---:B------:R-:W-:Y:S01]  /*1370*/  @!P2 IMAD R31, R25.reuse, R31, R40 ;  /* 0x0000001f191fa224 */ /* 0x040fe200078e0228 */
[----:B------:R-:W3:Y:S01]  /*1380*/  @!P4 LDG.E.64 R74, desc[UR6][R38.64] ;  /* 0x00000006264ac981 */ /* 0x000ee2000c1e1b00 */
[----:B------:R-:W-:-:S03]  /*1390*/  @!P2 IMAD.WIDE.U32 R36, R25, R30, R36 ;  /* 0x0000001e1924a225 */ /* 0x000fc600078e0024 */
[----:B------:R0:W3:Y:S01]  /*13a0*/  @!P3 LDG.E.64 R72, desc[UR6][R32.64] ;  /* 0x000000062048b981 */ /* 0x0000e2000c1e1b00 */
[----:B------:R-:W-:Y:S02]  /*13b0*/  CS2R R70, SRZ ;  /* 0x0000000000467805 */ /* 0x000fe4000001ff00 */
[----:B------:R-:W-:Y:S02]  /*13c0*/  @!P2 IADD3 R30, PT, PT, R37, R31, RZ ;  /* 0x0000001f251ea210 */ /* 0x000fe40007ffe0ff */
[C---:B----4-:R-:W-:Y:S02]  /*13d0*/  @!P2 LEA R28, P3, R36.reuse, R28, 0x2 ;  /* 0x0000001c241ca211 */ /* 0x050fe400078610ff */
[----:B------:R-:W-:Y:S01]  /*13e0*/  CS2R R68, SRZ ;  /* 0x0000000000447805 */ /* 0x000fe2000001ff00 */
[----:B------:R-:W4:Y:S01]  /*13f0*/  @!P5 LDG.E.64 R70, desc[UR6][R34.64] ;  /* 0x000000062246d981 */ /* 0x000f22000c1e1b00 */
[----:B------:R-:W-:-:S05]  /*1400*/  @!P2 LEA.HI.X R29, R36, R29, R30, 0x2, P3 ;  /* 0x0000001d241da211 */ /* 0x000fca00018f141e */
[----:B------:R1:W4:Y:S01]  /*1410*/  @!P2 LDG.E.64 R68, desc[UR6][R28.64] ;  /* 0x000000061c44a981 */ /* 0x000322000c1e1b00 */
[----:B0-----:R-:W-:Y:S01]  /*1420*/  FADD.FTZ R33, R98, R99 ;  /* 0x0000006362217221 */ /* 0x001fe20000010000 */
[----:B------:R-:W-:-:S04]  /*1430*/  FMUL.FTZ R37, R99, R99 ;  /* 0x0000006363257220 */ /* 0x000fc80000410000 */
[----:B------:R-:W-:Y:S01]  /*1440*/  FFMA.FTZ R32, R98, R98, R37 ;  /* 0x0000006262207223 */ /* 0x000fe20000010025 */
[----:B-1----:R-:W-:Y:S01]  /*1450*/  FADD.FTZ R29, R96, R97 ;  /* 0x00000061601d7221 */ /* 0x002fe20000010000 */
[----:B------:R-:W-:-:S04]  /*1460*/  FMUL.FTZ R35, R97, R97 ;  /* 0x0000006161237220 */ /* 0x000fc80000410000 */
[----:B------:R-:W-:Y:S01]  /*1470*/  FFMA.FTZ R28, R96, R96, R35 ;  /* 0x00000060601c7223 */ /* 0x000fe20000010023 */
[----:B------:R-:W-:Y:S01]  /*1480*/  ISETP.GT.AND P2, PT, R4, 0x1e, PT ;  /* 0x0000001e0400780c */ /* 0x000fe20003f44270 */
[----:B-----5:R-:W-:Y:S01]  /*1490*/  FADD.FTZ R30, R80, R81 ;  /* 0x00000051501e7221 */ /* 0x020fe20000010000 */
[----:B------:R-:W-:-:S03]  /*14a0*/  FMUL.FTZ R31, R81, R81 ;  /* 0x00000051511f7220 */ /* 0x000fc60000410000 */
[----:B------:R-:W-:Y:S01]  /*14b0*/  FADD.FTZ R30, RZ, R30 ;  /* 0x0000001eff1e7221 */ /* 0x000fe20000010000 */
[----:B------:R-:W-:-:S03]  /*14c0*/  FFMA.FTZ R31, R80, R80, R31 ;  /* 0x00000050501f7223 */ /* 0x000fc6000001001f */
[----:B------:R-:W-:Y:S01]  /*14d0*/  FADD.FTZ R30, R30, R33 ;  /* 0x000000211e1e7221 */ /* 0x000fe20000010000 */
[----:B------:R-:W-:-:S03]  /*14e0*/  FADD.FTZ R31, RZ, R31 ;  /* 0x0000001fff1f7221 */ /* 0x000fc60000010000 */
[----:B------:R-:W-:Y:S01]  /*14f0*/  FADD.FTZ R29, R30, R29 ;  /* 0x0000001d1e1d7221 */ /* 0x000fe20000010000 */
[----:B--2---:R-:W-:Y:S01]  /*1500*/  FADD.FTZ R30, R94, R95 ;  /* 0x0000005f5e1e7221 */ /* 0x004fe20000010000 */
[----:B------:R-:W-:Y:S01]  /*1510*/  FADD.FTZ R31, R31, R32 ;  /* 0x000000201f1f7221 */ /* 0x000fe20000010000 */
[----:B------:R-:W-:Y:S02]  /*1520*/  FMUL.FTZ R33, R95, R95 ;  /* 0x0000005f5f217220 */ /* 0x000fe40000410000 */
        /* <DEDUP_REMOVED lines=25> */
[----:B------:R-:W-:-:S02]  /*16c0*/  FADD.FTZ R29, R29, R30 ;  /* 0x0000001e1d1d7221 */ /* 0x000fc40000010000 */
[----:B------:R-:W-:Y:S01]  /*16d0*/  FADD.FTZ R28, R28, R33 ;  /* 0x000000211c1c7221 */ /* 0x000fe20000010000 */
[----:B------:R-:W-:Y:S01]  /*16e0*/  FFMA.FTZ R31, R84, R84, R31 ;  /* 0x00000054541f7223 */ /* 0x000fe2000001001f */
[----:B------:R-:W-:Y:S01]  /*16f0*/  FMUL.FTZ R33, R83, R83 ;  /* 0x0000005353217220 */ /* 0x000fe20000410000 */
[----:B------:R-:W-:Y:S02]  /*1700*/  FADD.FTZ R30, R82, R83 ;  /* 0x00000053521e7221 */ /* 0x000fe40000010000 */
        /* <DEDUP_REMOVED lines=13> */
[----:B------:R-:W-:Y:S01]  /*17e0*/  FADD.FTZ R28, R28, R33 ;  /* 0x000000211c1c7221 */ /* 0x000fe20000010000 */
[----:B---3--:R-:W-:Y:S01]  /*17f0*/  FMUL.FTZ R31, R75, R75 ;  /* 0x0000004b4b1f7220 */ /* 0x008fe20000410000 */
[----:B------:R-:W-:-:S03]  /*1800*/  FADD.FTZ R30, R74, R75 ;  /* 0x0000004b4a1e7221 */ /* 0x000fc60000010000 */
[----:B------:R-:W-:Y:S01]  /*1810*/  FFMA.FTZ R31, R74, R74, R31 ;  /* 0x0000004a4a1f7223 */ /* 0x000fe2000001001f */
[----:B------:R-:W-:Y:S01]  /*1820*/  FMUL.FTZ R33, R73, R73 ;  /* 0x0000004949217220 */ /* 0x000fe20000410000 */
[----:B------:R-:W-:Y:S01]  /*1830*/  FADD.FTZ R29, R29, R30 ;  /* 0x0000001e1d1d7221 */ /* 0x000fe20000010000 */
[----:B------:R-:W-:Y:S01]  /*1840*/  FADD.FTZ R30, R72, R73 ;  /* 0x00000049481e7221 */ /* 0x000fe20000010000 */
[----:B------:R-:W-:Y:S01]  /*1850*/  FADD.FTZ R28, R28, R31 ;  /* 0x0000001f1c1c7221 */ /* 0x000fe20000010000 */
[----:B------:R-:W-:Y:S01]  /*1860*/  FFMA.FTZ R33, R72, R72, R33 ;  /* 0x0000004848217223 */ /* 0x000fe20000010021 */
[----:B----4-:R-:W-:Y:S01]  /*1870*/  FMUL.FTZ R31, R71, R71 ;  /* 0x00000047471f7220 */ /* 0x010fe20000410000 */
[----:B------:R-:W-:Y:S02]  /*1880*/  FADD.FTZ R29, R29, R30 ;  /* 0x0000001e1d1d7221 */ /* 0x000fe40000010000 */
[----:B------:R-:W-:Y:S01]  /*1890*/  FADD.FTZ R28, R28, R33 ;  /* 0x000000211c1c7221 */ /* 0x000fe20000010000 */
        /* <DEDUP_REMOVED lines=45> */
.L_x_3677:
[----:B------:R-:W-:Y:S05]  /*1b70*/  BSYNC.RECONVERGENT B0 ;  /* 0x0000000000007941 */ /* 0x000fea0003800200 */
.L_x_3676:
        /* <DEDUP_REMOVED lines=44> */
.L_x_3679:
[----:B------:R-:W-:Y:S05]  /*1e40*/  BSYNC.RECONVERGENT B0 ;  /* 0x0000000000007941 */ /* 0x000fea0003800200 */
.L_x_3678:
        /* <DEDUP_REMOVED lines=24> */
.L_x_3682:
[----:B---3--:R-:W3:Y:S04]  /*1fd0*/  LDG.E.STRONG.GPU R30, desc[UR6][R28.64] ;  /* 0x000000061c1e7981 */ /* 0x008ee8000c1ef900 */
[----:B---3--:R-:W-:Y:S01]  /*1fe0*/  CCTL.IVALL ;  /* 0x00000000ff00798f */ /* 0x008fe20002000000 */
[----:B------:R-:W-:Y:S05]  /*1ff0*/  YIELD ;  /* 0x0000000000007946 */ /* 0x000fea0003800000 */
[----:B------:R-:W-:-:S13]  /*2000*/  ISETP.NE.AND P2, PT, R30, R35, PT ;  /* 0x000000231e00720c */ /* 0x000fda0003f45270 */
[----:B------:R-:W-:Y:S05]  /*2010*/  @P2 BRA `(.L_x_3682) ;  /* 0xfffffffc00ec2947 */ /* 0x000fea000383ffff */
.L_x_3681:
        /* <DEDUP_REMOVED lines=15> */
.L_x_3684:
        /* <DEDUP_REMOVED lines=60> */
.L_x_3683:
        /* <DEDUP_REMOVED lines=35> */
.L_x_3685:
        /* <DEDUP_REMOVED lines=18> */
.L_x_3686:
        /* <DEDUP_REMOVED lines=9> */
.L_x_3687:
[----:B------:R-:W-:Y:S05]  /*28b0*/  BSYNC.RECONVERGENT B0 ;  /* 0x0000000000007941 */ /* 0x000fea0003800200 */
.L_x_3680:
[----:B------:R-:W4:Y:S01]  /*28c0*/  S2UR UR5, SR_CgaCtaId ;  /* 0x00000000000579c3 */ /* 0x000f220000008800 */
[----:B------:R-:W0:Y:S01]  /*28d0*/  LDCU UR8, c[0x0][0x414] ;  /* 0x00008280ff0877ac */ /* 0x000e220008000800 */
[----:B------:R-:W-:Y:S01]  /*28e0*/  LOP3.LUT R37, R26, 0xffff, RZ, 0xc0, !PT ;  /* 0x0000ffff1a257812 */ /* 0x000fe200078ec0ff */
[----:B------:R-:W-:-:S03]  /*28f0*/  UMOV UR4, 0x400 ;  /* 0x0000040000047882 */ /* 0x000fc60000000000 */
[----:B------:R-:W-:Y:S02]  /*2900*/  IADD3 R37, PT, PT, R52, R37, RZ ;  /* 0x0000002534257210 */ /* 0x000fe40007ffe0ff */
[----:B---3--:R-:W2:Y:S08]  /*2910*/  @P0 LDC.64 R30, c[0x0][0x388] ;  /* 0x0000e200ff1e0b82 */ /* 0x008eb00000000a00 */
[----:B-1----:R-:W1:Y:S01]  /*2920*/  LDC.64 R32, c[0x0][0x398] ;  /* 0x0000e600ff207b82 */ /* 0x002e620000000a00 */
[----:B----4-:R-:W-:-:S07]  /*2930*/  ULEA UR4, UR5, UR4, 0x18 ;  /* 0x0000000405047291 */ /* 0x010fce000f8ec0ff */
        /* <DEDUP_REMOVED lines=9> */
[----:B------:R-:W5:Y:S04]  /*29d0*/  LDG.E.64 R32, desc[UR6][R32.64] ;  /* 0x0000000620207981 */ /* 0x000f68000c1e1b00 */
[----:B------:R-:W5:Y:S01]  /*29e0*/  LDG.E.64 R28, desc[UR6][R28.64] ;  /* 0x000000061c1c7981 */ /* 0x000f62000c1e1b00 */
[----:B------:R-:W-:Y:S01]  /*29f0*/  HFMA2 R39, -RZ, RZ, 1.875, 0 ;  /* 0x3f800000ff277431 */ /* 0x000fe200000001ff */
[----:B------:R-:W-:Y:S02]  /*2a00*/  BSSY.RECONVERGENT B0, `(.L_x_3688) ;  /* 0x0000367000007945 */ /* 0x000fe40003800200 */
        /* <DEDUP_REMOVED lines=10> */
[----:B------:R-:W-:Y:S05]  /*2ab0*/  BRA.U UP0, `(.L_x_3689) ;  /* 0x00000015007c7547 */ /* 0x000fea000b800000 */
[----:B------:R-:W2:Y:S01]  /*2ac0*/  LDCU.64 UR8, c[0x0][0x3e8] ;  /* 0x00007d00ff0877ac */ /* 0x000ea20008000a00 */
[----:B------:R-:W-:Y:S01]  /*2ad0*/  BSSY.RECONVERGENT B1, `(.L_x_3690) ;  /* 0x0000019000017945 */ /* 0x000fe20003800200 */
[----:B--2---:R-:W-:Y:S02]  /*2ae0*/  ISETP.GE.U32.AND P1, PT, R6, UR8, PT ;  /* 0x0000000806007c0c */ /* 0x004fe4000bf26070 */
[----:B------:R-:W-:Y:S02]  /*2af0*/  ISETP.GE.U32.AND P2, PT, R10, UR8, PT ;  /* 0x000000080a007c0c */ /* 0x000fe4000bf46070 */
[----:B------:R-:W-:Y:S02]  /*2b00*/  ISETP.GE.AND.EX P1, PT, R11, UR9, PT, P1 ;  /* 0x000000090b007c0c */ /* 0x000fe4000bf26310 */
[----:B------:R-:W-:Y:S02]  /*2b10*/  ISETP.GE.U32.AND P5, PT, R12, UR8, PT ;  /* 0x000000080c007c0c */ /* 0x000fe4000bfa6070 */
[----:B------:R-:W-:-:S02]  /*2b20*/  ISETP.GE.U32.AND P6, PT, R13, UR8, PT ;  /* 0x000000080d007c0c */ /* 0x000fc4000bfc6070 */
[----:B------:R-:W-:-:S07]  /*2b30*/  ISETP.GE.AND.EX P2, PT, R27, UR9, PT, P2 ;  /* 0x000000091b007c0c */ /* 0x000fce000bf46320 */
[----:B------:R-:W-:Y:S06]  /*2b40*/  @P1 BRA `(.L_x_3691) ;  /* 0x0000000000441947 */ /* 0x000fec0003800000 */
[----:B------:R-:W2:Y:S01]  /*2b50*/  LDCU.64 UR10, c[0x0][0x3e0] ;  /* 0x00007c00ff0a77ac */ /* 0x000ea20008000a00 */
[----:B------:R-:W-:Y:S01]  /*2b60*/  MOV R30, R114 ;  /* 0x00000072001e7202 */ /* 0x000fe20000000f00 */
[C---:B------:R-:W-:Y:S01]  /*2b70*/  FADD.FTZ R80, -R38.reuse, R80 ;  /* 0x0000005026507221 */ /* 0x040fe20000010100 */
[----:B------:R-:W-:Y:S01]  /*2b80*/  MOV R31, R113 ;  /* 0x00000071001f7202 */ /* 0x000fe20000000f00 */
[----:B------:R-:W0:Y:S01]  /*2b90*/  LDCU.64 UR4, c[0x0][0x380] ;  /* 0x00007000ff0477ac */ /* 0x000e220008000a00 */
[----:B------:R-:W-:-:S04]  /*2ba0*/  FADD.FTZ R34, -R38, R81 ;  /* 0x0000005126227221 */ /* 0x000fc80000010100 */
[----:B-1----:R-:W-:Y:S01]  /*2bb0*/  FMUL.FTZ R40, R34, R39 ;  /* 0x0000002722287220 */ /* 0x002fe20000410000 */
[----:B--2---:R-:W-:Y:S02]  /*2bc0*/  IMAD R35, R11, UR10, RZ ;  /* 0x0000000a0b237c24 */ /* 0x004fe4000f8e02ff */
[----:B------:R-:W-:-:S04]  /*2bd0*/  IMAD.WIDE.U32 R30, R6, UR10, R30 ;  /* 0x0000000a061e7c25 */ /* 0x000fc8000f8e001e */
[----:B------:R-:W-:Y:S02]  /*2be0*/  IMAD R37, R6, UR11, R35 ;  /* 0x0000000b06257c24 */ /* 0x000fe4000f8e0223 */
[----:B------:R-:W-:Y:S01]  /*2bf0*/  FMUL.FTZ R35, R80, R39 ;  /* 0x0000002750237220 */ /* 0x000fe20000410000 */
[----:B0-----:R-:W-:Y:S02]  /*2c00*/  LEA R36, P1, R30, UR4, 0x2 ;  /* 0x000000041e247c11 */ /* 0x001fe4000f8210ff */
[----:B------:R-:W-:Y:S01]  /*2c10*/  IADD3 R37, PT, PT, R31, R37, RZ ;  /* 0x000000251f257210 */ /* 0x000fe20007ffe0ff */
[----:B-----5:R-:W-:Y:S01]  /*2c20*/  FFMA.FTZ R34, R32, R35, R28 ;  /* 0x0000002320227223 */ /* 0x020fe2000001001c */
[----:B------:R-:W-:Y:S02]  /*2c30*/  FFMA.FTZ R35, R33, R40, R29 ;  /* 0x0000002821237223 */ /* 0x000fe4000001001d */
[----:B------:R-:W-:-:S05]  /*2c40*/  LEA.HI.X R37, R30, UR5, R37, 0x2, P1 ;  /* 0x000000051e257c11 */ /* 0x000fca00088f1425 */
[----:B------:R2:W-:Y:S02]  /*2c50*/  STG.E.64 desc[UR6][R36.64], R34 ;  /* 0x0000002224007986 */ /* 0x0005e4000c101b06 */
.L_x_3691:
[----:B------:R-:W-:Y:S05]  /*2c60*/  BSYNC.RECONVERGENT B1 ;  /* 0x0000000000017941 */ /* 0x000fea0003800200 */
.L_x_3690:
[----:B------:R-:W-:Y:S04]  /*2c70*/  BSSY.RECONVERGENT B1, `(.L_x_3692) ;  /* 0x0000013000017945 */ /* 0x000fe80003800200 */
[----:B------:R-:W-:Y:S05]  /*2c80*/  @P2 BRA `(.L_x_3693) ;  /* 0x0000000000442947 */ /* 0x000fea0003800000 */
[----:B------:R-:W3:Y:S01]  /*2c90*/  LDCU.64 UR4, c[0x0][0x3e0] ;  /* 0x00007c00ff0477ac */ /* 0x000ee20008000a00 */
[----:B------:R-:W-:Y:S01]  /*2ca0*/  MOV R30, R114 ;  /* 0x00000072001e7202 */ /* 0x000fe20000000f00 */
[C---:B------:R-:W-:Y:S01]  /*2cb0*/  FADD.FTZ R98, -R38.reuse, R98 ;  /* 0x0000006226627221 */ /* 0x040fe20000010100 */
[----:B------:R-:W-:Y:S01]  /*2cc0*/  MOV R31, R113 ;  /* 0x00000071001f7202 */ /* 0x000fe20000000f00 */
[----:B------:R-:W4:Y:S01]  /*2cd0*/  LDCU.64 UR10, c[0x0][0x380] ;  /* 0x00007000ff0a77ac */ /* 0x000f220008000a00 */
[----:B0-2---:R-:W-:-:S04]  /*2ce0*/  FADD.FTZ R36, -R38, R99 ;  /* 0x0000006326247221 */ /* 0x005fc80000010100 */
[----:B-1----:R-:W-:Y:S01]  /*2cf0*/  FMUL.FTZ R40, R36, R39 ;  /* 0x0000002724287220 */ /* 0x002fe20000410000 */
[----:B---3--:R-:W-:Y:S02]  /*2d00*/  IMAD R35, R27, UR4, RZ ;  /* 0x000000041b237c24 */ /* 0x008fe4000f8e02ff */
[----:B------:R-:W-:-:S04]  /*2d10*/  IMAD.WIDE.U32 R30, R10, UR4, R30 ;  /* 0x000000040a1e7c25 */ /* 0x000fc8000f8e001e */
[----:B------:R-:W-:Y:S02]  /*2d20*/  IMAD R37, R10, UR5, R35 ;  /* 0x000000050a257c24 */ /* 0x000fe4000f8e0223 */
[----:B------:R-:W-:Y:S01]  /*2d30*/  FMUL.FTZ R35, R98, R39 ;  /* 0x0000002762237220 */ /* 0x000fe20000410000 */
[----:B----4-:R-:W-:Y:S02]  /*2d40*/  LEA R34, P1, R30, UR10, 0x2 ;  /* 0x0000000a1e227c11 */ /* 0x010fe4000f8210ff */
[----:B------:R-:W-:Y:S01]  /*2d50*/  IADD3 R37, PT, PT, R31, R37, RZ ;  /* 0x000000251f257210 */ /* 0x000fe20007ffe0ff */
[----:B-----5:R-:W-:-:S03]  /*2d60*/  FFMA.FTZ R36, R32, R35, R28 ;  /* 0x0000002320247223 */ /* 0x020fc6000001001c */
[----:B------:R-:W-:Y:S01]  /*2d70*/  LEA.HI.X R35, R30, UR11, R37, 0x2, P1 ;  /* 0x0000000b1e237c11 */ /* 0x000fe200088f1425 */
[----:B------:R-:W-:-:S05]  /*2d80*/  FFMA.FTZ R37, R33, R40, R29 ;  /* 0x0000002821257223 */ /* 0x000fca000001001d */
[----:B------:R3:W-:Y:S02]  /*2d90*/  STG.E.64 desc[UR6][R34.64], R36 ;  /* 0x0000002422007986 */ /* 0x0007e4000c101b06 */
.L_x_3693:
[----:B------:R-:W-:Y:S05]  /*2da0*/  BSYNC.RECONVERGENT B1 ;  /* 0x0000000000017941 */ /* 0x000fea0003800200 */
.L_x_3692:
        /* <DEDUP_REMOVED lines=10> */
[----:B------:R-:W4:Y:S01]  /*2e50*/  LDCU.64 UR4, c[0x0][0x3e0] ;  /* 0x00007c00ff0477ac */ /* 0x000f220008000a00 */
[----:B------:R-:W-:Y:S01]  /*2e60*/  MOV R30, R114 ;  /* 0x00000072001e7202 */ /* 0x000fe20000000f00 */
[C---:B------:R-:W-:Y:S01]  /*2e70*/  FADD.FTZ R96, -R38.reuse, R96 ;  /* 0x0000006026607221 */ /* 0x040fe20000010100 */
[----:B------:R-:W-:Y:S01]  /*2e80*/  MOV R31, R113 ;  /* 0x00000071001f7202 */ /* 0x000fe20000000f00 */
[----:B------:R-:W4:Y:S01]  /*2e90*/  LDCU.64 UR10, c[0x0][0x380] ;  /* 0x00007000ff0a77ac */ /* 0x000f220008000a00 */
[----:B0-23--:R-:W-:-:S04]  /*2ea0*/  FADD.FTZ R36, -R38, R97 ;  /* 0x0000006126247221 */ /* 0x00dfc80000010100 */
[----:B-1----:R-:W-:Y:S01]  /*2eb0*/  FMUL.FTZ R40, R36, R39 ;  /* 0x0000002724287220 */ /* 0x002fe20000410000 */
[----:B----4-:R-:W-:Y:S02]  /*2ec0*/  IMAD R35, R53, UR4, RZ ;  /* 0x0000000435237c24 */ /* 0x010fe4000f8e02ff */
[----:B------:R-:W-:-:S04]  /*2ed0*/  IMAD.WIDE.U32 R30, R12, UR4, R30 ;  /* 0x000000040c1e7c25 */ /* 0x000fc8000f8e001e */
[----:B------:R-:W-:Y:S02]  /*2ee0*/  IMAD R37, R12, UR5, R35 ;  /* 0x000000050c257c24 */ /* 0x000fe4000f8e0223 */
[----:B------:R-:W-:Y:S01]  /*2ef0*/  FMUL.FTZ R35, R96, R39 ;  /* 0x0000002760237220 */ /* 0x000fe20000410000 */
[----:B------:R-:W-:Y:S02]  /*2f00*/  LEA R34, P5, R30, UR10, 0x2 ;  /* 0x0000000a1e227c11 */ /* 0x000fe4000f8a10ff */
[----:B------:R-:W-:Y:S01]  /*2f10*/  IADD3 R37, PT, PT, R31, R37, RZ ;  /* 0x000000251f257210 */ /* 0x000fe20007ffe0ff */
[----:B-----5:R-:W-:-:S03]  /*2f20*/  FFMA.FTZ R36, R32, R35, R28 ;  /* 0x0000002320247223 */ /* 0x020fc6000001001c */
[----:B------:R-:W-:Y:S01]  /*2f30*/  LEA.HI.X R35, R30, UR11, R37, 0x2, P5 ;  /* 0x0000000b1e237c11 */ /* 0x000fe2000a8f1425 */
[----:B------:R-:W-:-:S05]  /*2f40*/  FFMA.FTZ R37, R33, R40, R29 ;  /* 0x0000002821257223 */ /* 0x000fca000001001d */
[----:B------:R4:W-:Y:S02]  /*2f50*/  STG.E.64 desc[UR6][R34.64], R36 ;  /* 0x0000002422007986 */ /* 0x0009e4000c101b06 */
.L_x_3695:
[----:B------:R-:W-:Y:S05]  /*2f60*/  BSYNC.RECONVERGENT B1 ;  /* 0x0000000000017941 */ /* 0x000fea0003800200 */
.L_x_3694:
[----:B------:R-:W-:Y:S04]  /*2f70*/  BSSY.RECONVERGENT B1, `(.L_x_3696) ;  /* 0x0000013000017945 */ /* 0x000fe80003800200 */
[----:B------:R-:W-:Y:S05]  /*2f80*/  @P6 BRA `(.L_x_3697) ;  /* 0x0000000000446947 */ /* 0x000fea0003800000 */
[----:B------:R-:W1:Y:S01]  /*2f90*/  LDCU.64 UR4, c[0x0][0x3e0] ;  /* 0x00007c00ff0477ac */ /* 0x000e620008000a00 */
[----:B------:R-:W-:Y:S01]  /*2fa0*/  MOV R30, R114 ;  /* 0x00000072001e7202 */ /* 0x000fe20000000f00 */
[C---:B------:R-:W-:Y:S01]  /*2fb0*/  FADD.FTZ R94, -R38.reuse, R94 ;  /* 0x0000005e265e7221 */ /* 0x040fe20000010100 */
[----:B------:R-:W-:Y:S01]  /*2fc0*/  MOV R31, R113 ;  /* 0x00000071001f7202 */ /* 0x000fe20000000f00 */
[----:B------:R-:W1:Y:S01]  /*2fd0*/  LDCU.64 UR10, c[0x0][0x380] ;  /* 0x00007000ff0a77ac */ /* 0x000e620008000a00 */
[----:B0-234-:R-:W-:Y:S01]  /*2fe0*/  FADD.FTZ R36, -R38, R95 ;  /* 0x0000005f26247221 */ /* 0x01dfe20000010100 */
[----:B-1----:R-:W-:-:S03]  /*2ff0*/  FMUL.FTZ R35, R94, R39 ;  /* 0x000000275e237220 */ /* 0x002fc60000410000 */
[----:B------:R-:W-:Y:S01]  /*3000*/  FMUL.FTZ R40, R36, R39 ;  /* 0x0000002724287220 */ /* 0x000fe20000410000 */
[----:B-----5:R-:W-:Y:S01]  /*3010*/  FFMA.FTZ R36, R32, R35, R28 ;  /* 0x0000002320247223 */ /* 0x020fe2000001001c */
[----:B------:R-:W-:Y:S02]  /*3020*/  IMAD R34, R55, UR4, RZ ;  /* 0x0000000437227c24 */ /* 0x000fe4000f8e02ff */
[----:B------:R-:W-:-:S04]  /*3030*/  IMAD.WIDE.U32 R30, R13, UR4, R30 ;  /* 0x000000040d1e7c25 */ /* 0x000fc8000f8e001e */
[----:B------:R-:W-:Y:S01]  /*3040*/  IMAD R37, R13, UR5, R34 ;  /* 0x000000050d257c24 */ /* 0x000fe2000f8e0222 */
[----:B------:R-:W-:-:S04]  /*3050*/  LEA R34, P5, R30, UR10, 0x2 ;  /* 0x0000000a1e227c11 */ /* 0x000fc8000f8a10ff */
[----:B------:R-:W-:-:S04]  /*3060*/  IADD3 R37, PT, PT, R31, R37, RZ ;  /* 0x000000251f257210 */ /* 0x000fc80007ffe0ff */
[----:B------:R-:W-:Y:S01]  /*3070*/  LEA.HI.X R35, R30, UR11, R37, 0x2, P5 ;  /* 0x0000000b1e237c11 */ /* 0x000fe2000a8f1425 */
[----:B------:R-:W-:-:S05]  /*3080*/  FFMA.FTZ R37, R33, R40, R29 ;  /* 0x0000002821257223 */ /* 0x000fca000001001d */
[----:B------:R0:W-:Y:S02]  /*3090*/  STG.E.64 desc[UR6][R34.64], R36 ;  /* 0x0000002422007986 */ /* 0x0001e4000c101b06 */
.L_x_3697:
[----:B------:R-:W-:Y:S05]  /*30a0*/  BSYNC.RECONVERGENT B1 ;  /* 0x0000000000017941 */ /* 0x000fea0003800200 */
.L_x_3696:
[----:B------:R-:W-:Y:S04]  /*30b0*/  BSSY.RECONVERGENT B1, `(.L_x_3698) ;  /* 0x0000013000017945 */ /* 0x000fe80003800200 */
[----:B------:R-:W-:Y:S05]  /*30c0*/  @P1 BRA `(.L_x_3699) ;  /* 0x0000000000441947 */ /* 0x000fea0003800000 */
[----:B------:R-:W1:Y:S01]  /*30d0*/  LDCU.64 UR4, c[0x0][0x3e0] ;  /* 0x00007c00ff0477ac */ /* 0x000e620008000a00 */
[----:B------:R-:W-:Y:S01]  /*30e0*/  MOV R30, R114 ;  /* 0x00000072001e7202 */ /* 0x000fe20000000f00 */
[C---:B------:R-:W-:Y:S01]  /*30f0*/  FADD.FTZ R92, -R38.reuse, R92 ;  /* 0x0000005c265c7221 */ /* 0x040fe20000010100 */
[----:B------:R-:W-:Y:S01]  /*3100*/  MOV R31, R113 ;  /* 0x00000071001f7202 */ /* 0x000fe20000000f00 */
[----:B------:R-:W1:Y:S01]  /*3110*/  LDCU.64 UR10, c[0x0][0x380] ;  /* 0x00007000ff0a77ac */ /* 0x000e620008000a00 */
[----:B0-234-:R-:W-:-:S04]  /*3120*/  FADD.FTZ R36, -R38, R93 ;  /* 0x0000005d26247221 */ /* 0x01dfc80000010100 */
[----:B-1----:R-:W-:Y:S01]  /*3130*/  FMUL.FTZ R40, R36, R39 ;  /* 0x0000002724287220 */ /* 0x002fe20000410000 */
[----:B------:R-:W-:Y:S02]  /*3140*/  IMAD R35, R57, UR4, RZ ;  /* 0x0000000439237c24 */ /* 0x000fe4000f8e02ff */
        /* <DEDUP_REMOVED lines=9> */
.L_x_3699:
[----:B------:R-:W-:Y:S05]  /*31e0*/  BSYNC.RECONVERGENT B1 ;  /* 0x0000000000017941 */ /* 0x000fea0003800200 */
.L_x_3698:
        /* <DEDUP_REMOVED lines=10> */
[----:B-----5:R-:W-:-:S03]  /*3290*/  FFMA.FTZ R40, R32, R35, R28 ;  /* 0x0000002320287223 */ /* 0x020fc6000001001c */
[----:B------:R-:W-:Y:S01]  /*32a0*/  FFMA.FTZ R41, R33, R36, R29 ;  /* 0x0000002421297223 */ /* 0x000fe2000001001d */
[----:B------:R-:W-:Y:S02]  /*32b0*/  IMAD R34, R59, UR4, RZ ;  /* 0x000000043b227c24 */ /* 0x000fe4000f8e02ff */
[----:B------:R-:W-:-:S04]  /*32c0*/  IMAD.WIDE.U32 R30, R15, UR4, R30 ;  /* 0x000000040f1e7c25 */ /* 0x000fc8000f8e001e */
[----:B------:R-:W-:Y:S01]  /*32d0*/  IMAD R37, R15, UR5, R34 ;  /* 0x000000050f257c24 */ /* 0x000fe2000f8e0222 */
[----:B------:R-:W-:-:S04]  /*32e0*/  LEA R34, P1, R30, UR10, 0x2 ;  /* 0x0000000a1e227c11 */ /* 0x000fc8000f8210ff */
[----:B------:R-:W-:-:S04]  /*32f0*/  IADD3 R37, PT, PT, R31, R37, RZ ;  /* 0x000000251f257210 */ /* 0x000fc80007ffe0ff */
[----:B------:R-:W-:-:S05]  /*3300*/  LEA.HI.X R35, R30, UR11, R37, 0x2, P1 ;  /* 0x0000000b1e237c11 */ /* 0x000fca00088f1425 */
[----:B------:R0:W-:Y:S02]  /*3310*/  STG.E.64 desc[UR6][R34.64], R40 ;  /* 0x0000002822007986 */ /* 0x0001e4000c101b06 */
.L_x_3701:
[----:B------:R-:W-:Y:S05]  /*3320*/  BSYNC.RECONVERGENT B1 ;  /* 0x0000000000017941 */ /* 0x000fea0003800200 */
.L_x_3700:
        /* <DEDUP_REMOVED lines=11> */
[----:B------:R-:W-:Y:S01]  /*33e0*/  MOV R30, R114 ;  /* 0x00000072001e7202 */ /* 0x000fe20000000f00 */
[C---:B------:R-:W-:Y:S01]  /*33f0*/  FADD.FTZ R88, -R38.reuse, R88 ;  /* 0x0000005826587221 */ /* 0x040fe20000010100 */
[----:B------:R-:W-:Y:S01]  /*3400*/  MOV R31, R113 ;  /* 0x00000071001f7202 */ /* 0x000fe20000000f00 */
[----:B------:R-:W1:Y:S01]  /*3410*/  LDCU.64 UR10, c[0x0][0x380] ;  /* 0x00007000ff0a77ac */ /* 0x000e620008000a00 */
[----:B0-234-:R-:W-:-:S04]  /*3420*/  FADD.FTZ R36, -R38, R89 ;  /* 0x0000005926247221 */ /* 0x01dfc80000010100 */
[----:B-1----:R-:W-:-:S04]  /*3430*/  FMUL.FTZ R36, R36, R39 ;  /* 0x0000002724247220 */ /* 0x002fc80000410000 */
[----:B-----5:R-:W-:Y:S01]  /*3440*/  FFMA.FTZ R41, R33, R36, R29 ;  /* 0x0000002421297223 */ /* 0x020fe2000001001d */
[----:B------:R-:W-:Y:S02]  /*3450*/  IMAD R35, R61, UR4, RZ ;  /* 0x000000043d237c24 */ /* 0x000fe4000f8e02ff */
[----:B------:R-:W-:-:S04]  /*3460*/  IMAD.WIDE.U32 R30, R16, UR4, R30 ;  /* 0x00000004101e7c25 */ /* 0x000fc8000f8e001e */
[----:B------:R-:W-:Y:S02]  /*3470*/  IMAD R37, R16, UR5, R35 ;  /* 0x0000000510257c24 */ /* 0x000fe4000f8e0223 */
[----:B------:R-:W-:Y:S01]  /*3480*/  FMUL.FTZ R35, R88, R39 ;  /* 0x0000002758237220 */ /* 0x000fe20000410000 */
[----:B------:R-:W-:Y:S02]  /*3490*/  LEA R34, P4, R30, UR10, 0x2 ;  /* 0x0000000a1e227c11 */ /* 0x000fe4000f8810ff */
[----:B------:R-:W-:Y:S01]  /*34a0*/  IADD3 R37, PT, PT, R31, R37, RZ ;  /* 0x000000251f257210 */ /* 0x000fe20007ffe0ff */
[----:B------:R-:W-:-:S03]  /*34b0*/  FFMA.FTZ R40, R32, R35, R28 ;  /* 0x0000002320287223 */ /* 0x000fc6000001001c */
[----:B------:R-:W-:-:S05]  /*34c0*/  LEA.HI.X R35, R30, UR11, R37, 0x2, P4 ;  /* 0x0000000b1e237c11 */ /* 0x000fca000a0f1425 */
[----:B------:R0:W-:Y:S02]  /*34d0*/  STG.E.64 desc[UR6][R34.64], R40 ;  /* 0x0000002822007986 */ /* 0x0001e4000c101b06 */
.L_x_3703:
[----:B------:R-:W-:Y:S05]  /*34e0*/  BSYNC.RECONVERGENT B1 ;  /* 0x0000000000017941 */ /* 0x000fea0003800200 */
.L_x_3702:
        /* <DEDUP_REMOVED lines=19> */
.L_x_3705:
[----:B------:R-:W-:Y:S05]  /*3620*/  BSYNC.RECONVERGENT B1 ;  /* 0x0000000000017941 */ /* 0x000fea0003800200 */
.L_x_3704:
        /* <DEDUP_REMOVED lines=19> */
.L_x_3707:
[----:B------:R-:W-:Y:S05]  /*3760*/  BSYNC.RECONVERGENT B1 ;  /* 0x0000000000017941 */ /* 0x000fea0003800200 */
.L_x_3706:
        /* <DEDUP_REMOVED lines=19> */
.L_x_3709:
[----:B------:R-:W-:Y:S05]  /*38a0*/  BSYNC.RECONVERGENT B1 ;  /* 0x0000000000017941 */ /* 0x000fea0003800200 */
.L_x_3708:
        /* <DEDUP_REMOVED lines=29> */
.L_x_3711:
[----:B------:R-:W-:Y:S05]  /*3a80*/  BSYNC.RECONVERGENT B1 ;  /* 0x0000000000017941 */ /* 0x000fea0003800200 */
.L_x_3710:
[----:B------:R-:W-:Y:S04]  /*3a90*/  BSSY.RECONVERGENT B1, `(.L_x_3712) ;  /* 0x0000013000017945 */ /* 0x000fe80003800200 */
[----:B------:R-:W-:Y:S05]  /*3aa0*/  @P5 BRA `(.L_x_3713) ;  /* 0x0000000000445947 */ /* 0x000fea0003800000 */
[----:B------:R-:W0:Y:S01]  /*3ab0*/  LDCU.64 UR4, c[0x0][0x3e0] ;  /* 0x00007c00ff0477ac */ /* 0x000e220008000a00 */
[----:B------:R-:W-:Y:S01]  /*3ac0*/  MOV R30, R114 ;  /* 0x00000072001e7202 */ /* 0x000fe20000000f00 */
[----:B------:R-:W-:Y:S01]  /*3ad0*/  FADD.FTZ R76, -R38, R76 ;  /* 0x0000004c264c7221 */ /* 0x000fe20000010100 */
[----:B------:R-:W-:Y:S01]  /*3ae0*/  MOV R31, R113 ;  /* 0x00000071001f7202 */ /* 0x000fe20000000f00 */
[----:B------:R-:W1:Y:S01]  /*3af0*/  LDCU.64 UR10, c[0x0][0x380] ;  /* 0x00007000ff0a77ac */ /* 0x000e620008000a00 */
[----:B0-234-:R-:W-:Y:S02]  /*3b00*/  IMAD R36, R103, UR4, RZ ;  /* 0x0000000467247c24 */ /* 0x01dfe4000f8e02ff */
[----:B------:R-:W-:-:S04]  /*3b10*/  IMAD.WIDE.U32 R34, R21, UR4, R30 ;  /* 0x0000000415227c25 */ /* 0x000fc8000f8e001e */
[----:B-1----:R-:W-:Y:S01]  /*3b20*/  FMUL.FTZ R31, R76, R39 ;  /* 0x000000274c1f7220 */ /* 0x002fe20000410000 */
[----:B------:R-:W-:Y:S02]  /*3b30*/  IMAD R37, R21, UR5, R36 ;  /* 0x0000000515257c24 */ /* 0x000fe4000f8e0224 */
[----:B------:R-:W-:Y:S01]  /*3b40*/  FADD.FTZ R36, -R38, R77 ;  /* 0x0000004d26247221 */ /* 0x000fe20000010100 */
[----:B------:R-:W-:Y:S01]  /*3b50*/  LEA R30, P5, R34, UR10, 0x2 ;  /* 0x0000000a221e7c11 */ /* 0x000fe2000f8a10ff */
[----:B-----5:R-:W-:Y:S01]  /*3b60*/  FFMA.FTZ R40, R32, R31, R28 ;  /* 0x0000001f20287223 */ /* 0x020fe2000001001c */
[----:B------:R-:W-:Y:S01]  /*3b70*/  IADD3 R37, PT, PT, R35, R37, RZ ;  /* 0x0000002523257210 */ /* 0x000fe20007ffe0ff */
[----:B------:R-:W-:-:S03]  /*3b80*/  FMUL.FTZ R36, R36, R39 ;  /* 0x0000002724247220 */ /* 0x000fc60000410000 */
[----:B------:R-:W-:Y:S01]  /*3b90*/  LEA.HI.X R31, R34, UR11, R37, 0x2, P5 ;  /* 0x0000000b221f7c11 */ /* 0x000fe2000a8f1425 */
[----:B------:R-:W-:-:S05]  /*3ba0*/  FFMA.FTZ R41, R33, R36, R29 ;  /* 0x0000002421297223 */ /* 0x000fca000001001d */
[----:B------:R0:W-:Y:S02]  /*3bb0*/  STG.E.64 desc[UR6][R30.64], R40 ;  /* 0x000000281e007986 */ /* 0x0001e4000c101b06 */
.L_x_3713:
[----:B------:R-:W-:Y:S05]  /*3bc0*/  BSYNC.RECONVERGENT B1 ;  /* 0x0000000000017941 */ /* 0x000fea0003800200 */
.L_x_3712:
[----:B------:R-:W-:Y:S04]  /*3bd0*/  BSSY.RECONVERGENT B1, `(.L_x_3714) ;  /* 0x0000013000017945 */ /* 0x000fe80003800200 */
[----:B------:R-:W-:Y:S05]  /*3be0*/  @P1 BRA `(.L_x_3715) ;  /* 0x0000000000441947 */ /* 0x000fea0003800000 */
[----:B------:R-:W1:Y:S01]  /*3bf0*/  LDCU.64 UR4, c[0x0][0x3e0] ;  /* 0x00007c00ff0477ac */ /* 0x000e620008000a00 */
[----:B0-----:R-:W-:Y:S01]  /*3c00*/  MOV R30, R114 ;  /* 0x00000072001e7202 */ /* 0x001fe20000000f00 */
[C---:B------:R-:W-:Y:S01]  /*3c10*/  FADD.FTZ R74, -R38.reuse, R74 ;  /* 0x0000004a264a7221 */ /* 0x040fe20000010100 */
[----:B------:R-:W-:Y:S01]  /*3c20*/  MOV R31, R113 ;  /* 0x00000071001f7202 */ /* 0x000fe20000000f00 */
[----:B------:R-:W0:Y:S01]  /*3c30*/  LDCU.64 UR10, c[0x0][0x380] ;  /* 0x00007000ff0a77ac */ /* 0x000e220008000a00 */
[----:B--234-:R-:W-:-:S04]  /*3c40*/  FADD.FTZ R36, -R38, R75 ;  /* 0x0000004b26247221 */ /* 0x01cfc80000010100 */
[----:B-1----:R-:W-:-:S04]  /*3c50*/  FMUL.FTZ R36, R36, R39 ;  /* 0x0000002724247220 */ /* 0x002fc80000410000 */
[----:B-----5:R-:W-:Y:S01]  /*3c60*/  FFMA.FTZ R41, R33, R36, R29 ;  /* 0x0000002421297223 */ /* 0x020fe2000001001d */
[----:B------:R-:W-:Y:S02]  /*3c70*/  IMAD R37, R105, UR4, RZ ;  /* 0x0000000469257c24 */ /* 0x000fe4000f8e02ff */
[----:B------:R-:W-:-:S04]  /*3c80*/  IMAD.WIDE.U32 R34, R22, UR4, R30 ;  /* 0x0000000416227c25 */ /* 0x000fc8000f8e001e */
[----:B------:R-:W-:Y:S01]  /*3c90*/  FMUL.FTZ R31, R74, R39 ;  /* 0x000000274a1f7220 */ /* 0x000fe20000410000 */
[----:B------:R-:W-:Y:S01]  /*3ca0*/  IMAD R37, R22, UR5, R37 ;  /* 0x0000000516257c24 */ /* 0x000fe2000f8e0225 */
[----:B0-----:R-:W-:Y:S02]  /*3cb0*/  LEA R30, P1, R34, UR10, 0x2 ;  /* 0x0000000a221e7c11 */ /* 0x001fe4000f8210ff */
[----:B------:R-:W-:Y:S02]  /*3cc0*/  FFMA.FTZ R40, R32, R31, R28 ;  /* 0x0000001f20287223 */ /* 0x000fe4000001001c */
[----:B------:R-:W-:-:S04]  /*3cd0*/  IADD3 R37, PT, PT, R35, R37, RZ ;  /* 0x0000002523257210 */ /* 0x000fc80007ffe0ff */
[----:B------:R-:W-:-:S05]  /*3ce0*/  LEA.HI.X R31, R34, UR11, R37, 0x2, P1 ;  /* 0x0000000b221f7c11 */ /* 0x000fca00088f1425 */
[----:B------:R0:W-:Y:S02]  /*3cf0*/  STG.E.64 desc[UR6][R30.64], R40 ;  /* 0x000000281e007986 */ /* 0x0001e4000c101b06 */
.L_x_3715:
[----:B------:R-:W-:Y:S05]  /*3d00*/  BSYNC.RECONVERGENT B1 ;  /* 0x0000000000017941 */ /* 0x000fea0003800200 */
.L_x_3714:
[----:B------:R-:W-:Y:S04]  /*3d10*/  BSSY.RECONVERGENT B1, `(.L_x_3716) ;  /* 0x0000013000017945 */ /* 0x000fe80003800200 */
[----:B------:R-:W-:Y:S05]  /*3d20*/  @P2 BRA `(.L_x_3717) ;  /* 0x0000000000442947 */ /* 0x000fea0003800000 */
[----:B------:R-:W2:Y:S01]  /*3d30*/  LDCU.64 UR4, c[0x0][0x3e0] ;  /* 0x00007c00ff0477ac */ /* 0x000ea20008000a00 */
[----:B0-----:R-:W-:Y:S01]  /*3d40*/  MOV R30, R114 ;  /* 0x00000072001e7202 */ /* 0x001fe20000000f00 */
[----:B------:R-:W-:Y:S01]  /*3d50*/  FADD.FTZ R72, -R38, R72 ;  /* 0x0000004826487221 */ /* 0x000fe20000010100 */
[----:B------:R-:W-:Y:S01]  /*3d60*/  MOV R31, R113 ;  /* 0x00000071001f7202 */ /* 0x000fe20000000f00 */
[----:B------:R-:W0:Y:S01]  /*3d70*/  LDCU.64 UR10, c[0x0][0x380] ;  /* 0x00007000ff0a77ac */ /* 0x000e220008000a00 */
[----:B--234-:R-:W-:Y:S02]  /*3d80*/  IMAD R36, R107, UR4, RZ ;  /* 0x000000046b247c24 */ /* 0x01cfe4000f8e02ff */
[----:B------:R-:W-:-:S04]  /*3d90*/  IMAD.WIDE.U32 R34, R23, UR4, R30 ;  /* 0x0000000417227c25 */ /* 0x000fc8000f8e001e */
[----:B-1----:R-:W-:Y:S01]  /*3da0*/  FMUL.FTZ R31, R72, R39 ;  /* 0x00000027481f7220 */ /* 0x002fe20000410000 */
[----:B------:R-:W-:Y:S02]  /*3db0*/  IMAD R37, R23, UR5, R36 ;  /* 0x0000000517257c24 */ /* 0x000fe4000f8e0224 */
[----:B------:R-:W-:Y:S01]  /*3dc0*/  FADD.FTZ R36, -R38, R73 ;  /* 0x0000004926247221 */ /* 0x000fe20000010100 */
[----:B0-----:R-:W-:Y:S01]  /*3dd0*/  LEA R30, P1, R34, UR10, 0x2 ;  /* 0x0000000a221e7c11 */ /* 0x001fe2000f8210ff */
[----:B-----5:R-:W-:Y:S01]  /*3de0*/  FFMA.FTZ R40, R32, R31, R28 ;  /* 0x0000001f20287223 */ /* 0x020fe2000001001c */
[----:B------:R-:W-:Y:S01]  /*3df0*/  IADD3 R37, PT, PT, R35, R37, RZ ;  /* 0x0000002523257210 */ /* 0x000fe20007ffe0ff */
[----:B------:R-:W-:-:S03]  /*3e00*/  FMUL.FTZ R36, R36, R39 ;  /* 0x0000002724247220 */ /* 0x000fc60000410000 */
[----:B------:R-:W-:Y:S01]  /*3e10*/  LEA.HI.X R31, R34, UR11, R37, 0x2, P1 ;  /* 0x0000000b221f7c11 */ /* 0x000fe200088f1425 */
[----:B------:R-:W-:-:S05]  /*3e20*/  FFMA.FTZ R41, R33, R36, R29 ;  /* 0x0000002421297223 */ /* 0x000fca000001001d */
[----:B------:R0:W-:Y:S02]  /*3e30*/  STG.E.64 desc[UR6][R30.64], R40 ;  /* 0x000000281e007986 */ /* 0x0001e4000c101b06 */
.L_x_3717:
[----:B------:R-:W-:Y:S05]  /*3e40*/  BSYNC.RECONVERGENT B1 ;  /* 0x0000000000017941 */ /* 0x000fea0003800200 */
.L_x_3716:
        /* <DEDUP_REMOVED lines=19> */
.L_x_3719:
[----:B------:R-:W-:Y:S05]  /*3f80*/  BSYNC.RECONVERGENT B1 ;  /* 0x0000000000017941 */ /* 0x000fea0003800200 */
.L_x_3718:
[----:B------:R-:W-:Y:S05]  /*3f90*/  @P4 BRA `(.L_x_3720) ;  /* 0x0000002000344947 */ /* 0x000fea0003800000 */
[----:B------:R-:W2:Y:S01]  /*3fa0*/  LDCU.64 UR4, c[0x0][0x3e0] ;  /* 0x00007c00ff0477ac */ /* 0x000ea20008000a00 */
[----:B------:R-:W-:Y:S01]  /*3fb0*/  MOV R112, R114 ;  /* 0x0000007200707202 */ /* 0x000fe20000000f00 */
[C---:B------:R-:W-:Y:S01]  /*3fc0*/  FADD.FTZ R68, -R38.reuse, R68 ;  /* 0x0000004426447221 */ /* 0x040fe20000010100 */
[----:B------:R-:W-:Y:S01]  /*3fd0*/  FADD.FTZ R38, -R38, R69 ;  /* 0x0000004526267221 */ /* 0x000fe20000010100 */
[----:B------:R-:W3:Y:S02]  /*3fe0*/  LDCU.64 UR8, c[0x0][0x380] ;  /* 0x00007000ff0877ac */ /* 0x000ee40008000a00 */
[-C--:B01----:R-:W-:Y:S01]  /*3ff0*/  FMUL.FTZ R31, R68, R39.reuse ;  /* 0x00000027441f7220 */ /* 0x083fe20000410000 */
[----:B------:R-:W-:-:S03]  /*4000*/  FMUL.FTZ R38, R38, R39 ;  /* 0x0000002726267220 */ /* 0x000fc60000410000 */
[----:B-----5:R-:W-:Y:S01]  /*4010*/  FFMA.FTZ R28, R32, R31, R28 ;  /* 0x0000001f201c7223 */ /* 0x020fe2000001001c */
[----:B------:R-:W-:Y:S01]  /*4020*/  FFMA.FTZ R29, R33, R38, R29 ;  /* 0x00000026211d7223 */ /* 0x000fe2000001001d */
[----:B--2---:R-:W-:Y:S02]  /*4030*/  IMAD R30, R111, UR4, RZ ;  /* 0x000000046f1e7c24 */ /* 0x004fe4000f8e02ff */
[----:B------:R-:W-:-:S04]  /*4040*/  IMAD.WIDE.U32 R112, R25, UR4, R112 ;  /* 0x0000000419707c25 */ /* 0x000fc8000f8e0070 */
[----:B---34-:R-:W-:Y:S01]  /*4050*/  IMAD R35, R25, UR5, R30 ;  /* 0x0000000519237c24 */ /* 0x018fe2000f8e021e */
[----:B------:R-:W-:-:S04]  /*4060*/  LEA R30, P1, R112, UR8, 0x2 ;  /* 0x00000008701e7c11 */ /* 0x000fc8000f8210ff */
[----:B------:R-:W-:-:S04]  /*4070*/  IADD3 R35, PT, PT, R113, R35, RZ ;  /* 0x0000002371237210 */ /* 0x000fc80007ffe0ff */
[----:B------:R-:W-:-:S05]  /*4080*/  LEA.HI.X R31, R112, UR9, R35, 0x2, P1 ;  /* 0x00000009701f7c11 */ /* 0x000fca00088f1423 */
[----:B------:R0:W-:Y:S01]  /*4090*/  STG.E.64 desc[UR6][R30.64], R28 ;  /* 0x0000001c1e007986 */ /* 0x0001e2000c101b06 */
[----:B------:R-:W-:Y:S05]  /*40a0*/  BRA `(.L_x_3720) ;  /* 0x0000001c00f07947 */ /* 0x000fea0003800000 */
.L_x_3689:
[----:B------:R-:W2:Y:S01]  /*40b0*/  LDCU.64 UR10, c[0x0][0x3e8] ;  /* 0x00007d00ff0a77ac */ /* 0x000ea20008000a00 */
[----:B------:R-:W-:Y:S01]  /*40c0*/  BSSY.RECONVERGENT B1, `(.L_x_3721) ;  /* 0x0000021000017945 */ /* 0x000fe20003800200 */
[----:B--2---:R-:W-:Y:S02]  /*40d0*/  ISETP.GE.U32.AND P3, PT, R10, UR10, PT ;  /* 0x0000000a0a007c0c */ /* 0x004fe4000bf66070 */
[----:B------:R-:W-:Y:S02]  /*40e0*/  ISETP.GE.U32.AND P5, PT, R12, UR10, PT ;  /* 0x0000000a0c007c0c */ /* 0x000fe4000bfa6070 */
[----:B------:R-:W-:Y:S02]  /*40f0*/  ISETP.GE.U32.AND P2, PT, R13, UR10, PT ;  /* 0x0000000a0d007c0c */ /* 0x000fe4000bf46070 */
[----:B------:R-:W-:Y:S01]  /*4100*/  ISETP.GE.AND.EX P3, PT, R27, UR11, PT, P3 ;  /* 0x0000000b1b007c0c */ /* 0x000fe2000bf66330 */
[----:B------:R-:W-:-:S12]  /*4110*/  @P1 BRA `(.L_x_3722) ;  /* 0x00000000006c1947 */ /* 0x000fd80003800000 */
[C---:B------:R-:W-:Y:S01]  /*4120*/  FADD.FTZ R80, -R38.reuse, R80 ;  /* 0x0000005026507221 */ /* 0x040fe20000010100 */
[----:B------:R-:W-:Y:S01]  /*4130*/  FADD.FTZ R30, -R38, R81 ;  /* 0x00000051261e7221 */ /* 0x000fe20000010100 */
[----:B------:R-:W2:Y:S01]  /*4140*/  LDCU.64 UR4, c[0x0][0x3e0] ;  /* 0x00007c00ff0477ac */ /* 0x000ea20008000a00 */
        /* <DEDUP_REMOVED lines=15> */
[----:B0-----:R-:W-:Y:S01]  /*4240*/  FADD.FTZ R36, R30, 1 ;  /* 0x3f8000001e247421 */ /* 0x001fe20000010000 */
[----:B-1----:R-:W-:-:S05]  /*4250*/  LEA R30, P1, R34, UR8, 0x2 ;  /* 0x00000008221e7c11 */ /* 0x002fca000f8210ff */
[----:B------:R-:W0:Y:S01]  /*4260*/  MUFU.RCP R36, R36 ;  /* 0x0000002400247308 */ /* 0x000e220000001000 */
[----:B--2---:R-:W-:Y:S01]  /*4270*/  FADD.FTZ R37, R31, 1 ;  /* 0x3f8000001f257421 */ /* 0x004fe20000010000 */
[----:B------:R-:W-:-:S06]  /*4280*/  LEA.HI.X R31, R34, UR9, R43, 0x2, P1 ;  /* 0x00000009221f7c11 */ /* 0x000fcc00088f142b */
[----:B------:R-:W1:Y:S01]  /*4290*/  MUFU.RCP R37, R37 ;  /* 0x0000002500257308 */ /* 0x000e620000001000 */
[----:B0-----:R-:W-:Y:S01]  /*42a0*/  FMUL.FTZ R34, R41, R36 ;  /* 0x0000002429227220 */ /* 0x001fe20000410000 */
[----:B-1----:R-:W-:-:S05]  /*42b0*/  FMUL.FTZ R35, R40, R37 ;  /* 0x0000002528237220 */ /* 0x002fca0000410000 */
[----:B------:R2:W-:Y:S02]  /*42c0*/  STG.E.64 desc[UR6][R30.64], R34 ;  /* 0x000000221e007986 */ /* 0x0005e4000c101b06 */
.L_x_3722:
[----:B------:R-:W-:Y:S05]  /*42d0*/  BSYNC.RECONVERGENT B1 ;  /* 0x0000000000017941 */ /* 0x000fea0003800200 */
.L_x_3721:
[----:B------:R-:W-:Y:S04]  /*42e0*/  BSSY.RECONVERGENT B1, `(.L_x_3723) ;  /* 0x000001d000017945 */ /* 0x000fe80003800200 */
[----:B------:R-:W-:Y:S05]  /*42f0*/  @P3 BRA `(.L_x_3724) ;  /* 0x00000000006c3947 */ /* 0x000fea0003800000 */
[C---:B------:R-:W-:Y:S01]  /*4300*/  FADD.FTZ R98, -R38.reuse, R98 ;  /* 0x0000006226627221 */ /* 0x040fe20000010100 */
[----:B--2---:R-:W-:Y:S01]  /*4310*/  FADD.FTZ R30, -R38, R99 ;  /* 0x00000063261e7221 */ /* 0x004fe20000010100 */
        /* <DEDUP_REMOVED lines=25> */
.L_x_3724:
[----:B------:R-:W-:Y:S05]  /*44b0*/  BSYNC.RECONVERGENT B1 ;  /* 0x0000000000017941 */ /* 0x000fea0003800200 */
.L_x_3723:
        /* <DEDUP_REMOVED lines=10> */
[C---:B------:R-:W-:Y:S01]  /*4560*/  FADD.FTZ R96, -R38.reuse, R96 ;  /* 0x0000006026607221 */ /* 0x040fe20000010100 */
[----:B--23--:R-:W-:Y:S01]  /*4570*/  FADD.FTZ R30, -R38, R97 ;  /* 0x00000061261e7221 */ /* 0x00cfe20000010100 */
        /* <DEDUP_REMOVED lines=25> */
.L_x_3726:
[----:B------:R-:W-:Y:S05]  /*4710*/  BSYNC.RECONVERGENT B1 ;  /* 0x0000000000017941 */ /* 0x000fea0003800200 */
.L_x_3725:
[----:B------:R-:W-:Y:S04]  /*4720*/  BSSY.RECONVERGENT B1, `(.L_x_3727) ;  /* 0x000001d000017945 */ /* 0x000fe80003800200 */
[----:B------:R-:W-:Y:S05]  /*4730*/  @P2 BRA `(.L_x_3728) ;  /* 0x00000000006c2947 */ /* 0x000fea0003800000 */
[C---:B------:R-:W-:Y:S01]  /*4740*/  FADD.FTZ R94, -R38.reuse, R94 ;  /* 0x0000005e265e7221 */ /* 0x040fe20000010100 */
[----:B--234-:R-:W-:Y:S01]  /*4750*/  FADD.FTZ R30, -R38, R95 ;  /* 0x0000005f261e7221 */ /* 0x01cfe20000010100 */
        /* <DEDUP_REMOVED lines=25> */
.L_x_3728:
[----:B------:R-:W-:Y:S05]  /*48f0*/  BSYNC.RECONVERGENT B1 ;  /* 0x0000000000017941 */ /* 0x000fea0003800200 */
.L_x_3727:
[----:B------:R-:W-:Y:S04]  /*4900*/  BSSY.RECONVERGENT B1, `(.L_x_3729) ;  /* 0x000001d000017945 */ /* 0x000fe80003800200 */
[----:B------:R-:W-:Y:S05]  /*4910*/  @P1 BRA `(.L_x_3730) ;  /* 0x00000000006c1947 */ /* 0x000fea0003800000 */
[C---:B------:R-:W-:Y:S01]  /*4920*/  FADD.FTZ R92, -R38.reuse, R92 ;  /* 0x0000005c265c7221 */ /* 0x040fe20000010100 */
[----:B0-234-:R-:W-:Y:S01]  /*4930*/  FADD.FTZ R30, -R38, R93 ;  /* 0x0000005d261e7221 */ /* 0x01dfe20000010100 */
        /* <DEDUP_REMOVED lines=24> */
[----:B------:R0:W-:Y:S02]  /*4ac0*/  STG.E.64 desc[UR6][R30.64], R34 ;  /* 0x000000221e007986 */ /* 0x0001e4000c101b06 */
.L_x_3730:
[----:B------:R-:W-:Y:S05]  /*4ad0*/  BSYNC.RECONVERGENT B1 ;  /* 0x0000000000017941 */ /* 0x000fea0003800200 */
.L_x_3729:
        /* <DEDUP_REMOVED lines=29> */
.L_x_3732:
[----:B------:R-:W-:Y:S05]  /*4cb0*/  BSYNC.RECONVERGENT B1 ;  /* 0x0000000000017941 */ /* 0x000fea0003800200 */
.L_x_3731:
        /* <DEDUP_REMOVED lines=37> */
.L_x_3734:
[----:B------:R-:W-:Y:S05]  /*4f10*/  BSYNC.RECONVERGENT B1 ;  /* 0x0000000000017941 */ /* 0x000fea0003800200 */
.L_x_3733:
[----:B------:R-:W-:Y:S04]  /*4f20*/  BSSY.RECONVERGENT B1, `(.L_x_3735) ;  /* 0x000001d000017945 */ /* 0x000fe80003800200 */
[----:B------:R-:W-:Y:S05]  /*4f30*/  @P3 BRA `(.L_x_3736) ;  /* 0x00000000006c3947 */ /* 0x000fea0003800000 */
[C---:B------:R-:W-:Y:S01]  /*4f40*/  FADD.FTZ R86, -R38.reuse, R86 ;  /* 0x0000005626567221 */ /* 0x040fe20000010100 */
[----:B0-234-:R-:W-:Y:S01]  /*4f50*/  FADD.FTZ R30, -R38, R87 ;  /* 0x00000057261e7221 */ /* 0x01dfe20000010100 */
        /* <DEDUP_REMOVED lines=24> */
[----:B------:R0:W-:Y:S02]  /*50e0*/  STG.E.64 desc[UR6][R34.64], R30 ;  /* 0x0000001e22007986 */ /* 0x0001e4000c101b06 */
.L_x_3736:
[----:B------:R-:W-:Y:S05]  /*50f0*/  BSYNC.RECONVERGENT B1 ;  /* 0x0000000000017941 */ /* 0x000fea0003800200 */
.L_x_3735:
        /* <DEDUP_REMOVED lines=29> */
.L_x_3738:
[----:B------:R-:W-:Y:S05]  /*52d0*/  BSYNC.RECONVERGENT B1 ;  /* 0x0000000000017941 */ /* 0x000fea0003800200 */
.L_x_3737:
        /* <DEDUP_REMOVED lines=29> */
.L_x_3740:
[----:B------:R-:W-:Y:S05]  /*54b0*/  BSYNC.RECONVERGENT B1 ;  /* 0x0000000000017941 */ /* 0x000fea0003800200 */
.L_x_3739:
        /* <DEDUP_REMOVED lines=39> */
.L_x_3742:
[----:B------:R-:W-:Y:S05]  /*5730*/  BSYNC.RECONVERGENT B1 ;  /* 0x0000000000017941 */ /* 0x000fea0003800200 */
.L_x_3741:
        /* <DEDUP_REMOVED lines=29> */
.L_x_3744:
[----:B------:R-:W-:Y:S05]  /*5910*/  BSYNC.RECONVERGENT B1 ;  /* 0x0000000000017941 */ /* 0x000fea0003800200 */
.L_x_3743:
        /* <DEDUP_REMOVED lines=29> */
.L_x_3746:
[----:B------:R-:W-:Y:S05]  /*5af0*/  BSYNC.RECONVERGENT B1 ;  /* 0x0000000000017941 */ /* 0x000fea0003800200 */
.L_x_3745:
        /* <DEDUP_REMOVED lines=29> */
.L_x_3748:
[----:B------:R-:W-:Y:S05]  /*5cd0*/  BSYNC.RECONVERGENT B1 ;  /* 0x0000000000017941 */ /* 0x000fea0003800200 */
.L_x_3747:
        /* <DEDUP_REMOVED lines=29> */
.L_x_3750:
[----:B------:R-:W-:Y:S05]  /*5eb0*/  BSYNC.RECONVERGENT B1 ;  /* 0x0000000000017941 */ /* 0x000fea0003800200 */
.L_x_3749:
[----:B------:R-:W-:Y:S05]  /*5ec0*/  @P6 BRA `(.L_x_3720) ;  /* 0x0000000000686947 */ /* 0x000fea0003800000 */
[C---:B------:R-:W-:Y:S01]  /*5ed0*/  FADD.FTZ R68, -R38.reuse, R68 ;  /* 0x0000004426447221 */ /* 0x040fe20000010100 */
[----:B------:R-:W-:Y:S01]  /*5ee0*/  FADD.FTZ R38, -R38, R69 ;  /* 0x0000004526267221 */ /* 0x000fe20000010100 */
[----:B------:R-:W0:Y:S01]  /*5ef0*/  LDCU.64 UR4, c[0x0][0x3e0] ;  /* 0x00007c00ff0477ac */ /* 0x000e220008000a00 */
[----:B------:R-:W-:Y:S01]  /*5f00*/  MOV R112, R114 ;  /* 0x0000007200707202 */ /* 0x000fe20000000f00 */
[-C--:B01234-:R-:W-:Y:S01]  /*5f10*/  FMUL.FTZ R31, R68, R39.reuse ;  /* 0x00000027441f7220 */ /* 0x09ffe20000410000 */
[----:B------:R-:W-:Y:S01]  /*5f20*/  FMUL.FTZ R38, R38, R39 ;  /* 0x0000002726267220 */ /* 0x000fe20000410000 */
[----:B------:R-:W0:Y:S02]  /*5f30*/  LDCU.64 UR8, c[0x0][0x380] ;  /* 0x00007000ff0877ac */ /* 0x000e240008000a00 */
[----:B-----5:R-:W-:Y:S01]  /*5f40*/  FFMA.FTZ R35, R32, R31, R28 ;  /* 0x0000001f20237223 */ /* 0x020fe2000001001c */
[----:B------:R-:W-:-:S03]  /*5f50*/  FFMA.FTZ R38, R33, R38, R29 ;  /* 0x0000002621267223 */ /* 0x000fc6000001001d */
[----:B------:R-:W-:Y:S01]  /*5f60*/  FMUL.FTZ R28, R35, -1.4426950216293334961 ;  /* 0xbfb8aa3b231c7820 */ /* 0x000fe20000410000 */
[----:B------:R-:W-:-:S05]  /*5f70*/  FMUL.FTZ R29, R38, -1.4426950216293334961 ;  /* 0xbfb8aa3b261d7820 */ /* 0x000fca0000410000 */
[----:B------:R-:W1:Y:S01]  /*5f80*/  MUFU.EX2 R28, R28 ;  /* 0x0000001c001c7308 */ /* 0x000e620000000800 */
[----:B------:R-:W-:Y:S02]  /*5f90*/  IMAD R32, R111, UR4, RZ ;  /* 0x000000046f207c24 */ /* 0x000fe4000f8e02ff */
        /* <DEDUP_REMOVED lines=12> */
[----:B------:R0:W-:Y:S02]  /*6060*/  STG.E.64 desc[UR6][R28.64], R32 ;  /* 0x000000201c007986 */ /* 0x0001e4000c101b06 */
.L_x_3720:
[----:B------:R-:W-:Y:S05]  /*6070*/  BSYNC.RECONVERGENT B0 ;  /* 0x0000000000007941 */ /* 0x000fea0003800200 */
.L_x_3688:
        /* <DEDUP_REMOVED lines=8> */
.L_x_3752:
        /* <DEDUP_REMOVED lines=16> */
.L_x_4941:


//--------------------- .text._Z35group_norm_nhwc_fwd_one_pass_kernelI11Fp32IOFp32WLi256ELi120ELi480EEv26Group_norm_nhwc_fwd_params --------------------------
	.section	.text._Z35group_norm_nhwc_fwd_one_pass_kernelI11Fp32IOFp32WLi256ELi120ELi480EEv26Group_norm_nhwc_fwd_params,"ax",@progbits
	.align	128
        .global         _Z35group_norm_nhwc_fwd_one_pass_kernelI11Fp32IOFp32WLi256ELi120ELi480EEv26Group_norm_nhwc_fwd_params
        .type           _Z35group_norm_nhwc_fwd_one_pass_kernelI11Fp32IOFp32WLi256ELi120ELi480EEv26Group_norm_nhwc_fwd_params,@function
        .size           _Z35group_norm_nhwc_fwd_one_pass_kernelI11Fp32IOFp32WLi256ELi120ELi480EEv26Group_norm_nhwc_fwd_params,(.L_x_4942 - _Z35group_norm_nhwc_fwd_one_pass_kernelI11Fp32IOFp32WLi256ELi120ELi480EEv26Group_norm_nhwc_fwd_params)
        .other          _Z35group_norm_nhwc_fwd_one_pass_kernelI11Fp32IOFp32WLi256ELi120ELi480EEv26Group_norm_nhwc_fwd_params,@"STO_CUDA_ENTRY STV_DEFAULT"
_Z35group_norm_nhwc_fwd_one_pass_kernelI11Fp32IOFp32WLi256ELi120ELi480EEv26Group_norm_nhwc_fwd_params:
.text._Z35group_norm_nhwc_fwd_one_pass_kernelI11Fp32IOFp32WLi256ELi120ELi480EEv26Group_norm_nhwc_fwd_params:
        /* <DEDUP_REMOVED lines=13> */
[----:B------:R-:W-:Y:S02]  /*00d0*/  MOV R8, R0 ;  /* 0x0000000000087202 */ /* 0x000fe40000000f00 */
[----:B----4-:R-:W-:Y:S02]  /*00e0*/  ISETP.NE.U32.AND P1, PT, RZ, UR6, PT ;  /* 0x00000006ff007c0c */ /* 0x010fe4000bf25070 */
[----:B0-----:R-:W-:-:S02]  /*00f0*/  LOP3.LUT R4, R2, 0xffff, RZ, 0xc0, !PT ;  /* 0x0000ffff02047812 */ /* 0x001fc400078ec0ff */
[----:B---3--:R-:W-:-:S03]  /*0100*/  LOP3.LUT P0, RZ, R2, R3, RZ, 0xfc, !PT ;  /* 0x0000000302ff7212 */ /* 0x008fc6000780fcff */
[----:B------:R-:W-:Y:S01]  /*0110*/  IMAD R4, R4, 0x445, RZ ;  /* 0x0000044504047824 */ /* 0x000fe200078e02ff */
[----:B------:R-:W-:Y:S01]  /*0120*/  ISETP.NE.AND.EX P0, PT, RZ, UR7, !P0, P1 ;  /* 0x00000007ff007c0c */ /* 0x000fe2000c705310 */
[----:B------:R-:W0:Y:S03]  /*0130*/  LDCU.64 UR6, c[0x0][0x358] ;  /* 0x00006b00ff0677ac */ /* 0x000e260008000a00 */
[----:B------:R-:W-:Y:S02]  /*0140*/  SHF.R.U32.HI R108, RZ, 0x10, R4 ;  /* 0x00000010ff6c7819 */ /* 0x000fe40000011604 */
[----:B------:R-:W3:Y:S02]  /*0150*/  S2R R4, SR_LANEID ;  /* 0x0000000000047919 */ /* 0x000ee40000000000 */
[----:B------:R-:W-:Y:S01]  /*0160*/  PRMT R15, R108, 0x9910, RZ ;  /* 0x000099106c0f7816 */ /* 0x000fe200000000ff */
[----:B-1----:R-:W-:-:S04]  /*0170*/  IMAD R14, R3, UR4, R108 ;  /* 0x00000004030e7c24 */ /* 0x002fc8000f8e026c */
[----:B------:R-:W-:Y:S01]  /*0180*/  IMAD R15, R15, 0x3c, RZ ;  /* 0x0000003c0f0f7824 */ /* 0x000fe200078e02ff */
[C---:B------:R-:W-:Y:S02]  /*0190*/  IADD3 R106, PT, PT, R14.reuse, 0x20, RZ ;  /* 0x000000200e6a7810 */ /* 0x040fe40007ffe0ff */
[C---:B------:R-:W-:Y:S02]  /*01a0*/  IADD3 R20, PT, PT, R14.reuse, 0x48, RZ ;  /* 0x000000480e147810 */ /* 0x040fe40007ffe0ff */
[----:B------:R-:W-:Y:S02]  /*01b0*/  IADD3 R23, PT, PT, RZ, -R15, RZ ;  /* 0x8000000fff177210 */ /* 0x000fe40007ffe0ff */
[C---:B------:R-:W-:Y:S02]  /*01c0*/  IADD3 R7, PT, PT, R14.reuse, 0x58, RZ ;  /* 0x000000580e077810 */ /* 0x040fe40007ffe0ff */
        /* <DEDUP_REMOVED lines=17> */
[----:B0-23--:R-:W-:-:S07]  /*02e0*/  SHF.L.U32 R16, R16, 0x1, RZ ;  /* 0x0000000110107819 */ /* 0x00dfce00000006ff */
.L_x_3892:
[----:B0-----:R-:W0:Y:S01]  /*02f0*/  LDC R35, c[0x0][0x3f8] ;  /* 0x0000fe00ff237b82 */ /* 0x001e220000000800 */
[----:B------:R-:W1:Y:S01]  /*0300*/  LDCU UR8, c[0x0][0x404] ;  /* 0x00008080ff0877ac */ /* 0x000e620008000800 */
[----:B------:R-:W-:Y:S01]  /*0310*/  LOP3.LUT R117, R16, 0xffff, RZ, 0xc0, !PT ;  /* 0x0000ffff10757812 */ /* 0x000fe200078ec0ff */
[----:B--2---:R-:W2:Y:S01]  /*0320*/  LDCU.64 UR4, c[0x0][0x3e8] ;  /* 0x00007d00ff0477ac */ /* 0x004ea20008000a00 */
[----:B-1---5:R-:W-:Y:S01]  /*0330*/  IMAD R39, R3, UR8, R108 ;  /* 0x0000000803277c24 */ /* 0x022fe2000f8e026c */
[----:B------:R-:W1:Y:S01]  /*0340*/  LDCU.64 UR8, c[0x0][0x3f0] ;  /* 0x00007e00ff0877ac */ /* 0x000e620008000a00 */
[----:B0-----:R-:W-:Y:S02]  /*0350*/  IABS R25, R35 ;  /* 0x0000002300197213 */ /* 0x001fe40000000000 */
[----:B------:R-:W-:Y:S02]  /*0360*/  ISETP.NE.AND P4, PT, R35, RZ, PT ;  /* 0x000000ff2300720c */ /* 0x000fe40003f85270 */
[----:B------:R-:W0:Y:S01]  /*0370*/  I2F.RP R18, R25 ;  /* 0x0000001900127306 */ /* 0x000e220000209400 */
[----:B------:R-:W-:-:S02]  /*0380*/  IADD3 R41, PT, PT, R39, 0x10, RZ ;  /* 0x0000001027297810 */ /* 0x000fc40007ffe0ff */
[----:B------:R-:W-:Y:S02]  /*0390*/  IADD3 R45, PT, PT, R39, 0x18, RZ ;  /* 0x00000018272d7810 */ /* 0x000fe40007ffe0ff */
[----:B--2---:R-:W-:Y:S02]  /*03a0*/  ISETP.GE.U32.AND P5, PT, R41, UR4, PT ;  /* 0x0000000429007c0c */ /* 0x004fe4000bfa6070 */
[----:B------:R-:W-:Y:S02]  /*03b0*/  SHF.R.S32.HI R43, RZ, 0x1f, R45 ;  /* 0x0000001fff2b7819 */ /* 0x000fe4000001142d */
[----:B------:R-:W-:-:S04]  /*03c0*/  IADD3 R47, PT, PT, R39, 0x28, RZ ;  /* 0x00000028272f7810 */ /* 0x000fc80007ffe0ff */
[----:B------:R-:W-:Y:S01]  /*03d0*/  SHF.R.S32.HI R53, RZ, 0x1f, R47 ;  /* 0x0000001fff357819 */ /* 0x000fe2000001142f */
[----:B0-----:R-:W0:Y:S02]  /*03e0*/  MUFU.RCP R18, R18 ;  /* 0x0000001200127308 */ /* 0x001e240000001000 */
[----:B0--34-:R-:W-:-:S06]  /*03f0*/  IADD3 R22, PT, PT, R18, 0xffffffe, RZ ;  /* 0x0ffffffe12167810 */ /* 0x019fcc0007ffe0ff */
[----:B------:R0:W2:Y:S02]  /*0400*/  F2I.FTZ.U32.TRUNC.NTZ R23, R22 ;  /* 0x0000001600177305 */ /* 0x0000a4000021f000 */
[----:B0-----:R-:W-:Y:S02]  /*0410*/  MOV R22, RZ ;  /* 0x000000ff00167202 */ /* 0x001fe40000000f00 */
[----:B--2---:R-:W-:-:S05]  /*0420*/  IADD3 R24, PT, PT, RZ, -R23, RZ ;  /* 0x80000017ff187210 */ /* 0x004fca0007ffe0ff */
[----:B------:R-:W-:Y:S01]  /*0430*/  IMAD R27, R24, R25, RZ ;  /* 0x00000019181b7224 */ /* 0x000fe200078e02ff */
[----:B------:R-:W-:-:S03]  /*0440*/  IABS R24, R8 ;  /* 0x0000000800187213 */ /* 0x000fc60000000000 */
[----:B------:R-:W-:Y:S01]  /*0450*/  IMAD.HI.U32 R23, R23, R27, R22 ;  /* 0x0000001b17177227 */ /* 0x000fe200078e0016 */
[----:B------:R-:W-:-:S04]  /*0460*/  IADD3 R27, PT, PT, R39, 0x8, RZ ;  /* 0x00000008271b7810 */ /* 0x000fc80007ffe0ff */
[----:B------:R-:W-:Y:S01]  /*0470*/  SHF.R.S32.HI R29, RZ, 0x1f, R27 ;  /* 0x0000001fff1d7819 */ /* 0x000fe2000001141b */
        /* <DEDUP_REMOVED lines=8> */
[----:B------:R-:W-:Y:S02]  /*0500*/  ISETP.GE.U32.AND P1, PT, R39, UR4, PT ;  /* 0x0000000427007c0c */ /* 0x000fe4000bf26070 */
[----:B------:R-:W-:-:S02]  /*0510*/  SHF.R.S32.HI R25, RZ, 0x1f, R39 ;  /* 0x0000001fff197819 */ /* 0x000fc40000011427 */
[----:B------:R-:W-:Y:S02]  /*0520*/  ISETP.GE.AND P3, PT, R18, RZ, PT ;  /* 0x000000ff1200720c */ /* 0x000fe40003f66270 */
[----:B------:R-:W-:-:S03]  /*0530*/  ISETP.GE.AND.EX P1, PT, R25, UR5, PT, P1 ;  /* 0x0000000519007c0c */ /* 0x000fc6000bf26310 */
[----:B------:R-:W-:Y:S02]  /*0540*/  @P2 IADD3 R23, PT, PT, R23, 0x1, RZ ;  /* 0x0000000117172810 */ /* 0x000fe40007ffe0ff */
[----:B------:R-:W-:-:S04]  /*0550*/  ISETP.GE.U32.AND P2, PT, R27, UR4, PT ;  /* 0x000000041b007c0c */ /* 0x000fc8000bf46070 */
[----:B------:R-:W-:Y:S02]  /*0560*/  ISETP.GE.AND.EX P2, PT, R29, UR5, PT, P2 ;  /* 0x000000051d007c0c */ /* 0x000fe4000bf46320 */
[----:B------:R-:W-:Y:S02]  /*0570*/  @!P3 IADD3 R23, PT, PT, -R23, RZ, RZ ;  /* 0x000000ff1717b210 */ /* 0x000fe40007ffe1ff */
[----:B------:R-:W-:Y:S01]  /*0580*/  @!P4 LOP3.LUT R23, RZ, R35, RZ, 0x33, !PT ;  /* 0x00000023ff17c212 */ /* 0x000fe200078e33ff */
[----:B------:R-:W0:Y:S01]  /*0590*/  @!P1 LDC.64 R32, c[0x0][0x3e0] ;  /* 0x0000f800ff209b82 */ /* 0x000e220000000a00 */
[----:B------:R-:W-:Y:S02]  /*05a0*/  ISETP.GE.U32.AND P4, PT, R47, UR4, PT ;  /* 0x000000042f007c0c */ /* 0x000fe4000bf86070 */
[----:B------:R-:W-:Y:S02]  /*05b0*/  IADD3 R31, PT, PT, -R23, RZ, RZ ;  /* 0x000000ff171f7210 */ /* 0x000fe40007ffe1ff */
[----:B------:R-:W-:-:S02]  /*05c0*/  SHF.R.S32.HI R22, RZ, 0x1f, R23 ;  /* 0x0000001fff167819 */ /* 0x000fc40000011417 */
[----:B------:R-:W-:Y:S01]  /*05d0*/  ISETP.GE.AND.EX P4, PT, R53, UR5, PT, P4 ;  /* 0x0000000535007c0c */ /* 0x000fe2000bf86340 */
[----:B------:R-:W-:Y:S01]  /*05e0*/  IMAD R18, R35, R31, R8 ;  /* 0x0000001f23127224 */ /* 0x000fe200078e0208 */
[----:B------:R-:W-:Y:S01]  /*05f0*/  SHF.R.S32.HI R35, RZ, 0x1f, R41 ;  /* 0x0000001fff237819 */ /* 0x000fe20000011429 */
[----:B------:R-:W2:Y:S01]  /*0600*/  @!P2 LDC.64 R36, c[0x0][0x3e0] ;  /* 0x0000f800ff24ab82 */ /* 0x000ea20000000a00 */
[----:B-1----:R-:W-:Y:S02]  /*0610*/  IMAD R22, R22, UR8, RZ ;  /* 0x0000000816167c24 */ /* 0x002fe4000f8e02ff */
[----:B------:R-:W-:Y:S01]  /*0620*/  IMAD R18, R18, 0x78, RZ ;  /* 0x0000007812127824 */ /* 0x000fe200078e02ff */
[----:B------:R-:W-:Y:S01]  /*0630*/  ISETP.GE.AND.EX P5, PT, R35, UR5, PT, P5 ;  /* 0x0000000523007c0c */ /* 0x000fe2000bfa6350 */
[----:B------:R-:W-:-:S03]  /*0640*/  IMAD R119, R23, UR9, R22 ;  /* 0x0000000917777c24 */ /* 0x000fc6000f8e0216 */
[C---:B------:R-:W-:Y:S01]  /*0650*/  IADD3 R116, P3, PT, R18.reuse, R117, RZ ;  /* 0x0000007512747210 */ /* 0x040fe20007f7e0ff */
[----:B------:R-:W1:Y:S03]  /*0660*/  @!P1 LDC.64 R48, c[0x0][0x390] ;  /* 0x0000e400ff309b82 */ /* 0x000e660000000a00 */
[----:B------:R-:W-:Y:S01]  /*0670*/  LEA.HI.X.SX32 R117, R18, RZ, 0x1, P3 ;  /* 0x000000ff12757211 */ /* 0x000fe200018f0eff */
[----:B0-----:R-:W-:Y:S01]  /*0680*/  @!P1 IMAD R22, R25, R32, RZ ;  /* 0x0000002019169224 */ /* 0x001fe200078e02ff */
[----:B------:R-:W-:-:S03]  /*0690*/  ISETP.GE.U32.AND P3, PT, R45, UR4, PT ;  /* 0x000000042d007c0c */ /* 0x000fc6000bf66070 */
[----:B------:R-:W0:Y:S01]  /*06a0*/  @!P2 LDC.64 R50, c[0x0][0x390] ;  /* 0x0000e400ff32ab82 */ /* 0x000e220000000a00 */
[----:B------:R-:W-:Y:S01]  /*06b0*/  IMAD.WIDE.U32 R116, R23, UR8, R116 ;  /* 0x0000000817747c25 */ /* 0x000fe2000f8e0074 */
[----:B------:R-:W-:-:S03]  /*06c0*/  ISETP.GE.AND.EX P3, PT, R43, UR5, PT, P3 ;  /* 0x000000052b007c0c */ /* 0x000fc6000bf66330 */
[----:B------:R-:W-:Y:S01]  /*06d0*/  @!P1 IMAD R33, R39, R33, R22 ;  /* 0x0000002127219224 */ /* 0x000fe200078e0216 */
[----:B------:R-:W-:Y:S01]  /*06e0*/  IADD3 R119, PT, PT, R117, R119, RZ ;  /* 0x0000007775777210 */ /* 0x000fe20007ffe0ff */
[----:B--2---:R-:W-:Y:S01]  /*06f0*/  @!P2 IMAD R26, R29, R36, RZ ;  /* 0x000000241d1aa224 */ /* 0x004fe200078e02ff */
[----:B------:R-:W2:Y:S01]  /*0700*/  @!P5 LDC.64 R24, c[0x0][0x3e0] ;  /* 0x0000f800ff18db82 */ /* 0x000ea20000000a00 */
[-C--:B------:R-:W-:Y:S02]  /*0710*/  @!P1 MOV R118, R116.reuse ;  /* 0x0000007400769202 */ /* 0x080fe40000000f00 */
[----:B------:R-:W-:Y:S01]  /*0720*/  @!P2 MOV R28, R116 ;  /* 0x00000074001ca202 */ /* 0x000fe20000000f00 */
[----:B------:R-:W-:Y:S01]  /*0730*/  @!P2 IMAD R37, R27, R37, R26 ;  /* 0x000000251b25a224 */ /* 0x000fe200078e021a */
[----:B------:R-:W-:Y:S01]  /*0740*/  @!P2 MOV R29, R119 ;  /* 0x00000077001da202 */ /* 0x000fe20000000f00 */
[----:B------:R-:W-:Y:S02]  /*0750*/  @!P1 IMAD.WIDE.U32 R22, R39, R32, R118 ;  /* 0x0000002027169225 */ /* 0x000fe400078e0076 */
[----:B------:R-:W3:Y:S02]  /*0760*/  @!P5 LDC.64 R30, c[0x0][0x390] ;  /* 0x0000e400ff1edb82 */ /* 0x000ee40000000a00 */
[----:B------:R-:W-:Y:S01]  /*0770*/  @!P2 IMAD.WIDE.U32 R28, R27, R36, R28 ;  /* 0x000000241b1ca225 */ /* 0x000fe200078e001c */
[----:B------:R-:W-:-:S02]  /*0780*/  @!P1 IADD3 R23, PT, PT, R23, R33, RZ ;  /* 0x0000002117179210 */ /* 0x000fc40007ffe0ff */
[----:B-1----:R-:W-:-:S03]  /*0790*/  @!P1 LEA R32, P6, R22, R48, 0x2 ;  /* 0x0000003016209211 */ /* 0x002fc600078c10ff */
[----:B------:R-:W1:Y:S01]  /*07a0*/  @!P3 LDC.64 R26, c[0x0][0x3e0] ;  /* 0x0000f800ff1abb82 */ /* 0x000e620000000a00 */
[----:B------:R-:W-:Y:S02]  /*07b0*/  @!P1 LEA.HI.X R33, R22, R49, R23, 0x2, P6 ;  /* 0x0000003116219211 */ /* 0x000fe400030f1417 */
[----:B------:R-:W-:Y:S02]  /*07c0*/  @!P2 IADD3 R22, PT, PT, R29, R37, RZ ;  /* 0x000000251d16a210 */ /* 0x000fe40007ffe0ff */
[C---:B0-----:R-:W-:Y:S02]  /*07d0*/  @!P2 LEA R36, P6, R28.reuse, R50, 0x2 ;  /* 0x000000321c24a211 */ /* 0x041fe400078c10ff */
[----:B------:R-:W-:Y:S01]  /*07e0*/  MOV R23, RZ ;  /* 0x000000ff00177202 */ /* 0x000fe20000000f00 */
[----:B--2---:R-:W-:Y:S01]  /*07f0*/  @!P5 IMAD R34, R35, R24, RZ ;  /* 0x000000182322d224 */ /* 0x004fe200078e02ff */
[----:B------:R-:W-:Y:S01]  /*0800*/  @!P2 LEA.HI.X R37, R28, R51, R22, 0x2, P6 ;  /* 0x000000331c25a211 */ /* 0x000fe200030f1416 */
[----:B------:R-:W0:Y:S01]  /*0810*/  @!P3 LDC.64 R64, c[0x0][0x390] ;  /* 0x0000e400ff40bb82 */ /* 0x000e220000000a00 */
[----:B------:R-:W-:Y:S01]  /*0820*/  MOV R22, RZ ;  /* 0x000000ff00167202 */ /* 0x000fe20000000f00 */
[----:B------:R-:W-:Y:S01]  /*0830*/  @!P5 IMAD R51, R41, R25, R34 ;  /* 0x000000192933d224 */ /* 0x000fe200078e0222 */
[----:B------:R-:W-:-:S02]  /*0840*/  @!P5 MOV R34, R116 ;  /* 0x000000740022d202 */ /* 0x000fc40000000f00 */
[----:B------:R-:W-:Y:S02]  /*0850*/  @!P5 MOV R35, R119 ;  /* 0x000000770023d202 */ /* 0x000fe40000000f00 */
[----:B------:R-:W-:Y:S01]  /*0860*/  IADD3 R49, PT, PT, R39, 0x30, RZ ;  /* 0x0000003027317810 */ /* 0x000fe20007ffe0ff */
[----:B------:R-:W2:Y:S01]  /*0870*/  @!P4 LDC.64 R28, c[0x0][0x3e0] ;  /* 0x0000f800ff1ccb82 */ /* 0x000ea20000000a00 */
[----:B------:R2:W4:Y:S01]  /*0880*/  @!P1 LDG.E.64 R22, desc[UR6][R32.64] ;  /* 0x0000000620169981 */ /* 0x000522000c1e1b00 */
[----:B------:R-:W-:Y:S01]  /*0890*/  @!P5 IMAD.WIDE.U32 R24, R41, R24, R34 ;  /* 0x000000182918d225 */ /* 0x000fe200078e0022 */
[----:B------:R-:W-:Y:S02]  /*08a0*/  ISETP.GE.U32.AND P1, PT, R49, UR4, PT ;  /* 0x0000000431007c0c */ /* 0x000fe4000bf26070 */
[----:B------:R-:W-:Y:S02]  /*08b0*/  SHF.R.S32.HI R57, RZ, 0x1f, R49 ;  /* 0x0000001fff397819 */ /* 0x000fe40000011431 */
[----:B------:R-:W-:Y:S01]  /*08c0*/  @!P5 IADD3 R25, PT, PT, R25, R51, RZ ;  /* 0x000000331919d210 */ /* 0x000fe20007ffe0ff */
[----:B------:R-:W5:Y:S01]  /*08d0*/  @!P4 LDC.64 R34, c[0x0][0x390] ;  /* 0x0000e400ff22cb82 */ /* 0x000f620000000a00 */
[----:B------:R-:W-:-:S02]  /*08e0*/  ISETP.GE.AND.EX P1, PT, R57, UR5, PT, P1 ;  /* 0x0000000539007c0c */ /* 0x000fc4000bf26310 */
[----:B---3--:R-:W-:Y:S01]  /*08f0*/  @!P5 LEA R40, P6, R24, R30, 0x2 ;  /* 0x0000001e1828d211 */ /* 0x008fe200078c10ff */
[----:B-1----:R-:W-:-:S03]  /*0900*/  @!P3 IMAD R30, R43, R26, RZ ;  /* 0x0000001a2b1eb224 */ /* 0x002fc600078e02ff */
[----:B------:R-:W-:Y:S02]  /*0910*/  @!P5 LEA.HI.X R41, R24, R31, R25, 0x2, P6 ;  /* 0x0000001f1829d211 */ /* 0x000fe400030f1419 */
[----:B------:R-:W-:Y:S02]  /*0920*/  CS2R R24, SRZ ;  /* 0x0000000000187805 */ /* 0x000fe4000001ff00 */
[----:B------:R-:W-:Y:S01]  /*0930*/  IADD3 R51, PT, PT, R39, 0x38, RZ ;  /* 0x0000003827337810 */ /* 0x000fe20007ffe0ff */
[----:B------:R-:W-:Y:S01]  /*0940*/  @!P3 IMAD R59, R45, R27, R30 ;  /* 0x0000001b2d3bb224 */ /* 0x000fe200078e021e */
[----:B------:R-:W-:Y:S02]  /*0950*/  @!P3 MOV R42, R116 ;  /* 0x00000074002ab202 */ /* 0x000fe40000000f00 */
[----:B------:R1:W3:Y:S01]  /*0960*/  @!P2 LDG.E.64 R24, desc[UR6][R36.64] ;  /* 0x000000062418a981 */ /* 0x0002e2000c1e1b00 */
[----:B------:R-:W-:Y:S01]  /*0970*/  ISETP.GE.U32.AND P2, PT, R51, UR4, PT ;  /* 0x0000000433007c0c */ /* 0x000fe2000bf46070 */
[----:B--2---:R-:W-:Y:S01]  /*0980*/  @!P4 IMAD R32, R53, R28, RZ ;  /* 0x0000001c3520c224 */ /* 0x004fe200078e02ff */
[----:B------:R-:W2:Y:S01]  /*0990*/  @!P1 LDC.64 R30, c[0x0][0x3e0] ;  /* 0x0000f800ff1e9b82 */ /* 0x000ea20000000a00 */
[----:B------:R-:W-:-:S02]  /*09a0*/  SHF.R.S32.HI R53, RZ, 0x1f, R51 ;  /* 0x0000001fff357819 */ /* 0x000fc40000011433 */
[----:B------:R-:W-:Y:S02]  /*09b0*/  @!P3 MOV R43, R119 ;  /* 0x00000077002bb202 */ /* 0x000fe40000000f00 */
[----:B------:R-:W-:Y:S01]  /*09c0*/  ISETP.GE.AND.EX P2, PT, R53, UR5, PT, P2 ;  /* 0x0000000535007c0c */ /* 0x000fe2000bf46320 */
[----:B------:R-:W-:Y:S02]  /*09d0*/  @!P4 IMAD R63, R47, R29, R32 ;  /* 0x0000001d2f3fc224 */ /* 0x000fe400078e0220 */
[----:B------:R-:W-:Y:S01]  /*09e0*/  @!P3 IMAD.WIDE.U32 R42, R45, R26, R42 ;  /* 0x0000001a2d2ab225 */ /* 0x000fe200078e002a */
[----:B------:R-:W-:Y:S02]  /*09f0*/  CS2R R26, SRZ ;  /* 0x00000000001a7805 */ /* 0x000fe4000001ff00 */
[----:B------:R-:W-:Y:S01]  /*0a00*/  IADD3 R55, PT, PT, R39, 0x40, RZ ;  /* 0x0000004027377810 */ /* 0x000fe20007ffe0ff */
[----:B------:R-:W2:Y:S01]  /*0a10*/  @!P1 LDC.64 R44, c[0x0][0x390] ;  /* 0x0000e400ff2c9b82 */ /* 0x000ea20000000a00 */
[----:B------:R-:W-:-:S02]  /*0a20*/  @!P4 MOV R32, R116 ;  /* 0x000000740020c202 */ /* 0x000fc40000000f00 */
[----:B------:R-:W-:Y:S01]  /*0a30*/  @!P4 MOV R33, R119 ;  /* 0x000000770021c202 */ /* 0x000fe20000000f00 */
[----:B------:R2:W3:Y:S01]  /*0a40*/  @!P5 LDG.E.64 R26, desc[UR6][R40.64] ;  /* 0x00000006281ad981 */ /* 0x0004e2000c1e1b00 */
[----:B------:R-:W-:Y:S02]  /*0a50*/  ISETP.GE.U32.AND P6, PT, R55, UR4, PT ;  /* 0x0000000437007c0c */ /* 0x000fe4000bfc6070 */
[----:B------:R-:W-:Y:S01]  /*0a60*/  SHF.R.S32.HI R61, RZ, 0x1f, R55 ;  /* 0x0000001fff3d7819 */ /* 0x000fe20000011437 */
[----:B------:R-:W-:Y:S01]  /*0a70*/  @!P4 IMAD.WIDE.U32 R28, R47, R28, R32 ;  /* 0x0000001c2f1cc225 */ /* 0x000fe200078e0020 */
[----:B-1----:R-:W-:Y:S01]  /*0a80*/  @!P3 IADD3 R37, PT, PT, R43, R59, RZ ;  /* 0x0000003b2b25b210 */ /* 0x002fe20007ffe0ff */
[----:B------:R-:W1:Y:S01]  /*0a90*/  @!P2 LDC.64 R32, c[0x0][0x3e0] ;  /* 0x0000f800ff20ab82 */ /* 0x000e620000000a00 */
[----:B0-----:R-:W-:Y:S02]  /*0aa0*/  @!P3 LEA R36, P5, R42, R64, 0x2 ;  /* 0x000000402a24b211 */ /* 0x001fe400078a10ff */
[----:B------:R-:W-:-:S02]  /*0ab0*/  ISETP.GE.AND.EX P6, PT, R61, UR5, PT, P6 ;  /* 0x000000053d007c0c */ /* 0x000fc4000bfc6360 */
[----:B------:R-:W-:Y:S02]  /*0ac0*/  @!P3 LEA.HI.X R37, R42, R65, R37, 0x2, P5 ;  /* 0x000000412a25b211 */ /* 0x000fe400028f1425 */
[----:B------:R-:W-:Y:S02]  /*0ad0*/  @!P4 IADD3 R29, PT, PT, R29, R63, RZ ;  /* 0x0000003f1d1dc210 */ /* 0x000fe40007ffe0ff */
[C---:B-----5:R-:W-:Y:S01]  /*0ae0*/  @!P4 LEA R34, P5, R28.reuse, R34, 0x2 ;  /* 0x000000221c22c211 */ /* 0x060fe200078a10ff */
[----:B--2---:R-:W-:Y:S01]  /*0af0*/  @!P1 IMAD R38, R57, R30, RZ ;  /* 0x0000001e39269224 */ /* 0x004fe200078e02ff */
[----:B------:R-:W-:Y:S01]  /*0b00*/  @!P1 MOV R40, R116 ;  /* 0x0000007400289202 */ /* 0x000fe20000000f00 */
[----:B------:R-:W0:Y:S01]  /*0b10*/  @!P2 LDC.64 R62, c[0x0][0x390] ;  /* 0x0000e400ff3eab82 */ /* 0x000e220000000a00 */
[----:B------:R-:W-:Y:S02]  /*0b20*/  @!P4 LEA.HI.X R35, R28, R35, R29, 0x2, P5 ;  /* 0x000000231c23c211 */ /* 0x000fe400028f141d */
[----:B------:R-:W-:-:S02]  /*0b30*/  CS2R R28, SRZ ;  /* 0x00000000001c7805 */ /* 0x000fc4000001ff00 */
[----:B------:R-:W-:Y:S01]  /*0b40*/  @!P1 MOV R41, R119 ;  /* 0x0000007700299202 */ /* 0x000fe20000000f00 */
[----:B------:R-:W-:Y:S01]  /*0b50*/  @!P1 IMAD R43, R49, R31, R38 ;  /* 0x0000001f312b9224 */ /* 0x000fe200078e0226 */
[----:B------:R-:W-:Y:S01]  /*0b60*/  IADD3 R47, PT, PT, R39, 0x50, RZ ;  /* 0x00000050272f7810 */ /* 0x000fe20007ffe0ff */
[----:B------:R-:W-:Y:S01]  /*0b70*/  @!P1 IMAD.WIDE.U32 R30, R49, R30, R40 ;  /* 0x0000001e311e9225 */ /* 0x000fe200078e0028 */
[----:B------:R2:W5:Y:S02]  /*0b80*/  @!P3 LDG.E.64 R28, desc[UR6][R36.64] ;  /* 0x00000006241cb981 */ /* 0x000564000c1e1b00 */
[----:B------:R-:W0:Y:S01]  /*0b90*/  @!P6 LDC.64 R40, c[0x0][0x3e0] ;  /* 0x0000f800ff28eb82 */ /* 0x000e220000000a00 */
[----:B------:R-:W-:Y:S02]  /*0ba0*/  ISETP.GE.U32.AND P3, PT, R47, UR4, PT ;  /* 0x000000042f007c0c */ /* 0x000fe4000bf66070 */
[----:B------:R-:W-:Y:S02]  /*0bb0*/  SHF.R.S32.HI R57, RZ, 0x1f, R47 ;  /* 0x0000001fff397819 */ /* 0x000fe4000001142f */
[----:B------:R-:W-:-:S02]  /*0bc0*/  @!P1 IADD3 R31, PT, PT, R31, R43, RZ ;  /* 0x0000002b1f1f9210 */ /* 0x000fc40007ffe0ff */
[----:B------:R-:W-:Y:S02]  /*0bd0*/  ISETP.GE.AND.EX P3, PT, R57, UR5, PT, P3 ;  /* 0x0000000539007c0c */ /* 0x000fe4000bf66330 */
[C---:B------:R-:W-:Y:S02]  /*0be0*/  @!P1 LEA R44, P5, R30.reuse, R44, 0x2 ;  /* 0x0000002c1e2c9211 */ /* 0x040fe400078a10ff */
[----:B------:R-:W-:Y:S01]  /*0bf0*/  IADD3 R59, PT, PT, R39, 0x60, RZ ;  /* 0x00000060273b7810 */ /* 0x000fe20007ffe0ff */
[----:B-1----:R-:W-:Y:S01]  /*0c00*/  @!P2 IMAD R38, R53, R32, RZ ;  /* 0x000000203526a224 */ /* 0x002fe200078e02ff */
[----:B--2---:R-:W-:Y:S02]  /*0c10*/  @!P2 MOV R36, R116 ;  /* 0x000000740024a202 */ /* 0x004fe40000000f00 */
[----:B------:R-:W-:Y:S02]  /*0c20*/  @!P2 MOV R37, R119 ;  /* 0x000000770025a202 */ /* 0x000fe40000000f00 */
[----:B------:R-:W-:-:S02]  /*0c30*/  @!P1 LEA.HI.X R45, R30, R45, R31, 0x2, P5 ;  /* 0x0000002d1e2d9211 */ /* 0x000fc400028f141f */
[----:B------:R-:W-:Y:S02]  /*0c40*/  CS2R R30, SRZ ;  /* 0x00000000001e7805 */ /* 0x000fe4000001ff00 */
[----:B------:R-:W-:Y:S01]  /*0c50*/  ISETP.GE.U32.AND P5, PT, R59, UR4, PT ;  /* 0x000000043b007c0c */ /* 0x000fe2000bfa6070 */
[----:B------:R-:W1:Y:S01]  /*0c60*/  @!P3 LDC.64 R42, c[0x0][0x3e0] ;  /* 0x0000f800ff2abb82 */ /* 0x000e620000000a00 */
[----:B------:R-:W-:Y:S01]  /*0c70*/  SHF.R.S32.HI R65, RZ, 0x1f, R59 ;  /* 0x0000001fff417819 */ /* 0x000fe2000001143b */
[C---:B------:R-:W-:Y:S02]  /*0c80*/  @!P2 IMAD R49, R51.reuse, R33, R38 ;  /* 0x000000213331a224 */ /* 0x040fe400078e0226 */
[----:B------:R-:W-:Y:S01]  /*0c90*/  @!P2 IMAD.WIDE.U32 R32, R51, R32, R36 ;  /* 0x000000203320a225 */ /* 0x000fe200078e0024 */
[----:B------:R-:W-:Y:S01]  /*0ca0*/  ISETP.GE.AND.EX P5, PT, R65, UR5, PT, P5 ;  /* 0x0000000541007c0c */ /* 0x000fe2000bfa6350 */
[----:B------:R-:W2:Y:S02]  /*0cb0*/  @!P4 LDG.E.64 R30, desc[UR6][R34.64] ;  /* 0x00000006221ec981 */ /* 0x000ea4000c1e1b00 */
[----:B------:R-:W1:Y:S01]  /*0cc0*/  @!P6 LDC.64 R50, c[0x0][0x390] ;  /* 0x0000e400ff32eb82 */ /* 0x000e620000000a00 */
[----:B------:R-:W-:-:S02]  /*0cd0*/  @!P2 IADD3 R33, PT, PT, R33, R49, RZ ;  /* 0x000000312121a210 */ /* 0x000fc40007ffe0ff */
[----:B0-----:R-:W-:Y:S01]  /*0ce0*/  @!P2 LEA R52, P4, R32, R62, 0x2 ;  /* 0x0000003e2034a211 */ /* 0x001fe200078810ff */
[----:B------:R-:W-:-:S03]  /*0cf0*/  @!P6 IMAD R36, R61, R40, RZ ;  /* 0x000000283d24e224 */ /* 0x000fc600078e02ff */
[----:B------:R-:W-:Y:S02]  /*0d00*/  @!P2 LEA.HI.X R53, R32, R63, R33, 0x2, P4 ;  /* 0x0000003f2035a211 */ /* 0x000fe400020f1421 */
[----:B------:R-:W-:Y:S02]  /*0d10*/  CS2R R32, SRZ ;  /* 0x0000000000207805 */ /* 0x000fe4000001ff00 */
[----:B------:R-:W-:Y:S01]  /*0d20*/  IADD3 R61, PT, PT, R39, 0x78, RZ ;  /* 0x00000078273d7810 */ /* 0x000fe20007ffe0ff */
[----:B------:R-:W-:Y:S01]  /*0d30*/  @!P6 IMAD R71, R55, R41, R36 ;  /* 0x000000293747e224 */ /* 0x000fe200078e0224 */
[----:B------:R-:W-:Y:S01]  /*0d40*/  IADD3 R63, PT, PT, R39, 0x80, RZ ;  /* 0x00000080273f7810 */ /* 0x000fe20007ffe0ff */
[----:B------:R-:W0:Y:S01]  /*0d50*/  @!P3 LDC.64 R48, c[0x0][0x390] ;  /* 0x0000e400ff30bb82 */ /* 0x000e220000000a00 */
[----:B------:R-:W-:Y:S01]  /*0d60*/  ISETP.GE.U32.AND P4, PT, R61, UR4, PT ;  /* 0x000000043d007c0c */ /* 0x000fe2000bf86070 */
[----:B------:R1:W2:Y:S01]  /*0d70*/  @!P1 LDG.E.64 R32, desc[UR6][R44.64] ;  /* 0x000000062c209981 */ /* 0x0002a2000c1e1b00 */
[----:B------:R-:W-:-:S02]  /*0d80*/  SHF.R.S32.HI R67, RZ, 0x1f, R61 ;  /* 0x0000001fff437819 */ /* 0x000fc4000001143d */
[----:B------:R-:W-:-:S03]  /*0d90*/  ISETP.GE.U32.AND P1, PT, R63, UR4, PT ;  /* 0x000000043f007c0c */ /* 0x000fc6000bf26070 */
[----:B------:R-:W0:Y:S01]  /*0da0*/  @!P5 LDC.64 R36, c[0x0][0x3e0] ;  /* 0x0000f800ff24db82 */ /* 0x000e220000000a00 */
[----:B------:R-:W-:Y:S02]  /*0db0*/  SHF.R.S32.HI R69, RZ, 0x1f, R63 ;  /* 0x0000001fff457819 */ /* 0x000fe4000001143f */
[----:B------:R-:W-:Y:S02]  /*0dc0*/  ISETP.GE.AND.EX P4, PT, R67, UR5, PT, P4 ;  /* 0x0000000543007c0c */ /* 0x000fe4000bf86340 */
[----:B------:R-:W-:Y:S02]  /*0dd0*/  ISETP.GE.AND.EX P1, PT, R69, UR5, PT, P1 ;  /* 0x0000000545007c0c */ /* 0x000fe4000bf26310 */
[----:B-1----:R-:W-:Y:S02]  /*0de0*/  @!P6 MOV R44, R116 ;  /* 0x00000074002ce202 */ /* 0x002fe40000000f00 */
[-C--:B------:R-:W-:Y:S02]  /*0df0*/  @!P6 MOV R45, R119.reuse ;  /* 0x00000077002de202 */ /* 0x080fe40000000f00 */
[----:B------:R-:W-:Y:S01]  /*0e00*/  CS2R R34, SRZ ;  /* 0x0000000000227805 */ /* 0x000fe2000001ff00 */
[----:B------:R-:W-:Y:S01]  /*0e10*/  @!P3 IMAD R38, R57, R42, RZ ;  /* 0x0000002a3926b224 */ /* 0x000fe200078e02ff */
[----:B------:R-:W-:Y:S01]  /*0e20*/  @!P3 MOV R54, R116 ;  /* 0x000000740036b202 */ /* 0x000fe20000000f00 */
[----:B------:R-:W-:Y:S01]  /*0e30*/  @!P6 IMAD.WIDE.U32 R40, R55, R40, R44 ;  /* 0x000000283728e225 */ /* 0x000fe200078e002c */
[----:B------:R-:W-:Y:S01]  /*0e40*/  @!P3 MOV R55, R119 ;  /* 0x000000770037b202 */ /* 0x000fe20000000f00 */
[----:B------:R-:W1:Y:S01]  /*0e50*/  @!P5 LDC.64 R44, c[0x0][0x390] ;  /* 0x0000e400ff2cdb82 */ /* 0x000e620000000a00 */
[----:B------:R0:W2:Y:S01]  /*0e60*/  @!P2 LDG.E.64 R34, desc[UR6][R52.64] ;  /* 0x000000063422a981 */ /* 0x0000a2000c1e1b00 */
[----:B------:R-:W-:Y:S01]  /*0e70*/  @!P3 IMAD R57, R47, R43, R38 ;  /* 0x0000002b2f39b224 */ /* 0x000fe200078e0226 */
[----:B------:R-:W-:Y:S01]  /*0e80*/  @!P6 IADD3 R38, PT, PT, R41, R71, RZ ;  /* 0x000000472926e210 */ /* 0x000fe20007ffe0ff */
[----:B------:R-:W-:Y:S01]  /*0e90*/  @!P3 IMAD.WIDE.U32 R54, R47, R42, R54 ;  /* 0x0000002a2f36b225 */ /* 0x000fe200078e0036 */
[----:B------:R-:W-:-:S03]  /*0ea0*/  @!P6 LEA R50, P2, R40, R50, 0x2 ;  /* 0x000000322832e211 */ /* 0x000fc600078410ff */
[----:B------:R-:W1:Y:S01]  /*0eb0*/  @!P4 LDC.64 R46, c[0x0][0x3e0] ;  /* 0x0000f800ff2ecb82 */ /* 0x000e620000000a00 */
[----:B------:R-:W-:Y:S02]  /*0ec0*/  @!P6 LEA.HI.X R51, R40, R51, R38, 0x2, P2 ;  /* 0x000000332833e211 */ /* 0x000fe400010f1426 */
[----:B0-----:R-:W-:Y:S01]  /*0ed0*/  @!P3 LEA R40, P2, R54, R48, 0x2 ;  /* 0x000000303628b211 */ /* 0x001fe200078410ff */
[----:B------:R-:W-:-:S04]  /*0ee0*/  @!P5 IMAD R48, R65, R36, RZ ;  /* 0x000000244130d224 */ /* 0x000fc800078e02ff */
[----:B------:R-:W0:Y:S01]  /*0ef0*/  @!P1 LDC.64 R42, c[0x0][0x3e0] ;  /* 0x0000f800ff2a9b82 */ /* 0x000e220000000a00 */
[----:B------:R-:W-:Y:S01]  /*0f00*/  @!P3 IADD3 R38, PT, PT, R55, R57, RZ ;  /* 0x000000393726b210 */ /* 0x000fe20007ffe0ff */
[----:B------:R-:W-:Y:S01]  /*0f10*/  @!P5 IMAD R65, R59, R37, R48 ;  /* 0x000000253b41d224 */ /* 0x000fe200078e0230 */
[----:B------:R-:W-:Y:S02]  /*0f20*/  @!P5 MOV R48, R116 ;  /* 0x000000740030d202 */ /* 0x000fe40000000f00 */
[----:B------:R-:W-:Y:S02]  /*0f30*/  @!P3 LEA.HI.X R41, R54, R49, R38, 0x2, P2 ;  /* 0x000000313629b211 */ /* 0x000fe400010f1426 */
[----:B------:R-:W-:Y:S02]  /*0f40*/  @!P5 MOV R49, R119 ;  /* 0x000000770031d202 */ /* 0x000fe40000000f00 */
[----:B------:R-:W-:Y:S02]  /*0f50*/  CS2R R56, SRZ ;  /* 0x0000000000387805 */ /* 0x000fe4000001ff00 */
[----:B------:R-:W-:Y:S01]  /*0f60*/  IADD3 R55, PT, PT, R39, 0x88, RZ ;  /* 0x0000008827377810 */ /* 0x000fe20007ffe0ff */
[----:B------:R-:W-:-:S03]  /*0f70*/  @!P5 IMAD.WIDE.U32 R36, R59, R36, R48 ;  /* 0x000000243b24d225 */ /* 0x000fc600078e0030 */
[----:B------:R-:W-:Y:S01]  /*0f80*/  ISETP.GE.U32.AND P2, PT, R55, UR4, PT ;  /* 0x0000000437007c0c */ /* 0x000fe2000bf46070 */
[----:B------:R1:W2:Y:S01]  /*0f90*/  @!P6 LDG.E.64 R56, desc[UR6][R50.64] ;  /* 0x000000063238e981 */ /* 0x0002a2000c1e1b00 */
[----:B------:R-:W-:Y:S02]  /*0fa0*/  SHF.R.S32.HI R53, RZ, 0x1f, R55 ;  /* 0x0000001fff357819 */ /* 0x000fe40000011437 */
[----:B------:R-:W-:Y:S02]  /*0fb0*/  @!P5 IADD3 R37, PT, PT, R37, R65, RZ ;  /* 0x000000412525d210 */ /* 0x000fe40007ffe0ff */
[----:B-1----:R-:W-:Y:S02]  /*0fc0*/  @!P5 LEA R44, P6, R36, R44, 0x2 ;  /* 0x0000002c242cd211 */ /* 0x002fe400078c10ff */
[----:B------:R-:W-:Y:S01]  /*0fd0*/  ISETP.GE.AND.EX P2, PT, R53, UR5, PT, P2 ;  /* 0x0000000535007c0c */ /* 0x000fe2000bf46320 */
[----:B------:R-:W-:Y:S01]  /*0fe0*/  @!P4 IMAD R38, R67, R46, RZ ;  /* 0x0000002e4326c224 */ /* 0x000fe200078e02ff */
[----:B------:R-:W-:-:S02]  /*0ff0*/  @!P4 MOV R50, R116 ;  /* 0x000000740032c202 */ /* 0x000fc40000000f00 */
[----:B------:R-:W-:Y:S01]  /*1000*/  @!P4 MOV R51, R119 ;  /* 0x000000770033c202 */ /* 0x000fe20000000f00 */
[----:B0-----:R-:W-:Y:S01]  /*1010*/  @!P1 IMAD R48, R69, R42, RZ ;  /* 0x0000002a45309224 */ /* 0x001fe200078e02ff */
[----:B------:R-:W-:Y:S02]  /*1020*/  @!P5 LEA.HI.X R45, R36, R45, R37, 0x2, P6 ;  /* 0x0000002d242dd211 */ /* 0x000fe400030f1425 */
[----:B------:R-:W0:Y:S01]  /*1030*/  @!P4 LDC.64 R36, c[0x0][0x390] ;  /* 0x0000e400ff24cb82 */ /* 0x000e220000000a00 */
[C---:B------:R-:W-:Y:S01]  /*1040*/  @!P4 IMAD R65, R61.reuse, R47, R38 ;  /* 0x0000002f3d41c224 */ /* 0x040fe200078e0226 */
[----:B------:R-:W-:Y:S01]  /*1050*/  @!P1 MOV R47, R119 ;  /* 0x00000077002f9202 */ /* 0x000fe20000000f00 */
[----:B------:R-:W-:Y:S01]  /*1060*/  @!P4 IMAD.WIDE.U32 R50, R61, R46, R50 ;  /* 0x0000002e3d32c225 */ /* 0x000fe200078e0032 */
[----:B------:R-:W-:-:S03]  /*1070*/  @!P1 MOV R46, R116 ;  /* 0x00000074002e9202 */ /* 0x000fc60000000f00 */
[C---:B------:R-:W-:Y:S02]  /*1080*/  @!P1 IMAD R71, R63.reuse, R43, R48 ;  /* 0x0000002b3f479224 */ /* 0x040fe400078e0230 */
[----:B------:R-:W1:Y:S01]  /*1090*/  @!P1 LDC.64 R48, c[0x0][0x390] ;  /* 0x0000e400ff309b82 */ /* 0x000e620000000a00 */
[----:B------:R-:W-:Y:S01]  /*10a0*/  @!P1 IMAD.WIDE.U32 R42, R63, R42, R46 ;  /* 0x0000002a3f2a9225 */ /* 0x000fe200078e002e */
[----:B------:R-:W-:Y:S02]  /*10b0*/  IADD3 R67, PT, PT, R39, 0x90, RZ ;  /* 0x0000009027437810 */ /* 0x000fe40007ffe0ff */
[----:B------:R-:W-:-:S04]  /*10c0*/  CS2R R58, SRZ ;  /* 0x00000000003a7805 */ /* 0x000fc8000001ff00 */
[----:B------:R-:W4:Y:S01]  /*10d0*/  @!P2 LDC.64 R46, c[0x0][0x3e0] ;  /* 0x0000f800ff2eab82 */ /* 0x000f220000000a00 */
[----:B------:R-:W-:Y:S02]  /*10e0*/  CS2R R60, SRZ ;  /* 0x00000000003c7805 */ /* 0x000fe4000001ff00 */
[----:B------:R-:W-:Y:S01]  /*10f0*/  IADD3 R69, PT, PT, R39, 0x98, RZ ;  /* 0x0000009827457810 */ /* 0x000fe20007ffe0ff */
[----:B------:R1:W2:Y:S01]  /*1100*/  @!P3 LDG.E.64 R58, desc[UR6][R40.64] ;  /* 0x00000006283ab981 */ /* 0x0002a2000c1e1b00 */
[----:B------:R-:W-:Y:S02]  /*1110*/  ISETP.GE.U32.AND P6, PT, R67, UR4, PT ;  /* 0x0000000443007c0c */ /* 0x000fe4000bfc6070 */
[----:B------:R-:W-:Y:S01]  /*1120*/  SHF.R.S32.HI R73, RZ, 0x1f, R67 ;  /* 0x0000001fff497819 */ /* 0x000fe20000011443 */
[----:B------:R4:W2:Y:S01]  /*1130*/  @!P5 LDG.E.64 R60, desc[UR6][R44.64] ;  /* 0x000000062c3cd981 */ /* 0x0008a2000c1e1b00 */
[----:B------:R-:W-:Y:S02]  /*1140*/  @!P4 IADD3 R38, PT, PT, R51, R65, RZ ;  /* 0x000000413326c210 */ /* 0x000fe40007ffe0ff */
[----:B------:R-:W-:-:S02]  /*1150*/  ISETP.GE.U32.AND P3, PT, R69, UR4, PT ;  /* 0x0000000445007c0c */ /* 0x000fc4000bf66070 */
[----:B------:R-:W-:Y:S02]  /*1160*/  ISETP.GE.AND.EX P6, PT, R73, UR5, PT, P6 ;  /* 0x0000000549007c0c */ /* 0x000fe4000bfc6360 */
[----:B------:R-:W-:Y:S02]  /*1170*/  SHF.R.S32.HI R51, RZ, 0x1f, R69 ;  /* 0x0000001fff337819 */ /* 0x000fe40000011445 */
[C---:B0-----:R-:W-:Y:S02]  /*1180*/  @!P4 LEA R36, P5, R50.reuse, R36, 0x2 ;  /* 0x000000243224c211 */ /* 0x041fe400078a10ff */
[----:B------:R-:W-:Y:S02]  /*1190*/  ISETP.GE.AND.EX P3, PT, R51, UR5, PT, P3 ;  /* 0x0000000533007c0c */ /* 0x000fe4000bf66330 */
[----:B------:R-:W-:Y:S02]  /*11a0*/  @!P4 LEA.HI.X R37, R50, R37, R38, 0x2, P5 ;  /* 0x000000253225c211 */ /* 0x000fe400028f1426 */
[----:B------:R-:W-:-:S02]  /*11b0*/  @!P1 IADD3 R38, PT, PT, R43, R71, RZ ;  /* 0x000000472b269210 */ /* 0x000fc40007ffe0ff */
[C---:B-1----:R-:W-:Y:S01]  /*11c0*/  @!P1 LEA R40, P5, R42.reuse, R48, 0x2 ;  /* 0x000000302a289211 */ /* 0x042fe200078a10ff */
[----:B----4-:R-:W-:Y:S01]  /*11d0*/  @!P2 IMAD R48, R53, R46, RZ ;  /* 0x0000002e3530a224 */ /* 0x010fe200078e02ff */
[----:B------:R-:W-:Y:S01]  /*11e0*/  @!P2 MOV R44, R116 ;  /* 0x00000074002ca202 */ /* 0x000fe20000000f00 */
[----:B------:R-:W0:Y:S01]  /*11f0*/  @!P2 LDC.64 R52, c[0x0][0x390] ;  /* 0x0000e400ff34ab82 */ /* 0x000e220000000a00 */
[----:B------:R-:W-:Y:S02]  /*1200*/  @!P2 MOV R45, R119 ;  /* 0x00000077002da202 */ /* 0x000fe40000000f00 */
[----:B------:R-:W-:Y:S01]  /*1210*/  @!P1 LEA.HI.X R41, R42, R49, R38, 0x2, P5 ;  /* 0x000000312a299211 */ /* 0x000fe200028f1426 */
[----:B------:R-:W-:-:S04]  /*1220*/  @!P2 IMAD R79, R55, R47, R48 ;  /* 0x0000002f374fa224 */ /* 0x000fc800078e0230 */
[----:B------:R-:W1:Y:S01]  /*1230*/  @!P6 LDC.64 R42, c[0x0][0x3e0] ;  /* 0x0000f800ff2aeb82 */ /* 0x000e620000000a00 */
[----:B------:R-:W-:Y:S01]  /*1240*/  @!P2 IMAD.WIDE.U32 R44, R55, R46, R44 ;  /* 0x0000002e372ca225 */ /* 0x000fe200078e002c */
[----:B------:R-:W-:-:S06]  /*1250*/  IADD3 R71, PT, PT, R39, 0xa0, RZ ;  /* 0x000000a027477810 */ /* 0x000fcc0007ffe0ff */
[----:B------:R-:W4:Y:S01]  /*1260*/  @!P3 LDC.64 R46, c[0x0][0x3e0] ;  /* 0x0000f800ff2ebb82 */ /* 0x000f220000000a00 */
[----:B------:R-:W-:Y:S02]  /*1270*/  ISETP.GE.U32.AND P5, PT, R71, UR4, PT ;  /* 0x0000000447007c0c */ /* 0x000fe4000bfa6070 */
[----:B------:R-:W-:Y:S02]  /*1280*/  SHF.R.S32.HI R75, RZ, 0x1f, R71 ;  /* 0x0000001fff4b7819 */ /* 0x000fe40000011447 */
[----:B------:R-:W-:Y:S02]  /*1290*/  CS2R R62, SRZ ;  /* 0x00000000003e7805 */ /* 0x000fe4000001ff00 */
[----:B------:R-:W-:Y:S02]  /*12a0*/  CS2R R64, SRZ ;  /* 0x0000000000407805 */ /* 0x000fe4000001ff00 */
[----:B------:R-:W-:Y:S01]  /*12b0*/  ISETP.GE.AND.EX P5, PT, R75, UR5, PT, P5 ;  /* 0x000000054b007c0c */ /* 0x000fe2000bfa6350 */
[----:B------:R-:W3:Y:S01]  /*12c0*/  @!P6 LDC.64 R48, c[0x0][0x390] ;  /* 0x0000e400ff30eb82 */ /* 0x000ee20000000a00 */
[----:B------:R-:W-:Y:S01]  /*12d0*/  IADD3 R38, PT, PT, R39, 0xa8, RZ ;  /* 0x000000a827267810 */ /* 0x000fe20007ffe0ff */
[----:B------:R0:W2:Y:S03]  /*12e0*/  @!P4 LDG.E.64 R62, desc[UR6][R36.64] ;  /* 0x00000006243ec981 */ /* 0x0000a6000c1e1b00 */
[----:B------:R-:W-:Y:S01]  /*12f0*/  ISETP.GE.U32.AND P4, PT, R38, UR4, PT ;  /* 0x0000000426007c0c */ /* 0x000fe2000bf86070 */
[----:B------:R4:W2:Y:S01]  /*1300*/  @!P1 LDG.E.64 R64, desc[UR6][R40.64] ;  /* 0x0000000628409981 */ /* 0x0008a2000c1e1b00 */
[----:B------:R-:W-:Y:S01]  /*1310*/  SHF.R.S32.HI R77, RZ, 0x1f, R38 ;  /* 0x0000001fff4d7819 */ /* 0x000fe20000011426 */
[----:B-1----:R-:W-:Y:S01]  /*1320*/  @!P6 IMAD R50, R73, R42, RZ ;  /* 0x0000002a4932e224 */ /* 0x002fe200078e02ff */
[----:B0-----:R-:W-:-:S02]  /*1330*/  @!P2 LEA R52, P1, R44, R52, 0x2 ;  /* 0x000000342c34a211 */ /* 0x001fc400078210ff */
[----:B------:R-:W-:Y:S02]  /*1340*/  @!P2 IADD3 R36, PT, PT, R45, R79, RZ ;  /* 0x0000004f2d24a210 */ /* 0x000fe40007ffe0ff */
[----:B------:R-:W-:Y:S01]  /*1350*/  IADD3 R70, PT, PT, R39, 0xb0, RZ ;  /* 0x000000b027467810 */ /* 0x000fe20007ffe0ff */
[----:B------:R-:W-:Y:S01]  /*1360*/  @!P6 IMAD R43, R67, R43, R50 ;  /* 0x0000002b432be224 */ /* 0x000fe200078e0232 */
[----:B------:R-:W-:Y:S01]  /*1370*/  ISETP.GE.AND.EX P4, PT, R77, UR5, PT, P4 ;  /* 0x000000054d007c0c */ /* 0x000fe2000bf86340 */
[----:B----4-:R-:W-:Y:S01]  /*1380*/  @!P3 IMAD R54, R51, R46, RZ ;  /* 0x0000002e3336b224 */ /* 0x010fe200078e02ff */
[----:B------:R-:W-:Y:S02]  /*1390*/  @!P2 LEA.HI.X R53, R44, R53, R36, 0x2, P1 ;  /* 0x000000352c35a211 */ /* 0x000fe400008f1424 */
[----:B------:R-:W0:Y:S01]  /*13a0*/  @!P5 LDC.64 R44, c[0x0][0x3e0] ;  /* 0x0000f800ff2cdb82 */ /* 0x000e220000000a00 */
[----:B------:R-:W-:Y:S02]  /*13b0*/  @!P6 MOV R50, R116 ;  /* 0x000000740032e202 */ /* 0x000fe40000000f00 */
[----:B------:R-:W-:-:S02]  /*13c0*/  @!P6 MOV R51, R119 ;  /* 0x000000770033e202 */ /* 0x000fc40000000f00 */
[----:B------:R-:W-:Y:S02]  /*13d0*/  ISETP.GE.U32.AND P1, PT, R70, UR4, PT ;  /* 0x0000000446007c0c */ /* 0x000fe4000bf26070 */
[----:B------:R-:W-:Y:S01]  /*13e0*/  SHF.R.S32.HI R73, RZ, 0x1f, R70 ;  /* 0x0000001fff497819 */ /* 0x000fe20000011446 */
[----:B------:R-:W1:Y:S01]  /*13f0*/  @!P3 LDC.64 R36, c[0x0][0x390] ;  /* 0x0000e400ff24bb82 */ /* 0x000e620000000a00 */
[----:B------:R-:W-:Y:S01]  /*1400*/  @!P6 IMAD.WIDE.U32 R50, R67, R42, R50 ;  /* 0x0000002a4332e225 */ /* 0x000fe200078e0032 */
[----:B------:R-:W-:Y:S02]  /*1410*/  CS2R R66, SRZ ;  /* 0x0000000000427805 */ /* 0x000fe4000001ff00 */
[----:B------:R-:W-:Y:S01]  /*1420*/  ISETP.GE.AND.EX P1, PT, R73, UR5, PT, P1 ;  /* 0x0000000549007c0c */ /* 0x000fe2000bf26310 */
[C---:B------:R-:W-:Y:S01]  /*1430*/  @!P3 IMAD R47, R69.reuse, R47, R54 ;  /* 0x0000002f452fb224 */ /* 0x040fe200078e0236 */
[----:B------:R-:W-:Y:S02]  /*1440*/  @!P3 MOV R54, R116 ;  /* 0x000000740036b202 */ /* 0x000fe40000000f00 */
[----:B------:R-:W-:Y:S01]  /*1450*/  @!P3 MOV R55, R119 ;  /* 0x000000770037b202 */ /* 0x000fe20000000f00 */
[----:B------:R-:W4:Y:S01]  /*1460*/  @!P4 LDC.64 R40, c[0x0][0x3e0] ;  /* 0x0000f800ff28cb82 */ /* 0x000f220000000a00 */
[----:B------:R5:W2:Y:S01]  /*1470*/  @!P2 LDG.E.64 R66, desc[UR6][R52.64] ;  /* 0x000000063442a981 */ /* 0x000aa2000c1e1b00 */
[----:B---3--:R-:W-:Y:S01]  /*1480*/  @!P6 LEA R48, P2, R50, R48, 0x2 ;  /* 0x000000303230e211 */ /* 0x008fe200078410ff */
[----:B------:R-:W-:Y:S01]  /*1490*/  @!P3 IMAD.WIDE.U32 R54, R69, R46, R54 ;  /* 0x0000002e4536b225 */ /* 0x000fe200078e0036 */
[----:B------:R-:W-:-:S04]  /*14a0*/  @!P6 IADD3 R46, PT, PT, R51, R43, RZ ;  /* 0x0000002b332ee210 */ /* 0x000fc80007ffe0ff */
[----:B------:R-:W3:Y:S01]  /*14b0*/  @!P5 LDC.64 R42, c[0x0][0x390] ;  /* 0x0000e400ff2adb82 */ /* 0x000ee20000000a00 */
[----:B------:R-:W-:Y:S02]  /*14c0*/  @!P6 LEA.HI.X R49, R50, R49, R46, 0x2, P2 ;  /* 0x000000313231e211 */ /* 0x000fe400010f142e */
[----:B------:R-:W-:-:S05]  /*14d0*/  @!P3 IADD3 R55, PT, PT, R55, R47, RZ ;  /* 0x0000002f3737b210 */ /* 0x000fca0007ffe0ff */
[----:B------:R-:W3:Y:S01]  /*14e0*/  @!P1 LDC.64 R46, c[0x0][0x3e0] ;  /* 0x0000f800ff2e9b82 */ /* 0x000ee20000000a00 */
[----:B0-----:R-:W-:Y:S01]  /*14f0*/  @!P5 IMAD R68, R75, R44, RZ ;  /* 0x0000002c4b44d224 */ /* 0x001fe200078e02ff */
[----:B-----5:R-:W-:Y:S02]  /*1500*/  @!P5 MOV R52, R116 ;  /* 0x000000740034d202 */ /* 0x020fe40000000f00 */
[----:B------:R-:W-:Y:S01]  /*1510*/  @!P5 MOV R53, R119 ;  /* 0x000000770035d202 */ /* 0x000fe20000000f00 */
[----:B------:R-:W-:-:S03]  /*1520*/  @!P5 IMAD R75, R71, R45, R68 ;  /* 0x0000002d474bd224 */ /* 0x000fc600078e0244 */
[----:B------:R-:W0:Y:S01]  /*1530*/  @!P4 LDC.64 R50, c[0x0][0x390] ;  /* 0x0000e400ff32cb82 */ /* 0x000e220000000a00 */
[C---:B-1----:R-:W-:Y:S01]  /*1540*/  @!P3 LEA R36, P2, R54.reuse, R36, 0x2 ;  /* 0x000000243624b211 */ /* 0x042fe200078410ff */
[----:B------:R-:W-:Y:S01]  /*1550*/  @!P5 IMAD.WIDE.U32 R44, R71, R44, R52 ;  /* 0x0000002c472cd225 */ /* 0x000fe200078e0034 */
[----:B------:R-:W-:Y:S02]  /*1560*/  IADD3 R52, PT, PT, R39, 0xb8, RZ ;  /* 0x000000b827347810 */ /* 0x000fe40007ffe0ff */
[----:B------:R-:W-:Y:S02]  /*1570*/  CS2R R68, SRZ ;  /* 0x0000000000447805 */ /* 0x000fe4000001ff00 */
[----:B------:R-:W-:Y:S01]  /*1580*/  @!P3 LEA.HI.X R37, R54, R37, R55, 0x2, P2 ;  /* 0x000000253625b211 */ /* 0x000fe200010f1437 */
[----:B----4-:R-:W-:Y:S01]  /*1590*/  @!P4 IMAD R77, R77, R40, RZ ;  /* 0x000000284d4dc224 */ /* 0x010fe200078e02ff */
[----:B------:R-:W-:Y:S02]  /*15a0*/  @!P4 MOV R54, R116 ;  /* 0x000000740036c202 */ /* 0x000fe40000000f00 */
[----:B------:R-:W-:Y:S01]  /*15b0*/  @!P4 MOV R55, R119 ;  /* 0x000000770037c202 */ /* 0x000fe20000000f00 */
[----:B------:R1:W4:Y:S01]  /*15c0*/  @!P6 LDG.E.64 R68, desc[UR6][R48.64] ;  /* 0x000000063044e981 */ /* 0x000322000c1e1b00 */
[----:B------:R-:W-:-:S02]  /*15d0*/  ISETP.GE.U32.AND P2, PT, R52, UR4, PT ;  /* 0x0000000434007c0c */ /* 0x000fc4000bf46070 */
[----:B------:R-:W-:Y:S01]  /*15e0*/  SHF.R.S32.HI R53, RZ, 0x1f, R52 ;  /* 0x0000001fff357819 */ /* 0x000fe20000011434 */
[C---:B------:R-:W-:Y:S02]  /*15f0*/  @!P4 IMAD R77, R38.reuse, R41, R77 ;  /* 0x00000029264dc224 */ /* 0x040fe400078e024d */
[----:B------:R-:W-:Y:S01]  /*1600*/  @!P4 IMAD.WIDE.U32 R54, R38, R40, R54 ;  /* 0x000000282636c225 */ /* 0x000fe200078e0036 */
[----:B------:R-:W-:Y:S02]  /*1610*/  ISETP.GE.AND.EX P2, PT, R53, UR5, PT, P2 ;  /* 0x0000000535007c0c */ /* 0x000fe4000bf46320 */
[----:B------:R-:W-:Y:S02]  /*1620*/  @!P5 IADD3 R38, PT, PT, R45, R75, RZ ;  /* 0x0000004b2d26d210 */ /* 0x000fe40007ffe0ff */
[----:B---3--:R-:W-:Y:S01]  /*1630*/  @!P5 LEA R40, P6, R44, R42, 0x2 ;  /* 0x0000002a2c28d211 */ /* 0x008fe200078c10ff */
[----:B------:R-:W-:Y:S01]  /*1640*/  @!P1 IMAD R73, R73, R46, RZ ;  /* 0x0000002e49499224 */ /* 0x000fe200078e02ff */
[----:B-1----:R-:W-:-:S02]  /*1650*/  @!P1 MOV R48, R116 ;  /* 0x0000007400309202 */ /* 0x002fc40000000f00 */
[----:B------:R-:W-:Y:S02]  /*1660*/  @!P1 MOV R49, R119 ;  /* 0x0000007700319202 */ /* 0x000fe40000000f00 */
[----:B------:R-:W-:Y:S02]  /*1670*/  @!P5 LEA.HI.X R41, R44, R43, R38, 0x2, P6 ;  /* 0x0000002b2c29d211 */ /* 0x000fe400030f1426 */
[----:B------:R-:W-:Y:S01]  /*1680*/  @!P4 IADD3 R38, PT, PT, R55, R77, RZ ;  /* 0x0000004d3726c210 */ /* 0x000fe20007ffe0ff */
[C---:B------:R-:W-:Y:S02]  /*1690*/  @!P1 IMAD R77, R70.reuse, R47, R73 ;  /* 0x0000002f464d9224 */ /* 0x040fe400078e0249 */
[----:B------:R-:W-:Y:S01]  /*16a0*/  @!P1 IMAD.WIDE.U32 R48, R70, R46, R48 ;  /* 0x0000002e46309225 */ /* 0x000fe200078e0030 */
[----:B------:R-:W-:Y:S02]  /*16b0*/  CS2R R70, SRZ ;  /* 0x0000000000467805 */ /* 0x000fe4000001ff00 */
[----:B0-----:R-:W-:Y:S01]  /*16c0*/  @!P4 LEA R44, P6, R54, R50, 0x2 ;  /* 0x00000032362cc211 */ /* 0x001fe200078c10ff */
[----:B------:R-:W0:Y:S01]  /*16d0*/  @!P1 LDC.64 R46, c[0x0][0x390] ;  /* 0x0000e400ff2e9b82 */ /* 0x000e220000000a00 */
[----:B------:R-:W-:-:S02]  /*16e0*/  IADD3 R85, PT, PT, R39, 0xc0, RZ ;  /* 0x000000c027557810 */ /* 0x000fc40007ffe0ff */
[----:B------:R-:W-:Y:S01]  /*16f0*/  @!P4 LEA.HI.X R45, R54, R51, R38, 0x2, P6 ;  /* 0x00000033362dc211 */ /* 0x000fe200030f1426 */
[----:B------:R1:W3:Y:S01]  /*1700*/  @!P3 LDG.E.64 R70, desc[UR6][R36.64] ;  /* 0x000000062446b981 */ /* 0x0002e2000c1e1b00 */
[----:B------:R-:W-:-:S03]  /*1710*/  ISETP.GE.U32.AND P3, PT, R85, UR4, PT ;  /* 0x0000000455007c0c */ /* 0x000fc6000bf66070 */
[----:B------:R-:W5:Y:S01]  /*1720*/  @!P2 LDC.64 R42, c[0x0][0x3e0] ;  /* 0x0000f800ff2aab82 */ /* 0x000f620000000a00 */
[----:B------:R-:W-:Y:S02]  /*1730*/  SHF.R.S32.HI R51, RZ, 0x1f, R85 ;  /* 0x0000001fff337819 */ /* 0x000fe40000011455 */
[----:B------:R-:W-:Y:S02]  /*1740*/  CS2R R72, SRZ ;  /* 0x0000000000487805 */ /* 0x000fe4000001ff00 */
[----:B------:R-:W-:Y:S02]  /*1750*/  ISETP.GE.AND.EX P3, PT, R51, UR5, PT, P3 ;  /* 0x0000000533007c0c */ /* 0x000fe4000bf66330 */
[----:B------:R-:W-:Y:S02]  /*1760*/  CS2R R74, SRZ ;  /* 0x00000000004a7805 */ /* 0x000fe4000001ff00 */
[C---:B------:R-:W-:Y:S01]  /*1770*/  IADD3 R83, PT, PT, R39.reuse, 0xe0, RZ ;  /* 0x000000e027537810 */ /* 0x040fe20007ffe0ff */
[----:B------:R1:W3:Y:S01]  /*1780*/  @!P5 LDG.E.64 R72, desc[UR6][R40.64] ;  /* 0x000000062848d981 */ /* 0x0002e2000c1e1b00 */
[----:B------:R-:W-:Y:S01]  /*1790*/  IADD3 R55, PT, PT, R39, 0xe8, RZ ;  /* 0x000000e827377810 */ /* 0x000fe20007ffe0ff */
[----:B-1----:R-:W1:Y:S01]  /*17a0*/  @!P2 LDC.64 R36, c[0x0][0x390] ;  /* 0x0000e400ff24ab82 */ /* 0x002e620000000a00 */
[----:B------:R-:W-:Y:S01]  /*17b0*/  ISETP.GE.U32.AND P5, PT, R83, UR4, PT ;  /* 0x0000000453007c0c */ /* 0x000fe2000bfa6070 */
[----:B------:R5:W3:Y:S01]  /*17c0*/  @!P4 LDG.E.64 R74, desc[UR6][R44.64] ;  /* 0x000000062c4ac981 */ /* 0x000ae2000c1e1b00 */
[----:B------:R-:W-:-:S02]  /*17d0*/  SHF.R.S32.HI R87, RZ, 0x1f, R83 ;  /* 0x0000001fff577819 */ /* 0x000fc40000011453 */
[----:B------:R-:W-:Y:S02]  /*17e0*/  @!P1 IADD3 R38, PT, PT, R49, R77, RZ ;  /* 0x0000004d31269210 */ /* 0x000fe40007ffe0ff */
[----:B------:R-:W-:Y:S01]  /*17f0*/  ISETP.GE.AND.EX P4, PT, R87, UR5, PT, P5 ;  /* 0x0000000557007c0c */ /* 0x000fe2000bf86350 */
[----:B------:R-:W1:Y:S01]  /*1800*/  @!P3 LDC.64 R40, c[0x0][0x3e0] ;  /* 0x0000f800ff28bb82 */ /* 0x000e620000000a00 */
[----:B------:R-:W-:Y:S02]  /*1810*/  ISETP.GE.U32.AND P5, PT, R55, UR4, PT ;  /* 0x0000000437007c0c */ /* 0x000fe4000bfa6070 */
[----:B0-----:R-:W-:Y:S02]  /*1820*/  @!P1 LEA R46, P6, R48, R46, 0x2 ;  /* 0x0000002e302e9211 */ /* 0x001fe400078c10ff */
[----:B------:R-:W-:Y:S01]  /*1830*/  SHF.R.S32.HI R89, RZ, 0x1f, R55 ;  /* 0x0000001fff597819 */ /* 0x000fe20000011437 */
[----:B-----5:R-:W-:Y:S01]  /*1840*/  @!P2 IMAD R53, R53, R42, RZ ;  /* 0x0000002a3535a224 */ /* 0x020fe200078e02ff */
[----:B------:R-:W-:-:S02]  /*1850*/  @!P2 MOV R44, R116 ;  /* 0x00000074002ca202 */ /* 0x000fc40000000f00 */
[----:B------:R-:W-:Y:S02]  /*1860*/  @!P2 MOV R45, R119 ;  /* 0x00000077002da202 */ /* 0x000fe40000000f00 */
[----:B------:R-:W-:Y:S02]  /*1870*/  CS2R R76, SRZ ;  /* 0x00000000004c7805 */ /* 0x000fe4000001ff00 */
[----:B------:R-:W-:Y:S01]  /*1880*/  @!P1 LEA.HI.X R47, R48, R47, R38, 0x2, P6 ;  /* 0x0000002f302f9211 */ /* 0x000fe200030f1426 */
[C---:B------:R-:W-:Y:S01]  /*1890*/  @!P2 IMAD R43, R52.reuse, R43, R53 ;  /* 0x0000002b342ba224 */ /* 0x040fe200078e0235 */
[----:B------:R-:W-:Y:S01]  /*18a0*/  ISETP.GE.AND.EX P5, PT, R89, UR5, PT, P5 ;  /* 0x0000000559007c0c */ /* 0x000fe2000bfa6350 */
[----:B------:R-:W-:Y:S01]  /*18b0*/  @!P2 IMAD.WIDE.U32 R44, R52, R42, R44 ;  /* 0x0000002a342ca225 */ /* 0x000fe200078e002c */
[----:B------:R-:W-:Y:S01]  /*18c0*/  IADD3 R54, PT, PT, R39, 0xf0, RZ ;  /* 0x000000f027367810 */ /* 0x000fe20007ffe0ff */
[----:B------:R0:W5:Y:S01]  /*18d0*/  @!P1 LDG.E.64 R76, desc[UR6][R46.64] ;  /* 0x000000062e4c9981 */ /* 0x000162000c1e1b00 */
[----:B------:R-:W0:Y:S02]  /*18e0*/  @!P4 LDC.64 R48, c[0x0][0x3e0] ;  /* 0x0000f800ff30cb82 */ /* 0x000e240000000a00 */
[----:B------:R-:W-:-:S02]  /*18f0*/  ISETP.GE.U32.AND P1, PT, R54, UR4, PT ;  /* 0x0000000436007c0c */ /* 0x000fc4000bf26070 */
[----:B------:R-:W-:Y:S02]  /*1900*/  SHF.R.S32.HI R81, RZ, 0x1f, R54 ;  /* 0x0000001fff517819 */ /* 0x000fe40000011436 */
[----:B------:R-:W-:Y:S02]  /*1910*/  @!P2 IADD3 R45, PT, PT, R45, R43, RZ ;  /* 0x0000002b2d2da210 */ /* 0x000fe40007ffe0ff */
[----:B------:R-:W0:Y:S01]  /*1920*/  @!P3 LDC.64 R42, c[0x0][0x390] ;  /* 0x0000e400ff2abb82 */ /* 0x000e220000000a00 */
[----:B------:R-:W-:Y:S02]  /*1930*/  ISETP.GE.AND.EX P1, PT, R81, UR5, PT, P1 ;  /* 0x0000000551007c0c */ /* 0x000fe4000bf26310 */
[----:B-1----:R-:W-:Y:S01]  /*1940*/  @!P2 LEA R52, P6, R44, R36, 0x2 ;  /* 0x000000242c34a211 */ /* 0x002fe200078c10ff */
[----:B------:R-:W-:-:S04]  /*1950*/  @!P3 IMAD R36, R51, R40, RZ ;  /* 0x000000283324b224 */ /* 0x000fc800078e02ff */
[----:B------:R-:W1:Y:S01]  /*1960*/  @!P5 LDC.64 R38, c[0x0][0x3e0] ;  /* 0x0000f800ff26db82 */ /* 0x000e620000000a00 */
[----:B------:R-:W-:Y:S01]  /*1970*/  @!P2 LEA.HI.X R53, R44, R37, R45, 0x2, P6 ;  /* 0x000000252c35a211 */ /* 0x000fe200030f142d */
[----:B------:R-:W-:Y:S01]  /*1980*/  @!P3 IMAD R91, R85, R41, R36 ;  /* 0x00000029555bb224 */ /* 0x000fe200078e0224 */
[----:B------:R-:W-:Y:S02]  /*1990*/  ISETP.GE.U32.AND P6, PT, R106, UR4, PT ;  /* 0x000000046a007c0c */ /* 0x000fe4000bfc6070 */
[----:B------:R-:W-:-:S03]  /*19a0*/  @!P3 MOV R50, R116 ;  /* 0x000000740032b202 */ /* 0x000fc60000000f00 */
[----:B0-----:R-:W0:Y:S01]  /*19b0*/  @!P4 LDC.64 R46, c[0x0][0x390] ;  /* 0x0000e400ff2ecb82 */ /* 0x001e220000000a00 */
[----:B------:R-:W-:Y:S02]  /*19c0*/  @!P3 MOV R51, R119 ;  /* 0x000000770033b202 */ /* 0x000fe40000000f00 */
[----:B------:R-:W-:Y:S02]  /*19d0*/  CS2R R78, SRZ ;  /* 0x00000000004e7805 */ /* 0x000fe4000001ff00 */
[----:B------:R-:W-:-:S03]  /*19e0*/  ISETP.GE.AND.EX P6, PT, R15, UR5, PT, P6 ;  /* 0x000000050f007c0c */ /* 0x000fc6000bfc6360 */
[----:B------:R-:W0:Y:S01]  /*19f0*/  @!P1 LDC.64 R36, c[0x0][0x3e0] ;  /* 0x0000f800ff249b82 */ /* 0x000e220000000a00 */
[----:B------:R-:W-:Y:S01]  /*1a00*/  @!P3 IMAD.WIDE.U32 R50, R85, R40, R50 ;  /* 0x000000285532b225 */ /* 0x000fe200078e0032 */
[----:B------:R1:W5:Y:S06]  /*1a10*/  @!P2 LDG.E.64 R78, desc[UR6][R52.64] ;  /* 0x00000006344ea981 */ /* 0x00036c000c1e1b00 */
[----:B------:R-:W0:Y:S01]  /*1a20*/  @!P5 LDC.64 R44, c[0x0][0x390] ;  /* 0x0000e400ff2cdb82 */ /* 0x000e220000000a00 */
[----:B------:R-:W-:Y:S01]  /*1a30*/  @!P4 IMAD R80, R87, R48, RZ ;  /* 0x000000305750c224 */ /* 0x000fe200078e02ff */
[----:B------:R-:W-:-:S02]  /*1a40*/  @!P3 IADD3 R51, PT, PT, R51, R91, RZ ;  /* 0x0000005b3333b210 */ /* 0x000fc40007ffe0ff */
[C---:B------:R-:W-:Y:S02]  /*1a50*/  @!P3 LEA R42, P2, R50.reuse, R42, 0x2 ;  /* 0x0000002a322ab211 */ /* 0x040fe400078410ff */
[----:B-1----:R-:W-:Y:S02]  /*1a60*/  @!P4 MOV R52, R116 ;  /* 0x000000740034c202 */ /* 0x002fe40000000f00 */
[----:B------:R-:W-:Y:S01]  /*1a70*/  @!P4 MOV R53, R119 ;  /* 0x000000770035c202 */ /* 0x000fe20000000f00 */
[----:B------:R-:W-:Y:S01]  /*1a80*/  @!P4 IMAD R85, R83, R49, R80 ;  /* 0x000000315355c224 */ /* 0x000fe200078e0250 */
[----:B------:R-:W-:Y:S01]  /*1a90*/  @!P3 LEA.HI.X R43, R50, R43, R51, 0x2, P2 ;  /* 0x0000002b322bb211 */ /* 0x000fe200010f1433 */
[----:B------:R-:W-:Y:S01]  /*1aa0*/  @!P5 IMAD R80, R89, R38, RZ ;  /* 0x000000265950d224 */ /* 0x000fe200078e02ff */
[----:B------:R-:W-:Y:S01]  /*1ab0*/  @!P5 MOV R50, R116 ;  /* 0x000000740032d202 */ /* 0x000fe20000000f00 */
[----:B------:R-:W-:Y:S01]  /*1ac0*/  @!P4 IMAD.WIDE.U32 R48, R83, R48, R52 ;  /* 0x000000305330c225 */ /* 0x000fe200078e0034 */
[----:B------:R-:W-:Y:S01]  /*1ad0*/  @!P5 MOV R51, R119 ;  /* 0x000000770033d202 */ /* 0x000fe20000000f00 */
[----:B------:R-:W1:Y:S02]  /*1ae0*/  @!P6 LDC.64 R40, c[0x0][0x3e0] ;  /* 0x0000f800ff28eb82 */ /* 0x000e640000000a00 */
[----:B------:R-:W-:Y:S01]  /*1af0*/  @!P5 IMAD R83, R55, R39, R80 ;  /* 0x000000273753d224 */ /* 0x000fe200078e0250 */
[----:B------:R-:W-:Y:S01]  /*1b00*/  @!P4 IADD3 R49, PT, PT, R49, R85, RZ ;  /* 0x000000553131c210 */ /* 0x000fe20007ffe0ff */
[----:B------:R-:W-:Y:S01]  /*1b10*/  @!P5 IMAD.WIDE.U32 R50, R55, R38, R50 ;  /* 0x000000263732d225 */ /* 0x000fe200078e0032 */
[----:B0-----:R-:W-:-:S03]  /*1b20*/  @!P4 LEA R46, P2, R48, R46, 0x2 ;  /* 0x0000002e302ec211 */ /* 0x001fc600078410ff */
[----:B------:R-:W0:Y:S01]  /*1b30*/  @!P1 LDC.64 R38, c[0x0][0x390] ;  /* 0x0000e400ff269b82 */ /* 0x000e220000000a00 */
[----:B------:R-:W-:Y:S01]  /*1b40*/  @!P4 LEA.HI.X R47, R48, R47, R49, 0x2, P2 ;  /* 0x0000002f302fc211 */ /* 0x000fe200010f1431 */
[----:B------:R-:W-:Y:S01]  /*1b50*/  @!P1 IMAD R81, R81, R36, RZ ;  /* 0x0000002451519224 */ /* 0x000fe200078e02ff */
[----:B------:R-:W-:-:S05]  /*1b60*/  @!P5 IADD3 R51, PT, PT, R51, R83, RZ ;  /* 0x000000533333d210 */ /* 0x000fca0007ffe0ff */
[----:B------:R-:W0:Y:S01]  /*1b70*/  @!P6 LDC.64 R48, c[0x0][0x390] ;  /* 0x0000e400ff30eb82 */ /* 0x000e220000000a00 */
[----:B------:R-:W-:Y:S01]  /*1b80*/  @!P5 LEA R44, P2, R50, R44, 0x2 ;  /* 0x0000002c322cd211 */ /* 0x000fe200078410ff */
[----:B------:R-:W-:Y:S01]  /*1b90*/  @!P1 IMAD R55, R54, R37, R81 ;  /* 0x0000002536379224 */ /* 0x000fe200078e0251 */
[----:B------:R-:W-:Y:S02]  /*1ba0*/  CS2R R80, SRZ ;  /* 0x0000000000507805 */ /* 0x000fe4000001ff00 */
[----:B------:R-:W-:Y:S02]  /*1bb0*/  @!P5 LEA.HI.X R45, R50, R45, R51, 0x2, P2 ;  /* 0x0000002d322dd211 */ /* 0x000fe400010f1433 */
[----:B------:R-:W-:Y:S02]  /*1bc0*/  @!P1 MOV R50, R116 ;  /* 0x0000007400329202 */ /* 0x000fe40000000f00 */
[----:B------:R-:W-:Y:S01]  /*1bd0*/  @!P1 MOV R51, R119 ;  /* 0x0000007700339202 */ /* 0x000fe20000000f00 */
[----:B------:R0:W5:Y:S01]  /*1be0*/  @!P3 LDG.E.64 R80, desc[UR6][R42.64] ;  /* 0x000000062a50b981 */ /* 0x000162000c1e1b00 */
[----:B------:R-:W-:-:S02]  /*1bf0*/  ISETP.GE.U32.AND P3, PT, R7, UR4, PT ;  /* 0x0000000407007c0c */ /* 0x000fc4000bf66070 */
[----:B------:R-:W-:Y:S01]  /*1c00*/  @!P6 MOV R52, R116 ;  /* 0x000000740034e202 */ /* 0x000fe20000000f00 */
[----:B------:R-:W-:Y:S01]  /*1c10*/  @!P1 IMAD.WIDE.U32 R36, R54, R36, R50 ;  /* 0x0000002436249225 */ /* 0x000fe200078e0032 */
[----:B------:R-:W-:Y:S02]  /*1c20*/  @!P6 MOV R53, R119 ;  /* 0x000000770035e202 */ /* 0x000fe40000000f00 */
[----:B------:R-:W-:Y:S01]  /*1c30*/  ISETP.GE.AND.EX P3, PT, R19, UR5, PT, P3 ;  /* 0x0000000513007c0c */ /* 0x000fe2000bf66330 */
[-C--:B-1----:R-:W-:Y:S01]  /*1c40*/  @!P6 IMAD R50, R15, R40.reuse, RZ ;  /* 0x000000280f32e224 */ /* 0x082fe200078e02ff */
[----:B------:R-:W-:Y:S01]  /*1c50*/  @!P1 IADD3 R37, PT, PT, R37, R55, RZ ;  /* 0x0000003725259210 */ /* 0x000fe20007ffe0ff */
[----:B------:R-:W-:Y:S01]  /*1c60*/  @!P6 IMAD.WIDE.U32 R52, R106, R40, R52 ;  /* 0x000000286a34e225 */ /* 0x000fe200078e0034 */
[----:B0-----:R-:W-:-:S03]  /*1c70*/  @!P1 LEA R40, P2, R36, R38, 0x2 ;  /* 0x0000002624289211 */ /* 0x001fc600078410ff */
[----:B------:R-:W-:Y:S01]  /*1c80*/  @!P6 IMAD R51, R106, R41, R50 ;  /* 0x000000296a33e224 */ /* 0x000fe200078e0232 */
[----:B------:R-:W-:Y:S02]  /*1c90*/  @!P1 LEA.HI.X R41, R36, R39, R37, 0x2, P2 ;  /* 0x0000002724299211 */ /* 0x000fe400010f1425 */
[----:B------:R-:W-:Y:S02]  /*1ca0*/  @!P6 LEA R50, P2, R52, R48, 0x2 ;  /* 0x000000303432e211 */ /* 0x000fe400078410ff */
[----:B------:R-:W-:-:S04]  /*1cb0*/  @!P6 IADD3 R36, PT, PT, R53, R51, RZ ;  /* 0x000000333524e210 */ /* 0x000fc80007ffe0ff */
[----:B------:R-:W-:Y:S02]  /*1cc0*/  @!P6 LEA.HI.X R51, R52, R49, R36, 0x2, P2 ;  /* 0x000000313433e211 */ /* 0x000fe400010f1424 */
[----:B------:R-:W0:Y:S01]  /*1cd0*/  @!P3 LDC.64 R52, c[0x0][0x3e0] ;  /* 0x0000f800ff34bb82 */ /* 0x000e220000000a00 */
[----:B------:R-:W-:-:S04]  /*1ce0*/  ISETP.GE.U32.AND P2, PT, R9, UR4, PT ;  /* 0x0000000409007c0c */ /* 0x000fc8000bf46070 */
[----:B------:R-:W-:-:S03]  /*1cf0*/  ISETP.GE.AND.EX P2, PT, R21, UR5, PT, P2 ;  /* 0x0000000515007c0c */ /* 0x000fc6000bf46320 */
[----:B------:R-:W1:Y:S01]  /*1d00*/  @!P3 LDC.64 R48, c[0x0][0x390] ;  /* 0x0000e400ff30bb82 */ /* 0x000e620000000a00 */
[----:B------:R-:W-:Y:S02]  /*1d10*/  @!P3 MOV R42, R116 ;  /* 0x00000074002ab202 */ /* 0x000fe40000000f00 */
[----:B------:R-:W-:-:S07]  /*1d20*/  @!P3 MOV R43, R119 ;  /* 0x00000077002bb202 */ /* 0x000fce0000000f00 */
[----:B------:R-:W2:Y:S01]  /*1d30*/  @!P2 LDC.64 R36, c[0x0][0x3e0] ;  /* 0x0000f800ff24ab82 */ /* 0x000ea20000000a00 */
[----:B------:R-:W-:Y:S01]  /*1d40*/  CS2R R82, SRZ ;  /* 0x0000000000527805 */ /* 0x000fe2000001ff00 */
[----:B0-----:R-:W-:-:S05]  /*1d50*/  @!P3 IMAD R38, R19, R52, RZ ;  /* 0x000000341326b224 */ /* 0x001fca00078e02ff */
[----:B------:R0:W4:Y:S01]  /*1d60*/  @!P6 LDG.E.64 R82, desc[UR6][R50.64] ;  /* 0x000000063252e981 */ /* 0x000122000c1e1b00 */
[----:B------:R-:W-:-:S04]  /*1d70*/  @!P3 IMAD.WIDE.U32 R42, R7, R52, R42 ;  /* 0x00000034072ab225 */ /* 0x000fc800078e002a */
[----:B------:R-:W-:Y:S02]  /*1d80*/  @!P3 IMAD R53, R7, R53, R38 ;  /* 0x000000350735b224 */ /* 0x000fe400078e0226 */
[----:B------:R-:W3:Y:S01]  /*1d90*/  @!P2 LDC.64 R38, c[0x0][0x390] ;  /* 0x0000e400ff26ab82 */ /* 0x000ee20000000a00 */
[----:B-1----:R-:W-:Y:S02]  /*1da0*/  @!P3 LEA R48, P6, R42, R48, 0x2 ;  /* 0x000000302a30b211 */ /* 0x002fe400078c10ff */
[----:B------:R-:W-:-:S04]  /*1db0*/  @!P3 IADD3 R43, PT, PT, R43, R53, RZ ;  /* 0x000000352b2bb210 */ /* 0x000fc80007ffe0ff */
[----:B------:R-:W-:Y:S02]  /*1dc0*/  @!P3 LEA.HI.X R49, R42, R49, R43, 0x2, P6 ;  /* 0x000000312a31b211 */ /* 0x000fe400030f142b */
[----:B------:R-:W-:Y:S01]  /*1dd0*/  ISETP.GE.U32.AND P6, PT, R10, UR4, PT ;  /* 0x000000040a007c0c */ /* 0x000fe2000bfc6070 */
[----:B--2---:R-:W-:Y:S01]  /*1de0*/  @!P2 IMAD R52, R21, R36, RZ ;  /* 0x000000241534a224 */ /* 0x004fe200078e02ff */
[----:B------:R-:W-:Y:S02]  /*1df0*/  @!P2 MOV R42, R116 ;  /* 0x00000074002aa202 */ /* 0x000fe40000000f00 */
[----:B------:R-:W-:Y:S02]  /*1e00*/  ISETP.GE.AND.EX P6, PT, R107, UR5, PT, P6 ;  /* 0x000000056b007c0c */ /* 0x000fe4000bfc6360 */
[----:B------:R-:W-:Y:S02]  /*1e10*/  @!P2 MOV R43, R119 ;  /* 0x00000077002ba202 */ /* 0x000fe40000000f00 */
[----:B------:R-:W-:Y:S01]  /*1e20*/  CS2R R84, SRZ ;  /* 0x0000000000547805 */ /* 0x000fe2000001ff00 */
[----:B------:R-:W-:-:S02]  /*1e30*/  @!P2 IMAD R53, R9, R37, R52 ;  /* 0x000000250935a224 */ /* 0x000fc400078e0234 */
[----:B------:R-:W-:-:S03]  /*1e40*/  @!P2 IMAD.WIDE.U32 R36, R9, R36, R42 ;  /* 0x000000240924a225 */ /* 0x000fc600078e002a */
[----:B------:R1:W2:Y:S02]  /*1e50*/  @!P3 LDG.E.64 R84, desc[UR6][R48.64] ;  /* 0x000000063054b981 */ /* 0x0002a4000c1e1b00 */
[----:B------:R-:W-:Y:S01]  /*1e60*/  @!P2 IADD3 R37, PT, PT, R37, R53, RZ ;  /* 0x000000352525a210 */ /* 0x000fe20007ffe0ff */
[----:B0-----:R-:W0:Y:S01]  /*1e70*/  @!P6 LDC.64 R50, c[0x0][0x3e0] ;  /* 0x0000f800ff32eb82 */ /* 0x001e220000000a00 */
[----:B---3--:R-:W-:-:S04]  /*1e80*/  @!P2 LEA R38, P3, R36, R38, 0x2 ;  /* 0x000000262426a211 */ /* 0x008fc800078610ff */
[----:B------:R-:W-:Y:S02]  /*1e90*/  @!P2 LEA.HI.X R39, R36, R39, R37, 0x2, P3 ;  /* 0x000000272427a211 */ /* 0x000fe400018f1425 */
[----:B------:R-:W-:Y:S01]  /*1ea0*/  ISETP.GE.U32.AND P3, PT, R11, UR4, PT ;  /* 0x000000040b007c0c */ /* 0x000fe2000bf66070 */
[----:B------:R-:W3:Y:S03]  /*1eb0*/  @!P6 LDC.64 R42, c[0x0][0x390] ;  /* 0x0000e400ff2aeb82 */ /* 0x000ee60000000a00 */
[----:B------:R-:W-:Y:S02]  /*1ec0*/  ISETP.GE.AND.EX P3, PT, R109, UR5, PT, P3 ;  /* 0x000000056d007c0c */ /* 0x000fe4000bf66330 */
[----:B-1----:R-:W-:Y:S02]  /*1ed0*/  @!P6 MOV R48, R116 ;  /* 0x000000740030e202 */ /* 0x002fe40000000f00 */
[----:B------:R-:W-:-:S09]  /*1ee0*/  @!P6 MOV R49, R119 ;  /* 0x000000770031e202 */ /* 0x000fd20000000f00 */
[----:B------:R-:W1:Y:S01]  /*1ef0*/  @!P3 LDC.64 R36, c[0x0][0x3e0] ;  /* 0x0000f800ff24bb82 */ /* 0x000e620000000a00 */
[----:B0-----:R-:W-:Y:S01]  /*1f00*/  @!P6 IMAD R52, R107, R50, RZ ;  /* 0x000000326b34e224 */ /* 0x001fe200078e02ff */
[----:B------:R-:W-:-:S03]  /*1f10*/  CS2R R86, SRZ ;  /* 0x0000000000567805 */ /* 0x000fc6000001ff00 */
[----:B------:R-:W-:-:S03]  /*1f20*/  @!P6 IMAD R51, R10, R51, R52 ;  /* 0x000000330a33e224 */ /* 0x000fc600078e0234 */
[----:B------:R-:W0:Y:S01]  /*1f30*/  @!P3 LDC.64 R52, c[0x0][0x390] ;  /* 0x0000e400ff34bb82 */ /* 0x000e220000000a00 */
[----:B------:R-:W-:Y:S01]  /*1f40*/  @!P6 IMAD.WIDE.U32 R48, R10, R50, R48 ;  /* 0x000000320a30e225 */ /* 0x000fe200078e0030 */
[----:B------:R3:W5:Y:S01]  /*1f50*/  @!P2 LDG.E.64 R86, desc[UR6][R38.64] ;  /* 0x000000062656a981 */ /* 0x000762000c1e1b00 */
[----:B------:R-:W-:-:S03]  /*1f60*/  CS2R R88, SRZ ;  /* 0x0000000000587805 */ /* 0x000fc6000001ff00 */
[----:B------:R-:W-:Y:S02]  /*1f70*/  @!P6 IADD3 R49, PT, PT, R49, R51, RZ ;  /* 0x000000333131e210 */ /* 0x000fe40007ffe0ff */
[----:B---3--:R-:W-:-:S04]  /*1f80*/  @!P6 LEA R50, P2, R48, R42, 0x2 ;  /* 0x0000002a3032e211 */ /* 0x008fc800078410ff */
[----:B------:R-:W-:Y:S02]  /*1f90*/  @!P6 LEA.HI.X R51, R48, R43, R49, 0x2, P2 ;  /* 0x0000002b3033e211 */ /* 0x000fe400010f1431 */
[----:B------:R-:W-:Y:S01]  /*1fa0*/  @!P3 MOV R38, R116 ;  /* 0x000000740026b202 */ /* 0x000fe20000000f00 */
[-C--:B-1----:R-:W-:Y:S01]  /*1fb0*/  @!P3 IMAD R42, R109, R36.reuse, RZ ;  /* 0x000000246d2ab224 */ /* 0x082fe200078e02ff */
[----:B------:R-:W-:Y:S01]  /*1fc0*/  @!P3 MOV R39, R119 ;  /* 0x000000770027b202 */ /* 0x000fe20000000f00 */
[----:B------:R1:W3:Y:S01]  /*1fd0*/  @!P6 LDG.E.64 R88, desc[UR6][R50.64] ;  /* 0x000000063258e981 */ /* 0x0002e2000c1e1b00 */
[----:B------:R-:W-:Y:S01]  /*1fe0*/  ISETP.GE.U32.AND P6, PT, R12, UR4, PT ;  /* 0x000000040c007c0c */ /* 0x000fe2000bfc6070 */
[C---:B------:R-:W-:Y:S02]  /*1ff0*/  @!P3 IMAD R43, R11.reuse, R37, R42 ;  /* 0x000000250b2bb224 */ /* 0x040fe400078e022a */
[----:B------:R-:W-:Y:S01]  /*2000*/  @!P3 IMAD.WIDE.U32 R36, R11, R36, R38 ;  /* 0x000000240b24b225 */ /* 0x000fe200078e0026 */
[----:B------:R-:W-:-:S04]  /*2010*/  ISETP.GE.AND.EX P6, PT, R111, UR5, PT, P6 ;  /* 0x000000056f007c0c */ /* 0x000fc8000bfc6360 */
[----:B------:R-:W-:Y:S02]  /*2020*/  @!P3 IADD3 R37, PT, PT, R37, R43, RZ ;  /* 0x0000002b2525b210 */ /* 0x000fe40007ffe0ff */
[----:B0-----:R-:W-:-:S04]  /*2030*/  @!P3 LEA R52, P2, R36, R52, 0x2 ;  /* 0x000000342434b211 */ /* 0x001fc800078410ff */
[----:B------:R-:W-:Y:S02]  /*2040*/  @!P3 LEA.HI.X R53, R36, R53, R37, 0x2, P2 ;  /* 0x000000352435b211 */ /* 0x000fe400010f1425 */
[----:B------:R-:W-:Y:S01]  /*2050*/  ISETP.GE.U32.AND P2, PT, R20, UR4, PT ;  /* 0x0000000414007c0c */ /* 0x000fe2000bf46070 */
[----:B------:R-:W1:Y:S03]  /*2060*/  @!P6 LDC.64 R38, c[0x0][0x3e0] ;  /* 0x0000f800ff26eb82 */ /* 0x000e660000000a00 */
[----:B------:R-:W-:-:S05]  /*2070*/  ISETP.GE.AND.EX P2, PT, R17, UR5, PT, P2 ;  /* 0x0000000511007c0c */ /* 0x000fca000bf46320 */
[----:B------:R-:W0:Y:S08]  /*2080*/  @!P6 LDC.64 R42, c[0x0][0x390] ;  /* 0x0000e400ff2aeb82 */ /* 0x000e300000000a00 */
[----:B------:R-:W0:Y:S08]  /*2090*/  @!P2 LDC.64 R48, c[0x0][0x3e0] ;  /* 0x0000f800ff30ab82 */ /* 0x000e300000000a00 */
[----:B------:R-:W0:Y:S01]  /*20a0*/  @!P2 LDC.64 R36, c[0x0][0x390] ;  /* 0x0000e400ff24ab82 */ /* 0x000e220000000a00 */
[----:B-1----:R-:W-:Y:S01]  /*20b0*/  @!P6 IMAD R50, R111, R38, RZ ;  /* 0x000000266f32e224 */ /* 0x002fe200078e02ff */
[----:B------:R-:W-:-:S03]  /*20c0*/  @!P6 MOV R51, R119 ;  /* 0x000000770033e202 */ /* 0x000fc60000000f00 */
[----:B------:R-:W-:Y:S01]  /*20d0*/  @!P6 IMAD R55, R12, R39, R50 ;  /* 0x000000270c37e224 */ /* 0x000fe200078e0232 */
[----:B------:R-:W-:Y:S02]  /*20e0*/  @!P6 MOV R50, R116 ;  /* 0x000000740032e202 */ /* 0x000fe40000000f00 */
[----:B------:R-:W-:-:S03]  /*20f0*/  CS2R R90, SRZ ;  /* 0x00000000005a7805 */ /* 0x000fc6000001ff00 */
[----:B------:R-:W-:Y:S01]  /*2100*/  @!P6 IMAD.WIDE.U32 R38, R12, R38, R50 ;  /* 0x000000260c26e225 */ /* 0x000fe200078e0032 */
[----:B------:R-:W-:Y:S02]  /*2110*/  @!P2 MOV R50, R116 ;  /* 0x000000740032a202 */ /* 0x000fe40000000f00 */
[----:B------:R-:W3:Y:S01]  /*2120*/  @!P3 LDG.E.64 R90, desc[UR6][R52.64] ;  /* 0x00000006345ab981 */ /* 0x000ee2000c1e1b00 */
[----:B------:R-:W-:Y:S01]  /*2130*/  @!P2 MOV R51, R119 ;  /* 0x000000770033a202 */ /* 0x000fe20000000f00 */
[-C--:B0-----:R-:W-:Y:S01]  /*2140*/  @!P2 IMAD R54, R17, R48.reuse, RZ ;  /* 0x000000301136a224 */ /* 0x081fe200078e02ff */
[----:B------:R-:W-:Y:S01]  /*2150*/  @!P6 IADD3 R39, PT, PT, R39, R55, RZ ;  /* 0x000000372727e210 */ /* 0x000fe20007ffe0ff */
[----:B------:R-:W-:Y:S01]  /*2160*/  @!P2 IMAD.WIDE.U32 R50, R20, R48, R50 ;  /* 0x000000301432a225 */ /* 0x000fe200078e0032 */
[----:B------:R-:W-:-:S03]  /*2170*/  @!P6 LEA R42, P3, R38, R42, 0x2 ;  /* 0x0000002a262ae211 */ /* 0x000fc600078610ff */
[----:B------:R-:W-:Y:S01]  /*2180*/  @!P2 IMAD R49, R20, R49, R54 ;  /* 0x000000311431a224 */ /* 0x000fe200078e0236 */
[----:B------:R-:W-:Y:S02]  /*2190*/  @!P6 LEA.HI.X R43, R38, R43, R39, 0x2, P3 ;  /* 0x0000002b262be211 */ /* 0x000fe400018f1427 */
[----:B------:R-:W-:Y:S02]  /*21a0*/  @!P2 LEA R54, P3, R50, R36, 0x2 ;  /* 0x000000243236a211 */ /* 0x000fe400078610ff */
[----:B------:R-:W-:-:S04]  /*21b0*/  @!P2 IADD3 R38, PT, PT, R51, R49, RZ ;  /* 0x000000313326a210 */ /* 0x000fc80007ffe0ff */
[----:B------:R-:W-:Y:S02]  /*21c0*/  @!P2 LEA.HI.X R55, R50, R37, R38, 0x2, P3 ;  /* 0x000000253237a211 */ /* 0x000fe400018f1426 */
[----:B------:R-:W-:-:S04]  /*21d0*/  ISETP.GE.U32.AND P3, PT, R13, UR4, PT ;  /* 0x000000040d007c0c */ /* 0x000fc8000bf66070 */
[----:B------:R-:W-:Y:S02]  /*21e0*/  ISETP.GE.AND.EX P3, PT, R113, UR5, PT, P3 ;  /* 0x0000000571007c0c */ /* 0x000fe4000bf66330 */
[----:B------:R-:W-:-:S06]  /*21f0*/  CS2R R92, SRZ ;  /* 0x00000000005c7805 */ /* 0x000fcc000001ff00 */
[----:B------:R-:W2:Y:S05]  /*2200*/  @!P2 LDG.E.64 R92, desc[UR6][R54.64] ;  /* 0x00000006365ca981 */ /* 0x000eaa000c1e1b00 */
[----:B------:R-:W0:Y:S08]  /*2210*/  @!P3 LDC.64 R36, c[0x0][0x3e0] ;  /* 0x0000f800ff24bb82 */ /* 0x000e300000000a00 */
[----:B------:R-:W1:Y:S01]  /*2220*/  @!P3 LDC.64 R48, c[0x0][0x390] ;  /* 0x0000e400ff30bb82 */ /* 0x000e620000000a00 */
[----:B------:R-:W-:-:S02]  /*2230*/  @!P3 MOV R39, R119 ;  /* 0x000000770027b202 */ /* 0x000fc40000000f00 */
[----:B------:R-:W-:-:S06]  /*2240*/  CS2R R94, SRZ ;  /* 0x00000000005e7805 */ /* 0x000fcc000001ff00 */
[----:B------:R4:W3:Y:S01]  /*2250*/  @!P6 LDG.E.64 R94, desc[UR6][R42.64] ;  /* 0x000000062a5ee981 */ /* 0x0008e2000c1e1b00 */
[----:B0-----:R-:W-:-:S04]  /*2260*/  @!P3 IMAD R38, R113, R36, RZ ;  /* 0x000000247126b224 */ /* 0x001fc800078e02ff */
[----:B------:R-:W-:Y:S01]  /*2270*/  @!P3 IMAD R37, R13, R37, R38 ;  /* 0x000000250d25b224 */ /* 0x000fe200078e0226 */
[----:B------:R-:W-:-:S05]  /*2280*/  @!P3 MOV R38, R116 ;  /* 0x000000740026b202 */ /* 0x000fca0000000f00 */
[----:B------:R-:W-:-:S05]  /*2290*/  @!P3 IMAD.WIDE.U32 R38, R13, R36, R38 ;  /* 0x000000240d26b225 */ /* 0x000fca00078e0026 */
[----:B------:R-:W-:Y:S02]  /*22a0*/  @!P3 IADD3 R36, PT, PT, R39, R37, RZ ;  /* 0x000000252724b210 */ /* 0x000fe40007ffe0ff */
[----:B-1----:R-:W-:-:S04]  /*22b0*/  @!P3 LEA R48, P6, R38, R48, 0x2 ;  /* 0x000000302630b211 */ /* 0x002fc800078c10ff */
[----:B------:R-:W-:Y:S02]  /*22c0*/  @!P3 LEA.HI.X R49, R38, R49, R36, 0x2, P6 ;  /* 0x000000312631b211 */ /* 0x000fe400030f1424 */
[----:B------:R-:W-:-:S04]  /*22d0*/  ISETP.GE.U32.AND P6, PT, R14, UR4, PT ;  /* 0x000000040e007c0c */ /* 0x000fc8000bfc6070 */
[----:B------:R-:W-:-:S13]  /*22e0*/  ISETP.GE.AND.EX P6, PT, R115, UR5, PT, P6 ;  /* 0x0000000573007c0c */ /* 0x000fda000bfc6360 */
[----:B------:R-:W0:Y:S08]  /*22f0*/  @!P6 LDC.64 R38, c[0x0][0x3e0] ;  /* 0x0000f800ff26eb82 */ /* 0x000e300000000a00 */
[----:B------:R-:W1:Y:S01]  /*2300*/  @!P6 LDC.64 R36, c[0x0][0x390] ;  /* 0x0000e400ff24eb82 */ /* 0x000e620000000a00 */
[----:B------:R-:W-:Y:S02]  /*2310*/  CS2R R96, SRZ ;  /* 0x0000000000607805 */ /* 0x000fe4000001ff00 */
[----:B------:R-:W-:-:S02]  /*2320*/  CS2R R98, SRZ ;  /* 0x0000000000627805 */ /* 0x000fc4000001ff00 */
[----:B----4-:R-:W-:Y:S02]  /*2330*/  @!P6 MOV R42, R116 ;  /* 0x00000074002ae202 */ /* 0x010fe40000000f00 */
[----:B------:R-:W-:Y:S01]  /*2340*/  @!P6 MOV R43, R119 ;  /* 0x00000077002be202 */ /* 0x000fe20000000f00 */
[----:B------:R-:W4:Y:S01]  /*2350*/  @!P3 LDG.E.64 R96, desc[UR6][R48.64] ;  /* 0x000000063060b981 */ /* 0x000f22000c1e1b00 */
[----:B------:R-:W-:-:S03]  /*2360*/  CS2R R100, SRZ ;  /* 0x0000000000647805 */ /* 0x000fc6000001ff00 */
[----:B------:R-:W4:Y:S01]  /*2370*/  @!P4 LDG.E.64 R98, desc[UR6][R46.64] ;  /* 0x000000062e62c981 */ /* 0x000f22000c1e1b00 */
[----:B------:R-:W-:-:S03]  /*2380*/  CS2R R102, SRZ ;  /* 0x0000000000667805 */ /* 0x000fc6000001ff00 */
[----:B------:R-:W4:Y:S01]  /*2390*/  @!P5 LDG.E.64 R100, desc[UR6][R44.64] ;  /* 0x000000062c64d981 */ /* 0x000f22000c1e1b00 */
[-C--:B0-----:R-:W-:Y:S02]  /*23a0*/  @!P6 IMAD R50, R115, R38.reuse, RZ ;  /* 0x000000267332e224 */ /* 0x081fe400078e02ff */
[C---:B------:R-:W-:Y:S01]  /*23b0*/  @!P6 IMAD.WIDE.U32 R42, R14.reuse, R38, R42 ;  /* 0x000000260e2ae225 */ /* 0x040fe200078e002a */
[----:B------:R-:W-:Y:S01]  /*23c0*/  CS2R R104, SRZ ;  /* 0x0000000000687805 */ /* 0x000fe2000001ff00 */
[----:B------:R-:W4:Y:S02]  /*23d0*/  @!P1 LDG.E.64 R102, desc[UR6][R40.64] ;  /* 0x0000000628669981 */ /* 0x000f24000c1e1b00 */
[----:B------:R-:W-:Y:S01]  /*23e0*/  @!P6 IMAD R39, R14, R39, R50 ;  /* 0x000000270e27e224 */ /* 0x000fe200078e0232 */
[----:B-1----:R-:W-:-:S04]  /*23f0*/  @!P6 LEA R36, P3, R42, R36, 0x2 ;  /* 0x000000242a24e211 */ /* 0x002fc800078610ff */
[----:B------:R-:W-:-:S04]  /*2400*/  @!P6 IADD3 R38, PT, PT, R43, R39, RZ ;  /* 0x000000272b26e210 */ /* 0x000fc80007ffe0ff */
[----:B------:R-:W-:-:S05]  /*2410*/  @!P6 LEA.HI.X R37, R42, R37, R38, 0x2, P3 ;  /* 0x000000252a25e211 */ /* 0x000fca00018f1426 */
[----:B------:R0:W4:Y:S01]  /*2420*/  @!P6 LDG.E.64 R104, desc[UR6][R36.64] ;  /* 0x000000062468e981 */ /* 0x000122000c1e1b00 */
[----:B------:R-:W-:Y:S01]  /*2430*/  FADD.FTZ R38, R22, R23 ;  /* 0x0000001716267221 */ /* 0x000fe20000010000 */
[----:B------:R-:W-:-:S03]  /*2440*/  FADD.FTZ R43, R24, R25 ;  /* 0x00000019182b7221 */ /* 0x000fc60000010000 */
[----:B------:R-:W-:Y:S01]  /*2450*/  FADD.FTZ R38, RZ, R38 ;  /* 0x00000026ff267221 */ /* 0x000fe20000010000 */
[----:B------:R-:W-:-:S03]  /*2460*/  FMUL.FTZ R39, R23, R23 ;  /* 0x0000001717277220 */ /* 0x000fc60000410000 */
[----:B------:R-:W-:Y:S01]  /*2470*/  FADD.FTZ R38, R38, R43 ;  /* 0x0000002b26267221 */ /* 0x000fe20000010000 */
[----:B0-----:R-:W-:Y:S01]  /*2480*/  FADD.FTZ R37, R26, R27 ;  /* 0x0000001b1a257221 */ /* 0x001fe20000010000 */
[----:B------:R-:W-:-:S03]  /*2490*/  FMUL.FTZ R45, R25, R25 ;  /* 0x00000019192d7220 */ /* 0x000fc60000410000 */
[----:B------:R-:W-:Y:S01]  /*24a0*/  FADD.FTZ R37, R38, R37 ;  /* 0x0000002526257221 */ /* 0x000fe20000010000 */
[----:B------:R-:W-:Y:S01]  /*24b0*/  FADD.FTZ R38, R28, R29 ;  /* 0x0000001d1c267221 */ /* 0x000fe20000010000 */
[----:B------:R-:W-:Y:S01]  /*24c0*/  FFMA.FTZ R39, R22, R22, R39 ;  /* 0x0000001616277223 */ /* 0x000fe20000010027 */
[----:B------:R-:W-:Y:S02]  /*24d0*/  FMUL.FTZ R41, R27, R27 ;  /* 0x0000001b1b297220 */ /* 0x000fe40000410000 */
[----:B------:R-:W-:Y:S01]  /*24e0*/  FADD.FTZ R37, R37, R38 ;  /* 0x0000002625257221 */ /* 0x000fe20000010000 */
[----:B------:R-:W-:Y:S01]  /*24f0*/  FADD.FTZ R38, R82, R83 ;  /* 0x0000005352267221 */ /* 0x000fe20000010000 */
[----:B------:R-:W-:Y:S01]  /*2500*/  FFMA.FTZ R42, R24, R24, R45 ;  /* 0x00000018182a7223 */ /* 0x000fe2000001002d */
[----:B------:R-:W-:Y:S01]  /*2510*/  FADD.FTZ R39, RZ, R39 ;  /* 0x00000027ff277221 */ /* 0x000fe20000010000 */
[----:B------:R-:W-:Y:S01]  /*2520*/  FFMA.FTZ R36, R26, R26, R41 ;  /* 0x0000001a1a247223 */ /* 0x000fe20000010029 */
        /* <DEDUP_REMOVED lines=25> */
[----:B------:R-:W-:-:S03]  /*26c0*/  FMUL.FTZ R39, R57, R57 ;  /* 0x0000003939277220 */ /* 0x000fc60000410000 */
[----:B------:R-:W-:Y:S01]  /*26d0*/  FADD.FTZ R36, R36, R41 ;  /* 0x0000002924247221 */ /* 0x000fe20000010000 */
[----:B------:R-:W-:-:S04]  /*26e0*/  FFMA.FTZ R39, R56, R56, R39 ;  /* 0x0000003838277223 */ /* 0x000fc80000010027 */
[----:B------:R-:W-:Y:S01]  /*26f0*/  FADD.FTZ R36, R36, R39 ;  /* 0x0000002724247221 */ /* 0x000fe20000010000 */
[----:B------:R-:W-:-:S04]  /*2700*/  FMUL.FTZ R39, R59, R59 ;  /* 0x0000003b3b277220 */ /* 0x000fc80000410000 */
[----:B------:R-:W-:Y:S01]  /*2710*/  FFMA.FTZ R39, R58, R58, R39 ;  /* 0x0000003a3a277223 */ /* 0x000fe20000010027 */
[----:B--2---:R-:W-:Y:S01]  /*2720*/  FADD.FTZ R38, R92, R93 ;  /* 0x0000005d5c267221 */ /* 0x004fe20000010000 */
[----:B------:R-:W-:-:S03]  /*2730*/  FMUL.FTZ R41, R93, R93 ;  /* 0x0000005d5d297220 */ /* 0x000fc60000410000 */
[----:B------:R-:W-:Y:S01]  /*2740*/  FADD.FTZ R37, R37, R38 ;  /* 0x0000002625257221 */ /* 0x000fe20000010000 */
[----:B------:R-:W-:Y:S01]  /*2750*/  FADD.FTZ R38, R58, R59 ;  /* 0x0000003b3a267221 */ /* 0x000fe20000010000 */
[----:B------:R-:W-:-:S03]  /*2760*/  FFMA.FTZ R41, R92, R92, R41 ;  /* 0x0000005c5c297223 */ /* 0x000fc60000010029 */
[----:B------:R-:W-:Y:S01]  /*2770*/  FADD.FTZ R37, R37, R38 ;  /* 0x0000002625257221 */ /* 0x000fe20000010000 */
[----:B------:R-:W-:Y:S01]  /*2780*/  FADD.FTZ R38, R84, R85 ;  /* 0x0000005554267221 */ /* 0x000fe20000010000 */
[----:B------:R-:W-:Y:S01]  /*2790*/  FADD.FTZ R36, R36, R41 ;  /* 0x0000002924247221 */ /* 0x000fe20000010000 */
[----:B------:R-:W-:Y:S02]  /*27a0*/  FMUL.FTZ R41, R85, R85 ;  /* 0x0000005555297220 */ /* 0x000fe40000410000 */
[----:B------:R-:W-:Y:S01]  /*27b0*/  FADD.FTZ R37, R37, R38 ;  /* 0x0000002625257221 */ /* 0x000fe20000010000 */
[----:B------:R-:W-:Y:S01]  /*27c0*/  FADD.FTZ R38, R60, R61 ;  /* 0x0000003d3c267221 */ /* 0x000fe20000010000 */
[----:B------:R-:W-:Y:S01]  /*27d0*/  FADD.FTZ R36, R36, R39 ;  /* 0x0000002724247221 */ /* 0x000fe20000010000 */
[----:B------:R-:W-:Y:S02]  /*27e0*/  FFMA.FTZ R41, R84, R84, R41 ;  /* 0x0000005454297223 */ /* 0x000fe40000010029 */
[----:B------:R-:W-:Y:S01]  /*27f0*/  FADD.FTZ R37, R37, R38 ;  /* 0x0000002625257221 */ /* 0x000fe20000010000 */
[----:B-----5:R-:W-:Y:S01]  /*2800*/  FADD.FTZ R38, R86, R87 ;  /* 0x0000005756267221 */ /* 0x020fe20000010000 */
[----:B------:R-:W-:Y:S01]  /*2810*/  FMUL.FTZ R39, R61, R61 ;  /* 0x0000003d3d277220 */ /* 0x000fe20000410000 */
[----:B------:R-:W-:Y:S01]  /*2820*/  FADD.FTZ R36, R36, R41 ;  /* 0x0000002924247221 */ /* 0x000fe20000010000 */
[----:B------:R-:W-:Y:S01]  /*2830*/  FMUL.FTZ R41, R87, R87 ;  /* 0x0000005757297220 */ /* 0x000fe20000410000 */
[----:B------:R-:W-:Y:S01]  /*2840*/  FADD.FTZ R37, R37, R38 ;  /* 0x0000002625257221 */ /* 0x000fe20000010000 */
[----:B------:R-:W-:Y:S01]  /*2850*/  FFMA.FTZ R39, R60, R60, R39 ;  /* 0x0000003c3c277223 */ /* 0x000fe20000010027 */
[----:B---3--:R-:W-:Y:S01]  /*2860*/  FADD.FTZ R38, R88, R89 ;  /* 0x0000005958267221 */ /* 0x008fe20000010000 */
[----:B------:R-:W-:-:S02]  /*2870*/  FFMA.FTZ R41, R86, R86, R41 ;  /* 0x0000005656297223 */ /* 0x000fc40000010029 */
        /* <DEDUP_REMOVED lines=64> */
[----:B----4-:R-:W-:Y:S01]  /*2c80*/  FMUL.FTZ R41, R97, R97 ;  /* 0x0000006161297220 */ /* 0x010fe20000410000 */
        /* <DEDUP_REMOVED lines=64> */
.L_x_3754:
[----:B------:R-:W-:Y:S05]  /*3090*/  BSYNC.RECONVERGENT B0 ;  /* 0x0000000000007941 */ /* 0x000fea0003800200 */
.L_x_3753:
        /* <DEDUP_REMOVED lines=42> */
.L_x_3756:
[----:B------:R-:W-:Y:S05]  /*3340*/  BSYNC.RECONVERGENT B0 ;  /* 0x0000000000007941 */ /* 0x000fea0003800200 */
.L_x_3755:
        /* <DEDUP_REMOVED lines=27> */
.L_x_3759:
[----:B------:R-:W3:Y:S04]  /*3500*/  LDG.E.STRONG.GPU R38, desc[UR6][R36.64] ;  /* 0x0000000624267981 */ /* 0x000ee8000c1ef900 */
[----:B---3--:R-:W-:Y:S01]  /*3510*/  CCTL.IVALL ;  /* 0x00000000ff00798f */ /* 0x008fe20002000000 */
[----:B------:R-:W-:Y:S05]  /*3520*/  YIELD ;  /* 0x0000000000007946 */ /* 0x000fea0003800000 */
[----:B------:R-:W-:-:S13]  /*3530*/  ISETP.NE.AND P1, PT, R38, R45, PT ;  /* 0x0000002d2600720c */ /* 0x000fda0003f25270 */
[----:B------:R-:W-:Y:S05]  /*3540*/  @P1 BRA `(.L_x_3759) ;  /* 0xfffffffc00ec1947 */ /* 0x000fea000383ffff */
.L_x_3758:
        /* <DEDUP_REMOVED lines=15> */
[----:B------:R-:W-:-:S06]  /*3640*/  UMOV UR4, URZ ;  /* 0x000000ff00047c82 */ /* 0x000fcc0008000000 */
.L_x_3761:
        /* <DEDUP_REMOVED lines=62> */
.L_x_3760:
        /* <DEDUP_REMOVED lines=38> */
.L_x_3762:
        /* <DEDUP_REMOVED lines=19> */
.L_x_3763:
        /* <DEDUP_REMOVED lines=9> */
.L_x_3764:
[----:B------:R-:W-:Y:S05]  /*3e50*/  BSYNC.RECONVERGENT B0 ;  /* 0x0000000000007941 */ /* 0x000fea0003800200 */
.L_x_3757:
        /* <DEDUP_REMOVED lines=14> */
[----:B------:R1:W-:Y:S01]  /*3f40*/  @P0 STG.E.64 desc[UR6][R46.64], R44 ;  /* 0x0000002c2e000986 */ /* 0x0003e2000c101b06 */
[C---:B0-----:R-:W-:Y:S01]  /*3f50*/  IMAD.WIDE R38, R43.reuse, 0x4, R38 ;  /* 0x000000042b267825 */ /* 0x041fe200078e0226 */
[----:B------:R-:W-:Y:S03]  /*3f60*/  BAR.SYNC.DEFER_BLOCKING 0x0 ;  /* 0x0000000000007b1d */ /* 0x000fe60000010000 */
[----:B--2---:R-:W-:-:S03]  /*3f70*/  IMAD.WIDE R36, R43, 0x4, R36 ;  /* 0x000000042b247825 */ /* 0x004fc600078e0224 */
[----:B------:R-:W5:Y:S04]  /*3f80*/  LDG.E.64 R38, desc[UR6][R38.64] ;  /* 0x0000000626267981 */ /* 0x000f68000c1e1b00 */
[----:B------:R-:W5:Y:S01]  /*3f90*/  LDG.E.64 R36, desc[UR6][R36.64] ;  /* 0x0000000624247981 */ /* 0x000f62000c1e1b00 */
[----:B-1----:R-:W-:Y:S02]  /*3fa0*/  HFMA2 R47, -RZ, RZ, 1.875, 0 ;  /* 0x3f800000ff2f7431 */ /* 0x002fe400000001ff */
[----:B---3--:R-:W-:Y:S01]  /*3fb0*/  IMAD R46, R3, UR5, R108 ;  /* 0x00000005032e7c24 */ /* 0x008fe2000f8e026c */
[----:B------:R-:W-:Y:S01]  /*3fc0*/  BSSY.RECONVERGENT B0, `(.L_x_3765) ;  /* 0x0000719000007945 */ /* 0x000fe20003800200 */
[----:B------:R-:W0:Y:S01]  /*3fd0*/  LDS.64 R42, [UR4+0x90] ;  /* 0x00009004ff2a7984 */ /* 0x000e220008000a00 */
[----:B------:R-:W1:Y:S02]  /*3fe0*/  LDCU.U8 UR4, c[0x0][0x3fc] ;  /* 0x00007f80ff0477ac */ /* 0x000e640008000000 */
[----:B------:R-:W-:-:S02]  /*3ff0*/  IADD3 R45, PT, PT, R46, 0x80, RZ ;  /* 0x000000802e2d7810 */ /* 0x000fc40007ffe0ff */
[C---:B------:R-:W-:Y:S02]  /*4000*/  IADD3 R40, PT, PT, R46.reuse, 0xb8, RZ ;  /* 0x000000b82e287810 */ /* 0x040fe40007ffe0ff */
[----:B------:R-:W-:Y:S02]  /*4010*/  IADD3 R48, PT, PT, R46, 0x18, RZ ;  /* 0x000000182e307810 */ /* 0x000fe40007ffe0ff */
[----:B------:R-:W-:Y:S02]  /*4020*/  SHF.R.S32.HI R41, RZ, 0x1f, R45 ;  /* 0x0000001fff297819 */ /* 0x000fe4000001142d */
[----:B------:R-:W-:Y:S02]  /*4030*/  SHF.R.S32.HI R44, RZ, 0x1f, R40 ;  /* 0x0000001fff2c7819 */ /* 0x000fe40000011428 */
[----:B------:R-:W-:Y:S01]  /*4040*/  SHF.R.S32.HI R49, RZ, 0x1f, R48 ;  /* 0x0000001fff317819 */ /* 0x000fe20000011430 */
[----:B-1----:R-:W-:Y:S01]  /*4050*/  UISETP.NE.AND UP0, UPT, UR4, URZ, UPT ;  /* 0x000000ff0400728c */ /* 0x002fe2000bf05270 */
[----:B0-----:R-:W-:-:S04]  /*4060*/  FMUL.FTZ R42, R42, UR8 ;  /* 0x000000082a2a7c20 */ /* 0x001fc80008410000 */
[----:B------:R-:W-:-:S04]  /*4070*/  FMUL.FTZ R18, R42, R42 ;  /* 0x0000002a2a127220 */ /* 0x000fc80000410000 */
[----:B------:R-:W-:-:S05]  /*4080*/  FFMA.FTZ R18, R43, UR8, -R18 ;  /* 0x000000082b127c23 */ /* 0x000fca0008010812 */
[----:B------:R-:W-:-:S13]  /*4090*/  FSETP.GTU.FTZ.AND P1, PT, R18, RZ, PT ;  /* 0x000000ff1200720b */ /* 0x000fda0003f3c000 */
[----:B------:R-:W0:Y:S02]  /*40a0*/  @P1 LDC R43, c[0x0][0x3a8] ;  /* 0x0000ea00ff2b1b82 */ /* 0x000e240000000800 */
[----:B0-----:R-:W-:Y:S01]  /*40b0*/  @P1 FADD.FTZ R50, R18, R43 ;  /* 0x0000002b12321221 */ /* 0x001fe20000010000 */
[----:B------:R-:W-:-:S03]  /*40c0*/  IADD3 R18, PT, PT, R46, 0x88, RZ ;  /* 0x000000882e127810 */ /* 0x000fc60007ffe0ff */
[----:B------:R0:W1:Y:S01]  /*40d0*/  @P1 MUFU.RSQ R47, R50 ;  /* 0x00000032002f1308 */ /* 0x0000620000001400 */
        /* <DEDUP_REMOVED lines=8> */
[C---:B0-----:R-:W-:Y:S02]  /*4160*/  IADD3 R50, PT, PT, R46.reuse, 0x28, RZ ;  /* 0x000000282e327810 */ /* 0x041fe40007ffe0ff */
[----:B--2---:R-:W-:-:S02]  /*4170*/  ISETP.GE.U32.AND P1, PT, R46, UR4, PT ;  /* 0x000000042e007c0c */ /* 0x004fc4000bf26070 */
[----:B------:R-:W-:Y:S02]  /*4180*/  ISETP.GE.U32.AND P2, PT, R51, UR4, PT ;  /* 0x0000000433007c0c */ /* 0x000fe4000bf46070 */
[----:B------:R-:W-:Y:S02]  /*4190*/  ISETP.GE.AND.EX P1, PT, R52, UR5, PT, P1 ;  /* 0x0000000534007c0c */ /* 0x000fe4000bf26310 */
[----:B------:R-:W-:-:S11]  /*41a0*/  ISETP.GE.AND.EX P2, PT, R110, UR5, PT, P2 ;  /* 0x000000056e007c0c */ /* 0x000fd6000bf46320 */
[----:B------:R-:W-:Y:S05]  /*41b0*/  @P1 BRA `(.L_x_3768) ;  /* 0x0000000000441947 */ /* 0x000fea0003800000 */
[----:B------:R-:W0:Y:S01]  /*41c0*/  LDCU.64 UR10, c[0x0][0x3e0] ;  /* 0x00007c00ff0a77ac */ /* 0x000e220008000a00 */
[----:B------:R-:W-:Y:S01]  /*41d0*/  MOV R54, R116 ;  /* 0x0000007400367202 */ /* 0x000fe20000000f00 */
[----:B------:R-:W-:Y:S01]  /*41e0*/  FADD.FTZ R22, -R42, R22 ;  /* 0x000000162a167221 */ /* 0x000fe20000010100 */
[----:B------:R-:W-:Y:S01]  /*41f0*/  MOV R55, R119 ;  /* 0x0000007700377202 */ /* 0x000fe20000000f00 */
[----:B------:R-:W2:Y:S01]  /*4200*/  LDCU.64 UR8, c[0x0][0x380] ;  /* 0x00007000ff0877ac */ /* 0x000ea20008000a00 */
[----:B0-----:R-:W-:Y:S02]  /*4210*/  IMAD R53, R52, UR10, RZ ;  /* 0x0000000a34357c24 */ /* 0x001fe4000f8e02ff */
[----:B------:R-:W-:-:S04]  /*4220*/  IMAD.WIDE.U32 R54, R46, UR10, R54 ;  /* 0x0000000a2e367c25 */ /* 0x000fc8000f8e0036 */
[----:B------:R-:W-:Y:S01]  /*4230*/  IMAD R53, R46, UR11, R53 ;  /* 0x0000000b2e357c24 */ /* 0x000fe2000f8e0235 */
[----:B--2---:R-:W-:-:S04]  /*4240*/  LEA R52, P1, R54, UR8, 0x2 ;  /* 0x0000000836347c11 */ /* 0x004fc8000f8210ff */
[----:B------:R-:W-:-:S04]  /*4250*/  IADD3 R53, PT, PT, R55, R53, RZ ;  /* 0x0000003537357210 */ /* 0x000fc80007ffe0ff */
[----:B------:R-:W-:Y:S01]  /*4260*/  LEA.HI.X R53, R54, UR9, R53, 0x2, P1 ;  /* 0x0000000936357c11 */ /* 0x000fe200088f1435 */
[----:B------:R-:W-:Y:S01]  /*4270*/  FADD.FTZ R54, -R42, R23 ;  /* 0x000000172a367221 */ /* 0x000fe20000010100 */
[----:B-1----:R-:W-:-:S03]  /*4280*/  FMUL.FTZ R23, R22, R47 ;  /* 0x0000002f16177220 */ /* 0x002fc60000410000 */
[----:B------:R-:W-:Y:S01]  /*4290*/  FMUL.FTZ R54, R54, R47 ;  /* 0x0000002f36367220 */ /* 0x000fe20000410000 */
[----:B-----5:R-:W-:-:S03]  /*42a0*/  FFMA.FTZ R22, R38, R23, R36 ;  /* 0x0000001726167223 */ /* 0x020fc60000010024 */
[----:B------:R-:W-:-:S05]  /*42b0*/  FFMA.FTZ R23, R39, R54, R37 ;  /* 0x0000003627177223 */ /* 0x000fca0000010025 */
[----:B------:R0:W-:Y:S02]  /*42c0*/  STG.E.64 desc[UR6][R52.64], R22 ;  /* 0x0000001634007986 */ /* 0x0001e4000c101b06 */
.L_x_3768:
[----:B------:R-:W-:Y:S05]  /*42d0*/  BSYNC.RECONVERGENT B1 ;  /* 0x0000000000017941 */ /* 0x000fea0003800200 */
.L_x_3767:
[----:B------:R-:W-:Y:S04]  /*42e0*/  BSSY.RECONVERGENT B1, `(.L_x_3769) ;  /* 0x0000013000017945 */ /* 0x000fe80003800200 */
[----:B------:R-:W-:Y:S05]  /*42f0*/  @P2 BRA `(.L_x_3770) ;  /* 0x0000000000442947 */ /* 0x000fea0003800000 */
[----:B------:R-:W2:Y:S01]  /*4300*/  LDCU.64 UR8, c[0x0][0x3e0] ;  /* 0x00007c00ff0877ac */ /* 0x000ea20008000a00 */
[----:B0-----:R-:W-:Y:S01]  /*4310*/  MOV R52, R116 ;  /* 0x0000007400347202 */ /* 0x001fe20000000f00 */
[C---:B------:R-:W-:Y:S01]  /*4320*/  FADD.FTZ R24, -R42.reuse, R24 ;  /* 0x000000182a187221 */ /* 0x040fe20000010100 */
[----:B------:R-:W-:Y:S01]  /*4330*/  MOV R53, R119 ;  /* 0x0000007700357202 */ /* 0x000fe20000000f00 */
[----:B------:R-:W0:Y:S01]  /*4340*/  LDCU.64 UR10, c[0x0][0x380] ;  /* 0x00007000ff0a77ac */ /* 0x000e220008000a00 */
[----:B------:R-:W-:Y:S01]  /*4350*/  FADD.FTZ R22, -R42, R25 ;  /* 0x000000192a167221 */ /* 0x000fe20000010100 */
        /* <DEDUP_REMOVED lines=8> */
[----:B------:R-:W-:-:S04]  /*43e0*/  IADD3 R51, PT, PT, R53, R51, RZ ;  /* 0x0000003335337210 */ /* 0x000fc80007ffe0ff */
[----:B------:R-:W-:-:S05]  /*43f0*/  LEA.HI.X R25, R52, UR11, R51, 0x2, P1 ;  /* 0x0000000b34197c11 */ /* 0x000fca00088f1433 */
[----:B------:R2:W-:Y:S02]  /*4400*/  STG.E.64 desc[UR6][R24.64], R22 ;  /* 0x0000001618007986 */ /* 0x0005e4000c101b06 */
.L_x_3770:
[----:B------:R-:W-:Y:S05]  /*4410*/  BSYNC.RECONVERGENT B1 ;  /* 0x0000000000017941 */ /* 0x000fea0003800200 */
.L_x_3769:
[----:B------:R-:W-:Y:S01]  /*4420*/  ISETP.GE.U32.AND P5, PT, R121, UR4, PT ;  /* 0x0000000479007c0c */ /* 0x000fe2000bfa6070 */
[----:B------:R-:W-:Y:S01]  /*4430*/  BSSY.RECONVERGENT B1, `(.L_x_3771) ;  /* 0x0000024000017945 */ /* 0x000fe20003800200 */
[----:B0-2---:R-:W-:Y:S02]  /*4440*/  SHF.R.S32.HI R22, RZ, 0x1f, R121 ;  /* 0x0000001fff167819 */ /* 0x005fe40000011479 */
        /* <DEDUP_REMOVED lines=18> */
[----:B------:R-:W-:Y:S01]  /*4570*/  MOV R23, R119 ;  /* 0x0000007700177202 */ /* 0x000fe20000000f00 */
[C---:B------:R-:W-:Y:S01]  /*4580*/  FADD.FTZ R26, -R42.reuse, R26 ;  /* 0x0000001a2a1a7221 */ /* 0x040fe20000010100 */
[----:B------:R-:W-:Y:S01]  /*4590*/  FADD.FTZ R110, -R42, R27 ;  /* 0x0000001b2a6e7221 */ /* 0x000fe20000010100 */
[----:B------:R-:W2:Y:S03]  /*45a0*/  LDCU.64 UR10, c[0x0][0x380] ;  /* 0x00007000ff0a77ac */ /* 0x000ea60008000a00 */
[----:B-1----:R-:W-:Y:S01]  /*45b0*/  FMUL.FTZ R110, R110, R47 ;  /* 0x0000002f6e6e7220 */ /* 0x002fe20000410000 */
[----:B0-----:R-:W-:-:S04]  /*45c0*/  IMAD R22, R22, UR8, RZ ;  /* 0x0000000816167c24 */ /* 0x001fc8000f8e02ff */
[----:B------:R-:W-:Y:S01]  /*45d0*/  IMAD R25, R121, UR9, R22 ;  /* 0x0000000979197c24 */ /* 0x000fe2000f8e0216 */
[----:B------:R-:W-:-:S05]  /*45e0*/  MOV R22, R116 ;  /* 0x0000007400167202 */ /* 0x000fca0000000f00 */
[----:B------:R-:W-:-:S05]  /*45f0*/  IMAD.WIDE.U32 R22, R121, UR8, R22 ;  /* 0x0000000879167c25 */ /* 0x000fca000f8e0016 */
[----:B------:R-:W-:Y:S01]  /*4600*/  IADD3 R25, PT, PT, R23, R25, RZ ;  /* 0x0000001917197210 */ /* 0x000fe20007ffe0ff */
[----:B------:R-:W-:Y:S01]  /*4610*/  FMUL.FTZ R23, R26, R47 ;  /* 0x0000002f1a177220 */ /* 0x000fe20000410000 */
[----:B--2---:R-:W-:-:S04]  /*4620*/  LEA R24, P5, R22, UR10, 0x2 ;  /* 0x0000000a16187c11 */ /* 0x004fc8000f8a10ff */
[----:B------:R-:W-:Y:S01]  /*4630*/  LEA.HI.X R25, R22, UR11, R25, 0x2, P5 ;  /* 0x0000000b16197c11 */ /* 0x000fe2000a8f1419 */
[----:B-----5:R-:W-:Y:S01]  /*4640*/  FFMA.FTZ R22, R38, R23, R36 ;  /* 0x0000001726167223 */ /* 0x020fe20000010024 */
[----:B------:R-:W-:-:S05]  /*4650*/  FFMA.FTZ R23, R39, R110, R37 ;  /* 0x0000006e27177223 */ /* 0x000fca0000010025 */
[----:B------:R0:W-:Y:S02]  /*4660*/  STG.E.64 desc[UR6][R24.64], R22 ;  /* 0x0000001618007986 */ /* 0x0001e4000c101b06 */
.L_x_3772:
[----:B------:R-:W-:Y:S05]  /*4670*/  BSYNC.RECONVERGENT B1 ;  /* 0x0000000000017941 */ /* 0x000fea0003800200 */
.L_x_3771:
[----:B------:R-:W-:Y:S01]  /*4680*/  BSSY.RECONVERGENT B1, `(.L_x_3773) ;  /* 0x0000015000017945 */ /* 0x000fe20003800200 */
[C---:B0-----:R-:W-:Y:S02]  /*4690*/  IADD3 R25, PT, PT, R46.reuse, 0x40, RZ ;  /* 0x000000402e197810 */ /* 0x041fe40007ffe0ff */
[----:B------:R-:W-:Y:S01]  /*46a0*/  IADD3 R24, PT, PT, R46, 0x50, RZ ;  /* 0x000000502e187810 */ /* 0x000fe20007ffe0ff */
[----:B------:R-:W-:Y:S06]  /*46b0*/  @P2 BRA `(.L_x_3774) ;  /* 0x0000000000442947 */ /* 0x000fec0003800000 */
[----:B------:R-:W0:Y:S01]  /*46c0*/  LDCU.64 UR8, c[0x0][0x3e0] ;  /* 0x00007c00ff0877ac */ /* 0x000e220008000a00 */
[----:B------:R-:W-:Y:S01]  /*46d0*/  MOV R26, R116 ;  /* 0x00000074001a7202 */ /* 0x000fe20000000f00 */
[C---:B------:R-:W-:Y:S01]  /*46e0*/  FADD.FTZ R28, -R42.reuse, R28 ;  /* 0x0000001c2a1c7221 */ /* 0x040fe20000010100 */
[----:B------:R-:W-:Y:S01]  /*46f0*/  MOV R27, R119 ;  /* 0x00000077001b7202 */ /* 0x000fe20000000f00 */
[----:B------:R-:W2:Y:S01]  /*4700*/  LDCU.64 UR10, c[0x0][0x380] ;  /* 0x00007000ff0a77ac */ /* 0x000ea20008000a00 */
[----:B------:R-:W-:Y:S01]  /*4710*/  FADD.FTZ R22, -R42, R29 ;  /* 0x0000001d2a167221 */ /* 0x000fe20000010100 */
[----:B-1----:R-:W-:Y:S01]  /*4720*/  FMUL.FTZ R23, R28, R47 ;  /* 0x0000002f1c177220 */ /* 0x002fe20000410000 */
[----:B0-----:R-:W-:Y:S02]  /*4730*/  IMAD R49, R49, UR8, RZ ;  /* 0x0000000831317c24 */ /* 0x001fe4000f8e02ff */
[----:B------:R-:W-:-:S04]  /*4740*/  IMAD.WIDE.U32 R26, R48, UR8, R26 ;  /* 0x00000008301a7c25 */ /* 0x000fc8000f8e001a */
[----:B------:R-:W-:Y:S01]  /*4750*/  IMAD R49, R48, UR9, R49 ;  /* 0x0000000930317c24 */ /* 0x000fe2000f8e0231 */
[----:B--2---:R-:W-:Y:S01]  /*4760*/  LEA R28, P2, R26, UR10, 0x2 ;  /* 0x0000000a1a1c7c11 */ /* 0x004fe2000f8410ff */
[----:B------:R-:W-:Y:S01]  /*4770*/  FMUL.FTZ R48, R22, R47 ;  /* 0x0000002f16307220 */ /* 0x000fe20000410000 */
[----:B-----5:R-:W-:Y:S02]  /*4780*/  FFMA.FTZ R22, R38, R23, R36 ;  /* 0x0000001726167223 */ /* 0x020fe40000010024 */
[----:B------:R-:W-:Y:S01]  /*4790*/  IADD3 R49, PT, PT, R27, R49, RZ ;  /* 0x000000311b317210 */ /* 0x000fe20007ffe0ff */
[----:B------:R-:W-:-:S03]  /*47a0*/  FFMA.FTZ R23, R39, R48, R37 ;  /* 0x0000003027177223 */ /* 0x000fc60000010025 */
[----:B------:R-:W-:-:S05]  /*47b0*/  LEA.HI.X R29, R26, UR11, R49, 0x2, P2 ;  /* 0x0000000b1a1d7c11 */ /* 0x000fca00090f1431 */
[----:B------:R0:W-:Y:S02]  /*47c0*/  STG.E.64 desc[UR6][R28.64], R22 ;  /* 0x000000161c007986 */ /* 0x0001e4000c101b06 */
.L_x_3774:
[----:B------:R-:W-:Y:S05]  /*47d0*/  BSYNC.RECONVERGENT B1 ;  /* 0x0000000000017941 */ /* 0x000fea0003800200 */
.L_x_3773:
[----:B------:R-:W-:Y:S04]  /*47e0*/  BSSY.RECONVERGENT B1, `(.L_x_3775) ;  /* 0x0000013000017945 */ /* 0x000fe80003800200 */
[----:B------:R-:W-:Y:S05]  /*47f0*/  @P1 BRA `(.L_x_3776) ;  /* 0x0000000000441947 */ /* 0x000fea0003800000 */
[----:B------:R-:W2:Y:S01]  /*4800*/  LDCU.64 UR8, c[0x0][0x3e0] ;  /* 0x00007c00ff0877ac */ /* 0x000ea20008000a00 */
[----:B------:R-:W-:Y:S01]  /*4810*/  MOV R26, R116 ;  /* 0x00000074001a7202 */ /* 0x000fe20000000f00 */
[C---:B------:R-:W-:Y:S01]  /*4820*/  FADD.FTZ R82, -R42.reuse, R82 ;  /* 0x000000522a527221 */ /* 0x040fe20000010100 */
[----:B------:R-:W-:Y:S01]  /*4830*/  MOV R27, R119 ;  /* 0x00000077001b7202 */ /* 0x000fe20000000f00 */
[----:B------:R-:W3:Y:S01]  /*4840*/  LDCU.64 UR10, c[0x0][0x380] ;  /* 0x00007000ff0a77ac */ /* 0x000ee20008000a00 */
[----:B0-----:R-:W-:-:S04]  /*4850*/  FADD.FTZ R22, -R42, R83 ;  /* 0x000000532a167221 */ /* 0x001fc80000010100 */
[----:B-1----:R-:W-:Y:S01]  /*4860*/  FMUL.FTZ R48, R22, R47 ;  /* 0x0000002f16307220 */ /* 0x002fe20000410000 */
[----:B--2---:R-:W-:Y:S02]  /*4870*/  IMAD R23, R15, UR8, RZ ;  /* 0x000000080f177c24 */ /* 0x004fe4000f8e02ff */
[----:B------:R-:W-:-:S04]  /*4880*/  IMAD.WIDE.U32 R26, R106, UR8, R26 ;  /* 0x000000086a1a7c25 */ /* 0x000fc8000f8e001a */
[----:B------:R-:W-:Y:S02]  /*4890*/  IMAD R29, R106, UR9, R23 ;  /* 0x000000096a1d7c24 */ /* 0x000fe4000f8e0217 */
[----:B------:R-:W-:Y:S01]  /*48a0*/  FMUL.FTZ R23, R82, R47 ;  /* 0x0000002f52177220 */ /* 0x000fe20000410000 */
[----:B---3--:R-:W-:Y:S02]  /*48b0*/  LEA R28, P1, R26, UR10, 0x2 ;  /* 0x0000000a1a1c7c11 */ /* 0x008fe4000f8210ff */
[----:B------:R-:W-:Y:S01]  /*48c0*/  IADD3 R29, PT, PT, R27, R29, RZ ;  /* 0x0000001d1b1d7210 */ /* 0x000fe20007ffe0ff */
[----:B-----5:R-:W-:Y:S01]  /*48d0*/  FFMA.FTZ R22, R38, R23, R36 ;  /* 0x0000001726167223 */ /* 0x020fe20000010024 */
[----:B------:R-:W-:Y:S02]  /*48e0*/  FFMA.FTZ R23, R39, R48, R37 ;  /* 0x0000003027177223 */ /* 0x000fe40000010025 */
[----:B------:R-:W-:-:S05]  /*48f0*/  LEA.HI.X R29, R26, UR11, R29, 0x2, P1 ;  /* 0x0000000b1a1d7c11 */ /* 0x000fca00088f141d */
[----:B------:R2:W-:Y:S02]  /*4900*/  STG.E.64 desc[UR6][R28.64], R22 ;  /* 0x000000161c007986 */ /* 0x0005e4000c101b06 */
.L_x_3776:
[----:B------:R-:W-:Y:S05]  /*4910*/  BSYNC.RECONVERGENT B1 ;  /* 0x0000000000017941 */ /* 0x000fea0003800200 */
.L_x_3775:
[----:B------:R-:W-:Y:S04]  /*4920*/  BSSY.RECONVERGENT B1, `(.L_x_3777) ;  /* 0x0000013000017945 */ /* 0x000fe80003800200 */
[----:B------:R-:W-:Y:S05]  /*4930*/  @P6 BRA `(.L_x_3778) ;  /* 0x0000000000446947 */ /* 0x000fea0003800000 */
[----:B------:R-:W3:Y:S01]  /*4940*/  LDCU.64 UR8, c[0x0][0x3e0] ;  /* 0x00007c00ff0877ac */ /* 0x000ee20008000a00 */
[----:B------:R-:W-:Y:S01]  /*4950*/  MOV R26, R116 ;  /* 0x00000074001a7202 */ /* 0x000fe20000000f00 */
[C---:B------:R-:W-:Y:S01]  /*4960*/  FADD.FTZ R30, -R42.reuse, R30 ;  /* 0x0000001e2a1e7221 */ /* 0x040fe20000010100 */
[----:B------:R-:W-:Y:S01]  /*4970*/  MOV R27, R119 ;  /* 0x00000077001b7202 */ /* 0x000fe20000000f00 */
[----:B------:R-:W4:Y:S01]  /*4980*/  LDCU.64 UR10, c[0x0][0x380] ;  /* 0x00007000ff0a77ac */ /* 0x000f220008000a00 */
[----:B0-2---:R-:W-:Y:S01]  /*4990*/  FADD.FTZ R22, -R42, R31 ;  /* 0x0000001f2a167221 */ /* 0x005fe20000010100 */
[----:B-1----:R-:W-:-:S03]  /*49a0*/  FMUL.FTZ R23, R30, R47 ;  /* 0x0000002f1e177220 */ /* 0x002fc60000410000 */
[----:B------:R-:W-:Y:S01]  /*49b0*/  FMUL.FTZ R30, R22, R47 ;  /* 0x0000002f161e7220 */ /* 0x000fe20000410000 */
[----:B-----5:R-:W-:-:S03]  /*49c0*/  FFMA.FTZ R22, R38, R23, R36 ;  /* 0x0000001726167223 */ /* 0x020fc60000010024 */
[----:B------:R-:W-:Y:S01]  /*49d0*/  FFMA.FTZ R23, R39, R30, R37 ;  /* 0x0000001e27177223 */ /* 0x000fe20000010025 */
[----:B---3--:R-:W-:Y:S02]  /*49e0*/  IMAD R55, R55, UR8, RZ ;  /* 0x0000000837377c24 */ /* 0x008fe4000f8e02ff */
[----:B------:R-:W-:-:S04]  /*49f0*/  IMAD.WIDE.U32 R26, R50, UR8, R26 ;  /* 0x00000008321a7c25 */ /* 0x000fc8000f8e001a */
[----:B------:R-:W-:Y:S01]  /*4a00*/  IMAD R55, R50, UR9, R55 ;  /* 0x0000000932377c24 */ /* 0x000fe2000f8e0237 */
[----:B----4-:R-:W-:-:S04]  /*4a10*/  LEA R28, P1, R26, UR10, 0x2 ;  /* 0x0000000a1a1c7c11 */ /* 0x010fc8000f8210ff */
[----:B------:R-:W-:-:S04]  /*4a20*/  IADD3 R55, PT, PT, R27, R55, RZ ;  /* 0x000000371b377210 */ /* 0x000fc80007ffe0ff */
[----:B------:R-:W-:-:S05]  /*4a30*/  LEA.HI.X R29, R26, UR11, R55, 0x2, P1 ;  /* 0x0000000b1a1d7c11 */ /* 0x000fca00088f1437 */
[----:B------:R3:W-:Y:S02]  /*4a40*/  STG.E.64 desc[UR6][R28.64], R22 ;  /* 0x000000161c007986 */ /* 0x0007e4000c101b06 */
.L_x_3778:
[----:B------:R-:W-:Y:S05]  /*4a50*/  BSYNC.RECONVERGENT B1 ;  /* 0x0000000000017941 */ /* 0x000fea0003800200 */
.L_x_3777:
[----:B------:R-:W-:Y:S04]  /*4a60*/  BSSY.RECONVERGENT B1, `(.L_x_3779) ;  /* 0x0000013000017945 */ /* 0x000fe80003800200 */
[----:B------:R-:W-:Y:S05]  /*4a70*/  @P3 BRA `(.L_x_3780) ;  /* 0x0000000000443947 */ /* 0x000fea0003800000 */
[----:B------:R-:W4:Y:S01]  /*4a80*/  LDCU.64 UR8, c[0x0][0x3e0] ;  /* 0x00007c00ff0877ac */ /* 0x000f220008000a00 */
[----:B------:R-:W-:Y:S01]  /*4a90*/  MOV R26, R116 ;  /* 0x00000074001a7202 */ /* 0x000fe20000000f00 */
[C---:B------:R-:W-:Y:S01]  /*4aa0*/  FADD.FTZ R32, -R42.reuse, R32 ;  /* 0x000000202a207221 */ /* 0x040fe20000010100 */
[----:B------:R-:W-:Y:S01]  /*4ab0*/  MOV R27, R119 ;  /* 0x00000077001b7202 */ /* 0x000fe20000000f00 */
[----:B------:R-:W4:Y:S01]  /*4ac0*/  LDCU.64 UR10, c[0x0][0x380] ;  /* 0x00007000ff0a77ac */ /* 0x000f220008000a00 */
[----:B0-23--:R-:W-:Y:S01]  /*4ad0*/  FADD.FTZ R22, -R42, R33 ;  /* 0x000000212a167221 */ /* 0x00dfe20000010100 */
[----:B-1----:R-:W-:-:S03]  /*4ae0*/  FMUL.FTZ R23, R32, R47 ;  /* 0x0000002f20177220 */ /* 0x002fc60000410000 */
[----:B------:R-:W-:Y:S01]  /*4af0*/  FMUL.FTZ R30, R22, R47 ;  /* 0x0000002f161e7220 */ /* 0x000fe20000410000 */
[----:B-----5:R-:W-:-:S03]  /*4b00*/  FFMA.FTZ R22, R38, R23, R36 ;  /* 0x0000001726167223 */ /* 0x020fc60000010024 */
[----:B------:R-:W-:Y:S01]  /*4b10*/  FFMA.FTZ R23, R39, R30, R37 ;  /* 0x0000001e27177223 */ /* 0x000fe20000010025 */
[----:B----4-:R-:W-:Y:S02]  /*4b20*/  IMAD R54, R54, UR8, RZ ;  /* 0x0000000836367c24 */ /* 0x010fe4000f8e02ff */
[----:B------:R-:W-:-:S04]  /*4b30*/  IMAD.WIDE.U32 R26, R53, UR8, R26 ;  /* 0x00000008351a7c25 */ /* 0x000fc8000f8e001a */
[----:B------:R-:W-:Y:S01]  /*4b40*/  IMAD R53, R53, UR9, R54 ;  /* 0x0000000935357c24 */ /* 0x000fe2000f8e0236 */
[----:B------:R-:W-:-:S04]  /*4b50*/  LEA R28, P1, R26, UR10, 0x2 ;  /* 0x0000000a1a1c7c11 */ /* 0x000fc8000f8210ff */
[----:B------:R-:W-:-:S04]  /*4b60*/  IADD3 R53, PT, PT, R27, R53, RZ ;  /* 0x000000351b357210 */ /* 0x000fc80007ffe0ff */
[----:B------:R-:W-:-:S05]  /*4b70*/  LEA.HI.X R29, R26, UR11, R53, 0x2, P1 ;  /* 0x0000000b1a1d7c11 */ /* 0x000fca00088f1435 */
[----:B------:R4:W-:Y:S02]  /*4b80*/  STG.E.64 desc[UR6][R28.64], R22 ;  /* 0x000000161c007986 */ /* 0x0009e4000c101b06 */
.L_x_3780:
[----:B------:R-:W-:Y:S05]  /*4b90*/  BSYNC.RECONVERGENT B1 ;  /* 0x0000000000017941 */ /* 0x000fea0003800200 */
.L_x_3779:
        /* <DEDUP_REMOVED lines=19> */
.L_x_3782:
[----:B------:R-:W-:Y:S05]  /*4cd0*/  BSYNC.RECONVERGENT B1 ;  /* 0x0000000000017941 */ /* 0x000fea0003800200 */
.L_x_3781:
        /* <DEDUP_REMOVED lines=9> */
[----:B------:R-:W-:Y:S02]  /*4d70*/  ISETP.GE.U32.AND P4, PT, R9, UR4, PT ;  /* 0x0000000409007c0c */ /* 0x000fe4000bf86070 */
        /* <DEDUP_REMOVED lines=12> */
[----:B------:R-:W-:Y:S01]  /*4e40*/  FADD.FTZ R56, -R42, R56 ;  /* 0x000000382a387221 */ /* 0x000fe20000010100 */
[----:B------:R-:W-:Y:S01]  /*4e50*/  MOV R27, R119 ;  /* 0x00000077001b7202 */ /* 0x000fe20000000f00 */
[----:B------:R-:W2:Y:S02]  /*4e60*/  LDCU.64 UR10, c[0x0][0x380] ;  /* 0x00007000ff0a77ac */ /* 0x000ea40008000a00 */
[----:B-1----:R-:W-:Y:S01]  /*4e70*/  FMUL.FTZ R23, R56, R47 ;  /* 0x0000002f38177220 */ /* 0x002fe20000410000 */
[----:B0-----:R-:W-:Y:S02]  /*4e80*/  IMAD R22, R22, UR8, RZ ;  /* 0x0000000816167c24 */ /* 0x001fe4000f8e02ff */
[----:B------:R-:W-:-:S04]  /*4e90*/  IMAD.WIDE.U32 R26, R25, UR8, R26 ;  /* 0x00000008191a7c25 */ /* 0x000fc8000f8e001a */
[----:B------:R-:W-:Y:S02]  /*4ea0*/  IMAD R25, R25, UR9, R22 ;  /* 0x0000000919197c24 */ /* 0x000fe4000f8e0216 */
[----:B------:R-:W-:Y:S01]  /*4eb0*/  FADD.FTZ R22, -R42, R57 ;  /* 0x000000392a167221 */ /* 0x000fe20000010100 */
[----:B--2---:R-:W-:Y:S02]  /*4ec0*/  LEA R28, P5, R26, UR10, 0x2 ;  /* 0x0000000a1a1c7c11 */ /* 0x004fe4000f8a10ff */
[----:B------:R-:W-:Y:S01]  /*4ed0*/  IADD3 R25, PT, PT, R27, R25, RZ ;  /* 0x000000191b197210 */ /* 0x000fe20007ffe0ff */
[----:B------:R-:W-:Y:S01]  /*4ee0*/  FMUL.FTZ R48, R22, R47 ;  /* 0x0000002f16307220 */ /* 0x000fe20000410000 */
[----:B-----5:R-:W-:Y:S02]  /*4ef0*/  FFMA.FTZ R22, R38, R23, R36 ;  /* 0x0000001726167223 */ /* 0x020fe40000010024 */
[----:B------:R-:W-:Y:S01]  /*4f00*/  LEA.HI.X R29, R26, UR11, R25, 0x2, P5 ;  /* 0x0000000b1a1d7c11 */ /* 0x000fe2000a8f1419 */
[----:B------:R-:W-:-:S05]  /*4f10*/  FFMA.FTZ R23, R39, R48, R37 ;  /* 0x0000003027177223 */ /* 0x000fca0000010025 */
[----:B------:R0:W-:Y:S02]  /*4f20*/  STG.E.64 desc[UR6][R28.64], R22 ;  /* 0x000000161c007986 */ /* 0x0001e4000c101b06 */
.L_x_3784:
[----:B------:R-:W-:Y:S05]  /*4f30*/  BSYNC.RECONVERGENT B1 ;  /* 0x0000000000017941 */ /* 0x000fea0003800200 */
.L_x_3783:
        /* <DEDUP_REMOVED lines=19> */
.L_x_3786:
[----:B------:R-:W-:Y:S05]  /*5070*/  BSYNC.RECONVERGENT B1 ;  /* 0x0000000000017941 */ /* 0x000fea0003800200 */
.L_x_3785:
        /* <DEDUP_REMOVED lines=15> */
[----:B-----5:R-:W-:Y:S01]  /*5170*/  FFMA.FTZ R22, R38, R23, R36 ;  /* 0x0000001726167223 */ /* 0x020fe20000010024 */
[----:B------:R-:W-:Y:S02]  /*5180*/  FFMA.FTZ R23, R39, R28, R37 ;  /* 0x0000001c27177223 */ /* 0x000fe40000010025 */
[----:B------:R-:W-:-:S05]  /*5190*/  LEA.HI.X R25, R26, UR11, R25, 0x2, P1 ;  /* 0x0000000b1a197c11 */ /* 0x000fca00088f1419 */
[----:B------:R3:W-:Y:S02]  /*51a0*/  STG.E.64 desc[UR6][R24.64], R22 ;  /* 0x0000001618007986 */ /* 0x0007e4000c101b06 */
.L_x_3788:
[----:B------:R-:W-:Y:S05]  /*51b0*/  BSYNC.RECONVERGENT B1 ;  /* 0x0000000000017941 */ /* 0x000fea0003800200 */
.L_x_3787:
[----:B------:R-:W-:Y:S04]  /*51c0*/  BSSY.RECONVERGENT B1, `(.L_x_3789) ;  /* 0x0000013000017945 */ /* 0x000fe80003800200 */
[----:B------:R-:W-:Y:S05]  /*51d0*/  @P6 BRA `(.L_x_3790) ;  /* 0x0000000000446947 */ /* 0x000fea0003800000 */
[----:B------:R-:W4:Y:S01]  /*51e0*/  LDCU.64 UR8, c[0x0][0x3e0] ;  /* 0x00007c00ff0877ac */ /* 0x000f220008000a00 */
[----:B---3--:R-:W-:Y:S01]  /*51f0*/  MOV R24, R116 ;  /* 0x0000007400187202 */ /* 0x008fe20000000f00 */
[----:B------:R-:W-:Y:S01]  /*5200*/  FADD.FTZ R84, -R42, R84 ;  /* 0x000000542a547221 */ /* 0x000fe20000010100 */
[----:B------:R-:W-:Y:S01]  /*5210*/  MOV R25, R119 ;  /* 0x0000007700197202 */ /* 0x000fe20000000f00 */
[----:B------:R-:W3:Y:S02]  /*5220*/  LDCU.64 UR10, c[0x0][0x380] ;  /* 0x00007000ff0a77ac */ /* 0x000ee40008000a00 */
[----:B012---:R-:W-:Y:S01]  /*5230*/  FMUL.FTZ R23, R84, R47 ;  /* 0x0000002f54177220 */ /* 0x007fe20000410000 */
[----:B----4-:R-:W-:Y:S02]  /*5240*/  IMAD R22, R19, UR8, RZ ;  /* 0x0000000813167c24 */ /* 0x010fe4000f8e02ff */
[----:B------:R-:W-:-:S04]  /*5250*/  IMAD.WIDE.U32 R24, R7, UR8, R24 ;  /* 0x0000000807187c25 */ /* 0x000fc8000f8e0018 */
[----:B------:R-:W-:Y:S02]  /*5260*/  IMAD R27, R7, UR9, R22 ;  /* 0x00000009071b7c24 */ /* 0x000fe4000f8e0216 */
[----:B------:R-:W-:Y:S01]  /*5270*/  FADD.FTZ R22, -R42, R85 ;  /* 0x000000552a167221 */ /* 0x000fe20000010100 */
[----:B---3--:R-:W-:Y:S02]  /*5280*/  LEA R26, P1, R24, UR10, 0x2 ;  /* 0x0000000a181a7c11 */ /* 0x008fe4000f8210ff */
[----:B------:R-:W-:Y:S01]  /*5290*/  IADD3 R27, PT, PT, R25, R27, RZ ;  /* 0x0000001b191b7210 */ /* 0x000fe20007ffe0ff */
[----:B------:R-:W-:Y:S01]  /*52a0*/  FMUL.FTZ R28, R22, R47 ;  /* 0x0000002f161c7220 */ /* 0x000fe20000410000 */
[----:B-----5:R-:W-:Y:S02]  /*52b0*/  FFMA.FTZ R22, R38, R23, R36 ;  /* 0x0000001726167223 */ /* 0x020fe40000010024 */
[----:B------:R-:W-:Y:S01]  /*52c0*/  LEA.HI.X R27, R24, UR11, R27, 0x2, P1 ;  /* 0x0000000b181b7c11 */ /* 0x000fe200088f141b */
[----:B------:R-:W-:-:S05]  /*52d0*/  FFMA.FTZ R23, R39, R28, R37 ;  /* 0x0000001c27177223 */ /* 0x000fca0000010025 */
[----:B------:R4:W-:Y:S02]  /*52e0*/  STG.E.64 desc[UR6][R26.64], R22 ;  /* 0x000000161a007986 */ /* 0x0009e4000c101b06 */
.L_x_3790:
[----:B------:R-:W-:Y:S05]  /*52f0*/  BSYNC.RECONVERGENT B1 ;  /* 0x0000000000017941 */ /* 0x000fea0003800200 */
.L_x_3789:
[----:B------:R-:W-:Y:S04]  /*5300*/  BSSY.RECONVERGENT B1, `(.L_x_3791) ;  /* 0x0000013000017945 */ /* 0x000fe80003800200 */
[----:B------:R-:W-:Y:S05]  /*5310*/  @P3 BRA `(.L_x_3792) ;  /* 0x0000000000443947 */ /* 0x000fea0003800000 */
[----:B------:R-:W1:Y:S01]  /*5320*/  LDCU.64 UR8, c[0x0][0x3e0] ;  /* 0x00007c00ff0877ac */ /* 0x000e620008000a00 */
[----:B---3--:R-:W-:Y:S01]  /*5330*/  MOV R24, R116 ;  /* 0x0000007400187202 */ /* 0x008fe20000000f00 */
[C---:B------:R-:W-:Y:S01]  /*5340*/  FADD.FTZ R60, -R42.reuse, R60 ;  /* 0x0000003c2a3c7221 */ /* 0x040fe20000010100 */
[----:B------:R-:W-:Y:S01]  /*5350*/  MOV R25, R119 ;  /* 0x0000007700197202 */ /* 0x000fe20000000f00 */
[----:B------:R-:W3:Y:S01]  /*5360*/  LDCU.64 UR10, c[0x0][0x380] ;  /* 0x00007000ff0a77ac */ /* 0x000ee20008000a00 */
[----:B0-2-4-:R-:W-:Y:S01]  /*5370*/  FADD.FTZ R22, -R42, R61 ;  /* 0x0000003d2a167221 */ /* 0x015fe20000010100 */
[----:B-1----:R-:W-:-:S03]  /*5380*/  FMUL.FTZ R23, R60, R47 ;  /* 0x0000002f3c177220 */ /* 0x002fc60000410000 */
[----:B------:R-:W-:Y:S01]  /*5390*/  FMUL.FTZ R28, R22, R47 ;  /* 0x0000002f161c7220 */ /* 0x000fe20000410000 */
[----:B-----5:R-:W-:-:S03]  /*53a0*/  FFMA.FTZ R22, R38, R23, R36 ;  /* 0x0000001726167223 */ /* 0x020fc60000010024 */
[----:B------:R-:W-:Y:S01]  /*53b0*/  FFMA.FTZ R23, R39, R28, R37 ;  /* 0x0000001c27177223 */ /* 0x000fe20000010025 */
[----:B------:R-:W-:Y:S02]  /*53c0*/  IMAD R31, R31, UR8, RZ ;  /* 0x000000081f1f7c24 */ /* 0x000fe4000f8e02ff */
[----:B------:R-:W-:-:S04]  /*53d0*/  IMAD.WIDE.U32 R24, R30, UR8, R24 ;  /* 0x000000081e187c25 */ /* 0x000fc8000f8e0018 */
[----:B------:R-:W-:Y:S01]  /*53e0*/  IMAD R31, R30, UR9, R31 ;  /* 0x000000091e1f7c24 */ /* 0x000fe2000f8e021f */
[----:B---3--:R-:W-:-:S04]  /*53f0*/  LEA R26, P1, R24, UR10, 0x2 ;  /* 0x0000000a181a7c11 */ /* 0x008fc8000f8210ff */
[----:B------:R-:W-:-:S04]  /*5400*/  IADD3 R31, PT, PT, R25, R31, RZ ;  /* 0x0000001f191f7210 */ /* 0x000fc80007ffe0ff */
[----:B------:R-:W-:-:S05]  /*5410*/  LEA.HI.X R27, R24, UR11, R31, 0x2, P1 ;  /* 0x0000000b181b7c11 */ /* 0x000fca00088f141f */
[----:B------:R0:W-:Y:S02]  /*5420*/  STG.E.64 desc[UR6][R26.64], R22 ;  /* 0x000000161a007986 */ /* 0x0001e4000c101b06 */
.L_x_3792:
[----:B------:R-:W-:Y:S05]  /*5430*/  BSYNC.RECONVERGENT B1 ;  /* 0x0000000000017941 */ /* 0x000fea0003800200 */
.L_x_3791:
[----:B------:R-:W-:Y:S04]  /*5440*/  BSSY.RECONVERGENT B1, `(.L_x_3793) ;  /* 0x0000013000017945 */ /* 0x000fe80003800200 */
[----:B------:R-:W-:Y:S05]  /*5450*/  @P4 BRA `(.L_x_3794) ;  /* 0x0000000000444947 */ /* 0x000fea0003800000 */
[----:B------:R-:W1:Y:S01]  /*5460*/  LDCU.64 UR8, c[0x0][0x3e0] ;  /* 0x00007c00ff0877ac */ /* 0x000e620008000a00 */
[----:B0-234-:R-:W-:Y:S01]  /*5470*/  MOV R22, R116 ;  /* 0x0000007400167202 */ /* 0x01dfe20000000f00 */
[----:B------:R-:W-:Y:S01]  /*5480*/  FADD.FTZ R86, -R42, R86 ;  /* 0x000000562a567221 */ /* 0x000fe20000010100 */
[----:B------:R-:W-:Y:S01]  /*5490*/  MOV R23, R119 ;  /* 0x0000007700177202 */ /* 0x000fe20000000f00 */
[----:B------:R-:W0:Y:S02]  /*54a0*/  LDCU.64 UR10, c[0x0][0x380] ;  /* 0x00007000ff0a77ac */ /* 0x000e240008000a00 */
[----:B-1----:R-:W-:Y:S01]  /*54b0*/  FMUL.FTZ R25, R86, R47 ;  /* 0x0000002f56197220 */ /* 0x002fe20000410000 */
[----:B------:R-:W-:Y:S02]  /*54c0*/  IMAD R24, R21, UR8, RZ ;  /* 0x0000000815187c24 */ /* 0x000fe4000f8e02ff */
[----:B------:R-:W-:-:S04]  /*54d0*/  IMAD.WIDE.U32 R22, R9, UR8, R22 ;  /* 0x0000000809167c25 */ /* 0x000fc8000f8e0016 */
[----:B------:R-:W-:Y:S02]  /*54e0*/  IMAD R27, R9, UR9, R24 ;  /* 0x00000009091b7c24 */ /* 0x000fe4000f8e0218 */
[----:B------:R-:W-:Y:S01]  /*54f0*/  FADD.FTZ R24, -R42, R87 ;  /* 0x000000572a187221 */ /* 0x000fe20000010100 */
[----:B0-----:R-:W-:Y:S02]  /*5500*/  LEA R26, P1, R22, UR10, 0x2 ;  /* 0x0000000a161a7c11 */ /* 0x001fe4000f8210ff */
[----:B------:R-:W-:Y:S01]  /*5510*/  IADD3 R27, PT, PT, R23, R27, RZ ;  /* 0x0000001b171b7210 */ /* 0x000fe20007ffe0ff */
[----:B------:R-:W-:Y:S01]  /*5520*/  FMUL.FTZ R28, R24, R47 ;  /* 0x0000002f181c7220 */ /* 0x000fe20000410000 */
[----:B-----5:R-:W-:Y:S02]  /*5530*/  FFMA.FTZ R24, R38, R25, R36 ;  /* 0x0000001926187223 */ /* 0x020fe40000010024 */
[----:B------:R-:W-:Y:S01]  /*5540*/  LEA.HI.X R27, R22, UR11, R27, 0x2, P1 ;  /* 0x0000000b161b7c11 */ /* 0x000fe200088f141b */
[----:B------:R-:W-:-:S05]  /*5550*/  FFMA.FTZ R25, R39, R28, R37 ;  /* 0x0000001c27197223 */ /* 0x000fca0000010025 */
[----:B------:R0:W-:Y:S02]  /*5560*/  STG.E.64 desc[UR6][R26.64], R24 ;  /* 0x000000181a007986 */ /* 0x0001e4000c101b06 */
.L_x_3794:
[----:B------:R-:W-:Y:S05]  /*5570*/  BSYNC.RECONVERGENT B1 ;  /* 0x0000000000017941 */ /* 0x000fea0003800200 */
.L_x_3793:
        /* <DEDUP_REMOVED lines=17> */
[C---:B0-2---:R-:W-:Y:S02]  /*5690*/  IADD3 R29, PT, PT, R46.reuse, 0xa0, RZ ;  /* 0x000000a02e1d7810 */ /* 0x045fe40007ffe0ff */
[----:B------:R-:W-:Y:S01]  /*56a0*/  IADD3 R28, PT, PT, R46, 0xa8, RZ ;  /* 0x000000a82e1c7810 */ /* 0x000fe20007ffe0ff */
[----:B------:R-:W-:Y:S08]  /*56b0*/  @P5 BRA `(.L_x_3796) ;  /* 0x0000000000445947 */ /* 0x000ff00003800000 */
[----:B------:R-:W0:Y:S01]  /*56c0*/  LDCU.64 UR8, c[0x0][0x3e0] ;  /* 0x00007c00ff0877ac */ /* 0x000e220008000a00 */
[----:B---34-:R-:W-:Y:S01]  /*56d0*/  MOV R22, R116 ;  /* 0x0000007400167202 */ /* 0x018fe20000000f00 */
[C---:B------:R-:W-:Y:S01]  /*56e0*/  FADD.FTZ R88, -R42.reuse, R88 ;  /* 0x000000582a587221 */ /* 0x040fe20000010100 */
[----:B------:R-:W-:Y:S01]  /*56f0*/  MOV R23, R119 ;  /* 0x0000007700177202 */ /* 0x000fe20000000f00 */
[----:B------:R-:W2:Y:S01]  /*5700*/  LDCU.64 UR10, c[0x0][0x380] ;  /* 0x00007000ff0a77ac */ /* 0x000ea20008000a00 */
[----:B------:R-:W-:-:S04]  /*5710*/  FADD.FTZ R26, -R42, R89 ;  /* 0x000000592a1a7221 */ /* 0x000fc80000010100 */
[----:B-1----:R-:W-:Y:S01]  /*5720*/  FMUL.FTZ R48, R26, R47 ;  /* 0x0000002f1a307220 */ /* 0x002fe20000410000 */
[----:B0-----:R-:W-:Y:S02]  /*5730*/  IMAD R25, R107, UR8, RZ ;  /* 0x000000086b197c24 */ /* 0x001fe4000f8e02ff */
[----:B------:R-:W-:-:S04]  /*5740*/  IMAD.WIDE.U32 R22, R10, UR8, R22 ;  /* 0x000000080a167c25 */ /* 0x000fc8000f8e0016 */
[----:B------:R-:W-:Y:S02]  /*5750*/  IMAD R27, R10, UR9, R25 ;  /* 0x000000090a1b7c24 */ /* 0x000fe4000f8e0219 */
[----:B------:R-:W-:Y:S01]  /*5760*/  FMUL.FTZ R25, R88, R47 ;  /* 0x0000002f58197220 */ /* 0x000fe20000410000 */
[----:B--2---:R-:W-:Y:S02]  /*5770*/  LEA R24, P5, R22, UR10, 0x2 ;  /* 0x0000000a16187c11 */ /* 0x004fe4000f8a10ff */
[----:B------:R-:W-:Y:S01]  /*5780*/  IADD3 R27, PT, PT, R23, R27, RZ ;  /* 0x0000001b171b7210 */ /* 0x000fe20007ffe0ff */
[----:B-----5:R-:W-:-:S03]  /*5790*/  FFMA.FTZ R26, R38, R25, R36 ;  /* 0x00000019261a7223 */ /* 0x020fc60000010024 */
[----:B------:R-:W-:Y:S01]  /*57a0*/  LEA.HI.X R25, R22, UR11, R27, 0x2, P5 ;  /* 0x0000000b16197c11 */ /* 0x000fe2000a8f141b */
[----:B------:R-:W-:-:S05]  /*57b0*/  FFMA.FTZ R27, R39, R48, R37 ;  /* 0x00000030271b7223 */ /* 0x000fca0000010025 */
[----:B------:R0:W-:Y:S02]  /*57c0*/  STG.E.64 desc[UR6][R24.64], R26 ;  /* 0x0000001a18007986 */ /* 0x0001e4000c101b06 */
.L_x_3796:
[----:B------:R-:W-:Y:S05]  /*57d0*/  BSYNC.RECONVERGENT B1 ;  /* 0x0000000000017941 */ /* 0x000fea0003800200 */
.L_x_3795:
[----:B------:R-:W-:Y:S04]  /*57e0*/  BSSY.RECONVERGENT B1, `(.L_x_3797) ;  /* 0x0000013000017945 */ /* 0x000fe80003800200 */
[----:B------:R-:W-:Y:S05]  /*57f0*/  @P2 BRA `(.L_x_3798) ;  /* 0x0000000000442947 */ /* 0x000fea0003800000 */
[----:B------:R-:W2:Y:S01]  /*5800*/  LDCU.64 UR8, c[0x0][0x3e0] ;  /* 0x00007c00ff0877ac */ /* 0x000ea20008000a00 */
[----:B---34-:R-:W-:Y:S01]  /*5810*/  MOV R22, R116 ;  /* 0x0000007400167202 */ /* 0x018fe20000000f00 */
[C---:B------:R-:W-:Y:S01]  /*5820*/  FADD.FTZ R62, -R42.reuse, R62 ;  /* 0x0000003e2a3e7221 */ /* 0x040fe20000010100 */
[----:B------:R-:W-:Y:S01]  /*5830*/  MOV R23, R119 ;  /* 0x0000007700177202 */ /* 0x000fe20000000f00 */
[----:B------:R-:W3:Y:S01]  /*5840*/  LDCU.64 UR10, c[0x0][0x380] ;  /* 0x00007000ff0a77ac */ /* 0x000ee20008000a00 */
[----:B0-----:R-:W-:Y:S01]  /*5850*/  FADD.FTZ R26, -R42, R63 ;  /* 0x0000003f2a1a7221 */ /* 0x001fe20000010100 */
[----:B-1----:R-:W-:Y:S01]  /*5860*/  FMUL.FTZ R25, R62, R47 ;  /* 0x0000002f3e197220 */ /* 0x002fe20000410000 */
[----:B--2---:R-:W-:Y:S02]  /*5870*/  IMAD R35, R35, UR8, RZ ;  /* 0x0000000823237c24 */ /* 0x004fe4000f8e02ff */
[----:B------:R-:W-:-:S04]  /*5880*/  IMAD.WIDE.U32 R22, R32, UR8, R22 ;  /* 0x0000000820167c25 */ /* 0x000fc8000f8e0016 */
[----:B------:R-:W-:Y:S01]  /*5890*/  IMAD R35, R32, UR9, R35 ;  /* 0x0000000920237c24 */ /* 0x000fe2000f8e0223 */
[----:B---3--:R-:W-:Y:S01]  /*58a0*/  LEA R24, P2, R22, UR10, 0x2 ;  /* 0x0000000a16187c11 */ /* 0x008fe2000f8410ff */
[----:B------:R-:W-:Y:S01]  /*58b0*/  FMUL.FTZ R32, R26, R47 ;  /* 0x0000002f1a207220 */ /* 0x000fe20000410000 */
[----:B-----5:R-:W-:Y:S02]  /*58c0*/  FFMA.FTZ R26, R38, R25, R36 ;  /* 0x00000019261a7223 */ /* 0x020fe40000010024 */
[----:B------:R-:W-:Y:S01]  /*58d0*/  IADD3 R35, PT, PT, R23, R35, RZ ;  /* 0x0000002317237210 */ /* 0x000fe20007ffe0ff */
[----:B------:R-:W-:-:S03]  /*58e0*/  FFMA.FTZ R27, R39, R32, R37 ;  /* 0x00000020271b7223 */ /* 0x000fc60000010025 */
[----:B------:R-:W-:-:S05]  /*58f0*/  LEA.HI.X R25, R22, UR11, R35, 0x2, P2 ;  /* 0x0000000b16197c11 */ /* 0x000fca00090f1423 */
[----:B------:R2:W-:Y:S02]  /*5900*/  STG.E.64 desc[UR6][R24.64], R26 ;  /* 0x0000001a18007986 */ /* 0x0005e4000c101b06 */
.L_x_3798:
[----:B------:R-:W-:Y:S05]  /*5910*/  BSYNC.RECONVERGENT B1 ;  /* 0x0000000000017941 */ /* 0x000fea0003800200 */
.L_x_3797:
[----:B------:R-:W-:Y:S04]  /*5920*/  BSSY.RECONVERGENT B1, `(.L_x_3799) ;  /* 0x0000013000017945 */ /* 0x000fe80003800200 */
[----:B------:R-:W-:Y:S05]  /*5930*/  @P1 BRA `(.L_x_3800) ;  /* 0x0000000000441947 */ /* 0x000fea0003800000 */
[----:B------:R-:W1:Y:S01]  /*5940*/  LDCU.64 UR8, c[0x0][0x3e0] ;  /* 0x00007c00ff0877ac */ /* 0x000e620008000a00 */
[----:B---34-:R-:W-:Y:S01]  /*5950*/  MOV R22, R116 ;  /* 0x0000007400167202 */ /* 0x018fe20000000f00 */
[C---:B------:R-:W-:Y:S01]  /*5960*/  FADD.FTZ R64, -R42.reuse, R64 ;  /* 0x000000402a407221 */ /* 0x040fe20000010100 */
[----:B------:R-:W-:Y:S01]  /*5970*/  MOV R23, R119 ;  /* 0x0000007700177202 */ /* 0x000fe20000000f00 */
[----:B------:R-:W3:Y:S01]  /*5980*/  LDCU.64 UR10, c[0x0][0x380] ;  /* 0x00007000ff0a77ac */ /* 0x000ee20008000a00 */
[----:B0-2---:R-:W-:Y:S01]  /*5990*/  FADD.FTZ R26, -R42, R65 ;  /* 0x000000412a1a7221 */ /* 0x005fe20000010100 */
        /* <DEDUP_REMOVED lines=11> */
.L_x_3800:
[----:B------:R-:W-:Y:S05]  /*5a50*/  BSYNC.RECONVERGENT B1 ;  /* 0x0000000000017941 */ /* 0x000fea0003800200 */
.L_x_3799:
[----:B------:R-:W-:Y:S04]  /*5a60*/  BSSY.RECONVERGENT B1, `(.L_x_3801) ;  /* 0x0000013000017945 */ /* 0x000fe80003800200 */
[----:B------:R-:W-:Y:S05]  /*5a70*/  @P6 BRA `(.L_x_3802) ;  /* 0x0000000000446947 */ /* 0x000fea0003800000 */
[----:B------:R-:W0:Y:S01]  /*5a80*/  LDCU.64 UR8, c[0x0][0x3e0] ;  /* 0x00007c00ff0877ac */ /* 0x000e220008000a00 */
[----:B---34-:R-:W-:Y:S01]  /*5a90*/  MOV R22, R116 ;  /* 0x0000007400167202 */ /* 0x018fe20000000f00 */
[----:B------:R-:W-:Y:S01]  /*5aa0*/  FADD.FTZ R66, -R42, R66 ;  /* 0x000000422a427221 */ /* 0x000fe20000010100 */
[----:B------:R-:W-:Y:S01]  /*5ab0*/  MOV R23, R119 ;  /* 0x0000007700177202 */ /* 0x000fe20000000f00 */
[----:B------:R-:W3:Y:S02]  /*5ac0*/  LDCU.64 UR10, c[0x0][0x380] ;  /* 0x00007000ff0a77ac */ /* 0x000ee40008000a00 */
[----:B012---:R-:W-:-:S04]  /*5ad0*/  FMUL.FTZ R25, R66, R47 ;  /* 0x0000002f42197220 */ /* 0x007fc80000410000 */
[----:B-----5:R-:W-:Y:S01]  /*5ae0*/  FFMA.FTZ R26, R38, R25, R36 ;  /* 0x00000019261a7223 */ /* 0x020fe20000010024 */
[----:B------:R-:W-:Y:S02]  /*5af0*/  IMAD R43, R43, UR8, RZ ;  /* 0x000000082b2b7c24 */ /* 0x000fe4000f8e02ff */
[----:B------:R-:W-:-:S04]  /*5b00*/  IMAD.WIDE.U32 R22, R18, UR8, R22 ;  /* 0x0000000812167c25 */ /* 0x000fc8000f8e0016 */
[----:B------:R-:W-:Y:S02]  /*5b10*/  IMAD R43, R18, UR9, R43 ;  /* 0x00000009122b7c24 */ /* 0x000fe4000f8e022b */
[----:B------:R-:W-:Y:S01]  /*5b20*/  FADD.FTZ R18, -R42, R67 ;  /* 0x000000432a127221 */ /* 0x000fe20000010100 */
[----:B---3--:R-:W-:Y:S02]  /*5b30*/  LEA R24, P1, R22, UR10, 0x2 ;  /* 0x0000000a16187c11 */ /* 0x008fe4000f8210ff */
[----:B------:R-:W-:Y:S01]  /*5b40*/  IADD3 R43, PT, PT, R23, R43, RZ ;  /* 0x0000002b172b7210 */ /* 0x000fe20007ffe0ff */
[----:B------:R-:W-:-:S03]  /*5b50*/  FMUL.FTZ R18, R18, R47 ;  /* 0x0000002f12127220 */ /* 0x000fc60000410000 */
[----:B------:R-:W-:Y:S01]  /*5b60*/  LEA.HI.X R25, R22, UR11, R43, 0x2, P1 ;  /* 0x0000000b16197c11 */ /* 0x000fe200088f142b */
[----:B------:R-:W-:-:S05]  /*5b70*/  FFMA.FTZ R27, R39, R18, R37 ;  /* 0x00000012271b7223 */ /* 0x000fca0000010025 */
[----:B------:R0:W-:Y:S02]  /*5b80*/  STG.E.64 desc[UR6][R24.64], R26 ;  /* 0x0000001a18007986 */ /* 0x0001e4000c101b06 */
.L_x_3802:
[----:B------:R-:W-:Y:S05]  /*5b90*/  BSYNC.RECONVERGENT B1 ;  /* 0x0000000000017941 */ /* 0x000fea0003800200 */
.L_x_3801:
[----:B------:R-:W-:Y:S04]  /*5ba0*/  BSSY.RECONVERGENT B1, `(.L_x_3803) ;  /* 0x0000013000017945 */ /* 0x000fe80003800200 */
[----:B------:R-:W-:Y:S05]  /*5bb0*/  @P3 BRA `(.L_x_3804) ;  /* 0x0000000000443947 */ /* 0x000fea0003800000 */
[----:B------:R-:W0:Y:S01]  /*5bc0*/  LDCU.64 UR8, c[0x0][0x3e0] ;  /* 0x00007c00ff0877ac */ /* 0x000e220008000a00 */
[----:B---34-:R-:W-:Y:S01]  /*5bd0*/  MOV R22, R116 ;  /* 0x0000007400167202 */ /* 0x018fe20000000f00 */
[C---:B------:R-:W-:Y:S01]  /*5be0*/  FADD.FTZ R68, -R42.reuse, R68 ;  /* 0x000000442a447221 */ /* 0x040fe20000010100 */
[----:B------:R-:W-:Y:S01]  /*5bf0*/  MOV R23, R119 ;  /* 0x0000007700177202 */ /* 0x000fe20000000f00 */
[----:B------:R-:W3:Y:S01]  /*5c00*/  LDCU.64 UR10, c[0x0][0x380] ;  /* 0x00007000ff0a77ac */ /* 0x000ee20008000a00 */
[----:B------:R-:W-:Y:S01]  /*5c10*/  FADD.FTZ R18, -R42, R69 ;  /* 0x000000452a127221 */ /* 0x000fe20000010100 */
[----:B012---:R-:W-:-:S03]  /*5c20*/  FMUL.FTZ R25, R68, R47 ;  /* 0x0000002f44197220 */ /* 0x007fc60000410000 */
        /* <DEDUP_REMOVED lines=10> */
.L_x_3804:
[----:B------:R-:W-:Y:S05]  /*5cd0*/  BSYNC.RECONVERGENT B1 ;  /* 0x0000000000017941 */ /* 0x000fea0003800200 */
.L_x_3803:
[----:B------:R-:W-:Y:S04]  /*5ce0*/  BSSY.RECONVERGENT B1, `(.L_x_3805) ;  /* 0x0000013000017945 */ /* 0x000fe80003800200 */
[----:B------:R-:W-:Y:S05]  /*5cf0*/  @P4 BRA `(.L_x_3806) ;  /* 0x0000000000444947 */ /* 0x000fea0003800000 */
[----:B------:R-:W0:Y:S01]  /*5d00*/  LDCU.64 UR8, c[0x0][0x3e0] ;  /* 0x00007c00ff0877ac */ /* 0x000e220008000a00 */
[----:B---34-:R-:W-:Y:S01]  /*5d10*/  MOV R22, R116 ;  /* 0x0000007400167202 */ /* 0x018fe20000000f00 */
[C---:B------:R-:W-:Y:S01]  /*5d20*/  FADD.FTZ R70, -R42.reuse, R70 ;  /* 0x000000462a467221 */ /* 0x040fe20000010100 */
[----:B------:R-:W-:Y:S01]  /*5d30*/  MOV R23, R119 ;  /* 0x0000007700177202 */ /* 0x000fe20000000f00 */
[----:B------:R-:W3:Y:S01]  /*5d40*/  LDCU.64 UR10, c[0x0][0x380] ;  /* 0x00007000ff0a77ac */ /* 0x000ee20008000a00 */
[----:B------:R-:W-:-:S04]  /*5d50*/  FADD.FTZ R18, -R42, R71 ;  /* 0x000000472a127221 */ /* 0x000fc80000010100 */
[----:B-1----:R-:W-:-:S04]  /*5d60*/  FMUL.FTZ R18, R18, R47 ;  /* 0x0000002f12127220 */ /* 0x002fc80000410000 */
[----:B0-2--5:R-:W-:Y:S01]  /*5d70*/  FFMA.FTZ R27, R39, R18, R37 ;  /* 0x00000012271b7223 */ /* 0x025fe20000010025 */
[----:B------:R-:W-:Y:S02]  /*5d80*/  IMAD R31, R31, UR8, RZ ;  /* 0x000000081f1f7c24 */ /* 0x000fe4000f8e02ff */
[----:B------:R-:W-:-:S04]  /*5d90*/  IMAD.WIDE.U32 R24, R30, UR8, R22 ;  /* 0x000000081e187c25 */ /* 0x000fc8000f8e0016 */
[----:B------:R-:W-:Y:S01]  /*5da0*/  FMUL.FTZ R23, R70, R47 ;  /* 0x0000002f46177220 */ /* 0x000fe20000410000 */
[----:B------:R-:W-:Y:S01]  /*5db0*/  IMAD R31, R30, UR9, R31 ;  /* 0x000000091e1f7c24 */ /* 0x000fe2000f8e021f */
[----:B---3--:R-:W-:Y:S02]  /*5dc0*/  LEA R22, P1, R24, UR10, 0x2 ;  /* 0x0000000a18167c11 */ /* 0x008fe4000f8210ff */
[----:B------:R-:W-:Y:S02]  /*5dd0*/  FFMA.FTZ R26, R38, R23, R36 ;  /* 0x00000017261a7223 */ /* 0x000fe40000010024 */
[----:B------:R-:W-:-:S04]  /*5de0*/  IADD3 R31, PT, PT, R25, R31, RZ ;  /* 0x0000001f191f7210 */ /* 0x000fc80007ffe0ff */
[----:B------:R-:W-:-:S05]  /*5df0*/  LEA.HI.X R23, R24, UR11, R31, 0x2, P1 ;  /* 0x0000000b18177c11 */ /* 0x000fca00088f141f */
[----:B------:R0:W-:Y:S02]  /*5e00*/  STG.E.64 desc[UR6][R22.64], R26 ;  /* 0x0000001a16007986 */ /* 0x0001e4000c101b06 */
.L_x_3806:
[----:B------:R-:W-:Y:S05]  /*5e10*/  BSYNC.RECONVERGENT B1 ;  /* 0x0000000000017941 */ /* 0x000fea0003800200 */
.L_x_3805:
[----:B------:R-:W-:Y:S01]  /*5e20*/  ISETP.GE.U32.AND P5, PT, R29, UR4, PT ;  /* 0x000000041d007c0c */ /* 0x000fe2000bfa6070 */
[----:B------:R-:W-:Y:S01]  /*5e30*/  BSSY.RECONVERGENT B1, `(.L_x_3807) ;  /* 0x0000026000017945 */ /* 0x000fe20003800200 */
[----:B0-23--:R-:W-:Y:S02]  /*5e40*/  SHF.R.S32.HI R24, RZ, 0x1f, R29 ;  /* 0x0000001fff187819 */ /* 0x00dfe4000001141d */
[----:B------:R-:W-:Y:S02]  /*5e50*/  IADD3 R41, PT, PT, R46, 0xb0, RZ ;  /* 0x000000b02e297810 */ /* 0x000fe40007ffe0ff */
[----:B------:R-:W-:Y:S02]  /*5e60*/  ISETP.GE.AND.EX P5, PT, R24, UR5, PT, P5 ;  /* 0x0000000518007c0c */ /* 0x000fe4000bfa6350 */
[----:B----4-:R-:W-:Y:S02]  /*5e70*/  IADD3 R23, PT, PT, R46, 0xc0, RZ ;  /* 0x000000c02e177810 */ /* 0x010fe40007ffe0ff */
        /* <DEDUP_REMOVED lines=17> */
[----:B------:R-:W-:Y:S01]  /*5f90*/  MOV R25, R119 ;  /* 0x0000007700197202 */ /* 0x000fe20000000f00 */
[C---:B------:R-:W-:Y:S01]  /*5fa0*/  FADD.FTZ R72, -R42.reuse, R72 ;  /* 0x000000482a487221 */ /* 0x040fe20000010100 */
[----:B------:R-:W-:Y:S01]  /*5fb0*/  FADD.FTZ R32, -R42, R73 ;  /* 0x000000492a207221 */ /* 0x000fe20000010100 */
[----:B------:R-:W2:Y:S02]  /*5fc0*/  LDCU.64 UR10, c[0x0][0x380] ;  /* 0x00007000ff0a77ac */ /* 0x000ea40008000a00 */
[-C--:B-1----:R-:W-:Y:S01]  /*5fd0*/  FMUL.FTZ R27, R72, R47.reuse ;  /* 0x0000002f481b7220 */ /* 0x082fe20000410000 */
[----:B------:R-:W-:-:S03]  /*5fe0*/  FMUL.FTZ R32, R32, R47 ;  /* 0x0000002f20207220 */ /* 0x000fc60000410000 */
[----:B-----5:R-:W-:Y:S01]  /*5ff0*/  FFMA.FTZ R34, R38, R27, R36 ;  /* 0x0000001b26227223 */ /* 0x020fe20000010024 */
[----:B------:R-:W-:Y:S01]  /*6000*/  FFMA.FTZ R35, R39, R32, R37 ;  /* 0x0000002027237223 */ /* 0x000fe20000010025 */
[----:B0-----:R-:W-:Y:S01]  /*6010*/  IMAD R30, R24, UR8, RZ ;  /* 0x00000008181e7c24 */ /* 0x001fe2000f8e02ff */
[----:B------:R-:W-:-:S05]  /*6020*/  MOV R24, R116 ;  /* 0x0000007400187202 */ /* 0x000fca0000000f00 */
[----:B------:R-:W-:-:S04]  /*6030*/  IMAD.WIDE.U32 R24, R29, UR8, R24 ;  /* 0x000000081d187c25 */ /* 0x000fc8000f8e0018 */
[----:B------:R-:W-:Y:S01]  /*6040*/  IMAD R29, R29, UR9, R30 ;  /* 0x000000091d1d7c24 */ /* 0x000fe2000f8e021e */
[----:B--2---:R-:W-:-:S04]  /*6050*/  LEA R30, P5, R24, UR10, 0x2 ;  /* 0x0000000a181e7c11 */ /* 0x004fc8000f8a10ff */
[----:B------:R-:W-:-:S04]  /*6060*/  IADD3 R29, PT, PT, R25, R29, RZ ;  /* 0x0000001d191d7210 */ /* 0x000fc80007ffe0ff */
[----:B------:R-:W-:-:S05]  /*6070*/  LEA.HI.X R31, R24, UR11, R29, 0x2, P5 ;  /* 0x0000000b181f7c11 */ /* 0x000fca000a8f141d */
[----:B------:R0:W-:Y:S02]  /*6080*/  STG.E.64 desc[UR6][R30.64], R34 ;  /* 0x000000221e007986 */ /* 0x0001e4000c101b06 */
.L_x_3808:
[----:B------:R-:W-:Y:S05]  /*6090*/  BSYNC.RECONVERGENT B1 ;  /* 0x0000000000017941 */ /* 0x000fea0003800200 */
.L_x_3807:
[----:B------:R-:W-:Y:S04]  /*60a0*/  BSSY.RECONVERGENT B1, `(.L_x_3809) ;  /* 0x0000013000017945 */ /* 0x000fe80003800200 */
[----:B------:R-:W-:Y:S05]  /*60b0*/  @P2 BRA `(.L_x_3810) ;  /* 0x0000000000442947 */ /* 0x000fea0003800000 */
[----:B------:R-:W2:Y:S01]  /*60c0*/  LDCU.64 UR8, c[0x0][0x3e0] ;  /* 0x00007c00ff0877ac */ /* 0x000ea20008000a00 */
[----:B------:R-:W-:Y:S01]  /*60d0*/  MOV R24, R116 ;  /* 0x0000007400187202 */ /* 0x000fe20000000f00 */
[C---:B------:R-:W-:Y:S01]  /*60e0*/  FADD.FTZ R74, -R42.reuse, R74 ;  /* 0x0000004a2a4a7221 */ /* 0x040fe20000010100 */
[----:B------:R-:W-:Y:S01]  /*60f0*/  MOV R25, R119 ;  /* 0x0000007700197202 */ /* 0x000fe20000000f00 */
[----:B------:R-:W3:Y:S01]  /*6100*/  LDCU.64 UR10, c[0x0][0x380] ;  /* 0x00007000ff0a77ac */ /* 0x000ee20008000a00 */
[----:B0-----:R-:W-:Y:S01]  /*6110*/  FADD.FTZ R30, -R42, R75 ;  /* 0x0000004b2a1e7221 */ /* 0x001fe20000010100 */
[----:B-1----:R-:W-:-:S03]  /*6120*/  FMUL.FTZ R27, R74, R47 ;  /* 0x0000002f4a1b7220 */ /* 0x002fc60000410000 */
[----:B------:R-:W-:Y:S01]  /*6130*/  FMUL.FTZ R30, R30, R47 ;  /* 0x0000002f1e1e7220 */ /* 0x000fe20000410000 */
[----:B-----5:R-:W-:Y:S01]  /*6140*/  FFMA.FTZ R32, R38, R27, R36 ;  /* 0x0000001b26207223 */ /* 0x020fe20000010024 */
[----:B--2---:R-:W-:Y:S02]  /*6150*/  IMAD R33, R33, UR8, RZ ;  /* 0x0000000821217c24 */ /* 0x004fe4000f8e02ff */
[----:B------:R-:W-:-:S04]  /*6160*/  IMAD.WIDE.U32 R24, R28, UR8, R24 ;  /* 0x000000081c187c25 */ /* 0x000fc8000f8e0018 */
[----:B------:R-:W-:Y:S01]  /*6170*/  IMAD R33, R28, UR9, R33 ;  /* 0x000000091c217c24 */ /* 0x000fe2000f8e0221 */
[----:B---3--:R-:W-:-:S04]  /*6180*/  LEA R28, P2, R24, UR10, 0x2 ;  /* 0x0000000a181c7c11 */ /* 0x008fc8000f8410ff */
[----:B------:R-:W-:-:S04]  /*6190*/  IADD3 R33, PT, PT, R25, R33, RZ ;  /* 0x0000002119217210 */ /* 0x000fc80007ffe0ff */
[----:B------:R-:W-:Y:S01]  /*61a0*/  LEA.HI.X R29, R24, UR11, R33, 0x2, P2 ;  /* 0x0000000b181d7c11 */ /* 0x000fe200090f1421 */
[----:B------:R-:W-:-:S05]  /*61b0*/  FFMA.FTZ R33, R39, R30, R37 ;  /* 0x0000001e27217223 */ /* 0x000fca0000010025 */
[----:B------:R2:W-:Y:S02]  /*61c0*/  STG.E.64 desc[UR6][R28.64], R32 ;  /* 0x000000201c007986 */ /* 0x0005e4000c101b06 */
.L_x_3810:
[----:B------:R-:W-:Y:S05]  /*61d0*/  BSYNC.RECONVERGENT B1 ;  /* 0x0000000000017941 */ /* 0x000fea0003800200 */
.L_x_3809:
[----:B------:R-:W-:Y:S04]  /*61e0*/  BSSY.RECONVERGENT B1, `(.L_x_3811) ;  /* 0x0000013000017945 */ /* 0x000fe80003800200 */
[----:B------:R-:W-:Y:S05]  /*61f0*/  @P1 BRA `(.L_x_3812) ;  /* 0x0000000000441947 */ /* 0x000fea0003800000 */
[----:B------:R-:W0:Y:S01]  /*6200*/  LDCU.64 UR8, c[0x0][0x3e0] ;  /* 0x00007c00ff0877ac */ /* 0x000e220008000a00 */
[----:B------:R-:W-:Y:S01]  /*6210*/  MOV R24, R116 ;  /* 0x0000007400187202 */ /* 0x000fe20000000f00 */
[----:B------:R-:W-:Y:S01]  /*6220*/  FADD.FTZ R76, -R42, R76 ;  /* 0x0000004c2a4c7221 */ /* 0x000fe20000010100 */
[----:B------:R-:W-:Y:S01]  /*6230*/  MOV R25, R119 ;  /* 0x0000007700197202 */ /* 0x000fe20000000f00 */
[----:B------:R-:W3:Y:S01]  /*6240*/  LDCU.64 UR10, c[0x0][0x380] ;  /* 0x00007000ff0a77ac */ /* 0x000ee20008000a00 */
[----:B0-----:R-:W-:Y:S02]  /*6250*/  IMAD R30, R43, UR8, RZ ;  /* 0x000000082b1e7c24 */ /* 0x001fe4000f8e02ff */
[----:B--2---:R-:W-:-:S04]  /*6260*/  IMAD.WIDE.U32 R28, R41, UR8, R24 ;  /* 0x00000008291c7c25 */ /* 0x004fc8000f8e0018 */
[----:B-1----:R-:W-:Y:S01]  /*6270*/  FMUL.FTZ R25, R76, R47 ;  /* 0x0000002f4c197220 */ /* 0x002fe20000410000 */
[----:B------:R-:W-:Y:S02]  /*6280*/  IMAD R41, R41, UR9, R30 ;  /* 0x0000000929297c24 */ /* 0x000fe4000f8e021e */
[----:B------:R-:W-:Y:S01]  /*6290*/  FADD.FTZ R30, -R42, R77 ;  /* 0x0000004d2a1e7221 */ /* 0x000fe20000010100 */
[----:B---3--:R-:W-:Y:S01]  /*62a0*/  LEA R24, P1, R28, UR10, 0x2 ;  /* 0x0000000a1c187c11 */ /* 0x008fe2000f8210ff */
[----:B-----5:R-:W-:Y:S01]  /*62b0*/  FFMA.FTZ R32, R38, R25, R36 ;  /* 0x0000001926207223 */ /* 0x020fe20000010024 */
[----:B------:R-:W-:Y:S01]  /*62c0*/  IADD3 R41, PT, PT, R29, R41, RZ ;  /* 0x000000291d297210 */ /* 0x000fe20007ffe0ff */
[----:B------:R-:W-:-:S03]  /*62d0*/  FMUL.FTZ R30, R30, R47 ;  /* 0x0000002f1e1e7220 */ /* 0x000fc60000410000 */
[----:B------:R-:W-:Y:S01]  /*62e0*/  LEA.HI.X R25, R28, UR11, R41, 0x2, P1 ;  /* 0x0000000b1c197c11 */ /* 0x000fe200088f1429 */
[----:B------:R-:W-:-:S05]  /*62f0*/  FFMA.FTZ R33, R39, R30, R37 ;  /* 0x0000001e27217223 */ /* 0x000fca0000010025 */
[----:B------:R3:W-:Y:S02]  /*6300*/  STG.E.64 desc[UR6][R24.64], R32 ;  /* 0x0000002018007986 */ /* 0x0007e4000c101b06 */
.L_x_3812:
[----:B------:R-:W-:Y:S05]  /*6310*/  BSYNC.RECONVERGENT B1 ;  /* 0x0000000000017941 */ /* 0x000fea0003800200 */
.L_x_3811:
[----:B------:R-:W-:Y:S04]  /*6320*/  BSSY.RECONVERGENT B1, `(.L_x_3813) ;  /* 0x0000013000017945 */ /* 0x000fe80003800200 */
[----:B------:R-:W-:Y:S05]  /*6330*/  @P6 BRA `(.L_x_3814) ;  /* 0x0000000000446947 */ /* 0x000fea0003800000 */
[----:B------:R-:W4:Y:S01]  /*6340*/  LDCU.64 UR8, c[0x0][0x3e0] ;  /* 0x00007c00ff0877ac */ /* 0x000f220008000a00 */
[----:B---3--:R-:W-:Y:S01]  /*6350*/  MOV R24, R116 ;  /* 0x0000007400187202 */ /* 0x008fe20000000f00 */
[C---:B------:R-:W-:Y:S01]  /*6360*/  FADD.FTZ R78, -R42.reuse, R78 ;  /* 0x0000004e2a4e7221 */ /* 0x040fe20000010100 */
[----:B------:R-:W-:Y:S01]  /*6370*/  MOV R25, R119 ;  /* 0x0000007700197202 */ /* 0x000fe20000000f00 */
[----:B------:R-:W3:Y:S01]  /*6380*/  LDCU.64 UR10, c[0x0][0x380] ;  /* 0x00007000ff0a77ac */ /* 0x000ee20008000a00 */
[----:B0-----:R-:W-:-:S04]  /*6390*/  FADD.FTZ R30, -R42, R79 ;  /* 0x0000004f2a1e7221 */ /* 0x001fc80000010100 */
[----:B-1----:R-:W-:-:S04]  /*63a0*/  FMUL.FTZ R30, R30, R47 ;  /* 0x0000002f1e1e7220 */ /* 0x002fc80000410000 */
[----:B--2--5:R-:W-:Y:S01]  /*63b0*/  FFMA.FTZ R33, R39, R30, R37 ;  /* 0x0000001e27217223 */ /* 0x024fe20000010025 */
[----:B----4-:R-:W-:Y:S02]  /*63c0*/  IMAD R27, R44, UR8, RZ ;  /* 0x000000082c1b7c24 */ /* 0x010fe4000f8e02ff */
        /* <DEDUP_REMOVED lines=8> */
.L_x_3814:
[----:B------:R-:W-:Y:S05]  /*6450*/  BSYNC.RECONVERGENT B1 ;  /* 0x0000000000017941 */ /* 0x000fea0003800200 */
.L_x_3813:
[----:B------:R-:W-:Y:S04]  /*6460*/  BSSY.RECONVERGENT B1, `(.L_x_3815) ;  /* 0x0000013000017945 */ /* 0x000fe80003800200 */
[----:B------:R-:W-:Y:S05]  /*6470*/  @P3 BRA `(.L_x_3816) ;  /* 0x0000000000443947 */ /* 0x000fea0003800000 */
[----:B------:R-:W2:Y:S01]  /*6480*/  LDCU.64 UR8, c[0x0][0x3e0] ;  /* 0x00007c00ff0877ac */ /* 0x000ea20008000a00 */
[----:B---34-:R-:W-:Y:S01]  /*6490*/  MOV R24, R116 ;  /* 0x0000007400187202 */ /* 0x018fe20000000f00 */
[----:B------:R-:W-:Y:S01]  /*64a0*/  FADD.FTZ R80, -R42, R80 ;  /* 0x000000502a507221 */ /* 0x000fe20000010100 */
[----:B------:R-:W-:Y:S01]  /*64b0*/  MOV R25, R119 ;  /* 0x0000007700197202 */ /* 0x000fe20000000f00 */
[----:B------:R-:W3:Y:S01]  /*64c0*/  LDCU.64 UR10, c[0x0][0x380] ;  /* 0x00007000ff0a77ac */ /* 0x000ee20008000a00 */
[----:B--2---:R-:W-:Y:S02]  /*64d0*/  IMAD R28, R26, UR8, RZ ;  /* 0x000000081a1c7c24 */ /* 0x004fe4000f8e02ff */
[----:B------:R-:W-:-:S04]  /*64e0*/  IMAD.WIDE.U32 R26, R23, UR8, R24 ;  /* 0x00000008171a7c25 */ /* 0x000fc8000f8e0018 */
[----:B------:R-:W-:Y:S02]  /*64f0*/  IMAD R25, R23, UR9, R28 ;  /* 0x0000000917197c24 */ /* 0x000fe4000f8e021c */
[----:B------:R-:W-:Y:S01]  /*6500*/  FADD.FTZ R28, -R42, R81 ;  /* 0x000000512a1c7221 */ /* 0x000fe20000010100 */
[----:B-1----:R-:W-:Y:S01]  /*6510*/  FMUL.FTZ R23, R80, R47 ;  /* 0x0000002f50177220 */ /* 0x002fe20000410000 */
[----:B---3--:R-:W-:Y:S02]  /*6520*/  LEA R24, P1, R26, UR10, 0x2 ;  /* 0x0000000a1a187c11 */ /* 0x008fe4000f8210ff */
[----:B------:R-:W-:Y:S01]  /*6530*/  IADD3 R25, PT, PT, R27, R25, RZ ;  /* 0x000000191b197210 */ /* 0x000fe20007ffe0ff */
[----:B------:R-:W-:Y:S01]  /*6540*/  FMUL.FTZ R28, R28, R47 ;  /* 0x0000002f1c1c7220 */ /* 0x000fe20000410000 */
[----:B0----5:R-:W-:Y:S02]  /*6550*/  FFMA.FTZ R30, R38, R23, R36 ;  /* 0x00000017261e7223 */ /* 0x021fe40000010024 */
[----:B------:R-:W-:Y:S01]  /*6560*/  LEA.HI.X R25, R26, UR11, R25, 0x2, P1 ;  /* 0x0000000b1a197c11 */ /* 0x000fe200088f1419 */
[----:B------:R-:W-:-:S05]  /*6570*/  FFMA.FTZ R31, R39, R28, R37 ;  /* 0x0000001c271f7223 */ /* 0x000fca0000010025 */
[----:B------:R0:W-:Y:S02]  /*6580*/  STG.E.64 desc[UR6][R24.64], R30 ;  /* 0x0000001e18007986 */ /* 0x0001e4000c101b06 */
.L_x_3816:
[----:B------:R-:W-:Y:S05]  /*6590*/  BSYNC.RECONVERGENT B1 ;  /* 0x0000000000017941 */ /* 0x000fea0003800200 */
.L_x_3815:
[----:B------:R-:W-:Y:S04]  /*65a0*/  BSSY.RECONVERGENT B1, `(.L_x_3817) ;  /* 0x0000013000017945 */ /* 0x000fe80003800200 */
[----:B------:R-:W-:Y:S05]  /*65b0*/  @P4 BRA `(.L_x_3818) ;  /* 0x0000000000444947 */ /* 0x000fea0003800000 */
[----:B------:R-:W2:Y:S01]  /*65c0*/  LDCU.64 UR8, c[0x0][0x3e0] ;  /* 0x00007c00ff0877ac */ /* 0x000ea20008000a00 */
[----:B0--34-:R-:W-:Y:S01]  /*65d0*/  MOV R24, R116 ;  /* 0x0000007400187202 */ /* 0x019fe20000000f00 */
[----:B------:R-:W-:Y:S01]  /*65e0*/  FADD.FTZ R90, -R42, R90 ;  /* 0x0000005a2a5a7221 */ /* 0x000fe20000010100 */
[----:B------:R-:W-:Y:S01]  /*65f0*/  MOV R25, R119 ;  /* 0x0000007700197202 */ /* 0x000fe20000000f00 */
[----:B------:R-:W0:Y:S02]  /*6600*/  LDCU.64 UR10, c[0x0][0x380] ;  /* 0x00007000ff0a77ac */ /* 0x000e240008000a00 */
[----:B-1----:R-:W-:-:S04]  /*6610*/  FMUL.FTZ R23, R90, R47 ;  /* 0x0000002f5a177220 */ /* 0x002fc80000410000 */
[----:B-----5:R-:W-:Y:S01]  /*6620*/  FFMA.FTZ R30, R38, R23, R36 ;  /* 0x00000017261e7223 */ /* 0x020fe20000010024 */
[----:B--2---:R-:W-:Y:S02]  /*6630*/  IMAD R28, R109, UR8, RZ ;  /* 0x000000086d1c7c24 */ /* 0x004fe4000f8e02ff */
[----:B------:R-:W-:-:S04]  /*6640*/  IMAD.WIDE.U32 R26, R11, UR8, R24 ;  /* 0x000000080b1a7c25 */ /* 0x000fc8000f8e0018 */
[----:B------:R-:W-:Y:S02]  /*6650*/  IMAD R25, R11, UR9, R28 ;  /* 0x000000090b197c24 */ /* 0x000fe4000f8e021c */
[----:B------:R-:W-:Y:S01]  /*6660*/  FADD.FTZ R28, -R42, R91 ;  /* 0x0000005b2a1c7221 */ /* 0x000fe20000010100 */
[----:B0-----:R-:W-:Y:S02]  /*6670*/  LEA R24, P1, R26, UR10, 0x2 ;  /* 0x0000000a1a187c11 */ /* 0x001fe4000f8210ff */
[----:B------:R-:W-:Y:S01]  /*6680*/  IADD3 R25, PT, PT, R27, R25, RZ ;  /* 0x000000191b197210 */ /* 0x000fe20007ffe0ff */
[----:B------:R-:W-:-:S03]  /*6690*/  FMUL.FTZ R28, R28, R47 ;  /* 0x0000002f1c1c7220 */ /* 0x000fc60000410000 */
[----:B------:R-:W-:Y:S01]  /*66a0*/  LEA.HI.X R25, R26, UR11, R25, 0x2, P1 ;  /* 0x0000000b1a197c11 */ /* 0x000fe200088f1419 */
[----:B------:R-:W-:-:S05]  /*66b0*/  FFMA.FTZ R31, R39, R28, R37 ;  /* 0x0000001c271f7223 */ /* 0x000fca0000010025 */
[----:B------:R0:W-:Y:S02]  /*66c0*/  STG.E.64 desc[UR6][R24.64], R30 ;  /* 0x0000001e18007986 */ /* 0x0001e4000c101b06 */
.L_x_3818:
[----:B------:R-:W-:Y:S05]  /*66d0*/  BSYNC.RECONVERGENT B1 ;  /* 0x0000000000017941 */ /* 0x000fea0003800200 */
.L_x_3817:
[----:B------:R-:W-:Y:S01]  /*66e0*/  ISETP.GE.U32.AND P5, PT, R12, UR4, PT ;  /* 0x000000040c007c0c */ /* 0x000fe2000bfa6070 */
[----:B------:R-:W-:Y:S01]  /*66f0*/  BSSY.RECONVERGENT B1, `(.L_x_3819) ;  /* 0x0000022000017945 */ /* 0x000fe20003800200 */
[----:B--234-:R-:W-:Y:S02]  /*6700*/  IADD3 R33, PT, PT, R46, 0xf0, RZ ;  /* 0x000000f02e217810 */ /* 0x01cfe40007ffe0ff */
        /* <DEDUP_REMOVED lines=18> */
[----:B------:R-:W-:Y:S01]  /*6830*/  MOV R25, R119 ;  /* 0x0000007700197202 */ /* 0x000fe20000000f00 */
[----:B------:R-:W2:Y:S01]  /*6840*/  LDCU.64 UR10, c[0x0][0x380] ;  /* 0x00007000ff0a77ac */ /* 0x000ea20008000a00 */
[----:B------:R-:W-:-:S04]  /*6850*/  FADD.FTZ R28, -R42, R95 ;  /* 0x0000005f2a1c7221 */ /* 0x000fc80000010100 */
[----:B-1----:R-:W-:-:S04]  /*6860*/  FMUL.FTZ R28, R28, R47 ;  /* 0x0000002f1c1c7220 */ /* 0x002fc80000410000 */
[----:B-----5:R-:W-:Y:S01]  /*6870*/  FFMA.FTZ R31, R39, R28, R37 ;  /* 0x0000001c271f7223 */ /* 0x020fe20000010025 */
[----:B0-----:R-:W-:Y:S02]  /*6880*/  IMAD R23, R111, UR8, RZ ;  /* 0x000000086f177c24 */ /* 0x001fe4000f8e02ff */
[----:B------:R-:W-:-:S04]  /*6890*/  IMAD.WIDE.U32 R26, R12, UR8, R24 ;  /* 0x000000080c1a7c25 */ /* 0x000fc8000f8e0018 */
[----:B------:R-:W-:Y:S02]  /*68a0*/  IMAD R25, R12, UR9, R23 ;  /* 0x000000090c197c24 */ /* 0x000fe4000f8e0217 */
[----:B------:R-:W-:Y:S01]  /*68b0*/  FMUL.FTZ R23, R94, R47 ;  /* 0x0000002f5e177220 */ /* 0x000fe20000410000 */
[----:B--2---:R-:W-:Y:S02]  /*68c0*/  LEA R24, P5, R26, UR10, 0x2 ;  /* 0x0000000a1a187c11 */ /* 0x004fe4000f8a10ff */
[----:B------:R-:W-:Y:S01]  /*68d0*/  IADD3 R25, PT, PT, R27, R25, RZ ;  /* 0x000000191b197210 */ /* 0x000fe20007ffe0ff */
[----:B------:R-:W-:-:S03]  /*68e0*/  FFMA.FTZ R30, R38, R23, R36 ;  /* 0x00000017261e7223 */ /* 0x000fc60000010024 */
[----:B------:R-:W-:-:S05]  /*68f0*/  LEA.HI.X R25, R26, UR11, R25, 0x2, P5 ;  /* 0x0000000b1a197c11 */ /* 0x000fca000a8f1419 */
[----:B------:R0:W-:Y:S02]  /*6900*/  STG.E.64 desc[UR6][R24.64], R30 ;  /* 0x0000001e18007986 */ /* 0x0001e4000c101b06 */
.L_x_3820:
[----:B------:R-:W-:Y:S05]  /*6910*/  BSYNC.RECONVERGENT B1 ;  /* 0x0000000000017941 */ /* 0x000fea0003800200 */
.L_x_3819:
[----:B------:R-:W-:Y:S04]  /*6920*/  BSSY.RECONVERGENT B1, `(.L_x_3821) ;  /* 0x0000013000017945 */ /* 0x000fe80003800200 */
[----:B------:R-:W-:Y:S05]  /*6930*/  @P2 BRA `(.L_x_3822) ;  /* 0x0000000000442947 */ /* 0x000fea0003800000 */
[----:B------:R-:W2:Y:S01]  /*6940*/  LDCU.64 UR8, c[0x0][0x3e0] ;  /* 0x00007c00ff0877ac */ /* 0x000ea20008000a00 */
[----:B0-----:R-:W-:Y:S01]  /*6950*/  MOV R24, R116 ;  /* 0x0000007400187202 */ /* 0x001fe20000000f00 */
        /* <DEDUP_REMOVED lines=15> */
.L_x_3822:
[----:B------:R-:W-:Y:S05]  /*6a50*/  BSYNC.RECONVERGENT B1 ;  /* 0x0000000000017941 */ /* 0x000fea0003800200 */
.L_x_3821:
[----:B------:R-:W-:Y:S04]  /*6a60*/  BSSY.RECONVERGENT B1, `(.L_x_3823) ;  /* 0x0000013000017945 */ /* 0x000fe80003800200 */
[----:B------:R-:W-:Y:S05]  /*6a70*/  @P1 BRA `(.L_x_3824) ;  /* 0x0000000000441947 */ /* 0x000fea0003800000 */
[----:B------:R-:W3:Y:S01]  /*6a80*/  LDCU.64 UR8, c[0x0][0x3e0] ;  /* 0x00007c00ff0877ac */ /* 0x000ee20008000a00 */
[----:B0-2---:R-:W-:Y:S01]  /*6a90*/  MOV R24, R116 ;  /* 0x0000007400187202 */ /* 0x005fe20000000f00 */
[C---:B------:R-:W-:Y:S01]  /*6aa0*/  FADD.FTZ R98, -R42.reuse, R98 ;  /* 0x000000622a627221 */ /* 0x040fe20000010100 */
[----:B------:R-:W-:Y:S01]  /*6ab0*/  MOV R25, R119 ;  /* 0x0000007700197202 */ /* 0x000fe20000000f00 */
[----:B------:R-:W0:Y:S01]  /*6ac0*/  LDCU.64 UR10, c[0x0][0x380] ;  /* 0x00007000ff0a77ac */ /* 0x000e220008000a00 */
[----:B------:R-:W-:Y:S01]  /*6ad0*/  FADD.FTZ R26, -R42, R99 ;  /* 0x000000632a1a7221 */ /* 0x000fe20000010100 */
[----:B-1----:R-:W-:-:S03]  /*6ae0*/  FMUL.FTZ R23, R98, R47 ;  /* 0x0000002f62177220 */ /* 0x002fc60000410000 */
[----:B------:R-:W-:Y:S01]  /*6af0*/  FMUL.FTZ R26, R26, R47 ;  /* 0x0000002f1a1a7220 */ /* 0x000fe20000410000 */
[----:B-----5:R-:W-:Y:S01]  /*6b00*/  FFMA.FTZ R28, R38, R23, R36 ;  /* 0x00000017261c7223 */ /* 0x020fe20000010024 */
[----:B---3--:R-:W-:Y:S02]  /*6b10*/  IMAD R29, R29, UR8, RZ ;  /* 0x000000081d1d7c24 */ /* 0x008fe4000f8e02ff */
[----:B------:R-:W-:-:S04]  /*6b20*/  IMAD.WIDE.U32 R24, R22, UR8, R24 ;  /* 0x0000000816187c25 */ /* 0x000fc8000f8e0018 */
[----:B------:R-:W-:Y:S01]  /*6b30*/  IMAD R29, R22, UR9, R29 ;  /* 0x00000009161d7c24 */ /* 0x000fe2000f8e021d */
[----:B0-----:R-:W-:-:S04]  /*6b40*/  LEA R22, P1, R24, UR10, 0x2 ;  /* 0x0000000a18167c11 */ /* 0x001fc8000f8210ff */
[----:B------:R-:W-:-:S04]  /*6b50*/  IADD3 R29, PT, PT, R25, R29, RZ ;  /* 0x0000001d191d7210 */ /* 0x000fc80007ffe0ff */
[----:B------:R-:W-:Y:S01]  /*6b60*/  LEA.HI.X R23, R24, UR11, R29, 0x2, P1 ;  /* 0x0000000b18177c11 */ /* 0x000fe200088f141d */
[----:B------:R-:W-:-:S05]  /*6b70*/  FFMA.FTZ R29, R39, R26, R37 ;  /* 0x0000001a271d7223 */ /* 0x000fca0000010025 */
[----:B------:R3:W-:Y:S02]  /*6b80*/  STG.E.64 desc[UR6][R22.64], R28 ;  /* 0x0000001c16007986 */ /* 0x0007e4000c101b06 */
.L_x_3824:
[----:B------:R-:W-:Y:S05]  /*6b90*/  BSYNC.RECONVERGENT B1 ;  /* 0x0000000000017941 */ /* 0x000fea0003800200 */
.L_x_3823:
[----:B------:R-:W-:Y:S04]  /*6ba0*/  BSSY.RECONVERGENT B1, `(.L_x_3825) ;  /* 0x0000013000017945 */ /* 0x000fe80003800200 */
[----:B------:R-:W-:Y:S05]  /*6bb0*/  @P6 BRA `(.L_x_3826) ;  /* 0x0000000000446947 */ /* 0x000fea0003800000 */
[----:B------:R-:W4:Y:S01]  /*6bc0*/  LDCU.64 UR8, c[0x0][0x3e0] ;  /* 0x00007c00ff0877ac */ /* 0x000f220008000a00 */
[----:B---3--:R-:W-:Y:S01]  /*6bd0*/  MOV R22, R116 ;  /* 0x0000007400167202 */ /* 0x008fe20000000f00 */
[----:B------:R-:W-:Y:S01]  /*6be0*/  FADD.FTZ R100, -R42, R100 ;  /* 0x000000642a647221 */ /* 0x000fe20000010100 */
[----:B------:R-:W-:Y:S01]  /*6bf0*/  MOV R23, R119 ;  /* 0x0000007700177202 */ /* 0x000fe20000000f00 */
[----:B------:R-:W3:Y:S01]  /*6c00*/  LDCU.64 UR10, c[0x0][0x380] ;  /* 0x00007000ff0a77ac */ /* 0x000ee20008000a00 */
[----:B----4-:R-:W-:Y:S02]  /*6c10*/  IMAD R27, R32, UR8, RZ ;  /* 0x00000008201b7c24 */ /* 0x010fe4000f8e02ff */
[----:B0-2---:R-:W-:-:S04]  /*6c20*/  IMAD.WIDE.U32 R24, R18, UR8, R22 ;  /* 0x0000000812187c25 */ /* 0x005fc8000f8e0016 */
        /* <DEDUP_REMOVED lines=10> */
.L_x_3826:
[----:B------:R-:W-:Y:S05]  /*6cd0*/  BSYNC.RECONVERGENT B1 ;  /* 0x0000000000017941 */ /* 0x000fea0003800200 */
.L_x_3825:
        /* <DEDUP_REMOVED lines=9> */
[----:B-----5:R-:W-:Y:S01]  /*6d70*/  FFMA.FTZ R27, R39, R18, R37 ;  /* 0x00000012271b7223 */ /* 0x020fe20000010025 */
[----:B0-----:R-:W-:Y:S02]  /*6d80*/  IMAD R34, R34, UR8, RZ ;  /* 0x0000000822227c24 */ /* 0x001fe4000f8e02ff */
[----:B--2---:R-:W-:-:S04]  /*6d90*/  IMAD.WIDE.U32 R24, R33, UR8, R22 ;  /* 0x0000000821187c25 */ /* 0x004fc8000f8e0016 */
[----:B------:R-:W-:Y:S01]  /*6da0*/  FMUL.FTZ R23, R102, R47 ;  /* 0x0000002f66177220 */ /* 0x000fe20000410000 */
[----:B------:R-:W-:Y:S01]  /*6db0*/  IMAD R33, R33, UR9, R34 ;  /* 0x0000000921217c24 */ /* 0x000fe2000f8e0222 */
[----:B---3--:R-:W-:Y:S02]  /*6dc0*/  LEA R22, P1, R24, UR10, 0x2 ;  /* 0x0000000a18167c11 */ /* 0x008fe4000f8210ff */
[----:B------:R-:W-:Y:S02]  /*6dd0*/  FFMA.FTZ R26, R38, R23, R36 ;  /* 0x00000017261a7223 */ /* 0x000fe40000010024 */
[----:B------:R-:W-:-:S04]  /*6de0*/  IADD3 R33, PT, PT, R25, R33, RZ ;  /* 0x0000002119217210 */ /* 0x000fc80007ffe0ff */
[----:B------:R-:W-:-:S05]  /*6df0*/  LEA.HI.X R23, R24, UR11, R33, 0x2, P1 ;  /* 0x0000000b18177c11 */ /* 0x000fca00088f1421 */
[----:B------:R0:W-:Y:S02]  /*6e00*/  STG.E.64 desc[UR6][R22.64], R26 ;  /* 0x0000001a16007986 */ /* 0x0001e4000c101b06 */
.L_x_3828:
[----:B------:R-:W-:Y:S05]  /*6e10*/  BSYNC.RECONVERGENT B1 ;  /* 0x0000000000017941 */ /* 0x000fea0003800200 */
.L_x_3827:
[----:B------:R-:W-:Y:S05]  /*6e20*/  @P4 BRA `(.L_x_3829) ;  /* 0x0000004000c84947 */ /* 0x000fea0003800000 */
[----:B------:R-:W0:Y:S01]  /*6e30*/  LDCU.64 UR4, c[0x0][0x3e0] ;  /* 0x00007c00ff0477ac */ /* 0x000e220008000a00 */
[----:B------:R-:W-:Y:S01]  /*6e40*/  MOV R117, R119 ;  /* 0x0000007700757202 */ /* 0x000fe20000000f00 */
[C---:B------:R-:W-:Y:S01]  /*6e50*/  FADD.FTZ R104, -R42.reuse, R104 ;  /* 0x000000682a687221 */ /* 0x040fe20000010100 */
[----:B------:R-:W-:Y:S01]  /*6e60*/  FADD.FTZ R42, -R42, R105 ;  /* 0x000000692a2a7221 */ /* 0x000fe20000010100 */
[----:B------:R-:W2:Y:S03]  /*6e70*/  LDCU.64 UR8, c[0x0][0x380] ;  /* 0x00007000ff0877ac */ /* 0x000ea60008000a00 */
[----:B-1----:R-:W-:-:S04]  /*6e80*/  FMUL.FTZ R42, R42, R47 ;  /* 0x0000002f2a2a7220 */ /* 0x002fc80000410000 */
[----:B-----5:R-:W-:Y:S01]  /*6e90*/  FFMA.FTZ R37, R39, R42, R37 ;  /* 0x0000002a27257223 */ /* 0x020fe20000010025 */
[----:B0--34-:R-:W-:Y:S02]  /*6ea0*/  IMAD R23, R115, UR4, RZ ;  /* 0x0000000473177c24 */ /* 0x019fe4000f8e02ff */
[----:B------:R-:W-:-:S04]  /*6eb0*/  IMAD.WIDE.U32 R116, R14, UR4, R116 ;  /* 0x000000040e747c25 */ /* 0x000fc8000f8e0074 */
[----:B--2---:R-:W-:Y:S02]  /*6ec0*/  IMAD R25, R14, UR5, R23 ;  /* 0x000000050e197c24 */ /* 0x004fe4000f8e0217 */
[----:B------:R-:W-:Y:S01]  /*6ed0*/  FMUL.FTZ R23, R104, R47 ;  /* 0x0000002f68177220 */ /* 0x000fe20000410000 */
[----:B------:R-:W-:Y:S02]  /*6ee0*/  LEA R22, P1, R116, UR8, 0x2 ;  /* 0x0000000874167c11 */ /* 0x000fe4000f8210ff */
[----:B------:R-:W-:Y:S01]  /*6ef0*/  IADD3 R25, PT, PT, R117, R25, RZ ;  /* 0x0000001975197210 */ /* 0x000fe20007ffe0ff */
[----:B------:R-:W-:-:S03]  /*6f00*/  FFMA.FTZ R36, R38, R23, R36 ;  /* 0x0000001726247223 */ /* 0x000fc60000010024 */
[----:B------:R-:W-:-:S05]  /*6f10*/  LEA.HI.X R23, R116, UR9, R25, 0x2, P1 ;  /* 0x0000000974177c11 */ /* 0x000fca00088f1419 */
[----:B------:R0:W-:Y:S01]  /*6f20*/  STG.E.64 desc[UR6][R22.64], R36 ;  /* 0x0000002416007986 */ /* 0x0001e2000c101b06 */
[----:B------:R-:W-:Y:S05]  /*6f30*/  BRA `(.L_x_3829) ;  /* 0x0000004000847947 */ /* 0x000fea0003800000 */
.L_x_3766:
[----:B------:R-:W2:Y:S01]  /*6f40*/  LDCU.64 UR4, c[0x0][0x3e8] ;  /* 0x00007d00ff0477ac */ /* 0x000ea20008000a00 */
[----:B0-----:R-:W-:Y:S01]  /*6f50*/  SHF.R.S32.HI R50, RZ, 0x1f, R46 ;  /* 0x0000001fff327819 */ /* 0x001fe2000001142e */
[----:B------:R-:W-:Y:S01]  /*6f60*/  BSSY.RECONVERGENT B1, `(.L_x_3830) ;  /* 0x0000027000017945 */ /* 0x000fe20003800200 */
[C---:B------:R-:W-:Y:S02]  /*6f70*/  IADD3 R55, PT, PT, R46.reuse, 0x8, RZ ;  /* 0x000000082e377810 */ /* 0x040fe40007ffe0ff */
[C---:B------:R-:W-:Y:S02]  /*6f80*/  IADD3 R52, PT, PT, R46.reuse, 0x10, RZ ;  /* 0x000000102e347810 */ /* 0x040fe40007ffe0ff */
[----:B------:R-:W-:Y:S02]  /*6f90*/  SHF.R.S32.HI R54, RZ, 0x1f, R55 ;  /* 0x0000001fff367819 */ /* 0x000fe40000011437 */
[----:B------:R-:W-:Y:S02]  /*6fa0*/  SHF.R.S32.HI R53, RZ, 0x1f, R52 ;  /* 0x0000001fff357819 */ /* 0x000fe40000011434 */
[----:B--2---:R-:W-:-:S02]  /*6fb0*/  ISETP.GE.U32.AND P1, PT, R46, UR4, PT ;  /* 0x000000042e007c0c */ /* 0x004fc4000bf26070 */
[----:B------:R-:W-:Y:S02]  /*6fc0*/  ISETP.GE.U32.AND P3, PT, R55, UR4, PT ;  /* 0x0000000437007c0c */ /* 0x000fe4000bf66070 */
[----:B------:R-:W-:Y:S02]  /*6fd0*/  ISETP.GE.AND.EX P1, PT, R50, UR5, PT, P1 ;  /* 0x0000000532007c0c */ /* 0x000fe4000bf26310 */
[----:B------:R-:W-:Y:S02]  /*6fe0*/  ISETP.GE.U32.AND P4, PT, R52, UR4, PT ;  /* 0x0000000434007c0c */ /* 0x000fe4000bf86070 */
[----:B------:R-:W-:Y:S02]  /*6ff0*/  ISETP.GE.AND.EX P3, PT, R54, UR5, PT, P3 ;  /* 0x0000000536007c0c */ /* 0x000fe4000bf66330 */
[----:B------:R-:W-:-:S07]  /*7000*/  ISETP.GE.AND.EX P4, PT, R53, UR5, PT, P4 ;  /* 0x0000000535007c0c */ /* 0x000fce000bf86340 */
[----:B------:R-:W-:Y:S06]  /*7010*/  @P1 BRA `(.L_x_3831) ;  /* 0x00000000006c1947 */ /* 0x000fec0003800000 */
[----:B------:R-:W-:Y:S01]  /*7020*/  FADD.FTZ R22, -R42, R22 ;  /* 0x000000162a167221 */ /* 0x000fe20000010100 */
[----:B------:R-:W0:Y:S03]  /*7030*/  LDCU.64 UR8, c[0x0][0x3e0] ;  /* 0x00007c00ff0877ac */ /* 0x000e260008000a00 */
[----:B-1----:R-:W-:Y:S01]  /*7040*/  FMUL.FTZ R51, R22, R47 ;  /* 0x0000002f16337220 */ /* 0x002fe20000410000 */
[----:B------:R-:W-:Y:S01]  /*7050*/  FADD.FTZ R22, -R42, R23 ;  /* 0x000000172a167221 */ /* 0x000fe20000010100 */
[----:B------:R-:W1:Y:S01]  /*7060*/  LDCU.64 UR10, c[0x0][0x380] ;  /* 0x00007000ff0a77ac */ /* 0x000e620008000a00 */
[----:B------:R-:W-:Y:S01]  /*7070*/  MOV R23, R119 ;  /* 0x0000007700177202 */ /* 0x000fe20000000f00 */
[----:B-----5:R-:W-:Y:S01]  /*7080*/  FFMA.FTZ R112, R38, R51, R36 ;  /* 0x0000003326707223 */ /* 0x020fe20000010024 */
[----:B------:R-:W-:-:S03]  /*7090*/  FMUL.FTZ R110, R22, R47 ;  /* 0x0000002f166e7220 */ /* 0x000fc60000410000 */
[----:B------:R-:W-:Y:S01]  /*70a0*/  FMUL.FTZ R22, R112, -1.4426950216293334961 ;  /* 0xbfb8aa3b70167820 */ /* 0x000fe20000410000 */
[----:B------:R-:W-:-:S04]  /*70b0*/  FFMA.FTZ R110, R39, R110, R37 ;  /* 0x0000006e276e7223 */ /* 0x000fc80000010025 */
[----:B------:R-:W-:Y:S01]  /*70c0*/  FMUL.FTZ R51, R110, -1.4426950216293334961 ;  /* 0xbfb8aa3b6e337820 */ /* 0x000fe20000410000 */
        /* <DEDUP_REMOVED lines=11> */
[----:B-1----:R-:W-:-:S04]  /*7180*/  LEA R50, P1, R22, UR10, 0x2 ;  /* 0x0000000a16327c11 */ /* 0x002fc8000f8210ff */
[----:B------:R-:W-:Y:S01]  /*7190*/  LEA.HI.X R51, R22, UR11, R125, 0x2, P1 ;  /* 0x0000000b16337c11 */ /* 0x000fe200088f147d */
[----:B--2---:R-:W-:Y:S01]  /*71a0*/  FMUL.FTZ R22, R112, R121 ;  /* 0x0000007970167220 */ /* 0x004fe20000410000 */
[----:B0-----:R-:W-:-:S05]  /*71b0*/  FMUL.FTZ R23, R110, R123 ;  /* 0x0000007b6e177220 */ /* 0x001fca0000410000 */
[----:B------:R0:W-:Y:S02]  /*71c0*/  STG.E.64 desc[UR6][R50.64], R22 ;  /* 0x0000001632007986 */ /* 0x0001e4000c101b06 */
.L_x_3831:
[----:B------:R-:W-:Y:S05]  /*71d0*/  BSYNC.RECONVERGENT B1 ;  /* 0x0000000000017941 */ /* 0x000fea0003800200 */
.L_x_3830:
[----:B------:R-:W-:Y:S01]  /*71e0*/  BSSY.RECONVERGENT B1, `(.L_x_3832) ;  /* 0x000001f000017945 */ /* 0x000fe20003800200 */
[C---:B0-----:R-:W-:Y:S02]  /*71f0*/  IADD3 R51, PT, PT, R46.reuse, 0x28, RZ ;  /* 0x000000282e337810 */ /* 0x041fe40007ffe0ff */
[----:B------:R-:W-:Y:S01]  /*7200*/  IADD3 R50, PT, PT, R46, 0x30, RZ ;  /* 0x000000302e327810 */ /* 0x000fe20007ffe0ff */
[----:B------:R-:W-:Y:S06]  /*7210*/  @P3 BRA `(.L_x_3833) ;  /* 0x00000000006c3947 */ /* 0x000fec0003800000 */
[C---:B------:R-:W-:Y:S01]  /*7220*/  FADD.FTZ R24, -R42.reuse, R24 ;  /* 0x000000182a187221 */ /* 0x040fe20000010100 */
[----:B------:R-:W-:Y:S01]  /*7230*/  FADD.FTZ R22, -R42, R25 ;  /* 0x000000192a167221 */ /* 0x000fe20000010100 */
        /* <DEDUP_REMOVED lines=20> */
[----:B-1----:R-:W-:-:S04]  /*7380*/  LEA R24, P1, R22, UR10, 0x2 ;  /* 0x0000000a16187c11 */ /* 0x002fc8000f8210ff */
[----:B------:R-:W-:Y:S01]  /*7390*/  LEA.HI.X R25, R22, UR11, R25, 0x2, P1 ;  /* 0x0000000b16197c11 */ /* 0x000fe200088f1419 */
[----:B--2---:R-:W-:Y:S01]  /*73a0*/  FMUL.FTZ R22, R112, R121 ;  /* 0x0000007970167220 */ /* 0x004fe20000410000 */
[----:B0-----:R-:W-:-:S05]  /*73b0*/  FMUL.FTZ R23, R110, R123 ;  /* 0x0000007b6e177220 */ /* 0x001fca0000410000 */
[----:B------:R0:W-:Y:S02]  /*73c0*/  STG.E.64 desc[UR6][R24.64], R22 ;  /* 0x0000001618007986 */ /* 0x0001e4000c101b06 */
.L_x_3833:
[----:B------:R-:W-:Y:S05]  /*73d0*/  BSYNC.RECONVERGENT B1 ;  /* 0x0000000000017941 */ /* 0x000fea0003800200 */
.L_x_3832:
[----:B------:R-:W-:Y:S04]  /*73e0*/  BSSY.RECONVERGENT B1, `(.L_x_3834) ;  /* 0x000001d000017945 */ /* 0x000fe80003800200 */
[----:B------:R-:W-:Y:S05]  /*73f0*/  @P4 BRA `(.L_x_3835) ;  /* 0x00000000006c4947 */ /* 0x000fea0003800000 */
[C---:B0-----:R-:W-:Y:S01]  /*7400*/  FADD.FTZ R22, -R42.reuse, R27 ;  /* 0x0000001b2a167221 */ /* 0x041fe20000010100 */
        /* <DEDUP_REMOVED lines=14> */
[----:B--2---:R-:W-:-:S07]  /*74f0*/  FADD.FTZ R110, R24, 1 ;  /* 0x3f800000186e7421 */ /* 0x004fce0000010000 */
[----:B------:R-:W2:Y:S01]  /*7500*/  MUFU.RCP R110, R110 ;  /* 0x0000006e006e7308 */ /* 0x000ea20000001000 */
[----:B0-----:R-:W-:Y:S01]  /*7510*/  FADD.FTZ R54, R22, 1 ;  /* 0x3f80000016367421 */ /* 0x001fe20000010000 */
[----:B------:R-:W-:-:S06]  /*7520*/  MOV R22, R116 ;  /* 0x0000007400167202 */ /* 0x000fcc0000000f00 */
[----:B------:R-:W0:Y:S01]  /*7530*/  MUFU.RCP R55, R54 ;  /* 0x0000003600377308 */ /* 0x000e220000001000 */
[----:B------:R-:W-:-:S03]  /*7540*/  IMAD.WIDE.U32 R22, R52, UR8, R22 ;  /* 0x0000000834167c25 */ /* 0x000fc6000f8e0016 */
[----:B-1----:R-:W-:Y:S02]  /*7550*/  LEA R24, P1, R22, UR10, 0x2 ;  /* 0x0000000a16187c11 */ /* 0x002fe4000f8210ff */
[----:B------:R-:W-:Y:S01]  /*7560*/  IADD3 R53, PT, PT, R23, R53, RZ ;  /* 0x0000003517357210 */ /* 0x000fe20007ffe0ff */
[----:B--2---:R-:W-:-:S03]  /*7570*/  FMUL.FTZ R23, R27, R110 ;  /* 0x0000006e1b177220 */ /* 0x004fc60000410000 */
[----:B------:R-:W-:Y:S01]  /*7580*/  LEA.HI.X R25, R22, UR11, R53, 0x2, P1 ;  /* 0x0000000b16197c11 */ /* 0x000fe200088f1435 */
[----:B0-----:R-:W-:-:S05]  /*7590*/  FMUL.FTZ R22, R26, R55 ;  /* 0x000000371a167220 */ /* 0x001fca0000410000 */
[----:B------:R2:W-:Y:S02]  /*75a0*/  STG.E.64 desc[UR6][R24.64], R22 ;  /* 0x0000001618007986 */ /* 0x0005e4000c101b06 */
.L_x_3835:
[----:B------:R-:W-:Y:S05]  /*75b0*/  BSYNC.RECONVERGENT B1 ;  /* 0x0000000000017941 */ /* 0x000fea0003800200 */
.L_x_3834:
        /* <DEDUP_REMOVED lines=13> */
[----:B------:R-:W-:Y:S02]  /*7690*/  ISETP.GE.AND.EX P3, PT, R54, UR5, PT, P3 ;  /* 0x0000000536007c0c */ /* 0x000fe4000bf66330 */
[----:B------:R-:W-:Y:S02]  /*76a0*/  ISETP.GE.AND.EX P4, PT, R53, UR5, PT, P4 ;  /* 0x0000000535007c0c */ /* 0x000fe4000bf86340 */
[C---:B------:R-:W-:Y:S02]  /*76b0*/  IADD3 R27, PT, PT, R46.reuse, 0x40, RZ ;  /* 0x000000402e1b7810 */ /* 0x040fe40007ffe0ff */
[----:B------:R-:W-:Y:S01]  /*76c0*/  IADD3 R26, PT, PT, R46, 0x50, RZ ;  /* 0x000000502e1a7810 */ /* 0x000fe20007ffe0ff */
[----:B------:R-:W-:Y:S08]  /*76d0*/  @P5 BRA `(.L_x_3837) ;  /* 0x00000000006c5947 */ /* 0x000ff00003800000 */
[C---:B------:R-:W-:Y:S01]  /*76e0*/  FADD.FTZ R28, -R42.reuse, R28 ;  /* 0x0000001c2a1c7221 */ /* 0x040fe20000010100 */
[----:B0-2---:R-:W-:Y:S01]  /*76f0*/  FADD.FTZ R22, -R42, R29 ;  /* 0x0000001d2a167221 */ /* 0x005fe20000010100 */
        /* <DEDUP_REMOVED lines=14> */
[----:B------:R2:W3:Y:S01]  /*77e0*/  MUFU.RCP R110, R23 ;  /* 0x00000017006e7308 */ /* 0x0004e20000001000 */
[----:B0-----:R-:W-:-:S07]  /*77f0*/  FADD.FTZ R112, R24, 1 ;  /* 0x3f80000018707421 */ /* 0x001fce0000010000 */
[----:B------:R-:W0:Y:S01]  /*7800*/  MUFU.RCP R121, R112 ;  /* 0x0000007000797308 */ /* 0x000e220000001000 */
[----:B--2---:R-:W-:-:S03]  /*7810*/  MOV R23, R119 ;  /* 0x0000007700177202 */ /* 0x004fc60000000f00 */
[----:B------:R-:W-:-:S04]  /*7820*/  IMAD.WIDE.U32 R48, R48, UR8, R22 ;  /* 0x0000000830307c25 */ /* 0x000fc8000f8e0016 */
[----:B---3--:R-:W-:Y:S01]  /*7830*/  FMUL.FTZ R22, R29, R110 ;  /* 0x0000006e1d167220 */ /* 0x008fe20000410000 */
[----:B------:R-:W-:Y:S02]  /*7840*/  IADD3 R25, PT, PT, R49, R25, RZ ;  /* 0x0000001931197210 */ /* 0x000fe40007ffe0ff */
[----:B-1----:R-:W-:-:S04]  /*7850*/  LEA R24, P5, R48, UR10, 0x2 ;  /* 0x0000000a30187c11 */ /* 0x002fc8000f8a10ff */
[----:B------:R-:W-:Y:S01]  /*7860*/  LEA.HI.X R25, R48, UR11, R25, 0x2, P5 ;  /* 0x0000000b30197c11 */ /* 0x000fe2000a8f1419 */
[----:B0-----:R-:W-:-:S05]  /*7870*/  FMUL.FTZ R23, R28, R121 ;  /* 0x000000791c177220 */ /* 0x001fca0000410000 */
[----:B------:R3:W-:Y:S03]  /*7880*/  STG.E.64 desc[UR6][R24.64], R22 ;  /* 0x0000001618007986 */ /* 0x0007e6000c101b06 */
.L_x_3837:
[----:B------:R-:W-:Y:S05]  /*7890*/  BSYNC.RECONVERGENT B1 ;  /* 0x0000000000017941 */ /* 0x000fea0003800200 */
.L_x_3836:
[----:B------:R-:W-:Y:S04]  /*78a0*/  BSSY.RECONVERGENT B1, `(.L_x_3838) ;  /* 0x000001d000017945 */ /* 0x000fe80003800200 */
[----:B------:R-:W-:Y:S05]  /*78b0*/  @P1 BRA `(.L_x_3839) ;  /* 0x00000000006c1947 */ /* 0x000fea0003800000 */
[C---:B0-23--:R-:W-:Y:S01]  /*78c0*/  FADD.FTZ R22, -R42.reuse, R83 ;  /* 0x000000532a167221 */ /* 0x04dfe20000010100 */
        /* <DEDUP_REMOVED lines=26> */
.L_x_3839:
[----:B------:R-:W-:Y:S05]  /*7a70*/  BSYNC.RECONVERGENT B1 ;  /* 0x0000000000017941 */ /* 0x000fea0003800200 */
.L_x_3838:
        /* <DEDUP_REMOVED lines=28> */
[----:B------:R0:W-:Y:S02]  /*7c40*/  STG.E.64 desc[UR6][R24.64], R22 ;  /* 0x0000001618007986 */ /* 0x0001e4000c101b06 */
.L_x_3841:
[----:B------:R-:W-:Y:S05]  /*7c50*/  BSYNC.RECONVERGENT B1 ;  /* 0x0000000000017941 */ /* 0x000fea0003800200 */
.L_x_3840:
        /* <DEDUP_REMOVED lines=29> */
.L_x_3843:
[----:B------:R-:W-:Y:S05]  /*7e30*/  BSYNC.RECONVERGENT B1 ;  /* 0x0000000000017941 */ /* 0x000fea0003800200 */
.L_x_3842:
        /* <DEDUP_REMOVED lines=29> */
.L_x_3845:
[----:B------:R-:W-:Y:S05]  /*8010*/  BSYNC.RECONVERGENT B1 ;  /* 0x0000000000017941 */ /* 0x000fea0003800200 */
.L_x_3844:
        /* <DEDUP_REMOVED lines=19> */
[----:B------:R-:W-:Y:S01]  /*8150*/  FADD.FTZ R22, -R42, R57 ;  /* 0x000000392a167221 */ /* 0x000fe20000010100 */
        /* <DEDUP_REMOVED lines=10> */
[----:B------:R-:W-:-:S06]  /*8200*/  MOV R23, R119 ;  /* 0x0000007700177202 */ /* 0x000fcc0000000f00 */
        /* <DEDUP_REMOVED lines=14> */
.L_x_3847:
[----:B------:R-:W-:Y:S05]  /*82f0*/  BSYNC.RECONVERGENT B1 ;  /* 0x0000000000017941 */ /* 0x000fea0003800200 */
.L_x_3846:
[----:B------:R-:W-:Y:S04]  /*8300*/  BSSY.RECONVERGENT B1, `(.L_x_3848) ;  /* 0x000001d000017945 */ /* 0x000fe80003800200 */
[----:B------:R-:W-:Y:S05]  /*8310*/  @P2 BRA `(.L_x_3849) ;  /* 0x00000000006c2947 */ /* 0x000fea0003800000 */
[C---:B------:R-:W-:Y:S01]  /*8320*/  FADD.FTZ R92, -R42.reuse, R92 ;  /* 0x0000005c2a5c7221 */ /* 0x040fe20000010100 */
[----:B0-----:R-:W-:Y:S01]  /*8330*/  FADD.FTZ R22, -R42, R93 ;  /* 0x0000005d2a167221 */ /* 0x001fe20000010100 */
        /* <DEDUP_REMOVED lines=25> */
.L_x_3849:
[----:B------:R-:W-:Y:S05]  /*84d0*/  BSYNC.RECONVERGENT B1 ;  /* 0x0000000000017941 */ /* 0x000fea0003800200 */
.L_x_3848:
[----:B------:R-:W-:Y:S04]  /*84e0*/  BSSY.RECONVERGENT B1, `(.L_x_3850) ;  /* 0x000001d000017945 */ /* 0x000fe80003800200 */
[----:B------:R-:W-:Y:S05]  /*84f0*/  @P1 BRA `(.L_x_3851) ;  /* 0x00000000006c1947 */ /* 0x000fea0003800000 */
[C---:B------:R-:W-:Y:S01]  /*8500*/  FADD.FTZ R58, -R42.reuse, R58 ;  /* 0x0000003a2a3a7221 */ /* 0x040fe20000010100 */
[----:B0-2---:R-:W-:Y:S01]  /*8510*/  FADD.FTZ R22, -R42, R59 ;  /* 0x0000003b2a167221 */ /* 0x005fe20000010100 */
        /* <DEDUP_REMOVED lines=25> */
.L_x_3851:
[----:B------:R-:W-:Y:S05]  /*86b0*/  BSYNC.RECONVERGENT B1 ;  /* 0x0000000000017941 */ /* 0x000fea0003800200 */
.L_x_3850:
[----:B------:R-:W-:Y:S04]  /*86c0*/  BSSY.RECONVERGENT B1, `(.L_x_3852) ;  /* 0x000001d000017945 */ /* 0x000fe80003800200 */
[----:B------:R-:W-:Y:S05]  /*86d0*/  @P6 BRA `(.L_x_3853) ;  /* 0x00000000006c6947 */ /* 0x000fea0003800000 */
[C---:B------:R-:W-:Y:S01]  /*86e0*/  FADD.FTZ R84, -R42.reuse, R84 ;  /* 0x000000542a547221 */ /* 0x040fe20000010100 */
[----:B0-23--:R-:W-:Y:S01]  /*86f0*/  FADD.FTZ R22, -R42, R85 ;  /* 0x000000552a167221 */ /* 0x00dfe20000010100 */
        /* <DEDUP_REMOVED lines=25> */
.L_x_3853:
[----:B------:R-:W-:Y:S05]  /*8890*/  BSYNC.RECONVERGENT B1 ;  /* 0x0000000000017941 */ /* 0x000fea0003800200 */
.L_x_3852:
        /* <DEDUP_REMOVED lines=29> */
.L_x_3855:
[----:B------:R-:W-:Y:S05]  /*8a70*/  BSYNC.RECONVERGENT B1 ;  /* 0x0000000000017941 */ /* 0x000fea0003800200 */
.L_x_3854:
        /* <DEDUP_REMOVED lines=29> */
.L_x_3857:
[----:B------:R-:W-:Y:S05]  /*8c50*/  BSYNC.RECONVERGENT B1 ;  /* 0x0000000000017941 */ /* 0x000fea0003800200 */
.L_x_3856:
        /* <DEDUP_REMOVED lines=47> */
.L_x_3859:
[----:B------:R-:W-:Y:S05]  /*8f50*/  BSYNC.RECONVERGENT B1 ;  /* 0x0000000000017941 */ /* 0x000fea0003800200 */
.L_x_3858:
        /* <DEDUP_REMOVED lines=29> */
.L_x_3861:
[----:B------:R-:W-:Y:S05]  /*9130*/  BSYNC.RECONVERGENT B1 ;  /* 0x0000000000017941 */ /* 0x000fea0003800200 */
.L_x_3860:
        /* <DEDUP_REMOVED lines=29> */
.L_x_3863:
[----:B------:R-:W-:Y:S05]  /*9310*/  BSYNC.RECONVERGENT B1 ;  /* 0x0000000000017941 */ /* 0x000fea0003800200 */
.L_x_3862:
        /* <DEDUP_REMOVED lines=29> */
.L_x_3865:
[----:B------:R-:W-:Y:S05]  /*94f0*/  BSYNC.RECONVERGENT B1 ;  /* 0x0000000000017941 */ /* 0x000fea0003800200 */
.L_x_3864:
[----:B------:R-:W-:Y:S04]  /*9500*/  BSSY.RECONVERGENT B1, `(.L_x_3866) ;  /* 0x000001d000017945 */ /* 0x000fe80003800200 */
[----:B------:R-:W-:Y:S05]  /*9510*/  @P3 BRA `(.L_x_3867) ;  /* 0x00000000006c3947 */ /* 0x000fea0003800000 */
[C---:B------:R-:W-:Y:S01]  /*9520*/  FADD.FTZ R68, -R42.reuse, R68 ;  /* 0x000000442a447221 */ /* 0x040fe20000010100 */
[----:B------:R-:W-:Y:S01]  /*9530*/  FADD.FTZ R18, -R42, R69 ;  /* 0x000000452a127221 */ /* 0x000fe20000010100 */
[----:B------:R-:W0:Y:S02]  /*9540*/  LDCU.64 UR8, c[0x0][0x3e0] ;  /* 0x00007c00ff0877ac */ /* 0x000e240008000a00 */
[-C--:B01234-:R-:W-:Y:S01]  /*9550*/  FMUL.FTZ R23, R68, R47.reuse ;  /* 0x0000002f44177220 */ /* 0x09ffe20000410000 */
[----:B------:R-:W-:Y:S01]  /*9560*/  FMUL.FTZ R22, R18, R47 ;  /* 0x0000002f12167220 */ /* 0x000fe20000410000 */
[----:B------:R-:W0:Y:S02]  /*9570*/  LDCU.64 UR10, c[0x0][0x380] ;  /* 0x00007000ff0a77ac */ /* 0x000e240008000a00 */
[----:B-----5:R-:W-:Y:S01]  /*9580*/  FFMA.FTZ R35, R38, R23, R36 ;  /* 0x0000001726237223 */ /* 0x020fe20000010024 */
[----:B------:R-:W-:Y:S01]  /*9590*/  FFMA.FTZ R34, R39, R22, R37 ;  /* 0x0000001627227223 */ /* 0x000fe20000010025 */
[----:B------:R-:W-:-:S02]  /*95a0*/  MOV R22, R116 ;  /* 0x0000007400167202 */ /* 0x000fc40000000f00 */
[----:B------:R-:W-:Y:S01]  /*95b0*/  FMUL.FTZ R18, R35, -1.4426950216293334961 ;  /* 0xbfb8aa3b23127820 */ /* 0x000fe20000410000 */
[----:B------:R-:W-:Y:S01]  /*95c0*/  FMUL.FTZ R24, R34, -1.4426950216293334961 ;  /* 0xbfb8aa3b22187820 */ /* 0x000fe20000410000 */
[----:B------:R-:W-:-:S04]  /*95d0*/  MOV R23, R119 ;  /* 0x0000007700177202 */ /* 0x000fc80000000f00 */
[----:B------:R-:W1:Y:S01]  /*95e0*/  MUFU.EX2 R18, R18 ;  /* 0x0000001200127308 */ /* 0x000e620000000800 */
[----:B------:R-:W-:Y:S02]  /*95f0*/  IMAD R32, R32, UR8, RZ ;  /* 0x0000000820207c24 */ /* 0x000fe4000f8e02ff */
[----:B------:R-:W-:-:S05]  /*9600*/  IMAD.WIDE.U32 R22, R31, UR8, R22 ;  /* 0x000000081f167c25 */ /* 0x000fca000f8e0016 */
[----:B------:R-:W2:Y:S01]  /*9610*/  MUFU.EX2 R24, R24 ;  /* 0x0000001800187308 */ /* 0x000ea20000000800 */
[----:B------:R-:W-:-:S05]  /*9620*/  IMAD R31, R31, UR9, R32 ;  /* 0x000000091f1f7c24 */ /* 0x000fca000f8e0220 */
[----:B------:R-:W-:Y:S01]  /*9630*/  IADD3 R31, PT, PT, R23, R31, RZ ;  /* 0x0000001f171f7210 */ /* 0x000fe20007ffe0ff */
[----:B-1----:R-:W-:-:S06]  /*9640*/  FADD.FTZ R30, R18, 1 ;  /* 0x3f800000121e7421 */ /* 0x002fcc0000010000 */
[----:B------:R-:W1:Y:S01]  /*9650*/  MUFU.RCP R30, R30 ;  /* 0x0000001e001e7308 */ /* 0x000e620000001000 */
[----:B--2---:R-:W-:Y:S01]  /*9660*/  FADD.FTZ R33, R24, 1 ;  /* 0x3f80000018217421 */ /* 0x004fe20000010000 */
[----:B0-----:R-:W-:-:S04]  /*9670*/  LEA R24, P1, R22, UR10, 0x2 ;  /* 0x0000000a16187c11 */ /* 0x001fc8000f8210ff */
[----:B------:R-:W-:Y:S02]  /*9680*/  LEA.HI.X R25, R22, UR11, R31, 0x2, P1 ;  /* 0x0000000b16197c11 */ /* 0x000fe400088f141f */
[----:B------:R-:W0:Y:S01]  /*9690*/  MUFU.RCP R33, R33 ;  /* 0x0000002100217308 */ /* 0x000e220000001000 */
[----:B-1----:R-:W-:Y:S01]  /*96a0*/  FMUL.FTZ R22, R35, R30 ;  /* 0x0000001e23167220 */ /* 0x002fe20000410000 */
[----:B0-----:R-:W-:-:S05]  /*96b0*/  FMUL.FTZ R23, R34, R33 ;  /* 0x0000002122177220 */ /* 0x001fca0000410000 */
[----:B------:R0:W-:Y:S02]  /*96c0*/  STG.E.64 desc[UR6][R24.64], R22 ;  /* 0x0000001618007986 */ /* 0x0001e4000c101b06 */
.L_x_3867:
[----:B------:R-:W-:Y:S05]  /*96d0*/  BSYNC.RECONVERGENT B1 ;  /* 0x0000000000017941 */ /* 0x000fea0003800200 */
.L_x_3866:
        /* <DEDUP_REMOVED lines=29> */
.L_x_3869:
[----:B------:R-:W-:Y:S05]  /*98b0*/  BSYNC.RECONVERGENT B1 ;  /* 0x0000000000017941 */ /* 0x000fea0003800200 */
.L_x_3868:
[----:B------:R-:W-:Y:S01]  /*98c0*/  ISETP.GE.U32.AND P5, PT, R27, UR4, PT ;  /* 0x000000041b007c0c */ /* 0x000fe2000bfa6070 */
[----:B------:R-:W-:Y:S01]  /*98d0*/  BSSY.RECONVERGENT B1, `(.L_x_3870) ;  /* 0x0000030000017945 */ /* 0x000fe20003800200 */
[----:B------:R-:W-:Y:S02]  /*98e0*/  SHF.R.S32.HI R29, RZ, 0x1f, R27 ;  /* 0x0000001fff1d7819 */ /* 0x000fe4000001141b */
[C---:B0-234-:R-:W-:Y:S02]  /*98f0*/  IADD3 R25, PT, PT, R46.reuse, 0xb0, RZ ;  /* 0x000000b02e197810 */ /* 0x05dfe40007ffe0ff */
        /* <DEDUP_REMOVED lines=45> */
.L_x_3871:
[----:B------:R-:W-:Y:S05]  /*9bd0*/  BSYNC.RECONVERGENT B1 ;  /* 0x0000000000017941 */ /* 0x000fea0003800200 */
.L_x_3870:
[----:B------:R-:W-:Y:S04]  /*9be0*/  BSSY.RECONVERGENT B1, `(.L_x_3872) ;  /* 0x000001d000017945 */ /* 0x000fe80003800200 */
[----:B------:R-:W-:Y:S05]  /*9bf0*/  @P2 BRA `(.L_x_3873) ;  /* 0x00000000006c2947 */ /* 0x000fea0003800000 */
[C---:B------:R-:W-:Y:S01]  /*9c00*/  FADD.FTZ R74, -R42.reuse, R74 ;  /* 0x0000004a2a4a7221 */ /* 0x040fe20000010100 */
[----:B0-----:R-:W-:Y:S01]  /*9c10*/  FADD.FTZ R28, -R42, R75 ;  /* 0x0000004b2a1c7221 */ /* 0x001fe20000010100 */
        /* <DEDUP_REMOVED lines=24> */
[----:B------:R2:W-:Y:S02]  /*9da0*/  STG.E.64 desc[UR6][R26.64], R28 ;  /* 0x0000001c1a007986 */ /* 0x0005e4000c101b06 */
.L_x_3873:
[----:B------:R-:W-:Y:S05]  /*9db0*/  BSYNC.RECONVERGENT B1 ;  /* 0x0000000000017941 */ /* 0x000fea0003800200 */
.L_x_3872:
[----:B------:R-:W-:Y:S04]  /*9dc0*/  BSSY.RECONVERGENT B1, `(.L_x_3874) ;  /* 0x000001d000017945 */ /* 0x000fe80003800200 */
[----:B------:R-:W-:Y:S05]  /*9dd0*/  @P1 BRA `(.L_x_3875) ;  /* 0x00000000006c1947 */ /* 0x000fea0003800000 */
[C---:B------:R-:W-:Y:S01]  /*9de0*/  FADD.FTZ R76, -R42.reuse, R76 ;  /* 0x0000004c2a4c7221 */ /* 0x040fe20000010100 */
[----:B--2---:R-:W-:Y:S01]  /*9df0*/  FADD.FTZ R26, -R42, R77 ;  /* 0x0000004d2a1a7221 */ /* 0x004fe20000010100 */
        /* <DEDUP_REMOVED lines=24> */
[----:B------:R3:W-:Y:S02]  /*9f80*/  STG.E.64 desc[UR6][R28.64], R26 ;  /* 0x0000001a1c007986 */ /* 0x0007e4000c101b06 */
.L_x_3875:
[----:B------:R-:W-:Y:S05]  /*9f90*/  BSYNC.RECONVERGENT B1 ;  /* 0x0000000000017941 */ /* 0x000fea0003800200 */
.L_x_3874:
[----:B------:R-:W-:Y:S04]  /*9fa0*/  BSSY.RECONVERGENT B1, `(.L_x_3876) ;  /* 0x000001d000017945 */ /* 0x000fe80003800200 */
[----:B------:R-:W-:Y:S05]  /*9fb0*/  @P6 BRA `(.L_x_3877) ;  /* 0x00000000006c6947 */ /* 0x000fea0003800000 */
        /* <DEDUP_REMOVED lines=11> */
[----:B0-----:R-:W-:-:S05]  /*a070*/  FMUL.FTZ R28, R32, -1.4426950216293334961 ;  /* 0xbfb8aa3b201c7820 */ /* 0x001fca0000410000 */
[----:B------:R-:W0:Y:S01]  /*a080*/  MUFU.EX2 R25, R25 ;  /* 0x0000001900197308 */ /* 0x000e220000000800 */
[----:B--2---:R-:W-:Y:S02]  /*a090*/  IMAD R29, R44, UR8, RZ ;  /* 0x000000082c1d7c24 */ /* 0x004fe4000f8e02ff */
        /* <DEDUP_REMOVED lines=12> */
[----:B------:R4:W-:Y:S02]  /*a160*/  STG.E.64 desc[UR6][R28.64], R26 ;  /* 0x0000001a1c007986 */ /* 0x0009e4000c101b06 */
.L_x_3877:
[----:B------:R-:W-:Y:S05]  /*a170*/  BSYNC.RECONVERGENT B1 ;  /* 0x0000000000017941 */ /* 0x000fea0003800200 */
.L_x_3876:
[----:B------:R-:W-:Y:S04]  /*a180*/  BSSY.RECONVERGENT B1, `(.L_x_3878) ;  /* 0x000001d000017945 */ /* 0x000fe80003800200 */
[----:B------:R-:W-:Y:S05]  /*a190*/  @P3 BRA `(.L_x_3879) ;  /* 0x00000000006c3947 */ /* 0x000fea0003800000 */
[C---:B------:R-:W-:Y:S01]  /*a1a0*/  FADD.FTZ R80, -R42.reuse, R80 ;  /* 0x000000502a507221 */ /* 0x040fe20000010100 */
[----:B--234-:R-:W-:Y:S01]  /*a1b0*/  FADD.FTZ R26, -R42, R81 ;  /* 0x000000512a1a7221 */ /* 0x01cfe20000010100 */
[----:B------:R-:W2:Y:S02]  /*a1c0*/  LDCU.64 UR8, c[0x0][0x3e0] ;  /* 0x00007c00ff0877ac */ /* 0x000ea40008000a00 */
[-C--:B-1----:R-:W-:Y:S01]  /*a1d0*/  FMUL.FTZ R25, R80, R47.reuse ;  /* 0x0000002f50197220 */ /* 0x082fe20000410000 */
[----:B------:R-:W-:Y:S01]  /*a1e0*/  FMUL.FTZ R26, R26, R47 ;  /* 0x0000002f1a1a7220 */ /* 0x000fe20000410000 */
[----:B------:R-:W1:Y:S02]  /*a1f0*/  LDCU.64 UR10, c[0x0][0x380] ;  /* 0x00007000ff0a77ac */ /* 0x000e640008000a00 */
[----:B0----5:R-:W-:Y:S01]  /*a200*/  FFMA.FTZ R31, R38, R25, R36 ;  /* 0x00000019261f7223 */ /* 0x021fe20000010024 */
[----:B------:R-:W-:-:S03]  /*a210*/  FFMA.FTZ R30, R39, R26, R37 ;  /* 0x0000001a271e7223 */ /* 0x000fc60000010025 */
[----:B------:R-:W-:Y:S01]  /*a220*/  FMUL.FTZ R25, R31, -1.4426950216293334961 ;  /* 0xbfb8aa3b1f197820 */ /* 0x000fe20000410000 */
[----:B------:R-:W-:-:S05]  /*a230*/  FMUL.FTZ R26, R30, -1.4426950216293334961 ;  /* 0xbfb8aa3b1e1a7820 */ /* 0x000fca0000410000 */
[----:B------:R-:W0:Y:S01]  /*a240*/  MUFU.EX2 R25, R25 ;  /* 0x0000001900197308 */ /* 0x000e220000000800 */
[----:B--2---:R-:W-:Y:S01]  /*a250*/  IMAD R32, R24, UR8, RZ ;  /* 0x0000000818207c24 */ /* 0x004fe2000f8e02ff */
[----:B------:R-:W-:-:S06]  /*a260*/  MOV R24, R116 ;  /* 0x0000007400187202 */ /* 0x000fcc0000000f00 */
[----:B------:R-:W2:Y:S01]  /*a270*/  MUFU.EX2 R26, R26 ;  /* 0x0000001a001a7308 */ /* 0x000ea20000000800 */
[----:B0-----:R-:W-:Y:S01]  /*a280*/  FADD.FTZ R28, R25, 1 ;  /* 0x3f800000191c7421 */ /* 0x001fe20000010000 */
[----:B------:R-:W-:-:S06]  /*a290*/  MOV R25, R119 ;  /* 0x0000007700197202 */ /* 0x000fcc0000000f00 */
[----:B------:R-:W0:Y:S01]  /*a2a0*/  MUFU.RCP R28, R28 ;  /* 0x0000001c001c7308 */ /* 0x000e220000001000 */
[----:B------:R-:W-:-:S04]  /*a2b0*/  IMAD.WIDE.U32 R24, R23, UR8, R24 ;  /* 0x0000000817187c25 */ /* 0x000fc8000f8e0018 */
[----:B--2---:R-:W-:Y:S01]  /*a2c0*/  FADD.FTZ R29, R26, 1 ;  /* 0x3f8000001a1d7421 */ /* 0x004fe20000010000 */
[----:B------:R-:W-:Y:S01]  /*a2d0*/  IMAD R23, R23, UR9, R32 ;  /* 0x0000000917177c24 */ /* 0x000fe2000f8e0220 */
[----:B-1----:R-:W-:-:S04]  /*a2e0*/  LEA R26, P1, R24, UR10, 0x2 ;  /* 0x0000000a181a7c11 */ /* 0x002fc8000f8210ff */
[----:B------:R-:W1:Y:S01]  /*a2f0*/  MUFU.RCP R29, R29 ;  /* 0x0000001d001d7308 */ /* 0x000e620000001000 */
[----:B------:R-:W-:-:S04]  /*a300*/  IADD3 R23, PT, PT, R25, R23, RZ ;  /* 0x0000001719177210 */ /* 0x000fc80007ffe0ff */
[----:B------:R-:W-:Y:S01]  /*a310*/  LEA.HI.X R27, R24, UR11, R23, 0x2, P1 ;  /* 0x0000000b181b7c11 */ /* 0x000fe200088f1417 */
[----:B0-----:R-:W-:Y:S01]  /*a320*/  FMUL.FTZ R24, R31, R28 ;  /* 0x0000001c1f187220 */ /* 0x001fe20000410000 */
[----:B-1----:R-:W-:-:S05]  /*a330*/  FMUL.FTZ R25, R30, R29 ;  /* 0x0000001d1e197220 */ /* 0x002fca0000410000 */
[----:B------:R0:W-:Y:S02]  /*a340*/  STG.E.64 desc[UR6][R26.64], R24 ;  /* 0x000000181a007986 */ /* 0x0001e4000c101b06 */
.L_x_3879:
[----:B------:R-:W-:Y:S05]  /*a350*/  BSYNC.RECONVERGENT B1 ;  /* 0x0000000000017941 */ /* 0x000fea0003800200 */
.L_x_3878:
        /* <DEDUP_REMOVED lines=13> */
[----:B--234-:R-:W-:-:S05]  /*a430*/  FMUL.FTZ R26, R30, -1.4426950216293334961 ;  /* 0xbfb8aa3b1e1a7820 */ /* 0x01cfca0000410000 */
[----:B------:R-:W2:Y:S01]  /*a440*/  MUFU.EX2 R23, R23 ;  /* 0x0000001700177308 */ /* 0x000ea20000000800 */
[----:B0-----:R-:W-:Y:S02]  /*a450*/  IMAD R32, R109, UR8, RZ ;  /* 0x000000086d207c24 */ /* 0x001fe4000f8e02ff */
[----:B------:R-:W-:-:S05]  /*a460*/  IMAD.WIDE.U32 R24, R11, UR8, R24 ;  /* 0x000000080b187c25 */ /* 0x000fca000f8e0018 */
[----:B------:R-:W0:Y:S01]  /*a470*/  MUFU.EX2 R26, R26 ;  /* 0x0000001a001a7308 */ /* 0x000e220000000800 */
[----:B--2---:R-:W-:Y:S01]  /*a480*/  FADD.FTZ R28, R23, 1 ;  /* 0x3f800000171c7421 */ /* 0x004fe20000010000 */
[----:B------:R-:W-:-:S06]  /*a490*/  IMAD R23, R11, UR9, R32 ;  /* 0x000000090b177c24 */ /* 0x000fcc000f8e0220 */
[----:B------:R-:W2:Y:S01]  /*a4a0*/  MUFU.RCP R28, R28 ;  /* 0x0000001c001c7308 */ /* 0x000ea20000001000 */
[----:B------:R-:W-:Y:S01]  /*a4b0*/  IADD3 R23, PT, PT, R25, R23, RZ ;  /* 0x0000001719177210 */ /* 0x000fe20007ffe0ff */
[----:B0-----:R-:W-:Y:S01]  /*a4c0*/  FADD.FTZ R29, R26, 1 ;  /* 0x3f8000001a1d7421 */ /* 0x001fe20000010000 */
[----:B-1----:R-:W-:-:S04]  /*a4d0*/  LEA R26, P1, R24, UR10, 0x2 ;  /* 0x0000000a181a7c11 */ /* 0x002fc8000f8210ff */
[----:B------:R-:W-:Y:S01]  /*a4e0*/  LEA.HI.X R27, R24, UR11, R23, 0x2, P1 ;  /* 0x0000000b181b7c11 */ /* 0x000fe200088f1417 */
[----:B------:R-:W0:Y:S01]  /*a4f0*/  MUFU.RCP R29, R29 ;  /* 0x0000001d001d7308 */ /* 0x000e220000001000 */
[----:B--2---:R-:W-:Y:S01]  /*a500*/  FMUL.FTZ R24, R31, R28 ;  /* 0x0000001c1f187220 */ /* 0x004fe20000410000 */
[----:B0-----:R-:W-:-:S05]  /*a510*/  FMUL.FTZ R25, R30, R29 ;  /* 0x0000001d1e197220 */ /* 0x001fca0000410000 */
[----:B------:R0:W-:Y:S02]  /*a520*/  STG.E.64 desc[UR6][R26.64], R24 ;  /* 0x000000181a007986 */ /* 0x0001e4000c101b06 */
.L_x_3881:
[----:B------:R-:W-:Y:S05]  /*a530*/  BSYNC.RECONVERGENT B1 ;  /* 0x0000000000017941 */ /* 0x000fea0003800200 */
.L_x_3880:
        /* <DEDUP_REMOVED lines=10> */
[----:B0-----:R-:W-:Y:S02]  /*a5e0*/  SHF.R.S32.HI R24, RZ, 0x1f, R18 ;  /* 0x0000001fff187819 */ /* 0x001fe40000011412 */
[----:B------:R-:W-:Y:S02]  /*a5f0*/  SHF.R.S32.HI R23, RZ, 0x1f, R46 ;  /* 0x0000001fff177819 */ /* 0x000fe4000001142e */
[----:B------:R-:W-:-:S02]  /*a600*/  ISETP.GE.AND.EX P2, PT, R113, UR5, PT, P2 ;  /* 0x0000000571007c0c */ /* 0x000fc4000bf46320 */
[----:B------:R-:W-:Y:S02]  /*a610*/  ISETP.GE.AND.EX P1, PT, R35, UR5, PT, P1 ;  /* 0x0000000523007c0c */ /* 0x000fe4000bf26310 */
[----:B------:R-:W-:Y:S02]  /*a620*/  ISETP.GE.AND.EX P6, PT, R24, UR5, PT, P6 ;  /* 0x0000000518007c0c */ /* 0x000fe4000bfc6360 */
[----:B------:R-:W-:Y:S02]  /*a630*/  ISETP.GE.AND.EX P3, PT, R23, UR5, PT, P3 ;  /* 0x0000000517007c0c */ /* 0x000fe4000bf66330 */
[----:B------:R-:W-:Y:S01]  /*a640*/  ISETP.GE.AND.EX P4, PT, R115, UR5, PT, P4 ;  /* 0x0000000573007c0c */ /* 0x000fe2000bf86340 */
[----:B------:R-:W-:-:S12]  /*a650*/  @P5 BRA `(.L_x_3883) ;  /* 0x00000000006c5947 */ /* 0x000fd80003800000 */
[C---:B------:R-:W-:Y:S01]  /*a660*/  FADD.FTZ R94, -R42.reuse, R94 ;  /* 0x0000005e2a5e7221 */ /* 0x040fe20000010100 */
[----:B--234-:R-:W-:Y:S01]  /*a670*/  FADD.FTZ R26, -R42, R95 ;  /* 0x0000005f2a1a7221 */ /* 0x01cfe20000010100 */
        /* <DEDUP_REMOVED lines=24> */
[----:B------:R0:W-:Y:S02]  /*a800*/  STG.E.64 desc[UR6][R28.64], R26 ;  /* 0x0000001a1c007986 */ /* 0x0001e4000c101b06 */
.L_x_3883:
[----:B------:R-:W-:Y:S05]  /*a810*/  BSYNC.RECONVERGENT B1 ;  /* 0x0000000000017941 */ /* 0x000fea0003800200 */
.L_x_3882:
        /* <DEDUP_REMOVED lines=29> */
.L_x_3885:
[----:B------:R-:W-:Y:S05]  /*a9f0*/  BSYNC.RECONVERGENT B1 ;  /* 0x0000000000017941 */ /* 0x000fea0003800200 */
.L_x_3884:
        /* <DEDUP_REMOVED lines=29> */
.L_x_3887:
[----:B------:R-:W-:Y:S05]  /*abd0*/  BSYNC.RECONVERGENT B1 ;  /* 0x0000000000017941 */ /* 0x000fea0003800200 */
.L_x_3886:
[----:B------:R-:W-:Y:S04]  /*abe0*/  BSSY.RECONVERGENT B1, `(.L_x_3888) ;  /* 0x000001d000017945 */ /* 0x000fe80003800200 */
[----:B------:R-:W-:Y:S05]  /*abf0*/  @P6 BRA `(.L_x_3889) ;  /* 0x00000000006c6947 */ /* 0x000fea0003800000 */
[C---:B------:R-:W-:Y:S01]  /*ac00*/  FADD.FTZ R100, -R42.reuse, R100 ;  /* 0x000000642a647221 */ /* 0x040fe20000010100 */
[----:B------:R-:W-:Y:S01]  /*ac10*/  FADD.FTZ R22, -R42, R101 ;  /* 0x000000652a167221 */ /* 0x000fe20000010100 */
        /* <DEDUP_REMOVED lines=10> */
[----:B------:R-:W-:Y:S01]  /*acc0*/  IMAD R27, R24, UR8, RZ ;  /* 0x00000008181b7c24 */ /* 0x000fe2000f8e02ff */
[----:B------:R-:W-:-:S03]  /*acd0*/  MOV R24, R116 ;  /* 0x0000007400187202 */ /* 0x000fc60000000f00 */
[----:B------:R-:W-:-:S03]  /*ace0*/  IMAD R27, R18, UR9, R27 ;  /* 0x00000009121b7c24 */ /* 0x000fc6000f8e021b */
[----:B------:R-:W2:Y:S01]  /*acf0*/  MUFU.EX2 R26, R26 ;  /* 0x0000001a001a7308 */ /* 0x000ea20000000800 */
[----:B------:R-:W-:-:S05]  /*ad00*/  IMAD.WIDE.U32 R24, R18, UR8, R24 ;  /* 0x0000000812187c25 */ /* 0x000fca000f8e0018 */
        /* <DEDUP_REMOVED lines=10> */
.L_x_3889:
[----:B------:R-:W-:Y:S05]  /*adb0*/  BSYNC.RECONVERGENT B1 ;  /* 0x0000000000017941 */ /* 0x000fea0003800200 */
.L_x_3888:
[----:B------:R-:W-:Y:S04]  /*adc0*/  BSSY.RECONVERGENT B1, `(.L_x_3890) ;  /* 0x000001d000017945 */ /* 0x000fe80003800200 */
[----:B------:R-:W-:Y:S05]  /*add0*/  @P3 BRA `(.L_x_3891) ;  /* 0x00000000006c3947 */ /* 0x000fea0003800000 */
[C---:B------:R-:W-:Y:S01]  /*ade0*/  FADD.FTZ R102, -R42.reuse, R102 ;  /* 0x000000662a667221 */ /* 0x040fe20000010100 */
[----:B------:R-:W-:Y:S01]  /*adf0*/  FADD.FTZ R18, -R42, R103 ;  /* 0x000000672a127221 */ /* 0x000fe20000010100 */
[----:B------:R-:W2:Y:S02]  /*ae00*/  LDCU.64 UR8, c[0x0][0x3e0] ;  /* 0x00007c00ff0877ac */ /* 0x000ea40008000a00 */
[-C--:B01----:R-:W-:Y:S01]  /*ae10*/  FMUL.FTZ R25, R102, R47.reuse ;  /* 0x0000002f66197220 */ /* 0x083fe20000410000 */
[----:B------:R-:W-:Y:S01]  /*ae20*/  FMUL.FTZ R22, R18, R47 ;  /* 0x0000002f12167220 */ /* 0x000fe20000410000 */
[----:B------:R-:W0:Y:S02]  /*ae30*/  LDCU.64 UR10, c[0x0][0x380] ;  /* 0x00007000ff0a77ac */ /* 0x000e240008000a00 */
[----:B--2345:R-:W-:Y:S01]  /*ae40*/  FFMA.FTZ R29, R38, R25, R36 ;  /* 0x00000019261d7223 */ /* 0x03cfe20000010024 */
        /* <DEDUP_REMOVED lines=20> */
.L_x_3891:
[----:B------:R-:W-:Y:S05]  /*af90*/  BSYNC.RECONVERGENT B1 ;  /* 0x0000000000017941 */ /* 0x000fea0003800200 */
.L_x_3890:
[----:B------:R-:W-:Y:S05]  /*afa0*/  @P4 BRA `(.L_x_3829) ;  /* 0x0000000000684947 */ /* 0x000fea0003800000 */
[C---:B------:R-:W-:Y:S01]  /*afb0*/  FADD.FTZ R104, -R42.reuse, R104 ;  /* 0x000000682a687221 */ /* 0x040fe20000010100 */
[----:B------:R-:W-:Y:S01]  /*afc0*/  FADD.FTZ R42, -R42, R105 ;  /* 0x000000692a2a7221 */ /* 0x000fe20000010100 */
[----:B------:R-:W2:Y:S01]  /*afd0*/  LDCU.64 UR4, c[0x0][0x3e0] ;  /* 0x00007c00ff0477ac */ /* 0x000ea20008000a00 */
[----:B------:R-:W-:Y:S01]  /*afe0*/  MOV R117, R119 ;  /* 0x0000007700757202 */ /* 0x000fe20000000f00 */
[-C--:B01----:R-:W-:Y:S01]  /*aff0*/  FMUL.FTZ R23, R104, R47.reuse ;  /* 0x0000002f68177220 */ /* 0x083fe20000410000 */
[----:B------:R-:W-:Y:S01]  /*b000*/  FMUL.FTZ R42, R42, R47 ;  /* 0x0000002f2a2a7220 */ /* 0x000fe20000410000 */
[----:B------:R-:W0:Y:S02]  /*b010*/  LDCU.64 UR8, c[0x0][0x380] ;  /* 0x00007000ff0877ac */ /* 0x000e240008000a00 */
[----:B--2345:R-:W-:Y:S01]  /*b020*/  FFMA.FTZ R27, R38, R23, R36 ;  /* 0x00000017261b7223 */ /* 0x03cfe20000010024 */
        /* <DEDUP_REMOVED lines=18> */
.L_x_3829:
[----:B------:R-:W-:Y:S05]  /*b150*/  BSYNC.RECONVERGENT B0 ;  /* 0x0000000000007941 */ /* 0x000fea0003800200 */
.L_x_3765:
        /* <DEDUP_REMOVED lines=8> */
.L_x_3893:
        /* <DEDUP_REMOVED lines=10> */
.L_x_4942:


//--------------------- .text._Z35group_norm_nhwc_fwd_one_pass_kernelI11Fp32IOFp32WLi512ELi120ELi480EEv26Group_norm_nhwc_fwd_params --------------------------
	.section	.text._Z35group_norm_nhwc_fwd_one_pass_kernelI11Fp32IOFp32WLi512ELi120ELi480EEv26Group_norm_nhwc_fwd_params,"ax",@progbits
	.align	128
        .global         _Z35group_norm_nhwc_fwd_one_pass_kernelI11Fp32IOFp32WLi512ELi120ELi480EEv26Group_norm_nhwc_fwd_params
        .type           _Z35group_norm_nhwc_fwd_one_pass_kernelI11Fp32IOFp32WLi512ELi120ELi480EEv26Group_norm_nhwc_fwd_params,@function
        .size           _Z35group_norm_nhwc_fwd_one_pass_kernelI11Fp32IOFp32WLi512ELi120ELi480EEv26Group_norm_nhwc_fwd_params,(.L_x_4943 - _Z35group_norm_nhwc_fwd_one_pass_kernelI11Fp32IOFp32WLi512ELi120ELi480EEv26Group_norm_nhwc_fwd_params)
        .other          _Z35group_norm_nhwc_fwd_one_pass_kernelI11Fp32IOFp32WLi512ELi120ELi480EEv26Group_norm_nhwc_fwd_params,@"STO_CUDA_ENTRY STV_DEFAULT"
_Z35group_norm_nhwc_fwd_one_pass_kernelI11Fp32IOFp32WLi512ELi120ELi480EEv26Group_norm_nhwc_fwd_params:
.text._Z35group_norm_nhwc_fwd_one_pass_kernelI11Fp32IOFp32WLi512ELi120ELi480EEv26Group_norm_nhwc_fwd_params:
[----:B------:R-:W0:Y:S08]  /*0000*/  LDC R1, c[0x0][0x37c] ;  /* 0x0000df00ff017b82 */ /* 0x000e300000000800 */
[----:B------:R-:W1:Y:S01]  /*0010*/  LDC R0, c[0x0][0x3c8] ;  /* 0x0000f200ff007b82 */ /* 0x000e620000000800 */
[----:B------:R-:W1:Y:S01]  /*0020*/  LDCU UR4, c[0x0][0x3f8] ;  /* 0x00007f00ff0477ac */ /* 0x000e620008000800 */
[----:B0-----:R-:W-:-:S04]  /*0030*/  IADD3 R1, PT, PT, R1, -0x300, RZ ;  /* 0xfffffd0001017810 */ /* 0x001fc80007ffe0ff */
[----:B------:R-:W-:Y:S02]  /*0040*/  R2UR UR8, R1 ;  /* 0x00000000010872ca */ /* 0x000fe400000e0000 */
        /* <DEDUP_REMOVED lines=30> */
[----:B------:R0:W-:Y:S01]  /*0230*/  STL [R1+0x2a4], R4 ;  /* 0x0002a40401007387 */ /* 0x0001e20000100800 */
[----:B------:R-:W-:-:S07]  /*0240*/  LOP3.LUT R71, R4, 0xffff, RZ, 0xc0, !PT ;  /* 0x0000ffff04477812 */ /* 0x000fce00078ec0ff */
.L_x_4045:
[----:B------:R-:W1:Y:S01]  /*0250*/  LDCU UR11, c[0x0][0x3f8] ;  /* 0x00007f00ff0b77ac */ /* 0x000e620008000800 */
[----:B0----5:R-:W-:Y:S01]  /*0260*/  IABS R3, UR9 ;  /* 0x0000000900037c13 */ /* 0x021fe20008000000 */
[C---:B---34-:R-:W-:Y:S01]  /*0270*/  VIADD R7, R58.reuse, 0x10 ;  /* 0x000000103a077836 */ /* 0x058fe20000000000 */
[C---:B------:R-:W-:Y:S01]  /*0280*/  IADD3 R5, PT, PT, R58.reuse, 0x8, RZ ;  /* 0x000000083a057810 */ /* 0x040fe20007ffe0ff */
[----:B------:R-:W-:Y:S01]  /*0290*/  UMOV UR6, URZ ;  /* 0x000000ff00067c82 */ /* 0x000fe20008000000 */
[----:B------:R-:W-:Y:S01]  /*02a0*/  R2UR UR10, R3 ;  /* 0x00000000030a72ca */ /* 0x000fe200000e0000 */
[----:B------:R-:W2:Y:S01]  /*02b0*/  LDCU.64 UR16, c[0x0][0x3e8] ;  /* 0x00007d00ff1077ac */ /* 0x000ea20008000a00 */
[----:B------:R-:W3:Y:S01]  /*02c0*/  @!P0 LDC.64 R20, c[0x0][0x3e0] ;  /* 0x0000f800ff148b82 */ /* 0x000ee20000000a00 */
[----:B------:R-:W-:Y:S01]  /*02d0*/  SHF.R.S32.HI R9, RZ, 0x1f, R5 ;  /* 0x0000001fff097819 */ /* 0x000fe20000011405 */
[C---:B------:R-:W-:Y:S01]  /*02e0*/  VIADD R11, R58.reuse, 0x18 ;  /* 0x000000183a0b7836 */ /* 0x040fe20000000000 */
[----:B------:R-:W-:Y:S01]  /*02f0*/  SHF.R.S32.HI R13, RZ, 0x1f, R7 ;  /* 0x0000001fff0d7819 */ /* 0x000fe20000011407 */
[----:B------:R-:W-:Y:S01]  /*0300*/  STL [R1+0x2a8], R58 ;  /* 0x0002a83a01007387 */ /* 0x000fe20000100800 */
[----:B------:R-:W-:-:S02]  /*0310*/  IADD3 R15, PT, PT, R58, 0x20, RZ ;  /* 0x000000203a0f7810 */ /* 0x000fc40007ffe0ff */
[----:B------:R-:W-:Y:S01]  /*0320*/  SHF.R.S32.HI R17, RZ, 0x1f, R11 ;  /* 0x0000001fff117819 */ /* 0x000fe2000001140b */
[----:B------:R-:W4:Y:S01]  /*0330*/  @!P0 LDC.64 R22, c[0x0][0x390] ;  /* 0x0000e400ff168b82 */ /* 0x000f220000000a00 */
[----:B------:R-:W-:Y:S02]  /*0340*/  @!P0 SHF.R.S32.HI R3, RZ, 0x1f, R58 ;  /* 0x0000001fff038819 */ /* 0x000fe4000001143a */
[----:B-1----:R-:W-:Y:S01]  /*0350*/  MOV R0, UR11 ;  /* 0x0000000b00007c02 */ /* 0x002fe20008000f00 */
[----:B------:R-:W-:Y:S01]  /*0360*/  UISETP.NE.AND UP0, UPT, UR11, URZ, UPT ;  /* 0x000000ff0b00728c */ /* 0x000fe2000bf05270 */
[----:B------:R-:W-:Y:S02]  /*0370*/  SHF.R.S32.HI R19, RZ, 0x1f, R15 ;  /* 0x0000001fff137819 */ /* 0x000fe4000001140f */
[----:B------:R-:W-:Y:S02]  /*0380*/  IABS R0, R0 ;  /* 0x0000000000007213 */ /* 0x000fe40000000000 */
[----:B--2---:R-:W-:-:S02]  /*0390*/  ISETP.GE.U32.AND P1, PT, R5, UR16, PT ;  /* 0x0000001005007c0c */ /* 0x004fc4000bf26070 */
[----:B------:R-:W-:Y:S02]  /*03a0*/  R2UR UR12, R0 ;  /* 0x00000000000c72ca */ /* 0x000fe400000e0000 */
[----:B------:R-:W-:Y:S02]  /*03b0*/  ISETP.GE.U32.AND P2, PT, R7, UR16, PT ;  /* 0x0000001007007c0c */ /* 0x000fe4000bf46070 */
[----:B------:R-:W-:Y:S02]  /*03c0*/  ISETP.GE.AND.EX P6, PT, R9, UR17, PT, P1 ;  /* 0x0000001109007c0c */ /* 0x000fe4000bfc6310 */
[----:B------:R-:W-:Y:S02]  /*03d0*/  ISETP.GE.AND.EX P5, PT, R13, UR17, PT, P2 ;  /* 0x000000110d007c0c */ /* 0x000fe4000bfa6320 */
[----:B------:R-:W-:Y:S02]  /*03e0*/  ISETP.GE.U32.AND P1, PT, R11, UR16, PT ;  /* 0x000000100b007c0c */ /* 0x000fe4000bf26070 */
[----:B------:R-:W-:-:S02]  /*03f0*/  LOP3.LUT R59, R59, 0xfeffffff, RZ, 0xc0, !PT ;  /* 0xfeffffff3b3b7812 */ /* 0x000fc400078ec0ff */
[----:B------:R-:W-:Y:S01]  /*0400*/  ISETP.GE.AND.EX P4, PT, R17, UR17, PT, P1 ;  /* 0x0000001111007c0c */ /* 0x000fe2000bf86310 */
[----:B------:R-:W1:Y:S01]  /*0410*/  I2F.RP R0, UR12 ;  /* 0x0000000c00007d06 */ /* 0x000e620008209400 */
[----:B------:R-:W-:-:S03]  /*0420*/  LOP3.LUT R32, R32, 0x7fffffff, RZ, 0xc0, !PT ;  /* 0x7fffffff20207812 */ /* 0x000fc600078ec0ff */
[----:B------:R-:W0:Y:S01]  /*0430*/  @!P6 LDC.64 R24, c[0x0][0x3e0] ;  /* 0x0000f800ff18eb82 */ /* 0x000e220000000a00 */
[----:B------:R-:W-:-:S04]  /*0440*/  @P6 LOP3.LUT R59, R59, 0x1000000, RZ, 0xfc, !PT ;  /* 0x010000003b3b6812 */ /* 0x000fc800078efcff */
[----:B------:R-:W-:-:S03]  /*0450*/  LOP3.LUT R59, R59, 0xff7fffff, RZ, 0xc0, !PT ;  /* 0xff7fffff3b3b7812 */ /* 0x000fc600078ec0ff */
[----:B------:R-:W2:Y:S01]  /*0460*/  @!P5 LDC.64 R28, c[0x0][0x3e0] ;  /* 0x0000f800ff1cdb82 */ /* 0x000ea20000000a00 */
[----:B------:R-:W-:Y:S01]  /*0470*/  @P5 LOP3.LUT R59, R59, 0x800000, RZ, 0xfc, !PT ;  /* 0x008000003b3b5812 */ /* 0x000fe200078efcff */
[----:B-1----:R-:W1:Y:S03]  /*0480*/  MUFU.RCP R0, R0 ;  /* 0x0000000000007308 */ /* 0x002e660000001000 */
[----:B------:R-:W-:-:S03]  /*0490*/  LOP3.LUT R59, R59, 0xffbfffff, RZ, 0xc0, !PT ;  /* 0xffbfffff3b3b7812 */ /* 0x000fc600078ec0ff */
[----:B------:R-:W3:Y:S01]  /*04a0*/  @!P4 LDC.64 R34, c[0x0][0x3e0] ;  /* 0x0000f800ff22cb82 */ /* 0x000ee20000000a00 */
[----:B------:R-:W-:-:S04]  /*04b0*/  @P4 LOP3.LUT R59, R59, 0x400000, RZ, 0xfc, !PT ;  /* 0x004000003b3b4812 */ /* 0x000fc800078efcff */
[----:B------:R-:W-:-:S03]  /*04c0*/  LOP3.LUT R59, R59, 0xffdfffff, RZ, 0xc0, !PT ;  /* 0xffdfffff3b3b7812 */ /* 0x000fc600078ec0ff */
[----:B------:R-:W2:Y:S01]  /*04d0*/  @!P5 LDC.64 R30, c[0x0][0x390] ;  /* 0x0000e400ff1edb82 */ /* 0x000ea20000000a00 */
[----:B0-----:R-:W-:Y:S02]  /*04e0*/  @!P6 IMAD R4, R9, R24, RZ ;  /* 0x000000180904e224 */ /* 0x001fe400078e02ff */
[----:B-1----:R-:W-:-:S06]  /*04f0*/  VIADD R2, R0, 0xffffffe ;  /* 0x0ffffffe00027836 */ /* 0x002fcc0000000000 */
[----:B------:R-:W0:Y:S01]  /*0500*/  F2I.FTZ.U32.TRUNC.NTZ R2, R2 ;  /* 0x0000000200027305 */ /* 0x000e22000021f000 */
[----:B---3--:R-:W-:-:S04]  /*0510*/  @!P4 IMAD R6, R17, R34, RZ ;  /* 0x000000221106c224 */ /* 0x008fc800078e02ff */
[----:B------:R-:W-:Y:S01]  /*0520*/  @!P4 IMAD R17, R11, R35, R6 ;  /* 0x000000230b11c224 */ /* 0x000fe200078e0206 */
[----:B0-----:R-:W-:-:S13]  /*0530*/  R2UR UR7, R2 ;  /* 0x00000000020772ca */ /* 0x001fda00000e0000 */
        /* <DEDUP_REMOVED lines=10> */
[----:B------:R-:W-:Y:S01]  /*05e0*/  ULOP3.LUT UR5, UR9, UR11, URZ, 0x3c, !UPT ;  /* 0x0000000b09057292 */ /* 0x000fe2000f8e3cff */
[----:B------:R-:W0:Y:S03]  /*05f0*/  LDCU.64 UR12, c[0x0][0x3f0] ;  /* 0x00007e00ff0c77ac */ /* 0x000e260008000a00 */
[----:B------:R-:W-:-:S05]  /*0600*/  UISETP.GE.AND UP2, UPT, UR5, URZ, UPT ;  /* 0x000000ff0500728c */ /* 0x000fca000bf46270 */
[----:B------:R-:W-:-:S06]  /*0610*/  @UP1 UIADD3 UR7, UPT, UPT, UR7, 0x1, URZ ;  /* 0x0000000107071890 */ /* 0x000fcc000fffe0ff */
[----:B------:R-:W-:Y:S02]  /*0620*/  @!UP2 UIADD3 UR7, UPT, UPT, -UR7, URZ, URZ ;  /* 0x000000ff0707a290 */ /* 0x000fe4000fffe1ff */
[----:B------:R-:W-:Y:S01]  /*0630*/  @!UP0 ULOP3.LUT UR7, URZ, UR11, URZ, 0x33, !UPT ;  /* 0x0000000bff078292 */ /* 0x000fe2000f8e33ff */
[----:B0-----:R-:W-:-:S03]  /*0640*/  MOV R27, UR12 ;  /* 0x0000000c001b7c02 */ /* 0x001fc60008000f00 */
[----:B------:R-:W-:Y:S02]  /*0650*/  UIADD3 UR6, UPT, UPT, -UR7, URZ, URZ ;  /* 0x000000ff07067290 */ /* 0x000fe4000fffe1ff */
[----:B------:R-:W-:Y:S02]  /*0660*/  USHF.R.S32.HI UR5, URZ, 0x1f, UR7 ;  /* 0x0000001fff057899 */ /* 0x000fe40008011407 */
[----:B------:R-:W-:Y:S02]  /*0670*/  UIMAD UR6, UR11, UR6, UR9 ;  /* 0x000000060b0672a4 */ /* 0x000fe4000f8e0209 */
[----:B------:R-:W-:Y:S02]  /*0680*/  UIMAD UR5, UR5, UR12, URZ ;  /* 0x0000000c050572a4 */ /* 0x000fe4000f8e02ff */
[----:B------:R-:W-:Y:S02]  /*0690*/  UIMAD UR6, UR6, 0x78, URZ ;  /* 0x00000078060678a4 */ /* 0x000fe4000f8e02ff */
[----:B------:R-:W-:-:S04]  /*06a0*/  UIMAD UR5, UR7, UR13, UR5 ;  /* 0x0000000d070572a4 */ /* 0x000fc8000f8e0205 */
[----:B------:R-:W-:Y:S01]  /*06b0*/  IMAD.U32 R0, RZ, RZ, UR6 ;  /* 0x00000006ff007e24 */ /* 0x000fe2000f8e00ff */
[----:B------:R-:W-:-:S04]  /*06c0*/  IADD3 R52, P2, PT, R71, UR6, RZ ;  /* 0x0000000647347c10 */ /* 0x000fc8000ff5e0ff */
[----:B------:R-:W-:Y:S01]  /*06d0*/  LEA.HI.X.SX32 R53, R0, RZ, 0x1, P2 ;  /* 0x000000ff00357211 */ /* 0x000fe200010f0eff */
[----:B------:R-:W-:Y:S01]  /*06e0*/  @!P0 IMAD R0, R3, R20, RZ ;  /* 0x0000001403008224 */ /* 0x000fe200078e02ff */
[----:B------:R-:W-:Y:S01]  /*06f0*/  ISETP.GE.U32.AND P2, PT, R15, UR16, PT ;  /* 0x000000100f007c0c */ /* 0x000fe2000bf46070 */
[----:B------:R-:W-:-:S03]  /*0700*/  IMAD.WIDE.U32 R52, R27, UR7, R52 ;  /* 0x000000071b347c25 */ /* 0x000fc6000f8e0034 */
[----:B------:R-:W-:Y:S01]  /*0710*/  ISETP.GE.AND.EX P3, PT, R19, UR17, PT, P2 ;  /* 0x0000001113007c0c */ /* 0x000fe2000bf66320 */
[----:B------:R-:W0:Y:S01]  /*0720*/  @!P6 LDC.64 R26, c[0x0][0x390] ;  /* 0x0000e400ff1aeb82 */ /* 0x000e220000000a00 */
[----:B------:R-:W-:Y:S01]  /*0730*/  @!P0 IMAD.MOV.U32 R54, RZ, RZ, R52 ;  /* 0x000000ffff368224 */ /* 0x000fe200078e0034 */
[----:B------:R-:W-:Y:S01]  /*0740*/  IADD3 R55, PT, PT, R53, UR5, RZ ;  /* 0x0000000535377c10 */ /* 0x000fe2000fffe0ff */
[C---:B------:R-:W-:Y:S01]  /*0750*/  @!P0 IMAD R21, R58.reuse, R21, R0 ;  /* 0x000000153a158224 */ /* 0x040fe200078e0200 */
[----:B------:R-:W-:Y:S01]  /*0760*/  STL [R1+0x2b8], R52 ;  /* 0x0002b83401007387 */ /* 0x000fe20000100800 */
[----:B------:R-:W-:Y:S01]  /*0770*/  @!P5 IMAD.MOV.U32 R8, RZ, RZ, R52 ;  /* 0x000000ffff08d224 */ /* 0x000fe200078e0034 */
[----:B------:R-:W-:Y:S01]  /*0780*/  @!P5 MOV R9, R55 ;  /* 0x000000370009d202 */ /* 0x000fe20000000f00 */
[----:B------:R-:W-:Y:S01]  /*0790*/  @!P0 IMAD.WIDE.U32 R2, R58, R20, R54 ;  /* 0x000000143a028225 */ /* 0x000fe200078e0036 */
[----:B------:R-:W-:Y:S04]  /*07a0*/  STL [R1+0x2b4], R53 ;  /* 0x0002b43501007387 */ /* 0x000fe80000100800 */
[----:B------:R-:W1:Y:S01]  /*07b0*/  @!P3 LDC.64 R36, c[0x0][0x3e0] ;  /* 0x0000f800ff24bb82 */ /* 0x000e620000000a00 */
[----:B------:R-:W-:Y:S01]  /*07c0*/  @!P0 IADD3 R0, PT, PT, R3, R21, RZ ;  /* 0x0000001503008210 */ /* 0x000fe20007ffe0ff */
[----:B------:R-:W-:Y:S01]  /*07d0*/  @!P6 IMAD R21, R5, R25, R4 ;  /* 0x000000190515e224 */ /* 0x000fe200078e0204 */
[----:B----4-:R-:W-:Y:S01]  /*07e0*/  @!P0 LEA R124, P1, R2, R22, 0x2 ;  /* 0x00000016027c8211 */ /* 0x010fe200078210ff */
[----:B--2---:R-:W-:Y:S01]  /*07f0*/  @!P5 IMAD.WIDE.U32 R8, R7, R28, R8 ;  /* 0x0000001c0708d225 */ /* 0x004fe200078e0008 */
[----:B------:R-:W-:-:S02]  /*0800*/  @!P6 MOV R3, R55 ;  /* 0x000000370003e202 */ /* 0x000fc40000000f00 */
[----:B------:R-:W-:Y:S01]  /*0810*/  @!P0 LEA.HI.X R2, R2, R23, R0, 0x2, P1 ;  /* 0x0000001702028211 */ /* 0x000fe200008f1400 */
[----:B------:R-:W-:Y:S01]  /*0820*/  @!P5 IMAD R0, R13, R28, RZ ;  /* 0x0000001c0d00d224 */ /* 0x000fe200078e02ff */
[----:B------:R-:W2:Y:S01]  /*0830*/  @!P4 LDC.64 R22, c[0x0][0x390] ;  /* 0x0000e400ff16cb82 */ /* 0x000ea20000000a00 */
[----:B------:R-:W-:Y:S01]  /*0840*/  @!P3 IMAD.MOV.U32 R12, RZ, RZ, R52 ;  /* 0x000000ffff0cb224 */ /* 0x000fe200078e0034 */
[----:B------:R-:W-:Y:S01]  /*0850*/  @P3 LOP3.LUT R59, R59, 0x200000, RZ, 0xfc, !PT ;  /* 0x002000003b3b3812 */ /* 0x000fe200078efcff */
[----:B------:R3:W-:Y:S01]  /*0860*/  @!P0 STL [R1+0x250], R2 ;  /* 0x0002500201008387 */ /* 0x0007e20000100800 */
[----:B------:R-:W-:Y:S01]  /*0870*/  @!P5 IMAD R13, R7, R29, R0 ;  /* 0x0000001d070dd224 */ /* 0x000fe200078e0200 */
[----:B------:R-:W-:Y:S02]  /*0880*/  IADD3 R29, PT, PT, R58, 0x180, RZ ;  /* 0x000001803a1d7810 */ /* 0x000fe40007ffe0ff */
[----:B------:R-:W-:Y:S01]  /*0890*/  LOP3.LUT R59, R59, 0xffefffff, RZ, 0xc0, !PT ;  /* 0xffefffff3b3b7812 */ /* 0x000fe200078ec0ff */
[----:B---3--:R-:W-:-:S02]  /*08a0*/  @!P6 IMAD.MOV.U32 R2, RZ, RZ, R52 ;  /* 0x000000ffff02e224 */ /* 0x008fc400078e0034 */
[----:B-1----:R-:W-:Y:S02]  /*08b0*/  @!P3 IMAD R10, R19, R36, RZ ;  /* 0x00000024130ab224 */ /* 0x002fe400078e02ff */
[----:B------:R-:W-:Y:S02]  /*08c0*/  @!P6 IMAD.WIDE.U32 R2, R5, R24, R2 ;  /* 0x000000180502e225 */ /* 0x000fe400078e0002 */
[----:B------:R-:W1:Y:S02]  /*08d0*/  @!P3 LDC.64 R24, c[0x0][0x390] ;  /* 0x0000e400ff18bb82 */ /* 0x000e640000000a00 */
[----:B------:R-:W-:Y:S01]  /*08e0*/  @!P6 IMAD.IADD R0, R3, 0x1, R21 ;  /* 0x000000010300e824 */ /* 0x000fe200078e0215 */
[C---:B0-----:R-:W-:Y:S02]  /*08f0*/  @!P6 LEA R4, P1, R2.reuse, R26, 0x2 ;  /* 0x0000001a0204e211 */ /* 0x041fe400078210ff */
[----:B------:R-:W-:Y:S02]  /*0900*/  @!P4 MOV R3, R55 ;  /* 0x000000370003c202 */ /* 0x000fe40000000f00 */
[----:B------:R-:W-:Y:S01]  /*0910*/  @!P6 LEA.HI.X R5, R2, R27, R0, 0x2, P1 ;  /* 0x0000001b0205e211 */ /* 0x000fe200008f1400 */
[----:B------:R-:W-:Y:S01]  /*0920*/  @!P4 IMAD.MOV.U32 R2, RZ, RZ, R52 ;  /* 0x000000ffff02c224 */ /* 0x000fe200078e0034 */
[----:B------:R-:W-:-:S02]  /*0930*/  @!P5 IADD3 R0, PT, PT, R9, R13, RZ ;  /* 0x0000000d0900d210 */ /* 0x000fc40007ffe0ff */
[C---:B------:R-:W-:Y:S01]  /*0940*/  @!P5 LEA R6, P1, R8.reuse, R30, 0x2 ;  /* 0x0000001e0806d211 */ /* 0x040fe200078210ff */
[----:B------:R-:W-:Y:S01]  /*0950*/  @!P4 IMAD.WIDE.U32 R2, R11, R34, R2 ;  /* 0x000000220b02c225 */ /* 0x000fe200078e0002 */
[----:B------:R-:W-:Y:S01]  /*0960*/  @!P3 MOV R13, R55 ;  /* 0x00000037000db202 */ /* 0x000fe20000000f00 */
[----:B------:R-:W-:Y:S01]  /*0970*/  STL.64 [R1+0x2e0], R4 ;  /* 0x0002e00401007387 */ /* 0x000fe20000100a00 */
[----:B------:R-:W-:Y:S01]  /*0980*/  @!P5 LEA.HI.X R7, R8, R31, R0, 0x2, P1 ;  /* 0x0000001f0807d211 */ /* 0x000fe200008f1400 */
[----:B------:R-:W-:Y:S01]  /*0990*/  @!P4 IMAD.IADD R0, R3, 0x1, R17 ;  /* 0x000000010300c824 */ /* 0x000fe200078e0211 */
[C---:B--2---:R-:W-:Y:S01]  /*09a0*/  @!P4 LEA R8, P1, R2.reuse, R22, 0x2 ;  /* 0x000000160208c211 */ /* 0x044fe200078210ff */
[C---:B------:R-:W-:Y:S02]  /*09b0*/  @!P3 IMAD R11, R15.reuse, R37, R10 ;  /* 0x000000250f0bb224 */ /* 0x040fe400078e020a */
[----:B------:R-:W-:Y:S01]  /*09c0*/  @!P3 IMAD.WIDE.U32 R12, R15, R36, R12 ;  /* 0x000000240f0cb225 */ /* 0x000fe200078e000c */
[----:B------:R-:W-:Y:S01]  /*09d0*/  @!P4 LEA.HI.X R9, R2, R23, R0, 0x2, P1 ;  /* 0x000000170209c211 */ /* 0x000fe200008f1400 */
[----:B------:R-:W-:Y:S03]  /*09e0*/  STL.64 [R1+0x2e8], R6 ;  /* 0x0002e80601007387 */ /* 0x000fe60000100a00 */
[----:B------:R-:W-:Y:S01]  /*09f0*/  @!P3 IADD3 R0, PT, PT, R13, R11, RZ ;  /* 0x0000000b0d00b210 */ /* 0x000fe20007ffe0ff */
[----:B------:R-:W-:Y:S01]  /*0a00*/  VIADD R13, R58, 0x28 ;  /* 0x000000283a0d7836 */ /* 0x000fe20000000000 */
[C---:B-1----:R-:W-:Y:S01]  /*0a10*/  @!P3 LEA R10, P1, R12.reuse, R24, 0x2 ;  /* 0x000000180c0ab211 */ /* 0x042fe200078210ff */
[----:B------:R0:W-:Y:S03]  /*0a20*/  STL.64 [R1+0x2f0], R8 ;  /* 0x0002f00801007387 */ /* 0x0001e60000100a00 */
[----:B------:R-:W-:-:S02]  /*0a30*/  @!P3 LEA.HI.X R11, R12, R25, R0, 0x2, P1 ;  /* 0x000000190c0bb211 */ /* 0x000fc400008f1400 */
[----:B------:R-:W-:Y:S02]  /*0a40*/  ISETP.GE.U32.AND P1, PT, R13, UR16, PT ;  /* 0x000000100d007c0c */ /* 0x000fe4000bf26070 */
[----:B------:R-:W-:-:S04]  /*0a50*/  SHF.R.S32.HI R3, RZ, 0x1f, R13 ;  /* 0x0000001fff037819 */ /* 0x000fc8000001140d */
[----:B------:R-:W-:-:S13]  /*0a60*/  ISETP.GE.AND.EX P2, PT, R3, UR17, PT, P1 ;  /* 0x0000001103007c0c */ /* 0x000fda000bf46310 */
[----:B------:R-:W1:Y:S01]  /*0a70*/  @!P2 LDC.64 R14, c[0x0][0x3e0] ;  /* 0x0000f800ff0eab82 */ /* 0x000e620000000a00 */
[----:B------:R-:W-:Y:S02]  /*0a80*/  @!P2 MOV R2, R52 ;  /* 0x000000340002a202 */ /* 0x000fe40000000f00 */
[----:B------:R-:W-:-:S04]  /*0a90*/  @P2 LOP3.LUT R59, R59, 0x100000, RZ, 0xfc, !PT ;  /* 0x001000003b3b2812 */ /* 0x000fc800078efcff */
[----:B------:R-:W-:Y:S01]  /*0aa0*/  LOP3.LUT R59, R59, 0xfff7ffff, RZ, 0xc0, !PT ;  /* 0xfff7ffff3b3b7812 */ /* 0x000fe200078ec0ff */
[----:B------:R-:W2:Y:S01]  /*0ab0*/  @!P2 LDC.64 R16, c[0x0][0x390] ;  /* 0x0000e400ff10ab82 */ /* 0x000ea20000000a00 */
[-C--:B-1----:R-:W-:Y:S02]  /*0ac0*/  @!P2 IMAD R0, R3, R14.reuse, RZ ;  /* 0x0000000e0300a224 */ /* 0x082fe400078e02ff */
[----:B------:R-:W-:Y:S02]  /*0ad0*/  @!P2 IMAD.MOV.U32 R3, RZ, RZ, R55 ;  /* 0x000000ffff03a224 */ /* 0x000fe400078e0037 */
[C---:B------:R-:W-:Y:S02]  /*0ae0*/  @!P2 IMAD R15, R13.reuse, R15, R0 ;  /* 0x0000000f0d0fa224 */ /* 0x040fe400078e0200 */
[----:B------:R-:W-:-:S05]  /*0af0*/  @!P2 IMAD.WIDE.U32 R2, R13, R14, R2 ;  /* 0x0000000e0d02a225 */ /* 0x000fca00078e0002 */
[----:B------:R-:W-:Y:S01]  /*0b00*/  @!P2 IADD3 R0, PT, PT, R3, R15, RZ ;  /* 0x0000000f0300a210 */ /* 0x000fe20007ffe0ff */
[----:B------:R-:W-:Y:S01]  /*0b10*/  VIADD R15, R58, 0x30 ;  /* 0x000000303a0f7836 */ /* 0x000fe20000000000 */
[----:B--2---:R-:W-:-:S04]  /*0b20*/  @!P2 LEA R12, P1, R2, R16, 0x2 ;  /* 0x00000010020ca211 */ /* 0x004fc800078210ff */
[----:B------:R-:W-:Y:S02]  /*0b30*/  @!P2 LEA.HI.X R13, R2, R17, R0, 0x2, P1 ;  /* 0x00000011020da211 */ /* 0x000fe400008f1400 */
        /* <DEDUP_REMOVED lines=59> */
[----:B------:R-:W-:Y:S01]  /*0ef0*/  @!P2 IMAD.WIDE.U32 R2, R15, R16, R2 ;  /* 0x000000100f02a225 */ /* 0x000fe200078e0002 */
[----:B------:R-:W-:-:S04]  /*0f00*/  IADD3 R15, PT, PT, R58, 0x50, RZ ;  /* 0x000000503a0f7810 */ /* 0x000fc80007ffe0ff */
[----:B------:R-:W-:Y:S02]  /*0f10*/  @!P2 IADD3 R0, PT, PT, R3, R17, RZ ;  /* 0x000000110300a210 */ /* 0x000fe40007ffe0ff */
[C---:B--2---:R-:W-:Y:S02]  /*0f20*/  @!P2 LEA R70, P1, R2.reuse, R70, 0x2 ;  /* 0x000000460246a211 */ /* 0x044fe400078210ff */
[----:B------:R-:W-:Y:S02]  /*0f30*/  SHF.R.S32.HI R3, RZ, 0x1f, R15 ;  /* 0x0000001fff037819 */ /* 0x000fe4000001140f */
[----:B------:R-:W-:Y:S02]  /*0f40*/  @!P2 LEA.HI.X R71, R2, R71, R0, 0x2, P1 ;  /* 0x000000470247a211 */ /* 0x000fe400008f1400 */
[----:B------:R-:W-:-:S04]  /*0f50*/  ISETP.GE.U32.AND P1, PT, R15, UR16, PT ;  /* 0x000000100f007c0c */ /* 0x000fc8000bf26070 */
[----:B------:R-:W-:-:S13]  /*0f60*/  ISETP.GE.AND.EX P2, PT, R3, UR17, PT, P1 ;  /* 0x0000001103007c0c */ /* 0x000fda000bf46310 */
[----:B------:R-:W1:Y:S01]  /*0f70*/  @!P2 LDC.64 R16, c[0x0][0x3e0] ;  /* 0x0000f800ff10ab82 */ /* 0x000e620000000a00 */
[----:B------:R-:W-:Y:S01]  /*0f80*/  @!P2 IMAD.MOV.U32 R2, RZ, RZ, R52 ;  /* 0x000000ffff02a224 */ /* 0x000fe200078e0034 */
[----:B------:R-:W-:-:S04]  /*0f90*/  @P2 LOP3.LUT R59, R59, 0x8000, RZ, 0xfc, !PT ;  /* 0x000080003b3b2812 */ /* 0x000fc800078efcff */
[----:B------:R-:W-:Y:S02]  /*0fa0*/  LOP3.LUT R59, R59, 0xffffbfff, RZ, 0xc0, !PT ;  /* 0xffffbfff3b3b7812 */ /* 0x000fe400078ec0ff */
[----:B------:R-:W2:Y:S01]  /*0fb0*/  @!P2 LDC.64 R72, c[0x0][0x390] ;  /* 0x0000e400ff48ab82 */ /* 0x000ea20000000a00 */
[----:B-1----:R-:W-:Y:S01]  /*0fc0*/  @!P2 IMAD R0, R3, R16, RZ ;  /* 0x000000100300a224 */ /* 0x002fe200078e02ff */
[----:B------:R-:W-:-:S03]  /*0fd0*/  @!P2 MOV R3, R55 ;  /* 0x000000370003a202 */ /* 0x000fc60000000f00 */
        /* <DEDUP_REMOVED lines=235> */
[----:B------:R-:W-:Y:S01]  /*1e90*/  @P2 LOP3.LUT R59, R59, 0x1, RZ, 0xfc, !PT ;  /* 0x000000013b3b2812 */ /* 0x000fe200078efcff */
[----:B------:R2:W-:Y:S03]  /*1ea0*/  STL [R1+0x2b0], R54 ;  /* 0x0002b03601007387 */ /* 0x0005e60000100800 */
[----:B------:R-:W-:Y:S02]  /*1eb0*/  LOP3.LUT R59, R59, 0xf7ffffff, RZ, 0xc0, !PT ;  /* 0xf7ffffff3b3b7812 */ /* 0x000fe400078ec0ff */
[----:B------:R-:W3:Y:S01]  /*1ec0*/  @!P2 LDC.64 R102, c[0x0][0x390] ;  /* 0x0000e400ff66ab82 */ /* 0x000ee20000000a00 */
[----:B-1----:R-:W-:Y:S01]  /*1ed0*/  @!P2 IMAD R0, R3, R16, RZ ;  /* 0x000000100300a224 */ /* 0x002fe200078e02ff */
[----:B------:R-:W-:-:S03]  /*1ee0*/  @!P2 MOV R3, R55 ;  /* 0x000000370003a202 */ /* 0x000fc60000000f00 */
[C---:B------:R-:W-:Y:S02]  /*1ef0*/  @!P2 IMAD R17, R15.reuse, R17, R0 ;  /* 0x000000110f11a224 */ /* 0x040fe400078e0200 */
[----:B------:R-:W-:-:S04]  /*1f00*/  @!P2 IMAD.WIDE.U32 R2, R15, R16, R2 ;  /* 0x000000100f02a225 */ /* 0x000fc800078e0002 */
[----:B------:R-:W-:Y:S01]  /*1f10*/  VIADD R15, R58, 0xd0 ;  /* 0x000000d03a0f7836 */ /* 0x000fe20000000000 */
[----:B------:R-:W-:Y:S02]  /*1f20*/  @!P2 IADD3 R0, PT, PT, R3, R17, RZ ;  /* 0x000000110300a210 */ /* 0x000fe40007ffe0ff */
[C---:B---3--:R-:W-:Y:S02]  /*1f30*/  @!P2 LEA R102, P1, R2.reuse, R102, 0x2 ;  /* 0x000000660266a211 */ /* 0x048fe400078210ff */
        /* <DEDUP_REMOVED lines=8> */
[----:B------:R-:W3:Y:S01]  /*1fc0*/  @!P2 LDC.64 R104, c[0x0][0x390] ;  /* 0x0000e400ff68ab82 */ /* 0x000ee20000000a00 */
[----:B-1----:R-:W-:Y:S01]  /*1fd0*/  @!P2 IMAD R0, R3, R16, RZ ;  /* 0x000000100300a224 */ /* 0x002fe200078e02ff */
[----:B------:R-:W-:-:S03]  /*1fe0*/  @!P2 MOV R3, R55 ;  /* 0x000000370003a202 */ /* 0x000fc60000000f00 */
[C---:B------:R-:W-:Y:S02]  /*1ff0*/  @!P2 IMAD R17, R15.reuse, R17, R0 ;  /* 0x000000110f11a224 */ /* 0x040fe400078e0200 */
[----:B------:R-:W-:Y:S01]  /*2000*/  @!P2 IMAD.WIDE.U32 R2, R15, R16, R2 ;  /* 0x000000100f02a225 */ /* 0x000fe200078e0002 */
[----:B------:R-:W-:-:S03]  /*2010*/  IADD3 R15, PT, PT, R58, 0xd8, RZ ;  /* 0x000000d83a0f7810 */ /* 0x000fc60007ffe0ff */
[----:B------:R-:W-:Y:S01]  /*2020*/  @!P2 IMAD.IADD R0, R3, 0x1, R17 ;  /* 0x000000010300a824 */ /* 0x000fe200078e0211 */
        /* <DEDUP_REMOVED lines=10> */
[-C--:B-1----:R-:W-:Y:S02]  /*20d0*/  @!P2 IMAD R0, R3, R16.reuse, RZ ;  /* 0x000000100300a224 */ /* 0x082fe400078e02ff */
[----:B------:R-:W-:Y:S02]  /*20e0*/  @!P2 IMAD.MOV.U32 R3, RZ, RZ, R55 ;  /* 0x000000ffff03a224 */ /* 0x000fe400078e0037 */
[C---:B------:R-:W-:Y:S02]  /*20f0*/  @!P2 IMAD R17, R15.reuse, R17, R0 ;  /* 0x000000110f11a224 */ /* 0x040fe400078e0200 */
[----:B------:R-:W-:Y:S01]  /*2100*/  @!P2 IMAD.WIDE.U32 R2, R15, R16, R2 ;  /* 0x000000100f02a225 */ /* 0x000fe200078e0002 */
[----:B------:R-:W-:-:S04]  /*2110*/  IADD3 R15, PT, PT, R58, 0xe0, RZ ;  /* 0x000000e03a0f7810 */ /* 0x000fc80007ffe0ff */
[----:B------:R-:W-:Y:S02]  /*2120*/  @!P2 IADD3 R0, PT, PT, R3, R17, RZ ;  /* 0x000000110300a210 */ /* 0x000fe40007ffe0ff */
[C---:B---3--:R-:W-:Y:S02]  /*2130*/  @!P2 LEA R106, P1, R2.reuse, R106, 0x2 ;  /* 0x0000006a026aa211 */ /* 0x048fe400078210ff */
        /* <DEDUP_REMOVED lines=252> */
[----:B------:R-:W-:-:S05]  /*3100*/  @!P2 IMAD.WIDE.U32 R2, R15, R16, R2 ;  /* 0x000000100f02a225 */ /* 0x000fca00078e0002 */
[----:B------:R-:W-:Y:S01]  /*3110*/  @!P2 IADD3 R0, PT, PT, R3, R17, RZ ;  /* 0x000000110300a210 */ /* 0x000fe20007ffe0ff */
[----:B------:R-:W-:Y:S01]  /*3120*/  VIADD R17, R58, 0x160 ;  /* 0x000001603a117836 */ /* 0x000fe20000000000 */
[----:B---3--:R-:W-:-:S04]  /*3130*/  @!P2 LEA R14, P1, R2, R18, 0x2 ;  /* 0x00000012020ea211 */ /* 0x008fc800078210ff */
        /* <DEDUP_REMOVED lines=28> */
[----:B------:R-:W-:-:S05]  /*3300*/  @!P2 IMAD.WIDE.U32 R2, R21, R22, R2 ;  /* 0x000000161502a225 */ /* 0x000fca00078e0002 */
[----:B------:R-:W-:Y:S02]  /*3310*/  @!P2 IADD3 R0, PT, PT, R3, R23, RZ ;  /* 0x000000170300a210 */ /* 0x000fe40007ffe0ff */
[----:B---3--:R-:W-:Y:S02]  /*3320*/  @!P2 LEA R18, P1, R2, R18, 0x2 ;  /* 0x000000120212a211 */ /* 0x008fe400078210ff */
[----:B------:R-:W-:Y:S02]  /*3330*/  IADD3 R23, PT, PT, R58, 0x170, RZ ;  /* 0x000001703a177810 */ /* 0x000fe40007ffe0ff */
[----:B------:R-:W-:Y:S02]  /*3340*/  @!P2 LEA.HI.X R19, R2, R19, R0, 0x2, P1 ;  /* 0x000000130213a211 */ /* 0x000fe400008f1400 */
[----:B------:R-:W-:Y:S02]  /*3350*/  SHF.R.S32.HI R3, RZ, 0x1f, R23 ;  /* 0x0000001fff037819 */ /* 0x000fe40000011417 */
        /* <DEDUP_REMOVED lines=136> */
[C---:B------:R-:W-:Y:S01]  /*3be0*/  @!P2 IMAD R3, R33.reuse, R3, R0 ;  /* 0x000000032103a224 */ /* 0x040fe200078e0200 */
[----:B------:R-:W-:Y:S01]  /*3bf0*/  IADD3 R0, PT, PT, R58, 0x1b8, RZ ;  /* 0x000001b83a007810 */ /* 0x000fe20007ffe0ff */
[----:B------:R-:W-:-:S03]  /*3c00*/  @!P2 IMAD.WIDE.U32 R50, R33, R2, R50 ;  /* 0x000000022132a225 */ /* 0x000fc600078e0032 */
[----:B------:R-:W-:Y:S02]  /*3c10*/  SHF.R.S32.HI R33, RZ, 0x1f, R0 ;  /* 0x0000001fff217819 */ /* 0x000fe40000011400 */
[----:B------:R-:W-:Y:S02]  /*3c20*/  @!P2 IADD3 R3, PT, PT, R51, R3, RZ ;  /* 0x000000033303a210 */ /* 0x000fe40007ffe0ff */
[----:B---3--:R-:W-:-:S04]  /*3c30*/  @!P2 LEA R34, P1, R50, R34, 0x2 ;  /* 0x000000223222a211 */ /* 0x008fc800078210ff */
[----:B------:R-:W-:Y:S02]  /*3c40*/  @!P2 LEA.HI.X R35, R50, R35, R3, 0x2, P1 ;  /* 0x000000233223a211 */ /* 0x000fe400008f1403 */
[----:B------:R-:W-:-:S04]  /*3c50*/  ISETP.GE.U32.AND P1, PT, R0, UR16, PT ;  /* 0x0000001000007c0c */ /* 0x000fc8000bf26070 */
[----:B------:R-:W-:-:S13]  /*3c60*/  ISETP.GE.AND.EX P2, PT, R33, UR17, PT, P1 ;  /* 0x0000001121007c0c */ /* 0x000fda000bf46310 */
[----:B------:R-:W1:Y:S01]  /*3c70*/  @!P2 LDC.64 R50, c[0x0][0x3e0] ;  /* 0x0000f800ff32ab82 */ /* 0x000e620000000a00 */
[----:B------:R-:W-:Y:S01]  /*3c80*/  @!P2 MOV R61, R55 ;  /* 0x00000037003da202 */ /* 0x000fe20000000f00 */
[----:B------:R-:W-:Y:S01]  /*3c90*/  @!P2 IMAD.MOV.U32 R60, RZ, RZ, R52 ;  /* 0x000000ffff3ca224 */ /* 0x000fe200078e0034 */
[----:B------:R-:W-:-:S04]  /*3ca0*/  @P2 LOP3.LUT R32, R32, 0x4, RZ, 0xfc, !PT ;  /* 0x0000000420202812 */ /* 0x000fc800078efcff */
[----:B------:R-:W-:Y:S01]  /*3cb0*/  LOP3.LUT R32, R32, 0xfffffffd, RZ, 0xc0, !PT ;  /* 0xfffffffd20207812 */ /* 0x000fe200078ec0ff */
[----:B------:R-:W0:Y:S01]  /*3cc0*/  @!P2 LDC.64 R2, c[0x0][0x390] ;  /* 0x0000e400ff02ab82 */ /* 0x000e220000000a00 */
        /* <DEDUP_REMOVED lines=8> */
[----:B------:R-:W-:Y:S01]  /*3d50*/  ISETP.GE.U32.AND P1, PT, R0, UR16, PT ;  /* 0x0000001000007c0c */ /* 0x000fe2000bf26070 */
[----:B------:R-:W-:Y:S01]  /*3d60*/  STL [R1+0x2ac], R55 ;  /* 0x0002ac3701007387 */ /* 0x000fe20000100800 */
[----:B------:R-:W-:Y:S02]  /*3d70*/  MOV R53, R9 ;  /* 0x0000000900357202 */ /* 0x000fe40000000f00 */
        /* <DEDUP_REMOVED lines=10> */
[----:B------:R-:W-:Y:S02]  /*3e20*/  IADD3 R0, PT, PT, R58, 0x1c8, RZ ;  /* 0x000001c83a007810 */ /* 0x000fe40007ffe0ff */
[----:B-1----:R-:W-:Y:S01]  /*3e30*/  @!P2 LEA R6, P1, R60, R2, 0x2 ;  /* 0x000000023c06a211 */ /* 0x002fe200078210ff */
[----:B------:R-:W-:Y:S01]  /*3e40*/  @!P2 IMAD.IADD R51, R61, 0x1, R51 ;  /* 0x000000013d33a824 */ /* 0x000fe200078e0233 */
[----:B------:R-:W-:-:S04]  /*3e50*/  SHF.R.S32.HI R33, RZ, 0x1f, R0 ;  /* 0x0000001fff217819 */ /* 0x000fc80000011400 */
[----:B------:R-:W-:Y:S02]  /*3e60*/  @!P2 LEA.HI.X R7, R60, R3, R51, 0x2, P1 ;  /* 0x000000033c07a211 */ /* 0x000fe400008f1433 */
[----:B------:R-:W-:-:S04]  /*3e70*/  ISETP.GE.U32.AND P1, PT, R0, UR16, PT ;  /* 0x0000001000007c0c */ /* 0x000fc8000bf26070 */
[----:B------:R-:W-:-:S13]  /*3e80*/  ISETP.GE.AND.EX P2, PT, R33, UR17, PT, P1 ;  /* 0x0000001121007c0c */ /* 0x000fda000bf46310 */
[----:B------:R-:W0:Y:S01]  /*3e90*/  @!P2 LDC.64 R50, c[0x0][0x3e0] ;  /* 0x0000f800ff32ab82 */ /* 0x000e220000000a00 */
[----:B------:R-:W-:Y:S01]  /*3ea0*/  @!P2 MOV R60, R52 ;  /* 0x00000034003ca202 */ /* 0x000fe20000000f00 */
[----:B------:R-:W-:Y:S01]  /*3eb0*/  @!P2 IMAD.MOV.U32 R61, RZ, RZ, R55 ;  /* 0x000000ffff3da224 */ /* 0x000fe200078e0037 */
[----:B------:R-:W-:-:S05]  /*3ec0*/  @P2 LOP3.LUT R32, R32, 0x1, RZ, 0xfc, !PT ;  /* 0x0000000120202812 */ /* 0x000fca00078efcff */
[----:B------:R-:W1:Y:S01]  /*3ed0*/  @!P2 LDC.64 R2, c[0x0][0x390] ;  /* 0x0000e400ff02ab82 */ /* 0x000e620000000a00 */
[-C--:B0-----:R-:W-:Y:S02]  /*3ee0*/  @!P2 IMAD R33, R33, R50.reuse, RZ ;  /* 0x000000322121a224 */ /* 0x081fe400078e02ff */
[----:B------:R-:W-:-:S04]  /*3ef0*/  @!P2 IMAD.WIDE.U32 R60, R0, R50, R60 ;  /* 0x00000032003ca225 */ /* 0x000fc800078e003c */
[----:B------:R-:W-:Y:S01]  /*3f00*/  @!P2 IMAD R51, R0, R51, R33 ;  /* 0x000000330033a224 */ /* 0x000fe200078e0221 */
[----:B-1----:R-:W-:-:S04]  /*3f10*/  @!P2 LEA R4, P1, R60, R2, 0x2 ;  /* 0x000000023c04a211 */ /* 0x002fc800078210ff */
[----:B------:R-:W-:-:S04]  /*3f20*/  @!P2 IADD3 R0, PT, PT, R61, R51, RZ ;  /* 0x000000333d00a210 */ /* 0x000fc80007ffe0ff */
[----:B------:R-:W-:Y:S02]  /*3f30*/  @!P2 LEA.HI.X R5, R60, R3, R0, 0x2, P1 ;  /* 0x000000033c05a211 */ /* 0x000fe400008f1400 */
[----:B------:R-:W-:-:S04]  /*3f40*/  IADD3 R0, PT, PT, R58, 0x1d0, RZ ;  /* 0x000001d03a007810 */ /* 0x000fc80007ffe0ff */
[----:B------:R-:W-:Y:S02]  /*3f50*/  SHF.R.S32.HI R33, RZ, 0x1f, R0 ;  /* 0x0000001fff217819 */ /* 0x000fe40000011400 */
[----:B------:R-:W-:-:S04]  /*3f60*/  ISETP.GE.U32.AND P1, PT, R0, UR16, PT ;  /* 0x0000001000007c0c */ /* 0x000fc8000bf26070 */
[----:B------:R-:W-:-:S13]  /*3f70*/  ISETP.GE.AND.EX P1, PT, R33, UR17, PT, P1 ;  /* 0x0000001121007c0c */ /* 0x000fda000bf26310 */
[----:B------:R-:W0:Y:S01]  /*3f80*/  @!P1 LDC.64 R50, c[0x0][0x3e0] ;  /* 0x0000f800ff329b82 */ /* 0x000e220000000a00 */
[----:B------:R-:W-:Y:S01]  /*3f90*/  @!P1 MOV R61, R55 ;  /* 0x00000037003d9202 */ /* 0x000fe20000000f00 */
[----:B------:R-:W-:Y:S01]  /*3fa0*/  @!P1 IMAD.MOV.U32 R60, RZ, RZ, R52 ;  /* 0x000000ffff3c9224 */ /* 0x000fe200078e0034 */
[----:B--2---:R-:W-:Y:S02]  /*3fb0*/  MOV R54, R6 ;  /* 0x0000000600367202 */ /* 0x004fe40000000f00 */
[----:B------:R-:W-:-:S03]  /*3fc0*/  @P1 LOP3.LUT R59, R59, 0x8000000, RZ, 0xfc, !PT ;  /* 0x080000003b3b1812 */ /* 0x000fc600078efcff */
[----:B------:R-:W1:Y:S01]  /*3fd0*/  @!P1 LDC.64 R2, c[0x0][0x390] ;  /* 0x0000e400ff029b82 */ /* 0x000e620000000a00 */
[-C--:B0-----:R-:W-:Y:S02]  /*3fe0*/  @!P1 IMAD R33, R33, R50.reuse, RZ ;  /* 0x0000003221219224 */ /* 0x081fe400078e02ff */
[----:B------:R-:W-:-:S04]  /*3ff0*/  @!P1 IMAD.WIDE.U32 R60, R0, R50, R60 ;  /* 0x00000032003c9225 */ /* 0x000fc800078e003c */
[----:B------:R-:W-:Y:S01]  /*4000*/  @!P1 IMAD R33, R0, R51, R33 ;  /* 0x0000003300219224 */ /* 0x000fe200078e0221 */
[----:B-1----:R-:W-:-:S04]  /*4010*/  @!P1 LEA R50, P2, R60, R2, 0x2 ;  /* 0x000000023c329211 */ /* 0x002fc800078410ff */
[----:B------:R-:W-:-:S04]  /*4020*/  @!P1 IADD3 R0, PT, PT, R61, R33, RZ ;  /* 0x000000213d009210 */ /* 0x000fc80007ffe0ff */
[----:B------:R-:W-:Y:S01]  /*4030*/  @!P1 LEA.HI.X R51, R60, R3, R0, 0x2, P2 ;  /* 0x000000033c339211 */ /* 0x000fe200010f1400 */
[----:B------:R-:W-:-:S04]  /*4040*/  VIADD R0, R58, 0x1d8 ;  /* 0x000001d83a007836 */ /* 0x000fc80000000000 */
[----:B------:R0:W-:Y:S01]  /*4050*/  @!P1 STL.64 [R1+0x220], R50 ;  /* 0x0002203201009387 */ /* 0x0001e20000100a00 */
[----:B------:R-:W-:Y:S02]  /*4060*/  SHF.R.S32.HI R33, RZ, 0x1f, R0 ;  /* 0x0000001fff217819 */ /* 0x000fe40000011400 */
[----:B------:R-:W-:Y:S02]  /*4070*/  ISETP.GE.U32.AND P2, PT, R0, UR16, PT ;  /* 0x0000001000007c0c */ /* 0x000fe4000bf46070 */
[----:B------:R-:W-:Y:S02]  /*4080*/  LOP3.LUT P1, RZ, R59, 0x200000, RZ, 0xc0, !PT ;  /* 0x002000003bff7812 */ /* 0x000fe4000782c0ff */
[----:B------:R-:W-:Y:S02]  /*4090*/  ISETP.GE.AND.EX P2, PT, R33, UR17, PT, P2 ;  /* 0x0000001121007c0c */ /* 0x000fe4000bf46320 */
[----:B------:R-:W-:-:S11]  /*40a0*/  LOP3.LUT R59, R59, 0xefffffff, RZ, 0xc0, !PT ;  /* 0xefffffff3b3b7812 */ /* 0x000fd600078ec0ff */
[----:B------:R-:W1:Y:S01]  /*40b0*/  @!P2 LDC.64 R2, c[0x0][0x3e0] ;  /* 0x0000f800ff02ab82 */ /* 0x000e620000000a00 */
[----:B------:R-:W-:Y:S02]  /*40c0*/  @!P2 MOV R60, R52 ;  /* 0x00000034003ca202 */ /* 0x000fe40000000f00 */
[----:B------:R-:W-:Y:S02]  /*40d0*/  @!P2 MOV R61, R55 ;  /* 0x00000037003da202 */ /* 0x000fe40000000f00 */
[----:B------:R-:W-:-:S03]  /*40e0*/  @P2 LOP3.LUT R59, R59, 0x10000000, RZ, 0xfc, !PT ;  /* 0x100000003b3b2812 */ /* 0x000fc600078efcff */
[----:B0-----:R-:W0:Y:S01]  /*40f0*/  @!P2 LDC.64 R50, c[0x0][0x390] ;  /* 0x0000e400ff32ab82 */ /* 0x001e220000000a00 */
[-C--:B-1----:R-:W-:Y:S02]  /*4100*/  @!P2 IMAD R33, R33, R2.reuse, RZ ;  /* 0x000000022121a224 */ /* 0x082fe400078e02ff */
[----:B------:R-:W-:-:S04]  /*4110*/  @!P2 IMAD.WIDE.U32 R60, R0, R2, R60 ;  /* 0x00000002003ca225 */ /* 0x000fc800078e003c */
[----:B------:R-:W-:Y:S01]  /*4120*/  @!P2 IMAD R3, R0, R3, R33 ;  /* 0x000000030003a224 */ /* 0x000fe200078e0221 */
[----:B0-----:R-:W-:-:S03]  /*4130*/  @!P2 LEA R2, P3, R60, R50, 0x2 ;  /* 0x000000323c02a211 */ /* 0x001fc600078610ff */
[----:B------:R-:W-:-:S05]  /*4140*/  @!P2 IMAD.IADD R0, R61, 0x1, R3 ;  /* 0x000000013d00a824 */ /* 0x000fca00078e0203 */
[----:B------:R-:W-:Y:S02]  /*4150*/  @!P2 LEA.HI.X R3, R60, R51, R0, 0x2, P3 ;  /* 0x000000333c03a211 */ /* 0x000fe400018f1400 */
[----:B------:R-:W-:-:S03]  /*4160*/  IADD3 R0, PT, PT, R58, 0x1e0, RZ ;  /* 0x000001e03a007810 */ /* 0x000fc60007ffe0ff */
[----:B------:R0:W-:Y:S01]  /*4170*/  @!P2 STL.64 [R1+0x228], R2 ;  /* 0x000228020100a387 */ /* 0x0001e20000100a00 */
[----:B------:R-:W-:Y:S02]  /*4180*/  SHF.R.S32.HI R33, RZ, 0x1f, R0 ;  /* 0x0000001fff217819 */ /* 0x000fe40000011400 */
[----:B------:R-:W-:Y:S02]  /*4190*/  ISETP.GE.U32.AND P3, PT, R0, UR16, PT ;  /* 0x0000001000007c0c */ /* 0x000fe4000bf66070 */
[----:B------:R-:W-:Y:S02]  /*41a0*/  LOP3.LUT P2, RZ, R59, 0x400000, RZ, 0xc0, !PT ;  /* 0x004000003bff7812 */ /* 0x000fe4000784c0ff */
[----:B------:R-:W-:Y:S02]  /*41b0*/  ISETP.GE.AND.EX P3, PT, R33, UR17, PT, P3 ;  /* 0x0000001121007c0c */ /* 0x000fe4000bf66330 */
[----:B------:R-:W-:-:S11]  /*41c0*/  LOP3.LUT R59, R59, 0xdfffffff, RZ, 0xc0, !PT ;  /* 0xdfffffff3b3b7812 */ /* 0x000fd600078ec0ff */
[----:B------:R-:W1:Y:S01]  /*41d0*/  @!P3 LDC.64 R50, c[0x0][0x3e0] ;  /* 0x0000f800ff32bb82 */ /* 0x000e620000000a00 */
[----:B------:R-:W-:Y:S01]  /*41e0*/  @!P3 MOV R60, R52 ;  /* 0x00000034003cb202 */ /* 0x000fe20000000f00 */
[----:B------:R-:W-:Y:S01]  /*41f0*/  @!P3 IMAD.MOV.U32 R61, RZ, RZ, R55 ;  /* 0x000000ffff3db224 */ /* 0x000fe200078e0037 */
[----:B------:R-:W-:-:S05]  /*4200*/  @P3 LOP3.LUT R59, R59, 0x20000000, RZ, 0xfc, !PT ;  /* 0x200000003b3b3812 */ /* 0x000fca00078efcff */
[----:B0-----:R-:W0:Y:S01]  /*4210*/  @!P3 LDC.64 R2, c[0x0][0x390] ;  /* 0x0000e400ff02bb82 */ /* 0x001e220000000a00 */
[-C--:B-1----:R-:W-:Y:S02]  /*4220*/  @!P3 IMAD R33, R33, R50.reuse, RZ ;  /* 0x000000322121b224 */ /* 0x082fe400078e02ff */
[----:B------:R-:W-:-:S04]  /*4230*/  @!P3 IMAD.WIDE.U32 R60, R0, R50, R60 ;  /* 0x00000032003cb225 */ /* 0x000fc800078e003c */
[----:B------:R-:W-:Y:S01]  /*4240*/  @!P3 IMAD R33, R0, R51, R33 ;  /* 0x000000330021b224 */ /* 0x000fe200078e0221 */
[----:B0-----:R-:W-:-:S04]  /*4250*/  @!P3 LEA R50, P4, R60, R2, 0x2 ;  /* 0x000000023c32b211 */ /* 0x001fc800078810ff */
[----:B------:R-:W-:-:S04]  /*4260*/  @!P3 IADD3 R0, PT, PT, R61, R33, RZ ;  /* 0x000000213d00b210 */ /* 0x000fc80007ffe0ff */
        /* <DEDUP_REMOVED lines=11> */
[----:B------:R-:W-:-:S04]  /*4320*/  @P4 LOP3.LUT R59, R59, 0x40000000, RZ, 0xfc, !PT ;  /* 0x400000003b3b4812 */ /* 0x000fc800078efcff */
[----:B------:R-:W-:Y:S01]  /*4330*/  LOP3.LUT R59, R59, 0x7fffffff, RZ, 0xc0, !PT ;  /* 0x7fffffff3b3b7812 */ /* 0x000fe200078ec0ff */
[----:B0-----:R-:W0:Y:S01]  /*4340*/  @!P4 LDC.64 R50, c[0x0][0x390] ;  /* 0x0000e400ff32cb82 */ /* 0x001e220000000a00 */
[-C--:B-1----:R-:W-:Y:S02]  /*4350*/  @!P4 IMAD R33, R33, R2.reuse, RZ ;  /* 0x000000022121c224 */ /* 0x082fe400078e02ff */
[----:B------:R-:W-:-:S04]  /*4360*/  @!P4 IMAD.WIDE.U32 R60, R0, R2, R60 ;  /* 0x00000002003cc225 */ /* 0x000fc800078e003c */
[----:B------:R-:W-:Y:S01]  /*4370*/  @!P4 IMAD R3, R0, R3, R33 ;  /* 0x000000030003c224 */ /* 0x000fe200078e0221 */
[----:B0-----:R-:W-:-:S04]  /*4380*/  @!P4 LEA R2, P5, R60, R50, 0x2 ;  /* 0x000000323c02c211 */ /* 0x001fc800078a10ff */
[----:B------:R-:W-:Y:S01]  /*4390*/  @!P4 IADD3 R0, PT, PT, R61, R3, RZ ;  /* 0x000000033d00c210 */ /* 0x000fe20007ffe0ff */
[----:B------:R-:W-:-:S03]  /*43a0*/  IMAD.MOV.U32 R61, RZ, RZ, R124 ;  /* 0x000000ffff3d7224 */ /* 0x000fc600078e007c */
[----:B------:R-:W-:Y:S02]  /*43b0*/  @!P4 LEA.HI.X R3, R60, R51, R0, 0x2, P5 ;  /* 0x000000333c03c211 */ /* 0x000fe400028f1400 */
[----:B------:R-:W-:-:S03]  /*43c0*/  IADD3 R0, PT, PT, R58, 0x1f0, RZ ;  /* 0x000001f03a007810 */ /* 0x000fc60007ffe0ff */
[----:B------:R0:W-:Y:S01]  /*43d0*/  @!P4 STL.64 [R1+0x218], R2 ;  /* 0x000218020100c387 */ /* 0x0001e20000100a00 */
[----:B------:R-:W-:Y:S02]  /*43e0*/  SHF.R.S32.HI R33, RZ, 0x1f, R0 ;  /* 0x0000001fff217819 */ /* 0x000fe40000011400 */
[----:B------:R-:W-:-:S04]  /*43f0*/  ISETP.GE.U32.AND P5, PT, R0, UR16, PT ;  /* 0x0000001000007c0c */ /* 0x000fc8000bfa6070 */
[----:B------:R-:W-:-:S13]  /*4400*/  ISETP.GE.AND.EX P5, PT, R33, UR17, PT, P5 ;  /* 0x0000001121007c0c */ /* 0x000fda000bfa6350 */
[----:B0-----:R-:W0:Y:S01]  /*4410*/  @!P5 LDC.64 R2, c[0x0][0x3e0] ;  /* 0x0000f800ff02db82 */ /* 0x001e220000000a00 */
[----:B------:R-:W-:Y:S01]  /*4420*/  @!P5 MOV R50, R52 ;  /* 0x000000340032d202 */ /* 0x000fe20000000f00 */
[----:B------:R-:W-:Y:S01]  /*4430*/  @!P5 IMAD.MOV.U32 R51, RZ, RZ, R55 ;  /* 0x000000ffff33d224 */ /* 0x000fe200078e0037 */
[----:B------:R-:W-:-:S05]  /*4440*/  @P5 LOP3.LUT R59, R59, 0x80000000, RZ, 0xfc, !PT ;  /* 0x800000003b3b5812 */ /* 0x000fca00078efcff */
[----:B------:R-:W1:Y:S01]  /*4450*/  @!P5 LDC.64 R124, c[0x0][0x390] ;  /* 0x0000e400ff7cdb82 */ /* 0x000e620000000a00 */
[-C--:B0-----:R-:W-:Y:S02]  /*4460*/  @!P5 IMAD R33, R33, R2.reuse, RZ ;  /* 0x000000022121d224 */ /* 0x081fe400078e02ff */
[----:B------:R-:W-:-:S04]  /*4470*/  @!P5 IMAD.WIDE.U32 R50, R0, R2, R50 ;  /* 0x000000020032d225 */ /* 0x000fc800078e0032 */
[----:B------:R-:W-:Y:S01]  /*4480*/  @!P5 IMAD R3, R0, R3, R33 ;  /* 0x000000030003d224 */ /* 0x000fe200078e0221 */
[----:B------:R-:W-:Y:S01]  /*4490*/  IADD3 R33, PT, PT, R58, 0x1f8, RZ ;  /* 0x000001f83a217810 */ /* 0x000fe20007ffe0ff */
[----:B------:R-:W-:Y:S01]  /*44a0*/  IMAD.MOV.U32 R58, RZ, RZ, R61 ;  /* 0x000000ffff3a7224 */ /* 0x000fe200078e003d */
[----:B-1----:R-:W-:Y:S02]  /*44b0*/  @!P5 LEA R124, P6, R50, R124, 0x2 ;  /* 0x0000007c327cd211 */ /* 0x002fe400078c10ff */
[----:B------:R-:W-:-:S04]  /*44c0*/  @!P5 IADD3 R0, PT, PT, R51, R3, RZ ;  /* 0x000000033300d210 */ /* 0x000fc80007ffe0ff */
[----:B------:R-:W-:Y:S02]  /*44d0*/  @!P5 LEA.HI.X R125, R50, R125, R0, 0x2, P6 ;  /* 0x0000007d327dd211 */ /* 0x000fe400030f1400 */
[----:B------:R-:W-:Y:S02]  /*44e0*/  SHF.R.S32.HI R0, RZ, 0x1f, R33 ;  /* 0x0000001fff007819 */ /* 0x000fe40000011421 */
[----:B------:R-:W-:Y:S02]  /*44f0*/  ISETP.GE.U32.AND P6, PT, R33, UR16, PT ;  /* 0x0000001021007c0c */ /* 0x000fe4000bfc6070 */
[----:B------:R-:W-:Y:S02]  /*4500*/  LOP3.LUT P5, RZ, R59, 0x1000000, RZ, 0xc0, !PT ;  /* 0x010000003bff7812 */ /* 0x000fe400078ac0ff */
[----:B------:R-:W-:-:S13]  /*4510*/  ISETP.GE.AND.EX P6, PT, R0, UR17, PT, P6 ;  /* 0x0000001100007c0c */ /* 0x000fda000bfc6360 */
[----:B------:R-:W0:Y:S01]  /*4520*/  @!P6 LDC.64 R2, c[0x0][0x3e0] ;  /* 0x0000f800ff02eb82 */ /* 0x000e220000000a00 */
[----:B------:R-:W-:Y:S01]  /*4530*/  @!P6 MOV R50, R52 ;  /* 0x000000340032e202 */ /* 0x000fe20000000f00 */
[----:B------:R-:W-:Y:S01]  /*4540*/  IMAD.MOV.U32 R52, RZ, RZ, R8 ;  /* 0x000000ffff347224 */ /* 0x000fe200078e0008 */
[----:B------:R-:W-:Y:S01]  /*4550*/  @!P6 MOV R51, R55 ;  /* 0x000000370033e202 */ /* 0x000fe20000000f00 */
[----:B------:R-:W-:Y:S01]  /*4560*/  IMAD.MOV.U32 R55, RZ, RZ, R7 ;  /* 0x000000ffff377224 */ /* 0x000fe200078e0007 */
[----:B------:R-:W2:Y:S03]  /*4570*/  LDL.LU.64 R8, [R1+0x2f0] ;  /* 0x0002f00001087983 */ /* 0x000ea60000300a00 */
[----:B------:R-:W1:Y:S01]  /*4580*/  @!P6 LDC.64 R60, c[0x0][0x390] ;  /* 0x0000e400ff3ceb82 */ /* 0x000e620000000a00 */
[----:B------:R-:W3:Y:S01]  /*4590*/  LDL.LU.64 R6, [R1+0x2e8] ;  /* 0x0002e80001067983 */ /* 0x000ee20000300a00 */
[----:B0-----:R-:W-:-:S02]  /*45a0*/  @!P6 IMAD R0, R0, R2, RZ ;  /* 0x000000020000e224 */ /* 0x001fc400078e02ff */
[----:B------:R-:W-:Y:S01]  /*45b0*/  @!P6 IMAD.WIDE.U32 R50, R33, R2, R50 ;  /* 0x000000022132e225 */ /* 0x000fe200078e0032 */
[----:B------:R-:W-:-:S03]  /*45c0*/  MOV R2, R4 ;  /* 0x0000000400027202 */ /* 0x000fc60000000f00 */
[----:B------:R-:W-:Y:S01]  /*45d0*/  @!P6 IMAD R0, R33, R3, R0 ;  /* 0x000000032100e224 */ /* 0x000fe200078e0200 */
[----:B------:R-:W-:Y:S01]  /*45e0*/  MOV R3, R5 ;  /* 0x0000000500037202 */ /* 0x000fe20000000f00 */
[----:B------:R-:W4:Y:S04]  /*45f0*/  LDL.LU R33, [R1+0x250] ;  /* 0x0002500001217983 */ /* 0x000f280000300800 */
[----:B------:R-:W2:Y:S01]  /*4600*/  LDL.LU.64 R4, [R1+0x2e0] ;  /* 0x0002e00001047983 */ /* 0x000ea20000300a00 */
[----:B------:R-:W-:Y:S01]  /*4610*/  @!P6 IMAD.IADD R0, R51, 0x1, R0 ;  /* 0x000000013300e824 */ /* 0x000fe200078e0200 */
[----:B-1----:R-:W-:Y:S02]  /*4620*/  @!P6 LEA R60, P4, R50, R60, 0x2 ;  /* 0x0000003c323ce211 */ /* 0x002fe400078810ff */
[----:B------:R-:W-:-:S02]  /*4630*/  MOV R51, R3 ;  /* 0x0000000300337202 */ /* 0x000fc40000000f00 */
[----:B------:R-:W-:Y:S02]  /*4640*/  @!P6 LEA.HI.X R61, R50, R61, R0, 0x2, P4 ;  /* 0x0000003d323de211 */ /* 0x000fe400020f1400 */
[----:B------:R-:W-:Y:S02]  /*4650*/  MOV R50, R2 ;  /* 0x0000000200327202 */ /* 0x000fe40000000f00 */
[----:B------:R-:W-:Y:S02]  /*4660*/  CS2R R2, SRZ ;  /* 0x0000000000027805 */ /* 0x000fe4000001ff00 */
[----:B------:R-:W-:-:S04]  /*4670*/  LOP3.LUT P4, RZ, R59, 0x100000, RZ, 0xc0, !PT ;  /* 0x001000003bff7812 */ /* 0x000fc8000788c0ff */
[----:B--2---:R0:W2:Y:S02]  /*4680*/  @!P5 LDG.E.64 R2, desc[UR14][R4.64] ;  /* 0x0000000e0402d981 */ /* 0x0040a4000c1e1b00 */
[----:B0-----:R-:W-:-:S06]  /*4690*/  CS2R R4, SRZ ;  /* 0x0000000000047805 */ /* 0x001fcc000001ff00 */
[----:B---3--:R0:W3:Y:S02]  /*46a0*/  @!P3 LDG.E.64 R4, desc[UR14][R6.64] ;  /* 0x0000000e0604b981 */ /* 0x0080e4000c1e1b00 */
[----:B0-----:R-:W-:-:S06]  /*46b0*/  CS2R R6, SRZ ;  /* 0x0000000000067805 */ /* 0x001fcc000001ff00 */
[----:B------:R0:W3:Y:S02]  /*46c0*/  @!P2 LDG.E.64 R6, desc[UR14][R8.64] ;  /* 0x0000000e0806a981 */ /* 0x0000e4000c1e1b00 */
[----:B0-----:R-:W-:-:S06]  /*46d0*/  CS2R R8, SRZ ;  /* 0x0000000000087805 */ /* 0x001fcc000001ff00 */
[----:B------:R0:W3:Y:S02]  /*46e0*/  @!P1 LDG.E.64 R8, desc[UR14][R10.64] ;  /* 0x0000000e0a089981 */ /* 0x0000e4000c1e1b00 */
[----:B0-----:R-:W-:-:S06]  /*46f0*/  CS2R R10, SRZ ;  /* 0x00000000000a7805 */ /* 0x001fcc000001ff00 */
[----:B------:R0:W3:Y:S04]  /*4700*/  @!P4 LDG.E.64 R10, desc[UR14][R12.64] ;  /* 0x0000000e0c0ac981 */ /* 0x0000e8000c1e1b00 */
[----:B------:R1:W-:Y:S02]  /*4710*/  STL [R1+0x2d8], R60 ;  /* 0x0002d83c01007387 */ /* 0x0003e40000100800 */
[----:B-1----:R-:W-:Y:S02]  /*4720*/  IMAD.MOV.U32 R60, RZ, RZ, RZ ;  /* 0x000000ffff3c7224 */ /* 0x002fe400078e00ff */
[----:B------:R-:W-:Y:S01]  /*4730*/  HFMA2 R0, -RZ, RZ, 0, 0 ;  /* 0x00000000ff007431 */ /* 0x000fe200000001ff */
[----:B------:R1:W-:Y:S01]  /*4740*/  STL [R1+0x2d4], R61 ;  /* 0x0002d43d01007387 */ /* 0x0003e20000100800 */
[----:B0-----:R-:W-:-:S02]  /*4750*/  @!P0 MOV R12, R58 ;  /* 0x0000003a000c8202 */ /* 0x001fc40000000f00 */
[----:B----4-:R-:W-:Y:S01]  /*4760*/  @!P0 MOV R13, R33 ;  /* 0x00000021000d8202 */ /* 0x010fe20000000f00 */
[----:B-1----:R-:W-:Y:S01]  /*4770*/  IMAD.MOV.U32 R61, RZ, RZ, R51 ;  /* 0x000000ffff3d7224 */ /* 0x002fe200078e0033 */
[----:B--2---:R-:W-:-:S05]  /*4780*/  @!P5 MOV R60, R2 ;  /* 0x00000002003cd202 */ /* 0x004fca0000000f00 */
[----:B------:R0:W-:Y:S02]  /*4790*/  STL [R1+0x240], R60 ;  /* 0x0002403c01007387 */ /* 0x0001e40000100800 */
[----:B0-----:R-:W-:Y:S02]  /*47a0*/  HFMA2 R60, -RZ, RZ, 0, 0 ;  /* 0x00000000ff3c7431 */ /* 0x001fe400000001ff */
[----:B---3--:R-:W-:-:S05]  /*47b0*/  @!P3 IMAD.MOV.U32 R60, RZ, RZ, R4 ;  /* 0x000000ffff3cb224 */ /* 0x008fca00078e0004 */
[----:B------:R0:W-:Y:S02]  /*47c0*/  STL [R1+0x244], R60 ;  /* 0x0002443c01007387 */ /* 0x0001e40000100800 */
[----:B0-----:R-:W-:Y:S01]  /*47d0*/  MOV R60, R50 ;  /* 0x00000032003c7202 */ /* 0x001fe20000000f00 */
[----:B------:R-:W-:Y:S02]  /*47e0*/  HFMA2 R50, -RZ, RZ, 0, 0 ;  /* 0x00000000ff327431 */ /* 0x000fe400000001ff */
[----:B------:R-:W-:-:S05]  /*47f0*/  @!P2 IMAD.MOV.U32 R50, RZ, RZ, R6 ;  /* 0x000000ffff32a224 */ /* 0x000fca00078e0006 */
[----:B------:R0:W-:Y:S02]  /*4800*/  STL [R1+0x24c], R50 ;  /* 0x00024c3201007387 */ /* 0x0001e40000100800 */
[----:B0-----:R-:W-:Y:S02]  /*4810*/  HFMA2 R50, -RZ, RZ, 0, 0 ;  /* 0x00000000ff327431 */ /* 0x001fe400000001ff */
[----:B------:R-:W-:Y:S01]  /*4820*/  @!P5 IMAD.MOV.U32 R0, RZ, RZ, R3 ;  /* 0x000000ffff00d224 */ /* 0x000fe200078e0003 */
[----:B------:R-:W-:-:S05]  /*4830*/  @!P1 MOV R50, R8 ;  /* 0x0000000800329202 */ /* 0x000fca0000000f00 */
[----:B------:R0:W-:Y:S04]  /*4840*/  STL [R1+0x258], R50 ;  /* 0x0002583201007387 */ /* 0x0001e80000100800 */
[----:B------:R1:W-:Y:S01]  /*4850*/  STL [R1+0x234], R0 ;  /* 0x0002340001007387 */ /* 0x0003e20000100800 */
[----:B0-----:R-:W-:Y:S01]  /*4860*/  IMAD.MOV.U32 R50, RZ, RZ, RZ ;  /* 0x000000ffff327224 */ /* 0x001fe200078e00ff */
[----:B------:R-:W-:Y:S02]  /*4870*/  @!P4 MOV R50, R10 ;  /* 0x0000000a0032c202 */ /* 0x000fe40000000f00 */
[----:B-1----:R-:W-:Y:S02]  /*4880*/  MOV R0, RZ ;  /* 0x000000ff00007202 */ /* 0x002fe40000000f00 */
[----:B------:R-:W-:Y:S01]  /*4890*/  @!P3 MOV R0, R5 ;  /* 0x000000050000b202 */ /* 0x000fe20000000f00 */
[----:B------:R0:W-:Y:S01]  /*48a0*/  STL [R1+0x264], R50 ;  /* 0x0002643201007387 */ /* 0x0001e20000100800 */
[----:B------:R-:W-:-:S02]  /*48b0*/  LOP3.LUT P3, RZ, R59, 0x80000, RZ, 0xc0, !PT ;  /* 0x000800003bff7812 */ /* 0x000fc4000786c0ff */
[----:B0-----:R-:W-:Y:S01]  /*48c0*/  CS2R R50, SRZ ;  /* 0x0000000000327805 */ /* 0x001fe2000001ff00 */
[----:B------:R0:W-:Y:S05]  /*48d0*/  STL [R1+0x238], R0 ;  /* 0x0002380001007387 */ /* 0x0001ea0000100800 */
[----:B------:R1:W2:Y:S01]  /*48e0*/  @!P0 LDG.E.64 R50, desc[UR14][R12.64] ;  /* 0x0000000e0c328981 */ /* 0x0002a2000c1e1b00 */
[----:B0-----:R-:W-:Y:S02]  /*48f0*/  MOV R0, RZ ;  /* 0x000000ff00007202 */ /* 0x001fe40000000f00 */
[----:B-1----:R-:W-:Y:S02]  /*4900*/  CS2R R12, SRZ ;  /* 0x00000000000c7805 */ /* 0x002fe4000001ff00 */
[----:B------:R-:W-:-:S02]  /*4910*/  @!P2 MOV R0, R7 ;  /* 0x000000070000a202 */ /* 0x000fc40000000f00 */
[----:B------:R-:W-:Y:S02]  /*4920*/  LOP3.LUT P2, RZ, R59, 0x40000, RZ, 0xc0, !PT ;  /* 0x000400003bff7812 */ /* 0x000fe4000784c0ff */
[----:B------:R0:W3:Y:S04]  /*4930*/  @!P3 LDG.E.64 R12, desc[UR14][R64.64] ;  /* 0x0000000e400cb981 */ /* 0x0000e8000c1e1b00 */
[----:B------:R1:W-:Y:S04]  /*4940*/  STL [R1+0x23c], R0 ;  /* 0x00023c0001007387 */ /* 0x0003e80000100800 */
[----:B------:R4:W-:Y:S01]  /*4950*/  STL.64 [R1+0x18], R2 ;  /* 0x0000180201007387 */ /* 0x0009e20000100a00 */
[----:B-1----:R-:W-:Y:S01]  /*4960*/  IMAD.MOV.U32 R0, RZ, RZ, RZ ;  /* 0x000000ffff007224 */ /* 0x002fe200078e00ff */
[----:B------:R-:W-:-:S02]  /*4970*/  @!P1 MOV R0, R9 ;  /* 0x0000000900009202 */ /* 0x000fc40000000f00 */
[----:B------:R-:W-:Y:S02]  /*4980*/  LOP3.LUT P1, RZ, R59, 0x20000, RZ, 0xc0, !PT ;  /* 0x000200003bff7812 */ /* 0x000fe4000782c0ff */
[----:B----4-:R-:W-:Y:S01]  /*4990*/  CS2R R2, SRZ ;  /* 0x0000000000027805 */ /* 0x010fe2000001ff00 */
[----:B------:R1:W-:Y:S05]  /*49a0*/  STL.64 [R1+0x20], R4 ;  /* 0x0000200401007387 */ /* 0x0003ea0000100a00 */
[----:B------:R-:W4:Y:S01]  /*49b0*/  @!P2 LDG.E.64 R2, desc[UR14][R66.64] ;  /* 0x0000000e4202a981 */ /* 0x000f22000c1e1b00 */
[----:B-1----:R-:W-:-:S06]  /*49c0*/  CS2R R4, SRZ ;  /* 0x0000000000047805 */ /* 0x002fcc000001ff00 */
[----:B------:R-:W2:Y:S04]  /*49d0*/  @!P1 LDG.E.64 R4, desc[UR14][R68.64] ;  /* 0x0000000e44049981 */ /* 0x000ea8000c1e1b00 */
[----:B------:R1:W-:Y:S02]  /*49e0*/  STL [R1+0x230], R0 ;  /* 0x0002300001007387 */ /* 0x0003e40000100800 */
[----:B-1----:R-:W-:Y:S02]  /*49f0*/  HFMA2 R0, -RZ, RZ, 0, 0 ;  /* 0x00000000ff007431 */ /* 0x002fe400000001ff */
[----:B------:R-:W-:Y:S01]  /*4a00*/  @!P4 IMAD.MOV.U32 R0, RZ, RZ, R11 ;  /* 0x000000ffff00c224 */ /* 0x000fe200078e000b */
[----:B------:R-:W-:-:S04]  /*4a10*/  LOP3.LUT P4, RZ, R59, 0x10000, RZ, 0xc0, !PT ;  /* 0x000100003bff7812 */ /* 0x000fc8000788c0ff */
[----:B------:R1:W-:Y:S02]  /*4a20*/  STL [R1+0x248], R0 ;  /* 0x0002480001007387 */ /* 0x0003e40000100800 */
[----:B-1----:R-:W-:Y:S02]  /*4a30*/  HFMA2 R0, -RZ, RZ, 0, 0 ;  /* 0x00000000ff007431 */ /* 0x002fe400000001ff */
[----:B------:R1:W-:Y:S01]  /*4a40*/  STL.64 [R1+0x28], R6 ;  /* 0x0000280601007387 */ /* 0x0003e20000100a00 */
[----:B0-----:R-:W-:Y:S01]  /*4a50*/  IMAD.MOV.U32 R64, RZ, RZ, R60 ;  /* 0x000000ffff407224 */ /* 0x001fe200078e003c */
[----:B------:R-:W-:Y:S02]  /*4a60*/  MOV R65, R61 ;  /* 0x0000003d00417202 */ /* 0x000fe40000000f00 */
[----:B------:R-:W-:Y:S02]  /*4a70*/  CS2R R60, SRZ ;  /* 0x00000000003c7805 */ /* 0x000fe4000001ff00 */
[----:B-1----:R-:W-:Y:S01]  /*4a80*/  CS2R R6, SRZ ;  /* 0x0000000000067805 */ /* 0x002fe2000001ff00 */
[----:B------:R-:W-:-:S05]  /*4a90*/  HFMA2 R33, -RZ, RZ, 0, 0 ;  /* 0x00000000ff217431 */ /* 0x000fca00000001ff */
[----:B------:R-:W2:Y:S04]  /*4aa0*/  @!P4 LDG.E.64 R6, desc[UR14][R70.64] ;  /* 0x0000000e4606c981 */ /* 0x000ea8000c1e1b00 */
[----:B------:R0:W-:Y:S02]  /*4ab0*/  STL.64 [R1+0x30], R8 ;  /* 0x0000300801007387 */ /* 0x0001e40000100a00 */
[----:B0-----:R-:W-:Y:S02]  /*4ac0*/  CS2R R8, SRZ ;  /* 0x0000000000087805 */ /* 0x001fe4000001ff00 */
[----:B------:R0:W-:Y:S02]  /*4ad0*/  STL.64 [R1+0x38], R10 ;  /* 0x0000380a01007387 */ /* 0x0001e40000100a00 */
[----:B0-----:R-:W-:-:S02]  /*4ae0*/  CS2R R10, SRZ ;  /* 0x00000000000a7805 */ /* 0x001fc4000001ff00 */
[----:B---3--:R-:W-:Y:S01]  /*4af0*/  @!P3 MOV R0, R13 ;  /* 0x0000000d0000b202 */ /* 0x008fe20000000f00 */
[----:B------:R-:W-:Y:S01]  /*4b00*/  @!P3 IMAD.MOV.U32 R60, RZ, RZ, R12 ;  /* 0x000000ffff3cb224 */ /* 0x000fe200078e000c */
[----:B------:R-:W-:-:S03]  /*4b10*/  LOP3.LUT P3, RZ, R59, 0x8000, RZ, 0xc0, !PT ;  /* 0x000080003bff7812 */ /* 0x000fc6000786c0ff */
[----:B------:R0:W-:Y:S02]  /*4b20*/  STL [R1+0x250], R0 ;  /* 0x0002500001007387 */ /* 0x0001e40000100800 */
[----:B0-----:R-:W-:-:S08]  /*4b30*/  HFMA2 R0, -RZ, RZ, 0, 0 ;  /* 0x00000000ff007431 */ /* 0x001fd000000001ff */
[----:B------:R0:W3:Y:S01]  /*4b40*/  @!P3 LDG.E.64 R8, desc[UR14][R72.64] ;  /* 0x0000000e4808b981 */ /* 0x0000e2000c1e1b00 */
[----:B----4-:R-:W-:Y:S01]  /*4b50*/  @!P2 IMAD.MOV.U32 R0, RZ, RZ, R2 ;  /* 0x000000ffff00a224 */ /* 0x010fe200078e0002 */
[----:B------:R-:W-:-:S04]  /*4b60*/  @!P2 MOV R61, R3 ;  /* 0x00000003003da202 */ /* 0x000fc80000000f00 */
[----:B------:R1:W-:Y:S01]  /*4b70*/  STL [R1+0x26c], R0 ;  /* 0x00026c0001007387 */ /* 0x0003e20000100800 */
[C---:B------:R-:W-:Y:S02]  /*4b80*/  LOP3.LUT P2, RZ, R59.reuse, 0x4000, RZ, 0xc0, !PT ;  /* 0x000040003bff7812 */ /* 0x040fe4000784c0ff */
[----:B--2---:R-:W-:Y:S01]  /*4b90*/  @!P1 MOV R33, R4 ;  /* 0x0000000400219202 */ /* 0x004fe20000000f00 */
[----:B-1----:R-:W-:Y:S01]  /*4ba0*/  IMAD.MOV.U32 R0, RZ, RZ, RZ ;  /* 0x000000ffff007224 */ /* 0x002fe200078e00ff */
[----:B------:R-:W-:Y:S02]  /*4bb0*/  @!P1 MOV R0, R5 ;  /* 0x0000000500009202 */ /* 0x000fe40000000f00 */
[----:B------:R-:W-:Y:S01]  /*4bc0*/  LOP3.LUT P1, RZ, R59, 0x2000, RZ, 0xc0, !PT ;  /* 0x000020003bff7812 */ /* 0x000fe2000782c0ff */
[----:B------:R1:W-:Y:S06]  /*4bd0*/  STL.64 [R1+0x40], R12 ;  /* 0x0000400c01007387 */ /* 0x0003ec0000100a00 */
[----:B------:R2:W4:Y:S01]  /*4be0*/  @!P2 LDG.E.64 R10, desc[UR14][R74.64] ;  /* 0x0000000e4a0aa981 */ /* 0x000522000c1e1b00 */
[----:B-1----:R-:W-:-:S06]  /*4bf0*/  CS2R R12, SRZ ;  /* 0x00000000000c7805 */ /* 0x002fcc000001ff00 */
[----:B------:R1:W4:Y:S04]  /*4c00*/  @!P1 LDG.E.64 R12, desc[UR14][R76.64] ;  /* 0x0000000e4c0c9981 */ /* 0x000328000c1e1b00 */
[----:B------:R0:W-:Y:S02]  /*4c10*/  STL [R1+0x25c], R0 ;  /* 0x00025c0001007387 */ /* 0x0001e40000100800 */
[----:B0-----:R-:W-:Y:S02]  /*4c20*/  HFMA2 R0, -RZ, RZ, 0, 0 ;  /* 0x00000000ff007431 */ /* 0x001fe400000001ff */
[----:B------:R0:W-:Y:S01]  /*4c30*/  STL [R1+0x270], R33 ;  /* 0x0002702101007387 */ /* 0x0001e20000100800 */
[----:B------:R-:W-:-:S05]  /*4c40*/  @!P4 IMAD.MOV.U32 R0, RZ, RZ, R7 ;  /* 0x000000ffff00c224 */ /* 0x000fca00078e0007 */
[----:B------:R1:W-:Y:S01]  /*4c50*/  STL [R1+0x260], R0 ;  /* 0x0002600001007387 */ /* 0x0003e20000100800 */
[----:B0-----:R-:W-:Y:S02]  /*4c60*/  IMAD.MOV.U32 R33, RZ, RZ, RZ ;  /* 0x000000ffff217224 */ /* 0x001fe400078e00ff */
[----:B-1----:R-:W-:Y:S01]  /*4c70*/  HFMA2 R0, -RZ, RZ, 0, 0 ;  /* 0x00000000ff007431 */ /* 0x002fe200000001ff */
[----:B------:R-:W-:Y:S02]  /*4c80*/  @!P4 MOV R33, R6 ;  /* 0x000000060021c202 */ /* 0x000fe40000000f00 */
[----:B------:R-:W-:Y:S01]  /*4c90*/  LOP3.LUT P4, RZ, R59, 0x1000, RZ, 0xc0, !PT ;  /* 0x000010003bff7812 */ /* 0x000fe2000788c0ff */
[----:B------:R-:W-:Y:S01]  /*4ca0*/  IMAD.MOV.U32 R68, RZ, RZ, R64 ;  /* 0x000000ffff447224 */ /* 0x000fe200078e0040 */
[----:B------:R-:W-:Y:S02]  /*4cb0*/  MOV R69, R65 ;  /* 0x0000004100457202 */ /* 0x000fe40000000f00 */
[----:B------:R-:W-:-:S02]  /*4cc0*/  CS2R R72, SRZ ;  /* 0x0000000000487805 */ /* 0x000fc4000001ff00 */
[----:B------:R-:W-:Y:S02]  /*4cd0*/  MOV R64, R52 ;  /* 0x0000003400407202 */ /* 0x000fe40000000f00 */
[----:B--2---:R-:W-:Y:S02]  /*4ce0*/  CS2R R74, SRZ ;  /* 0x00000000004a7805 */ /* 0x004fe4000001ff00 */
[----:B------:R-:W-:Y:S02]  /*4cf0*/  MOV R65, R53 ;  /* 0x0000003500417202 */ /* 0x000fe40000000f00 */
[----:B------:R-:W-:Y:S01]  /*4d00*/  CS2R R52, SRZ ;  /* 0x0000000000347805 */ /* 0x000fe2000001ff00 */
[----:B------:R0:W-:Y:S04]  /*4d10*/  STL.64 [R1+0x48], R2 ;  /* 0x0000480201007387 */ /* 0x0001e80000100a00 */
[----:B------:R1:W-:Y:S01]  /*4d20*/  STL.64 [R1+0x50], R4 ;  /* 0x0000500401007387 */ /* 0x0003e20000100a00 */
[----:B0-----:R-:W-:-:S03]  /*4d30*/  CS2R R2, SRZ ;  /* 0x0000000000027805 */ /* 0x001fc6000001ff00 */
[----:B------:R0:W-:Y:S01]  /*4d40*/  STL.64 [R1+0x58], R6 ;  /* 0x0000580601007387 */ /* 0x0001e20000100a00 */
[----:B-1----:R-:W-:-:S03]  /*4d50*/  CS2R R4, SRZ ;  /* 0x0000000000047805 */ /* 0x002fc6000001ff00 */
[----:B------:R1:W2:Y:S01]  /*4d60*/  @!P4 LDG.E.64 R2, desc[UR14][R78.64] ;  /* 0x0000000e4e02c981 */ /* 0x0002a2000c1e1b00 */
[----:B0-----:R-:W-:Y:S02]  /*4d70*/  CS2R R6, SRZ ;  /* 0x0000000000067805 */ /* 0x001fe4000001ff00 */
[----:B---3--:R-:W-:Y:S01]  /*4d80*/  @!P3 MOV R0, R8 ;  /* 0x000000080000b202 */ /* 0x008fe20000000f00 */
[----:B------:R-:W-:Y:S01]  /*4d90*/  @!P3 IMAD.MOV.U32 R73, RZ, RZ, R9 ;  /* 0x000000ffff49b224 */ /* 0x000fe200078e0009 */
[----:B------:R-:W-:Y:S04]  /*4da0*/  STL.64 [R1+0x60], R8 ;  /* 0x0000600801007387 */ /* 0x000fe80000100a00 */
[----:B------:R0:W-:Y:S01]  /*4db0*/  STL [R1+0x278], R0 ;  /* 0x0002780001007387 */ /* 0x0001e20000100800 */
[----:B------:R-:W-:-:S02]  /*4dc0*/  LOP3.LUT P3, RZ, R59, 0x800, RZ, 0xc0, !PT ;  /* 0x000008003bff7812 */ /* 0x000fc4000786c0ff */
[----:B------:R-:W-:Y:S01]  /*4dd0*/  CS2R R76, SRZ ;  /* 0x00000000004c7805 */ /* 0x000fe2000001ff00 */
[----:B------:R-:W-:Y:S01]  /*4de0*/  HFMA2 R58, -RZ, RZ, 0, 0 ;  /* 0x00000000ff3a7431 */ /* 0x000fe200000001ff */
[----:B------:R-:W-:Y:S01]  /*4df0*/  MOV R66, R54 ;  /* 0x0000003600427202 */ /* 0x000fe20000000f00 */
[----:B------:R-:W-:Y:S01]  /*4e00*/  IMAD.MOV.U32 R67, RZ, RZ, R55 ;  /* 0x000000ffff437224 */ /* 0x000fe200078e0037 */
[----:B----4-:R3:W-:Y:S01]  /*4e10*/  STL.64 [R1+0x68], R10 ;  /* 0x0000680a01007387 */ /* 0x0107e20000100a00 */
[----:B0-----:R-:W-:Y:S02]  /*4e20*/  HFMA2 R0, -RZ, RZ, 0, 0 ;  /* 0x00000000ff007431 */ /* 0x001fe400000001ff */
[----:B------:R-:W-:Y:S01]  /*4e30*/  @!P2 IMAD.MOV.U32 R74, RZ, RZ, R11 ;  /* 0x000000ffff4aa224 */ /* 0x000fe200078e000b */
[----:B------:R-:W-:-:S03]  /*4e40*/  CS2R R8, SRZ ;  /* 0x0000000000087805 */ /* 0x000fc6000001ff00 */
[----:B------:R0:W4:Y:S01]  /*4e50*/  @!P3 LDG.E.64 R4, desc[UR14][R80.64] ;  /* 0x0000000e5004b981 */ /* 0x000122000c1e1b00 */
[----:B------:R-:W-:-:S03]  /*4e60*/  @!P2 MOV R0, R10 ;  /* 0x0000000a0000a202 */ /* 0x000fc60000000f00 */
[----:B------:R3:W-:Y:S01]  /*4e70*/  STL.64 [R1+0x70], R12 ;  /* 0x0000700c01007387 */ /* 0x0007e20000100a00 */
[----:B------:R-:W-:Y:S02]  /*4e80*/  @!P1 MOV R52, R12 ;  /* 0x0000000c00349202 */ /* 0x000fe40000000f00 */
[----:B------:R-:W-:Y:S02]  /*4e90*/  @!P1 MOV R75, R13 ;  /* 0x0000000d004b9202 */ /* 0x000fe40000000f00 */
[----:B------:R-:W-:Y:S02]  /*4ea0*/  CS2R R70, SRZ ;  /* 0x0000000000467805 */ /* 0x000fe4000001ff00 */
[C---:B------:R-:W-:Y:S02]  /*4eb0*/  LOP3.LUT P2, RZ, R59.reuse, 0x400, RZ, 0xc0, !PT ;  /* 0x000004003bff7812 */ /* 0x040fe4000784c0ff */
[----:B------:R-:W-:Y:S01]  /*4ec0*/  LOP3.LUT P5, RZ, R32, 0x10, RZ, 0xc0, !PT ;  /* 0x0000001020ff7812 */ /* 0x000fe200078ac0ff */
[----:B------:R-:W-:Y:S01]  /*4ed0*/  STL [R1+0x274], R33 ;  /* 0x0002742101007387 */ /* 0x000fe20000100800 */
[----:B------:R-:W-:-:S03]  /*4ee0*/  LOP3.LUT P1, RZ, R59, 0x200, RZ, 0xc0, !PT ;  /* 0x000002003bff7812 */ /* 0x000fc6000782c0ff */
[----:B------:R-:W-:Y:S04]  /*4ef0*/  STL.64 [R1+0x10], R50 ;  /* 0x0000103201007387 */ /* 0x000fe80000100a00 */
[----:B------:R-:W-:Y:S04]  /*4f00*/  STL [R1+0x2bc], R59 ;  /* 0x0002bc3b01007387 */ /* 0x000fe80000100800 */
[----:B------:R-:W4:Y:S04]  /*4f10*/  @!P2 LDG.E.64 R6, desc[UR14][R82.64] ;  /* 0x0000000e5206a981 */ /* 0x000f28000c1e1b00 */
[----:B------:R-:W4:Y:S01]  /*4f20*/  @!P1 LDG.E.64 R8, desc[UR14][R84.64] ;  /* 0x0000000e54089981 */ /* 0x000f22000c1e1b00 */
[----:B-1----:R-:W-:Y:S01]  /*4f30*/  HFMA2 R78, -RZ, RZ, 0, 0 ;  /* 0x00000000ff4e7431 */ /* 0x002fe200000001ff */
[----:B------:R-:W-:-:S02]  /*4f40*/  CS2R R54, SRZ ;  /* 0x0000000000367805 */ /* 0x000fc4000001ff00 */
[----:B0-----:R-:W-:Y:S02]  /*4f50*/  CS2R R80, SRZ ;  /* 0x0000000000507805 */ /* 0x001fe4000001ff00 */
[----:B---3--:R-:W-:Y:S02]  /*4f60*/  CS2R R10, SRZ ;  /* 0x00000000000a7805 */ /* 0x008fe4000001ff00 */
[----:B------:R-:W-:Y:S01]  /*4f70*/  CS2R R12, SRZ ;  /* 0x00000000000c7805 */ /* 0x000fe2000001ff00 */
[----:B------:R-:W3:Y:S01]  /*4f80*/  LDL R79, [R1+0x264] ;  /* 0x00026400014f7983 */ /* 0x000ee20000100800 */
[----:B--2---:R-:W-:Y:S01]  /*4f90*/  @!P4 IMAD.MOV.U32 R53, RZ, RZ, R2 ;  /* 0x000000ffff35c224 */ /* 0x004fe200078e0002 */
[----:B------:R-:W-:Y:S02]  /*4fa0*/  @!P4 MOV R76, R3 ;  /* 0x00000003004cc202 */ /* 0x000fe40000000f00 */
[----:B------:R-:W-:Y:S01]  /*4fb0*/  LOP3.LUT P4, RZ, R59, 0x100, RZ, 0xc0, !PT ;  /* 0x000001003bff7812 */ /* 0x000fe2000788c0ff */
[----:B------:R0:W-:-:S12]  /*4fc0*/  STL.64 [R1+0x78], R2 ;  /* 0x0000780201007387 */ /* 0x0001d80000100a00 */
[----:B------:R1:W2:Y:S01]  /*4fd0*/  @!P4 LDG.E.64 R10, desc[UR14][R86.64] ;  /* 0x0000000e560ac981 */ /* 0x0002a2000c1e1b00 */
[----:B0-----:R-:W-:Y:S02]  /*4fe0*/  CS2R R2, SRZ ;  /* 0x0000000000027805 */ /* 0x001fe4000001ff00 */
[----:B----4-:R-:W-:Y:S01]  /*4ff0*/  @!P3 MOV R54, R4 ;  /* 0x000000040036b202 */ /* 0x010fe20000000f00 */
[----:B------:R-:W-:Y:S01]  /*5000*/  @!P3 IMAD.MOV.U32 R77, RZ, RZ, R5 ;  /* 0x000000ffff4db224 */ /* 0x000fe200078e0005 */
[----:B------:R-:W-:Y:S01]  /*5010*/  LOP3.LUT P3, RZ, R59, 0x80, RZ, 0xc0, !PT ;  /* 0x000000803bff7812 */ /* 0x000fe2000786c0ff */
[----:B------:R0:W-:Y:S02]  /*5020*/  STL.64 [R1+0x80], R4 ;  /* 0x0000800401007387 */ /* 0x0001e40000100a00 */
[----:B0-----:R-:W-:-:S10]  /*5030*/  CS2R R4, SRZ ;  /* 0x0000000000047805 */ /* 0x001fd4000001ff00 */
[----:B------:R-:W4:Y:S01]  /*5040*/  @!P3 LDG.E.64 R12, desc[UR14][R88.64] ;  /* 0x0000000e580cb981 */ /* 0x000f22000c1e1b00 */
[----:B------:R-:W-:Y:S01]  /*5050*/  @!P2 MOV R55, R6 ;  /* 0x000000060037a202 */ /* 0x000fe20000000f00 */
[----:B------:R-:W-:Y:S01]  /*5060*/  @!P2 IMAD.MOV.U32 R78, RZ, RZ, R7 ;  /* 0x000000ffff4ea224 */ /* 0x000fe200078e0007 */
[C---:B------:R-:W-:Y:S02]  /*5070*/  LOP3.LUT P2, RZ, R59.reuse, 0x40, RZ, 0xc0, !PT ;  /* 0x000000403bff7812 */ /* 0x040fe4000784c0ff */
[----:B------:R-:W-:Y:S01]  /*5080*/  @!P1 MOV R58, R8 ;  /* 0x00000008003a9202 */ /* 0x000fe20000000f00 */
[----:B------:R-:W-:Y:S01]  /*5090*/  @!P1 IMAD.MOV.U32 R81, RZ, RZ, R9 ;  /* 0x000000ffff519224 */ /* 0x000fe200078e0009 */
[----:B------:R-:W-:-:S09]  /*50a0*/  LOP3.LUT P1, RZ, R59, 0x20, RZ, 0xc0, !PT ;  /* 0x000000203bff7812 */ /* 0x000fd2000782c0ff */
[----:B------:R0:W3:Y:S04]  /*50b0*/  @!P2 LDG.E.64 R2, desc[UR14][R90.64] ;  /* 0x0000000e5a02a981 */ /* 0x0000e8000c1e1b00 */
[----:B------:R-:W3:Y:S01]  /*50c0*/  @!P1 LDG.E.64 R4, desc[UR14][R92.64] ;  /* 0x0000000e5c049981 */ /* 0x000ee2000c1e1b00 */
[----:B------:R-:W-:Y:S02]  /*50d0*/  CS2R R84, SRZ ;  /* 0x0000000000547805 */ /* 0x000fe4000001ff00 */
[----:B-1----:R-:W-:Y:S02]  /*50e0*/  CS2R R86, SRZ ;  /* 0x0000000000567805 */ /* 0x002fe4000001ff00 */
[----:B------:R-:W-:Y:S01]  /*50f0*/  CS2R R82, SRZ ;  /* 0x0000000000527805 */ /* 0x000fe2000001ff00 */
[----:B------:R1:W-:Y:S01]  /*5100*/  STL.64 [R1+0x88], R6 ;  /* 0x0000880601007387 */ /* 0x0003e20000100a00 */
[----:B0-----:R-:W-:-:S03]  /*5110*/  CS2R R90, SRZ ;  /* 0x00000000005a7805 */ /* 0x001fc6000001ff00 */
[----:B------:R0:W-:Y:S01]  /*5120*/  STL.64 [R1+0x90], R8 ;  /* 0x0000900801007387 */ /* 0x0001e20000100a00 */
[----:B-1----:R-:W-:Y:S02]  /*5130*/  CS2R R6, SRZ ;  /* 0x0000000000067805 */ /* 0x002fe4000001ff00 */
[----:B0-----:R-:W-:Y:S02]  /*5140*/  CS2R R8, SRZ ;  /* 0x0000000000087805 */ /* 0x001fe4000001ff00 */
[----:B--2---:R-:W-:Y:S02]  /*5150*/  @!P4 MOV R84, R10 ;  /* 0x0000000a0054c202 */ /* 0x004fe40000000f00 */
[----:B------:R-:W-:Y:S02]  /*5160*/  @!P4 MOV R80, R11 ;  /* 0x0000000b0050c202 */ /* 0x000fe40000000f00 */
[----:B------:R-:W-:Y:S01]  /*5170*/  LOP3.LUT P4, RZ, R59, 0x10, RZ, 0xc0, !PT ;  /* 0x000000103bff7812 */ /* 0x000fe2000788c0ff */
[----:B------:R0:W-:-:S12]  /*5180*/  STL.64 [R1+0x98], R10 ;  /* 0x0000980a01007387 */ /* 0x0001d80000100a00 */
[----:B------:R1:W2:Y:S01]  /*5190*/  @!P4 LDG.E.64 R6, desc[UR14][R94.64] ;  /* 0x0000000e5e06c981 */ /* 0x0002a2000c1e1b00 */
[----:B0-----:R-:W-:Y:S01]  /*51a0*/  CS2R R10, SRZ ;  /* 0x00000000000a7805 */ /* 0x001fe2000001ff00 */
[----:B----4-:R-:W-:Y:S01]  /*51b0*/  @!P3 IMAD.MOV.U32 R87, RZ, RZ, R12 ;  /* 0x000000ffff57b224 */ /* 0x010fe200078e000c */
[----:B------:R-:W-:Y:S02]  /*51c0*/  @!P3 MOV R83, R13 ;  /* 0x0000000d0053b202 */ /* 0x000fe40000000f00 */
[----:B------:R-:W-:Y:S01]  /*51d0*/  LOP3.LUT P3, RZ, R59, 0x8, RZ, 0xc0, !PT ;  /* 0x000000083bff7812 */ /* 0x000fe2000786c0ff */
[----:B------:R0:W-:Y:S02]  /*51e0*/  STL.64 [R1+0xa0], R12 ;  /* 0x0000a00c01007387 */ /* 0x0001e40000100a00 */
[----:B0-----:R-:W-:-:S10]  /*51f0*/  CS2R R12, SRZ ;  /* 0x00000000000c7805 */ /* 0x001fd4000001ff00 */
[----:B------:R-:W4:Y:S01]  /*5200*/  @!P3 LDG.E.64 R8, desc[UR14][R96.64] ;  /* 0x0000000e6008b981 */ /* 0x000f22000c1e1b00 */
[----:B---3--:R-:W-:Y:S01]  /*5210*/  @!P2 MOV R91, R2 ;  /* 0x00000002005ba202 */ /* 0x008fe20000000f00 */
[----:B------:R-:W-:Y:S01]  /*5220*/  @!P2 IMAD.MOV.U32 R82, RZ, RZ, R3 ;  /* 0x000000ffff52a224 */ /* 0x000fe200078e0003 */
[C---:B------:R-:W-:Y:S02]  /*5230*/  LOP3.LUT P2, RZ, R59.reuse, 0x4, RZ, 0xc0, !PT ;  /* 0x000000043bff7812 */ /* 0x040fe4000784c0ff */
[----:B------:R-:W-:Y:S02]  /*5240*/  @!P1 MOV R90, R4 ;  /* 0x00000004005a9202 */ /* 0x000fe40000000f00 */
[----:B------:R-:W-:Y:S02]  /*5250*/  @!P1 MOV R72, R5 ;  /* 0x0000000500489202 */ /* 0x000fe40000000f00 */
[----:B------:R-:W-:-:S07]  /*5260*/  LOP3.LUT P1, RZ, R59, 0x2, RZ, 0xc0, !PT ;  /* 0x000000023bff7812 */ /* 0x000fce000782c0ff */
[----:B------:R0:W3:Y:S06]  /*5270*/  @!P2 LDG.E.64 R10, desc[UR14][R98.64] ;  /* 0x0000000e620aa981 */ /* 0x0000ec000c1e1b00 */
[----:B------:R0:W3:Y:S01]  /*5280*/  @!P1 LDG.E.64 R12, desc[UR14][R100.64] ;  /* 0x0000000e640c9981 */ /* 0x0000e2000c1e1b00 */
[----:B------:R-:W-:Y:S02]  /*5290*/  CS2R R92, SRZ ;  /* 0x00000000005c7805 */ /* 0x000fe4000001ff00 */
[----:B-1----:R-:W-:Y:S02]  /*52a0*/  CS2R R94, SRZ ;  /* 0x00000000005e7805 */ /* 0x002fe4000001ff00 */
[----:B------:R-:W-:-:S02]  /*52b0*/  CS2R R88, SRZ ;  /* 0x0000000000587805 */ /* 0x000fc4000001ff00 */
[----:B0-----:R-:W-:Y:S01]  /*52c0*/  CS2R R98, SRZ ;  /* 0x0000000000627805 */ /* 0x001fe2000001ff00 */
[----:B------:R0:W-:Y:S01]  /*52d0*/  STL.64 [R1+0xa8], R2 ;  /* 0x0000a80201007387 */ /* 0x0001e20000100a00 */
[----:B------:R-:W-:Y:S02]  /*52e0*/  CS2R R100, SRZ ;  /* 0x0000000000647805 */ /* 0x000fe4000001ff00 */
[----:B0-----:R-:W-:Y:S01]  /*52f0*/  CS2R R2, SRZ ;  /* 0x0000000000027805 */ /* 0x001fe2000001ff00 */
[----:B------:R0:W-:Y:S02]  /*5300*/  STL.64 [R1+0xb0], R4 ;  /* 0x0000b00401007387 */ /* 0x0001e40000100a00 */
[----:B0-----:R-:W-:Y:S01]  /*5310*/  CS2R R4, SRZ ;  /* 0x0000000000047805 */ /* 0x001fe2000001ff00 */
        /* <DEDUP_REMOVED lines=12> */
[----:B---3--:R-:W-:Y:S02]  /*53e0*/  @!P2 MOV R98, R10 ;  /* 0x0000000a0062a202 */ /* 0x008fe40000000f00 */
[----:B------:R-:W-:Y:S02]  /*53f0*/  @!P2 MOV R89, R11 ;  /* 0x0000000b0059a202 */ /* 0x000fe40000000f00 */
[C---:B------:R-:W-:Y:S01]  /*5400*/  LOP3.LUT P2, RZ, R32.reuse, 0x40000000, RZ, 0xc0, !PT ;  /* 0x4000000020ff7812 */ /* 0x040fe2000784c0ff */
[----:B------:R-:W-:Y:S01]  /*5410*/  @!P1 IMAD.MOV.U32 R100, RZ, RZ, R12 ;  /* 0x000000ffff649224 */ /* 0x000fe200078e000c */
[----:B------:R-:W-:Y:S02]  /*5420*/  @!P1 MOV R88, R13 ;  /* 0x0000000d00589202 */ /* 0x000fe40000000f00 */
[----:B------:R-:W-:-:S09]  /*5430*/  LOP3.LUT P1, RZ, R32, 0x20000000, RZ, 0xc0, !PT ;  /* 0x2000000020ff7812 */ /* 0x000fd2000782c0ff */
[----:B------:R-:W3:Y:S04]  /*5440*/  @!P2 LDG.E.64 R6, desc[UR14][R106.64] ;  /* 0x0000000e6a06a981 */ /* 0x000ee8000c1e1b00 */
[----:B------:R0:W3:Y:S01]  /*5450*/  @!P1 LDG.E.64 R8, desc[UR14][R108.64] ;  /* 0x0000000e6c089981 */ /* 0x0000e2000c1e1b00 */
[----:B-1----:R-:W-:Y:S02]  /*5460*/  CS2R R102, SRZ ;  /* 0x0000000000667805 */ /* 0x002fe4000001ff00 */
[----:B------:R-:W-:Y:S01]  /*5470*/  CS2R R96, SRZ ;  /* 0x0000000000607805 */ /* 0x000fe2000001ff00 */
[----:B------:R1:W-:Y:S04]  /*5480*/  STL.64 [R1+0xc8], R10 ;  /* 0x0000c80a01007387 */ /* 0x0003e80000100a00 */
[----:B------:R0:W-:Y:S01]  /*5490*/  STL.64 [R1+0xd0], R12 ;  /* 0x0000d00c01007387 */ /* 0x0001e20000100a00 */
[----:B-1----:R-:W-:-:S02]  /*54a0*/  CS2R R10, SRZ ;  /* 0x00000000000a7805 */ /* 0x002fc4000001ff00 */
[----:B0-----:R-:W-:Y:S01]  /*54b0*/  MOV R108, R64 ;  /* 0x00000040006c7202 */ /* 0x001fe20000000f00 */
[----:B------:R-:W-:Y:S01]  /*54c0*/  IMAD.MOV.U32 R109, RZ, RZ, R65 ;  /* 0x000000ffff6d7224 */ /* 0x000fe200078e0041 */
[----:B------:R-:W-:Y:S02]  /*54d0*/  CS2R R64, SRZ ;  /* 0x0000000000407805 */ /* 0x000fe4000001ff00 */
[----:B------:R-:W-:Y:S02]  /*54e0*/  CS2R R12, SRZ ;  /* 0x00000000000c7805 */ /* 0x000fe4000001ff00 */
[----:B--2---:R-:W-:Y:S01]  /*54f0*/  @!P4 MOV R103, R2 ;  /* 0x000000020067c202 */ /* 0x004fe20000000f00 */
[----:B------:R-:W-:Y:S01]  /*5500*/  @!P4 IMAD.MOV.U32 R94, RZ, RZ, R3 ;  /* 0x000000ffff5ec224 */ /* 0x000fe200078e0003 */
[----:B------:R-:W-:Y:S01]  /*5510*/  LOP3.LUT P4, RZ, R32, 0x10000000, RZ, 0xc0, !PT ;  /* 0x1000000020ff7812 */ /* 0x000fe2000788c0ff */
[----:B------:R0:W-:-:S12]  /*5520*/  STL.64 [R1+0xd8], R2 ;  /* 0x0000d80201007387 */ /* 0x0001d80000100a00 */
[----:B------:R1:W2:Y:S01]  /*5530*/  @!P4 LDG.E.64 R10, desc[UR14][R110.64] ;  /* 0x0000000e6e0ac981 */ /* 0x0002a2000c1e1b00 */
[----:B0-----:R-:W-:Y:S02]  /*5540*/  CS2R R2, SRZ ;  /* 0x0000000000027805 */ /* 0x001fe4000001ff00 */
[----:B----4-:R-:W-:Y:S02]  /*5550*/  @!P3 MOV R101, R4 ;  /* 0x000000040065b202 */ /* 0x010fe40000000f00 */
[----:B------:R-:W-:Y:S02]  /*5560*/  @!P3 MOV R93, R5 ;  /* 0x00000005005db202 */ /* 0x000fe40000000f00 */
[----:B------:R-:W-:-:S13]  /*5570*/  LOP3.LUT P3, RZ, R32, 0x8000000, RZ, 0xc0, !PT ;  /* 0x0800000020ff7812 */ /* 0x000fda000786c0ff */
[----:B------:R0:W4:Y:S01]  /*5580*/  @!P3 LDG.E.64 R12, desc[UR14][R112.64] ;  /* 0x0000000e700cb981 */ /* 0x000122000c1e1b00 */
[----:B---3--:R-:W-:Y:S01]  /*5590*/  @!P2 IMAD.MOV.U32 R96, RZ, RZ, R6 ;  /* 0x000000ffff60a224 */ /* 0x008fe200078e0006 */
[----:B------:R-:W-:Y:S02]  /*55a0*/  @!P2 MOV R99, R7 ;  /* 0x000000070063a202 */ /* 0x000fe40000000f00 */
[C---:B------:R-:W-:Y:S02]  /*55b0*/  LOP3.LUT P2, RZ, R32.reuse, 0x4000000, RZ, 0xc0, !PT ;  /* 0x0400000020ff7812 */ /* 0x040fe4000784c0ff */
[----:B------:R-:W-:Y:S02]  /*55c0*/  @!P1 MOV R71, R8 ;  /* 0x0000000800479202 */ /* 0x000fe40000000f00 */
[----:B------:R-:W-:Y:S02]  /*55d0*/  @!P1 MOV R97, R9 ;  /* 0x0000000900619202 */ /* 0x000fe40000000f00 */
[----:B------:R-:W-:-:S07]  /*55e0*/  LOP3.LUT P1, RZ, R32, 0x2000000, RZ, 0xc0, !PT ;  /* 0x0200000020ff7812 */ /* 0x000fce000782c0ff */
[----:B------:R3:W4:Y:S06]  /*55f0*/  @!P2 LDG.E.64 R2, desc[UR14][R114.64] ;  /* 0x0000000e7202a981 */ /* 0x00072c000c1e1b00 */
[----:B------:R-:W4:Y:S01]  /*5600*/  @!P1 LDG.E.64 R64, desc[UR14][R116.64] ;  /* 0x0000000e74409981 */ /* 0x000f22000c1e1b00 */
[----:B-1----:R-:W-:Y:S02]  /*5610*/  CS2R R110, SRZ ;  /* 0x00000000006e7805 */ /* 0x002fe4000001ff00 */
[----:B------:R-:W-:Y:S02]  /*5620*/  CS2R R104, SRZ ;  /* 0x0000000000687805 */ /* 0x000fe4000001ff00 */
[----:B0-----:R-:W-:-:S02]  /*5630*/  CS2R R112, SRZ ;  /* 0x0000000000707805 */ /* 0x001fc4000001ff00 */
[----:B------:R-:W-:Y:S01]  /*5640*/  CS2R R106, SRZ ;  /* 0x00000000006a7805 */ /* 0x000fe2000001ff00 */
[----:B------:R0:W-:Y:S01]  /*5650*/  STL.64 [R1+0xe0], R4 ;  /* 0x0000e00401007387 */ /* 0x0001e20000100a00 */
[----:B---3--:R-:W-:-:S03]  /*5660*/  CS2R R114, SRZ ;  /* 0x0000000000727805 */ /* 0x008fc6000001ff00 */
[----:B------:R1:W-:Y:S01]  /*5670*/  STL.64 [R1+0xf0], R8 ;  /* 0x0000f00801007387 */ /* 0x0003e20000100a00 */
[----:B0-----:R-:W-:Y:S02]  /*5680*/  MOV R4, R68 ;  /* 0x0000004400047202 */ /* 0x001fe40000000f00 */
[----:B------:R-:W-:Y:S02]  /*5690*/  MOV R5, R69 ;  /* 0x0000004500057202 */ /* 0x000fe40000000f00 */
[----:B------:R-:W-:Y:S02]  /*56a0*/  CS2R R68, SRZ ;  /* 0x0000000000447805 */ /* 0x000fe4000001ff00 */
[----:B-1----:R-:W-:Y:S01]  /*56b0*/  CS2R R8, SRZ ;  /* 0x0000000000087805 */ /* 0x002fe2000001ff00 */
        /* <DEDUP_REMOVED lines=11> */
[----:B------:R0:W3:Y:S01]  /*5770*/  @!P3 LDG.E.64 R8, desc[UR14][R120.64] ;  /* 0x0000000e7808b981 */ /* 0x0000e2000c1e1b00 */
[----:B------:R-:W-:Y:S02]  /*5780*/  @!P2 MOV R113, R2 ;  /* 0x000000020071a202 */ /* 0x000fe40000000f00 */
[----:B------:R-:W-:Y:S02]  /*5790*/  @!P2 MOV R106, R3 ;  /* 0x00000003006aa202 */ /* 0x000fe40000000f00 */
[C---:B------:R-:W-:Y:S01]  /*57a0*/  LOP3.LUT P2, RZ, R32.reuse, 0x400000, RZ, 0xc0, !PT ;  /* 0x0040000020ff7812 */ /* 0x040fe2000784c0ff */
[----:B------:R-:W-:Y:S01]  /*57b0*/  @!P1 IMAD.MOV.U32 R114, RZ, RZ, R64 ;  /* 0x000000ffff729224 */ /* 0x000fe200078e0040 */
[----:B------:R-:W-:Y:S02]  /*57c0*/  @!P1 MOV R105, R65 ;  /* 0x0000004100699202 */ /* 0x000fe40000000f00 */
[----:B------:R-:W-:-:S09]  /*57d0*/  LOP3.LUT P1, RZ, R32, 0x200000, RZ, 0xc0, !PT ;  /* 0x0020000020ff7812 */ /* 0x000fd2000782c0ff */
[----:B------:R-:W4:Y:S04]  /*57e0*/  @!P2 LDG.E.64 R10, desc[UR14][R122.64] ;  /* 0x0000000e7a0aa981 */ /* 0x000f28000c1e1b00 */
[----:B------:R0:W4:Y:S01]  /*57f0*/  @!P1 LDG.E.64 R12, desc[UR14][R62.64] ;  /* 0x0000000e3e0c9981 */ /* 0x000122000c1e1b00 */
[----:B------:R-:W-:-:S03]  /*5800*/  CS2R R116, SRZ ;  /* 0x0000000000747805 */ /* 0x000fc6000001ff00 */
[----:B------:R0:W-:Y:S04]  /*5810*/  STL.64 [R1+0xe8], R6 ;  /* 0x0000e80601007387 */ /* 0x0001e80000100a00 */
[----:B------:R0:W-:Y:S01]  /*5820*/  STL [R1+0x27c], R0 ;  /* 0x00027c0001007387 */ /* 0x0001e20000100800 */
[----:B-1----:R-:W-:Y:S02]  /*5830*/  CS2R R118, SRZ ;  /* 0x0000000000767805 */ /* 0x002fe4000001ff00 */
[----:B0-----:R-:W-:Y:S01]  /*5840*/  CS2R R120, SRZ ;  /* 0x0000000000787805 */ /* 0x001fe2000001ff00 */
[----:B------:R0:W-:Y:S01]  /*5850*/  STL.64 [R1+0x108], R2 ;  /* 0x0001080201007387 */ /* 0x0001e20000100a00 */
[----:B------:R-:W-:Y:S01]  /*5860*/  MOV R6, R108 ;  /* 0x0000006c00067202 */ /* 0x000fe20000000f00 */
[----:B------:R-:W-:-:S02]  /*5870*/  IMAD.MOV.U32 R108, RZ, RZ, RZ ;  /* 0x000000ffff6c7224 */ /* 0x000fc400078e00ff */
[----:B------:R-:W-:Y:S01]  /*5880*/  HFMA2 R0, -RZ, RZ, 0, 0 ;  /* 0x00000000ff007431 */ /* 0x000fe200000001ff */
[----:B------:R-:W-:Y:S01]  /*5890*/  MOV R62, R4 ;  /* 0x00000004003e7202 */ /* 0x000fe20000000f00 */
[----:B------:R-:W-:Y:S01]  /*58a0*/  IMAD.MOV.U32 R63, RZ, RZ, R5 ;  /* 0x000000ffff3f7224 */ /* 0x000fe200078e0005 */
[----:B------:R-:W-:Y:S01]  /*58b0*/  CS2R R4, SRZ ;  /* 0x0000000000047805 */ /* 0x000fe2000001ff00 */
[----:B------:R1:W-:Y:S01]  /*58c0*/  STL.64 [R1+0x110], R64 ;  /* 0x0001104001007387 */ /* 0x0003e20000100a00 */
[----:B0-----:R-:W-:Y:S01]  /*58d0*/  IMAD.MOV.U32 R2, RZ, RZ, R66 ;  /* 0x000000ffff027224 */ /* 0x001fe200078e0042 */
[----:B------:R-:W-:Y:S02]  /*58e0*/  MOV R3, R67 ;  /* 0x0000004300037202 */ /* 0x000fe40000000f00 */
[----:B------:R-:W-:Y:S01]  /*58f0*/  CS2R R66, SRZ ;  /* 0x0000000000427805 */ /* 0x000fe2000001ff00 */
[----:B------:R-:W-:Y:S01]  /*5900*/  HFMA2 R33, -RZ, RZ, 0, 0 ;  /* 0x00000000ff217431 */ /* 0x000fe200000001ff */
[----:B------:R-:W4:Y:S01]  /*5910*/  LDL.LU.64 R122, [R1+0x220] ;  /* 0x00022000017a7983 */ /* 0x000f220000300a00 */
[----:B--2---:R-:W-:-:S02]  /*5920*/  @!P4 MOV R116, R68 ;  /* 0x000000440074c202 */ /* 0x004fc40000000f00 */
[----:B------:R-:W-:Y:S02]  /*5930*/  @!P4 MOV R108, R69 ;  /* 0x00000045006cc202 */ /* 0x000fe40000000f00 */
[----:B------:R-:W-:Y:S01]  /*5940*/  LOP3.LUT P4, RZ, R32, 0x100000, RZ, 0xc0, !PT ;  /* 0x0010000020ff7812 */ /* 0x000fe2000788c0ff */
[----:B------:R0:W-:Y:S01]  /*5950*/  STL.64 [R1+0x118], R68 ;  /* 0x0001184401007387 */ /* 0x0001e20000100a00 */
[----:B-1----:R-:W-:-:S11]  /*5960*/  CS2R R64, SRZ ;  /* 0x0000000000407805 */ /* 0x002fd6000001ff00 */
[----:B------:R1:W2:Y:S01]  /*5970*/  @!P4 LDG.E.64 R66, desc[UR14][R56.64] ;  /* 0x0000000e3842c981 */ /* 0x0002a2000c1e1b00 */
[----:B0-----:R-:W-:Y:S01]  /*5980*/  IMAD.MOV.U32 R68, RZ, RZ, R2 ;  /* 0x000000ffff447224 */ /* 0x001fe200078e0002 */
[----:B------:R-:W-:Y:S02]  /*5990*/  MOV R69, R3 ;  /* 0x0000000300457202 */ /* 0x000fe40000000f00 */
[----:B------:R-:W-:Y:S02]  /*59a0*/  CS2R R2, SRZ ;  /* 0x0000000000027805 */ /* 0x000fe4000001ff00 */
[----:B-1----:R-:W-:Y:S01]  /*59b0*/  MOV R56, R62 ;  /* 0x0000003e00387202 */ /* 0x002fe20000000f00 */
[----:B------:R-:W-:Y:S01]  /*59c0*/  IMAD.MOV.U32 R57, RZ, RZ, R63 ;  /* 0x000000ffff397224 */ /* 0x000fe200078e003f */
[----:B------:R-:W-:Y:S01]  /*59d0*/  CS2R R62, SRZ ;  /* 0x00000000003e7805 */ /* 0x000fe2000001ff00 */
[----:B---3--:R-:W-:Y:S01]  /*59e0*/  @!P3 IMAD.MOV.U32 R117, RZ, RZ, R8 ;  /* 0x000000ffff75b224 */ /* 0x008fe200078e0008 */
[----:B------:R-:W-:-:S02]  /*59f0*/  @!P3 MOV R107, R9 ;  /* 0x00000009006bb202 */ /* 0x000fc40000000f00 */
[----:B------:R-:W-:-:S13]  /*5a00*/  LOP3.LUT P3, RZ, R32, 0x80000, RZ, 0xc0, !PT ;  /* 0x0008000020ff7812 */ /* 0x000fda000786c0ff */
[----:B------:R0:W3:Y:S01]  /*5a10*/  @!P3 LDG.E.64 R64, desc[UR14][R48.64] ;  /* 0x0000000e3040b981 */ /* 0x0000e2000c1e1b00 */
[----:B----4-:R-:W-:Y:S01]  /*5a20*/  @!P2 IMAD.MOV.U32 R118, RZ, RZ, R10 ;  /* 0x000000ffff76a224 */ /* 0x010fe200078e000a */
[----:B------:R-:W-:Y:S02]  /*5a30*/  @!P2 MOV R0, R11 ;  /* 0x0000000b0000a202 */ /* 0x000fe40000000f00 */
[C---:B------:R-:W-:Y:S02]  /*5a40*/  LOP3.LUT P2, RZ, R32.reuse, 0x40000, RZ, 0xc0, !PT ;  /* 0x0004000020ff7812 */ /* 0x040fe4000784c0ff */
[----:B------:R-:W-:Y:S02]  /*5a50*/  @!P1 MOV R120, R12 ;  /* 0x0000000c00789202 */ /* 0x000fe40000000f00 */
[----:B------:R-:W-:Y:S02]  /*5a60*/  @!P1 MOV R4, R13 ;  /* 0x0000000d00049202 */ /* 0x000fe40000000f00 */
[----:B------:R-:W-:-:S07]  /*5a70*/  LOP3.LUT P1, RZ, R32, 0x20000, RZ, 0xc0, !PT ;  /* 0x0002000020ff7812 */ /* 0x000fce000782c0ff */
[----:B------:R1:W4:Y:S06]  /*5a80*/  @!P2 LDG.E.64 R62, desc[UR14][R46.64] ;  /* 0x0000000e2e3ea981 */ /* 0x00032c000c1e1b00 */
[----:B------:R1:W4:Y:S01]  /*5a90*/  @!P1 LDG.E.64 R2, desc[UR14][R44.64] ;  /* 0x0000000e2c029981 */ /* 0x000322000c1e1b00 */
[----:B------:R-:W-:Y:S02]  /*5aa0*/  IMAD.MOV.U32 R7, RZ, RZ, R109 ;  /* 0x000000ffff077224 */ /* 0x000fe400078e006d */
[----:B0-----:R-:W-:Y:S01]  /*5ab0*/  IMAD.MOV.U32 R48, RZ, RZ, R6 ;  /* 0x000000ffff307224 */ /* 0x001fe200078e0006 */
[----:B------:R0:W-:Y:S02]  /*5ac0*/  STL.64 [R1+0x120], R8 ;  /* 0x0001200801007387 */ /* 0x0001e40000100a00 */
[----:B------:R-:W-:-:S02]  /*5ad0*/  MOV R49, R7 ;  /* 0x0000000700317202 */ /* 0x000fc40000000f00 */
[----:B------:R-:W-:Y:S02]  /*5ae0*/  CS2R R6, SRZ ;  /* 0x0000000000067805 */ /* 0x000fe4000001ff00 */
[----:B-1----:R-:W-:Y:S01]  /*5af0*/  MOV R46, R48 ;  /* 0x00000030002e7202 */ /* 0x002fe20000000f00 */
[----:B------:R-:W-:Y:S01]  /*5b00*/  STL.64 [R1+0x128], R10 ;  /* 0x0001280a01007387 */ /* 0x000fe20000100a00 */
[----:B------:R-:W-:Y:S02]  /*5b10*/  MOV R47, R49 ;  /* 0x00000031002f7202 */ /* 0x000fe40000000f00 */
[----:B------:R-:W-:Y:S02]  /*5b20*/  CS2R R48, SRZ ;  /* 0x0000000000307805 */ /* 0x000fe4000001ff00 */
[----:B------:R-:W-:Y:S01]  /*5b30*/  MOV R44, R56 ;  /* 0x00000038002c7202 */ /* 0x000fe20000000f00 */
[----:B------:R-:W-:Y:S01]  /*5b40*/  STL.64 [R1+0x130], R12 ;  /* 0x0001300c01007387 */ /* 0x000fe20000100a00 */
[----:B0-----:R-:W-:-:S02]  /*5b50*/  CS2R R8, SRZ ;  /* 0x0000000000087805 */ /* 0x001fc4000001ff00 */
[----:B------:R-:W-:Y:S02]  /*5b60*/  MOV R45, R57 ;  /* 0x00000039002d7202 */ /* 0x000fe40000000f00 */
[----:B------:R-:W-:Y:S02]  /*5b70*/  CS2R R56, SRZ ;  /* 0x0000000000387805 */ /* 0x000fe4000001ff00 */
[----:B------:R-:W-:Y:S01]  /*5b80*/  @!P0 MOV R70, R50 ;  /* 0x0000003200468202 */ /* 0x000fe20000000f00 */
[----:B------:R-:W4:Y:S01]  /*5b90*/  LDL R109, [R1+0x27c] ;  /* 0x00027c00016d7983 */ /* 0x000f220000100800 */
[----:B--2---:R-:W-:Y:S02]  /*5ba0*/  @!P4 MOV R121, R66 ;  /* 0x000000420079c202 */ /* 0x004fe40000000f00 */
[----:B------:R-:W-:Y:S02]  /*5bb0*/  @!P4 MOV R5, R67 ;  /* 0x000000430005c202 */ /* 0x000fe40000000f00 */
[----:B------:R-:W-:Y:S01]  /*5bc0*/  LOP3.LUT P4, RZ, R32, 0x10000, RZ, 0xc0, !PT ;  /* 0x0001000020ff7812 */ /* 0x000fe2000788c0ff */
[----:B------:R0:W-:-:S12]  /*5bd0*/  STL.64 [R1+0x138], R66 ;  /* 0x0001384201007387 */ /* 0x0001d80000100a00 */
[----:B------:R1:W2:Y:S01]  /*5be0*/  @!P4 LDG.E.64 R48, desc[UR14][R42.64] ;  /* 0x0000000e2a30c981 */ /* 0x0002a2000c1e1b00 */
[----:B0-----:R-:W-:Y:S01]  /*5bf0*/  IMAD.MOV.U32 R66, RZ, RZ, R44 ;  /* 0x000000ffff427224 */ /* 0x001fe200078e002c */
[----:B------:R-:W-:Y:S02]  /*5c00*/  MOV R67, R45 ;  /* 0x0000002d00437202 */ /* 0x000fe40000000f00 */
[----:B------:R-:W-:Y:S02]  /*5c10*/  CS2R R44, SRZ ;  /* 0x00000000002c7805 */ /* 0x000fe4000001ff00 */
[----:B-1----:R-:W-:Y:S02]  /*5c20*/  CS2R R42, SRZ ;  /* 0x00000000002a7805 */ /* 0x002fe4000001ff00 */
[----:B---3--:R-:W-:Y:S01]  /*5c30*/  @!P3 MOV R119, R64 ;  /* 0x000000400077b202 */ /* 0x008fe20000000f00 */
[----:B------:R-:W-:Y:S01]  /*5c40*/  @!P3 IMAD.MOV.U32 R6, RZ, RZ, R65 ;  /* 0x000000ffff06b224 */ /* 0x000fe200078e0041 */
[----:B------:R-:W-:-:S13]  /*5c50*/  LOP3.LUT P3, RZ, R32, 0x8000, RZ, 0xc0, !PT ;  /* 0x0000800020ff7812 */ /* 0x000fda000786c0ff */
[----:B------:R-:W3:Y:S01]  /*5c60*/  @!P3 LDG.E.64 R56, desc[UR14][R40.64] ;  /* 0x0000000e2838b981 */ /* 0x000ee2000c1e1b00 */
[----:B----4-:R-:W-:Y:S01]  /*5c70*/  @!P2 MOV R115, R62 ;  /* 0x0000003e0073a202 */ /* 0x010fe20000000f00 */
[----:B------:R-:W-:Y:S01]  /*5c80*/  @!P2 IMAD.MOV.U32 R7, RZ, RZ, R63 ;  /* 0x000000ffff07a224 */ /* 0x000fe200078e003f */
[C---:B------:R-:W-:Y:S01]  /*5c90*/  LOP3.LUT P2, RZ, R32.reuse, 0x4000, RZ, 0xc0, !PT ;  /* 0x0000400020ff7812 */ /* 0x040fe2000784c0ff */
[----:B------:R-:W-:Y:S01]  /*5ca0*/  @!P1 IMAD.MOV.U32 R111, RZ, RZ, R2 ;  /* 0x000000ffff6f9224 */ /* 0x000fe200078e0002 */
[----:B------:R-:W-:Y:S02]  /*5cb0*/  @!P1 MOV R8, R3 ;  /* 0x0000000300089202 */ /* 0x000fe40000000f00 */
[----:B------:R-:W-:-:S09]  /*5cc0*/  LOP3.LUT P1, RZ, R32, 0x2000, RZ, 0xc0, !PT ;  /* 0x0000200020ff7812 */ /* 0x000fd2000782c0ff */
[----:B------:R0:W4:Y:S04]  /*5cd0*/  @!P2 LDG.E.64 R42, desc[UR14][R14.64] ;  /* 0x0000000e0e2aa981 */ /* 0x000128000c1e1b00 */
[----:B------:R1:W4:Y:S01]  /*5ce0*/  @!P1 LDG.E.64 R44, desc[UR14][R16.64] ;  /* 0x0000000e102c9981 */ /* 0x000322000c1e1b00 */
[----:B------:R-:W-:Y:S02]  /*5cf0*/  CS2R R10, SRZ ;  /* 0x00000000000a7805 */ /* 0x000fe4000001ff00 */
[----:B------:R-:W-:Y:S02]  /*5d00*/  CS2R R12, SRZ ;  /* 0x00000000000c7805 */ /* 0x000fe4000001ff00 */
[----:B0-----:R-:W-:Y:S02]  /*5d10*/  CS2R R14, SRZ ;  /* 0x00000000000e7805 */ /* 0x001fe4000001ff00 */
[----:B-1----:R-:W-:Y:S01]  /*5d20*/  CS2R R16, SRZ ;  /* 0x0000000000107805 */ /* 0x002fe2000001ff00 */
[----:B------:R0:W-:Y:S01]  /*5d30*/  STL.64 [R1+0x140], R64 ;  /* 0x0001404001007387 */ /* 0x0001e20000100a00 */
[----:B------:R-:W-:-:S03]  /*5d40*/  CS2R R40, SRZ ;  /* 0x0000000000287805 */ /* 0x000fc6000001ff00 */
[----:B------:R1:W-:Y:S01]  /*5d50*/  STL.64 [R1+0x150], R2 ;  /* 0x0001500201007387 */ /* 0x0003e20000100a00 */
[----:B0-----:R-:W-:Y:S02]  /*5d60*/  MOV R64, R46 ;  /* 0x0000002e00407202 */ /* 0x001fe40000000f00 */
[----:B------:R-:W-:Y:S02]  /*5d70*/  MOV R65, R47 ;  /* 0x0000002f00417202 */ /* 0x000fe40000000f00 */
[----:B------:R-:W-:Y:S02]  /*5d80*/  CS2R R46, SRZ ;  /* 0x00000000002e7805 */ /* 0x000fe4000001ff00 */
[----:B-1----:R-:W-:Y:S02]  /*5d90*/  CS2R R2, SRZ ;  /* 0x0000000000027805 */ /* 0x002fe4000001ff00 */
[----:B--2---:R-:W-:Y:S01]  /*5da0*/  @!P4 MOV R9, R48 ;  /* 0x000000300009c202 */ /* 0x004fe20000000f00 */
[----:B------:R-:W-:Y:S01]  /*5db0*/  @!P4 IMAD.MOV.U32 R10, RZ, RZ, R49 ;  /* 0x000000ffff0ac224 */ /* 0x000fe200078e0031 */
[----:B------:R-:W-:Y:S01]  /*5dc0*/  LOP3.LUT P4, RZ, R32, 0x1000, RZ, 0xc0, !PT ;  /* 0x0000100020ff7812 */ /* 0x000fe2000788c0ff */
[----:B------:R0:W-:Y:S02]  /*5dd0*/  STL.64 [R1+0x158], R48 ;  /* 0x0001583001007387 */ /* 0x0001e40000100a00 */
[----:B0-----:R-:W-:-:S10]  /*5de0*/  CS2R R48, SRZ ;  /* 0x0000000000307805 */ /* 0x001fd4000001ff00 */
[----:B------:R0:W2:Y:S01]  /*5df0*/  @!P4 LDG.E.64 R46, desc[UR14][R18.64] ;  /* 0x0000000e122ec981 */ /* 0x0000a2000c1e1b00 */
[----:B---3--:R-:W-:Y:S02]  /*5e00*/  @!P3 MOV R11, R56 ;  /* 0x00000038000bb202 */ /* 0x008fe40000000f00 */
[----:B------:R-:W-:Y:S02]  /*5e10*/  @!P3 MOV R12, R57 ;  /* 0x00000039000cb202 */ /* 0x000fe40000000f00 */
[----:B------:R-:W-:-:S13]  /*5e20*/  LOP3.LUT P3, RZ, R32, 0x800, RZ, 0xc0, !PT ;  /* 0x0000080020ff7812 */ /* 0x000fda000786c0ff */
[----:B------:R1:W3:Y:S01]  /*5e30*/  @!P3 LDG.E.64 R2, desc[UR14][R20.64] ;  /* 0x0000000e1402b981 */ /* 0x0002e2000c1e1b00 */
[----:B----4-:R-:W-:Y:S01]  /*5e40*/  @!P2 MOV R13, R42 ;  /* 0x0000002a000da202 */ /* 0x010fe20000000f00 */
[----:B------:R-:W-:Y:S01]  /*5e50*/  @!P2 IMAD.MOV.U32 R14, RZ, RZ, R43 ;  /* 0x000000ffff0ea224 */ /* 0x000fe200078e002b */
[C---:B------:R-:W-:Y:S01]  /*5e60*/  LOP3.LUT P2, RZ, R32.reuse, 0x400, RZ, 0xc0, !PT ;  /* 0x0000040020ff7812 */ /* 0x040fe2000784c0ff */
[----:B------:R-:W-:Y:S01]  /*5e70*/  @!P1 IMAD.MOV.U32 R15, RZ, RZ, R44 ;  /* 0x000000ffff0f9224 */ /* 0x000fe200078e002c */
[----:B------:R-:W-:Y:S02]  /*5e80*/  @!P1 MOV R16, R45 ;  /* 0x0000002d00109202 */ /* 0x000fe40000000f00 */
[----:B------:R-:W-:-:S09]  /*5e90*/  LOP3.LUT P1, RZ, R32, 0x200, RZ, 0xc0, !PT ;  /* 0x0000020020ff7812 */ /* 0x000fd2000782c0ff */
[----:B------:R4:W3:Y:S04]  /*5ea0*/  @!P2 LDG.E.64 R48, desc[UR14][R22.64] ;  /* 0x0000000e1630a981 */ /* 0x0008e8000c1e1b00 */
[----:B------:R4:W3:Y:S01]  /*5eb0*/  @!P1 LDG.E.64 R40, desc[UR14][R24.64] ;  /* 0x0000000e18289981 */ /* 0x0008e2000c1e1b00 */
[----:B0-----:R-:W-:Y:S02]  /*5ec0*/  CS2R R18, SRZ ;  /* 0x0000000000127805 */ /* 0x001fe4000001ff00 */
[----:B-1----:R-:W-:Y:S02]  /*5ed0*/  CS2R R20, SRZ ;  /* 0x0000000000147805 */ /* 0x002fe4000001ff00 */
[----:B----4-:R-:W-:Y:S02]  /*5ee0*/  CS2R R22, SRZ ;  /* 0x0000000000167805 */ /* 0x010fe4000001ff00 */
[----:B------:R-:W-:Y:S01]  /*5ef0*/  CS2R R24, SRZ ;  /* 0x0000000000187805 */ /* 0x000fe2000001ff00 */
[----:B------:R0:W-:Y:S04]  /*5f00*/  STL.64 [R1+0x168], R42 ;  /* 0x0001682a01007387 */ /* 0x0001e80000100a00 */
[----:B------:R1:W-:Y:S01]  /*5f10*/  STL.64 [R1+0x170], R44 ;  /* 0x0001702c01007387 */ /* 0x0003e20000100a00 */
[----:B0-----:R-:W-:-:S02]  /*5f20*/  CS2R R42, SRZ ;  /* 0x00000000002a7805 */ /* 0x001fc4000001ff00 */
        /* <DEDUP_REMOVED lines=9> */
[----:B------:R-:W-:Y:S01]  /*5fc0*/  LOP3.LUT P3, RZ, R32, 0x80, RZ, 0xc0, !PT ;  /* 0x0000008020ff7812 */ /* 0x000fe2000786c0ff */
[----:B------:R1:W-:Y:S02]  /*5fd0*/  STL.64 [R1+0x180], R2 ;  /* 0x0001800201007387 */ /* 0x0003e40000100a00 */
[----:B-1----:R-:W-:-:S10]  /*5fe0*/  CS2R R2, SRZ ;  /* 0x0000000000027805 */ /* 0x002fd4000001ff00 */
[----:B------:R1:W3:Y:S01]  /*5ff0*/  @!P3 LDG.E.64 R44, desc[UR14][R28.64] ;  /* 0x0000000e1c2cb981 */ /* 0x0002e2000c1e1b00 */
[----:B------:R-:W-:Y:S01]  /*6000*/  @!P2 IMAD.MOV.U32 R21, RZ, RZ, R48 ;  /* 0x000000ffff15a224 */ /* 0x000fe200078e0030 */
[----:B------:R-:W-:Y:S02]  /*6010*/  @!P2 MOV R22, R49 ;  /* 0x000000310016a202 */ /* 0x000fe40000000f00 */
[C---:B------:R-:W-:Y:S02]  /*6020*/  LOP3.LUT P2, RZ, R32.reuse, 0x40, RZ, 0xc0, !PT ;  /* 0x0000004020ff7812 */ /* 0x040fe4000784c0ff */
[----:B------:R-:W-:Y:S01]  /*6030*/  @!P1 MOV R23, R40 ;  /* 0x0000002800179202 */ /* 0x000fe20000000f00 */
[----:B------:R-:W-:Y:S01]  /*6040*/  @!P1 IMAD.MOV.U32 R24, RZ, RZ, R41 ;  /* 0x000000ffff189224 */ /* 0x000fe200078e0029 */
[----:B------:R-:W-:-:S09]  /*6050*/  LOP3.LUT P1, RZ, R32, 0x20, RZ, 0xc0, !PT ;  /* 0x0000002020ff7812 */ /* 0x000fd2000782c0ff */
[----:B------:R4:W3:Y:S04]  /*6060*/  @!P2 LDG.E.64 R46, desc[UR14][R30.64] ;  /* 0x0000000e1e2ea981 */ /* 0x0008e8000c1e1b00 */
[----:B------:R4:W3:Y:S01]  /*6070*/  @!P1 LDG.E.64 R2, desc[UR14][R36.64] ;  /* 0x0000000e24029981 */ /* 0x0008e2000c1e1b00 */
[----:B0-----:R-:W-:Y:S02]  /*6080*/  CS2R R26, SRZ ;  /* 0x00000000001a7805 */ /* 0x001fe4000001ff00 */
[----:B-1----:R-:W-:Y:S02]  /*6090*/  CS2R R28, SRZ ;  /* 0x00000000001c7805 */ /* 0x002fe4000001ff00 */
[----:B----4-:R-:W-:Y:S02]  /*60a0*/  CS2R R30, SRZ ;  /* 0x00000000001e7805 */ /* 0x010fe4000001ff00 */
[----:B------:R-:W-:-:S02]  /*60b0*/  CS2R R36, SRZ ;  /* 0x0000000000247805 */ /* 0x000fc4000001ff00 */
[----:B--2---:R-:W-:Y:S02]  /*60c0*/  @!P4 MOV R25, R42 ;  /* 0x0000002a0019c202 */ /* 0x004fe40000000f00 */
[----:B------:R-:W-:Y:S02]  /*60d0*/  @!P4 MOV R26, R43 ;  /* 0x0000002b001ac202 */ /* 0x000fe40000000f00 */
[----:B------:R-:W-:Y:S01]  /*60e0*/  LOP3.LUT P4, RZ, R32, 0x8, RZ, 0xc0, !PT ;  /* 0x0000000820ff7812 */ /* 0x000fe2000788c0ff */
[----:B------:R0:W-:Y:S02]  /*60f0*/  STL.64 [R1+0x160], R56 ;  /* 0x0001603801007387 */ /* 0x0001e40000100a00 */
[----:B0-----:R-:W-:-:S10]  /*6100*/  CS2R R56, SRZ ;  /* 0x0000000000387805 */ /* 0x001fd4000001ff00 */
[----:B------:R0:W2:Y:S02]  /*6110*/  @!P4 LDG.E.64 R56, desc[UR14][R34.64] ;  /* 0x0000000e2238c981 */ /* 0x0000a4000c1e1b00 */
[----:B0-----:R-:W-:Y:S01]  /*6120*/  CS2R R34, SRZ ;  /* 0x0000000000227805 */ /* 0x001fe2000001ff00 */
[----:B---3--:R-:W-:Y:S01]  /*6130*/  @!P3 IMAD.MOV.U32 R27, RZ, RZ, R44 ;  /* 0x000000ffff1bb224 */ /* 0x008fe200078e002c */
[----:B------:R-:W-:Y:S02]  /*6140*/  @!P3 MOV R28, R45 ;  /* 0x0000002d001cb202 */ /* 0x000fe40000000f00 */
[----:B------:R-:W-:-:S13]  /*6150*/  LOP3.LUT P3, RZ, R32, 0x4, RZ, 0xc0, !PT ;  /* 0x0000000420ff7812 */ /* 0x000fda000786c0ff */
[----:B------:R0:W3:Y:S01]  /*6160*/  @!P3 LDG.E.64 R34, desc[UR14][R64.64] ;  /* 0x0000000e4022b981 */ /* 0x0000e2000c1e1b00 */
[----:B------:R-:W-:Y:S01]  /*6170*/  @!P2 MOV R29, R46 ;  /* 0x0000002e001da202 */ /* 0x000fe20000000f00 */
[----:B------:R-:W-:Y:S01]  /*6180*/  @!P2 IMAD.MOV.U32 R30, RZ, RZ, R47 ;  /* 0x000000ffff1ea224 */ /* 0x000fe200078e002f */
[C---:B------:R-:W-:Y:S02]  /*6190*/  LOP3.LUT P2, RZ, R32.reuse, 0x2, RZ, 0xc0, !PT ;  /* 0x0000000220ff7812 */ /* 0x040fe4000784c0ff */
[----:B------:R-:W-:Y:S02]  /*61a0*/  @!P1 MOV R31, R2 ;  /* 0x00000002001f9202 */ /* 0x000fe40000000f00 */
[----:B------:R-:W-:Y:S02]  /*61b0*/  @!P1 MOV R36, R3 ;  /* 0x0000000300249202 */ /* 0x000fe40000000f00 */
[----:B------:R-:W-:Y:S01]  /*61c0*/  LOP3.LUT P1, RZ, R32, 0x1, RZ, 0xc0, !PT ;  /* 0x0000000120ff7812 */ /* 0x000fe2000782c0ff */
[----:B------:R-:W-:-:S06]  /*61d0*/  IMAD.MOV.U32 R32, RZ, RZ, RZ ;  /* 0x000000ffff207224 */ /* 0x000fcc00078e00ff */
[----:B------:R1:W4:Y:S01]  /*61e0*/  @!P5 LDG.E.64 R32, desc[UR14][R38.64] ;  /* 0x0000000e2620d981 */ /* 0x000322000c1e1b00 */
[----:B0-----:R-:W-:-:S06]  /*61f0*/  CS2R R64, SRZ ;  /* 0x0000000000407805 */ /* 0x001fcc000001ff00 */
[----:B------:R-:W2:Y:S01]  /*6200*/  @!P1 LDG.E.64 R64, desc[UR14][R66.64] ;  /* 0x0000000e42409981 */ /* 0x000ea2000c1e1b00 */
[----:B-1----:R-:W-:-:S03]  /*6210*/  CS2R R38, SRZ ;  /* 0x0000000000267805 */ /* 0x002fc6000001ff00 */
[----:B------:R0:W-:Y:S04]  /*6220*/  STL.64 [R1+0x148], R62 ;  /* 0x0001483e01007387 */ /* 0x0001e80000100a00 */
[----:B------:R1:W-:Y:S04]  /*6230*/  STL.64 [R1+0x188], R48 ;  /* 0x0001883001007387 */ /* 0x0003e80000100a00 */
[----:B------:R1:W-:Y:S01]  /*6240*/  STL.64 [R1+0x1a0], R44 ;  /* 0x0001a02c01007387 */ /* 0x0003e20000100a00 */
[----:B0-----:R-:W-:-:S03]  /*6250*/  CS2R R62, SRZ ;  /* 0x00000000003e7805 */ /* 0x001fc6000001ff00 */
[----:B------:R0:W-:Y:S01]  /*6260*/  STL.64 [R1+0x1a8], R46 ;  /* 0x0001a82e01007387 */ /* 0x0001e20000100a00 */
[----:B-1----:R-:W-:-:S03]  /*6270*/  CS2R R48, SRZ ;  /* 0x0000000000307805 */ /* 0x002fc6000001ff00 */
[----:B------:R1:W-:Y:S01]  /*6280*/  STL.64 [R1+0x1b0], R2 ;  /* 0x0001b00201007387 */ /* 0x0003e20000100a00 */
[----:B------:R-:W-:-:S03]  /*6290*/  @!P0 MOV R49, R51 ;  /* 0x0000003300318202 */ /* 0x000fc60000000f00 */
[----:B------:R-:W3:Y:S01]  /*62a0*/  @!P2 LDG.E.64 R62, desc[UR14][R68.64] ;  /* 0x0000000e443ea981 */ /* 0x000ee2000c1e1b00 */
[----:B------:R-:W-:Y:S02]  /*62b0*/  CS2R R50, SRZ ;  /* 0x0000000000327805 */ /* 0x000fe4000001ff00 */
[----:B------:R-:W-:Y:S02]  /*62c0*/  CS2R R44, SRZ ;  /* 0x00000000002c7805 */ /* 0x000fe4000001ff00 */
[----:B0-----:R-:W-:Y:S01]  /*62d0*/  CS2R R46, SRZ ;  /* 0x00000000002e7805 */ /* 0x001fe2000001ff00 */
[----:B------:R0:W-:Y:S01]  /*62e0*/  STL.64 [R1+0x190], R40 ;  /* 0x0001902801007387 */ /* 0x0001e20000100a00 */
[----:B-1----:R-:W-:-:S03]  /*62f0*/  CS2R R2, SRZ ;  /* 0x0000000000027805 */ /* 0x002fc6000001ff00 */
[----:B------:R1:W-:Y:S04]  /*6300*/  STL.64 [R1+0x198], R42 ;  /* 0x0001982a01007387 */ /* 0x0003e80000100a00 */
[----:B------:R-:W3:Y:S01]  /*6310*/  LDL.LU.64 R68, [R1+0x210] ;  /* 0x0002100001447983 */ /* 0x000ee20000300a00 */
[----:B0-----:R-:W-:-:S03]  /*6320*/  CS2R R40, SRZ ;  /* 0x0000000000287805 */ /* 0x001fc6000001ff00 */
[----:B------:R-:W3:Y:S01]  /*6330*/  LDL R67, [R1+0x240] ;  /* 0x0002400001437983 */ /* 0x000ee20000100800 */
[----:B-1----:R-:W-:-:S03]  /*6340*/  CS2R R42, SRZ ;  /* 0x00000000002a7805 */ /* 0x002fc6000001ff00 */
[----:B------:R-:W3:Y:S01]  /*6350*/  LDL R66, [R1+0x258] ;  /* 0x0002580001427983 */ /* 0x000ee20000100800 */
[----:B----4-:R-:W-:Y:S01]  /*6360*/  @!P5 MOV R37, R32 ;  /* 0x000000200025d202 */ /* 0x010fe20000000f00 */
[----:B------:R-:W-:Y:S01]  /*6370*/  @!P5 IMAD.MOV.U32 R38, RZ, RZ, R33 ;  /* 0x000000ffff26d224 */ /* 0x000fe200078e0021 */
[----:B------:R-:W-:-:S13]  /*6380*/  LOP3.LUT P5, RZ, R59, 0x80000000, RZ, 0xc0, !PT ;  /* 0x800000003bff7812 */ /* 0x000fda00078ac0ff */
[----:B------:R-:W4:Y:S01]  /*6390*/  @!P5 LDG.E.64 R50, desc[UR14][R124.64] ;  /* 0x0000000e7c32d981 */ /* 0x000f22000c1e1b00 */
[----:B--2---:R-:W-:Y:S02]  /*63a0*/  @!P1 MOV R45, R64 ;  /* 0x00000040002d9202 */ /* 0x004fe40000000f00 */
[----:B------:R-:W-:Y:S02]  /*63b0*/  @!P1 MOV R46, R65 ;  /* 0x00000041002e9202 */ /* 0x000fe40000000f00 */
[----:B------:R-:W-:Y:S01]  /*63c0*/  LOP3.LUT P1, RZ, R59, 0x8000000, RZ, 0xc0, !PT ;  /* 0x080000003bff7812 */ /* 0x000fe2000782c0ff */
[----:B---3--:R-:W-:Y:S01]  /*63d0*/  @!P3 IMAD.MOV.U32 R41, RZ, RZ, R34 ;  /* 0x000000ffff29b224 */ /* 0x008fe200078e0022 */
[----:B------:R-:W-:Y:S01]  /*63e0*/  @!P3 MOV R42, R35 ;  /* 0x00000023002ab202 */ /* 0x000fe20000000f00 */
[----:B------:R0:W-:Y:S01]  /*63f0*/  STL.64 [R1+0x1c8], R34 ;  /* 0x0001c82201007387 */ /* 0x0001e20000100a00 */
[----:B------:R-:W-:-:S03]  /*6400*/  @!P4 MOV R39, R56 ;  /* 0x000000380027c202 */ /* 0x000fc60000000f00 */
[----:B------:R1:W-:Y:S04]  /*6410*/  STL.64 [R1+0x1c0], R56 ;  /* 0x0001c03801007387 */ /* 0x0003e80000100a00 */
[----:B------:R2:W-:Y:S04]  /*6420*/  STL.64 [R1+0x1d0], R62 ;  /* 0x0001d03e01007387 */ /* 0x0005e80000100a00 */
[----:B------:R-:W3:Y:S04]  /*6430*/  @!P1 LDG.E.64 R2, desc[UR14][R122.64] ;  /* 0x0000000e7a029981 */ /* 0x000ee8000c1e1b00 */
[----:B0-----:R-:W3:Y:S01]  /*6440*/  LDL.LU.64 R34, [R1+0x228] ;  /* 0x0002280001227983 */ /* 0x001ee20000300a00 */
[----:B------:R-:W-:-:S03]  /*6450*/  @!P2 MOV R43, R62 ;  /* 0x0000003e002ba202 */ /* 0x000fc60000000f00 */
[----:B-1----:R-:W3:Y:S04]  /*6460*/  LDL R56, [R1+0x234] ;  /* 0x0002340001387983 */ /* 0x002ee80000100800 */
[----:B------:R-:W3:Y:S04]  /*6470*/  LDL.LU.64 R122, [R1+0x218] ;  /* 0x00021800017a7983 */ /* 0x000ee80000300a00 */
[----:B--2---:R-:W2:Y:S04]  /*6480*/  LDL R62, [R1+0x238] ;  /* 0x00023800013e7983 */ /* 0x004ea80000100800 */
[----:B------:R0:W-:Y:S01]  /*6490*/  STL.64 [R1+0x1d8], R64 ;  /* 0x0001d84001007387 */ /* 0x0001e20000100a00 */
[----:B------:R-:W-:-:S03]  /*64a0*/  @!P2 IMAD.MOV.U32 R44, RZ, RZ, R63 ;  /* 0x000000ffff2ca224 */ /* 0x000fc600078e003f */
[----:B------:R-:W2:Y:S01]  /*64b0*/  LDL R63, [R1+0x24c] ;  /* 0x00024c00013f7983 */ /* 0x000ea20000100800 */
[----:B------:R-:W-:-:S03]  /*64c0*/  @!P4 MOV R40, R57 ;  /* 0x000000390028c202 */ /* 0x000fc60000000f00 */
[----:B------:R1:W-:Y:S04]  /*64d0*/  STL.64 [R1+0x1b8], R32 ;  /* 0x0001b82001007387 */ /* 0x0003e80000100a00 */
[----:B0-----:R-:W2:Y:S04]  /*64e0*/  LDL R64, [R1+0x244] ;  /* 0x0002440001407983 */ /* 0x001ea80000100800 */
[----:B------:R-:W2:Y:S01]  /*64f0*/  LDL R65, [R1+0x23c] ;  /* 0x00023c0001417983 */ /* 0x000ea20000100800 */
[C---:B------:R-:W-:Y:S02]  /*6500*/  LOP3.LUT P4, RZ, R59.reuse, 0x40000000, RZ, 0xc0, !PT ;  /* 0x400000003bff7812 */ /* 0x040fe4000788c0ff */
[C---:B------:R-:W-:Y:S01]  /*6510*/  LOP3.LUT P3, RZ, R59.reuse, 0x20000000, RZ, 0xc0, !PT ;  /* 0x200000003bff7812 */ /* 0x040fe2000786c0ff */
[----:B------:R-:W2:Y:S01]  /*6520*/  LDL R124, [R1+0x26c] ;  /* 0x00026c00017c7983 */ /* 0x000ea20000100800 */
[----:B------:R-:W-:-:S03]  /*6530*/  LOP3.LUT P2, RZ, R59, 0x10000000, RZ, 0xc0, !PT ;  /* 0x100000003bff7812 */ /* 0x000fc6000784c0ff */
[----:B------:R-:W2:Y:S01]  /*6540*/  LDL R59, [R1+0x250] ;  /* 0x00025000013b7983 */ /* 0x000ea20000100800 */
[----:B-1----:R-:W-:Y:S02]  /*6550*/  HFMA2 R32, -RZ, RZ, 0, 0 ;  /* 0x00000000ff207431 */ /* 0x002fe400000001ff */
[----:B------:R-:W-:Y:S01]  /*6560*/  IMAD.MOV.U32 R33, RZ, RZ, RZ ;  /* 0x000000ffff217224 */ /* 0x000fe200078e00ff */
[----:B------:R-:W2:Y:S05]  /*6570*/  LDL R125, [R1+0x25c] ;  /* 0x00025c00017d7983 */ /* 0x000eaa0000100800 */
[----:B------:R-:W2:Y:S04]  /*6580*/  @!P3 LDG.E.64 R32, desc[UR14][R68.64] ;  /* 0x0000000e4420b981 */ /* 0x000ea8000c1e1b00 */
[----:B------:R-:W2:Y:S04]  /*6590*/  LDL R68, [R1+0x270] ;  /* 0x0002700001447983 */ /* 0x000ea80000100800 */
[----:B------:R-:W2:Y:S04]  /*65a0*/  LDL R69, [R1+0x260] ;  /* 0x0002600001457983 */ /* 0x000ea80000100800 */
[----:B----4-:R0:W-:Y:S04]  /*65b0*/  STL [R1+0x2c4], R50 ;  /* 0x0002c43201007387 */ /* 0x0101e80000100800 */
[----:B------:R1:W-:Y:S04]  /*65c0*/  STL [R1+0x2c0], R51 ;  /* 0x0002c03301007387 */ /* 0x0003e80000100800 */
[----:B0-----:R-:W4:Y:S04]  /*65d0*/  LDL R50, [R1+0x230] ;  /* 0x0002300001327983 */ /* 0x001f280000100800 */
[----:B-1----:R-:W4:Y:S01]  /*65e0*/  LDL R51, [R1+0x248] ;  /* 0x0002480001337983 */ /* 0x002f220000100800 */
[----:B---3--:R-:W-:Y:S01]  /*65f0*/  @!P1 IMAD.MOV.U32 R47, RZ, RZ, R2 ;  /* 0x000000ffff2f9224 */ /* 0x008fe200078e0002 */
[----:B------:R-:W-:-:S02]  /*6600*/  @!P1 MOV R48, R3 ;  /* 0x0000000300309202 */ /* 0x000fc40000000f00 */
[----:B------:R0:W-:Y:S02]  /*6610*/  STL.64 [R1+0x1e0], R2 ;  /* 0x0001e00201007387 */ /* 0x0001e40000100a00 */
[----:B0-----:R-:W-:-:S06]  /*6620*/  CS2R R2, SRZ ;  /* 0x0000000000027805 */ /* 0x001fcc000001ff00 */
[----:B------:R0:W3:Y:S02]  /*6630*/  @!P2 LDG.E.64 R2, desc[UR14][R34.64] ;  /* 0x0000000e2202a981 */ /* 0x0000e4000c1e1b00 */
[----:B0-----:R-:W-:-:S06]  /*6640*/  CS2R R34, SRZ ;  /* 0x0000000000227805 */ /* 0x001fcc000001ff00 */
[----:B------:R-:W3:Y:S04]  /*6650*/  @!P4 LDG.E.64 R34, desc[UR14][R122.64] ;  /* 0x0000000e7a22c981 */ /* 0x000ee8000c1e1b00 */
[----:B------:R-:W3:Y:S04]  /*6660*/  LDL R122, [R1+0x274] ;  /* 0x00027400017a7983 */ /* 0x000ee80000100800 */
[----:B------:R-:W3:Y:S01]  /*6670*/  LDL R123, [R1+0x278] ;  /* 0x00027800017b7983 */ /* 0x000ee20000100800 */
[----:B------:R-:W-:Y:S01]  /*6680*/  FMUL.FTZ R57, R49, R49 ;  /* 0x0000003131397220 */ /* 0x000fe20000410000 */
[----:B------:R-:W-:-:S03]  /*6690*/  FMUL.FTZ R56, R56, R56 ;  /* 0x0000003838387220 */ /* 0x000fc60000410000 */
[----:B------:R-:W-:Y:S01]  /*66a0*/  FFMA.FTZ R57, R70, R70, R57 ;  /* 0x0000004646397223 */ /* 0x000fe20000010039 */
[----:B------:R-:W-:Y:S01]  /*66b0*/  FFMA.FTZ R56, R67, R67, R56 ;  /* 0x0000004343387223 */ /* 0x000fe20000010038 */
[----:B--2---:R-:W-:Y:S02]  /*66c0*/  FMUL.FTZ R62, R62, R62 ;  /* 0x0000003e3e3e7220 */ /* 0x004fe40000410000 */
[----:B------:R-:W-:Y:S02]  /*66d0*/  FADD.FTZ R57, RZ, R57 ;  /* 0x00000039ff397221 */ /* 0x000fe40000010000 */
[----:B------:R-:W-:Y:S02]  /*66e0*/  FFMA.FTZ R62, R64, R64, R62 ;  /* 0x00000040403e7223 */ /* 0x000fe4000001003e */
[----:B------:R-:W-:Y:S01]  /*66f0*/  FADD.FTZ R56, R57, R56 ;  /* 0x0000003839387221 */ /* 0x000fe20000010000 */
[----:B------:R-:W-:-:S03]  /*6700*/  FMUL.FTZ R57, R65, R65 ;  /* 0x0000004141397220 */ /* 0x000fc60000410000 */
[----:B------:R-:W-:Y:S01]  /*6710*/  FADD.FTZ R56, R56, R62 ;  /* 0x0000003e38387221 */ /* 0x000fe20000010000 */
[----:B------:R-:W-:-:S04]  /*6720*/  FFMA.FTZ R62, R63, R63, R57 ;  /* 0x0000003f3f3e7223 */ /* 0x000fc80000010039 */
[----:B------:R-:W-:Y:S01]  /*6730*/  FADD.FTZ R56, R56, R62 ;  /* 0x0000003e38387221 */ /* 0x000fe20000010000 */
[----:B------:R-:W-:Y:S04]  /*6740*/  STL [R1+0x268], R60 ;  /* 0x0002683c01007387 */ /* 0x000fe80000100800 */
[----:B------:R-:W-:Y:S04]  /*6750*/  STL [R1+0x254], R61 ;  /* 0x0002543d01007387 */ /* 0x000fe80000100800 */
[----:B------:R0:W-:Y:S01]  /*6760*/  STL [R1+0x2d0], R59 ;  /* 0x0002d03b01007387 */ /* 0x0001e20000100800 */
[----:B----4-:R-:W-:-:S04]  /*6770*/  FMUL.FTZ R57, R50, R50 ;  /* 0x0000003232397220 */ /* 0x010fc80000410000 */
[----:B------:R-:W-:Y:S01]  /*6780*/  FFMA.FTZ R62, R66, R66, R57 ;  /* 0x00000042423e7223 */ /* 0x000fe20000010039 */
[----:B------:R-:W-:-:S03]  /*6790*/  FMUL.FTZ R57, R51, R51 ;  /* 0x0000003333397220 */ /* 0x000fc60000410000 */
[----:B------:R-:W-:Y:S01]  /*67a0*/  FADD.FTZ R56, R56, R62 ;  /* 0x0000003e38387221 */ /* 0x000fe20000010000 */
[----:B------:R-:W-:Y:S01]  /*67b0*/  FFMA.FTZ R62, R79, R79, R57 ;  /* 0x0000004f4f3e7223 */ /* 0x000fe20000010039 */
[----:B------:R-:W-:Y:S02]  /*67c0*/  FMUL.FTZ R57, R59, R59 ;  /* 0x0000003b3b397220 */ /* 0x000fe40000410000 */
[----:B0-----:R-:W2:Y:S01]  /*67d0*/  LDL R59, [R1+0x234] ;  /* 0x00023400013b7983 */ /* 0x001ea20000100800 */
[----:B------:R-:W-:Y:S01]  /*67e0*/  FADD.FTZ R56, R56, R62 ;  /* 0x0000003e38387221 */ /* 0x000fe20000010000 */
[----:B------:R-:W-:Y:S01]  /*67f0*/  FFMA.FTZ R62, R60, R60, R57 ;  /* 0x0000003c3c3e7223 */ /* 0x000fe20000010039 */
[----:B------:R-:W-:Y:S01]  /*6800*/  FMUL.FTZ R57, R61, R61 ;  /* 0x0000003d3d397220 */ /* 0x000fe20000410000 */
[----:B------:R-:W4:Y:S04]  /*6810*/  LDL.LU R60, [R1+0x2d8] ;  /* 0x0002d800013c7983 */ /* 0x000f280000300800 */
[----:B------:R-:W4:Y:S01]  /*6820*/  LDL.LU R61, [R1+0x2d4] ;  /* 0x0002d400013d7983 */ /* 0x000f220000300800 */
[----:B------:R-:W-:Y:S01]  /*6830*/  FADD.FTZ R56, R56, R62 ;  /* 0x0000003e38387221 */ /* 0x000fe20000010000 */
[----:B------:R-:W-:Y:S01]  /*6840*/  FFMA.FTZ R62, R124, R124, R57 ;  /* 0x0000007c7c3e7223 */ /* 0x000fe20000010039 */
[----:B------:R-:W-:-:S03]  /*6850*/  FMUL.FTZ R57, R125, R125 ;  /* 0x0000007d7d397220 */ /* 0x000fc60000410000 */
[----:B------:R-:W-:Y:S01]  /*6860*/  FADD.FTZ R56, R56, R62 ;  /* 0x0000003e38387221 */ /* 0x000fe20000010000 */
[----:B------:R-:W-:Y:S01]  /*6870*/  FFMA.FTZ R62, R68, R68, R57 ;  /* 0x00000044443e7223 */ /* 0x000fe20000010039 */
[----:B------:R-:W-:-:S03]  /*6880*/  FMUL.FTZ R57, R69, R69 ;  /* 0x0000004545397220 */ /* 0x000fc60000410000 */
[----:B------:R-:W-:Y:S01]  /*6890*/  FADD.FTZ R56, R56, R62 ;  /* 0x0000003e38387221 */ /* 0x000fe20000010000 */
[----:B---3--:R-:W-:Y:S01]  /*68a0*/  FFMA.FTZ R62, R122, R122, R57 ;  /* 0x0000007a7a3e7223 */ /* 0x008fe20000010039 */
[----:B------:R-:W-:-:S03]  /*68b0*/  FMUL.FTZ R57, R73, R73 ;  /* 0x0000004949397220 */ /* 0x000fc60000410000 */
[----:B------:R-:W-:Y:S01]  /*68c0*/  FADD.FTZ R56, R56, R62 ;  /* 0x0000003e38387221 */ /* 0x000fe20000010000 */
[----:B------:R-:W-:Y:S01]  /*68d0*/  FFMA.FTZ R62, R123, R123, R57 ;  /* 0x0000007b7b3e7223 */ /* 0x000fe20000010039 */
        /* <DEDUP_REMOVED lines=135> */
[----:B------:R-:W-:Y:S01]  /*7150*/  FMUL.FTZ R57, R44, R44 ;  /* 0x0000002c2c397220 */ /* 0x000fe20000410000 */
[----:B------:R-:W-:Y:S02]  /*7160*/  FMUL.FTZ R63, R46, R46 ;  /* 0x0000002e2e3f7220 */ /* 0x000fe40000410000 */
[----:B------:R-:W-:Y:S01]  /*7170*/  FADD.FTZ R56, R56, R62 ;  /* 0x0000003e38387221 */ /* 0x000fe20000010000 */
[----:B------:R-:W-:Y:S01]  /*7180*/  FFMA.FTZ R57, R43, R43, R57 ;  /* 0x0000002b2b397223 */ /* 0x000fe20000010039 */
[----:B------:R-:W-:-:S03]  /*7190*/  FFMA.FTZ R63, R45, R45, R63 ;  /* 0x0000002d2d3f7223 */ /* 0x000fc6000001003f */
[----:B------:R-:W-:Y:S01]  /*71a0*/  FADD.FTZ R62, R56, R57 ;  /* 0x00000039383e7221 */ /* 0x000fe20000010000 */
[----:B------:R-:W-:-:S03]  /*71b0*/  CS2R R56, SRZ ;  /* 0x0000000000387805 */ /* 0x000fc6000001ff00 */
[----:B------:R-:W-:Y:S01]  /*71c0*/  FADD.FTZ R62, R62, R63 ;  /* 0x0000003f3e3e7221 */ /* 0x000fe20000010000 */
[----:B------:R-:W-:-:S04]  /*71d0*/  FMUL.FTZ R63, R48, R48 ;  /* 0x00000030303f7220 */ /* 0x000fc80000410000 */
[----:B------:R-:W-:-:S04]  /*71e0*/  FFMA.FTZ R63, R47, R47, R63 ;  /* 0x0000002f2f3f7223 */ /* 0x000fc8000001003f */
[----:B------:R-:W-:Y:S01]  /*71f0*/  FADD.FTZ R62, R62, R63 ;  /* 0x0000003f3e3e7221 */ /* 0x000fe20000010000 */
[----:B----4-:R0:W3:Y:S02]  /*7200*/  @!P6 LDG.E.64 R56, desc[UR14][R60.64] ;  /* 0x0000000e3c38e981 */ /* 0x0100e4000c1e1b00 */
[----:B0-----:R-:W-:Y:S02]  /*7210*/  CS2R R60, SRZ ;  /* 0x00000000003c7805 */ /* 0x001fe4000001ff00 */
[----:B------:R-:W-:Y:S01]  /*7220*/  @!P2 MOV R61, R3 ;  /* 0x00000003003da202 */ /* 0x000fe20000000f00 */
[----:B------:R-:W-:-:S04]  /*7230*/  @!P2 IMAD.MOV.U32 R60, RZ, RZ, R2 ;  /* 0x000000ffff3ca224 */ /* 0x000fc800078e0002 */
[----:B------:R-:W-:-:S04]  /*7240*/  FMUL.FTZ R63, R61, R61 ;  /* 0x0000003d3d3f7220 */ /* 0x000fc80000410000 */
[----:B------:R-:W-:-:S04]  /*7250*/  FFMA.FTZ R63, R60, R60, R63 ;  /* 0x0000003c3c3f7223 */ /* 0x000fc8000001003f */
[----:B------:R-:W-:Y:S01]  /*7260*/  FADD.FTZ R79, R62, R63 ;  /* 0x0000003f3e4f7221 */ /* 0x000fe20000010000 */
[----:B------:R-:W-:Y:S02]  /*7270*/  CS2R R62, SRZ ;  /* 0x00000000003e7805 */ /* 0x000fe4000001ff00 */
[----:B------:R-:W-:Y:S01]  /*7280*/  @!P3 MOV R62, R33 ;  /* 0x00000021003eb202 */ /* 0x000fe20000000f00 */
[----:B------:R-:W-:-:S04]  /*7290*/  @!P3 IMAD.MOV.U32 R63, RZ, RZ, R32 ;  /* 0x000000ffff3fb224 */ /* 0x000fc800078e0020 */
[----:B------:R-:W-:-:S04]  /*72a0*/  FMUL.FTZ R64, R62, R62 ;  /* 0x0000003e3e407220 */ /* 0x000fc80000410000 */
[----:B------:R-:W-:-:S04]  /*72b0*/  FFMA.FTZ R64, R63, R63, R64 ;  /* 0x0000003f3f407223 */ /* 0x000fc80000010040 */
[----:B------:R-:W-:Y:S01]  /*72c0*/  FADD.FTZ R79, R79, R64 ;  /* 0x000000404f4f7221 */ /* 0x000fe20000010000 */
[----:B------:R-:W-:Y:S02]  /*72d0*/  CS2R R64, SRZ ;  /* 0x0000000000407805 */ /* 0x000fe4000001ff00 */
[----:B------:R-:W-:Y:S02]  /*72e0*/  @!P4 MOV R64, R35 ;  /* 0x000000230040c202 */ /* 0x000fe40000000f00 */
[----:B------:R-:W-:-:S03]  /*72f0*/  @!P4 MOV R65, R34 ;  /* 0x000000220041c202 */ /* 0x000fc60000000f00 */
[----:B------:R-:W-:-:S04]  /*7300*/  FMUL.FTZ R66, R64, R64 ;  /* 0x0000004040427220 */ /* 0x000fc80000410000 */
[----:B------:R-:W-:-:S04]  /*7310*/  FFMA.FTZ R66, R65, R65, R66 ;  /* 0x0000004141427223 */ /* 0x000fc80000010042 */
[----:B------:R-:W-:Y:S01]  /*7320*/  FADD.FTZ R79, R79, R66 ;  /* 0x000000424f4f7221 */ /* 0x000fe20000010000 */
[----:B------:R-:W-:Y:S01]  /*7330*/  FADD.FTZ R66, R70, R49 ;  /* 0x0000003146427221 */ /* 0x000fe20000010000 */
[----:B--2---:R-:W-:Y:S01]  /*7340*/  FADD.FTZ R67, R67, R59 ;  /* 0x0000003b43437221 */ /* 0x004fe20000010000 */
[----:B------:R0:W-:Y:S02]  /*7350*/  STL [R1+0x2cc], R51 ;  /* 0x0002cc3301007387 */ /* 0x0001e40000100800 */
[----:B------:R-:W-:Y:S02]  /*7360*/  FADD.FTZ R66, RZ, R66 ;  /* 0x00000042ff427221 */ /* 0x000fe40000010000 */
[----:B------:R1:W-:Y:S02]  /*7370*/  STL [R1+0x2c8], R50 ;  /* 0x0002c83201007387 */ /* 0x0003e40000100800 */
[----:B------:R-:W-:Y:S02]  /*7380*/  FADD.FTZ R66, R66, R67 ;  /* 0x0000004342427221 */ /* 0x000fe40000010000 */
[----:B------:R-:W2:Y:S04]  /*7390*/  LDL R67, [R1+0x244] ;  /* 0x0002440001437983 */ /* 0x000ea80000100800 */
[----:B0-----:R-:W2:Y:S04]  /*73a0*/  LDL R51, [R1+0x238] ;  /* 0x0002380001337983 */ /* 0x001ea80000100800 */
[----:B-1----:R-:W4:Y:S04]  /*73b0*/  LDL R50, [R1+0x23c] ;  /* 0x00023c0001327983 */ /* 0x002f280000100800 */
[----:B------:R-:W3:Y:S01]  /*73c0*/  LDL.LU R59, [R1+0x2d0] ;  /* 0x0002d000013b7983 */ /* 0x000ee20000300800 */
[----:B--2---:R-:W-:-:S03]  /*73d0*/  FADD.FTZ R67, R67, R51 ;  /* 0x0000003343437221 */ /* 0x004fc60000010000 */
[----:B------:R-:W2:Y:S01]  /*73e0*/  LDL.LU R51, [R1+0x2cc] ;  /* 0x0002cc0001337983 */ /* 0x000ea20000300800 */
[----:B------:R-:W-:-:S03]  /*73f0*/  FADD.FTZ R66, R66, R67 ;  /* 0x0000004342427221 */ /* 0x000fc60000010000 */
[----:B------:R-:W4:Y:S02]  /*7400*/  LDL R67, [R1+0x24c] ;  /* 0x00024c0001437983 */ /* 0x000f240000100800 */
[----:B----4-:R-:W-:Y:S02]  /*7410*/  FADD.FTZ R67, R67, R50 ;  /* 0x0000003243437221 */ /* 0x010fe40000010000 */
[----:B------:R-:W4:Y:S02]  /*7420*/  LDL.LU R50, [R1+0x2c8] ;  /* 0x0002c80001327983 */ /* 0x000f240000300800 */
[----:B------:R-:W-:Y:S02]  /*7430*/  FADD.FTZ R66, R66, R67 ;  /* 0x0000004342427221 */ /* 0x000fe40000010000 */
[----:B------:R-:W4:Y:S02]  /*7440*/  LDL R67, [R1+0x258] ;  /* 0x0002580001437983 */ /* 0x000f240000100800 */
[----:B----4-:R-:W-:-:S02]  /*7450*/  FADD.FTZ R67, R67, R50 ;  /* 0x0000003243437221 */ /* 0x010fc40000010000 */
[----:B------:R-:W4:Y:S02]  /*7460*/  LDL.LU R50, [R1+0x2c4] ;  /* 0x0002c40001327983 */ /* 0x000f240000300800 */
[----:B------:R-:W-:Y:S02]  /*7470*/  FADD.FTZ R66, R66, R67 ;  /* 0x0000004342427221 */ /* 0x000fe40000010000 */
[----:B------:R-:W2:Y:S02]  /*7480*/  LDL R67, [R1+0x264] ;  /* 0x0002640001437983 */ /* 0x000ea40000100800 */
[----:B--2---:R-:W-:Y:S02]  /*7490*/  FADD.FTZ R67, R67, R51 ;  /* 0x0000003343437221 */ /* 0x004fe40000010000 */
[----:B------:R-:W2:Y:S02]  /*74a0*/  LDL.LU R51, [R1+0x2c0] ;  /* 0x0002c00001337983 */ /* 0x000ea40000300800 */
[----:B------:R-:W-:-:S02]  /*74b0*/  FADD.FTZ R66, R66, R67 ;  /* 0x0000004342427221 */ /* 0x000fc40000010000 */
[----:B------:R-:W3:Y:S02]  /*74c0*/  LDL R67, [R1+0x268] ;  /* 0x0002680001437983 */ /* 0x000ee40000100800 */
[----:B---3--:R-:W-:Y:S02]  /*74d0*/  FADD.FTZ R67, R67, R59 ;  /* 0x0000003b43437221 */ /* 0x008fe40000010000 */
[----:B------:R0:W-:Y:S02]  /*74e0*/  STL [R1+0x280], R52 ;  /* 0x0002803401007387 */ /* 0x0001e40000100800 */
[----:B------:R-:W-:Y:S02]  /*74f0*/  FADD.FTZ R66, R66, R67 ;  /* 0x0000004342427221 */ /* 0x000fe40000010000 */
[----:B------:R1:W-:Y:S04]  /*7500*/  STL [R1+0x284], R53 ;  /* 0x0002843501007387 */ /* 0x0003e80000100800 */
[----:B------:R-:W3:Y:S04]  /*7510*/  LDL R67, [R1+0x254] ;  /* 0x0002540001437983 */ /* 0x000ee80000100800 */
[----:B------:R4:W-:Y:S04]  /*7520*/  STL [R1+0x288], R54 ;  /* 0x0002883601007387 */ /* 0x0009e80000100800 */
[----:B------:R2:W-:Y:S04]  /*7530*/  STL [R1+0x28c], R55 ;  /* 0x00028c3701007387 */ /* 0x0005e80000100800 */
[----:B------:R2:W-:Y:S04]  /*7540*/  STL [R1+0x290], R58 ;  /* 0x0002903a01007387 */ /* 0x0005e80000100800 */
[----:B------:R0:W5:Y:S04]  /*7550*/  LDL.LU R59, [R1+0x2bc] ;  /* 0x0002bc00013b7983 */ /* 0x0001680000300800 */
[----:B------:R2:W-:Y:S01]  /*7560*/  STL [R1+0x29c], R96 ;  /* 0x00029c6001007387 */ /* 0x0005e20000100800 */
[----:B---3--:R-:W-:-:S04]  /*7570*/  FADD.FTZ R67, R124, R67 ;  /* 0x000000437c437221 */ /* 0x008fc80000010000 */
[----:B------:R-:W-:Y:S01]  /*7580*/  FADD.FTZ R66, R66, R67 ;  /* 0x0000004342427221 */ /* 0x000fe20000010000 */
[----:B------:R-:W-:-:S04]  /*7590*/  FADD.FTZ R67, R68, R125 ;  /* 0x0000007d44437221 */ /* 0x000fc80000010000 */
[----:B------:R-:W-:Y:S01]  /*75a0*/  FADD.FTZ R66, R66, R67 ;  /* 0x0000004342427221 */ /* 0x000fe20000010000 */
[----:B------:R-:W-:-:S04]  /*75b0*/  FADD.FTZ R67, R122, R69 ;  /* 0x000000457a437221 */ /* 0x000fc80000010000 */
[----:B------:R-:W-:Y:S01]  /*75c0*/  FADD.FTZ R66, R66, R67 ;  /* 0x0000004342427221 */ /* 0x000fe20000010000 */
[----:B------:R-:W-:-:S04]  /*75d0*/  FADD.FTZ R67, R123, R73 ;  /* 0x000000497b437221 */ /* 0x000fc80000010000 */
[----:B------:R-:W-:Y:S01]  /*75e0*/  FADD.FTZ R66, R66, R67 ;  /* 0x0000004342427221 */ /* 0x000fe20000010000 */
[----:B------:R-:W-:-:S04]  /*75f0*/  FADD.FTZ R67, R109, R74 ;  /* 0x0000004a6d437221 */ /* 0x000fc80000010000 */
[----:B------:R-:W-:Y:S01]  /*7600*/  FADD.FTZ R66, R66, R67 ;  /* 0x0000004342427221 */ /* 0x000fe20000010000 */
[----:B------:R-:W-:Y:S02]  /*7610*/  FADD.FTZ R67, R52, R75 ;  /* 0x0000004b34437221 */ /* 0x000fe40000010000 */
[----:B0-----:R0:W5:Y:S02]  /*7620*/  LDL.LU R52, [R1+0x2b8] ;  /* 0x0002b80001347983 */ /* 0x0011640000300800 */
[----:B------:R-:W-:Y:S01]  /*7630*/  FADD.FTZ R66, R66, R67 ;  /* 0x0000004342427221 */ /* 0x000fe20000010000 */
[----:B------:R-:W-:Y:S02]  /*7640*/  FADD.FTZ R67, R53, R76 ;  /* 0x0000004c35437221 */ /* 0x000fe40000010000 */
[----:B-1----:R0:W5:Y:S02]  /*7650*/  LDL.LU R53, [R1+0x2b4] ;  /* 0x0002b40001357983 */ /* 0x0021640000300800 */
[----:B------:R-:W-:Y:S01]  /*7660*/  FADD.FTZ R66, R66, R67 ;  /* 0x0000004342427221 */ /* 0x000fe20000010000 */
[----:B------:R-:W-:-:S02]  /*7670*/  FADD.FTZ R67, R54, R77 ;  /* 0x0000004d36437221 */ /* 0x000fc40000010000 */
[----:B----4-:R0:W5:Y:S02]  /*7680*/  LDL.LU R54, [R1+0x2b0] ;  /* 0x0002b00001367983 */ /* 0x0101640000300800 */
[----:B------:R-:W-:Y:S01]  /*7690*/  FADD.FTZ R66, R66, R67 ;  /* 0x0000004342427221 */ /* 0x000fe20000010000 */
[----:B------:R-:W-:Y:S02]  /*76a0*/  FADD.FTZ R67, R55, R78 ;  /* 0x0000004e37437221 */ /* 0x000fe40000010000 */
[----:B--2---:R0:W5:Y:S02]  /*76b0*/  LDL.LU R55, [R1+0x2ac] ;  /* 0x0002ac0001377983 */ /* 0x0041640000300800 */
[----:B------:R-:W-:Y:S01]  /*76c0*/  FADD.FTZ R66, R66, R67 ;  /* 0x0000004342427221 */ /* 0x000fe20000010000 */
[----:B------:R-:W-:Y:S02]  /*76d0*/  FADD.FTZ R67, R58, R81 ;  /* 0x000000513a437221 */ /* 0x000fe40000010000 */
[----:B------:R0:W5:Y:S02]  /*76e0*/  LDL.LU R58, [R1+0x2a8] ;  /* 0x0002a800013a7983 */ /* 0x0001640000300800 */
        /* <DEDUP_REMOVED lines=85> */
[----:B------:R-:W-:Y:S01]  /*7c40*/  FADD.FTZ R67, R60, R61 ;  /* 0x0000003d3c437221 */ /* 0x000fe20000010000 */
[----:B------:R-:W-:-:S03]  /*7c50*/  FADD.FTZ R68, R63, R62 ;  /* 0x0000003e3f447221 */ /* 0x000fc60000010000 */
[----:B------:R-:W-:-:S04]  /*7c60*/  FADD.FTZ R66, R66, R67 ;  /* 0x0000004342427221 */ /* 0x000fc80000010000 */
[----:B------:R-:W-:Y:S01]  /*7c70*/  FADD.FTZ R68, R66, R68 ;  /* 0x0000004442447221 */ /* 0x000fe20000010000 */
[----:B------:R-:W-:Y:S01]  /*7c80*/  CS2R R66, SRZ ;  /* 0x0000000000427805 */ /* 0x000fe2000001ff00 */
[----:B------:R-:W-:Y:S01]  /*7c90*/  FADD.FTZ R69, R65, R64 ;  /* 0x0000004041457221 */ /* 0x000fe20000010000 */
[----:B------:R-:W-:Y:S01]  /*7ca0*/  @!P5 MOV R67, R51 ;  /* 0x000000330043d202 */ /* 0x000fe20000000f00 */
[----:B------:R-:W-:Y:S02]  /*7cb0*/  @!P5 IMAD.MOV.U32 R66, RZ, RZ, R50 ;  /* 0x000000ffff42d224 */ /* 0x000fe400078e0032 */
[----:B------:R-:W-:Y:S02]  /*7cc0*/  FADD.FTZ R68, R68, R69 ;  /* 0x0000004544447221 */ /* 0x000fe40000010000 */
[----:B------:R-:W-:Y:S01]  /*7cd0*/  FADD.FTZ R96, R66, R67 ;  /* 0x0000004342607221 */ /* 0x000fe20000010000 */
[----:B------:R1:W-:Y:S03]  /*7ce0*/  STL [R1+0x2a0], R71 ;  /* 0x0002a04701007387 */ /* 0x0003e60000100800 */
[----:B------:R-:W-:Y:S01]  /*7cf0*/  FADD.FTZ R96, R68, R96 ;  /* 0x0000006044607221 */ /* 0x000fe20000010000 */
[----:B------:R2:W-:Y:S01]  /*7d00*/  STL [R1+0x298], R101 ;  /* 0x0002986501007387 */ /* 0x0005e20000100800 */
[----:B------:R-:W-:Y:S01]  /*7d10*/  CS2R R68, SRZ ;  /* 0x0000000000447805 */ /* 0x000fe2000001ff00 */
[----:B-1----:R-:W-:Y:S01]  /*7d20*/  FMUL.FTZ R71, R67, R67 ;  /* 0x0000004343477220 */ /* 0x002fe20000410000 */
[----:B------:R-:W-:Y:S01]  /*7d30*/  @!P6 MOV R68, R56 ;  /* 0x000000380044e202 */ /* 0x000fe20000000f00 */
[----:B------:R-:W-:Y:S01]  /*7d40*/  @!P6 IMAD.MOV.U32 R69, RZ, RZ, R57 ;  /* 0x000000ffff45e224 */ /* 0x000fe200078e0039 */
[----:B--2---:R-:W1:Y:S01]  /*7d50*/  S2R R101, SR_LANEID ;  /* 0x0000000000657919 */ /* 0x004e620000000000 */
[----:B------:R-:W-:-:S04]  /*7d60*/  FFMA.FTZ R71, R66, R66, R71 ;  /* 0x0000004242477223 */ /* 0x000fc80000010047 */
[----:B------:R-:W-:Y:S01]  /*7d70*/  FADD.FTZ R79, R79, R71 ;  /* 0x000000474f4f7221 */ /* 0x000fe20000010000 */
[----:B------:R-:W-:-:S04]  /*7d80*/  FADD.FTZ R71, R68, R69 ;  /* 0x0000004544477221 */ /* 0x000fc80000010000 */
[----:B------:R-:W-:Y:S01]  /*7d90*/  FADD.FTZ R96, R96, R71 ;  /* 0x0000004760607221 */ /* 0x000fe20000010000 */
[----:B------:R-:W-:-:S04]  /*7da0*/  FMUL.FTZ R71, R69, R69 ;  /* 0x0000004545477220 */ /* 0x000fc80000410000 */
[----:B------:R-:W-:-:S04]  /*7db0*/  FFMA.FTZ R71, R68, R68, R71 ;  /* 0x0000004444477223 */ /* 0x000fc80000010047 */
[----:B------:R-:W-:Y:S02]  /*7dc0*/  FADD.FTZ R79, R79, R71 ;  /* 0x000000474f4f7221 */ /* 0x000fe40000010000 */
[----:B------:R-:W2:Y:S01]  /*7dd0*/  SHFL.DOWN PT, R71, R96, 0x1, 0x1f ;  /* 0x08201f0060477f89 */ /* 0x000ea200000e0000 */
[----:B-1----:R-:W-:-:S13]  /*7de0*/  ISETP.GT.AND P1, PT, R101, 0x1e, PT ;  /* 0x0000001e6500780c */ /* 0x002fda0003f24270 */
[----:B--2---:R-:W-:Y:S02]  /*7df0*/  @!P1 FADD.FTZ R96, R96, R71 ;  /* 0x0000004760609221 */ /* 0x004fe40000010000 */
[----:B------:R-:W1:Y:S02]  /*7e00*/  SHFL.DOWN PT, R71, R79, 0x1, 0x1f ;  /* 0x08201f004f477f89 */ /* 0x000e6400000e0000 */
[----:B-1----:R-:W-:Y:S02]  /*7e10*/  @!P1 FADD.FTZ R79, R79, R71 ;  /* 0x000000474f4f9221 */ /* 0x002fe40000010000 */
[----:B------:R-:W1:Y:S01]  /*7e20*/  SHFL.DOWN PT, R71, R96, 0x2, 0x1f ;  /* 0x08401f0060477f89 */ /* 0x000e6200000e0000 */
[----:B------:R-:W-:-:S13]  /*7e30*/  ISETP.GT.AND P1, PT, R101, 0x1d, PT ;  /* 0x0000001d6500780c */ /* 0x000fda0003f24270 */
[----:B-1----:R-:W-:Y:S02]  /*7e40*/  @!P1 FADD.FTZ R96, R96, R71 ;  /* 0x0000004760609221 */ /* 0x002fe40000010000 */
[----:B------:R-:W1:Y:S04]  /*7e50*/  SHFL.DOWN PT, R71, R79, 0x2, 0x1f ;  /* 0x08401f004f477f89 */ /* 0x000e6800000e0000 */
[----:B------:R-:W-:Y:S04]  /*7e60*/  STL.64 [R1+0x1e8], R2 ;  /* 0x0001e80201007387 */ /* 0x000fe80000100a00 */
[----:B------:R-:W2:Y:S01]  /*7e70*/  SHFL.DOWN PT, R2, R96, 0x4, 0x1f ;  /* 0x08801f0060027f89 */ /* 0x000ea200000e0000 */
[----:B-1----:R-:W-:-:S05]  /*7e80*/  @!P1 FADD.FTZ R79, R79, R71 ;  /* 0x000000474f4f9221 */ /* 0x002fca0000010000 */
[----:B------:R-:W1:Y:S01]  /*7e90*/  SHFL.DOWN PT, R3, R79, 0x4, 0x1f ;  /* 0x08801f004f037f89 */ /* 0x000e6200000e0000 */
[----:B------:R-:W-:-:S13]  /*7ea0*/  ISETP.GT.AND P1, PT, R101, 0x1b, PT ;  /* 0x0000001b6500780c */ /* 0x000fda0003f24270 */
[----:B--2---:R-:W-:-:S05]  /*7eb0*/  @!P1 FADD.FTZ R96, R96, R2 ;  /* 0x0000000260609221 */ /* 0x004fca0000010000 */
[----:B------:R-:W2:Y:S01]  /*7ec0*/  SHFL.DOWN PT, R2, R96, 0x8, 0x1f ;  /* 0x09001f0060027f89 */ /* 0x000ea200000e0000 */
[----:B-1----:R-:W-:-:S05]  /*7ed0*/  @!P1 FADD.FTZ R79, R79, R3 ;  /* 0x000000034f4f9221 */ /* 0x002fca0000010000 */
[----:B------:R-:W1:Y:S04]  /*7ee0*/  SHFL.DOWN PT, R3, R79, 0x8, 0x1f ;  /* 0x09001f004f037f89 */ /* 0x000e6800000e0000 */
[----:B------:R-:W-:Y:S01]  /*7ef0*/  STL [R1+0x294], R103 ;  /* 0x0002946701007387 */ /* 0x000fe20000100800 */
[----:B------:R-:W3:Y:S03]  /*7f00*/  S2R R71, SR_TID.X ;  /* 0x0000000000477919 */ /* 0x000ee60000002100 */
[----:B------:R-:W-:Y:S04]  /*7f10*/  STL.64 [R1+0x200], R50 ;  /* 0x0002003201007387 */ /* 0x000fe80000100a00 */
[----:B------:R-:W-:Y:S01]  /*7f20*/  STL.64 [R1+0x208], R56 ;  /* 0x0002083801007387 */ /* 0x000fe20000100a00 */
[----:B------:R-:W-:-:S03]  /*7f30*/  ISETP.GT.AND P2, PT, R101, 0xf, PT ;  /* 0x0000000f6500780c */ /* 0x000fc60003f44270 */
[----:B------:R2:W-:Y:S01]  /*7f40*/  STL.64 [R1+0x1f0], R32 ;  /* 0x0001f02001007387 */ /* 0x0005e20000100a00 */
[----:B------:R-:W-:Y:S01]  /*7f50*/  ISETP.GT.AND P1, PT, R101, 0x17, PT ;  /* 0x000000176500780c */ /* 0x000fe20003f24270 */
[----:B------:R-:W-:Y:S01]  /*7f60*/  BSSY.RECONVERGENT B0, `(.L_x_3894) ;  /* 0x0000014000007945 */ /* 0x000fe20003800200 */
[----:B--2---:R-:W-:Y:S01]  /*7f70*/  FADD.FTZ R32, R96, R2 ;  /* 0x0000000260207221 */ /* 0x004fe20000010000 */
[----:B-1----:R-:W-:-:S04]  /*7f80*/  FADD.FTZ R33, R79, R3 ;  /* 0x000000034f217221 */ /* 0x002fc80000010000 */
[----:B------:R-:W-:Y:S02]  /*7f90*/  FSEL R2, R96, R32, P1 ;  /* 0x0000002060027208 */ /* 0x000fe40000800000 */
[----:B------:R-:W-:Y:S01]  /*7fa0*/  FSEL R3, R79, R33, P1 ;  /* 0x000000214f037208 */ /* 0x000fe20000800000 */
[----:B------:R0:W-:Y:S04]  /*7fb0*/  STL.64 [R1+0x1f8], R34 ;  /* 0x0001f82201007387 */ /* 0x0001e80000100a00 */
[----:B------:R0:W1:Y:S04]  /*7fc0*/  SHFL.DOWN PT, R34, R2, 0x10, 0x1f ;  /* 0x0a001f0002227f89 */ /* 0x00006800000e0000 */
[----:B------:R0:W2:Y:S01]  /*7fd0*/  SHFL.DOWN PT, R35, R3, 0x10, 0x1f ;  /* 0x0a001f0003237f89 */ /* 0x0000a200000e0000 */
[----:B---3--:R-:W-:Y:S05]  /*7fe0*/  @P2 BRA `(.L_x_3895) ;  /* 0x00000000002c2947 */ /* 0x008fea0003800000 */
[----:B------:R-:W-:Y:S01]  /*7ff0*/  ISETP.NE.AND P1, PT, R101, RZ, PT ;  /* 0x000000ff6500720c */ /* 0x000fe20003f25270 */
[----:B01----:R-:W-:Y:S01]  /*8000*/  FADD.FTZ R2, R32, R34 ;  /* 0x0000002220027221 */ /* 0x003fe20000010000 */
[----:B--2---:R-:W-:-:S11]  /*8010*/  FADD.FTZ R3, R33, R35 ;  /* 0x0000002321037221 */ /* 0x004fd60000010000 */
[----:B------:R-:W0:Y:S01]  /*8020*/  @!P1 S2R R32, SR_CgaCtaId ;  /* 0x0000000000209919 */ /* 0x000e220000008800 */
[----:B------:R-:W-:-:S04]  /*8030*/  @!P1 MOV R33, 0x400 ;  /* 0x0000040000219802 */ /* 0x000fc80000000f00 */
[----:B0-----:R-:W-:Y:S02]  /*8040*/  @!P1 LEA R32, R32, R33, 0x18 ;  /* 0x0000002120209211 */ /* 0x001fe400078ec0ff */
[----:B------:R-:W0:Y:S02]  /*8050*/  @!P1 S2R R33, SR_TID.X ;  /* 0x0000000000219919 */ /* 0x000e240000002100 */
[----:B0-----:R-:W-:-:S04]  /*8060*/  @!P1 SHF.R.U32.HI R33, RZ, 0x2, R33 ;  /* 0x00000002ff219819 */ /* 0x001fc80000011621 */
[----:B------:R-:W-:-:S04]  /*8070*/  @!P1 LOP3.LUT R33, R33, 0xf8, RZ, 0xc0, !PT ;  /* 0x000000f821219812 */ /* 0x000fc800078ec0ff */
[----:B------:R-:W-:-:S05]  /*8080*/  @!P1 IADD3 R32, PT, PT, R33, R32, RZ ;  /* 0x0000002021209210 */ /* 0x000fca0007ffe0ff */
[----:B------:R3:W-:Y:S02]  /*8090*/  @!P1 STS.64 [R32+0x10], R2 ;  /* 0x0000100220009388 */ /* 0x0007e40000000a00 */
.L_x_3895:
[----:B------:R-:W-:Y:S05]  /*80a0*/  BSYNC.RECONVERGENT B0 ;  /* 0x0000000000007941 */ /* 0x000fea0003800200 */
.L_x_3894:
[----:B------:R-:W-:Y:S01]  /*80b0*/  BAR.SYNC.DEFER_BLOCKING 0x0 ;  /* 0x0000000000007b1d */ /* 0x000fe20000010000 */
[----:B------:R-:W-:-:S05]  /*80c0*/  ISETP.NE.AND P1, PT, R71, RZ, PT ;  /* 0x000000ff4700720c */ /* 0x000fca0003f25270 */
[----:B------:R-:W-:Y:S08]  /*80d0*/  BSSY.RECONVERGENT B0, `(.L_x_3896) ;  /* 0x0000029000007945 */ /* 0x000ff00003800200 */
[----:B------:R-:W-:Y:S05]  /*80e0*/  @P1 BRA `(.L_x_3897) ;  /* 0x00000000009c1947 */ /* 0x000fea0003800000 */
[----:B------:R-:W4:Y:S01]  /*80f0*/  S2UR UR7, SR_CgaCtaId ;  /* 0x00000000000779c3 */ /* 0x000f220000008800 */
[----:B------:R-:W-:Y:S02]  /*8100*/  UMOV UR5, 0x400 ;  /* 0x0000040000057882 */ /* 0x000fe40000000000 */
[----:B----4-:R-:W-:-:S09]  /*8110*/  ULEA UR5, UR7, UR5, 0x18 ;  /* 0x0000000507057291 */ /* 0x010fd2000f8ec0ff */
[----:B---3--:R-:W0:Y:S02]  /*8120*/  LDS.64 R32, [UR5+0x18] ;  /* 0x00001805ff207984 */ /* 0x008e240008000a00 */
[----:B0-----:R-:W-:Y:S01]  /*8130*/  FADD.FTZ R2, R2, R32 ;  /* 0x0000002002027221 */ /* 0x001fe20000010000 */
[----:B------:R-:W-:Y:S02]  /*8140*/  FADD.FTZ R3, R3, R33 ;  /* 0x0000002103037221 */ /* 0x000fe40000010000 */
[----:B-12---:R-:W0:Y:S02]  /*8150*/  LDS.128 R32, [UR5+0x20] ;  /* 0x00002005ff207984 */ /* 0x006e240008000c00 */
        /* <DEDUP_REMOVED lines=29> */
[----:B------:R-:W0:Y:S02]  /*8330*/  LDS.64 R2, [UR5+0x80] ;  /* 0x00008005ff027984 */ /* 0x000e240008000a00 */
[----:B0-----:R-:W-:Y:S01]  /*8340*/  FADD.FTZ R2, R34, R2 ;  /* 0x0000000222027221 */ /* 0x001fe20000010000 */
[----:B------:R-:W-:-:S07]  /*8350*/  FADD.FTZ R3, R35, R3 ;  /* 0x0000000323037221 */ /* 0x000fce0000010000 */
.L_x_3897:
[----:B------:R-:W-:Y:S05]  /*8360*/  BSYNC.RECONVERGENT B0 ;  /* 0x0000000000007941 */ /* 0x000fea0003800200 */
.L_x_3896:
[----:B------:R-:W4:Y:S02]  /*8370*/  LDCU UR5, c[0x0][0x370] ;  /* 0x00006e00ff0577ac */ /* 0x000f240008000800 */
[----:B----4-:R-:W-:-:S09]  /*8380*/  UISETP.GE.U32.AND UP0, UPT, UR5, 0x2, UPT ;  /* 0x000000020500788c */ /* 0x010fd2000bf06070 */
[----:B------:R-:W-:Y:S05]  /*8390*/  BRA.U !UP0, `(.L_x_3898) ;  /* 0x0000001508b87547 */ /* 0x000fea000b800000 */
[----:B------:R-:W-:Y:S04]  /*83a0*/  BSSY.RECONVERGENT B0, `(.L_x_3899) ;  /* 0x000002f000007945 */ /* 0x000fe80003800200 */
[----:B------:R-:W-:Y:S05]  /*83b0*/  @P1 BRA `(.L_x_3900) ;  /* 0x0000000000b41947 */ /* 0x000fea0003800000 */
[----:B------:R-:W4:Y:S01]  /*83c0*/  LDCU UR12, c[0x0][0x374] ;  /* 0x00006e80ff0c77ac */ /* 0x000f220008000800 */
[----:B------:R-:W-:Y:S01]  /*83d0*/  S2UR UR22, SR_CTAID.Y ;  /* 0x00000000001679c3 */ /* 0x000fe20000002600 */
[----:B------:R-:W0:Y:S01]  /*83e0*/  LDCU UR20, c[0x0][0x370] ;  /* 0x00006e00ff1477ac */ /* 0x000e220008000800 */
[----:B------:R-:W1:Y:S06]  /*83f0*/  LDCU.128 UR16, c[0x0][0x3b0] ;  /* 0x00007600ff1077ac */ /* 0x000e6c0008000c00 */
[----:B------:R-:W2:Y:S01]  /*8400*/  S2UR UR10, SR_CTAID.X ;  /* 0x00000000000a79c3 */ /* 0x000ea20000002500 */
[----:B------:R-:W-:-:S04]  /*8410*/  ULOP3.LUT UR21, UR4, 0x1, URZ, 0xc0, !UPT ;  /* 0x0000000104157892 */ /* 0x000fc8000f8ec0ff */
[----:B----4-:R-:W-:-:S04]  /*8420*/  UIMAD UR5, UR21, UR12, URZ ;  /* 0x0000000c150572a4 */ /* 0x010fc8000f8e02ff */
[----:B0-----:R-:W-:-:S04]  /*8430*/  UIMAD UR7, UR5, UR20, URZ ;  /* 0x00000014050772a4 */ /* 0x001fc8000f8e02ff */
[----:B------:R-:W-:Y:S02]  /*8440*/  USHF.L.U32 UR7, UR7, 0x1, URZ ;  /* 0x0000000107077899 */ /* 0x000fe400080006ff */
[----:B--2---:R-:W-:Y:S02]  /*8450*/  UIMAD UR12, UR10, UR12, UR22 ;  /* 0x0000000c0a0c72a4 */ /* 0x004fe4000f8e0216 */
[----:B-1----:R-:W-:Y:S02]  /*8460*/  UIMAD.WIDE UR10, UR7, 0x4, UR18 ;  /* 0x00000004070a78a5 */ /* 0x002fe4000f8e0212 */
[----:B------:R-:W-:Y:S02]  /*8470*/  ULOP3.LUT UP0, UR7, UR4, 0x2, URZ, 0xc0, !UPT ;  /* 0x0000000204077892 */ /* 0x000fe4000f80c0ff */
[----:B------:R-:W-:Y:S02]  /*8480*/  UIMAD.WIDE.U32 UR12, UR12, 0x8, UR10 ;  /* 0x000000080c0c78a5 */ /* 0x000fe4000f8e000a */
[----:B------:R-:W-:-:S02]  /*8490*/  UIADD3 UR10, UPT, UPT, UR5, UR22, URZ ;  /* 0x00000016050a7290 */ /* 0x000fc4000fffe0ff */
[----:B------:R-:W-:Y:S02]  /*84a0*/  UIADD3 UR7, UPT, UPT, -UR7, 0x1, URZ ;  /* 0x0000000107077890 */ /* 0x000fe4000fffe1ff */
[----:B------:R-:W-:Y:S01]  /*84b0*/  UIMAD.WIDE.U32 UR10, UR10, 0x4, UR16 ;  /* 0x000000040a0a78a5 */ /* 0x000fe2000f8e0010 */
[----:B---3--:R-:W-:Y:S01]  /*84c0*/  MOV R32, UR12 ;  /* 0x0000000c00207c02 */ /* 0x008fe20008000f00 */
[----:B------:R-:W-:Y:S02]  /*84d0*/  IMAD.U32 R33, RZ, RZ, UR13 ;  /* 0x0000000dff217e24 */ /* 0x000fe4000f8e00ff */
[----:B------:R-:W-:-:S03]  /*84e0*/  MOV R34, UR7 ;  /* 0x0000000700227c02 */ /* 0x000fc60008000f00 */
[----:B------:R0:W-:Y:S02]  /*84f0*/  STG.E.64 desc[UR14][R32.64], R2 ;  /* 0x0000000220007986 */ /* 0x0001e4000c101b0e */
[----:B0-----:R-:W-:Y:S01]  /*8500*/  MOV R32, UR10 ;  /* 0x0000000a00207c02 */ /* 0x001fe20008000f00 */
[----:B------:R-:W-:Y:S01]  /*8510*/  IMAD.U32 R33, RZ, RZ, UR11 ;  /* 0x0000000bff217e24 */ /* 0x000fe2000f8e00ff */
[----:B------:R-:W-:Y:S06]  /*8520*/  MEMBAR.ALL.GPU ;  /* 0x0000000000007992 */ /* 0x000fec000000a000 */
[----:B------:R-:W-:-:S00]  /*8530*/  ERRBAR ;  /* 0x00000000000079ab */ /* 0x000fc00000000000 */
[----:B------:R-:W-:Y:S06]  /*8540*/  CGAERRBAR ;  /* 0x00000000000075ab */ /* 0x000fec0000000000 */
[----:B------:R0:W-:Y:S01]  /*8550*/  REDG.E.ADD.S32.STRONG.GPU desc[UR14][R32.64], R34 ;  /* 0x000000222000798e */ /* 0x0001e2000c12e30e */
[----:B------:R-:W-:Y:S01]  /*8560*/  USEL UR5, UR20, URZ, !UP0 ;  /* 0x000000ff14057287 */ /* 0x000fe2000c000000 */
[----:B------:R-:W-:-:S03]  /*8570*/  UMOV UR7, 0xffffffff ;  /* 0xffffffff00077882 */ /* 0x000fc60000000000 */
[----:B------:R-:W-:Y:S01]  /*8580*/  UISETP.NE.AND UP0, UPT, UR7, UR5, UPT ;  /* 0x000000050700728c */ /* 0x000fe2000bf05270 */
[----:B0-----:R-:W-:-:S05]  /*8590*/  MOV R32, 0xffffffff ;  /* 0xffffffff00207802 */ /* 0x001fca0000000f00 */
[----:B------:R4:W-:Y:S03]  /*85a0*/  STL [R1], R32 ;  /* 0x0000002001007387 */ /* 0x0009e60000100800 */
[----:B------:R-:W-:Y:S05]  /*85b0*/  BRA.U !UP0, `(.L_x_3900) ;  /* 0x0000000108347547 */ /* 0x000fea000b800000 */
[----:B------:R-:W-:-:S11]  /*85c0*/  ULOP3.LUT UP0, URZ, UR4, 0x2, URZ, 0xc0, !UPT ;  /* 0x0000000204ff7892 */ /* 0x000fd6000f80c0ff */
.L_x_3901:
[----:B------:R-:W0:Y:S02]  /*85d0*/  LDCU UR10, c[0x0][0x374] ;  /* 0x00006e80ff0a77ac */ /* 0x000e240008000800 */
[----:B0-----:R-:W-:-:S04]  /*85e0*/  UIMAD UR10, UR21, UR10, UR22 ;  /* 0x0000000a150a72a4 */ /* 0x001fc8000f8e0216 */
[----:B------:R-:W-:-:S06]  /*85f0*/  UIMAD.WIDE.U32 UR10, UR10, 0x4, UR16 ;  /* 0x000000040a0a78a5 */ /* 0x000fcc000f8e0010 */
[----:B----4-:R-:W-:Y:S01]  /*8600*/  MOV R32, UR10 ;  /* 0x0000000a00207c02 */ /* 0x010fe20008000f00 */
[----:B------:R-:W-:-:S05]  /*8610*/  IMAD.U32 R33, RZ, RZ, UR11 ;  /* 0x0000000bff217e24 */ /* 0x000fca000f8e00ff */
[----:B------:R-:W2:Y:S04]  /*8620*/  LDG.E.STRONG.GPU R32, desc[UR14][R32.64] ;  /* 0x0000000e20207981 */ /* 0x000ea8000c1ef900 */
[----:B--2---:R-:W-:Y:S01]  /*8630*/  CCTL.IVALL ;  /* 0x00000000ff00798f */ /* 0x004fe20002000000 */
[----:B------:R-:W0:Y:S02]  /*8640*/  LDCU UR5, c[0x0][0x370] ;  /* 0x00006e00ff0577ac */ /* 0x000e240008000800 */
[----:B0-----:R-:W-:Y:S01]  /*8650*/  USEL UR5, UR5, URZ, !UP0 ;  /* 0x000000ff05057287 */ /* 0x001fe2000c000000 */
[----:B------:R0:W-:Y:S05]  /*8660*/  STL [R1], R32 ;  /* 0x0000002001007387 */ /* 0x0001ea0000100800 */
[----:B------:R-:W-:-:S13]  /*8670*/  ISETP.NE.AND P1, PT, R32, UR5, PT ;  /* 0x0000000520007c0c */ /* 0x000fda000bf25270 */
[----:B0-----:R-:W-:Y:S05]  /*8680*/  @P1 BRA `(.L_x_3901) ;  /* 0xfffffffc00d01947 */ /* 0x001fea000383ffff */
.L_x_3900:
[----:B------:R-:W-:Y:S05]  /*8690*/  BSYNC.RECONVERGENT B0 ;  /* 0x0000000000007941 */ /* 0x000fea0003800200 */
.L_x_3899:
[----:B------:R-:W0:Y:S01]  /*86a0*/  LDCU UR5, c[0x0][0x370] ;  /* 0x00006e00ff0577ac */ /* 0x000e220008000800 */
[----:B------:R-:W-:Y:S01]  /*86b0*/  BAR.SYNC.DEFER_BLOCKING 0x0 ;  /* 0x0000000000007b1d */ /* 0x000fe20000010000 */
[----:B0-----:R-:W-:-:S05]  /*86c0*/  UISETP.GE.U32.AND UP0, UPT, UR5, 0x8, UPT ;  /* 0x000000080500788c */ /* 0x001fca000bf06070 */
[----:B------:R-:W-:-:S04]  /*86d0*/  UMOV UR5, URZ ;  /* 0x000000ff00057c82 */ /* 0x000fc80008000000 */
[----:B------:R-:W-:Y:S05]  /*86e0*/  BRA.U !UP0, `(.L_x_3902) ;  /* 0x0000000908947547 */ /* 0x000fea000b800000 */
[----:B------:R-:W0:Y:S01]  /*86f0*/  S2UR UR7, SR_CTAID.Y ;  /* 0x00000000000779c3 */ /* 0x000e220000002600 */
[----:B------:R-:W0:Y:S01]  /*8700*/  LDCU UR10, c[0x0][0x374] ;  /* 0x00006e80ff0a77ac */ /* 0x000e220008000800 */
[----:B------:R-:W-:-:S06]  /*8710*/  UMOV UR5, URZ ;  /* 0x000000ff00057c82 */ /* 0x000fcc0008000000 */
[----:B------:R-:W1:Y:S01]  /*8720*/  S2UR UR11, SR_CTAID.X ;  /* 0x00000000000b79c3 */ /* 0x000e620000002500 */
[----:B0-----:R-:W-:Y:S02]  /*8730*/  ULEA UR16, UR10, UR7, 0x2 ;  /* 0x000000070a107291 */ /* 0x001fe4000f8e10ff */
[----:B------:R-:W-:Y:S02]  /*8740*/  UIMAD UR17, UR10, 0x3, UR7 ;  /* 0x000000030a1178a4 */ /* 0x000fe4000f8e0207 */
[----:B------:R-:W-:Y:S02]  /*8750*/  ULEA UR18, UR10, UR7, 0x1 ;  /* 0x000000070a127291 */ /* 0x000fe4000f8e08ff */
[----:B------:R-:W-:Y:S02]  /*8760*/  UIMAD UR19, UR10, 0x7, UR7 ;  /* 0x000000070a1378a4 */ /* 0x000fe4000f8e0207 */
[----:B------:R-:W-:Y:S02]  /*8770*/  UIMAD UR20, UR10, 0x6, UR7 ;  /* 0x000000060a1478a4 */ /* 0x000fe4000f8e0207 */
[----:B------:R-:W-:-:S02]  /*8780*/  UIMAD UR21, UR10, 0x5, UR7 ;  /* 0x000000050a1578a4 */ /* 0x000fc4000f8e0207 */
[----:B------:R-:W-:Y:S02]  /*8790*/  UIADD3 UR10, UPT, UPT, UR7, UR10, URZ ;  /* 0x0000000a070a7290 */ /* 0x000fe4000fffe0ff */
[----:B-1----:R-:W-:-:S12]  /*87a0*/  UIADD3 UR11, UPT, UPT, -UR11, URZ, URZ ;  /* 0x000000ff0b0b7290 */ /* 0x002fd8000fffe1ff */
.L_x_3903:
[----:B------:R-:W-:Y:S02]  /*87b0*/  ISETP.NE.AND P2, PT, RZ, UR11, PT ;  /* 0x0000000bff007c0c */ /* 0x000fe4000bf45270 */
[----:B------:R-:W-:Y:S02]  /*87c0*/  MOV R50, UR4 ;  /* 0x0000000400327c02 */ /* 0x000fe40008000f00 */
[----:B------:R-:W-:-:S13]  /*87d0*/  ISETP.NE.OR P2, PT, R71, RZ, !P2 ;  /* 0x000000ff4700720c */ /* 0x000fda0005745670 */
[----:B--2---:R-:W0:Y:S01]  /*87e0*/  @!P2 LDC R35, c[0x0][0x374] ;  /* 0x0000dd00ff23ab82 */ /* 0x004e220000000800 */
[----:B------:R-:W-:-:S07]  /*87f0*/  @!P2 LOP3.LUT R50, R50, 0x1, RZ, 0xc0, !PT ;  /* 0x000000013232a812 */ /* 0x000fce00078ec0ff */
[----:B------:R-:W1:Y:S08]  /*8800*/  @!P2 LDC R34, c[0x0][0x370] ;  /* 0x0000dc00ff22ab82 */ /* 0x000e700000000800 */
[----:B---34-:R-:W2:Y:S01]  /*8810*/  @!P2 LDC.64 R32, c[0x0][0x3b8] ;  /* 0x0000ee00ff20ab82 */ /* 0x018ea20000000a00 */
[----:B0-----:R-:W-:-:S04]  /*8820*/  @!P2 IMAD R35, R50, R35, RZ ;  /* 0x000000233223a224 */ /* 0x001fc800078e02ff */
[----:B-1----:R-:W-:-:S05]  /*8830*/  @!P2 IMAD R34, R35, R34, RZ ;  /* 0x000000222322a224 */ /* 0x002fca00078e02ff */
[----:B------:R-:W-:-:S05]  /*8840*/  @!P2 SHF.L.U32 R34, R34, 0x1, RZ ;  /* 0x000000012222a819 */ /* 0x000fca00000006ff */
[----:B--2---:R-:W-:-:S04]  /*8850*/  @!P2 IMAD.WIDE R32, R34, 0x4, R32 ;  /* 0x000000042220a825 */ /* 0x004fc800078e0220 */
[----:B------:R-:W-:-:S04]  /*8860*/  IMAD.U32 R34, RZ, RZ, UR7 ;  /* 0x00000007ff227e24 */ /* 0x000fc8000f8e00ff */
[----:B------:R-:W-:-:S05]  /*8870*/  @!P2 IMAD.WIDE.U32 R32, R34, 0x8, R32 ;  /* 0x000000082220a825 */ /* 0x000fca00078e0020 */
[----:B------:R0:W2:Y:S01]  /*8880*/  @!P2 LDG.E.64 R56, desc[UR14][R32.64] ;  /* 0x0000000e2038a981 */ /* 0x0000a2000c1e1b00 */
[----:B------:R-:W-:Y:S01]  /*8890*/  UIADD3 UR12, UPT, UPT, UR5, 0x1, URZ ;  /* 0x00000001050c7890 */ /* 0x000fe2000fffe0ff */
[----:B------:R-:W-:Y:S01]  /*88a0*/  MOV R50, UR4 ;  /* 0x0000000400327c02 */ /* 0x000fe20008000f00 */
[----:B------:R-:W1:Y:S01]  /*88b0*/  S2R R79, SR_CTAID.X ;  /* 0x00000000004f7919 */ /* 0x000e620000002500 */
[----:B------:R-:W3:Y:S03]  /*88c0*/  S2R R71, SR_TID.X ;  /* 0x0000000000477919 */ /* 0x000ee60000002100 */
[----:B-1----:R-:W-:-:S04]  /*88d0*/  ISETP.NE.AND P5, PT, R79, UR12, PT ;  /* 0x0000000c4f007c0c */ /* 0x002fc8000bfa5270 */
[----:B---3--:R-:W-:-:S13]  /*88e0*/  ISETP.NE.OR P5, PT, R71, RZ, !P5 ;  /* 0x000000ff4700720c */ /* 0x008fda0006fa5670 */
[----:B------:R-:W1:Y:S01]  /*88f0*/  @!P5 LDC R35, c[0x0][0x374] ;  /* 0x0000dd00ff23db82 */ /* 0x000e620000000800 */
[----:B------:R-:W-:-:S07]  /*8900*/  @!P5 LOP3.LUT R50, R50, 0x1, RZ, 0xc0, !PT ;  /* 0x000000013232d812 */ /* 0x000fce00078ec0ff */
[----:B------:R-:W3:Y:S08]  /*8910*/  @!P5 LDC R34, c[0x0][0x370] ;  /* 0x0000dc00ff22db82 */ /* 0x000ef00000000800 */
[----:B0-----:R-:W0:Y:S01]  /*8920*/  @!P5 LDC.64 R32, c[0x0][0x3b8] ;  /* 0x0000ee00ff20db82 */ /* 0x001e220000000a00 */
[----:B-1----:R-:W-:-:S04]  /*8930*/  @!P5 IMAD R35, R50, R35, RZ ;  /* 0x000000233223d224 */ /* 0x002fc800078e02ff */
[----:B---3--:R-:W-:-:S05]  /*8940*/  @!P5 IMAD R34, R35, R34, RZ ;  /* 0x000000222322d224 */ /* 0x008fca00078e02ff */
[----:B------:R-:W-:-:S05]  /*8950*/  @!P5 SHF.L.U32 R34, R34, 0x1, RZ ;  /* 0x000000012222d819 */ /* 0x000fca00000006ff */
[----:B0-----:R-:W-:-:S04]  /*8960*/  @!P5 IMAD.WIDE R32, R34, 0x4, R32 ;  /* 0x000000042220d825 */ /* 0x001fc800078e0220 */
[----:B------:R-:W-:-:S04]  /*8970*/  IMAD.U32 R34, RZ, RZ, UR10 ;  /* 0x0000000aff227e24 */ /* 0x000fc8000f8e00ff */
[----:B------:R-:W-:-:S06]  /*8980*/  @!P5 IMAD.WIDE.U32 R32, R34, 0x8, R32 ;  /* 0x000000082220d825 */ /* 0x000fcc00078e0020 */
[----:B------:R-:W3:Y:S01]  /*8990*/  @!P5 LDG.E.64 R32, desc[UR14][R32.64] ;  /* 0x0000000e2020d981 */ /* 0x000ee2000c1e1b00 */
[----:B------:R-:W-:Y:S01]  /*89a0*/  UIADD3 UR12, UPT, UPT, UR5, 0x2, URZ ;  /* 0x00000002050c7890 */ /* 0x000fe2000fffe0ff */
[----:B------:R-:W-:-:S05]  /*89b0*/  MOV R35, UR4 ;  /* 0x0000000400237c02 */ /* 0x000fca0008000f00 */
[----:B------:R-:W-:Y:S01]  /*89c0*/  ISETP.NE.AND P4, PT, R79, UR12, PT ;  /* 0x0000000c4f007c0c */ /* 0x000fe2000bf85270 */
[----:B------:R-:W-:-:S03]  /*89d0*/  UIADD3 UR12, UPT, UPT, UR5, 0x3, URZ ;  /* 0x00000003050c7890 */ /* 0x000fc6000fffe0ff */
[----:B------:R-:W-:-:S03]  /*89e0*/  ISETP.NE.OR P4, PT, R71, RZ, !P4 ;  /* 0x000000ff4700720c */ /* 0x000fc60006785670 */
[----:B------:R-:W-:-:S04]  /*89f0*/  ISETP.NE.AND P1, PT, R79, UR12, PT ;  /* 0x0000000c4f007c0c */ /* 0x000fc8000bf25270 */
[----:B------:R-:W-:-:S06]  /*8a00*/  ISETP.NE.OR P1, PT, R71, RZ, !P1 ;  /* 0x000000ff4700720c */ /* 0x000fcc0004f25670 */
[----:B------:R-:W0:Y:S01]  /*8a10*/  @!P4 LDC R50, c[0x0][0x374] ;  /* 0x0000dd00ff32cb82 */ /* 0x000e220000000800 */
[----:B------:R-:W-:-:S07]  /*8a20*/  @!P4 LOP3.LUT R35, R35, 0x1, RZ, 0xc0, !PT ;  /* 0x000000012323c812 */ /* 0x000fce00078ec0ff */
[----:B------:R-:W1:Y:S08]  /*8a30*/  @!P4 LDC R51, c[0x0][0x370] ;  /* 0x0000dc00ff33cb82 */ /* 0x000e700000000800 */
[----:B------:R-:W4:Y:S01]  /*8a40*/  @!P1 LDC R34, c[0x0][0x374] ;  /* 0x0000dd00ff229b82 */ /* 0x000f220000000800 */
[----:B0-----:R-:W-:Y:S01]  /*8a50*/  @!P4 IMAD R50, R35, R50, RZ ;  /* 0x000000322332c224 */ /* 0x001fe200078e02ff */
[----:B------:R-:W-:-:S04]  /*8a60*/  MOV R35, UR4 ;  /* 0x0000000400237c02 */ /* 0x000fc80008000f00 */
[----:B------:R-:W-:Y:S01]  /*8a70*/  @!P1 LOP3.LUT R35, R35, 0x1, RZ, 0xc0, !PT ;  /* 0x0000000123239812 */ /* 0x000fe200078ec0ff */
[----:B-1----:R-:W-:Y:S02]  /*8a80*/  @!P4 IMAD R51, R50, R51, RZ ;  /* 0x000000333233c224 */ /* 0x002fe400078e02ff */
[----:B------:R-:W0:Y:S02]  /*8a90*/  @!P1 LDC R50, c[0x0][0x370] ;  /* 0x0000dc00ff329b82 */ /* 0x000e240000000800 */
[----:B------:R-:W-:Y:S01]  /*8aa0*/  @!P4 IMAD.SHL.U32 R51, R51, 0x2, RZ ;  /* 0x000000023333c824 */ /* 0x000fe200078e00ff */
[----:B------:R-:W-:-:S06]  /*8ab0*/  UIADD3 UR12, UPT, UPT, UR5, 0x4, URZ ;  /* 0x00000004050c7890 */ /* 0x000fcc000fffe0ff */
[----:B------:R-:W-:-:S04]  /*8ac0*/  ISETP.NE.AND P3, PT, R79, UR12, PT ;  /* 0x0000000c4f007c0c */ /* 0x000fc8000bf65270 */
[----:B------:R-:W-:Y:S01]  /*8ad0*/  ISETP.NE.OR P3, PT, R71, RZ, !P3 ;  /* 0x000000ff4700720c */ /* 0x000fe20005f65670 */
[----:B--2---:R-:W-:Y:S01]  /*8ae0*/  @!P2 FADD.FTZ R2, R2, R56 ;  /* 0x000000380202a221 */ /* 0x004fe20000010000 */
[----:B----4-:R-:W-:Y:S02]  /*8af0*/  @!P1 IMAD R56, R35, R34, RZ ;  /* 0x0000002223389224 */ /* 0x010fe400078e02ff */
[----:B------:R-:W1:Y:S02]  /*8b00*/  @!P4 LDC.64 R34, c[0x0][0x3b8] ;  /* 0x0000ee00ff22cb82 */ /* 0x000e640000000a00 */
[----:B0-----:R-:W-:Y:S02]  /*8b10*/  @!P1 IMAD R56, R56, R50, RZ ;  /* 0x0000003238389224 */ /* 0x001fe400078e02ff */
[----:B-1----:R-:W-:Y:S01]  /*8b20*/  @!P4 IMAD.WIDE R34, R51, 0x4, R34 ;  /* 0x000000043322c825 */ /* 0x002fe200078e0222 */
[----:B------:R-:W-:-:S05]  /*8b30*/  MOV R51, UR18 ;  /* 0x0000001200337c02 */ /* 0x000fca0008000f00 */
[----:B------:R-:W-:Y:S02]  /*8b40*/  @!P4 IMAD.WIDE.U32 R50, R51, 0x8, R34 ;  /* 0x000000083332c825 */ /* 0x000fe400078e0022 */
[----:B------:R-:W0:Y:S04]  /*8b50*/  @!P1 LDC.64 R34, c[0x0][0x3b8] ;  /* 0x0000ee00ff229b82 */ /* 0x000e280000000a00 */
[----:B------:R-:W2:Y:S01]  /*8b60*/  @!P4 LDG.E.64 R50, desc[UR14][R50.64] ;  /* 0x0000000e3232c981 */ /* 0x000ea2000c1e1b00 */
[----:B------:R-:W-:-:S05]  /*8b70*/  @!P1 SHF.L.U32 R56, R56, 0x1, RZ ;  /* 0x0000000138389819 */ /* 0x000fca00000006ff */
[----:B0-----:R-:W-:-:S04]  /*8b80*/  @!P1 IMAD.WIDE R34, R56, 0x4, R34 ;  /* 0x0000000438229825 */ /* 0x001fc800078e0222 */
[----:B------:R-:W-:-:S04]  /*8b90*/  IMAD.U32 R56, RZ, RZ, UR17 ;  /* 0x00000011ff387e24 */ /* 0x000fc8000f8e00ff */
[----:B------:R-:W-:Y:S02]  /*8ba0*/  @!P1 IMAD.WIDE.U32 R34, R56, 0x8, R34 ;  /* 0x0000000838229825 */ /* 0x000fe400078e0022 */
[----:B------:R-:W0:Y:S04]  /*8bb0*/  @!P3 LDC R56, c[0x0][0x374] ;  /* 0x0000dd00ff38bb82 */ /* 0x000e280000000800 */
[----:B------:R-:W4:Y:S01]  /*8bc0*/  @!P1 LDG.E.64 R34, desc[UR14][R34.64] ;  /* 0x0000000e22229981 */ /* 0x000f22000c1e1b00 */
[----:B------:R-:W-:Y:S01]  /*8bd0*/  @!P2 FADD.FTZ R3, R3, R57 ;  /* 0x000000390303a221 */ /* 0x000fe20000010000 */
[----:B------:R-:W-:-:S04]  /*8be0*/  MOV R57, UR4 ;  /* 0x0000000400397c02 */ /* 0x000fc80008000f00 */
[----:B------:R-:W-:-:S05]  /*8bf0*/  @!P3 LOP3.LUT R57, R57, 0x1, RZ, 0xc0, !PT ;  /* 0x000000013939b812 */ /* 0x000fca00078ec0ff */
[----:B0-----:R-:W-:Y:S02]  /*8c00*/  @!P3 IMAD R56, R57, R56, RZ ;  /* 0x000000383938b224 */ /* 0x001fe400078e02ff */
[----:B------:R-:W0:Y:S01]  /*8c10*/  @!P3 LDC R57, c[0x0][0x370] ;  /* 0x0000dc00ff39bb82 */ /* 0x000e220000000800 */
[----:B---3--:R-:W-:Y:S01]  /*8c20*/  @!P5 FADD.FTZ R2, R2, R32 ;  /* 0x000000200202d221 */ /* 0x008fe20000010000 */
[----:B0-----:R-:W-:-:S06]  /*8c30*/  @!P3 IMAD R32, R56, R57, RZ ;  /* 0x000000393820b224 */ /* 0x001fcc00078e02ff */
[----:B------:R-:W0:Y:S01]  /*8c40*/  @!P3 LDC.64 R56, c[0x0][0x3b8] ;  /* 0x0000ee00ff38bb82 */ /* 0x000e220000000a00 */
[----:B------:R-:W-:-:S05]  /*8c50*/  @!P3 SHF.L.U32 R32, R32, 0x1, RZ ;  /* 0x000000012020b819 */ /* 0x000fca00000006ff */
[----:B0-----:R-:W-:-:S04]  /*8c60*/  @!P3 IMAD.WIDE R56, R32, 0x4, R56 ;  /* 0x000000042038b825 */ /* 0x001fc800078e0238 */
[----:B------:R-:W-:-:S04]  /*8c70*/  IMAD.U32 R32, RZ, RZ, UR16 ;  /* 0x00000010ff207e24 */ /* 0x000fc8000f8e00ff */
[----:B------:R-:W-:-:S06]  /*8c80*/  @!P3 IMAD.WIDE.U32 R56, R32, 0x8, R56 ;  /* 0x000000082038b825 */ /* 0x000fcc00078e0038 */
[----:B------:R-:W3:Y:S01]  /*8c90*/  @!P3 LDG.E.64 R56, desc[UR14][R56.64] ;  /* 0x0000000e3838b981 */ /* 0x000ee2000c1e1b00 */
[----:B------:R-:W-:Y:S01]  /*8ca0*/  UIADD3 UR12, UPT, UPT, UR5, 0x5, URZ ;  /* 0x00000005050c7890 */ /* 0x000fe2000fffe0ff */
[----:B------:R-:W-:-:S05]  /*8cb0*/  @!P5 FADD.FTZ R3, R3, R33 ;  /* 0x000000210303d221 */ /* 0x000fca0000010000 */
[----:B------:R-:W-:Y:S01]  /*8cc0*/  ISETP.NE.AND P2, PT, R79, UR12, PT ;  /* 0x0000000c4f007c0c */ /* 0x000fe2000bf45270 */
[----:B------:R-:W-:-:S03]  /*8cd0*/  UIADD3 UR12, UPT, UPT, UR5, 0x6, URZ ;  /* 0x00000006050c7890 */ /* 0x000fc6000fffe0ff */
[----:B------:R-:W-:-:S03]  /*8ce0*/  ISETP.NE.OR P2, PT, R71, RZ, !P2 ;  /* 0x000000ff4700720c */ /* 0x000fc60005745670 */
[----:B------:R-:W-:Y:S01]  /*8cf0*/  ISETP.NE.AND P5, PT, R79, UR12, PT ;  /* 0x0000000c4f007c0c */ /* 0x000fe2000bfa5270 */
[----:B------:R-:W-:-:S03]  /*8d00*/  UIADD3 UR12, UPT, UPT, UR5, 0x7, URZ ;  /* 0x00000007050c7890 */ /* 0x000fc6000fffe0ff */
[----:B------:R-:W-:-:S06]  /*8d10*/  ISETP.NE.OR P5, PT, R71, RZ, !P5 ;  /* 0x000000ff4700720c */ /* 0x000fcc0006fa5670 */
[----:B------:R-:W0:Y:S01]  /*8d20*/  @!P2 LDC R32, c[0x0][0x374] ;  /* 0x0000dd00ff20ab82 */ /* 0x000e220000000800 */
[----:B--2---:R-:W-:Y:S01]  /*8d30*/  @!P4 FADD.FTZ R2, R2, R50 ;  /* 0x000000320202c221 */ /* 0x004fe20000010000 */
[----:B------:R-:W-:-:S06]  /*8d40*/  @!P4 FADD.FTZ R3, R3, R51 ;  /* 0x000000330303c221 */ /* 0x000fcc0000010000 */
[----:B------:R-:W1:Y:S01]  /*8d50*/  @!P2 LDC R50, c[0x0][0x370] ;  /* 0x0000dc00ff32ab82 */ /* 0x000e620000000800 */
[----:B------:R-:W-:Y:S02]  /*8d60*/  MOV R51, UR4 ;  /* 0x0000000400337c02 */ /* 0x000fe40008000f00 */
[----:B------:R-:W-:Y:S02]  /*8d70*/  ISETP.NE.AND P4, PT, R79, UR12, PT ;  /* 0x0000000c4f007c0c */ /* 0x000fe4000bf85270 */
[----:B------:R-:W-:Y:S02]  /*8d80*/  @!P2 LOP3.LUT R51, R51, 0x1, RZ, 0xc0, !PT ;  /* 0x000000013333a812 */ /* 0x000fe400078ec0ff */
[----:B------:R-:W-:Y:S01]  /*8d90*/  ISETP.NE.OR P4, PT, R71, RZ, !P4 ;  /* 0x000000ff4700720c */ /* 0x000fe20006785670 */
[----:B------:R-:W2:Y:S02]  /*8da0*/  @!P5 LDC R33, c[0x0][0x374] ;  /* 0x0000dd00ff21db82 */ /* 0x000ea40000000800 */
[----:B0-----:R-:W-:Y:S01]  /*8db0*/  @!P2 IMAD R51, R51, R32, RZ ;  /* 0x000000203333a224 */ /* 0x001fe200078e02ff */
[----:B------:R-:W-:-:S04]  /*8dc0*/  MOV R32, UR4 ;  /* 0x0000000400207c02 */ /* 0x000fc80008000f00 */
[----:B------:R-:W-:Y:S01]  /*8dd0*/  @!P5 LOP3.LUT R32, R32, 0x1, RZ, 0xc0, !PT ;  /* 0x000000012020d812 */ /* 0x000fe200078ec0ff */
[----:B-1----:R-:W-:Y:S02]  /*8de0*/  @!P2 IMAD R50, R51, R50, RZ ;  /* 0x000000323332a224 */ /* 0x002fe400078e02ff */
[----:B------:R-:W0:Y:S02]  /*8df0*/  @!P5 LDC R51, c[0x0][0x370] ;  /* 0x0000dc00ff33db82 */ /* 0x000e240000000800 */
[----:B------:R-:W-:Y:S02]  /*8e00*/  @!P2 IMAD.SHL.U32 R96, R50, 0x2, RZ ;  /* 0x000000023260a824 */ /* 0x000fe400078e00ff */
[----:B----4-:R-:W-:Y:S01]  /*8e10*/  @!P1 FADD.FTZ R2, R2, R34 ;  /* 0x0000002202029221 */ /* 0x010fe20000010000 */
[----:B--2---:R-:W-:-:S03]  /*8e20*/  @!P5 IMAD R34, R32, R33, RZ ;  /* 0x000000212022d224 */ /* 0x004fc600078e02ff */
[----:B------:R-:W1:Y:S01]  /*8e30*/  @!P4 LDC R79, c[0x0][0x374] ;  /* 0x0000dd00ff4fcb82 */ /* 0x000e620000000800 */
[----:B------:R-:W-:Y:S01]  /*8e40*/  @!P1 FADD.FTZ R3, R3, R35 ;  /* 0x0000002303039221 */ /* 0x000fe20000010000 */
[----:B------:R-:W-:-:S04]  /*8e50*/  MOV R35, UR4 ;  /* 0x0000000400237c02 */ /* 0x000fc80008000f00 */
[----:B------:R-:W-:Y:S02]  /*8e60*/  @!P4 LOP3.LUT R35, R35, 0x1, RZ, 0xc0, !PT ;  /* 0x000000012323c812 */ /* 0x000fe400078ec0ff */
[----:B------:R-:W2:Y:S01]  /*8e70*/  @!P2 LDC.64 R32, c[0x0][0x3b8] ;  /* 0x0000ee00ff20ab82 */ /* 0x000ea20000000a00 */
[----:B0-----:R-:W-:Y:S01]  /*8e80*/  @!P5 IMAD R50, R34, R51, RZ ;  /* 0x000000332232d224 */ /* 0x001fe200078e02ff */
[----:B------:R-:W-:-:S06]  /*8e90*/  MOV R34, UR21 ;  /* 0x0000001500227c02 */ /* 0x000fcc0008000f00 */
[----:B------:R-:W0:Y:S01]  /*8ea0*/  @!P4 LDC R51, c[0x0][0x370] ;  /* 0x0000dc00ff33cb82 */ /* 0x000e220000000800 */
[----:B------:R-:W-:Y:S02]  /*8eb0*/  @!P5 IMAD.SHL.U32 R50, R50, 0x2, RZ ;  /* 0x000000023232d824 */ /* 0x000fe400078e00ff */
[----:B-1----:R-:W-:Y:S02]  /*8ec0*/  @!P4 IMAD R79, R35, R79, RZ ;  /* 0x0000004f234fc224 */ /* 0x002fe400078e02ff */
[----:B--2---:R-:W-:-:S04]  /*8ed0*/  @!P2 IMAD.WIDE R32, R96, 0x4, R32 ;  /* 0x000000046020a825 */ /* 0x004fc800078e0220 */
[----:B------:R-:W-:Y:S02]  /*8ee0*/  @!P2 IMAD.WIDE.U32 R32, R34, 0x8, R32 ;  /* 0x000000082220a825 */ /* 0x000fe400078e0020 */
[----:B------:R-:W1:Y:S02]  /*8ef0*/  @!P5 LDC.64 R34, c[0x0][0x3b8] ;  /* 0x0000ee00ff22db82 */ /* 0x000e640000000a00 */
[----:B0-----:R-:W-:Y:S02]  /*8f00*/  @!P4 IMAD R79, R79, R51, RZ ;  /* 0x000000334f4fc224 */ /* 0x001fe400078e02ff */
[----:B------:R-:W2:Y:S01]  /*8f10*/  @!P2 LDG.E.64 R32, desc[UR14][R32.64] ;  /* 0x0000000e2020a981 */ /* 0x000ea2000c1e1b00 */
[----:B-1----:R-:W-:Y:S01]  /*8f20*/  @!P5 IMAD.WIDE R34, R50, 0x4, R34 ;  /* 0x000000043222d825 */ /* 0x002fe200078e0222 */
[----:B------:R-:W-:-:S05]  /*8f30*/  MOV R50, UR20 ;  /* 0x0000001400327c02 */ /* 0x000fca0008000f00 */
[----:B------:R-:W-:Y:S02]  /*8f40*/  @!P5 IMAD.WIDE.U32 R50, R50, 0x8, R34 ;  /* 0x000000083232d825 */ /* 0x000fe400078e0022 */
[----:B------:R-:W0:Y:S01]  /*8f50*/  @!P4 LDC.64 R34, c[0x0][0x3b8] ;  /* 0x0000ee00ff22cb82 */ /* 0x000e220000000a00 */
[----:B------:R-:W-:-:S03]  /*8f60*/  @!P4 SHF.L.U32 R79, R79, 0x1, RZ ;  /* 0x000000014f4fc819 */ /* 0x000fc600000006ff */
[----:B------:R-:W4:Y:S01]  /*8f70*/  @!P5 LDG.E.64 R50, desc[UR14][R50.64] ;  /* 0x0000000e3232d981 */ /* 0x000f22000c1e1b00 */
[----:B---3--:R-:W-:Y:S01]  /*8f80*/  @!P3 FADD.FTZ R2, R2, R56 ;  /* 0x000000380202b221 */ /* 0x008fe20000010000 */
[----:B------:R-:W-:Y:S02]  /*8f90*/  IMAD.U32 R56, RZ, RZ, UR19 ;  /* 0x00000013ff387e24 */ /* 0x000fe4000f8e00ff */
[----:B0-----:R-:W-:-:S04]  /*8fa0*/  @!P4 IMAD.WIDE R34, R79, 0x4, R34 ;  /* 0x000000044f22c825 */ /* 0x001fc800078e0222 */
[----:B------:R-:W-:-:S06]  /*8fb0*/  @!P4 IMAD.WIDE.U32 R34, R56, 0x8, R34 ;  /* 0x000000083822c825 */ /* 0x000fcc00078e0022 */
[----:B------:R-:W3:Y:S01]  /*8fc0*/  @!P4 LDG.E.64 R34, desc[UR14][R34.64] ;  /* 0x0000000e2222c981 */ /* 0x000ee2000c1e1b00 */
[----:B------:R-:W0:Y:S01]  /*8fd0*/  LDCU UR13, c[0x0][0x374] ;  /* 0x00006e80ff0d77ac */ /* 0x000e220008000800 */
[----:B------:R-:W1:Y:S01]  /*8fe0*/  LDCU UR12, c[0x0][0x370] ;  /* 0x00006e00ff0c77ac */ /* 0x000e620008000800 */
[----:B------:R-:W-:Y:S01]  /*8ff0*/  @!P3 FADD.FTZ R3, R3, R57 ;  /* 0x000000390303b221 */ /* 0x000fe20000010000 */
[----:B------:R-:W-:Y:S02]  /*9000*/  UIADD3 UR5, UPT, UPT, UR5, 0x8, URZ ;  /* 0x0000000805057890 */ /* 0x000fe4000fffe0ff */
[----:B-1----:R-:W-:-:S04]  /*9010*/  ULOP3.LUT UR12, UR12, 0x7ffffff8, URZ, 0xc0, !UPT ;  /* 0x7ffffff80c0c7892 */ /* 0x002fc8000f8ec0ff */
[----:B------:R-:W-:Y:S02]  /*9020*/  UISETP.NE.AND UP0, UPT, UR5, UR12, UPT ;  /* 0x0000000c0500728c */ /* 0x000fe4000bf05270 */
[----:B------:R-:W-:Y:S02]  /*9030*/  UIADD3 UR11, UPT, UPT, UR11, 0x8, URZ ;  /* 0x000000080b0b7890 */ /* 0x000fe4000fffe0ff */
[----:B0-----:R-:W-:Y:S02]  /*9040*/  ULEA UR20, UR13, UR20, 0x3 ;  /* 0x000000140d147291 */ /* 0x001fe4000f8e18ff */
        /* <DEDUP_REMOVED lines=9> */
[----:B----4-:R-:W-:Y:S01]  /*90e0*/  @!P5 FADD.FTZ R2, R2, R50 ;  /* 0x000000320202d221 */ /* 0x010fe20000010000 */
[----:B------:R-:W-:-:S03]  /*90f0*/  @!P5 FADD.FTZ R3, R3, R51 ;  /* 0x000000330303d221 */ /* 0x000fc60000010000 */
[----:B---3--:R-:W-:Y:S01]  /*9100*/  @!P4 FADD.FTZ R2, R2, R34 ;  /* 0x000000220202c221 */ /* 0x008fe20000010000 */
[----:B------:R-:W-:Y:S01]  /*9110*/  @!P4 FADD.FTZ R3, R3, R35 ;  /* 0x000000230303c221 */ /* 0x000fe20000010000 */
[----:B------:R-:W-:Y:S06]  /*9120*/  BRA.U UP0, `(.L_x_3903) ;  /* 0xfffffff500a07547 */ /* 0x000fec000b83ffff */
[----:B------:R-:W-:-:S05]  /*9130*/  UMOV UR5, UR12 ;  /* 0x0000000c00057c82 */ /* 0x000fca0008000000 */
.L_x_3902:
[----:B------:R-:W0:Y:S02]  /*9140*/  LDCU UR7, c[0x0][0x370] ;  /* 0x00006e00ff0777ac */ /* 0x000e240008000800 */
[----:B0-----:R-:W-:-:S09]  /*9150*/  ULOP3.LUT UP0, URZ, UR7, 0x7, URZ, 0xc0, !UPT ;  /* 0x0000000707ff7892 */ /* 0x001fd2000f80c0ff */
[----:B------:R-:W-:Y:S05]  /*9160*/  BRA.U !UP0, `(.L_x_3898) ;  /* 0x0000000908447547 */ /* 0x000fea000b800000 */
[----:B------:R-:W0:Y:S02]  /*9170*/  LDCU UR7, c[0x0][0x370] ;  /* 0x00006e00ff0777ac */ /* 0x000e240008000800 */
[----:B0-----:R-:W-:-:S04]  /*9180*/  ULOP3.LUT UR7, UR7, 0x7, URZ, 0xc0, !UPT ;  /* 0x0000000707077892 */ /* 0x001fc8000f8ec0ff */
[----:B------:R-:W-:-:S04]  /*9190*/  UIADD3 UR7, UPT, UPT, UR7, -0x1, URZ ;  /* 0xffffffff07077890 */ /* 0x000fc8000fffe0ff */
[----:B------:R-:W-:-:S09]  /*91a0*/  UISETP.GE.U32.AND UP0, UPT, UR7, 0x3, UPT ;  /* 0x000000030700788c */ /* 0x000fd2000bf06070 */
[----:B------:R-:W-:Y:S05]  /*91b0*/  BRA.U !UP0, `(.L_x_3904) ;  /* 0x0000000508287547 */ /* 0x000fea000b800000 */
[----:B------:R-:W0:Y:S01]  /*91c0*/  S2R R57, SR_CTAID.X ;  /* 0x0000000000397919 */ /* 0x000e220000002500 */
[----:B---34-:R-:W-:Y:S02]  /*91d0*/  MOV R32, UR4 ;  /* 0x0000000400207c02 */ /* 0x018fe40008000f00 */
[----:B0-----:R-:W-:-:S04]  /*91e0*/  ISETP.NE.AND P2, PT, R57, UR5, PT ;  /* 0x0000000539007c0c */ /* 0x001fc8000bf45270 */
[----:B------:R-:W-:-:S13]  /*91f0*/  ISETP.NE.OR P2, PT, R71, RZ, !P2 ;  /* 0x000000ff4700720c */ /* 0x000fda0005745670 */
[----:B-1----:R-:W0:Y:S01]  /*9200*/  @!P2 LDC R34, c[0x0][0x374] ;  /* 0x0000dd00ff22ab82 */ /* 0x002e220000000800 */
[----:B------:R-:W-:Y:S01]  /*9210*/  @!P2 LOP3.LUT R32, R32, 0x1, RZ, 0xc0, !PT ;  /* 0x000000012020a812 */ /* 0x000fe200078ec0ff */
[----:B--2---:R-:W1:Y:S06]  /*9220*/  @!P2 S2R R35, SR_CTAID.Y ;  /* 0x000000000023a919 */ /* 0x004e6c0000002600 */
[----:B------:R-:W2:Y:S01]  /*9230*/  @!P2 LDC R50, c[0x0][0x370] ;  /* 0x0000dc00ff32ab82 */ /* 0x000ea20000000800 */
[----:B0-----:R-:W-:-:S04]  /*9240*/  @!P2 IMAD R32, R32, R34, RZ ;  /* 0x000000222020a224 */ /* 0x001fc800078e02ff */
[----:B--2---:R-:W-:-:S03]  /*9250*/  @!P2 IMAD R50, R32, R50, RZ ;  /* 0x000000322032a224 */ /* 0x004fc600078e02ff */
[----:B------:R-:W0:Y:S01]  /*9260*/  @!P2 LDC.64 R32, c[0x0][0x3b8] ;  /* 0x0000ee00ff20ab82 */ /* 0x000e220000000a00 */
[----:B-1----:R-:W-:Y:S01]  /*9270*/  @!P2 IMAD R35, R34, UR5, R35 ;  /* 0x000000052223ac24 */ /* 0x002fe2000f8e0223 */
[----:B------:R-:W-:-:S05]  /*9280*/  @!P2 SHF.L.U32 R50, R50, 0x1, RZ ;  /* 0x000000013232a819 */ /* 0x000fca00000006ff */
[----:B0-----:R-:W-:-:S04]  /*9290*/  @!P2 IMAD.WIDE R32, R50, 0x4, R32 ;  /* 0x000000043220a825 */ /* 0x001fc800078e0220 */
[----:B------:R-:W-:-:S06]  /*92a0*/  @!P2 IMAD.WIDE.U32 R32, R35, 0x8, R32 ;  /* 0x000000082320a825 */ /* 0x000fcc00078e0020 */
[----:B------:R-:W2:Y:S01]  /*92b0*/  @!P2 LDG.E.64 R32, desc[UR14][R32.64] ;  /* 0x0000000e2020a981 */ /* 0x000ea2000c1e1b00 */
[----:B------:R-:W-:-:S06]  /*92c0*/  UIADD3 UR7, UPT, UPT, UR5, 0x1, URZ ;  /* 0x0000000105077890 */ /* 0x000fcc000fffe0ff */
[----:B------:R-:W-:-:S04]  /*92d0*/  ISETP.NE.AND P1, PT, R57, UR7, PT ;  /* 0x0000000739007c0c */ /* 0x000fc8000bf25270 */
[----:B------:R-:W-:-:S13]  /*92e0*/  ISETP.NE.OR P1, PT, R71, RZ, !P1 ;  /* 0x000000ff4700720c */ /* 0x000fda0004f25670 */
[----:B------:R-:W0:Y:S01]  /*92f0*/  @!P1 S2R R35, SR_CTAID.Y ;  /* 0x0000000000239919 */ /* 0x000e220000002600 */
[----:B------:R-:W1:Y:S08]  /*9300*/  @!P1 LDC R50, c[0x0][0x374] ;  /* 0x0000dd00ff329b82 */ /* 0x000e700000000800 */
[----:B------:R-:W3:Y:S01]  /*9310*/  @!P1 LDC R34, c[0x0][0x370] ;  /* 0x0000dc00ff229b82 */ /* 0x000ee20000000800 */
[----:B--2---:R-:W-:Y:S01]  /*9320*/  @!P2 FADD.FTZ R2, R2, R32 ;  /* 0x000000200202a221 */ /* 0x004fe20000010000 */
[----:B------:R-:W-:-:S05]  /*9330*/  IMAD.U32 R32, RZ, RZ, UR4 ;  /* 0x00000004ff207e24 */ /* 0x000fca000f8e00ff */
[----:B------:R-:W-:-:S05]  /*9340*/  @!P1 LOP3.LUT R32, R32, 0x1, RZ, 0xc0, !PT ;  /* 0x0000000120209812 */ /* 0x000fca00078ec0ff */
[----:B-1----:R-:W-:Y:S02]  /*9350*/  @!P1 IMAD R51, R32, R50, RZ ;  /* 0x0000003220339224 */ /* 0x002fe400078e02ff */
[----:B------:R-:W-:Y:S02]  /*9360*/  @!P1 IMAD R32, R50, UR5, R50 ;  /* 0x0000000532209c24 */ /* 0x000fe4000f8e0232 */
[----:B---3--:R-:W-:-:S03]  /*9370*/  @!P1 IMAD R51, R51, R34, RZ ;  /* 0x0000002233339224 */ /* 0x008fc600078e02ff */
[----:B0-----:R-:W-:Y:S02]  /*9380*/  @!P1 IADD3 R32, PT, PT, R32, R35, RZ ;  /* 0x0000002320209210 */ /* 0x001fe40007ffe0ff */
[----:B------:R-:W0:Y:S01]  /*9390*/  @!P1 LDC.64 R34, c[0x0][0x3b8] ;  /* 0x0000ee00ff229b82 */ /* 0x000e220000000a00 */
[----:B------:R-:W-:-:S05]  /*93a0*/  @!P1 SHF.L.U32 R51, R51, 0x1, RZ ;  /* 0x0000000133339819 */ /* 0x000fca00000006ff */
[----:B0-----:R-:W-:-:S04]  /*93b0*/  @!P1 IMAD.WIDE R34, R51, 0x4, R34 ;  /* 0x0000000433229825 */ /* 0x001fc800078e0222 */
[----:B------:R-:W-:-:S06]  /*93c0*/  @!P1 IMAD.WIDE.U32 R34, R32, 0x8, R34 ;  /* 0x0000000820229825 */ /* 0x000fcc00078e0022 */
[----:B------:R-:W2:Y:S01]  /*93d0*/  @!P1 LDG.E.64 R34, desc[UR14][R34.64] ;  /* 0x0000000e22229981 */ /* 0x000ea2000c1e1b00 */
[----:B------:R-:W-:Y:S01]  /*93e0*/  UIADD3 UR7, UPT, UPT, UR5, 0x2, URZ ;  /* 0x0000000205077890 */ /* 0x000fe2000fffe0ff */
[----:B------:R-:W-:Y:S02]  /*93f0*/  IMAD.U32 R32, RZ, RZ, UR4 ;  /* 0x00000004ff207e24 */ /* 0x000fe4000f8e00ff */
[----:B------:R-:W-:Y:S01]  /*9400*/  @!P2 FADD.FTZ R3, R3, R33 ;  /* 0x000000210303a221 */ /* 0x000fe20000010000 */
[----:B------:R-:W-:Y:S02]  /*9410*/  UIADD3 UR10, UPT, UPT, UR5, 0x3, URZ ;  /* 0x00000003050a7890 */ /* 0x000fe4000fffe0ff */
[----:B------:R-:W-:-:S04]  /*9420*/  ISETP.NE.AND P3, PT, R57, UR7, PT ;  /* 0x0000000739007c0c */ /* 0x000fc8000bf65270 */
[----:B------:R-:W-:Y:S02]  /*9430*/  ISETP.NE.AND P4, PT, R57, UR10, PT ;  /* 0x0000000a39007c0c */ /* 0x000fe4000bf85270 */
[C---:B------:R-:W-:Y:S02]  /*9440*/  ISETP.NE.OR P3, PT, R71.reuse, RZ, !P3 ;  /* 0x000000ff4700720c */ /* 0x040fe40005f65670 */
[----:B------:R-:W-:-:S11]  /*9450*/  ISETP.NE.OR P2, PT, R71, RZ, !P4 ;  /* 0x000000ff4700720c */ /* 0x000fd60006745670 */
[----:B------:R-:W0:Y:S01]  /*9460*/  @!P3 LDC R50, c[0x0][0x374] ;  /* 0x0000dd00ff32bb82 */ /* 0x000e220000000800 */
[----:B------:R-:W-:Y:S01]  /*9470*/  @!P3 LOP3.LUT R32, R32, 0x1, RZ, 0xc0, !PT ;  /* 0x000000012020b812 */ /* 0x000fe200078ec0ff */
[----:B------:R-:W1:Y:S06]  /*9480*/  @!P3 S2R R51, SR_CTAID.Y ;  /* 0x000000000033b919 */ /* 0x000e6c0000002600 */
[----:B------:R-:W3:Y:S01]  /*9490*/  @!P3 LDC R56, c[0x0][0x370] ;  /* 0x0000dc00ff38bb82 */ /* 0x000ee20000000800 */
[----:B0-----:R-:W-:-:S04]  /*94a0*/  @!P3 IMAD R32, R32, R50, RZ ;  /* 0x000000322020b224 */ /* 0x001fc800078e02ff */
[----:B---3--:R-:W-:-:S03]  /*94b0*/  @!P3 IMAD R56, R32, R56, RZ ;  /* 0x000000382038b224 */ /* 0x008fc600078e02ff */
[----:B------:R-:W0:Y:S02]  /*94c0*/  @!P3 LDC.64 R32, c[0x0][0x3b8] ;  /* 0x0000ee00ff20bb82 */ /* 0x000e240000000a00 */
[----:B------:R-:W-:-:S05]  /*94d0*/  @!P3 SHF.L.U32 R56, R56, 0x1, RZ ;  /* 0x000000013838b819 */ /* 0x000fca00000006ff */
[----:B0-----:R-:W-:Y:S02]  /*94e0*/  @!P3 IMAD.WIDE R32, R56, 0x4, R32 ;  /* 0x000000043820b825 */ /* 0x001fe400078e0220 */
[----:B------:R-:W0:Y:S02]  /*94f0*/  @!P2 LDC R56, c[0x0][0x374] ;  /* 0x0000dd00ff38ab82 */ /* 0x000e240000000800 */
[----:B--2---:R-:W-:Y:S01]  /*9500*/  @!P1 FADD.FTZ R2, R2, R34 ;  /* 0x0000002202029221 */ /* 0x004fe20000010000 */
[----:B-1----:R-:W-:Y:S02]  /*9510*/  @!P3 IMAD R34, R50, UR7, R51 ;  /* 0x000000073222bc24 */ /* 0x002fe4000f8e0233 */
[----:B------:R-:W-:-:S03]  /*9520*/  @!P1 FADD.FTZ R3, R3, R35 ;  /* 0x0000002303039221 */ /* 0x000fc60000010000 */
[----:B------:R-:W1:Y:S01]  /*9530*/  @!P2 LDC R51, c[0x0][0x370] ;  /* 0x0000dc00ff33ab82 */ /* 0x000e620000000800 */
[----:B------:R-:W2:Y:S01]  /*9540*/  @!P2 S2R R50, SR_CTAID.Y ;  /* 0x000000000032a919 */ /* 0x000ea20000002600 */
[----:B------:R-:W-:Y:S01]  /*9550*/  @!P3 IMAD.WIDE.U32 R34, R34, 0x8, R32 ;  /* 0x000000082222b825 */ /* 0x000fe200078e0020 */
[----:B------:R-:W-:-:S04]  /*9560*/  MOV R32, UR4 ;  /* 0x0000000400207c02 */ /* 0x000fc80008000f00 */
[----:B------:R-:W-:Y:S01]  /*9570*/  @!P2 LOP3.LUT R32, R32, 0x1, RZ, 0xc0, !PT ;  /* 0x000000012020a812 */ /* 0x000fe200078ec0ff */
[----:B------:R-:W3:Y:S04]  /*9580*/  @!P3 LDG.E.64 R34, desc[UR14][R34.64] ;  /* 0x0000000e2222b981 */ /* 0x000ee8000c1e1b00 */
[----:B0-----:R-:W-:-:S04]  /*9590*/  @!P2 IMAD R32, R32, R56, RZ ;  /* 0x000000382020a224 */ /* 0x001fc800078e02ff */
[----:B-1----:R-:W-:Y:S02]  /*95a0*/  @!P2 IMAD R51, R32, R51, RZ ;  /* 0x000000332033a224 */ /* 0x002fe400078e02ff */
[----:B------:R-:W0:Y:S02]  /*95b0*/  @!P2 LDC.64 R32, c[0x0][0x3b8] ;  /* 0x0000ee00ff20ab82 */ /* 0x000e240000000a00 */
[----:B------:R-:W-:Y:S02]  /*95c0*/  @!P2 IMAD.SHL.U32 R51, R51, 0x2, RZ ;  /* 0x000000023333a824 */ /* 0x000fe400078e00ff */
[----:B--2---:R-:W-:Y:S02]  /*95d0*/  @!P2 IMAD R50, R56, UR10, R50 ;  /* 0x0000000a3832ac24 */ /* 0x004fe4000f8e0232 */
[----:B0-----:R-:W-:-:S04]  /*95e0*/  @!P2 IMAD.WIDE R32, R51, 0x4, R32 ;  /* 0x000000043320a825 */ /* 0x001fc800078e0220 */
[----:B------:R-:W-:-:S06]  /*95f0*/  @!P2 IMAD.WIDE.U32 R32, R50, 0x8, R32 ;  /* 0x000000083220a825 */ /* 0x000fcc00078e0020 */
[----:B------:R-:W2:Y:S01]  /*9600*/  @!P2 LDG.E.64 R32, desc[UR14][R32.64] ;  /* 0x0000000e2020a981 */ /* 0x000ea2000c1e1b00 */
[----:B------:R-:W-:Y:S01]  /*9610*/  UIADD3 UR5, UPT, UPT, UR5, 0x4, URZ ;  /* 0x0000000405057890 */ /* 0x000fe2000fffe0ff */
[----:B---3--:R-:W-:Y:S01]  /*9620*/  @!P3 FADD.FTZ R2, R2, R34 ;  /* 0x000000220202b221 */ /* 0x008fe20000010000 */
[----:B------:R-:W-:-:S03]  /*9630*/  @!P3 FADD.FTZ R3, R3, R35 ;  /* 0x000000230303b221 */ /* 0x000fc60000010000 */
[----:B--2---:R-:W-:Y:S01]  /*9640*/  @!P2 FADD.FTZ R2, R2, R32 ;  /* 0x000000200202a221 */ /* 0x004fe20000010000 */
[----:B------:R-:W-:-:S07]  /*9650*/  @!P2 FADD.FTZ R3, R3, R33 ;  /* 0x000000210303a221 */ /* 0x000fce0000010000 */
.L_x_3904:
[----:B------:R-:W0:Y:S02]  /*9660*/  LDCU UR7, c[0x0][0x370] ;  /* 0x00006e00ff0777ac */ /* 0x000e240008000800 */
[----:B0-----:R-:W-:-:S09]  /*9670*/  ULOP3.LUT UP0, UR7, UR7, 0x3, URZ, 0xc0, !UPT ;  /* 0x0000000307077892 */ /* 0x001fd2000f80c0ff */
[----:B------:R-:W-:Y:S05]  /*9680*/  BRA.U !UP0, `(.L_x_3898) ;  /* 0x0000000108fc7547 */ /* 0x000fea000b800000 */
[----:B------:R-:W-:-:S09]  /*9690*/  UISETP.NE.AND UP0, UPT, UR7, 0x1, UPT ;  /* 0x000000010700788c */ /* 0x000fd2000bf05270 */
[----:B------:R-:W-:Y:S05]  /*96a0*/  BRA.U !UP0, `(.L_x_3905) ;  /* 0x0000000108987547 */ /* 0x000fea000b800000 */
[----:B------:R-:W0:Y:S01]  /*96b0*/  S2R R50, SR_CTAID.X ;  /* 0x0000000000327919 */ /* 0x000e220000002500 */
[----:B------:R-:W-:Y:S02]  /*96c0*/  MOV R33, UR4 ;  /* 0x0000000400217c02 */ /* 0x000fe40008000f00 */
[----:B0-----:R-:W-:-:S04]  /*96d0*/  ISETP.NE.AND P1, PT, R50, UR5, PT ;  /* 0x0000000532007c0c */ /* 0x001fc8000bf25270 */
[----:B------:R-:W-:-:S13]  /*96e0*/  ISETP.NE.OR P1, PT, R71, RZ, !P1 ;  /* 0x000000ff4700720c */ /* 0x000fda0004f25670 */
[----:B-1----:R-:W0:Y:S01]  /*96f0*/  @!P1 S2R R34, SR_CTAID.Y ;  /* 0x0000000000229919 */ /* 0x002e220000002600 */
[----:B---34-:R-:W2:Y:S01]  /*9700*/  @!P1 LDC R32, c[0x0][0x374] ;  /* 0x0000dd00ff209b82 */ /* 0x018ea20000000800 */
[----:B------:R-:W-:-:S05]  /*9710*/  @!P1 LOP3.LUT R33, R33, 0x1, RZ, 0xc0, !PT ;  /* 0x0000000121219812 */ /* 0x000fca00078ec0ff */
[----:B--2---:R-:W-:Y:S02]  /*9720*/  @!P1 IMAD R35, R33, R32, RZ ;  /* 0x0000002021239224 */ /* 0x004fe400078e02ff */
[----:B0-----:R-:W-:Y:S02]  /*9730*/  @!P1 IMAD R34, R32, UR5, R34 ;  /* 0x0000000520229c24 */ /* 0x001fe4000f8e0222 */
[----:B------:R-:W0:Y:S02]  /*9740*/  @!P1 LDC R32, c[0x0][0x370] ;  /* 0x0000dc00ff209b82 */ /* 0x000e240000000800 */
[----:B0-----:R-:W-:-:S06]  /*9750*/  @!P1 IMAD R35, R35, R32, RZ ;  /* 0x0000002023239224 */ /* 0x001fcc00078e02ff */
[----:B------:R-:W0:Y:S01]  /*9760*/  @!P1 LDC.64 R32, c[0x0][0x3b8] ;  /* 0x0000ee00ff209b82 */ /* 0x000e220000000a00 */
        /* <DEDUP_REMOVED lines=8> */
[----:B------:R-:W1:Y:S01]  /*97f0*/  @!P2 LDC R35, c[0x0][0x374] ;  /* 0x0000dd00ff23ab82 */ /* 0x000e620000000800 */
[----:B--2---:R-:W-:Y:S01]  /*9800*/  @!P1 FADD.FTZ R2, R2, R32 ;  /* 0x0000002002029221 */ /* 0x004fe20000010000 */
[----:B------:R-:W-:-:S06]  /*9810*/  @!P1 FADD.FTZ R3, R3, R33 ;  /* 0x0000002103039221 */ /* 0x000fcc0000010000 */
[----:B------:R-:W2:Y:S01]  /*9820*/  @!P2 LDC R32, c[0x0][0x370] ;  /* 0x0000dc00ff20ab82 */ /* 0x000ea20000000800 */
[----:B------:R-:W-:-:S05]  /*9830*/  IMAD.U32 R33, RZ, RZ, UR4 ;  /* 0x00000004ff217e24 */ /* 0x000fca000f8e00ff */
[----:B------:R-:W-:-:S05]  /*9840*/  @!P2 LOP3.LUT R33, R33, 0x1, RZ, 0xc0, !PT ;  /* 0x000000012121a812 */ /* 0x000fca00078ec0ff */
[----:B-1----:R-:W-:Y:S02]  /*9850*/  @!P2 IMAD R33, R33, R35, RZ ;  /* 0x000000232121a224 */ /* 0x002fe400078e02ff */
[----:B------:R-:W-:-:S05]  /*9860*/  @!P2 IMAD R35, R35, UR5, R35 ;  /* 0x000000052323ac24 */ /* 0x000fca000f8e0223 */
[----:B0-----:R-:W-:Y:S01]  /*9870*/  @!P2 IADD3 R34, PT, PT, R35, R34, RZ ;  /* 0x000000222322a210 */ /* 0x001fe20007ffe0ff */
[----:B--2---:R-:W-:Y:S02]  /*9880*/  @!P2 IMAD R35, R33, R32, RZ ;  /* 0x000000202123a224 */ /* 0x004fe400078e02ff */
[----:B------:R-:W0:Y:S03]  /*9890*/  @!P2 LDC.64 R32, c[0x0][0x3b8] ;  /* 0x0000ee00ff20ab82 */ /* 0x000e260000000a00 */
[----:B------:R-:W-:-:S05]  /*98a0*/  @!P2 SHF.L.U32 R35, R35, 0x1, RZ ;  /* 0x000000012323a819 */ /* 0x000fca00000006ff */
[----:B0-----:R-:W-:-:S04]  /*98b0*/  @!P2 IMAD.WIDE R32, R35, 0x4, R32 ;  /* 0x000000042320a825 */ /* 0x001fc800078e0220 */
[----:B------:R-:W-:-:S06]  /*98c0*/  @!P2 IMAD.WIDE.U32 R32, R34, 0x8, R32 ;  /* 0x000000082220a825 */ /* 0x000fcc00078e0020 */
[----:B------:R-:W2:Y:S01]  /*98d0*/  @!P2 LDG.E.64 R32, desc[UR14][R32.64] ;  /* 0x0000000e2020a981 */ /* 0x000ea2000c1e1b00 */
[----:B------:R-:W-:Y:S01]  /*98e0*/  UIADD3 UR5, UPT, UPT, UR5, 0x2, URZ ;  /* 0x0000000205057890 */ /* 0x000fe2000fffe0ff */
[----:B--2---:R-:W-:Y:S01]  /*98f0*/  @!P2 FADD.FTZ R2, R2, R32 ;  /* 0x000000200202a221 */ /* 0x004fe20000010000 */
[----:B------:R-:W-:-:S10]  /*9900*/  @!P2 FADD.FTZ R3, R3, R33 ;  /* 0x000000210303a221 */ /* 0x000fd40000010000 */
.L_x_3905:
[----:B---34-:R-:W0:Y:S01]  /*9910*/  S2R R32, SR_CTAID.X ;  /* 0x0000000000207919 */ /* 0x018e220000002500 */
[----:B------:R-:W-:Y:S01]  /*9920*/  BSSY.RECONVERGENT B0, `(.L_x_3898) ;  /* 0x0000015000007945 */ /* 0x000fe20003800200 */
[----:B0-----:R-:W-:Y:S02]  /*9930*/  ISETP.NE.AND P1, PT, R32, UR5, PT ;  /* 0x0000000520007c0c */ /* 0x001fe4000bf25270 */
[----:B------:R-:W0:Y:S02]  /*9940*/  LDC R32, c[0x0][0x370] ;  /* 0x0000dc00ff207b82 */ /* 0x000e240000000800 */
[----:B------:R-:W-:Y:S02]  /*9950*/  ISETP.NE.OR P1, PT, R71, RZ, !P1 ;  /* 0x000000ff4700720c */ /* 0x000fe40004f25670 */
[----:B0-----:R-:W-:-:S04]  /*9960*/  LOP3.LUT R32, R32, 0x1, RZ, 0xc0, !PT ;  /* 0x0000000120207812 */ /* 0x001fc800078ec0ff */
[----:B------:R-:W-:-:S13]  /*9970*/  ISETP.NE.U32.OR P1, PT, R32, 0x1, P1 ;  /* 0x000000012000780c */ /* 0x000fda0000f25470 */
[----:B------:R-:W-:Y:S05]  /*9980*/  @P1 BRA `(.L_x_3906) ;  /* 0x0000000000381947 */ /* 0x000fea0003800000 */
[----:B-1----:R-:W0:Y:S01]  /*9990*/  S2R R34, SR_CTAID.Y ;  /* 0x0000000000227919 */ /* 0x002e220000002600 */
[----:B------:R-:W0:Y:S01]  /*99a0*/  LDC R33, c[0x0][0x374] ;  /* 0x0000dd00ff217b82 */ /* 0x000e220000000800 */
[----:B------:R-:W-:-:S07]  /*99b0*/  ULOP3.LUT UR7, UR4, 0x1, URZ, 0xc0, !UPT ;  /* 0x0000000104077892 */ /* 0x000fce000f8ec0ff */
[----:B------:R-:W1:Y:S08]  /*99c0*/  LDC R32, c[0x0][0x370] ;  /* 0x0000dc00ff207b82 */ /* 0x000e700000000800 */
[----:B------:R-:W3:Y:S01]  /*99d0*/  LDC.64 R50, c[0x0][0x3b8] ;  /* 0x0000ee00ff327b82 */ /* 0x000ee20000000a00 */
[C---:B0-----:R-:W-:Y:S02]  /*99e0*/  IMAD R34, R33.reuse, UR5, R34 ;  /* 0x0000000521227c24 */ /* 0x041fe4000f8e0222 */
[----:B------:R-:W-:-:S04]  /*99f0*/  IMAD R33, R33, UR7, RZ ;  /* 0x0000000721217c24 */ /* 0x000fc8000f8e02ff */
[----:B-1----:R-:W-:-:S04]  /*9a00*/  IMAD R32, R33, R32, RZ ;  /* 0x0000002021207224 */ /* 0x002fc800078e02ff */
[----:B------:R-:W-:-:S04]  /*9a10*/  IMAD.SHL.U32 R32, R32, 0x2, RZ ;  /* 0x0000000220207824 */ /* 0x000fc800078e00ff */
[----:B---3--:R-:W-:-:S04]  /*9a20*/  IMAD.WIDE R32, R32, 0x4, R50 ;  /* 0x0000000420207825 */ /* 0x008fc800078e0232 */
[----:B------:R-:W-:-:S06]  /*9a30*/  IMAD.WIDE.U32 R32, R34, 0x8, R32 ;  /* 0x0000000822207825 */ /* 0x000fcc00078e0020 */
[----:B------:R-:W3:Y:S02]  /*9a40*/  LDG.E.64 R32, desc[UR14][R32.64] ;  /* 0x0000000e20207981 */ /* 0x000ee4000c1e1b00 */
[----:B---3--:R-:W-:Y:S01]  /*9a50*/  FADD.FTZ R2, R2, R32 ;  /* 0x0000002002027221 */ /* 0x008fe20000010000 */
[----:B------:R-:W-:-:S07]  /*9a60*/  FADD.FTZ R3, R3, R33 ;  /* 0x0000002103037221 */ /* 0x000fce0000010000 */
.L_x_3906:
[----:B------:R-:W-:Y:S05]  /*9a70*/  BSYNC.RECONVERGENT B0 ;  /* 0x0000000000007941 */ /* 0x000fea0003800200 */
.L_x_3898:
[----:B------:R-:W2:Y:S01]  /*9a80*/  LDL R56, [R1+0x2a4] ;  /* 0x0002a40001387983 */ /* 0x000ea20000100800 */
[----:B-----5:R-:W-:Y:S01]  /*9a90*/  LOP3.LUT P2, RZ, R59, 0x4000000, RZ, 0xc0, !PT ;  /* 0x040000003bff7812 */ /* 0x020fe2000784c0ff */
[----:B------:R-:W3:Y:S01]  /*9aa0*/  S2UR UR7, SR_CgaCtaId ;  /* 0x00000000000779c3 */ /* 0x000ee20000008800 */
[----:B------:R-:W2:Y:S01]  /*9ab0*/  LDCU UR10, c[0x0][0x414] ;  /* 0x00008280ff0a77ac */ /* 0x000ea20008000800 */
[----:B------:R-:W-:Y:S02]  /*9ac0*/  ISETP.NE.AND P1, PT, R71, RZ, PT ;  /* 0x000000ff4700720c */ /* 0x000fe40003f25270 */
[----:B01----:R-:W-:Y:S01]  /*9ad0*/  MOV R34, UR9 ;  /* 0x0000000900227c02 */ /* 0x003fe20008000f00 */
[----:B------:R-:W-:-:S03]  /*9ae0*/  UMOV UR5, 0x400 ;  /* 0x0000040000057882 */ /* 0x000fc60000000000 */
[----:B------:R-:W0:Y:S08]  /*9af0*/  LDC.64 R50, c[0x0][0x3a0] ;  /* 0x0000e800ff327b82 */ /* 0x000e300000000a00 */
[----:B---34-:R-:W1:Y:S01]  /*9b00*/  @P2 LDC.64 R32, c[0x0][0x388] ;  /* 0x0000e200ff202b82 */ /* 0x018e620000000a00 */
[----:B------:R-:W-:-:S09]  /*9b10*/  ULEA UR5, UR7, UR5, 0x18 ;  /* 0x0000000507057291 */ /* 0x000fd2000f8ec0ff */
[----:B------:R3:W-:Y:S01]  /*9b20*/  @!P1 STS.64 [UR5+0x90], R2 ;  /* 0x00009002ff009988 */ /* 0x0007e20008000a05 */
[----:B-1----:R-:W-:Y:S02]  /*9b30*/  @P2 IMAD.WIDE R32, R34, 0x8, R32 ;  /* 0x0000000822202825 */ /* 0x002fe400078e0220 */
[----:B--2---:R-:W1:Y:S02]  /*9b40*/  LDC.64 R34, c[0x0][0x398] ;  /* 0x0000e600ff227b82 */ /* 0x004e640000000a00 */
[----:B---3--:R-:W-:Y:S01]  /*9b50*/  @P2 FMUL.FTZ R2, R2, UR10 ;  /* 0x0000000a02022c20 */ /* 0x008fe20008410000 */
[----:B------:R-:W-:-:S05]  /*9b60*/  @P2 FMUL.FTZ R3, R3, UR10 ;  /* 0x0000000a03032c20 */ /* 0x000fca0008410000 */
[----:B------:R-:W-:Y:S01]  /*9b70*/  @P2 STG.E.64 desc[UR14][R32.64], R2 ;  /* 0x0000000220002986 */ /* 0x000fe2000c101b0e */
[----:B------:R-:W-:Y:S06]  /*9b80*/  BAR.SYNC.DEFER_BLOCKING 0x0 ;  /* 0x0000000000007b1d */ /* 0x000fec0000010000 */
[----:B------:R-:W2:Y:S02]  /*9b90*/  LDS.64 R2, [UR5+0x90] ;  /* 0x00009005ff027984 */ /* 0x000ea40008000a00 */
[----:B--2---:R-:W-:-:S05]  /*9ba0*/  FMUL.FTZ R2, R2, UR10 ;  /* 0x0000000a02027c20 */ /* 0x004fca0008410000 */
[----:B------:R-:W-:-:S13]  /*9bb0*/  R2UR UR5, R2 ;  /* 0x00000000020572ca */ /* 0x000fda00000e0000 */
[----:B------:R-:W-:-:S05]  /*9bc0*/  MOV R2, UR5 ;  /* 0x0000000500027c02 */ /* 0x000fca0008000f00 */
[----:B------:R-:W-:-:S04]  /*9bd0*/  FMUL.FTZ R2, R2, UR5 ;  /* 0x0000000502027c20 */ /* 0x000fc80008410000 */
[----:B------:R-:W-:-:S05]  /*9be0*/  FFMA.FTZ R2, R3, UR10, -R2 ;  /* 0x0000000a03027c23 */ /* 0x000fca0008010802 */
[----:B------:R-:W-:-:S13]  /*9bf0*/  FSETP.GTU.FTZ.AND P1, PT, R2, RZ, PT ;  /* 0x000000ff0200720b */ /* 0x000fda0003f3c000 */
[----:B------:R-:W-:Y:S01]  /*9c00*/  VOTEU.ANY UP0, P1 ;  /* 0x0000000000ff7886 */ /* 0x000fe20000800100 */
[----:B------:R-:W-:-:S04]  /*9c10*/  PLOP3.LUT P1, PT, PT, PT, UP0, 0x80, 0x8 ;  /* 0x000000000008781c */ /* 0x000fc80003f2f008 */
[----:B------:R-:W2:Y:S09]  /*9c20*/  @UP0 LDCU UR7, c[0x0][0x3a8] ;  /* 0x00007500ff0707ac */ /* 0x000eb20008000800 */
[----:B--2---:R-:W-:-:S06]  /*9c30*/  @P1 FADD.FTZ R2, R2, UR7 ;  /* 0x0000000702021e21 */ /* 0x004fcc0008010000 */
[----:B------:R-:W2:Y:S02]  /*9c40*/  @P1 MUFU.RSQ R2, R2 ;  /* 0x0000000200021308 */ /* 0x000ea40000001400 */
[----:B--2---:R-:W-:Y:S02]  /*9c50*/  @P1 R2UR UR7, R2 ;  /* 0x00000000020712ca */ /* 0x004fe400000e0000 */
[----:B------:R-:W-:-:S05]  /*9c60*/  LOP3.LUT R71, R56, 0xffff, RZ, 0xc0, !PT ;  /* 0x0000ffff38477812 */ /* 0x000fca00078ec0ff */
[----:B------:R-:W-:Y:S01]  /*9c70*/  VIADD R32, R71, UR6 ;  /* 0x0000000647207c36 */ /* 0x000fe20008000000 */
[----:B------:R-:W2:Y:S03]  /*9c80*/  LDCU.U8 UR6, c[0x0][0x3fc] ;  /* 0x00007f80ff0677ac */ /* 0x000ea60008000000 */
[----:B-1----:R-:W-:-:S04]  /*9c90*/  IMAD.WIDE R2, R32, 0x4, R34 ;  /* 0x0000000420027825 */ /* 0x002fc800078e0222 */
[----:B0-----:R-:W-:Y:S02]  /*9ca0*/  IMAD.WIDE R32, R32, 0x4, R50 ;  /* 0x0000000420207825 */ /* 0x001fe400078e0232 */
[----:B------:R-:W5:Y:S04]  /*9cb0*/  LDG.E.64 R2, desc[UR14][R2.64] ;  /* 0x0000000e02027981 */ /* 0x000f68000c1e1b00 */
[----:B------:R-:W5:Y:S01]  /*9cc0*/  LDG.E.64 R32, desc[UR14][R32.64] ;  /* 0x0000000e20207981 */ /* 0x000f62000c1e1b00 */
[----:B--2---:R-:W-:-:S03]  /*9cd0*/  UISETP.NE.AND UP1, UPT, UR6, URZ, UPT ;  /* 0x000000ff0600728c */ /* 0x004fc6000bf25270 */
[----:B------:R-:W-:Y:S01]  /*9ce0*/  UMOV UR6, 0x3f800000 ;  /* 0x3f80000000067882 */ /* 0x000fe20000000000 */
[----:B------:R-:W-:-:S05]  /*9cf0*/  @UP0 UMOV UR6, UR7 ;  /* 0x0000000700060c82 */ /* 0x000fca0008000000 */
[----:B------:R-:W-:Y:S05]  /*9d00*/  BRA.U !UP1, `(.L_x_3907) ;  /* 0x00000009092c7547 */ /* 0x000fea000b800000 */
[----:B------:R-:W-:Y:S01]  /*9d10*/  HFMA2 R13, -RZ, RZ, 0, 0 ;  /* 0x00000000ff0d7431 */ /* 0x000fe200000001ff */
[----:B------:R-:W0:Y:S01]  /*9d20*/  LDCU.64 UR16, c[0x0][0x3e0] ;  /* 0x00007c00ff1077ac */ /* 0x000e220008000a00 */
[----:B------:R-:W1:Y:S01]  /*9d30*/  LDCU.64 UR10, c[0x0][0x380] ;  /* 0x00007000ff0a77ac */ /* 0x000e620008000a00 */
[----:B------:R-:W2:Y:S04]  /*9d40*/  LDCU.64 UR12, c[0x0][0x3e8] ;  /* 0x00007d00ff0c77ac */ /* 0x000ea80008000a00 */
.L_x_3916:
[----:B------:R-:W-:-:S05]  /*9d50*/  LEA R0, R13, UR8, 0x3 ;  /* 0x000000080d007c11 */ /* 0x000fca000f8e18ff */
[----:B-1-3-5:R3:W5:Y:S04]  /*9d60*/  LDL.128 R4, [R0+0x10] ;  /* 0x0000100000047983 */ /* 0x02a7680000100c00 */
[----:B0-2---:R3:W5:Y:S01]  /*9d70*/  LDL.128 R8, [R0] ;  /* 0x0000000000087983 */ /* 0x0057620000100c00 */
[C---:B------:R-:W-:Y:S01]  /*9d80*/  LEA R21, R13.reuse, R58, 0x3 ;  /* 0x0000003a0d157211 */ /* 0x040fe200078e18ff */
[----:B------:R-:W-:Y:S01]  /*9d90*/  VIADD R13, R13, 0x4 ;  /* 0x000000040d0d7836 */ /* 0x000fe20000000000 */
[----:B------:R-:W-:Y:S02]  /*9da0*/  BSSY.RECONVERGENT B0, `(.L_x_3908) ;  /* 0x000002b000007945 */ /* 0x000fe40003800200 */
[C---:B--2---:R-:W-:Y:S01]  /*9db0*/  ISETP.GE.U32.AND P3, PT, R21.reuse, UR12, PT ;  /* 0x0000000c15007c0c */ /* 0x044fe2000bf66070 */
[----:B------:R-:W-:Y:S01]  /*9dc0*/  VIADD R25, R21, 0x18 ;  /* 0x0000001815197836 */ /* 0x000fe20000000000 */
[----:B------:R-:W-:-:S02]  /*9dd0*/  SHF.R.S32.HI R14, RZ, 0x1f, R21 ;  /* 0x0000001fff0e7819 */ /* 0x000fc40000011415 */
[C---:B------:R-:W-:Y:S02]  /*9de0*/  IADD3 R20, PT, PT, R21.reuse, 0x8, RZ ;  /* 0x0000000815147810 */ /* 0x040fe40007ffe0ff */
[----:B------:R-:W-:Y:S02]  /*9df0*/  ISETP.GE.AND.EX P3, PT, R14, UR13, PT, P3 ;  /* 0x0000000d0e007c0c */ /* 0x000fe4000bf66330 */
[----:B------:R-:W-:Y:S02]  /*9e00*/  IADD3 R23, PT, PT, R21, 0x10, RZ ;  /* 0x0000001015177810 */ /* 0x000fe40007ffe0ff */
[----:B------:R-:W-:Y:S02]  /*9e10*/  ISETP.GE.U32.AND P1, PT, R20, UR12, PT ;  /* 0x0000000c14007c0c */ /* 0x000fe4000bf26070 */
[----:B------:R-:W-:Y:S02]  /*9e20*/  ISETP.GE.U32.AND P4, PT, R23, UR12, PT ;  /* 0x0000000c17007c0c */ /* 0x000fe4000bf86070 */
[----:B------:R-:W-:-:S02]  /*9e30*/  ISETP.GE.U32.AND P2, PT, R25, UR12, PT ;  /* 0x0000000c19007c0c */ /* 0x000fc4000bf46070 */
[----:B------:R-:W-:Y:S02]  /*9e40*/  SHF.R.S32.HI R22, RZ, 0x1f, R20 ;  /* 0x0000001fff167819 */ /* 0x000fe40000011414 */
[----:B------:R-:W-:Y:S02]  /*9e50*/  SHF.R.S32.HI R24, RZ, 0x1f, R23 ;  /* 0x0000001fff187819 */ /* 0x000fe40000011417 */
[----:B------:R-:W-:Y:S02]  /*9e60*/  SHF.R.S32.HI R26, RZ, 0x1f, R25 ;  /* 0x0000001fff1a7819 */ /* 0x000fe40000011419 */
[----:B------:R-:W-:Y:S02]  /*9e70*/  ISETP.NE.AND P5, PT, R13, 0x40, PT ;  /* 0x000000400d00780c */ /* 0x000fe40003fa5270 */
[----:B------:R-:W-:Y:S02]  /*9e80*/  ISETP.GE.AND.EX P1, PT, R22, UR13, PT, P1 ;  /* 0x0000000d16007c0c */ /* 0x000fe4000bf26310 */
[----:B------:R-:W-:-:S02]  /*9e90*/  ISETP.GE.AND.EX P4, PT, R24, UR13, PT, P4 ;  /* 0x0000000d18007c0c */ /* 0x000fc4000bf86340 */
[----:B------:R-:W-:Y:S01]  /*9ea0*/  ISETP.GE.AND.EX P2, PT, R26, UR13, PT, P2 ;  /* 0x0000000d1a007c0c */ /* 0x000fe2000bf46320 */
[----:B---3--:R-:W-:-:S12]  /*9eb0*/  @P3 BRA `(.L_x_3909) ;  /* 0x0000000000643947 */ /* 0x008fd80003800000 */
[----:B-----5:R-:W-:Y:S01]  /*9ec0*/  FADD.FTZ R8, R8, -UR5 ;  /* 0x8000000508087e21 */ /* 0x020fe20008010000 */
[----:B------:R-:W-:Y:S01]  /*9ed0*/  FADD.FTZ R9, R9, -UR5 ;  /* 0x8000000509097e21 */ /* 0x000fe20008010000 */
[----:B0-----:R-:W-:Y:S02]  /*9ee0*/  IMAD R14, R14, UR16, RZ ;  /* 0x000000100e0e7c24 */ /* 0x001fe4000f8e02ff */
[----:B------:R-:W-:Y:S01]  /*9ef0*/  FMUL.FTZ R15, R8, UR6 ;  /* 0x00000006080f7c20 */ /* 0x000fe20008410000 */
[----:B------:R-:W-:Y:S01]  /*9f00*/  FMUL.FTZ R0, R9, UR6 ;  /* 0x0000000609007c20 */ /* 0x000fe20008410000 */
[----:B------:R-:W-:Y:S02]  /*9f10*/  MOV R8, R52 ;  /* 0x0000003400087202 */ /* 0x000fe40000000f00 */
[----:B------:R-:W-:Y:S01]  /*9f20*/  FFMA.FTZ R19, R2, R15, R32 ;  /* 0x0000000f02137223 */ /* 0x000fe20000010020 */
[----:B------:R-:W-:Y:S01]  /*9f30*/  FFMA.FTZ R18, R3, R0, R33 ;  /* 0x0000000003127223 */ /* 0x000fe20000010021 */
[----:B------:R-:W-:Y:S01]  /*9f40*/  MOV R9, R55 ;  /* 0x0000003700097202 */ /* 0x000fe20000000f00 */
[----:B------:R-:W-:-:S02]  /*9f50*/  IMAD R15, R21, UR17, R14 ;  /* 0x00000011150f7c24 */ /* 0x000fc4000f8e020e */
[----:B------:R-:W-:Y:S01]  /*9f60*/  FMUL.FTZ R12, R19, -1.4426950216293334961 ;  /* 0xbfb8aa3b130c7820 */ /* 0x000fe20000410000 */
[----:B------:R-:W-:Y:S01]  /*9f70*/  FMUL.FTZ R16, R18, -1.4426950216293334961 ;  /* 0xbfb8aa3b12107820 */ /* 0x000fe20000410000 */
[----:B------:R-:W-:-:S04]  /*9f80*/  IMAD.WIDE.U32 R8, R21, UR16, R8 ;  /* 0x0000001015087c25 */ /* 0x000fc8000f8e0008 */
[----:B------:R-:W0:Y:S01]  /*9f90*/  MUFU.EX2 R12, R12 ;  /* 0x0000000c000c7308 */ /* 0x000e220000000800 */
[----:B------:R-:W-:Y:S01]  /*9fa0*/  IMAD.IADD R9, R9, 0x1, R15 ;  /* 0x0000000109097824 */ /* 0x000fe200078e020f */
[----:B-1----:R-:W-:-:S04]  /*9fb0*/  LEA R14, P3, R8, UR10, 0x2 ;  /* 0x0000000a080e7c11 */ /* 0x002fc8000f8610ff */
[----:B------:R-:W-:Y:S02]  /*9fc0*/  LEA.HI.X R15, R8, UR11, R9, 0x2, P3 ;  /* 0x0000000b080f7c11 */ /* 0x000fe400098f1409 */
[----:B------:R-:W1:Y:S01]  /*9fd0*/  MUFU.EX2 R16, R16 ;  /* 0x0000001000107308 */ /* 0x000e620000000800 */
[----:B0-----:R-:W-:-:S07]  /*9fe0*/  FADD.FTZ R0, R12, 1 ;  /* 0x3f8000000c007421 */ /* 0x001fce0000010000 */
[----:B------:R-:W0:Y:S01]  /*9ff0*/  MUFU.RCP R0, R0 ;  /* 0x0000000000007308 */ /* 0x000e220000001000 */
[----:B-1----:R-:W-:-:S07]  /*a000*/  FADD.FTZ R17, R16, 1 ;  /* 0x3f80000010117421 */ /* 0x002fce0000010000 */
[----:B------:R-:W1:Y:S01]  /*a010*/  MUFU.RCP R17, R17 ;  /* 0x0000001100117308 */ /* 0x000e620000001000 */
[----:B0-----:R-:W-:Y:S01]  /*a020*/  FMUL.FTZ R8, R19, R0 ;  /* 0x0000000013087220 */ /* 0x001fe20000410000 */
[----:B-1----:R-:W-:-:S05]  /*a030*/  FMUL.FTZ R9, R18, R17 ;  /* 0x0000001112097220 */ /* 0x002fca0000410000 */
[----:B------:R2:W-:Y:S02]  /*a040*/  STG.E.64 desc[UR14][R14.64], R8 ;  /* 0x000000080e007986 */ /* 0x0005e4000c101b0e */
.L_x_3909:
[----:B01----:R-:W-:Y:S05]  /*a050*/  BSYNC.RECONVERGENT B0 ;  /* 0x0000000000007941 */ /* 0x003fea0003800200 */
.L_x_3908:
[----:B------:R-:W-:Y:S04]  /*a060*/  BSSY.RECONVERGENT B0, `(.L_x_3910) ;  /* 0x000001b000007945 */ /* 0x000fe80003800200 */
[----:B------:R-:W-:Y:S05]  /*a070*/  @P1 BRA `(.L_x_3911) ;  /* 0x0000000000641947 */ /* 0x000fea0003800000 */
[----:B-----5:R-:W-:Y:S01]  /*a080*/  FADD.FTZ R10, R10, -UR5 ;  /* 0x800000050a0a7e21 */ /* 0x020fe20008010000 */
[----:B------:R-:W-:Y:S01]  /*a090*/  FADD.FTZ R11, R11, -UR5 ;  /* 0x800000050b0b7e21 */ /* 0x000fe20008010000 */
[----:B--2---:R-:W-:Y:S02]  /*a0a0*/  MOV R8, R52 ;  /* 0x0000003400087202 */ /* 0x004fe40000000f00 */
[----:B------:R-:W-:Y:S01]  /*a0b0*/  FMUL.FTZ R9, R10, UR6 ;  /* 0x000000060a097c20 */ /* 0x000fe20008410000 */
[----:B------:R-:W-:Y:S01]  /*a0c0*/  FMUL.FTZ R0, R11, UR6 ;  /* 0x000000060b007c20 */ /* 0x000fe20008410000 */
[----:B------:R-:W-:Y:S02]  /*a0d0*/  IMAD R11, R22, UR16, RZ ;  /* 0x00000010160b7c24 */ /* 0x000fe4000f8e02ff */
        /* <DEDUP_REMOVED lines=8> */
[----:B------:R-:W-:-:S07]  /*a160*/  IMAD.IADD R9, R9, 0x1, R11 ;  /* 0x0000000109097824 */ /* 0x000fce00078e020b */
[----:B------:R-:W1:Y:S01]  /*a170*/  MUFU.EX2 R12, R12 ;  /* 0x0000000c000c7308 */ /* 0x000e620000000800 */
[----:B0-----:R-:W-:Y:S01]  /*a180*/  FADD.FTZ R0, R10, 1 ;  /* 0x3f8000000a007421 */ /* 0x001fe20000010000 */
[----:B------:R-:W-:-:S04]  /*a190*/  LEA R10, P1, R8, UR10, 0x2 ;  /* 0x0000000a080a7c11 */ /* 0x000fc8000f8210ff */
[----:B------:R-:W-:Y:S02]  /*a1a0*/  LEA.HI.X R11, R8, UR11, R9, 0x2, P1 ;  /* 0x0000000b080b7c11 */ /* 0x000fe400088f1409 */
[----:B------:R-:W0:Y:S01]  /*a1b0*/  MUFU.RCP R0, R0 ;  /* 0x0000000000007308 */ /* 0x000e220000001000 */
[----:B-1----:R-:W-:-:S07]  /*a1c0*/  FADD.FTZ R14, R12, 1 ;  /* 0x3f8000000c0e7421 */ /* 0x002fce0000010000 */
[----:B------:R-:W1:Y:S01]  /*a1d0*/  MUFU.RCP R14, R14 ;  /* 0x0000000e000e7308 */ /* 0x000e620000001000 */
[----:B0-----:R-:W-:Y:S01]  /*a1e0*/  FMUL.FTZ R8, R15, R0 ;  /* 0x000000000f087220 */ /* 0x001fe20000410000 */
[----:B-1----:R-:W-:-:S05]  /*a1f0*/  FMUL.FTZ R9, R17, R14 ;  /* 0x0000000e11097220 */ /* 0x002fca0000410000 */
[----:B------:R0:W-:Y:S02]  /*a200*/  STG.E.64 desc[UR14][R10.64], R8 ;  /* 0x000000080a007986 */ /* 0x0001e4000c101b0e */
.L_x_3911:
[----:B------:R-:W-:Y:S05]  /*a210*/  BSYNC.RECONVERGENT B0 ;  /* 0x0000000000007941 */ /* 0x000fea0003800200 */
.L_x_3910:
[----:B------:R-:W-:Y:S04]  /*a220*/  BSSY.RECONVERGENT B0, `(.L_x_3912) ;  /* 0x000001b000007945 */ /* 0x000fe80003800200 */
[----:B------:R-:W-:Y:S05]  /*a230*/  @P4 BRA `(.L_x_3913) ;  /* 0x0000000000644947 */ /* 0x000fea0003800000 */
[----:B-----5:R-:W-:Y:S01]  /*a240*/  FADD.FTZ R4, R4, -UR5 ;  /* 0x8000000504047e21 */ /* 0x020fe20008010000 */
[----:B------:R-:W-:-:S03]  /*a250*/  FADD.FTZ R5, R5, -UR5 ;  /* 0x8000000505057e21 */ /* 0x000fc60008010000 */
[----:B0-2---:R-:W-:Y:S01]  /*a260*/  FMUL.FTZ R9, R4, UR6 ;  /* 0x0000000604097c20 */ /* 0x005fe20008410000 */
[----:B------:R-:W-:Y:S01]  /*a270*/  FMUL.FTZ R0, R5, UR6 ;  /* 0x0000000605007c20 */ /* 0x000fe20008410000 */
[----:B------:R-:W-:Y:S02]  /*a280*/  MOV R4, R52 ;  /* 0x0000003400047202 */ /* 0x000fe40000000f00 */
[----:B------:R-:W-:Y:S01]  /*a290*/  FFMA.FTZ R15, R2, R9, R32 ;  /* 0x00000009020f7223 */ /* 0x000fe20000010020 */
[----:B------:R-:W-:Y:S01]  /*a2a0*/  FFMA.FTZ R12, R3, R0, R33 ;  /* 0x00000000030c7223 */ /* 0x000fe20000010021 */
[----:B------:R-:W-:Y:S01]  /*a2b0*/  MOV R5, R55 ;  /* 0x0000003700057202 */ /* 0x000fe20000000f00 */
[----:B------:R-:W-:Y:S02]  /*a2c0*/  IMAD R9, R24, UR16, RZ ;  /* 0x0000001018097c24 */ /* 0x000fe4000f8e02ff */
[----:B------:R-:W-:Y:S01]  /*a2d0*/  FMUL.FTZ R8, R15, -1.4426950216293334961 ;  /* 0xbfb8aa3b0f087820 */ /* 0x000fe20000410000 */
[----:B------:R-:W-:Y:S01]  /*a2e0*/  FMUL.FTZ R10, R12, -1.4426950216293334961 ;  /* 0xbfb8aa3b0c0a7820 */ /* 0x000fe20000410000 */
[----:B------:R-:W-:-:S02]  /*a2f0*/  IMAD R9, R23, UR17, R9 ;  /* 0x0000001117097c24 */ /* 0x000fc4000f8e0209 */
[----:B------:R-:W-:Y:S02]  /*a300*/  IMAD.WIDE.U32 R4, R23, UR16, R4 ;  /* 0x0000001017047c25 */ /* 0x000fe4000f8e0004 */
[----:B------:R-:W0:Y:S02]  /*a310*/  MUFU.EX2 R8, R8 ;  /* 0x0000000800087308 */ /* 0x000e240000000800 */
[----:B------:R-:W-:-:S06]  /*a320*/  IMAD.IADD R5, R5, 0x1, R9 ;  /* 0x0000000105057824 */ /* 0x000fcc00078e0209 */
        /* <DEDUP_REMOVED lines=10> */
.L_x_3913:
[----:B------:R-:W-:Y:S05]  /*a3d0*/  BSYNC.RECONVERGENT B0 ;  /* 0x0000000000007941 */ /* 0x000fea0003800200 */
.L_x_3912:
[----:B------:R-:W-:Y:S04]  /*a3e0*/  BSSY.RECONVERGENT B0, `(.L_x_3914) ;  /* 0x000001b000007945 */ /* 0x000fe80003800200 */
[----:B------:R-:W-:Y:S05]  /*a3f0*/  @P2 BRA `(.L_x_3915) ;  /* 0x0000000000642947 */ /* 0x000fea0003800000 */
[----:B-----5:R-:W-:Y:S01]  /*a400*/  FADD.FTZ R6, R6, -UR5 ;  /* 0x8000000506067e21 */ /* 0x020fe20008010000 */
[----:B------:R-:W-:Y:S01]  /*a410*/  FADD.FTZ R7, R7, -UR5 ;  /* 0x8000000507077e21 */ /* 0x000fe20008010000 */
[----:B-1----:R-:W-:Y:S02]  /*a420*/  MOV R4, R52 ;  /* 0x0000003400047202 */ /* 0x002fe40000000f00 */
[----:B------:R-:W-:Y:S01]  /*a430*/  FMUL.FTZ R5, R6, UR6 ;  /* 0x0000000606057c20 */ /* 0x000fe20008410000 */
[----:B------:R-:W-:Y:S01]  /*a440*/  FMUL.FTZ R0, R7, UR6 ;  /* 0x0000000607007c20 */ /* 0x000fe20008410000 */
[----:B------:R-:W-:Y:S02]  /*a450*/  IMAD R7, R26, UR16, RZ ;  /* 0x000000101a077c24 */ /* 0x000fe4000f8e02ff */
[----:B0-----:R-:W-:Y:S01]  /*a460*/  FFMA.FTZ R11, R2, R5, R32 ;  /* 0x00000005020b7223 */ /* 0x001fe20000010020 */
[----:B------:R-:W-:Y:S01]  /*a470*/  FFMA.FTZ R10, R3, R0, R33 ;  /* 0x00000000030a7223 */ /* 0x000fe20000010021 */
[----:B------:R-:W-:Y:S01]  /*a480*/  MOV R5, R55 ;  /* 0x0000003700057202 */ /* 0x000fe20000000f00 */
[----:B------:R-:W-:-:S02]  /*a490*/  IMAD R7, R25, UR17, R7 ;  /* 0x0000001119077c24 */ /* 0x000fc4000f8e0207 */
[----:B------:R-:W-:Y:S01]  /*a4a0*/  FMUL.FTZ R6, R11, -1.4426950216293334961 ;  /* 0xbfb8aa3b0b067820 */ /* 0x000fe20000410000 */
[----:B--2---:R-:W-:Y:S01]  /*a4b0*/  FMUL.FTZ R8, R10, -1.4426950216293334961 ;  /* 0xbfb8aa3b0a087820 */ /* 0x004fe20000410000 */
        /* <DEDUP_REMOVED lines=13> */
.L_x_3915:
[----:B------:R-:W-:Y:S05]  /*a590*/  BSYNC.RECONVERGENT B0 ;  /* 0x0000000000007941 */ /* 0x000fea0003800200 */
.L_x_3914:
[----:B------:R-:W-:Y:S05]  /*a5a0*/  @P5 BRA `(.L_x_3916) ;  /* 0xfffffff400e85947 */ /* 0x000fea000383ffff */
[----:B------:R-:W-:Y:S05]  /*a5b0*/  BRA `(.L_x_3917) ;  /* 0x0000006000707947 */ /* 0x000fea0003800000 */
.L_x_3907:
[----:B------:R-:W0:Y:S01]  /*a5c0*/  LDCU.64 UR10, c[0x0][0x3e8] ;  /* 0x00007d00ff0a77ac */ /* 0x000e220008000a00 */
[----:B------:R-:W-:Y:S01]  /*a5d0*/  SHF.R.S32.HI R50, RZ, 0x1f, R58 ;  /* 0x0000001fff327819 */ /* 0x000fe2000001143a */
[----:B------:R-:W-:Y:S01]  /*a5e0*/  BSSY.RECONVERGENT B0, `(.L_x_3918) ;  /* 0x0000015000007945 */ /* 0x000fe20003800200 */
[----:B0-----:R-:W-:-:S04]  /*a5f0*/  ISETP.GE.U32.AND P0, PT, R58, UR10, PT ;  /* 0x0000000a3a007c0c */ /* 0x001fc8000bf06070 */
[----:B------:R-:W-:-:S13]  /*a600*/  ISETP.GE.AND.EX P0, PT, R50, UR11, PT, P0 ;  /* 0x0000000b32007c0c */ /* 0x000fda000bf06300 */
[----:B------:R-:W-:Y:S05]  /*a610*/  @P0 BRA `(.L_x_3919) ;  /* 0x0000000000440947 */ /* 0x000fea0003800000 */
[----:B------:R-:W0:Y:S01]  /*a620*/  LDCU.64 UR12, c[0x0][0x3e0] ;  /* 0x00007c00ff0c77ac */ /* 0x000e220008000a00 */
[----:B------:R-:W-:Y:S01]  /*a630*/  MOV R34, R52 ;  /* 0x0000003400227202 */ /* 0x000fe20000000f00 */
[----:B------:R-:W-:Y:S01]  /*a640*/  FADD.FTZ R70, R70, -UR5 ;  /* 0x8000000546467e21 */ /* 0x000fe20008010000 */
[----:B------:R-:W-:Y:S01]  /*a650*/  MOV R35, R55 ;  /* 0x0000003700237202 */ /* 0x000fe20000000f00 */
[----:B------:R-:W1:Y:S01]  /*a660*/  LDCU.64 UR16, c[0x0][0x380] ;  /* 0x00007000ff1077ac */ /* 0x000e620008000a00 */
[----:B------:R-:W-:Y:S01]  /*a670*/  FADD.FTZ R49, R49, -UR5 ;  /* 0x8000000531317e21 */ /* 0x000fe20008010000 */
[----:B0-----:R-:W-:Y:S02]  /*a680*/  IMAD R50, R50, UR12, RZ ;  /* 0x0000000c32327c24 */ /* 0x001fe4000f8e02ff */
[----:B------:R-:W-:-:S04]  /*a690*/  IMAD.WIDE.U32 R34, R58, UR12, R34 ;  /* 0x0000000c3a227c25 */ /* 0x000fc8000f8e0022 */
[----:B------:R-:W-:-:S04]  /*a6a0*/  IMAD R50, R58, UR13, R50 ;  /* 0x0000000d3a327c24 */ /* 0x000fc8000f8e0232 */
[----:B------:R-:W-:Y:S01]  /*a6b0*/  IMAD.IADD R35, R35, 0x1, R50 ;  /* 0x0000000123237824 */ /* 0x000fe200078e0232 */
[----:B-1----:R-:W-:-:S04]  /*a6c0*/  LEA R50, P1, R34, UR16, 0x2 ;  /* 0x0000001022327c11 */ /* 0x002fc8000f8210ff */
[----:B------:R-:W-:Y:S01]  /*a6d0*/  LEA.HI.X R51, R34, UR17, R35, 0x2, P1 ;  /* 0x0000001122337c11 */ /* 0x000fe200088f1423 */
[----:B------:R-:W-:Y:S01]  /*a6e0*/  FMUL.FTZ R34, R70, UR6 ;  /* 0x0000000646227c20 */ /* 0x000fe20008410000 */
[----:B------:R-:W-:-:S03]  /*a6f0*/  FMUL.FTZ R35, R49, UR6 ;  /* 0x0000000631237c20 */ /* 0x000fc60008410000 */
[----:B-----5:R-:W-:Y:S01]  /*a700*/  FFMA.FTZ R34, R2, R34, R32 ;  /* 0x0000002202227223 */ /* 0x020fe20000010020 */
[----:B------:R-:W-:-:S05]  /*a710*/  FFMA.FTZ R35, R3, R35, R33 ;  /* 0x0000002303237223 */ /* 0x000fca0000010021 */
[----:B------:R0:W-:Y:S02]  /*a720*/  STG.E.64 desc[UR14][R50.64], R34 ;  /* 0x0000002232007986 */ /* 0x0001e4000c101b0e */
.L_x_3919:
[----:B------:R-:W-:Y:S05]  /*a730*/  BSYNC.RECONVERGENT B0 ;  /* 0x0000000000007941 */ /* 0x000fea0003800200 */
.L_x_3918:
[----:B0-----:R-:W-:Y:S01]  /*a740*/  IADD3 R50, PT, PT, R58, 0x8, RZ ;  /* 0x000000083a327810 */ /* 0x001fe20007ffe0ff */
[----:B------:R-:W-:Y:S03]  /*a750*/  BSSY.RECONVERGENT B0, `(.L_x_3920) ;  /* 0x0000018000007945 */ /* 0x000fe60003800200 */
[----:B------:R-:W-:Y:S02]  /*a760*/  ISETP.GE.U32.AND P1, PT, R50, UR10, PT ;  /* 0x0000000a32007c0c */ /* 0x000fe4000bf26070 */
[----:B------:R-:W-:-:S04]  /*a770*/  SHF.R.S32.HI R34, RZ, 0x1f, R50 ;  /* 0x0000001fff227819 */ /* 0x000fc80000011432 */
[----:B------:R-:W-:-:S13]  /*a780*/  ISETP.GE.AND.EX P1, PT, R34, UR11, PT, P1 ;  /* 0x0000000b22007c0c */ /* 0x000fda000bf26310 */
[----:B------:R-:W-:Y:S05]  /*a790*/  @P1 BRA `(.L_x_3921) ;  /* 0x00000000004c1947 */ /* 0x000fea0003800000 */
[----:B------:R-:W2:Y:S01]  /*a7a0*/  LDL.LU R57, [R1+0x240] ;  /* 0x0002400001397983 */ /* 0x000ea20000300800 */
[----:B------:R-:W0:Y:S03]  /*a7b0*/  LDCU.64 UR12, c[0x0][0x3e0] ;  /* 0x00007c00ff0c77ac */ /* 0x000e260008000a00 */
[----:B------:R-:W3:Y:S01]  /*a7c0*/  LDL.LU R56, [R1+0x234] ;  /* 0x0002340001387983 */ /* 0x000ee20000300800 */
[----:B------:R-:W1:Y:S01]  /*a7d0*/  LDCU.64 UR16, c[0x0][0x380] ;  /* 0x00007000ff1077ac */ /* 0x000e620008000a00 */
[----:B------:R-:W-:Y:S02]  /*a7e0*/  IMAD.MOV.U32 R35, RZ, RZ, R55 ;  /* 0x000000ffff237224 */ /* 0x000fe400078e0037 */
[----:B0-----:R-:W-:Y:S01]  /*a7f0*/  IMAD R49, R34, UR12, RZ ;  /* 0x0000000c22317c24 */ /* 0x001fe2000f8e02ff */
[----:B------:R-:W-:-:S03]  /*a800*/  MOV R34, R52 ;  /* 0x0000003400227202 */ /* 0x000fc60000000f00 */
[C---:B------:R-:W-:Y:S02]  /*a810*/  IMAD R49, R50.reuse, UR13, R49 ;  /* 0x0000000d32317c24 */ /* 0x040fe4000f8e0231 */
[----:B------:R-:W-:-:S05]  /*a820*/  IMAD.WIDE.U32 R34, R50, UR12, R34 ;  /* 0x0000000c32227c25 */ /* 0x000fca000f8e0022 */
[----:B------:R-:W-:Y:S02]  /*a830*/  IADD3 R49, PT, PT, R35, R49, RZ ;  /* 0x0000003123317210 */ /* 0x000fe40007ffe0ff */
[----:B-1----:R-:W-:-:S04]  /*a840*/  LEA R50, P1, R34, UR16, 0x2 ;  /* 0x0000001022327c11 */ /* 0x002fc8000f8210ff */
[----:B------:R-:W-:Y:S01]  /*a850*/  LEA.HI.X R51, R34, UR17, R49, 0x2, P1 ;  /* 0x0000001122337c11 */ /* 0x000fe200088f1431 */
[----:B--2---:R-:W-:Y:S01]  /*a860*/  FADD.FTZ R34, R57, -UR5 ;  /* 0x8000000539227e21 */ /* 0x004fe20008010000 */
[----:B---3--:R-:W-:-:S03]  /*a870*/  FADD.FTZ R35, R56, -UR5 ;  /* 0x8000000538237e21 */ /* 0x008fc60008010000 */
[----:B------:R-:W-:Y:S01]  /*a880*/  FMUL.FTZ R34, R34, UR6 ;  /* 0x0000000622227c20 */ /* 0x000fe20008410000 */
[----:B------:R-:W-:-:S03]  /*a890*/  FMUL.FTZ R35, R35, UR6 ;  /* 0x0000000623237c20 */ /* 0x000fc60008410000 */
[----:B-----5:R-:W-:Y:S01]  /*a8a0*/  FFMA.FTZ R34, R2, R34, R32 ;  /* 0x0000002202227223 */ /* 0x020fe20000010020 */
[----:B------:R-:W-:-:S05]  /*a8b0*/  FFMA.FTZ R35, R3, R35, R33 ;  /* 0x0000002303237223 */ /* 0x000fca0000010021 */
[----:B------:R0:W-:Y:S02]  /*a8c0*/  STG.E.64 desc[UR14][R50.64], R34 ;  /* 0x0000002232007986 */ /* 0x0001e4000c101b0e */
.L_x_3921:
[----:B------:R-:W-:Y:S05]  /*a8d0*/  BSYNC.RECONVERGENT B0 ;  /* 0x0000000000007941 */ /* 0x000fea0003800200 */
.L_x_3920:
        /* <DEDUP_REMOVED lines=10> */
[----:B------:R-:W-:Y:S01]  /*a980*/  MOV R35, R55 ;  /* 0x0000003700237202 */ /* 0x000fe20000000f00 */
[----:B0-----:R-:W-:Y:S02]  /*a990*/  IMAD R49, R34, UR12, RZ ;  /* 0x0000000c22317c24 */ /* 0x001fe4000f8e02ff */
[----:B------:R-:W-:Y:S02]  /*a9a0*/  IMAD.MOV.U32 R34, RZ, RZ, R52 ;  /* 0x000000ffff227224 */ /* 0x000fe400078e0034 */
[----:B------:R-:W-:-:S02]  /*a9b0*/  IMAD R49, R50, UR13, R49 ;  /* 0x0000000d32317c24 */ /* 0x000fc4000f8e0231 */
        /* <DEDUP_REMOVED lines=11> */
.L_x_3923:
[----:B------:R-:W-:Y:S05]  /*aa70*/  BSYNC.RECONVERGENT B0 ;  /* 0x0000000000007941 */ /* 0x000fea0003800200 */
.L_x_3922:
[----:B0-----:R-:W-:Y:S01]  /*aa80*/  VIADD R50, R58, 0x18 ;  /* 0x000000183a327836 */ /* 0x001fe20000000000 */
[----:B------:R-:W-:Y:S04]  /*aa90*/  BSSY.RECONVERGENT B0, `(.L_x_3924) ;  /* 0x0000018000007945 */ /* 0x000fe80003800200 */
        /* <DEDUP_REMOVED lines=9> */
[----:B0-----:R-:W-:Y:S01]  /*ab30*/  IMAD R49, R34, UR12, RZ ;  /* 0x0000000c22317c24 */ /* 0x001fe2000f8e02ff */
[----:B------:R-:W-:-:S03]  /*ab40*/  MOV R34, R52 ;  /* 0x0000003400227202 */ /* 0x000fc60000000f00 */
[C---:B------:R-:W-:Y:S02]  /*ab50*/  IMAD R49, R50.reuse, UR13, R49 ;  /* 0x0000000d32317c24 */ /* 0x040fe4000f8e0231 */
[----:B------:R-:W-:-:S04]  /*ab60*/  IMAD.WIDE.U32 R34, R50, UR12, R34 ;  /* 0x0000000c32227c25 */ /* 0x000fc8000f8e0022 */
[----:B------:R-:W-:Y:S01]  /*ab70*/  IMAD.IADD R49, R35, 0x1, R49 ;  /* 0x0000000123317824 */ /* 0x000fe200078e0231 */
        /* <DEDUP_REMOVED lines=9> */
.L_x_3925:
[----:B------:R-:W-:Y:S05]  /*ac10*/  BSYNC.RECONVERGENT B0 ;  /* 0x0000000000007941 */ /* 0x000fea0003800200 */
.L_x_3924:
        /* <DEDUP_REMOVED lines=25> */
.L_x_3927:
[----:B------:R-:W-:Y:S05]  /*adb0*/  BSYNC.RECONVERGENT B0 ;  /* 0x0000000000007941 */ /* 0x000fea0003800200 */
.L_x_3926:
        /* <DEDUP_REMOVED lines=25> */
.L_x_3929:
[----:B------:R-:W-:Y:S05]  /*af50*/  BSYNC.RECONVERGENT B0 ;  /* 0x0000000000007941 */ /* 0x000fea0003800200 */
.L_x_3928:
        /* <DEDUP_REMOVED lines=25> */
.L_x_3931:
[----:B------:R-:W-:Y:S05]  /*b0f0*/  BSYNC.RECONVERGENT B0 ;  /* 0x0000000000007941 */ /* 0x000fea0003800200 */
.L_x_3930:
[C---:B0-----:R-:W-:Y:S01]  /*b100*/  IADD3 R51, PT, PT, R58.reuse, 0x38, RZ ;  /* 0x000000383a337810 */ /* 0x041fe20007ffe0ff */
        /* <DEDUP_REMOVED lines=28> */
.L_x_3933:
[----:B------:R-:W-:Y:S05]  /*b2d0*/  BSYNC.RECONVERGENT B0 ;  /* 0x0000000000007941 */ /* 0x000fea0003800200 */
.L_x_3932:
[----:B------:R-:W-:Y:S01]  /*b2e0*/  BSSY.RECONVERGENT B0, `(.L_x_3934) ;  /* 0x0000017000007945 */ /* 0x000fe20003800200 */
[C---:B------:R-:W-:Y:S01]  /*b2f0*/  VIADD R79, R58.reuse, 0x48 ;  /* 0x000000483a4f7836 */ /* 0x040fe20000000000 */
[----:B------:R-:W-:Y:S02]  /*b300*/  IADD3 R57, PT, PT, R58, 0x50, RZ ;  /* 0x000000503a397810 */ /* 0x000fe40007ffe0ff */
[----:B------:R-:W-:Y:S05]  /*b310*/  @P2 BRA `(.L_x_3935) ;  /* 0x00000000004c2947 */ /* 0x000fea0003800000 */
[----:B------:R-:W2:Y:S01]  /*b320*/  LDL.LU R96, [R1+0x270] ;  /* 0x0002700001607983 */ /* 0x000ea20000300800 */
[----:B------:R-:W1:Y:S03]  /*b330*/  LDCU.64 UR12, c[0x0][0x3e0] ;  /* 0x00007c00ff0c77ac */ /* 0x000e660008000a00 */
[----:B------:R-:W3:Y:S01]  /*b340*/  LDL.LU R70, [R1+0x25c] ;  /* 0x00025c0001467983 */ /* 0x000ee20000300800 */
[----:B------:R-:W4:Y:S01]  /*b350*/  LDCU.64 UR16, c[0x0][0x380] ;  /* 0x00007000ff1077ac */ /* 0x000f220008000a00 */
[----:B0-----:R-:W-:Y:S01]  /*b360*/  MOV R34, R52 ;  /* 0x0000003400227202 */ /* 0x001fe20000000f00 */
[----:B------:R-:W-:Y:S02]  /*b370*/  IMAD.MOV.U32 R35, RZ, RZ, R55 ;  /* 0x000000ffff237224 */ /* 0x000fe400078e0037 */
[----:B-1----:R-:W-:Y:S02]  /*b380*/  IMAD R50, R56, UR12, RZ ;  /* 0x0000000c38327c24 */ /* 0x002fe4000f8e02ff */
[----:B------:R-:W-:-:S04]  /*b390*/  IMAD.WIDE.U32 R34, R49, UR12, R34 ;  /* 0x0000000c31227c25 */ /* 0x000fc8000f8e0022 */
[----:B------:R-:W-:-:S05]  /*b3a0*/  IMAD R50, R49, UR13, R50 ;  /* 0x0000000d31327c24 */ /* 0x000fca000f8e0232 */
[----:B------:R-:W-:Y:S02]  /*b3b0*/  IADD3 R35, PT, PT, R35, R50, RZ ;  /* 0x0000003223237210 */ /* 0x000fe40007ffe0ff */
[----:B----4-:R-:W-:-:S04]  /*b3c0*/  LEA R50, P1, R34, UR16, 0x2 ;  /* 0x0000001022327c11 */ /* 0x010fc8000f8210ff */
        /* <DEDUP_REMOVED lines=8> */
.L_x_3935:
[----:B------:R-:W-:Y:S05]  /*b450*/  BSYNC.RECONVERGENT B0 ;  /* 0x0000000000007941 */ /* 0x000fea0003800200 */
.L_x_3934:
[----:B------:R-:W-:Y:S01]  /*b460*/  ISETP.GE.U32.AND P4, PT, R79, UR10, PT ;  /* 0x0000000a4f007c0c */ /* 0x000fe2000bf86070 */
[C---:B------:R-:W-:Y:S01]  /*b470*/  VIADD R70, R58.reuse, 0x60 ;  /* 0x000000603a467836 */ /* 0x040fe20000000000 */
[----:B01----:R-:W-:Y:S01]  /*b480*/  SHF.R.S32.HI R34, RZ, 0x1f, R79 ;  /* 0x0000001fff227819 */ /* 0x003fe2000001144f */
[----:B------:R-:W-:Y:S01]  /*b490*/  BSSY.RECONVERGENT B0, `(.L_x_3936) ;  /* 0x0000024000007945 */ /* 0x000fe20003800200 */
[----:B------:R-:W-:Y:S02]  /*b4a0*/  IADD3 R101, PT, PT, R58, 0x58, RZ ;  /* 0x000000583a657810 */ /* 0x000fe40007ffe0ff */
[----:B------:R-:W-:Y:S02]  /*b4b0*/  ISETP.GE.AND.EX P4, PT, R34, UR11, PT, P4 ;  /* 0x0000000b22007c0c */ /* 0x000fe4000bf86340 */
[----:B------:R-:W-:Y:S02]  /*b4c0*/  IADD3 R49, PT, PT, R58, 0x68, RZ ;  /* 0x000000683a317810 */ /* 0x000fe40007ffe0ff */
[----:B------:R-:W-:-:S02]  /*b4d0*/  ISETP.GE.U32.AND P1, PT, R57, UR10, PT ;  /* 0x0000000a39007c0c */ /* 0x000fc4000bf26070 */
[----:B------:R-:W-:Y:S02]  /*b4e0*/  ISETP.GE.U32.AND P5, PT, R101, UR10, PT ;  /* 0x0000000a65007c0c */ /* 0x000fe4000bfa6070 */
[----:B------:R-:W-:Y:S02]  /*b4f0*/  SHF.R.S32.HI R109, RZ, 0x1f, R57 ;  /* 0x0000001fff6d7819 */ /* 0x000fe40000011439 */
        /* <DEDUP_REMOVED lines=8> */
[----:B------:R-:W-:Y:S01]  /*b580*/  ISETP.GE.AND.EX P3, PT, R56, UR11, PT, P3 ;  /* 0x0000000b38007c0c */ /* 0x000fe2000bf66330 */
[----:B------:R-:W-:-:S12]  /*b590*/  @P4 BRA `(.L_x_3937) ;  /* 0x00000000004c4947 */ /* 0x000fd80003800000 */
        /* <DEDUP_REMOVED lines=19> */
.L_x_3937:
[----:B------:R-:W-:Y:S05]  /*b6d0*/  BSYNC.RECONVERGENT B0 ;  /* 0x0000000000007941 */ /* 0x000fea0003800200 */
.L_x_3936:
[----:B------:R-:W-:Y:S04]  /*b6e0*/  BSSY.RECONVERGENT B0, `(.L_x_3938) ;  /* 0x0000014000007945 */ /* 0x000fe80003800200 */
[----:B------:R-:W-:Y:S05]  /*b6f0*/  @P1 BRA `(.L_x_3939) ;  /* 0x0000000000481947 */ /* 0x000fea0003800000 */
[----:B------:R-:W2:Y:S01]  /*b700*/  LDL.LU R79, [R1+0x278] ;  /* 0x00027800014f7983 */ /* 0x000ea20000300800 */
[----:B------:R-:W1:Y:S01]  /*b710*/  LDCU.64 UR12, c[0x0][0x3e0] ;  /* 0x00007c00ff0c77ac */ /* 0x000e620008000a00 */
[----:B0-----:R-:W-:Y:S01]  /*b720*/  MOV R34, R52 ;  /* 0x0000003400227202 */ /* 0x001fe20000000f00 */
[----:B------:R-:W-:Y:S02]  /*b730*/  IMAD.MOV.U32 R35, RZ, RZ, R55 ;  /* 0x000000ffff237224 */ /* 0x000fe400078e0037 */
[----:B------:R-:W-:Y:S01]  /*b740*/  FADD.FTZ R73, R73, -UR5 ;  /* 0x8000000549497e21 */ /* 0x000fe20008010000 */
[----:B------:R-:W0:Y:S01]  /*b750*/  LDCU.64 UR16, c[0x0][0x380] ;  /* 0x00007000ff1077ac */ /* 0x000e220008000a00 */
[----:B-1----:R-:W-:Y:S02]  /*b760*/  IMAD R50, R109, UR12, RZ ;  /* 0x0000000c6d327c24 */ /* 0x002fe4000f8e02ff */
[----:B------:R-:W-:-:S04]  /*b770*/  IMAD.WIDE.U32 R34, R57, UR12, R34 ;  /* 0x0000000c39227c25 */ /* 0x000fc8000f8e0022 */
[----:B------:R-:W-:-:S05]  /*b780*/  IMAD R50, R57, UR13, R50 ;  /* 0x0000000d39327c24 */ /* 0x000fca000f8e0232 */
[----:B------:R-:W-:Y:S02]  /*b790*/  IADD3 R35, PT, PT, R35, R50, RZ ;  /* 0x0000003223237210 */ /* 0x000fe40007ffe0ff */
[----:B0-----:R-:W-:-:S04]  /*b7a0*/  LEA R50, P1, R34, UR16, 0x2 ;  /* 0x0000001022327c11 */ /* 0x001fc8000f8210ff */
[----:B------:R-:W-:Y:S01]  /*b7b0*/  LEA.HI.X R51, R34, UR17, R35, 0x2, P1 ;  /* 0x0000001122337c11 */ /* 0x000fe200088f1423 */
[----:B------:R-:W-:-:S04]  /*b7c0*/  FMUL.FTZ R35, R73, UR6 ;  /* 0x0000000649237c20 */ /* 0x000fc80008410000 */
[----:B-----5:R-:W-:Y:S01]  /*b7d0*/  FFMA.FTZ R35, R3, R35, R33 ;  /* 0x0000002303237223 */ /* 0x020fe20000010021 */
[----:B--2---:R-:W-:-:S04]  /*b7e0*/  FADD.FTZ R34, R79, -UR5 ;  /* 0x800000054f227e21 */ /* 0x004fc80008010000 */
[----:B------:R-:W-:-:S04]  /*b7f0*/  FMUL.FTZ R34, R34, UR6 ;  /* 0x0000000622227c20 */ /* 0x000fc80008410000 */
[----:B------:R-:W-:-:S05]  /*b800*/  FFMA.FTZ R34, R2, R34, R32 ;  /* 0x0000002202227223 */ /* 0x000fca0000010020 */
[----:B------:R1:W-:Y:S02]  /*b810*/  STG.E.64 desc[UR14][R50.64], R34 ;  /* 0x0000002232007986 */ /* 0x0003e4000c101b0e */
.L_x_3939:
[----:B------:R-:W-:Y:S05]  /*b820*/  BSYNC.RECONVERGENT B0 ;  /* 0x0000000000007941 */ /* 0x000fea0003800200 */
.L_x_3938:
[----:B------:R-:W-:Y:S01]  /*b830*/  BSSY.RECONVERGENT B0, `(.L_x_3940) ;  /* 0x0000016000007945 */ /* 0x000fe20003800200 */
[C---:B------:R-:W-:Y:S01]  /*b840*/  IADD3 R79, PT, PT, R58.reuse, 0x70, RZ ;  /* 0x000000703a4f7810 */ /* 0x040fe20007ffe0ff */
[----:B------:R-:W-:Y:S02]  /*b850*/  VIADD R57, R58, 0x78 ;  /* 0x000000783a397836 */ /* 0x000fe40000000000 */
[----:B------:R-:W-:Y:S05]  /*b860*/  @P5 BRA `(.L_x_3941) ;  /* 0x0000000000485947 */ /* 0x000fea0003800000 */
[----:B------:R-:W2:Y:S01]  /*b870*/  LDL.LU R73, [R1+0x27c] ;  /* 0x00027c0001497983 */ /* 0x000ea20000300800 */
[----:B------:R-:W3:Y:S01]  /*b880*/  LDCU.64 UR12, c[0x0][0x3e0] ;  /* 0x00007c00ff0c77ac */ /* 0x000ee20008000a00 */
[----:B01----:R-:W-:Y:S01]  /*b890*/  MOV R34, R52 ;  /* 0x0000003400227202 */ /* 0x003fe20000000f00 */
[----:B------:R-:W-:Y:S01]  /*b8a0*/  FADD.FTZ R74, R74, -UR5 ;  /* 0x800000054a4a7e21 */ /* 0x000fe20008010000 */
[----:B------:R-:W-:Y:S01]  /*b8b0*/  MOV R35, R55 ;  /* 0x0000003700237202 */ /* 0x000fe20000000f00 */
[----:B------:R-:W0:Y:S01]  /*b8c0*/  LDCU.64 UR16, c[0x0][0x380] ;  /* 0x00007000ff1077ac */ /* 0x000e220008000a00 */
[----:B---3--:R-:W-:Y:S02]  /*b8d0*/  IMAD R50, R103, UR12, RZ ;  /* 0x0000000c67327c24 */ /* 0x008fe4000f8e02ff */
[----:B------:R-:W-:-:S04]  /*b8e0*/  IMAD.WIDE.U32 R34, R101, UR12, R34 ;  /* 0x0000000c65227c25 */ /* 0x000fc8000f8e0022 */
[----:B------:R-:W-:-:S04]  /*b8f0*/  IMAD R50, R101, UR13, R50 ;  /* 0x0000000d65327c24 */ /* 0x000fc8000f8e0232 */
[----:B------:R-:W-:Y:S01]  /*b900*/  IMAD.IADD R35, R35, 0x1, R50 ;  /* 0x0000000123237824 */ /* 0x000fe200078e0232 */
        /* <DEDUP_REMOVED lines=8> */
.L_x_3941:
[----:B------:R-:W-:Y:S05]  /*b990*/  BSYNC.RECONVERGENT B0 ;  /* 0x0000000000007941 */ /* 0x000fea0003800200 */
.L_x_3940:
[----:B------:R-:W-:Y:S04]  /*b9a0*/  BSSY.RECONVERGENT B0, `(.L_x_3942) ;  /* 0x0000014000007945 */ /* 0x000fe80003800200 */
[----:B------:R-:W-:Y:S05]  /*b9b0*/  @P2 BRA `(.L_x_3943) ;  /* 0x0000000000482947 */ /* 0x000fea0003800000 */
[----:B------:R-:W3:Y:S01]  /*b9c0*/  LDL.LU R73, [R1+0x280] ;  /* 0x0002800001497983 */ /* 0x000ee20000300800 */
[----:B------:R-:W4:Y:S01]  /*b9d0*/  LDCU.64 UR12, c[0x0][0x3e0] ;  /* 0x00007c00ff0c77ac */ /* 0x000f220008000a00 */
[----:B012---:R-:W-:Y:S01]  /*b9e0*/  MOV R34, R52 ;  /* 0x0000003400227202 */ /* 0x007fe20000000f00 */
[----:B------:R-:W-:Y:S01]  /*b9f0*/  FADD.FTZ R75, R75, -UR5 ;  /* 0x800000054b4b7e21 */ /* 0x000fe20008010000 */
[----:B------:R-:W0:Y:S01]  /*ba00*/  LDCU.64 UR16, c[0x0][0x380] ;  /* 0x00007000ff1077ac */ /* 0x000e220008000a00 */
[----:B----4-:R-:W-:-:S04]  /*ba10*/  IMAD R35, R96, UR12, RZ ;  /* 0x0000000c60237c24 */ /* 0x010fc8000f8e02ff */
[----:B------:R-:W-:Y:S01]  /*ba20*/  IMAD R50, R70, UR13, R35 ;  /* 0x0000000d46327c24 */ /* 0x000fe2000f8e0223 */
[----:B------:R-:W-:-:S03]  /*ba30*/  MOV R35, R55 ;  /* 0x0000003700237202 */ /* 0x000fc60000000f00 */
[----:B------:R-:W-:-:S04]  /*ba40*/  IMAD.WIDE.U32 R34, R70, UR12, R34 ;  /* 0x0000000c46227c25 */ /* 0x000fc8000f8e0022 */
[----:B------:R-:W-:Y:S01]  /*ba50*/  FMUL.FTZ R70, R75, UR6 ;  /* 0x000000064b467c20 */ /* 0x000fe20008410000 */
[----:B------:R-:W-:Y:S01]  /*ba60*/  IMAD.IADD R35, R35, 0x1, R50 ;  /* 0x0000000123237824 */ /* 0x000fe200078e0232 */
[----:B0-----:R-:W-:-:S04]  /*ba70*/  LEA R50, P1, R34, UR16, 0x2 ;  /* 0x0000001022327c11 */ /* 0x001fc8000f8210ff */
[----:B------:R-:W-:Y:S01]  /*ba80*/  LEA.HI.X R51, R34, UR17, R35, 0x2, P1 ;  /* 0x0000001122337c11 */ /* 0x000fe200088f1423 */
[----:B---3--:R-:W-:-:S04]  /*ba90*/  FADD.FTZ R34, R73, -UR5 ;  /* 0x8000000549227e21 */ /* 0x008fc80008010000 */
[----:B------:R-:W-:-:S04]  /*baa0*/  FMUL.FTZ R35, R34, UR6 ;  /* 0x0000000622237c20 */ /* 0x000fc80008410000 */
[----:B-----5:R-:W-:Y:S01]  /*bab0*/  FFMA.FTZ R34, R2, R35, R32 ;  /* 0x0000002302227223 */ /* 0x020fe20000010020 */
[----:B------:R-:W-:-:S05]  /*bac0*/  FFMA.FTZ R35, R3, R70, R33 ;  /* 0x0000004603237223 */ /* 0x000fca0000010021 */
[----:B------:R3:W-:Y:S02]  /*bad0*/  STG.E.64 desc[UR14][R50.64], R34 ;  /* 0x0000002232007986 */ /* 0x0007e4000c101b0e */
.L_x_3943:
[----:B------:R-:W-:Y:S05]  /*bae0*/  BSYNC.RECONVERGENT B0 ;  /* 0x0000000000007941 */ /* 0x000fea0003800200 */
.L_x_3942:
[----:B------:R-:W-:Y:S04]  /*baf0*/  BSSY.RECONVERGENT B0, `(.L_x_3944) ;  /* 0x0000014000007945 */ /* 0x000fe80003800200 */
[----:B------:R-:W-:Y:S05]  /*bb00*/  @P3 BRA `(.L_x_3945) ;  /* 0x0000000000483947 */ /* 0x000fea0003800000 */
[----:B------:R-:W4:Y:S01]  /*bb10*/  LDL.LU R70, [R1+0x284] ;  /* 0x0002840001467983 */ /* 0x000f220000300800 */
[----:B------:R-:W0:Y:S02]  /*bb20*/  LDCU.64 UR12, c[0x0][0x3e0] ;  /* 0x00007c00ff0c77ac */ /* 0x000e240008000a00 */
[----:B0123--:R-:W-:Y:S01]  /*bb30*/  MOV R34, R52 ;  /* 0x0000003400227202 */ /* 0x00ffe20000000f00 */
[----:B------:R-:W-:Y:S01]  /*bb40*/  FADD.FTZ R76, R76, -UR5 ;  /* 0x800000054c4c7e21 */ /* 0x000fe20008010000 */
[----:B------:R-:W-:Y:S01]  /*bb50*/  MOV R35, R55 ;  /* 0x0000003700237202 */ /* 0x000fe20000000f00 */
[----:B------:R-:W0:Y:S02]  /*bb60*/  LDCU.64 UR16, c[0x0][0x380] ;  /* 0x00007000ff1077ac */ /* 0x000e240008000a00 */
[----:B------:R-:W-:Y:S01]  /*bb70*/  FMUL.FTZ R76, R76, UR6 ;  /* 0x000000064c4c7c20 */ /* 0x000fe20008410000 */
[----:B------:R-:W-:Y:S02]  /*bb80*/  IMAD R56, R56, UR12, RZ ;  /* 0x0000000c38387c24 */ /* 0x000fe4000f8e02ff */
[----:B------:R-:W-:-:S04]  /*bb90*/  IMAD.WIDE.U32 R34, R49, UR12, R34 ;  /* 0x0000000c31227c25 */ /* 0x000fc8000f8e0022 */
[----:B------:R-:W-:Y:S01]  /*bba0*/  IMAD R51, R49, UR13, R56 ;  /* 0x0000000d31337c24 */ /* 0x000fe2000f8e0238 */
[----:B0-----:R-:W-:-:S03]  /*bbb0*/  LEA R50, P1, R34, UR16, 0x2 ;  /* 0x0000001022327c11 */ /* 0x001fc6000f8210ff */
[----:B------:R-:W-:-:S05]  /*bbc0*/  IMAD.IADD R51, R35, 0x1, R51 ;  /* 0x0000000123337824 */ /* 0x000fca00078e0233 */
[----:B------:R-:W-:Y:S01]  /*bbd0*/  LEA.HI.X R51, R34, UR17, R51, 0x2, P1 ;  /* 0x0000001122337c11 */ /* 0x000fe200088f1433 */
[----:B----4-:R-:W-:-:S04]  /*bbe0*/  FADD.FTZ R34, R70, -UR5 ;  /* 0x8000000546227e21 */ /* 0x010fc80008010000 */
[----:B------:R-:W-:-:S04]  /*bbf0*/  FMUL.FTZ R35, R34, UR6 ;  /* 0x0000000622237c20 */ /* 0x000fc80008410000 */
[----:B-----5:R-:W-:Y:S01]  /*bc00*/  FFMA.FTZ R34, R2, R35, R32 ;  /* 0x0000002302227223 */ /* 0x020fe20000010020 */
[----:B------:R-:W-:-:S05]  /*bc10*/  FFMA.FTZ R35, R3, R76, R33 ;  /* 0x0000004c03237223 */ /* 0x000fca0000010021 */
[----:B------:R4:W-:Y:S02]  /*bc20*/  STG.E.64 desc[UR14][R50.64], R34 ;  /* 0x0000002232007986 */ /* 0x0009e4000c101b0e */
.L_x_3945:
[----:B------:R-:W-:Y:S05]  /*bc30*/  BSYNC.RECONVERGENT B0 ;  /* 0x0000000000007941 */ /* 0x000fea0003800200 */
.L_x_3944:
[----:B------:R-:W-:Y:S01]  /*bc40*/  ISETP.GE.U32.AND P4, PT, R79, UR10, PT ;  /* 0x0000000a4f007c0c */ /* 0x000fe2000bf86070 */
[C---:B------:R-:W-:Y:S01]  /*bc50*/  VIADD R73, R58.reuse, 0x90 ;  /* 0x000000903a497836 */ /* 0x040fe20000000000 */
[----:B01234-:R-:W-:Y:S01]  /*bc60*/  SHF.R.S32.HI R34, RZ, 0x1f, R79 ;  /* 0x0000001fff227819 */ /* 0x01ffe2000001144f */
[----:B------:R-:W-:Y:S01]  /*bc70*/  BSSY.RECONVERGENT B0, `(.L_x_3946) ;  /* 0x0000025000007945 */ /* 0x000fe20003800200 */
[----:B------:R-:W-:Y:S02]  /*bc80*/  IADD3 R76, PT, PT, R58, 0x80, RZ ;  /* 0x000000803a4c7810 */ /* 0x000fe40007ffe0ff */
        /* <DEDUP_REMOVED lines=14> */
[----:B------:R-:W-:-:S02]  /*bd70*/  IADD3 R70, PT, PT, R58, 0x98, RZ ;  /* 0x000000983a467810 */ /* 0x000fc40007ffe0ff */
[----:B------:R-:W-:Y:S01]  /*bd80*/  IADD3 R49, PT, PT, R58, 0xa0, RZ ;  /* 0x000000a03a317810 */ /* 0x000fe20007ffe0ff */
[----:B------:R-:W-:Y:S08]  /*bd90*/  @P4 BRA `(.L_x_3947) ;  /* 0x0000000000484947 */ /* 0x000ff00003800000 */
[----:B------:R-:W2:Y:S01]  /*bda0*/  LDL.LU R103, [R1+0x288] ;  /* 0x0002880001677983 */ /* 0x000ea20000300800 */
[----:B------:R-:W0:Y:S01]  /*bdb0*/  LDCU.64 UR12, c[0x0][0x3e0] ;  /* 0x00007c00ff0c77ac */ /* 0x000e220008000a00 */
[----:B------:R-:W-:Y:S01]  /*bdc0*/  MOV R35, R55 ;  /* 0x0000003700237202 */ /* 0x000fe20000000f00 */
[----:B------:R-:W-:Y:S01]  /*bdd0*/  FADD.FTZ R77, R77, -UR5 ;  /* 0x800000054d4d7e21 */ /* 0x000fe20008010000 */
[----:B------:R-:W1:Y:S01]  /*bde0*/  LDCU.64 UR16, c[0x0][0x380] ;  /* 0x00007000ff1077ac */ /* 0x000e620008000a00 */
[----:B0-----:R-:W-:Y:S02]  /*bdf0*/  IMAD R50, R34, UR12, RZ ;  /* 0x0000000c22327c24 */ /* 0x001fe4000f8e02ff */
[----:B------:R-:W-:Y:S02]  /*be00*/  IMAD.MOV.U32 R34, RZ, RZ, R52 ;  /* 0x000000ffff227224 */ /* 0x000fe400078e0034 */
[C---:B------:R-:W-:Y:S02]  /*be10*/  IMAD R50, R79.reuse, UR13, R50 ;  /* 0x0000000d4f327c24 */ /* 0x040fe4000f8e0232 */
[----:B------:R-:W-:-:S05]  /*be20*/  IMAD.WIDE.U32 R34, R79, UR12, R34 ;  /* 0x0000000c4f227c25 */ /* 0x000fca000f8e0022 */
[----:B------:R-:W-:Y:S02]  /*be30*/  IADD3 R35, PT, PT, R35, R50, RZ ;  /* 0x0000003223237210 */ /* 0x000fe40007ffe0ff */
[----:B-1----:R-:W-:-:S04]  /*be40*/  LEA R50, P4, R34, UR16, 0x2 ;  /* 0x0000001022327c11 */ /* 0x002fc8000f8810ff */
[----:B------:R-:W-:Y:S01]  /*be50*/  LEA.HI.X R51, R34, UR17, R35, 0x2, P4 ;  /* 0x0000001122337c11 */ /* 0x000fe2000a0f1423 */
[----:B------:R-:W-:-:S04]  /*be60*/  FMUL.FTZ R35, R77, UR6 ;  /* 0x000000064d237c20 */ /* 0x000fc80008410000 */
[----:B-----5:R-:W-:Y:S01]  /*be70*/  FFMA.FTZ R35, R3, R35, R33 ;  /* 0x0000002303237223 */ /* 0x020fe20000010021 */
[----:B--2---:R-:W-:-:S04]  /*be80*/  FADD.FTZ R34, R103, -UR5 ;  /* 0x8000000567227e21 */ /* 0x004fc80008010000 */
[----:B------:R-:W-:-:S04]  /*be90*/  FMUL.FTZ R34, R34, UR6 ;  /* 0x0000000622227c20 */ /* 0x000fc80008410000 */
[----:B------:R-:W-:-:S05]  /*bea0*/  FFMA.FTZ R34, R2, R34, R32 ;  /* 0x0000002202227223 */ /* 0x000fca0000010020 */
[----:B------:R0:W-:Y:S02]  /*beb0*/  STG.E.64 desc[UR14][R50.64], R34 ;  /* 0x0000002232007986 */ /* 0x0001e4000c101b0e */
.L_x_3947:
[----:B------:R-:W-:Y:S05]  /*bec0*/  BSYNC.RECONVERGENT B0 ;  /* 0x0000000000007941 */ /* 0x000fea0003800200 */
.L_x_3946:
[----:B------:R-:W-:Y:S04]  /*bed0*/  BSSY.RECONVERGENT B0, `(.L_x_3948) ;  /* 0x0000014000007945 */ /* 0x000fe80003800200 */
[----:B------:R-:W-:Y:S05]  /*bee0*/  @P1 BRA `(.L_x_3949) ;  /* 0x0000000000481947 */ /* 0x000fea0003800000 */
[----:B------:R-:W2:Y:S01]  /*bef0*/  LDL.LU R77, [R1+0x28c] ;  /* 0x00028c00014d7983 */ /* 0x000ea20000300800 */
[----:B------:R-:W1:Y:S01]  /*bf00*/  LDCU.64 UR12, c[0x0][0x3e0] ;  /* 0x00007c00ff0c77ac */ /* 0x000e620008000a00 */
[----:B0-----:R-:W-:Y:S01]  /*bf10*/  MOV R35, R55 ;  /* 0x0000003700237202 */ /* 0x001fe20000000f00 */
[----:B------:R-:W-:Y:S01]  /*bf20*/  FADD.FTZ R78, R78, -UR5 ;  /* 0x800000054e4e7e21 */ /* 0x000fe20008010000 */
[----:B------:R-:W0:Y:S03]  /*bf30*/  LDCU.64 UR16, c[0x0][0x380] ;  /* 0x00007000ff1077ac */ /* 0x000e260008000a00 */
[----:B------:R-:W-:Y:S01]  /*bf40*/  FMUL.FTZ R78, R78, UR6 ;  /* 0x000000064e4e7c20 */ /* 0x000fe20008410000 */
[----:B-1----:R-:W-:-:S04]  /*bf50*/  IMAD R34, R101, UR12, RZ ;  /* 0x0000000c65227c24 */ /* 0x002fc8000f8e02ff */
[----:B------:R-:W-:Y:S02]  /*bf60*/  IMAD R51, R57, UR13, R34 ;  /* 0x0000000d39337c24 */ /* 0x000fe4000f8e0222 */
[----:B------:R-:W-:-:S04]  /*bf70*/  IMAD.MOV.U32 R34, RZ, RZ, R52 ;  /* 0x000000ffff227224 */ /* 0x000fc800078e0034 */
[----:B------:R-:W-:-:S05]  /*bf80*/  IMAD.WIDE.U32 R34, R57, UR12, R34 ;  /* 0x0000000c39227c25 */ /* 0x000fca000f8e0022 */
[----:B------:R-:W-:Y:S02]  /*bf90*/  IADD3 R51, PT, PT, R35, R51, RZ ;  /* 0x0000003323337210 */ /* 0x000fe40007ffe0ff */
[----:B0-----:R-:W-:-:S04]  /*bfa0*/  LEA R50, P1, R34, UR16, 0x2 ;  /* 0x0000001022327c11 */ /* 0x001fc8000f8210ff */
[----:B------:R-:W-:Y:S01]  /*bfb0*/  LEA.HI.X R51, R34, UR17, R51, 0x2, P1 ;  /* 0x0000001122337c11 */ /* 0x000fe200088f1433 */
[----:B--2---:R-:W-:-:S04]  /*bfc0*/  FADD.FTZ R34, R77, -UR5 ;  /* 0x800000054d227e21 */ /* 0x004fc80008010000 */
[----:B------:R-:W-:-:S04]  /*bfd0*/  FMUL.FTZ R35, R34, UR6 ;  /* 0x0000000622237c20 */ /* 0x000fc80008410000 */
[----:B-----5:R-:W-:Y:S01]  /*bfe0*/  FFMA.FTZ R34, R2, R35, R32 ;  /* 0x0000002302227223 */ /* 0x020fe20000010020 */
[----:B------:R-:W-:-:S05]  /*bff0*/  FFMA.FTZ R35, R3, R78, R33 ;  /* 0x0000004e03237223 */ /* 0x000fca0000010021 */
[----:B------:R1:W-:Y:S02]  /*c000*/  STG.E.64 desc[UR14][R50.64], R34 ;  /* 0x0000002232007986 */ /* 0x0003e4000c101b0e */
.L_x_3949:
[----:B------:R-:W-:Y:S05]  /*c010*/  BSYNC.RECONVERGENT B0 ;  /* 0x0000000000007941 */ /* 0x000fea0003800200 */
.L_x_3948:
[----:B------:R-:W-:Y:S04]  /*c020*/  BSSY.RECONVERGENT B0, `(.L_x_3950) ;  /* 0x0000014000007945 */ /* 0x000fe80003800200 */
[----:B------:R-:W-:Y:S05]  /*c030*/  @P5 BRA `(.L_x_3951) ;  /* 0x0000000000485947 */ /* 0x000fea0003800000 */
[----:B------:R-:W2:Y:S01]  /*c040*/  LDL.LU R57, [R1+0x290] ;  /* 0x0002900001397983 */ /* 0x000ea20000300800 */
[----:B------:R-:W3:Y:S01]  /*c050*/  LDCU.64 UR12, c[0x0][0x3e0] ;  /* 0x00007c00ff0c77ac */ /* 0x000ee20008000a00 */
[----:B01----:R-:W-:Y:S01]  /*c060*/  MOV R51, R55 ;  /* 0x0000003700337202 */ /* 0x003fe20000000f00 */
[----:B------:R-:W-:Y:S02]  /*c070*/  IMAD.MOV.U32 R50, RZ, RZ, R52 ;  /* 0x000000ffff327224 */ /* 0x000fe400078e0034 */
[----:B------:R-:W-:Y:S01]  /*c080*/  FADD.FTZ R81, R81, -UR5 ;  /* 0x8000000551517e21 */ /* 0x000fe20008010000 */
[----:B------:R-:W0:Y:S01]  /*c090*/  LDCU.64 UR16, c[0x0][0x380] ;  /* 0x00007000ff1077ac */ /* 0x000e220008000a00 */
[----:B---3--:R-:W-:Y:S02]  /*c0a0*/  IMAD R35, R96, UR12, RZ ;  /* 0x0000000c60237c24 */ /* 0x008fe4000f8e02ff */
[----:B------:R-:W-:-:S04]  /*c0b0*/  IMAD.WIDE.U32 R50, R76, UR12, R50 ;  /* 0x0000000c4c327c25 */ /* 0x000fc8000f8e0032 */
[----:B------:R-:W-:Y:S01]  /*c0c0*/  IMAD R35, R76, UR13, R35 ;  /* 0x0000000d4c237c24 */ /* 0x000fe2000f8e0223 */
[----:B0-----:R-:W-:Y:S01]  /*c0d0*/  LEA R34, P1, R50, UR16, 0x2 ;  /* 0x0000001032227c11 */ /* 0x001fe2000f8210ff */
[----:B------:R-:W-:-:S03]  /*c0e0*/  FMUL.FTZ R76, R81, UR6 ;  /* 0x00000006514c7c20 */ /* 0x000fc60008410000 */
[----:B------:R-:W-:-:S04]  /*c0f0*/  IADD3 R35, PT, PT, R51, R35, RZ ;  /* 0x0000002333237210 */ /* 0x000fc80007ffe0ff */
[----:B------:R-:W-:Y:S01]  /*c100*/  LEA.HI.X R35, R50, UR17, R35, 0x2, P1 ;  /* 0x0000001132237c11 */ /* 0x000fe200088f1423 */
[----:B--2---:R-:W-:-:S04]  /*c110*/  FADD.FTZ R50, R57, -UR5 ;  /* 0x8000000539327e21 */ /* 0x004fc80008010000 */
[----:B------:R-:W-:-:S04]  /*c120*/  FMUL.FTZ R51, R50, UR6 ;  /* 0x0000000632337c20 */ /* 0x000fc80008410000 */
[----:B-----5:R-:W-:Y:S01]  /*c130*/  FFMA.FTZ R50, R2, R51, R32 ;  /* 0x0000003302327223 */ /* 0x020fe20000010020 */
[----:B------:R-:W-:-:S05]  /*c140*/  FFMA.FTZ R51, R3, R76, R33 ;  /* 0x0000004c03337223 */ /* 0x000fca0000010021 */
[----:B------:R2:W-:Y:S02]  /*c150*/  STG.E.64 desc[UR14][R34.64], R50 ;  /* 0x0000003222007986 */ /* 0x0005e4000c101b0e */
.L_x_3951:
[----:B------:R-:W-:Y:S05]  /*c160*/  BSYNC.RECONVERGENT B0 ;  /* 0x0000000000007941 */ /* 0x000fea0003800200 */
.L_x_3950:
[----:B------:R-:W-:Y:S04]  /*c170*/  BSSY.RECONVERGENT B0, `(.L_x_3952) ;  /* 0x0000013000007945 */ /* 0x000fe80003800200 */
[----:B------:R-:W-:Y:S05]  /*c180*/  @P2 BRA `(.L_x_3953) ;  /* 0x0000000000442947 */ /* 0x000fea0003800000 */
[----:B------:R-:W3:Y:S01]  /*c190*/  LDCU.64 UR12, c[0x0][0x3e0] ;  /* 0x00007c00ff0c77ac */ /* 0x000ee20008000a00 */
[----:B012---:R-:W-:Y:S01]  /*c1a0*/  MOV R35, R55 ;  /* 0x0000003700237202 */ /* 0x007fe20000000f00 */
[----:B------:R-:W-:Y:S02]  /*c1b0*/  IMAD.MOV.U32 R34, RZ, RZ, R52 ;  /* 0x000000ffff227224 */ /* 0x000fe400078e0034 */
[----:B------:R-:W-:Y:S01]  /*c1c0*/  FADD.FTZ R84, R84, -UR5 ;  /* 0x8000000554547e21 */ /* 0x000fe20008010000 */
[----:B------:R-:W0:Y:S01]  /*c1d0*/  LDCU.64 UR16, c[0x0][0x380] ;  /* 0x00007000ff1077ac */ /* 0x000e220008000a00 */
[----:B------:R-:W-:Y:S02]  /*c1e0*/  FADD.FTZ R80, R80, -UR5 ;  /* 0x8000000550507e21 */ /* 0x000fe40008010000 */
[----:B------:R-:W-:Y:S02]  /*c1f0*/  FMUL.FTZ R51, R84, UR6 ;  /* 0x0000000654337c20 */ /* 0x000fe40008410000 */
[----:B------:R-:W-:-:S04]  /*c200*/  FMUL.FTZ R80, R80, UR6 ;  /* 0x0000000650507c20 */ /* 0x000fc80008410000 */
[----:B-----5:R-:W-:Y:S01]  /*c210*/  FFMA.FTZ R57, R3, R80, R33 ;  /* 0x0000005003397223 */ /* 0x020fe20000010021 */
[----:B---3--:R-:W-:Y:S02]  /*c220*/  IMAD R75, R75, UR12, RZ ;  /* 0x0000000c4b4b7c24 */ /* 0x008fe4000f8e02ff */
[----:B------:R-:W-:-:S04]  /*c230*/  IMAD.WIDE.U32 R34, R56, UR12, R34 ;  /* 0x0000000c38227c25 */ /* 0x000fc8000f8e0022 */
[----:B------:R-:W-:Y:S01]  /*c240*/  IMAD R75, R56, UR13, R75 ;  /* 0x0000000d384b7c24 */ /* 0x000fe2000f8e024b */
[----:B0-----:R-:W-:Y:S01]  /*c250*/  LEA R50, P1, R34, UR16, 0x2 ;  /* 0x0000001022327c11 */ /* 0x001fe2000f8210ff */
[----:B------:R-:W-:-:S03]  /*c260*/  FFMA.FTZ R56, R2, R51, R32 ;  /* 0x0000003302387223 */ /* 0x000fc60000010020 */
[----:B------:R-:W-:-:S04]  /*c270*/  IADD3 R75, PT, PT, R35, R75, RZ ;  /* 0x0000004b234b7210 */ /* 0x000fc80007ffe0ff */
[----:B------:R-:W-:-:S05]  /*c280*/  LEA.HI.X R51, R34, UR17, R75, 0x2, P1 ;  /* 0x0000001122337c11 */ /* 0x000fca00088f144b */
[----:B------:R3:W-:Y:S02]  /*c290*/  STG.E.64 desc[UR14][R50.64], R56 ;  /* 0x0000003832007986 */ /* 0x0007e4000c101b0e */
.L_x_3953:
[----:B------:R-:W-:Y:S05]  /*c2a0*/  BSYNC.RECONVERGENT B0 ;  /* 0x0000000000007941 */ /* 0x000fea0003800200 */
.L_x_3952:
[----:B------:R-:W-:Y:S04]  /*c2b0*/  BSSY.RECONVERGENT B0, `(.L_x_3954) ;  /* 0x0000013000007945 */ /* 0x000fe80003800200 */
[----:B------:R-:W-:Y:S05]  /*c2c0*/  @P3 BRA `(.L_x_3955) ;  /* 0x0000000000443947 */ /* 0x000fea0003800000 */
[----:B------:R-:W4:Y:S01]  /*c2d0*/  LDCU.64 UR12, c[0x0][0x3e0] ;  /* 0x00007c00ff0c77ac */ /* 0x000f220008000a00 */
[----:B012---:R-:W-:Y:S01]  /*c2e0*/  MOV R35, R55 ;  /* 0x0000003700237202 */ /* 0x007fe20000000f00 */
[----:B------:R-:W-:Y:S02]  /*c2f0*/  IMAD.MOV.U32 R34, RZ, RZ, R52 ;  /* 0x000000ffff227224 */ /* 0x000fe400078e0034 */
[----:B------:R-:W-:Y:S01]  /*c300*/  FADD.FTZ R87, R87, -UR5 ;  /* 0x8000000557577e21 */ /* 0x000fe20008010000 */
[----:B------:R-:W0:Y:S01]  /*c310*/  LDCU.64 UR16, c[0x0][0x380] ;  /* 0x00007000ff1077ac */ /* 0x000e220008000a00 */
[----:B------:R-:W-:Y:S02]  /*c320*/  FADD.FTZ R83, R83, -UR5 ;  /* 0x8000000553537e21 */ /* 0x000fe40008010000 */
[----:B------:R-:W-:-:S04]  /*c330*/  FMUL.FTZ R87, R87, UR6 ;  /* 0x0000000657577c20 */ /* 0x000fc80008410000 */
[----:B---3-5:R-:W-:Y:S01]  /*c340*/  FFMA.FTZ R56, R2, R87, R32 ;  /* 0x0000005702387223 */ /* 0x028fe20000010020 */
[----:B----4-:R-:W-:Y:S02]  /*c350*/  IMAD R74, R74, UR12, RZ ;  /* 0x0000000c4a4a7c24 */ /* 0x010fe4000f8e02ff */
[----:B------:R-:W-:-:S04]  /*c360*/  IMAD.WIDE.U32 R34, R73, UR12, R34 ;  /* 0x0000000c49227c25 */ /* 0x000fc8000f8e0022 */
[----:B------:R-:W-:Y:S01]  /*c370*/  IMAD R73, R73, UR13, R74 ;  /* 0x0000000d49497c24 */ /* 0x000fe2000f8e024a */
[----:B0-----:R-:W-:Y:S01]  /*c380*/  LEA R50, P1, R34, UR16, 0x2 ;  /* 0x0000001022327c11 */ /* 0x001fe2000f8210ff */
[----:B------:R-:W-:-:S03]  /*c390*/  FMUL.FTZ R74, R83, UR6 ;  /* 0x00000006534a7c20 */ /* 0x000fc60008410000 */
[----:B------:R-:W-:Y:S01]  /*c3a0*/  IADD3 R73, PT, PT, R35, R73, RZ ;  /* 0x0000004923497210 */ /* 0x000fe20007ffe0ff */
[----:B------:R-:W-:-:S03]  /*c3b0*/  FFMA.FTZ R57, R3, R74, R33 ;  /* 0x0000004a03397223 */ /* 0x000fc60000010021 */
[----:B------:R-:W-:-:S05]  /*c3c0*/  LEA.HI.X R51, R34, UR17, R73, 0x2, P1 ;  /* 0x0000001122337c11 */ /* 0x000fca00088f1449 */
[----:B------:R4:W-:Y:S02]  /*c3d0*/  STG.E.64 desc[UR14][R50.64], R56 ;  /* 0x0000003832007986 */ /* 0x0009e4000c101b0e */
.L_x_3955:
[----:B------:R-:W-:Y:S05]  /*c3e0*/  BSYNC.RECONVERGENT B0 ;  /* 0x0000000000007941 */ /* 0x000fea0003800200 */
.L_x_3954:
[----:B------:R-:W-:Y:S01]  /*c3f0*/  ISETP.GE.U32.AND P4, PT, R70, UR10, PT ;  /* 0x0000000a46007c0c */ /* 0x000fe2000bf86070 */
[C---:B------:R-:W-:Y:S01]  /*c400*/  VIADD R79, R58.reuse, 0xa8 ;  /* 0x000000a83a4f7836 */ /* 0x040fe20000000000 */
[----:B012---:R-:W-:Y:S01]  /*c410*/  SHF.R.S32.HI R34, RZ, 0x1f, R70 ;  /* 0x0000001fff227819 */ /* 0x007fe20000011446 */
[----:B------:R-:W-:Y:S01]  /*c420*/  BSSY.RECONVERGENT B0, `(.L_x_3956) ;  /* 0x0000024000007945 */ /* 0x000fe20003800200 */
[C---:B------:R-:W-:Y:S01]  /*c430*/  IADD3 R77, PT, PT, R58.reuse, 0xb0, RZ ;  /* 0x000000b03a4d7810 */ /* 0x040fe20007ffe0ff */
[----:B------:R-:W-:Y:S01]  /*c440*/  VIADD R74, R58, 0xc0 ;  /* 0x000000c03a4a7836 */ /* 0x000fe20000000000 */
[----:B------:R-:W-:Y:S02]  /*c450*/  ISETP.GE.AND.EX P4, PT, R34, UR11, PT, P4 ;  /* 0x0000000b22007c0c */ /* 0x000fe4000bf86340 */
[----:B------:R-:W-:Y:S02]  /*c460*/  IADD3 R75, PT, PT, R58, 0xb8, RZ ;  /* 0x000000b83a4b7810 */ /* 0x000fe40007ffe0ff */
[----:B------:R-:W-:-:S02]  /*c470*/  ISETP.GE.U32.AND P1, PT, R49, UR10, PT ;  /* 0x0000000a31007c0c */ /* 0x000fc4000bf26070 */
[----:B------:R-:W-:Y:S02]  /*c480*/  ISETP.GE.U32.AND P5, PT, R79, UR10, PT ;  /* 0x0000000a4f007c0c */ /* 0x000fe4000bfa6070 */
[----:B------:R-:W-:Y:S02]  /*c490*/  ISETP.GE.U32.AND P2, PT, R77, UR10, PT ;  /* 0x0000000a4d007c0c */ /* 0x000fe4000bf46070 */
[----:B------:R-:W-:Y:S02]  /*c4a0*/  ISETP.GE.U32.AND P3, PT, R75, UR10, PT ;  /* 0x0000000a4b007c0c */ /* 0x000fe4000bf66070 */
[----:B---34-:R-:W-:Y:S02]  /*c4b0*/  SHF.R.S32.HI R56, RZ, 0x1f, R49 ;  /* 0x0000001fff387819 */ /* 0x018fe40000011431 */
[----:B------:R-:W-:Y:S02]  /*c4c0*/  SHF.R.S32.HI R80, RZ, 0x1f, R79 ;  /* 0x0000001fff507819 */ /* 0x000fe4000001144f */
[----:B------:R-:W-:-:S02]  /*c4d0*/  SHF.R.S32.HI R78, RZ, 0x1f, R77 ;  /* 0x0000001fff4e7819 */ /* 0x000fc4000001144d */
[----:B------:R-:W-:Y:S02]  /*c4e0*/  SHF.R.S32.HI R76, RZ, 0x1f, R75 ;  /* 0x0000001fff4c7819 */ /* 0x000fe4000001144b */
[----:B------:R-:W-:Y:S02]  /*c4f0*/  ISETP.GE.AND.EX P1, PT, R56, UR11, PT, P1 ;  /* 0x0000000b38007c0c */ /* 0x000fe4000bf26310 */
[----:B------:R-:W-:Y:S02]  /*c500*/  ISETP.GE.AND.EX P5, PT, R80, UR11, PT, P5 ;  /* 0x0000000b50007c0c */ /* 0x000fe4000bfa6350 */
[----:B------:R-:W-:Y:S02]  /*c510*/  ISETP.GE.AND.EX P2, PT, R78, UR11, PT, P2 ;  /* 0x0000000b4e007c0c */ /* 0x000fe4000bf46320 */
[----:B------:R-:W-:Y:S02]  /*c520*/  ISETP.GE.AND.EX P3, PT, R76, UR11, PT, P3 ;  /* 0x0000000b4c007c0c */ /* 0x000fe4000bf66330 */
[----:B------:R-:W-:Y:S01]  /*c530*/  IADD3 R73, PT, PT, R58, 0xc8, RZ ;  /* 0x000000c83a497810 */ /* 0x000fe20007ffe0ff */
[----:B------:R-:W-:Y:S10]  /*c540*/  @P4 BRA `(.L_x_3957) ;  /* 0x0000000000444947 */ /* 0x000ff40003800000 */
[----:B------:R-:W0:Y:S01]  /*c550*/  LDCU.64 UR12, c[0x0][0x3e0] ;  /* 0x00007c00ff0c77ac */ /* 0x000e220008000a00 */
[----:B------:R-:W-:Y:S01]  /*c560*/  FADD.FTZ R91, R91, -UR5 ;  /* 0x800000055b5b7e21 */ /* 0x000fe20008010000 */
[----:B------:R-:W-:Y:S01]  /*c570*/  FADD.FTZ R82, R82, -UR5 ;  /* 0x8000000552527e21 */ /* 0x000fe20008010000 */
[----:B------:R-:W1:Y:S02]  /*c580*/  LDCU.64 UR16, c[0x0][0x380] ;  /* 0x00007000ff1077ac */ /* 0x000e640008000a00 */
[----:B------:R-:W-:Y:S01]  /*c590*/  FMUL.FTZ R91, R91, UR6 ;  /* 0x000000065b5b7c20 */ /* 0x000fe20008410000 */
[----:B------:R-:W-:Y:S01]  /*c5a0*/  FMUL.FTZ R82, R82, UR6 ;  /* 0x0000000652527c20 */ /* 0x000fe20008410000 */
[----:B0-----:R-:W-:Y:S01]  /*c5b0*/  IMAD R35, R34, UR12, RZ ;  /* 0x0000000c22237c24 */ /* 0x001fe2000f8e02ff */
[----:B------:R-:W-:-:S03]  /*c5c0*/  MOV R34, R52 ;  /* 0x0000003400227202 */ /* 0x000fc60000000f00 */
[C---:B------:R-:W-:Y:S02]  /*c5d0*/  IMAD R51, R70.reuse, UR13, R35 ;  /* 0x0000000d46337c24 */ /* 0x040fe4000f8e0223 */
[----:B------:R-:W-:Y:S02]  /*c5e0*/  IMAD.MOV.U32 R35, RZ, RZ, R55 ;  /* 0x000000ffff237224 */ /* 0x000fe400078e0037 */
[----:B------:R-:W-:-:S05]  /*c5f0*/  IMAD.WIDE.U32 R34, R70, UR12, R34 ;  /* 0x0000000c46227c25 */ /* 0x000fca000f8e0022 */
[----:B------:R-:W-:Y:S01]  /*c600*/  IADD3 R51, PT, PT, R35, R51, RZ ;  /* 0x0000003323337210 */ /* 0x000fe20007ffe0ff */
[----:B-----5:R-:W-:Y:S01]  /*c610*/  FFMA.FTZ R35, R3, R82, R33 ;  /* 0x0000005203237223 */ /* 0x020fe20000010021 */
[----:B-1----:R-:W-:-:S04]  /*c620*/  LEA R50, P4, R34, UR16, 0x2 ;  /* 0x0000001022327c11 */ /* 0x002fc8000f8810ff */
[----:B------:R-:W-:Y:S01]  /*c630*/  LEA.HI.X R51, R34, UR17, R51, 0x2, P4 ;  /* 0x0000001122337c11 */ /* 0x000fe2000a0f1433 */
[----:B------:R-:W-:-:S05]  /*c640*/  FFMA.FTZ R34, R2, R91, R32 ;  /* 0x0000005b02227223 */ /* 0x000fca0000010020 */
[----:B------:R0:W-:Y:S03]  /*c650*/  STG.E.64 desc[UR14][R50.64], R34 ;  /* 0x0000002232007986 */ /* 0x0001e6000c101b0e */
.L_x_3957:
[----:B------:R-:W-:Y:S05]  /*c660*/  BSYNC.RECONVERGENT B0 ;  /* 0x0000000000007941 */ /* 0x000fea0003800200 */
.L_x_3956:
[----:B------:R-:W-:Y:S04]  /*c670*/  BSSY.RECONVERGENT B0, `(.L_x_3958) ;  /* 0x0000013000007945 */ /* 0x000fe80003800200 */
[----:B------:R-:W-:Y:S05]  /*c680*/  @P1 BRA `(.L_x_3959) ;  /* 0x0000000000441947 */ /* 0x000fea0003800000 */
[----:B------:R-:W1:Y:S01]  /*c690*/  LDCU.64 UR12, c[0x0][0x3e0] ;  /* 0x00007c00ff0c77ac */ /* 0x000e620008000a00 */
[----:B0-----:R-:W-:Y:S01]  /*c6a0*/  MOV R34, R52 ;  /* 0x0000003400227202 */ /* 0x001fe20000000f00 */
[----:B------:R-:W-:Y:S02]  /*c6b0*/  IMAD.MOV.U32 R35, RZ, RZ, R55 ;  /* 0x000000ffff237224 */ /* 0x000fe400078e0037 */
[----:B------:R-:W-:Y:S01]  /*c6c0*/  FADD.FTZ R90, R90, -UR5 ;  /* 0x800000055a5a7e21 */ /* 0x000fe20008010000 */
[----:B------:R-:W0:Y:S01]  /*c6d0*/  LDCU.64 UR16, c[0x0][0x380] ;  /* 0x00007000ff1077ac */ /* 0x000e220008000a00 */
[----:B------:R-:W-:-:S04]  /*c6e0*/  FADD.FTZ R72, R72, -UR5 ;  /* 0x8000000548487e21 */ /* 0x000fc80008010000 */
[----:B------:R-:W-:-:S04]  /*c6f0*/  FMUL.FTZ R72, R72, UR6 ;  /* 0x0000000648487c20 */ /* 0x000fc80008410000 */
[----:B-----5:R-:W-:Y:S01]  /*c700*/  FFMA.FTZ R57, R3, R72, R33 ;  /* 0x0000004803397223 */ /* 0x020fe20000010021 */
[----:B-1----:R-:W-:Y:S02]  /*c710*/  IMAD R56, R56, UR12, RZ ;  /* 0x0000000c38387c24 */ /* 0x002fe4000f8e02ff */
[----:B------:R-:W-:-:S04]  /*c720*/  IMAD.WIDE.U32 R34, R49, UR12, R34 ;  /* 0x0000000c31227c25 */ /* 0x000fc8000f8e0022 */
[----:B------:R-:W-:Y:S02]  /*c730*/  IMAD R51, R49, UR13, R56 ;  /* 0x0000000d31337c24 */ /* 0x000fe4000f8e0238 */
[----:B------:R-:W-:Y:S01]  /*c740*/  FMUL.FTZ R49, R90, UR6 ;  /* 0x000000065a317c20 */ /* 0x000fe20008410000 */
[----:B0-----:R-:W-:Y:S02]  /*c750*/  LEA R50, P1, R34, UR16, 0x2 ;  /* 0x0000001022327c11 */ /* 0x001fe4000f8210ff */
[----:B------:R-:W-:Y:S01]  /*c760*/  IADD3 R51, PT, PT, R35, R51, RZ ;  /* 0x0000003323337210 */ /* 0x000fe20007ffe0ff */
[----:B------:R-:W-:-:S03]  /*c770*/  FFMA.FTZ R56, R2, R49, R32 ;  /* 0x0000003102387223 */ /* 0x000fc60000010020 */
[----:B------:R-:W-:-:S05]  /*c780*/  LEA.HI.X R51, R34, UR17, R51, 0x2, P1 ;  /* 0x0000001122337c11 */ /* 0x000fca00088f1433 */
[----:B------:R1:W-:Y:S02]  /*c790*/  STG.E.64 desc[UR14][R50.64], R56 ;  /* 0x0000003832007986 */ /* 0x0003e4000c101b0e */
.L_x_3959:
[----:B------:R-:W-:Y:S05]  /*c7a0*/  BSYNC.RECONVERGENT B0 ;  /* 0x0000000000007941 */ /* 0x000fea0003800200 */
.L_x_3958:
[----:B------:R-:W-:Y:S04]  /*c7b0*/  BSSY.RECONVERGENT B0, `(.L_x_3960) ;  /* 0x0000013000007945 */ /* 0x000fe80003800200 */
[----:B------:R-:W-:Y:S05]  /*c7c0*/  @P5 BRA `(.L_x_3961) ;  /* 0x0000000000445947 */ /* 0x000fea0003800000 */
[----:B------:R-:W2:Y:S01]  /*c7d0*/  LDCU.64 UR12, c[0x0][0x3e0] ;  /* 0x00007c00ff0c77ac */ /* 0x000ea20008000a00 */
[----:B0-----:R-:W-:Y:S01]  /*c7e0*/  MOV R34, R52 ;  /* 0x0000003400227202 */ /* 0x001fe20000000f00 */
[----:B------:R-:W-:Y:S02]  /*c7f0*/  IMAD.MOV.U32 R35, RZ, RZ, R55 ;  /* 0x000000ffff237224 */ /* 0x000fe400078e0037 */
[----:B------:R-:W-:Y:S01]  /*c800*/  FADD.FTZ R92, R92, -UR5 ;  /* 0x800000055c5c7e21 */ /* 0x000fe20008010000 */
[----:B------:R-:W0:Y:S01]  /*c810*/  LDCU.64 UR16, c[0x0][0x380] ;  /* 0x00007000ff1077ac */ /* 0x000e220008000a00 */
[----:B------:R-:W-:Y:S02]  /*c820*/  FADD.FTZ R86, R86, -UR5 ;  /* 0x8000000556567e21 */ /* 0x000fe40008010000 */
[----:B------:R-:W-:Y:S02]  /*c830*/  FMUL.FTZ R49, R92, UR6 ;  /* 0x000000065c317c20 */ /* 0x000fe40008410000 */
[----:B------:R-:W-:-:S02]  /*c840*/  FMUL.FTZ R86, R86, UR6 ;  /* 0x0000000656567c20 */ /* 0x000fc40008410000 */
[----:B-1---5:R-:W-:Y:S02]  /*c850*/  FFMA.FTZ R56, R2, R49, R32 ;  /* 0x0000003102387223 */ /* 0x022fe40000010020 */
        /* <DEDUP_REMOVED lines=8> */
.L_x_3961:
[----:B------:R-:W-:Y:S05]  /*c8e0*/  BSYNC.RECONVERGENT B0 ;  /* 0x0000000000007941 */ /* 0x000fea0003800200 */
.L_x_3960:
[----:B------:R-:W-:Y:S04]  /*c8f0*/  BSSY.RECONVERGENT B0, `(.L_x_3962) ;  /* 0x0000013000007945 */ /* 0x000fe80003800200 */
[----:B------:R-:W-:Y:S05]  /*c900*/  @P2 BRA `(.L_x_3963) ;  /* 0x0000000000442947 */ /* 0x000fea0003800000 */
[----:B------:R-:W3:Y:S01]  /*c910*/  LDCU.64 UR12, c[0x0][0x3e0] ;  /* 0x00007c00ff0c77ac */ /* 0x000ee20008000a00 */
[----:B0-----:R-:W-:Y:S01]  /*c920*/  MOV R34, R52 ;  /* 0x0000003400227202 */ /* 0x001fe20000000f00 */
[----:B------:R-:W-:Y:S02]  /*c930*/  IMAD.MOV.U32 R35, RZ, RZ, R55 ;  /* 0x000000ffff237224 */ /* 0x000fe400078e0037 */
[----:B------:R-:W-:Y:S01]  /*c940*/  FADD.FTZ R95, R95, -UR5 ;  /* 0x800000055f5f7e21 */ /* 0x000fe20008010000 */
[----:B------:R-:W0:Y:S01]  /*c950*/  LDCU.64 UR16, c[0x0][0x380] ;  /* 0x00007000ff1077ac */ /* 0x000e220008000a00 */
[----:B------:R-:W-:Y:S02]  /*c960*/  FADD.FTZ R85, R85, -UR5 ;  /* 0x8000000555557e21 */ /* 0x000fe40008010000 */
[----:B------:R-:W-:Y:S02]  /*c970*/  FMUL.FTZ R95, R95, UR6 ;  /* 0x000000065f5f7c20 */ /* 0x000fe40008410000 */
[----:B------:R-:W-:-:S02]  /*c980*/  FMUL.FTZ R70, R85, UR6 ;  /* 0x0000000655467c20 */ /* 0x000fc40008410000 */
[----:B-12--5:R-:W-:Y:S02]  /*c990*/  FFMA.FTZ R56, R2, R95, R32 ;  /* 0x0000005f02387223 */ /* 0x026fe40000010020 */
[----:B------:R-:W-:Y:S01]  /*c9a0*/  FFMA.FTZ R57, R3, R70, R33 ;  /* 0x0000004603397223 */ /* 0x000fe20000010021 */
[----:B---3--:R-:W-:Y:S02]  /*c9b0*/  IMAD R78, R78, UR12, RZ ;  /* 0x0000000c4e4e7c24 */ /* 0x008fe4000f8e02ff */
[----:B------:R-:W-:-:S04]  /*c9c0*/  IMAD.WIDE.U32 R34, R77, UR12, R34 ;  /* 0x0000000c4d227c25 */ /* 0x000fc8000f8e0022 */
[----:B------:R-:W-:Y:S01]  /*c9d0*/  IMAD R77, R77, UR13, R78 ;  /* 0x0000000d4d4d7c24 */ /* 0x000fe2000f8e024e */
[----:B0-----:R-:W-:-:S04]  /*c9e0*/  LEA R50, P1, R34, UR16, 0x2 ;  /* 0x0000001022327c11 */ /* 0x001fc8000f8210ff */
[----:B------:R-:W-:-:S04]  /*c9f0*/  IADD3 R77, PT, PT, R35, R77, RZ ;  /* 0x0000004d234d7210 */ /* 0x000fc80007ffe0ff */
[----:B------:R-:W-:-:S05]  /*ca00*/  LEA.HI.X R51, R34, UR17, R77, 0x2, P1 ;  /* 0x0000001122337c11 */ /* 0x000fca00088f144d */
[----:B------:R3:W-:Y:S02]  /*ca10*/  STG.E.64 desc[UR14][R50.64], R56 ;  /* 0x0000003832007986 */ /* 0x0007e4000c101b0e */
.L_x_3963:
[----:B------:R-:W-:Y:S05]  /*ca20*/  BSYNC.RECONVERGENT B0 ;  /* 0x0000000000007941 */ /* 0x000fea0003800200 */
.L_x_3962:
[----:B------:R-:W-:Y:S04]  /*ca30*/  BSSY.RECONVERGENT B0, `(.L_x_3964) ;  /* 0x0000013000007945 */ /* 0x000fe80003800200 */
[----:B------:R-:W-:Y:S05]  /*ca40*/  @P3 BRA `(.L_x_3965) ;  /* 0x0000000000443947 */ /* 0x000fea0003800000 */
[----:B------:R-:W4:Y:S01]  /*ca50*/  LDCU.64 UR12, c[0x0][0x3e0] ;  /* 0x00007c00ff0c77ac */ /* 0x000f220008000a00 */
[----:B0-----:R-:W-:Y:S01]  /*ca60*/  MOV R34, R52 ;  /* 0x0000003400227202 */ /* 0x001fe20000000f00 */
[----:B------:R-:W-:Y:S02]  /*ca70*/  IMAD.MOV.U32 R35, RZ, RZ, R55 ;  /* 0x000000ffff237224 */ /* 0x000fe400078e0037 */
[----:B------:R-:W-:Y:S01]  /*ca80*/  FADD.FTZ R98, R98, -UR5 ;  /* 0x8000000562627e21 */ /* 0x000fe20008010000 */
[----:B------:R-:W0:Y:S01]  /*ca90*/  LDCU.64 UR16, c[0x0][0x380] ;  /* 0x00007000ff1077ac */ /* 0x000e220008000a00 */
[----:B------:R-:W-:Y:S02]  /*caa0*/  FADD.FTZ R89, R89, -UR5 ;  /* 0x8000000559597e21 */ /* 0x000fe40008010000 */
[----:B------:R-:W-:Y:S02]  /*cab0*/  FMUL.FTZ R49, R98, UR6 ;  /* 0x0000000662317c20 */ /* 0x000fe40008410000 */
[----:B------:R-:W-:-:S02]  /*cac0*/  FMUL.FTZ R70, R89, UR6 ;  /* 0x0000000659467c20 */ /* 0x000fc40008410000 */
[----:B-123-5:R-:W-:Y:S02]  /*cad0*/  FFMA.FTZ R56, R2, R49, R32 ;  /* 0x0000003102387223 */ /* 0x02efe40000010020 */
[----:B------:R-:W-:Y:S01]  /*cae0*/  FFMA.FTZ R57, R3, R70, R33 ;  /* 0x0000004603397223 */ /* 0x000fe20000010021 */
[----:B----4-:R-:W-:Y:S02]  /*caf0*/  IMAD R76, R76, UR12, RZ ;  /* 0x0000000c4c4c7c24 */ /* 0x010fe4000f8e02ff */
[----:B------:R-:W-:-:S04]  /*cb00*/  IMAD.WIDE.U32 R34, R75, UR12, R34 ;  /* 0x0000000c4b227c25 */ /* 0x000fc8000f8e0022 */
[----:B------:R-:W-:Y:S01]  /*cb10*/  IMAD R75, R75, UR13, R76 ;  /* 0x0000000d4b4b7c24 */ /* 0x000fe2000f8e024c */
[----:B0-----:R-:W-:-:S04]  /*cb20*/  LEA R50, P1, R34, UR16, 0x2 ;  /* 0x0000001022327c11 */ /* 0x001fc8000f8210ff */
[----:B------:R-:W-:-:S04]  /*cb30*/  IADD3 R75, PT, PT, R35, R75, RZ ;  /* 0x0000004b234b7210 */ /* 0x000fc80007ffe0ff */
[----:B------:R-:W-:-:S05]  /*cb40*/  LEA.HI.X R51, R34, UR17, R75, 0x2, P1 ;  /* 0x0000001122337c11 */ /* 0x000fca00088f144b */
[----:B------:R4:W-:Y:S02]  /*cb50*/  STG.E.64 desc[UR14][R50.64], R56 ;  /* 0x0000003832007986 */ /* 0x0009e4000c101b0e */
.L_x_3965:
[----:B------:R-:W-:Y:S05]  /*cb60*/  BSYNC.RECONVERGENT B0 ;  /* 0x0000000000007941 */ /* 0x000fea0003800200 */
.L_x_3964:
[----:B------:R-:W-:Y:S01]  /*cb70*/  ISETP.GE.U32.AND P4, PT, R74, UR10, PT ;  /* 0x0000000a4a007c0c */ /* 0x000fe2000bf86070 */
[C---:B------:R-:W-:Y:S01]  /*cb80*/  VIADD R76, R58.reuse, 0xd8 ;  /* 0x000000d83a4c7836 */ /* 0x040fe20000000000 */
[----:B0-----:R-:W-:Y:S01]  /*cb90*/  SHF.R.S32.HI R34, RZ, 0x1f, R74 ;  /* 0x0000001fff227819 */ /* 0x001fe2000001144a */
        /* <DEDUP_REMOVED lines=19> */
[----:B------:R-:W1:Y:S01]  /*ccd0*/  LDCU.64 UR12, c[0x0][0x3e0] ;  /* 0x00007c00ff0c77ac */ /* 0x000e620008000a00 */
[----:B------:R-:W-:Y:S01]  /*cce0*/  MOV R35, R55 ;  /* 0x0000003700237202 */ /* 0x000fe20000000f00 */
[----:B------:R-:W-:Y:S01]  /*ccf0*/  FADD.FTZ R100, R100, -UR5 ;  /* 0x8000000564647e21 */ /* 0x000fe20008010000 */
[----:B------:R-:W-:Y:S01]  /*cd00*/  FADD.FTZ R88, R88, -UR5 ;  /* 0x8000000558587e21 */ /* 0x000fe20008010000 */
[----:B------:R-:W0:Y:S03]  /*cd10*/  LDCU.64 UR16, c[0x0][0x380] ;  /* 0x00007000ff1077ac */ /* 0x000e260008000a00 */
[----:B------:R-:W-:Y:S01]  /*cd20*/  FMUL.FTZ R88, R88, UR6 ;  /* 0x0000000658587c20 */ /* 0x000fe20008410000 */
[----:B-1234-:R-:W-:Y:S01]  /*cd30*/  IMAD R51, R34, UR12, RZ ;  /* 0x0000000c22337c24 */ /* 0x01efe2000f8e02ff */
[----:B------:R-:W-:-:S03]  /*cd40*/  MOV R34, R52 ;  /* 0x0000003400227202 */ /* 0x000fc60000000f00 */
[----:B------:R-:W-:Y:S02]  /*cd50*/  IMAD R57, R74, UR13, R51 ;  /* 0x0000000d4a397c24 */ /* 0x000fe4000f8e0233 */
[----:B------:R-:W-:Y:S01]  /*cd60*/  FMUL.FTZ R51, R100, UR6 ;  /* 0x0000000664337c20 */ /* 0x000fe20008410000 */
[----:B------:R-:W-:-:S04]  /*cd70*/  IMAD.WIDE.U32 R34, R74, UR12, R34 ;  /* 0x0000000c4a227c25 */ /* 0x000fc8000f8e0022 */
[----:B-----5:R-:W-:Y:S01]  /*cd80*/  FFMA.FTZ R56, R2, R51, R32 ;  /* 0x0000003302387223 */ /* 0x020fe20000010020 */
[----:B------:R-:W-:Y:S01]  /*cd90*/  IMAD.IADD R57, R35, 0x1, R57 ;  /* 0x0000000123397824 */ /* 0x000fe200078e0239 */
[----:B0-----:R-:W-:-:S04]  /*cda0*/  LEA R50, P4, R34, UR16, 0x2 ;  /* 0x0000001022327c11 */ /* 0x001fc8000f8810ff */
[----:B------:R-:W-:Y:S01]  /*cdb0*/  LEA.HI.X R51, R34, UR17, R57, 0x2, P4 ;  /* 0x0000001122337c11 */ /* 0x000fe2000a0f1439 */
[----:B------:R-:W-:-:S05]  /*cdc0*/  FFMA.FTZ R57, R3, R88, R33 ;  /* 0x0000005803397223 */ /* 0x000fca0000010021 */
[----:B------:R0:W-:Y:S03]  /*cdd0*/  STG.E.64 desc[UR14][R50.64], R56 ;  /* 0x0000003832007986 */ /* 0x0001e6000c101b0e */
.L_x_3967:
[----:B------:R-:W-:Y:S05]  /*cde0*/  BSYNC.RECONVERGENT B0 ;  /* 0x0000000000007941 */ /* 0x000fea0003800200 */
.L_x_3966:
[----:B------:R-:W-:Y:S04]  /*cdf0*/  BSSY.RECONVERGENT B0, `(.L_x_3968) ;  /* 0x0000014000007945 */ /* 0x000fe80003800200 */
[----:B------:R-:W-:Y:S05]  /*ce00*/  @P1 BRA `(.L_x_3969) ;  /* 0x0000000000481947 */ /* 0x000fea0003800000 */
[----:B------:R-:W2:Y:S01]  /*ce10*/  LDL.LU R34, [R1+0x294] ;  /* 0x0002940001227983 */ /* 0x000ea20000300800 */
[----:B------:R-:W0:Y:S01]  /*ce20*/  LDCU.64 UR12, c[0x0][0x3e0] ;  /* 0x00007c00ff0c77ac */ /* 0x000e220008000a00 */
[----:B------:R-:W-:Y:S01]  /*ce30*/  MOV R35, R55 ;  /* 0x0000003700237202 */ /* 0x000fe20000000f00 */
[----:B------:R-:W-:Y:S01]  /*ce40*/  FADD.FTZ R94, R94, -UR5 ;  /* 0x800000055e5e7e21 */ /* 0x000fe20008010000 */
[----:B------:R-:W0:Y:S03]  /*ce50*/  LDCU.64 UR16, c[0x0][0x380] ;  /* 0x00007000ff1077ac */ /* 0x000e260008000a00 */
[----:B------:R-:W-:-:S04]  /*ce60*/  FMUL.FTZ R94, R94, UR6 ;  /* 0x000000065e5e7c20 */ /* 0x000fc80008410000 */
[----:B012345:R-:W-:Y:S01]  /*ce70*/  FFMA.FTZ R57, R3, R94, R33 ;  /* 0x0000005e03397223 */ /* 0x03ffe20000010021 */
[----:B------:R-:W-:Y:S02]  /*ce80*/  IMAD R80, R80, UR12, RZ ;  /* 0x0000000c50507c24 */ /* 0x000fe4000f8e02ff */
[----:B------:R-:W-:Y:S01]  /*ce90*/  FADD.FTZ R50, R34, -UR5 ;  /* 0x8000000522327e21 */ /* 0x000fe20008010000 */
[----:B------:R-:W-:-:S03]  /*cea0*/  MOV R34, R52 ;  /* 0x0000003400227202 */ /* 0x000fc60000000f00 */
[----:B------:R-:W-:Y:S02]  /*ceb0*/  FMUL.FTZ R51, R50, UR6 ;  /* 0x0000000632337c20 */ /* 0x000fe40008410000 */
[----:B------:R-:W-:-:S04]  /*cec0*/  IMAD.WIDE.U32 R34, R73, UR12, R34 ;  /* 0x0000000c49227c25 */ /* 0x000fc8000f8e0022 */
[----:B------:R-:W-:Y:S01]  /*ced0*/  FFMA.FTZ R56, R2, R51, R32 ;  /* 0x0000003302387223 */ /* 0x000fe20000010020 */
[----:B------:R-:W-:Y:S01]  /*cee0*/  IMAD R73, R73, UR13, R80 ;  /* 0x0000000d49497c24 */ /* 0x000fe2000f8e0250 */
[----:B------:R-:W-:-:S03]  /*cef0*/  LEA R50, P1, R34, UR16, 0x2 ;  /* 0x0000001022327c11 */ /* 0x000fc6000f8210ff */
[----:B------:R-:W-:-:S05]  /*cf00*/  IMAD.IADD R73, R35, 0x1, R73 ;  /* 0x0000000123497824 */ /* 0x000fca00078e0249 */
[----:B------:R-:W-:-:S05]  /*cf10*/  LEA.HI.X R51, R34, UR17, R73, 0x2, P1 ;  /* 0x0000001122337c11 */ /* 0x000fca00088f1449 */
[----:B------:R0:W-:Y:S02]  /*cf20*/  STG.E.64 desc[UR14][R50.64], R56 ;  /* 0x0000003832007986 */ /* 0x0001e4000c101b0e */
.L_x_3969:
[----:B------:R-:W-:Y:S05]  /*cf30*/  BSYNC.RECONVERGENT B0 ;  /* 0x0000000000007941 */ /* 0x000fea0003800200 */
.L_x_3968:
        /* <DEDUP_REMOVED lines=20> */
.L_x_3971:
[----:B------:R-:W-:Y:S05]  /*d080*/  BSYNC.RECONVERGENT B0 ;  /* 0x0000000000007941 */ /* 0x000fea0003800200 */
.L_x_3970:
        /* <DEDUP_REMOVED lines=9> */
[----:B------:R-:W-:-:S04]  /*d120*/  IMAD R77, R77, UR12, RZ ;  /* 0x0000000c4d4d7c24 */ /* 0x000fc8000f8e02ff */
[----:B------:R-:W-:Y:S02]  /*d130*/  IMAD R77, R76, UR13, R77 ;  /* 0x0000000d4c4d7c24 */ /* 0x000fe4000f8e024d */
[----:B------:R-:W-:Y:S01]  /*d140*/  FADD.FTZ R50, R34, -UR5 ;  /* 0x8000000522327e21 */ /* 0x000fe20008010000 */
[----:B------:R-:W-:-:S03]  /*d150*/  MOV R34, R52 ;  /* 0x0000003400227202 */ /* 0x000fc60000000f00 */
[----:B------:R-:W-:Y:S02]  /*d160*/  FMUL.FTZ R51, R50, UR6 ;  /* 0x0000000632337c20 */ /* 0x000fe40008410000 */
[----:B------:R-:W-:-:S04]  /*d170*/  IMAD.WIDE.U32 R34, R76, UR12, R34 ;  /* 0x0000000c4c227c25 */ /* 0x000fc8000f8e0022 */
[----:B------:R-:W-:Y:S01]  /*d180*/  FFMA.FTZ R56, R2, R51, R32 ;  /* 0x0000003302387223 */ /* 0x000fe20000010020 */
[----:B------:R-:W-:Y:S01]  /*d190*/  IMAD.IADD R77, R35, 0x1, R77 ;  /* 0x00000001234d7824 */ /* 0x000fe200078e024d */
[----:B------:R-:W-:-:S04]  /*d1a0*/  LEA R50, P1, R34, UR16, 0x2 ;  /* 0x0000001022327c11 */ /* 0x000fc8000f8210ff */
[----:B------:R-:W-:-:S05]  /*d1b0*/  LEA.HI.X R51, R34, UR17, R77, 0x2, P1 ;  /* 0x0000001122337c11 */ /* 0x000fca00088f144d */
[----:B------:R0:W-:Y:S04]  /*d1c0*/  STG.E.64 desc[UR14][R50.64], R56 ;  /* 0x0000003832007986 */ /* 0x0001e8000c101b0e */
.L_x_3973:
[----:B------:R-:W-:Y:S05]  /*d1d0*/  BSYNC.RECONVERGENT B0 ;  /* 0x0000000000007941 */ /* 0x000fea0003800200 */
.L_x_3972:
[----:B------:R-:W-:Y:S04]  /*d1e0*/  BSSY.RECONVERGENT B0, `(.L_x_3974) ;  /* 0x0000014000007945 */ /* 0x000fe80003800200 */
[----:B------:R-:W-:Y:S05]  /*d1f0*/  @P3 BRA `(.L_x_3975) ;  /* 0x0000000000483947 */ /* 0x000fea0003800000 */
[----:B------:R-:W0:Y:S01]  /*d200*/  LDL.LU R34, [R1+0x2a0] ;  /* 0x0002a00001227983 */ /* 0x000e220000300800 */
[----:B------:R-:W1:Y:S01]  /*d210*/  LDCU.64 UR12, c[0x0][0x3e0] ;  /* 0x00007c00ff0c77ac */ /* 0x000e620008000a00 */
[----:B------:R-:W-:Y:S01]  /*d220*/  MOV R35, R55 ;  /* 0x0000003700237202 */ /* 0x000fe20000000f00 */
[----:B------:R-:W-:Y:S01]  /*d230*/  FADD.FTZ R97, R97, -UR5 ;  /* 0x8000000561617e21 */ /* 0x000fe20008010000 */
[----:B------:R-:W0:Y:S01]  /*d240*/  LDCU.64 UR16, c[0x0][0x380] ;  /* 0x00007000ff1077ac */ /* 0x000e220008000a00 */
[----:B-1----:R-:W-:-:S04]  /*d250*/  IMAD R75, R75, UR12, RZ ;  /* 0x0000000c4b4b7c24 */ /* 0x002fc8000f8e02ff */
[----:B------:R-:W-:Y:S02]  /*d260*/  IMAD R75, R72, UR13, R75 ;  /* 0x0000000d484b7c24 */ /* 0x000fe4000f8e024b */
[----:B0-234-:R-:W-:Y:S01]  /*d270*/  FADD.FTZ R50, R34, -UR5 ;  /* 0x8000000522327e21 */ /* 0x01dfe20008010000 */
[----:B------:R-:W-:-:S03]  /*d280*/  MOV R34, R52 ;  /* 0x0000003400227202 */ /* 0x000fc60000000f00 */
[----:B------:R-:W-:Y:S02]  /*d290*/  FMUL.FTZ R51, R50, UR6 ;  /* 0x0000000632337c20 */ /* 0x000fe40008410000 */
[----:B------:R-:W-:-:S04]  /*d2a0*/  IMAD.WIDE.U32 R34, R72, UR12, R34 ;  /* 0x0000000c48227c25 */ /* 0x000fc8000f8e0022 */
[----:B------:R-:W-:Y:S01]  /*d2b0*/  FMUL.FTZ R72, R97, UR6 ;  /* 0x0000000661487c20 */ /* 0x000fe20008410000 */
[----:B-----5:R-:W-:Y:S01]  /*d2c0*/  FFMA.FTZ R56, R2, R51, R32 ;  /* 0x0000003302387223 */ /* 0x020fe20000010020 */
[----:B------:R-:W-:Y:S01]  /*d2d0*/  IMAD.IADD R75, R35, 0x1, R75 ;  /* 0x00000001234b7824 */ /* 0x000fe200078e024b */
[----:B------:R-:W-:Y:S01]  /*d2e0*/  LEA R50, P1, R34, UR16, 0x2 ;  /* 0x0000001022327c11 */ /* 0x000fe2000f8210ff */
[----:B------:R-:W-:-:S03]  /*d2f0*/  FFMA.FTZ R57, R3, R72, R33 ;  /* 0x0000004803397223 */ /* 0x000fc60000010021 */
[----:B------:R-:W-:-:S05]  /*d300*/  LEA.HI.X R51, R34, UR17, R75, 0x2, P1 ;  /* 0x0000001122337c11 */ /* 0x000fca00088f144b */
[----:B------:R0:W-:Y:S04]  /*d310*/  STG.E.64 desc[UR14][R50.64], R56 ;  /* 0x0000003832007986 */ /* 0x0001e8000c101b0e */
.L_x_3975:
[----:B------:R-:W-:Y:S05]  /*d320*/  BSYNC.RECONVERGENT B0 ;  /* 0x0000000000007941 */ /* 0x000fea0003800200 */
.L_x_3974:
[----:B------:R-:W-:Y:S01]  /*d330*/  ISETP.GE.U32.AND P4, PT, R70, UR10, PT ;  /* 0x0000000a46007c0c */ /* 0x000fe2000bf86070 */
[C---:B------:R-:W-:Y:S01]  /*d340*/  VIADD R75, R58.reuse, 0x108 ;  /* 0x000001083a4b7836 */ /* 0x040fe20000000000 */
[----:B------:R-:W-:Y:S01]  /*d350*/  SHF.R.S32.HI R34, RZ, 0x1f, R70 ;  /* 0x0000001fff227819 */ /* 0x000fe20000011446 */
        /* <DEDUP_REMOVED lines=19> */
[----:B------:R-:W0:Y:S01]  /*d490*/  LDCU.64 UR12, c[0x0][0x3e0] ;  /* 0x00007c00ff0c77ac */ /* 0x000e220008000a00 */
[----:B------:R-:W-:Y:S01]  /*d4a0*/  MOV R35, R55 ;  /* 0x0000003700237202 */ /* 0x000fe20000000f00 */
[----:B------:R-:W-:Y:S01]  /*d4b0*/  FADD.FTZ R110, R110, -UR5 ;  /* 0x800000056e6e7e21 */ /* 0x000fe20008010000 */
[----:B------:R-:W-:Y:S01]  /*d4c0*/  FADD.FTZ R104, R104, -UR5 ;  /* 0x8000000568687e21 */ /* 0x000fe20008010000 */
[----:B------:R-:W0:Y:S03]  /*d4d0*/  LDCU.64 UR16, c[0x0][0x380] ;  /* 0x00007000ff1077ac */ /* 0x000e260008000a00 */
[----:B------:R-:W-:Y:S01]  /*d4e0*/  FMUL.FTZ R104, R104, UR6 ;  /* 0x0000000668687c20 */ /* 0x000fe20008410000 */
[----:B01234-:R-:W-:Y:S02]  /*d4f0*/  IMAD R51, R34, UR12, RZ ;  /* 0x0000000c22337c24 */ /* 0x01ffe4000f8e02ff */
[----:B------:R-:W-:-:S02]  /*d500*/  IMAD.MOV.U32 R34, RZ, RZ, R52 ;  /* 0x000000ffff227224 */ /* 0x000fc400078e0034 */
[----:B------:R-:W-:Y:S02]  /*d510*/  IMAD R57, R70, UR13, R51 ;  /* 0x0000000d46397c24 */ /* 0x000fe4000f8e0233 */
[----:B------:R-:W-:Y:S01]  /*d520*/  FMUL.FTZ R51, R110, UR6 ;  /* 0x000000066e337c20 */ /* 0x000fe20008410000 */
[----:B------:R-:W-:-:S04]  /*d530*/  IMAD.WIDE.U32 R34, R70, UR12, R34 ;  /* 0x0000000c46227c25 */ /* 0x000fc8000f8e0022 */
[----:B-----5:R-:W-:Y:S01]  /*d540*/  FFMA.FTZ R56, R2, R51, R32 ;  /* 0x0000003302387223 */ /* 0x020fe20000010020 */
[----:B------:R-:W-:Y:S02]  /*d550*/  LEA R50, P4, R34, UR16, 0x2 ;  /* 0x0000001022327c11 */ /* 0x000fe4000f8810ff */
[----:B------:R-:W-:-:S04]  /*d560*/  IADD3 R57, PT, PT, R35, R57, RZ ;  /* 0x0000003923397210 */ /* 0x000fc80007ffe0ff */
[----:B------:R-:W-:Y:S01]  /*d570*/  LEA.HI.X R51, R34, UR17, R57, 0x2, P4 ;  /* 0x0000001122337c11 */ /* 0x000fe2000a0f1439 */
[----:B------:R-:W-:-:S05]  /*d580*/  FFMA.FTZ R57, R3, R104, R33 ;  /* 0x0000006803397223 */ /* 0x000fca0000010021 */
[----:B------:R0:W-:Y:S02]  /*d590*/  STG.E.64 desc[UR14][R50.64], R56 ;  /* 0x0000003832007986 */ /* 0x0001e4000c101b0e */
.L_x_3977:
[----:B------:R-:W-:Y:S05]  /*d5a0*/  BSYNC.RECONVERGENT B0 ;  /* 0x0000000000007941 */ /* 0x000fea0003800200 */
.L_x_3976:
[----:B------:R-:W-:Y:S04]  /*d5b0*/  BSSY.RECONVERGENT B0, `(.L_x_3978) ;  /* 0x0000013000007945 */ /* 0x000fe80003800200 */
[----:B------:R-:W-:Y:S05]  /*d5c0*/  @P1 BRA `(.L_x_3979) ;  /* 0x0000000000441947 */ /* 0x000fea0003800000 */
[----:B------:R-:W0:Y:S01]  /*d5d0*/  LDCU.64 UR12, c[0x0][0x3e0] ;  /* 0x00007c00ff0c77ac */ /* 0x000e220008000a00 */
[----:B------:R-:W-:Y:S01]  /*d5e0*/  MOV R35, R55 ;  /* 0x0000003700237202 */ /* 0x000fe20000000f00 */
[----:B------:R-:W-:Y:S02]  /*d5f0*/  IMAD.MOV.U32 R34, RZ, RZ, R52 ;  /* 0x000000ffff227224 */ /* 0x000fe400078e0034 */
[----:B------:R-:W-:Y:S01]  /*d600*/  FADD.FTZ R112, R112, -UR5 ;  /* 0x8000000570707e21 */ /* 0x000fe20008010000 */
[----:B------:R-:W0:Y:S01]  /*d610*/  LDCU.64 UR16, c[0x0][0x380] ;  /* 0x00007000ff1077ac */ /* 0x000e220008000a00 */
[----:B------:R-:W-:-:S04]  /*d620*/  FADD.FTZ R102, R102, -UR5 ;  /* 0x8000000566667e21 */ /* 0x000fc80008010000 */
[----:B------:R-:W-:-:S04]  /*d630*/  FMUL.FTZ R102, R102, UR6 ;  /* 0x0000000666667c20 */ /* 0x000fc80008410000 */
[----:B012345:R-:W-:Y:S01]  /*d640*/  FFMA.FTZ R57, R3, R102, R33 ;  /* 0x0000006603397223 */ /* 0x03ffe20000010021 */
[----:B------:R-:W-:Y:S02]  /*d650*/  IMAD R78, R78, UR12, RZ ;  /* 0x0000000c4e4e7c24 */ /* 0x000fe4000f8e02ff */
[----:B------:R-:W-:-:S04]  /*d660*/  IMAD.WIDE.U32 R34, R49, UR12, R34 ;  /* 0x0000000c31227c25 */ /* 0x000fc8000f8e0022 */
[----:B------:R-:W-:Y:S02]  /*d670*/  IMAD R51, R49, UR13, R78 ;  /* 0x0000000d31337c24 */ /* 0x000fe4000f8e024e */
[----:B------:R-:W-:Y:S01]  /*d680*/  FMUL.FTZ R49, R112, UR6 ;  /* 0x0000000670317c20 */ /* 0x000fe20008410000 */
[----:B------:R-:W-:Y:S02]  /*d690*/  LEA R50, P1, R34, UR16, 0x2 ;  /* 0x0000001022327c11 */ /* 0x000fe4000f8210ff */
[----:B------:R-:W-:Y:S01]  /*d6a0*/  IADD3 R51, PT, PT, R35, R51, RZ ;  /* 0x0000003323337210 */ /* 0x000fe20007ffe0ff */
[----:B------:R-:W-:-:S03]  /*d6b0*/  FFMA.FTZ R56, R2, R49, R32 ;  /* 0x0000003102387223 */ /* 0x000fc60000010020 */
[----:B------:R-:W-:-:S05]  /*d6c0*/  LEA.HI.X R51, R34, UR17, R51, 0x2, P1 ;  /* 0x0000001122337c11 */ /* 0x000fca00088f1433 */
[----:B------:R0:W-:Y:S02]  /*d6d0*/  STG.E.64 desc[UR14][R50.64], R56 ;  /* 0x0000003832007986 */ /* 0x0001e4000c101b0e */
.L_x_3979:
[----:B------:R-:W-:Y:S05]  /*d6e0*/  BSYNC.RECONVERGENT B0 ;  /* 0x0000000000007941 */ /* 0x000fea0003800200 */
.L_x_3978:
[----:B------:R-:W-:Y:S04]  /*d6f0*/  BSSY.RECONVERGENT B0, `(.L_x_3980) ;  /* 0x0000013000007945 */ /* 0x000fe80003800200 */
[----:B------:R-:W-:Y:S05]  /*d700*/  @P5 BRA `(.L_x_3981) ;  /* 0x0000000000445947 */ /* 0x000fea0003800000 */
[----:B------:R-:W0:Y:S01]  /*d710*/  LDCU.64 UR12, c[0x0][0x3e0] ;  /* 0x00007c00ff0c77ac */ /* 0x000e220008000a00 */
[----:B------:R-:W-:Y:S01]  /*d720*/  MOV R35, R55 ;  /* 0x0000003700237202 */ /* 0x000fe20000000f00 */
[----:B------:R-:W-:Y:S02]  /*d730*/  IMAD.MOV.U32 R34, RZ, RZ, R52 ;  /* 0x000000ffff227224 */ /* 0x000fe400078e0034 */
[----:B------:R-:W-:Y:S01]  /*d740*/  FADD.FTZ R113, R113, -UR5 ;  /* 0x8000000571717e21 */ /* 0x000fe20008010000 */
[----:B------:R-:W0:Y:S01]  /*d750*/  LDCU.64 UR16, c[0x0][0x380] ;  /* 0x00007000ff1077ac */ /* 0x000e220008000a00 */
[----:B------:R-:W-:Y:S02]  /*d760*/  FADD.FTZ R106, R106, -UR5 ;  /* 0x800000056a6a7e21 */ /* 0x000fe40008010000 */
[----:B------:R-:W-:Y:S02]  /*d770*/  FMUL.FTZ R113, R113, UR6 ;  /* 0x0000000671717c20 */ /* 0x000fe40008410000 */
[----:B------:R-:W-:-:S02]  /*d780*/  FMUL.FTZ R106, R106, UR6 ;  /* 0x000000066a6a7c20 */ /* 0x000fc40008410000 */
[----:B012345:R-:W-:Y:S02]  /*d790*/  FFMA.FTZ R56, R2, R113, R32 ;  /* 0x0000007102387223 */ /* 0x03ffe40000010020 */
        /* <DEDUP_REMOVED lines=8> */
.L_x_3981:
[----:B------:R-:W-:Y:S05]  /*d820*/  BSYNC.RECONVERGENT B0 ;  /* 0x0000000000007941 */ /* 0x000fea0003800200 */
.L_x_3980:
        /* <DEDUP_REMOVED lines=19> */
.L_x_3983:
[----:B------:R-:W-:Y:S05]  /*d960*/  BSYNC.RECONVERGENT B0 ;  /* 0x0000000000007941 */ /* 0x000fea0003800200 */
.L_x_3982:
        /* <DEDUP_REMOVED lines=19> */
.L_x_3985:
[----:B------:R-:W-:Y:S05]  /*daa0*/  BSYNC.RECONVERGENT B0 ;  /* 0x0000000000007941 */ /* 0x000fea0003800200 */
.L_x_3984:
[----:B------:R-:W-:Y:S01]  /*dab0*/  ISETP.GE.U32.AND P4, PT, R73, UR10, PT ;  /* 0x0000000a49007c0c */ /* 0x000fe2000bf86070 */
[C---:B------:R-:W-:Y:S01]  /*dac0*/  VIADD R81, R58.reuse, 0x120 ;  /* 0x000001203a517836 */ /* 0x040fe20000000000 */
[----:B------:R-:W-:Y:S01]  /*dad0*/  SHF.R.S32.HI R34, RZ, 0x1f, R73 ;  /* 0x0000001fff227819 */ /* 0x000fe20000011449 */
        /* <DEDUP_REMOVED lines=20> */
[----:B------:R-:W-:Y:S02]  /*dc20*/  IMAD.MOV.U32 R35, RZ, RZ, R55 ;  /* 0x000000ffff237224 */ /* 0x000fe400078e0037 */
[----:B------:R-:W-:Y:S01]  /*dc30*/  FADD.FTZ R117, R117, -UR5 ;  /* 0x8000000575757e21 */ /* 0x000fe20008010000 */
[----:B------:R-:W-:Y:S01]  /*dc40*/  FADD.FTZ R107, R107, -UR5 ;  /* 0x800000056b6b7e21 */ /* 0x000fe20008010000 */
[----:B------:R-:W0:Y:S02]  /*dc50*/  LDCU.64 UR16, c[0x0][0x380] ;  /* 0x00007000ff1077ac */ /* 0x000e240008000a00 */
[----:B------:R-:W-:Y:S01]  /*dc60*/  FMUL.FTZ R117, R117, UR6 ;  /* 0x0000000675757c20 */ /* 0x000fe20008410000 */
[----:B------:R-:W-:-:S03]  /*dc70*/  FMUL.FTZ R76, R107, UR6 ;  /* 0x000000066b4c7c20 */ /* 0x000fc60008410000 */
[----:B012345:R-:W-:Y:S01]  /*dc80*/  FFMA.FTZ R56, R2, R117, R32 ;  /* 0x0000007502387223 */ /* 0x03ffe20000010020 */
[----:B------:R-:W-:Y:S01]  /*dc90*/  FFMA.FTZ R57, R3, R76, R33 ;  /* 0x0000004c03397223 */ /* 0x000fe20000010021 */
[----:B------:R-:W-:Y:S01]  /*dca0*/  IMAD R50, R34, UR12, RZ ;  /* 0x0000000c22327c24 */ /* 0x000fe2000f8e02ff */
[----:B------:R-:W-:-:S05]  /*dcb0*/  MOV R34, R52 ;  /* 0x0000003400227202 */ /* 0x000fca0000000f00 */
[----:B------:R-:W-:-:S04]  /*dcc0*/  IMAD.WIDE.U32 R34, R73, UR12, R34 ;  /* 0x0000000c49227c25 */ /* 0x000fc8000f8e0022 */
[----:B------:R-:W-:Y:S01]  /*dcd0*/  IMAD R73, R73, UR13, R50 ;  /* 0x0000000d49497c24 */ /* 0x000fe2000f8e0232 */
[----:B------:R-:W-:-:S04]  /*dce0*/  LEA R50, P4, R34, UR16, 0x2 ;  /* 0x0000001022327c11 */ /* 0x000fc8000f8810ff */
[----:B------:R-:W-:-:S04]  /*dcf0*/  IADD3 R73, PT, PT, R35, R73, RZ ;  /* 0x0000004923497210 */ /* 0x000fc80007ffe0ff */
[----:B------:R-:W-:-:S05]  /*dd00*/  LEA.HI.X R51, R34, UR17, R73, 0x2, P4 ;  /* 0x0000001122337c11 */ /* 0x000fca000a0f1449 */
[----:B------:R0:W-:Y:S02]  /*dd10*/  STG.E.64 desc[UR14][R50.64], R56 ;  /* 0x0000003832007986 */ /* 0x0001e4000c101b0e */
.L_x_3987:
[----:B------:R-:W-:Y:S05]  /*dd20*/  BSYNC.RECONVERGENT B0 ;  /* 0x0000000000007941 */ /* 0x000fea0003800200 */
.L_x_3986:
        /* <DEDUP_REMOVED lines=8> */
[----:B------:R-:W-:Y:S01]  /*ddb0*/  FMUL.FTZ R0, R0, UR6 ;  /* 0x0000000600007c20 */ /* 0x000fe20008410000 */
[----:B01234-:R-:W-:Y:S02]  /*ddc0*/  IMAD R51, R78, UR12, RZ ;  /* 0x0000000c4e337c24 */ /* 0x01ffe4000f8e02ff */
[----:B------:R-:W-:-:S04]  /*ddd0*/  IMAD.WIDE.U32 R34, R72, UR12, R34 ;  /* 0x0000000c48227c25 */ /* 0x000fc8000f8e0022 */
[----:B------:R-:W-:Y:S02]  /*dde0*/  IMAD R57, R72, UR13, R51 ;  /* 0x0000000d48397c24 */ /* 0x000fe4000f8e0233 */
[----:B------:R-:W-:Y:S01]  /*ddf0*/  FMUL.FTZ R51, R118, UR6 ;  /* 0x0000000676337c20 */ /* 0x000fe20008410000 */
[----:B------:R-:W-:Y:S02]  /*de00*/  LEA R50, P1, R34, UR16, 0x2 ;  /* 0x0000001022327c11 */ /* 0x000fe4000f8210ff */
[----:B------:R-:W-:Y:S01]  /*de10*/  IADD3 R57, PT, PT, R35, R57, RZ ;  /* 0x0000003923397210 */ /* 0x000fe20007ffe0ff */
[----:B-----5:R-:W-:-:S03]  /*de20*/  FFMA.FTZ R56, R2, R51, R32 ;  /* 0x0000003302387223 */ /* 0x020fc60000010020 */
[----:B------:R-:W-:Y:S01]  /*de30*/  LEA.HI.X R51, R34, UR17, R57, 0x2, P1 ;  /* 0x0000001122337c11 */ /* 0x000fe200088f1439 */
[----:B------:R-:W-:-:S05]  /*de40*/  FFMA.FTZ R57, R3, R0, R33 ;  /* 0x0000000003397223 */ /* 0x000fca0000010021 */
[----:B------:R0:W-:Y:S02]  /*de50*/  STG.E.64 desc[UR14][R50.64], R56 ;  /* 0x0000003832007986 */ /* 0x0001e4000c101b0e */
.L_x_3989:
[----:B------:R-:W-:Y:S05]  /*de60*/  BSYNC.RECONVERGENT B0 ;  /* 0x0000000000007941 */ /* 0x000fea0003800200 */
.L_x_3988:
        /* <DEDUP_REMOVED lines=8> */
[----:B01234-:R-:W-:Y:S02]  /*def0*/  FMUL.FTZ R51, R120, UR6 ;  /* 0x0000000678337c20 */ /* 0x01ffe40008410000 */
[----:B------:R-:W-:-:S02]  /*df00*/  FMUL.FTZ R4, R4, UR6 ;  /* 0x0000000604047c20 */ /* 0x000fc40008410000 */
[----:B-----5:R-:W-:Y:S02]  /*df10*/  FFMA.FTZ R56, R2, R51, R32 ;  /* 0x0000003302387223 */ /* 0x020fe40000010020 */
        /* <DEDUP_REMOVED lines=8> */
.L_x_3991:
[----:B------:R-:W-:Y:S05]  /*dfa0*/  BSYNC.RECONVERGENT B0 ;  /* 0x0000000000007941 */ /* 0x000fea0003800200 */
.L_x_3990:
        /* <DEDUP_REMOVED lines=19> */
.L_x_3993:
[----:B------:R-:W-:Y:S05]  /*e0e0*/  BSYNC.RECONVERGENT B0 ;  /* 0x0000000000007941 */ /* 0x000fea0003800200 */
.L_x_3992:
[----:B------:R-:W-:Y:S04]  /*e0f0*/  BSSY.RECONVERGENT B0, `(.L_x_3994) ;  /* 0x0000013000007945 */ /* 0x000fe80003800200 */
[----:B------:R-:W-:Y:S05]  /*e100*/  @P3 BRA `(.L_x_3995) ;  /* 0x0000000000443947 */ /* 0x000fea0003800000 */
[----:B------:R-:W1:Y:S01]  /*e110*/  LDCU.64 UR12, c[0x0][0x3e0] ;  /* 0x00007c00ff0c77ac */ /* 0x000e620008000a00 */
[----:B0-----:R-:W-:Y:S01]  /*e120*/  MOV R4, R52 ;  /* 0x0000003400047202 */ /* 0x001fe20000000f00 */
[----:B------:R-:W-:Y:S02]  /*e130*/  IMAD.MOV.U32 R5, RZ, RZ, R55 ;  /* 0x000000ffff057224 */ /* 0x000fe400078e0037 */
[----:B------:R-:W-:Y:S01]  /*e140*/  FADD.FTZ R119, R119, -UR5 ;  /* 0x8000000577777e21 */ /* 0x000fe20008010000 */
[----:B------:R-:W0:Y:S01]  /*e150*/  LDCU.64 UR16, c[0x0][0x380] ;  /* 0x00007000ff1077ac */ /* 0x000e220008000a00 */
[----:B------:R-:W-:Y:S02]  /*e160*/  FADD.FTZ R6, R6, -UR5 ;  /* 0x8000000506067e21 */ /* 0x000fe40008010000 */
[----:B------:R-:W-:Y:S02]  /*e170*/  FMUL.FTZ R119, R119, UR6 ;  /* 0x0000000677777c20 */ /* 0x000fe40008410000 */
[----:B------:R-:W-:-:S02]  /*e180*/  FMUL.FTZ R6, R6, UR6 ;  /* 0x0000000606067c20 */ /* 0x000fc40008410000 */
[----:B-12345:R-:W-:Y:S02]  /*e190*/  FFMA.FTZ R50, R2, R119, R32 ;  /* 0x0000007702327223 */ /* 0x03efe40000010020 */
[----:B------:R-:W-:Y:S01]  /*e1a0*/  FFMA.FTZ R51, R3, R6, R33 ;  /* 0x0000000603337223 */ /* 0x000fe20000010021 */
[----:B------:R-:W-:Y:S02]  /*e1b0*/  IMAD R70, R70, UR12, RZ ;  /* 0x0000000c46467c24 */ /* 0x000fe4000f8e02ff */
[----:B------:R-:W-:-:S04]  /*e1c0*/  IMAD.WIDE.U32 R4, R77, UR12, R4 ;  /* 0x0000000c4d047c25 */ /* 0x000fc8000f8e0004 */
[----:B------:R-:W-:Y:S01]  /*e1d0*/  IMAD R77, R77, UR13, R70 ;  /* 0x0000000d4d4d7c24 */ /* 0x000fe2000f8e0246 */
[----:B0-----:R-:W-:-:S04]  /*e1e0*/  LEA R34, P1, R4, UR16, 0x2 ;  /* 0x0000001004227c11 */ /* 0x001fc8000f8210ff */
[----:B------:R-:W-:-:S04]  /*e1f0*/  IADD3 R77, PT, PT, R5, R77, RZ ;  /* 0x0000004d054d7210 */ /* 0x000fc80007ffe0ff */
[----:B------:R-:W-:-:S05]  /*e200*/  LEA.HI.X R35, R4, UR17, R77, 0x2, P1 ;  /* 0x0000001104237c11 */ /* 0x000fca00088f144d */
[----:B------:R0:W-:Y:S02]  /*e210*/  STG.E.64 desc[UR14][R34.64], R50 ;  /* 0x0000003222007986 */ /* 0x0001e4000c101b0e */
.L_x_3995:
[----:B------:R-:W-:Y:S05]  /*e220*/  BSYNC.RECONVERGENT B0 ;  /* 0x0000000000007941 */ /* 0x000fea0003800200 */
.L_x_3994:
[----:B------:R-:W-:Y:S01]  /*e230*/  ISETP.GE.U32.AND P4, PT, R75, UR10, PT ;  /* 0x0000000a4b007c0c */ /* 0x000fe2000bf86070 */
[C---:B01234-:R-:W-:Y:S01]  /*e240*/  VIADD R57, R58.reuse, 0x150 ;  /* 0x000001503a397836 */ /* 0x05ffe20000000000 */
        /* <DEDUP_REMOVED lines=21> */
[----:B------:R-:W-:Y:S01]  /*e3a0*/  MOV R5, R55 ;  /* 0x0000003700057202 */ /* 0x000fe20000000f00 */
[----:B------:R-:W-:Y:S01]  /*e3b0*/  FADD.FTZ R115, R115, -UR5 ;  /* 0x8000000573737e21 */ /* 0x000fe20008010000 */
[----:B------:R-:W-:Y:S01]  /*e3c0*/  FADD.FTZ R7, R7, -UR5 ;  /* 0x8000000507077e21 */ /* 0x000fe20008010000 */
[----:B------:R-:W1:Y:S02]  /*e3d0*/  LDCU.64 UR16, c[0x0][0x380] ;  /* 0x00007000ff1077ac */ /* 0x000e640008000a00 */
[----:B------:R-:W-:Y:S01]  /*e3e0*/  FMUL.FTZ R115, R115, UR6 ;  /* 0x0000000673737c20 */ /* 0x000fe20008410000 */
[----:B------:R-:W-:-:S03]  /*e3f0*/  FMUL.FTZ R70, R7, UR6 ;  /* 0x0000000607467c20 */ /* 0x000fc60008410000 */
[----:B-----5:R-:W-:Y:S01]  /*e400*/  FFMA.FTZ R34, R2, R115, R32 ;  /* 0x0000007302227223 */ /* 0x020fe20000010020 */
[----:B------:R-:W-:Y:S01]  /*e410*/  FFMA.FTZ R35, R3, R70, R33 ;  /* 0x0000004603237223 */ /* 0x000fe20000010021 */
[----:B0-----:R-:W-:Y:S01]  /*e420*/  IMAD R6, R4, UR12, RZ ;  /* 0x0000000c04067c24 */ /* 0x001fe2000f8e02ff */
[----:B------:R-:W-:-:S05]  /*e430*/  MOV R4, R52 ;  /* 0x0000003400047202 */ /* 0x000fca0000000f00 */
[----:B------:R-:W-:-:S04]  /*e440*/  IMAD.WIDE.U32 R4, R75, UR12, R4 ;  /* 0x0000000c4b047c25 */ /* 0x000fc8000f8e0004 */
[----:B------:R-:W-:Y:S01]  /*e450*/  IMAD R75, R75, UR13, R6 ;  /* 0x0000000d4b4b7c24 */ /* 0x000fe2000f8e0206 */
[----:B-1----:R-:W-:-:S03]  /*e460*/  LEA R6, P4, R4, UR16, 0x2 ;  /* 0x0000001004067c11 */ /* 0x002fc6000f8810ff */
[----:B------:R-:W-:-:S05]  /*e470*/  IMAD.IADD R75, R5, 0x1, R75 ;  /* 0x00000001054b7824 */ /* 0x000fca00078e024b */
[----:B------:R-:W-:-:S05]  /*e480*/  LEA.HI.X R7, R4, UR17, R75, 0x2, P4 ;  /* 0x0000001104077c11 */ /* 0x000fca000a0f144b */
[----:B------:R0:W-:Y:S02]  /*e490*/  STG.E.64 desc[UR14][R6.64], R34 ;  /* 0x0000002206007986 */ /* 0x0001e4000c101b0e */
.L_x_3997:
[----:B------:R-:W-:Y:S05]  /*e4a0*/  BSYNC.RECONVERGENT B0 ;  /* 0x0000000000007941 */ /* 0x000fea0003800200 */
.L_x_3996:
        /* <DEDUP_REMOVED lines=9> */
[----:B------:R-:W-:Y:S01]  /*e540*/  FMUL.FTZ R8, R8, UR6 ;  /* 0x0000000608087c20 */ /* 0x000fe20008410000 */
[----:B0----5:R-:W-:-:S03]  /*e550*/  FFMA.FTZ R34, R2, R111, R32 ;  /* 0x0000006f02227223 */ /* 0x021fc60000010020 */
[----:B------:R-:W-:Y:S01]  /*e560*/  FFMA.FTZ R35, R3, R8, R33 ;  /* 0x0000000803237223 */ /* 0x000fe20000010021 */
[----:B-1----:R-:W-:Y:S02]  /*e570*/  IMAD R72, R72, UR12, RZ ;  /* 0x0000000c48487c24 */ /* 0x002fe4000f8e02ff */
[----:B------:R-:W-:-:S04]  /*e580*/  IMAD.WIDE.U32 R4, R49, UR12, R4 ;  /* 0x0000000c31047c25 */ /* 0x000fc8000f8e0004 */
[----:B------:R-:W-:Y:S01]  /*e590*/  IMAD R49, R49, UR13, R72 ;  /* 0x0000000d31317c24 */ /* 0x000fe2000f8e0248 */
[----:B--2---:R-:W-:-:S03]  /*e5a0*/  LEA R6, P1, R4, UR16, 0x2 ;  /* 0x0000001004067c11 */ /* 0x004fc6000f8210ff */
[----:B------:R-:W-:-:S05]  /*e5b0*/  IMAD.IADD R49, R5, 0x1, R49 ;  /* 0x0000000105317824 */ /* 0x000fca00078e0231 */
[----:B------:R-:W-:-:S05]  /*e5c0*/  LEA.HI.X R7, R4, UR17, R49, 0x2, P1 ;  /* 0x0000001104077c11 */ /* 0x000fca00088f1431 */
[----:B------:R1:W-:Y:S02]  /*e5d0*/  STG.E.64 desc[UR14][R6.64], R34 ;  /* 0x0000002206007986 */ /* 0x0003e4000c101b0e */
.L_x_3999:
[----:B------:R-:W-:Y:S05]  /*e5e0*/  BSYNC.RECONVERGENT B0 ;  /* 0x0000000000007941 */ /* 0x000fea0003800200 */
.L_x_3998:
[----:B------:R-:W-:Y:S04]  /*e5f0*/  BSSY.RECONVERGENT B0, `(.L_x_4000) ;  /* 0x0000013000007945 */ /* 0x000fe80003800200 */
[----:B------:R-:W-:Y:S05]  /*e600*/  @P5 BRA `(.L_x_4001) ;  /* 0x0000000000445947 */ /* 0x000fea0003800000 */
[----:B------:R-:W2:Y:S01]  /*e610*/  LDCU.64 UR12, c[0x0][0x3e0] ;  /* 0x00007c00ff0c77ac */ /* 0x000ea20008000a00 */
[----:B------:R-:W-:Y:S01]  /*e620*/  MOV R4, R52 ;  /* 0x0000003400047202 */ /* 0x000fe20000000f00 */
[----:B------:R-:W-:Y:S01]  /*e630*/  FADD.FTZ R9, R9, -UR5 ;  /* 0x8000000509097e21 */ /* 0x000fe20008010000 */
[----:B------:R-:W-:Y:S01]  /*e640*/  MOV R5, R55 ;  /* 0x0000003700057202 */ /* 0x000fe20000000f00 */
[----:B------:R-:W0:Y:S01]  /*e650*/  LDCU.64 UR16, c[0x0][0x380] ;  /* 0x00007000ff1077ac */ /* 0x000e220008000a00 */
[----:B------:R-:W-:Y:S01]  /*e660*/  FADD.FTZ R10, R10, -UR5 ;  /* 0x800000050a0a7e21 */ /* 0x000fe20008010000 */
[----:B------:R-:W-:-:S03]  /*e670*/  FMUL.FTZ R9, R9, UR6 ;  /* 0x0000000609097c20 */ /* 0x000fc60008410000 */
[----:B------:R-:W-:Y:S01]  /*e680*/  FMUL.FTZ R10, R10, UR6 ;  /* 0x000000060a0a7c20 */ /* 0x000fe20008410000 */
[----:B-----5:R-:W-:-:S03]  /*e690*/  FFMA.FTZ R8, R2, R9, R32 ;  /* 0x0000000902087223 */ /* 0x020fc60000010020 */
[----:B------:R-:W-:Y:S01]  /*e6a0*/  FFMA.FTZ R9, R3, R10, R33 ;  /* 0x0000000a03097223 */ /* 0x000fe20000010021 */
[----:B--2---:R-:W-:Y:S02]  /*e6b0*/  IMAD R74, R74, UR12, RZ ;  /* 0x0000000c4a4a7c24 */ /* 0x004fe4000f8e02ff */
[----:B------:R-:W-:-:S04]  /*e6c0*/  IMAD.WIDE.U32 R4, R73, UR12, R4 ;  /* 0x0000000c49047c25 */ /* 0x000fc8000f8e0004 */
[----:B------:R-:W-:Y:S01]  /*e6d0*/  IMAD R73, R73, UR13, R74 ;  /* 0x0000000d49497c24 */ /* 0x000fe2000f8e024a */
[----:B01----:R-:W-:-:S03]  /*e6e0*/  LEA R6, P1, R4, UR16, 0x2 ;  /* 0x0000001004067c11 */ /* 0x003fc6000f8210ff */
[----:B------:R-:W-:-:S05]  /*e6f0*/  IMAD.IADD R73, R5, 0x1, R73 ;  /* 0x0000000105497824 */ /* 0x000fca00078e0249 */
[----:B------:R-:W-:-:S05]  /*e700*/  LEA.HI.X R7, R4, UR17, R73, 0x2, P1 ;  /* 0x0000001104077c11 */ /* 0x000fca00088f1449 */
[----:B------:R2:W-:Y:S02]  /*e710*/  STG.E.64 desc[UR14][R6.64], R8 ;  /* 0x0000000806007986 */ /* 0x0005e4000c101b0e */
.L_x_4001:
[----:B------:R-:W-:Y:S05]  /*e720*/  BSYNC.RECONVERGENT B0 ;  /* 0x0000000000007941 */ /* 0x000fea0003800200 */
.L_x_4000:
[----:B------:R-:W-:Y:S04]  /*e730*/  BSSY.RECONVERGENT B0, `(.L_x_4002) ;  /* 0x0000013000007945 */ /* 0x000fe80003800200 */
[----:B------:R-:W-:Y:S05]  /*e740*/  @P2 BRA `(.L_x_4003) ;  /* 0x0000000000442947 */ /* 0x000fea0003800000 */
[----:B------:R-:W3:Y:S01]  /*e750*/  LDCU.64 UR12, c[0x0][0x3e0] ;  /* 0x00007c00ff0c77ac */ /* 0x000ee20008000a00 */
[----:B------:R-:W-:Y:S01]  /*e760*/  MOV R4, R52 ;  /* 0x0000003400047202 */ /* 0x000fe20000000f00 */
[----:B------:R-:W-:Y:S01]  /*e770*/  FADD.FTZ R11, R11, -UR5 ;  /* 0x800000050b0b7e21 */ /* 0x000fe20008010000 */
[----:B------:R-:W-:Y:S01]  /*e780*/  MOV R5, R55 ;  /* 0x0000003700057202 */ /* 0x000fe20000000f00 */
[----:B------:R-:W0:Y:S01]  /*e790*/  LDCU.64 UR16, c[0x0][0x380] ;  /* 0x00007000ff1077ac */ /* 0x000e220008000a00 */
[----:B------:R-:W-:Y:S01]  /*e7a0*/  FADD.FTZ R12, R12, -UR5 ;  /* 0x800000050c0c7e21 */ /* 0x000fe20008010000 */
[----:B------:R-:W-:-:S03]  /*e7b0*/  FMUL.FTZ R11, R11, UR6 ;  /* 0x000000060b0b7c20 */ /* 0x000fc60008410000 */
[----:B------:R-:W-:Y:S01]  /*e7c0*/  FMUL.FTZ R12, R12, UR6 ;  /* 0x000000060c0c7c20 */ /* 0x000fe20008410000 */
[----:B--2--5:R-:W-:-:S03]  /*e7d0*/  FFMA.FTZ R8, R2, R11, R32 ;  /* 0x0000000b02087223 */ /* 0x024fc60000010020 */
[----:B------:R-:W-:Y:S01]  /*e7e0*/  FFMA.FTZ R9, R3, R12, R33 ;  /* 0x0000000c03097223 */ /* 0x000fe20000010021 */
[----:B---3--:R-:W-:Y:S02]  /*e7f0*/  IMAD R76, R76, UR12, RZ ;  /* 0x0000000c4c4c7c24 */ /* 0x008fe4000f8e02ff */
[----:B------:R-:W-:-:S04]  /*e800*/  IMAD.WIDE.U32 R4, R57, UR12, R4 ;  /* 0x0000000c39047c25 */ /* 0x000fc8000f8e0004 */
[----:B------:R-:W-:Y:S01]  /*e810*/  IMAD R57, R57, UR13, R76 ;  /* 0x0000000d39397c24 */ /* 0x000fe2000f8e024c */
[----:B01----:R-:W-:-:S03]  /*e820*/  LEA R6, P1, R4, UR16, 0x2 ;  /* 0x0000001004067c11 */ /* 0x003fc6000f8210ff */
[----:B------:R-:W-:-:S05]  /*e830*/  IMAD.IADD R57, R5, 0x1, R57 ;  /* 0x0000000105397824 */ /* 0x000fca00078e0239 */
[----:B------:R-:W-:-:S05]  /*e840*/  LEA.HI.X R7, R4, UR17, R57, 0x2, P1 ;  /* 0x0000001104077c11 */ /* 0x000fca00088f1439 */
[----:B------:R3:W-:Y:S02]  /*e850*/  STG.E.64 desc[UR14][R6.64], R8 ;  /* 0x0000000806007986 */ /* 0x0007e4000c101b0e */
.L_x_4003:
[----:B------:R-:W-:Y:S05]  /*e860*/  BSYNC.RECONVERGENT B0 ;  /* 0x0000000000007941 */ /* 0x000fea0003800200 */
.L_x_4002:
[----:B------:R-:W-:Y:S04]  /*e870*/  BSSY.RECONVERGENT B0, `(.L_x_4004) ;  /* 0x0000013000007945 */ /* 0x000fe80003800200 */
[----:B------:R-:W-:Y:S05]  /*e880*/  @P3 BRA `(.L_x_4005) ;  /* 0x0000000000443947 */ /* 0x000fea0003800000 */
[----:B------:R-:W4:Y:S01]  /*e890*/  LDCU.64 UR12, c[0x0][0x3e0] ;  /* 0x00007c00ff0c77ac */ /* 0x000f220008000a00 */
[----:B------:R-:W-:Y:S01]  /*e8a0*/  MOV R4, R52 ;  /* 0x0000003400047202 */ /* 0x000fe20000000f00 */
[----:B------:R-:W-:Y:S01]  /*e8b0*/  FADD.FTZ R13, R13, -UR5 ;  /* 0x800000050d0d7e21 */ /* 0x000fe20008010000 */
[----:B------:R-:W-:Y:S01]  /*e8c0*/  MOV R5, R55 ;  /* 0x0000003700057202 */ /* 0x000fe20000000f00 */
[----:B------:R-:W0:Y:S01]  /*e8d0*/  LDCU.64 UR16, c[0x0][0x380] ;  /* 0x00007000ff1077ac */ /* 0x000e220008000a00 */
[----:B------:R-:W-:Y:S01]  /*e8e0*/  FADD.FTZ R14, R14, -UR5 ;  /* 0x800000050e0e7e21 */ /* 0x000fe20008010000 */
[----:B------:R-:W-:-:S03]  /*e8f0*/  FMUL.FTZ R13, R13, UR6 ;  /* 0x000000060d0d7c20 */ /* 0x000fc60008410000 */
[----:B------:R-:W-:Y:S01]  /*e900*/  FMUL.FTZ R14, R14, UR6 ;  /* 0x000000060e0e7c20 */ /* 0x000fe20008410000 */
[----:B--23-5:R-:W-:-:S03]  /*e910*/  FFMA.FTZ R8, R2, R13, R32 ;  /* 0x0000000d02087223 */ /* 0x02cfc60000010020 */
[----:B------:R-:W-:Y:S01]  /*e920*/  FFMA.FTZ R9, R3, R14, R33 ;  /* 0x0000000e03097223 */ /* 0x000fe20000010021 */
[----:B----4-:R-:W-:Y:S02]  /*e930*/  IMAD R56, R56, UR12, RZ ;  /* 0x0000000c38387c24 */ /* 0x010fe4000f8e02ff */
[----:B------:R-:W-:-:S04]  /*e940*/  IMAD.WIDE.U32 R4, R51, UR12, R4 ;  /* 0x0000000c33047c25 */ /* 0x000fc8000f8e0004 */
[----:B------:R-:W-:Y:S01]  /*e950*/  IMAD R51, R51, UR13, R56 ;  /* 0x0000000d33337c24 */ /* 0x000fe2000f8e0238 */
[----:B01----:R-:W-:-:S03]  /*e960*/  LEA R6, P1, R4, UR16, 0x2 ;  /* 0x0000001004067c11 */ /* 0x003fc6000f8210ff */
[----:B------:R-:W-:-:S05]  /*e970*/  IMAD.IADD R51, R5, 0x1, R51 ;  /* 0x0000000105337824 */ /* 0x000fca00078e0233 */
[----:B------:R-:W-:-:S05]  /*e980*/  LEA.HI.X R7, R4, UR17, R51, 0x2, P1 ;  /* 0x0000001104077c11 */ /* 0x000fca00088f1433 */
[----:B------:R4:W-:Y:S02]  /*e990*/  STG.E.64 desc[UR14][R6.64], R8 ;  /* 0x0000000806007986 */ /* 0x0009e4000c101b0e */
.L_x_4005:
[----:B------:R-:W-:Y:S05]  /*e9a0*/  BSYNC.RECONVERGENT B0 ;  /* 0x0000000000007941 */ /* 0x000fea0003800200 */
.L_x_4004:
        /* <DEDUP_REMOVED lines=31> */
[----:B0-----:R-:W-:Y:S02]  /*eba0*/  IMAD R9, R6, UR12, RZ ;  /* 0x0000000c06097c24 */ /* 0x001fe4000f8e02ff */
[----:B------:R-:W-:Y:S02]  /*ebb0*/  IMAD.MOV.U32 R6, RZ, RZ, R52 ;  /* 0x000000ffff067224 */ /* 0x000fe400078e0034 */
[C---:B------:R-:W-:Y:S02]  /*ebc0*/  IMAD R9, R50.reuse, UR13, R9 ;  /* 0x0000000d32097c24 */ /* 0x040fe4000f8e0209 */
[----:B------:R-:W-:-:S03]  /*ebd0*/  IMAD.WIDE.U32 R6, R50, UR12, R6 ;  /* 0x0000000c32067c25 */ /* 0x000fc6000f8e0006 */
[----:B-1----:R-:W-:Y:S02]  /*ebe0*/  LEA R8, P4, R6, UR16, 0x2 ;  /* 0x0000001006087c11 */ /* 0x002fe4000f8810ff */
[----:B------:R-:W-:-:S04]  /*ebf0*/  IADD3 R9, PT, PT, R7, R9, RZ ;  /* 0x0000000907097210 */ /* 0x000fc80007ffe0ff */
[----:B------:R-:W-:-:S05]  /*ec00*/  LEA.HI.X R9, R6, UR17, R9, 0x2, P4 ;  /* 0x0000001106097c11 */ /* 0x000fca000a0f1409 */
[----:B------:R0:W-:Y:S02]  /*ec10*/  STG.E.64 desc[UR14][R8.64], R12 ;  /* 0x0000000c08007986 */ /* 0x0001e4000c101b0e */
.L_x_4007:
[----:B------:R-:W-:Y:S05]  /*ec20*/  BSYNC.RECONVERGENT B0 ;  /* 0x0000000000007941 */ /* 0x000fea0003800200 */
.L_x_4006:
[----:B------:R-:W-:Y:S04]  /*ec30*/  BSSY.RECONVERGENT B0, `(.L_x_4008) ;  /* 0x0000013000007945 */ /* 0x000fe80003800200 */
[----:B------:R-:W-:Y:S05]  /*ec40*/  @P1 BRA `(.L_x_4009) ;  /* 0x0000000000441947 */ /* 0x000fea0003800000 */
[----:B------:R-:W1:Y:S01]  /*ec50*/  LDCU.64 UR12, c[0x0][0x3e0] ;  /* 0x00007c00ff0c77ac */ /* 0x000e620008000a00 */
[----:B------:R-:W-:Y:S01]  /*ec60*/  MOV R7, R55 ;  /* 0x0000003700077202 */ /* 0x000fe20000000f00 */
[----:B------:R-:W-:Y:S02]  /*ec70*/  IMAD.MOV.U32 R6, RZ, RZ, R52 ;  /* 0x000000ffff067224 */ /* 0x000fe400078e0034 */
[----:B------:R-:W-:Y:S01]  /*ec80*/  FADD.FTZ R17, R17, -UR5 ;  /* 0x8000000511117e21 */ /* 0x000fe20008010000 */
[----:B------:R-:W2:Y:S01]  /*ec90*/  LDCU.64 UR16, c[0x0][0x380] ;  /* 0x00007000ff1077ac */ /* 0x000ea20008000a00 */
[----:B------:R-:W-:Y:S02]  /*eca0*/  FADD.FTZ R18, R18, -UR5 ;  /* 0x8000000512127e21 */ /* 0x000fe40008010000 */
[----:B------:R-:W-:Y:S02]  /*ecb0*/  FMUL.FTZ R17, R17, UR6 ;  /* 0x0000000611117c20 */ /* 0x000fe40008410000 */
[----:B------:R-:W-:-:S02]  /*ecc0*/  FMUL.FTZ R18, R18, UR6 ;  /* 0x0000000612127c20 */ /* 0x000fc40008410000 */
[----:B0----5:R-:W-:Y:S02]  /*ecd0*/  FFMA.FTZ R12, R2, R17, R32 ;  /* 0x00000011020c7223 */ /* 0x021fe40000010020 */
[----:B------:R-:W-:Y:S01]  /*ece0*/  FFMA.FTZ R13, R3, R18, R33 ;  /* 0x00000012030d7223 */ /* 0x000fe20000010021 */
[----:B-1----:R-:W-:Y:S02]  /*ecf0*/  IMAD R11, R11, UR12, RZ ;  /* 0x0000000c0b0b7c24 */ /* 0x002fe4000f8e02ff */
[----:B------:R-:W-:-:S04]  /*ed00*/  IMAD.WIDE.U32 R6, R0, UR12, R6 ;  /* 0x0000000c00067c25 */ /* 0x000fc8000f8e0006 */
[----:B------:R-:W-:Y:S01]  /*ed10*/  IMAD R11, R0, UR13, R11 ;  /* 0x0000000d000b7c24 */ /* 0x000fe2000f8e020b */
[----:B--2---:R-:W-:-:S04]  /*ed20*/  LEA R8, P1, R6, UR16, 0x2 ;  /* 0x0000001006087c11 */ /* 0x004fc8000f8210ff */
[----:B------:R-:W-:-:S04]  /*ed30*/  IADD3 R11, PT, PT, R7, R11, RZ ;  /* 0x0000000b070b7210 */ /* 0x000fc80007ffe0ff */
[----:B------:R-:W-:-:S05]  /*ed40*/  LEA.HI.X R9, R6, UR17, R11, 0x2, P1 ;  /* 0x0000001106097c11 */ /* 0x000fca00088f140b */
[----:B------:R1:W-:Y:S02]  /*ed50*/  STG.E.64 desc[UR14][R8.64], R12 ;  /* 0x0000000c08007986 */ /* 0x0003e4000c101b0e */
.L_x_4009:
[----:B------:R-:W-:Y:S05]  /*ed60*/  BSYNC.RECONVERGENT B0 ;  /* 0x0000000000007941 */ /* 0x000fea0003800200 */
.L_x_4008:
[----:B------:R-:W-:Y:S04]  /*ed70*/  BSSY.RECONVERGENT B0, `(.L_x_4010) ;  /* 0x0000013000007945 */ /* 0x000fe80003800200 */
[----:B------:R-:W-:Y:S05]  /*ed80*/  @P5 BRA `(.L_x_4011) ;  /* 0x0000000000445947 */ /* 0x000fea0003800000 */
[----:B------:R-:W2:Y:S01]  /*ed90*/  LDCU.64 UR12, c[0x0][0x3e0] ;  /* 0x00007c00ff0c77ac */ /* 0x000ea20008000a00 */
[----:B------:R-:W-:Y:S01]  /*eda0*/  MOV R7, R55 ;  /* 0x0000003700077202 */ /* 0x000fe20000000f00 */
[----:B------:R-:W-:Y:S02]  /*edb0*/  IMAD.MOV.U32 R6, RZ, RZ, R52 ;  /* 0x000000ffff067224 */ /* 0x000fe400078e0034 */
[----:B------:R-:W-:Y:S01]  /*edc0*/  FADD.FTZ R19, R19, -UR5 ;  /* 0x8000000513137e21 */ /* 0x000fe20008010000 */
[----:B------:R-:W3:Y:S01]  /*edd0*/  LDCU.64 UR16, c[0x0][0x380] ;  /* 0x00007000ff1077ac */ /* 0x000ee20008000a00 */
[----:B------:R-:W-:Y:S02]  /*ede0*/  FADD.FTZ R20, R20, -UR5 ;  /* 0x8000000514147e21 */ /* 0x000fe40008010000 */
[----:B------:R-:W-:Y:S02]  /*edf0*/  FMUL.FTZ R19, R19, UR6 ;  /* 0x0000000613137c20 */ /* 0x000fe40008410000 */
[----:B------:R-:W-:-:S02]  /*ee00*/  FMUL.FTZ R20, R20, UR6 ;  /* 0x0000000614147c20 */ /* 0x000fc40008410000 */
[----:B01---5:R-:W-:Y:S02]  /*ee10*/  FFMA.FTZ R12, R2, R19, R32 ;  /* 0x00000013020c7223 */ /* 0x023fe40000010020 */
[----:B------:R-:W-:Y:S01]  /*ee20*/  FFMA.FTZ R13, R3, R20, R33 ;  /* 0x00000014030d7223 */ /* 0x000fe20000010021 */
[----:B--2---:R-:W-:Y:S02]  /*ee30*/  IMAD R14, R14, UR12, RZ ;  /* 0x0000000c0e0e7c24 */ /* 0x004fe4000f8e02ff */
[----:B------:R-:W-:-:S04]  /*ee40*/  IMAD.WIDE.U32 R8, R35, UR12, R6 ;  /* 0x0000000c23087c25 */ /* 0x000fc8000f8e0006 */
[----:B------:R-:W-:Y:S01]  /*ee50*/  IMAD R35, R35, UR13, R14 ;  /* 0x0000000d23237c24 */ /* 0x000fe2000f8e020e */
[----:B---3--:R-:W-:-:S04]  /*ee60*/  LEA R6, P1, R8, UR16, 0x2 ;  /* 0x0000001008067c11 */ /* 0x008fc8000f8210ff */
[----:B------:R-:W-:-:S04]  /*ee70*/  IADD3 R35, PT, PT, R9, R35, RZ ;  /* 0x0000002309237210 */ /* 0x000fc80007ffe0ff */
[----:B------:R-:W-:-:S05]  /*ee80*/  LEA.HI.X R7, R8, UR17, R35, 0x2, P1 ;  /* 0x0000001108077c11 */ /* 0x000fca00088f1423 */
[----:B------:R2:W-:Y:S02]  /*ee90*/  STG.E.64 desc[UR14][R6.64], R12 ;  /* 0x0000000c06007986 */ /* 0x0005e4000c101b0e */
.L_x_4011:
[----:B------:R-:W-:Y:S05]  /*eea0*/  BSYNC.RECONVERGENT B0 ;  /* 0x0000000000007941 */ /* 0x000fea0003800200 */
.L_x_4010:
[----:B------:R-:W-:Y:S04]  /*eeb0*/  BSSY.RECONVERGENT B0, `(.L_x_4012) ;  /* 0x0000013000007945 */ /* 0x000fe80003800200 */
[----:B------:R-:W-:Y:S05]  /*eec0*/  @P2 BRA `(.L_x_4013) ;  /* 0x0000000000442947 */ /* 0x000fea0003800000 */
[----:B------:R-:W3:Y:S01]  /*eed0*/  LDCU.64 UR12, c[0x0][0x3e0] ;  /* 0x00007c00ff0c77ac */ /* 0x000ee20008000a00 */
[----:B--2---:R-:W-:Y:S01]  /*eee0*/  MOV R7, R55 ;  /* 0x0000003700077202 */ /* 0x004fe20000000f00 */
[----:B------:R-:W-:Y:S02]  /*eef0*/  IMAD.MOV.U32 R6, RZ, RZ, R52 ;  /* 0x000000ffff067224 */ /* 0x000fe400078e0034 */
[----:B------:R-:W-:Y:S01]  /*ef00*/  FADD.FTZ R21, R21, -UR5 ;  /* 0x8000000515157e21 */ /* 0x000fe20008010000 */
[----:B------:R-:W2:Y:S01]  /*ef10*/  LDCU.64 UR16, c[0x0][0x380] ;  /* 0x00007000ff1077ac */ /* 0x000ea20008000a00 */
[----:B------:R-:W-:Y:S02]  /*ef20*/  FADD.FTZ R22, R22, -UR5 ;  /* 0x8000000516167e21 */ /* 0x000fe40008010000 */
[----:B------:R-:W-:Y:S02]  /*ef30*/  FMUL.FTZ R21, R21, UR6 ;  /* 0x0000000615157c20 */ /* 0x000fe40008410000 */
[----:B------:R-:W-:-:S02]  /*ef40*/  FMUL.FTZ R22, R22, UR6 ;  /* 0x0000000616167c20 */ /* 0x000fc40008410000 */
[----:B01---5:R-:W-:Y:S02]  /*ef50*/  FFMA.FTZ R12, R2, R21, R32 ;  /* 0x00000015020c7223 */ /* 0x023fe40000010020 */
[----:B------:R-:W-:Y:S01]  /*ef60*/  FFMA.FTZ R13, R3, R22, R33 ;  /* 0x00000016030d7223 */ /* 0x000fe20000010021 */
[----:B---3--:R-:W-:Y:S02]  /*ef70*/  IMAD R34, R34, UR12, RZ ;  /* 0x0000000c22227c24 */ /* 0x008fe4000f8e02ff */
[----:B------:R-:W-:-:S04]  /*ef80*/  IMAD.WIDE.U32 R8, R49, UR12, R6 ;  /* 0x0000000c31087c25 */ /* 0x000fc8000f8e0006 */
[----:B------:R-:W-:Y:S01]  /*ef90*/  IMAD R49, R49, UR13, R34 ;  /* 0x0000000d31317c24 */ /* 0x000fe2000f8e0222 */
[----:B--2---:R-:W-:-:S04]  /*efa0*/  LEA R6, P1, R8, UR16, 0x2 ;  /* 0x0000001008067c11 */ /* 0x004fc8000f8210ff */
[----:B------:R-:W-:-:S04]  /*efb0*/  IADD3 R49, PT, PT, R9, R49, RZ ;  /* 0x0000003109317210 */ /* 0x000fc80007ffe0ff */
[----:B------:R-:W-:-:S05]  /*efc0*/  LEA.HI.X R7, R8, UR17, R49, 0x2, P1 ;  /* 0x0000001108077c11 */ /* 0x000fca00088f1431 */
[----:B------:R3:W-:Y:S02]  /*efd0*/  STG.E.64 desc[UR14][R6.64], R12 ;  /* 0x0000000c06007986 */ /* 0x0007e4000c101b0e */
.L_x_4013:
[----:B------:R-:W-:Y:S05]  /*efe0*/  BSYNC.RECONVERGENT B0 ;  /* 0x0000000000007941 */ /* 0x000fea0003800200 */
.L_x_4012:
[----:B------:R-:W-:Y:S04]  /*eff0*/  BSSY.RECONVERGENT B0, `(.L_x_4014) ;  /* 0x0000013000007945 */ /* 0x000fe80003800200 */
[----:B------:R-:W-:Y:S05]  /*f000*/  @P3 BRA `(.L_x_4015) ;  /* 0x0000000000443947 */ /* 0x000fea0003800000 */
[----:B------:R-:W4:Y:S01]  /*f010*/  LDCU.64 UR12, c[0x0][0x3e0] ;  /* 0x00007c00ff0c77ac */ /* 0x000f220008000a00 */
[----:B--23--:R-:W-:Y:S01]  /*f020*/  MOV R7, R55 ;  /* 0x0000003700077202 */ /* 0x00cfe20000000f00 */
[----:B------:R-:W-:Y:S02]  /*f030*/  IMAD.MOV.U32 R6, RZ, RZ, R52 ;  /* 0x000000ffff067224 */ /* 0x000fe400078e0034 */
[----:B------:R-:W-:Y:S01]  /*f040*/  FADD.FTZ R23, R23, -UR5 ;  /* 0x8000000517177e21 */ /* 0x000fe20008010000 */
[----:B------:R-:W2:Y:S01]  /*f050*/  LDCU.64 UR16, c[0x0][0x380] ;  /* 0x00007000ff1077ac */ /* 0x000ea20008000a00 */
[----:B------:R-:W-:Y:S02]  /*f060*/  FADD.FTZ R24, R24, -UR5 ;  /* 0x8000000518187e21 */ /* 0x000fe40008010000 */
[----:B------:R-:W-:Y:S02]  /*f070*/  FMUL.FTZ R23, R23, UR6 ;  /* 0x0000000617177c20 */ /* 0x000fe40008410000 */
[----:B------:R-:W-:-:S04]  /*f080*/  FMUL.FTZ R24, R24, UR6 ;  /* 0x0000000618187c20 */ /* 0x000fc80008410000 */
[----:B-----5:R-:W-:Y:S01]  /*f090*/  FFMA.FTZ R11, R3, R24, R33 ;  /* 0x00000018030b7223 */ /* 0x020fe20000010021 */
[----:B----4-:R-:W-:Y:S02]  /*f0a0*/  IMAD R51, R51, UR12, RZ ;  /* 0x0000000c33337c24 */ /* 0x010fe4000f8e02ff */
[----:B01----:R-:W-:-:S04]  /*f0b0*/  IMAD.WIDE.U32 R8, R10, UR12, R6 ;  /* 0x0000000c0a087c25 */ /* 0x003fc8000f8e0006 */
[----:B------:R-:W-:Y:S01]  /*f0c0*/  IMAD R51, R10, UR13, R51 ;  /* 0x0000000d0a337c24 */ /* 0x000fe2000f8e0233 */
[----:B--2---:R-:W-:Y:S01]  /*f0d0*/  LEA R6, P1, R8, UR16, 0x2 ;  /* 0x0000001008067c11 */ /* 0x004fe2000f8210ff */
[----:B------:R-:W-:-:S03]  /*f0e0*/  FFMA.FTZ R10, R2, R23, R32 ;  /* 0x00000017020a7223 */ /* 0x000fc60000010020 */
[----:B------:R-:W-:-:S04]  /*f0f0*/  IADD3 R51, PT, PT, R9, R51, RZ ;  /* 0x0000003309337210 */ /* 0x000fc80007ffe0ff */
[----:B------:R-:W-:-:S05]  /*f100*/  LEA.HI.X R7, R8, UR17, R51, 0x2, P1 ;  /* 0x0000001108077c11 */ /* 0x000fca00088f1433 */
[----:B------:R4:W-:Y:S02]  /*f110*/  STG.E.64 desc[UR14][R6.64], R10 ;  /* 0x0000000a06007986 */ /* 0x0009e4000c101b0e */
.L_x_4015:
[----:B------:R-:W-:Y:S05]  /*f120*/  BSYNC.RECONVERGENT B0 ;  /* 0x0000000000007941 */ /* 0x000fea0003800200 */
.L_x_4014:
[----:B------:R-:W-:Y:S01]  /*f130*/  ISETP.GE.U32.AND P4, PT, R5, UR10, PT ;  /* 0x0000000a05007c0c */ /* 0x000fe2000bf86070 */
[C---:B------:R-:W-:Y:S01]  /*f140*/  VIADD R15, R58.reuse, 0x198 ;  /* 0x000001983a0f7836 */ /* 0x040fe20000000000 */
[----:B--234-:R-:W-:Y:S01]  /*f150*/  SHF.R.S32.HI R7, RZ, 0x1f, R5 ;  /* 0x0000001fff077819 */ /* 0x01cfe20000011405 */
[----:B------:R-:W-:Y:S01]  /*f160*/  BSSY.RECONVERGENT B0, `(.L_x_4016) ;  /* 0x0000024000007945 */ /* 0x000fe20003800200 */
[C---:B------:R-:W-:Y:S01]  /*f170*/  IADD3 R17, PT, PT, R58.reuse, 0x1a0, RZ ;  /* 0x000001a03a117810 */ /* 0x040fe20007ffe0ff */
[C---:B------:R-:W-:Y:S01]  /*f180*/  VIADD R6, R58.reuse, 0x1b0 ;  /* 0x000001b03a067836 */ /* 0x040fe20000000000 */
        /* <DEDUP_REMOVED lines=16> */
[----:B------:R-:W2:Y:S01]  /*f290*/  LDCU.64 UR12, c[0x0][0x3e0] ;  /* 0x00007c00ff0c77ac */ /* 0x000ea20008000a00 */
[----:B01----:R-:W-:Y:S01]  /*f2a0*/  MOV R8, R52 ;  /* 0x0000003400087202 */ /* 0x003fe20000000f00 */
[----:B------:R-:W-:Y:S02]  /*f2b0*/  IMAD.MOV.U32 R9, RZ, RZ, R55 ;  /* 0x000000ffff097224 */ /* 0x000fe400078e0037 */
[----:B------:R-:W-:Y:S01]  /*f2c0*/  FADD.FTZ R25, R25, -UR5 ;  /* 0x8000000519197e21 */ /* 0x000fe20008010000 */
[----:B------:R-:W0:Y:S01]  /*f2d0*/  LDCU.64 UR16, c[0x0][0x380] ;  /* 0x00007000ff1077ac */ /* 0x000e220008000a00 */
[----:B------:R-:W-:Y:S02]  /*f2e0*/  FADD.FTZ R26, R26, -UR5 ;  /* 0x800000051a1a7e21 */ /* 0x000fe40008010000 */
[----:B------:R-:W-:Y:S02]  /*f2f0*/  FMUL.FTZ R25, R25, UR6 ;  /* 0x0000000619197c20 */ /* 0x000fe40008410000 */
[----:B------:R-:W-:-:S04]  /*f300*/  FMUL.FTZ R26, R26, UR6 ;  /* 0x000000061a1a7c20 */ /* 0x000fc80008410000 */
[----:B-----5:R-:W-:Y:S01]  /*f310*/  FFMA.FTZ R13, R3, R26, R33 ;  /* 0x0000001a030d7223 */ /* 0x020fe20000010021 */
[----:B--2---:R-:W-:Y:S02]  /*f320*/  IMAD R12, R7, UR12, RZ ;  /* 0x0000000c070c7c24 */ /* 0x004fe4000f8e02ff */
[----:B------:R-:W-:-:S04]  /*f330*/  IMAD.WIDE.U32 R10, R5, UR12, R8 ;  /* 0x0000000c050a7c25 */ /* 0x000fc8000f8e0008 */
[----:B------:R-:W-:Y:S01]  /*f340*/  IMAD R5, R5, UR13, R12 ;  /* 0x0000000d05057c24 */ /* 0x000fe2000f8e020c */
[----:B0-----:R-:W-:Y:S01]  /*f350*/  LEA R8, P4, R10, UR16, 0x2 ;  /* 0x000000100a087c11 */ /* 0x001fe2000f8810ff */
[----:B------:R-:W-:-:S03]  /*f360*/  FFMA.FTZ R12, R2, R25, R32 ;  /* 0x00000019020c7223 */ /* 0x000fc60000010020 */
[----:B------:R-:W-:-:S04]  /*f370*/  IADD3 R5, PT, PT, R11, R5, RZ ;  /* 0x000000050b057210 */ /* 0x000fc80007ffe0ff */
[----:B------:R-:W-:-:S05]  /*f380*/  LEA.HI.X R9, R10, UR17, R5, 0x2, P4 ;  /* 0x000000110a097c11 */ /* 0x000fca000a0f1405 */
[----:B------:R2:W-:Y:S02]  /*f390*/  STG.E.64 desc[UR14][R8.64], R12 ;  /* 0x0000000c08007986 */ /* 0x0005e4000c101b0e */
.L_x_4017:
[----:B------:R-:W-:Y:S05]  /*f3a0*/  BSYNC.RECONVERGENT B0 ;  /* 0x0000000000007941 */ /* 0x000fea0003800200 */
.L_x_4016:
        /* <DEDUP_REMOVED lines=9> */
[----:B------:R-:W-:-:S02]  /*f440*/  FMUL.FTZ R28, R28, UR6 ;  /* 0x000000061c1c7c20 */ /* 0x000fc40008410000 */
[----:B-----5:R-:W-:Y:S02]  /*f450*/  FFMA.FTZ R10, R2, R27, R32 ;  /* 0x0000001b020a7223 */ /* 0x020fe40000010020 */
        /* <DEDUP_REMOVED lines=8> */
.L_x_4019:
[----:B------:R-:W-:Y:S05]  /*f4e0*/  BSYNC.RECONVERGENT B0 ;  /* 0x0000000000007941 */ /* 0x000fea0003800200 */
.L_x_4018:
[----:B------:R-:W-:Y:S04]  /*f4f0*/  BSSY.RECONVERGENT B0, `(.L_x_4020) ;  /* 0x0000013000007945 */ /* 0x000fe80003800200 */
[----:B------:R-:W-:Y:S05]  /*f500*/  @P5 BRA `(.L_x_4021) ;  /* 0x0000000000445947 */ /* 0x000fea0003800000 */
[----:B------:R-:W4:Y:S01]  /*f510*/  LDCU.64 UR12, c[0x0][0x3e0] ;  /* 0x00007c00ff0c77ac */ /* 0x000f220008000a00 */
[----:B---3--:R-:W-:Y:S01]  /*f520*/  MOV R4, R52 ;  /* 0x0000003400047202 */ /* 0x008fe20000000f00 */
[----:B------:R-:W-:Y:S02]  /*f530*/  IMAD.MOV.U32 R5, RZ, RZ, R55 ;  /* 0x000000ffff057224 */ /* 0x000fe400078e0037 */
[----:B------:R-:W-:Y:S01]  /*f540*/  FADD.FTZ R29, R29, -UR5 ;  /* 0x800000051d1d7e21 */ /* 0x000fe20008010000 */
[----:B------:R-:W3:Y:S01]  /*f550*/  LDCU.64 UR16, c[0x0][0x380] ;  /* 0x00007000ff1077ac */ /* 0x000ee20008000a00 */
[----:B------:R-:W-:Y:S02]  /*f560*/  FADD.FTZ R30, R30, -UR5 ;  /* 0x800000051e1e7e21 */ /* 0x000fe40008010000 */
[----:B------:R-:W-:Y:S02]  /*f570*/  FMUL.FTZ R29, R29, UR6 ;  /* 0x000000061d1d7c20 */ /* 0x000fe40008410000 */
[----:B------:R-:W-:-:S02]  /*f580*/  FMUL.FTZ R30, R30, UR6 ;  /* 0x000000061e1e7c20 */ /* 0x000fc40008410000 */
[----:B-----5:R-:W-:Y:S02]  /*f590*/  FFMA.FTZ R10, R2, R29, R32 ;  /* 0x0000001d020a7223 */ /* 0x020fe40000010020 */
[----:B------:R-:W-:Y:S01]  /*f5a0*/  FFMA.FTZ R11, R3, R30, R33 ;  /* 0x0000001e030b7223 */ /* 0x000fe20000010021 */
[----:B----4-:R-:W-:Y:S02]  /*f5b0*/  IMAD R16, R16, UR12, RZ ;  /* 0x0000000c10107c24 */ /* 0x010fe4000f8e02ff */
[----:B012---:R-:W-:-:S04]  /*f5c0*/  IMAD.WIDE.U32 R8, R15, UR12, R4 ;  /* 0x0000000c0f087c25 */ /* 0x007fc8000f8e0004 */
[----:B------:R-:W-:Y:S01]  /*f5d0*/  IMAD R15, R15, UR13, R16 ;  /* 0x0000000d0f0f7c24 */ /* 0x000fe2000f8e0210 */
[----:B---3--:R-:W-:-:S04]  /*f5e0*/  LEA R4, P1, R8, UR16, 0x2 ;  /* 0x0000001008047c11 */ /* 0x008fc8000f8210ff */
[----:B------:R-:W-:-:S04]  /*f5f0*/  IADD3 R15, PT, PT, R9, R15, RZ ;  /* 0x0000000f090f7210 */ /* 0x000fc80007ffe0ff */
[----:B------:R-:W-:-:S05]  /*f600*/  LEA.HI.X R5, R8, UR17, R15, 0x2, P1 ;  /* 0x0000001108057c11 */ /* 0x000fca00088f140f */
[----:B------:R4:W-:Y:S02]  /*f610*/  STG.E.64 desc[UR14][R4.64], R10 ;  /* 0x0000000a04007986 */ /* 0x0009e4000c101b0e */
.L_x_4021:
[----:B------:R-:W-:Y:S05]  /*f620*/  BSYNC.RECONVERGENT B0 ;  /* 0x0000000000007941 */ /* 0x000fea0003800200 */
.L_x_4020:
[----:B------:R-:W-:Y:S04]  /*f630*/  BSSY.RECONVERGENT B0, `(.L_x_4022) ;  /* 0x0000013000007945 */ /* 0x000fe80003800200 */
[----:B------:R-:W-:Y:S05]  /*f640*/  @P2 BRA `(.L_x_4023) ;  /* 0x0000000000442947 */ /* 0x000fea0003800000 */
[----:B------:R-:W0:Y:S01]  /*f650*/  LDCU.64 UR12, c[0x0][0x3e0] ;  /* 0x00007c00ff0c77ac */ /* 0x000e220008000a00 */
[----:B---34-:R-:W-:Y:S01]  /*f660*/  MOV R4, R52 ;  /* 0x0000003400047202 */ /* 0x018fe20000000f00 */
        /* <DEDUP_REMOVED lines=8> */
[----:B0-----:R-:W-:Y:S02]  /*f6f0*/  IMAD R18, R18, UR12, RZ ;  /* 0x0000000c12127c24 */ /* 0x001fe4000f8e02ff */
[----:B-12---:R-:W-:-:S04]  /*f700*/  IMAD.WIDE.U32 R8, R17, UR12, R4 ;  /* 0x0000000c11087c25 */ /* 0x006fc8000f8e0004 */
[----:B------:R-:W-:Y:S01]  /*f710*/  IMAD R17, R17, UR13, R18 ;  /* 0x0000000d11117c24 */ /* 0x000fe2000f8e0212 */
[----:B---3--:R-:W-:-:S04]  /*f720*/  LEA R4, P1, R8, UR16, 0x2 ;  /* 0x0000001008047c11 */ /* 0x008fc8000f8210ff */
[----:B------:R-:W-:-:S04]  /*f730*/  IADD3 R17, PT, PT, R9, R17, RZ ;  /* 0x0000001109117210 */ /* 0x000fc80007ffe0ff */
[----:B------:R-:W-:-:S05]  /*f740*/  LEA.HI.X R5, R8, UR17, R17, 0x2, P1 ;  /* 0x0000001108057c11 */ /* 0x000fca00088f1411 */
[----:B------:R0:W-:Y:S02]  /*f750*/  STG.E.64 desc[UR14][R4.64], R10 ;  /* 0x0000000a04007986 */ /* 0x0001e4000c101b0e */
.L_x_4023:
[----:B------:R-:W-:Y:S05]  /*f760*/  BSYNC.RECONVERGENT B0 ;  /* 0x0000000000007941 */ /* 0x000fea0003800200 */
.L_x_4022:
[----:B------:R-:W-:Y:S04]  /*f770*/  BSSY.RECONVERGENT B0, `(.L_x_4024) ;  /* 0x0000013000007945 */ /* 0x000fe80003800200 */
[----:B------:R-:W-:Y:S05]  /*f780*/  @P3 BRA `(.L_x_4025) ;  /* 0x0000000000443947 */ /* 0x000fea0003800000 */
[----:B------:R-:W1:Y:S01]  /*f790*/  LDCU.64 UR12, c[0x0][0x3e0] ;  /* 0x00007c00ff0c77ac */ /* 0x000e620008000a00 */
[----:B0--34-:R-:W-:Y:S01]  /*f7a0*/  MOV R4, R52 ;  /* 0x0000003400047202 */ /* 0x019fe20000000f00 */
        /* <DEDUP_REMOVED lines=8> */
[----:B-1----:R-:W-:Y:S02]  /*f830*/  IMAD R20, R20, UR12, RZ ;  /* 0x0000000c14147c24 */ /* 0x002fe4000f8e02ff */
[----:B--2---:R-:W-:-:S04]  /*f840*/  IMAD.WIDE.U32 R8, R19, UR12, R4 ;  /* 0x0000000c13087c25 */ /* 0x004fc8000f8e0004 */
[----:B------:R-:W-:Y:S01]  /*f850*/  IMAD R19, R19, UR13, R20 ;  /* 0x0000000d13137c24 */ /* 0x000fe2000f8e0214 */
[----:B0-----:R-:W-:-:S04]  /*f860*/  LEA R4, P1, R8, UR16, 0x2 ;  /* 0x0000001008047c11 */ /* 0x001fc8000f8210ff */
[----:B------:R-:W-:-:S04]  /*f870*/  IADD3 R19, PT, PT, R9, R19, RZ ;  /* 0x0000001309137210 */ /* 0x000fc80007ffe0ff */
[----:B------:R-:W-:-:S05]  /*f880*/  LEA.HI.X R5, R8, UR17, R19, 0x2, P1 ;  /* 0x0000001108057c11 */ /* 0x000fca00088f1413 */
[----:B------:R0:W-:Y:S02]  /*f890*/  STG.E.64 desc[UR14][R4.64], R10 ;  /* 0x0000000a04007986 */ /* 0x0001e4000c101b0e */
.L_x_4025:
[----:B------:R-:W-:Y:S05]  /*f8a0*/  BSYNC.RECONVERGENT B0 ;  /* 0x0000000000007941 */ /* 0x000fea0003800200 */
.L_x_4024:
[----:B------:R-:W-:Y:S01]  /*f8b0*/  ISETP.GE.U32.AND P4, PT, R6, UR10, PT ;  /* 0x0000000a06007c0c */ /* 0x000fe2000bf86070 */
[C---:B------:R-:W-:Y:S01]  /*f8c0*/  VIADD R15, R58.reuse, 0x1c8 ;  /* 0x000001c83a0f7836 */ /* 0x040fe20000000000 */
[----:B------:R-:W-:Y:S01]  /*f8d0*/  SHF.R.S32.HI R7, RZ, 0x1f, R6 ;  /* 0x0000001fff077819 */ /* 0x000fe20000011406 */
[----:B------:R-:W-:Y:S01]  /*f8e0*/  BSSY.RECONVERGENT B0, `(.L_x_4026) ;  /* 0x0000024000007945 */ /* 0x000fe20003800200 */
[C---:B012---:R-:W-:Y:S01]  /*f8f0*/  IADD3 R13, PT, PT, R58.reuse, 0x1c0, RZ ;  /* 0x000001c03a0d7810 */ /* 0x047fe20007ffe0ff */
[C---:B---34-:R-:W-:Y:S01]  /*f900*/  VIADD R4, R58.reuse, 0x1e0 ;  /* 0x000001e03a047836 */ /* 0x058fe20000000000 */
        /* <DEDUP_REMOVED lines=19> */
[----:B------:R-:W-:Y:S01]  /*fa40*/  MOV R9, R55 ;  /* 0x0000003700097202 */ /* 0x000fe20000000f00 */
[----:B------:R-:W1:Y:S01]  /*fa50*/  LDCU.64 UR16, c[0x0][0x380] ;  /* 0x00007000ff1077ac */ /* 0x000e620008000a00 */
[----:B------:R-:W-:Y:S01]  /*fa60*/  FADD.FTZ R40, R40, -UR5 ;  /* 0x8000000528287e21 */ /* 0x000fe20008010000 */
[----:B------:R-:W-:-:S03]  /*fa70*/  FMUL.FTZ R39, R39, UR6 ;  /* 0x0000000627277c20 */ /* 0x000fc60008410000 */
[----:B------:R-:W-:Y:S01]  /*fa80*/  FMUL.FTZ R40, R40, UR6 ;  /* 0x0000000628287c20 */ /* 0x000fe20008410000 */
[----:B-----5:R-:W-:-:S03]  /*fa90*/  FFMA.FTZ R10, R2, R39, R32 ;  /* 0x00000027020a7223 */ /* 0x020fc60000010020 */
[----:B------:R-:W-:Y:S01]  /*faa0*/  FFMA.FTZ R11, R3, R40, R33 ;  /* 0x00000028030b7223 */ /* 0x000fe20000010021 */
[----:B0-----:R-:W-:Y:S02]  /*fab0*/  IMAD R7, R7, UR12, RZ ;  /* 0x0000000c07077c24 */ /* 0x001fe4000f8e02ff */
[----:B------:R-:W-:-:S04]  /*fac0*/  IMAD.WIDE.U32 R8, R6, UR12, R8 ;  /* 0x0000000c06087c25 */ /* 0x000fc8000f8e0008 */
[----:B------:R-:W-:Y:S01]  /*fad0*/  IMAD R7, R6, UR13, R7 ;  /* 0x0000000d06077c24 */ /* 0x000fe2000f8e0207 */
[----:B-1----:R-:W-:-:S03]  /*fae0*/  LEA R6, P4, R8, UR16, 0x2 ;  /* 0x0000001008067c11 */ /* 0x002fc6000f8810ff */
[----:B------:R-:W-:-:S05]  /*faf0*/  IMAD.IADD R7, R9, 0x1, R7 ;  /* 0x0000000109077824 */ /* 0x000fca00078e0207 */
[----:B------:R-:W-:-:S05]  /*fb00*/  LEA.HI.X R7, R8, UR17, R7, 0x2, P4 ;  /* 0x0000001108077c11 */ /* 0x000fca000a0f1407 */
[----:B------:R0:W-:Y:S02]  /*fb10*/  STG.E.64 desc[UR14][R6.64], R10 ;  /* 0x0000000a06007986 */ /* 0x0001e4000c101b0e */
.L_x_4027:
[----:B------:R-:W-:Y:S05]  /*fb20*/  BSYNC.RECONVERGENT B0 ;  /* 0x0000000000007941 */ /* 0x000fea0003800200 */
.L_x_4026:
[----:B------:R-:W-:Y:S04]  /*fb30*/  BSSY.RECONVERGENT B0, `(.L_x_4028) ;  /* 0x0000013000007945 */ /* 0x000fe80003800200 */
[----:B------:R-:W-:Y:S05]  /*fb40*/  @P1 BRA `(.L_x_4029) ;  /* 0x0000000000441947 */ /* 0x000fea0003800000 */
[----:B------:R-:W1:Y:S01]  /*fb50*/  LDCU.64 UR12, c[0x0][0x3e0] ;  /* 0x00007c00ff0c77ac */ /* 0x000e620008000a00 */
[----:B0-----:R-:W-:Y:S01]  /*fb60*/  MOV R6, R52 ;  /* 0x0000003400067202 */ /* 0x001fe20000000f00 */
[----:B------:R-:W-:Y:S01]  /*fb70*/  FADD.FTZ R41, R41, -UR5 ;  /* 0x8000000529297e21 */ /* 0x000fe20008010000 */
[----:B------:R-:W-:Y:S01]  /*fb80*/  MOV R7, R55 ;  /* 0x0000003700077202 */ /* 0x000fe20000000f00 */
[----:B------:R-:W0:Y:S01]  /*fb90*/  LDCU.64 UR16, c[0x0][0x380] ;  /* 0x00007000ff1077ac */ /* 0x000e220008000a00 */
[----:B------:R-:W-:Y:S01]  /*fba0*/  FADD.FTZ R42, R42, -UR5 ;  /* 0x800000052a2a7e21 */ /* 0x000fe20008010000 */
[----:B------:R-:W-:-:S03]  /*fbb0*/  FMUL.FTZ R41, R41, UR6 ;  /* 0x0000000629297c20 */ /* 0x000fc60008410000 */
[----:B------:R-:W-:Y:S01]  /*fbc0*/  FMUL.FTZ R42, R42, UR6 ;  /* 0x000000062a2a7c20 */ /* 0x000fe20008410000 */
[----:B-----5:R-:W-:Y:S01]  /*fbd0*/  FFMA.FTZ R10, R2, R41, R32 ;  /* 0x00000029020a7223 */ /* 0x020fe20000010020 */
[----:B-1----:R-:W-:Y:S02]  /*fbe0*/  IMAD R11, R12, UR12, RZ ;  /* 0x0000000c0c0b7c24 */ /* 0x002fe4000f8e02ff */
[----:B------:R-:W-:-:S04]  /*fbf0*/  IMAD.WIDE.U32 R8, R0, UR12, R6 ;  /* 0x0000000c00087c25 */ /* 0x000fc8000f8e0006 */
[----:B------:R-:W-:Y:S01]  /*fc00*/  IMAD R11, R0, UR13, R11 ;  /* 0x0000000d000b7c24 */ /* 0x000fe2000f8e020b */
[----:B0-----:R-:W-:-:S03]  /*fc10*/  LEA R6, P1, R8, UR16, 0x2 ;  /* 0x0000001008067c11 */ /* 0x001fc6000f8210ff */
[----:B------:R-:W-:-:S05]  /*fc20*/  IMAD.IADD R11, R9, 0x1, R11 ;  /* 0x00000001090b7824 */ /* 0x000fca00078e020b */
[----:B------:R-:W-:Y:S01]  /*fc30*/  LEA.HI.X R7, R8, UR17, R11, 0x2, P1 ;  /* 0x0000001108077c11 */ /* 0x000fe200088f140b */
[----:B------:R-:W-:-:S05]  /*fc40*/  FFMA.FTZ R11, R3, R42, R33 ;  /* 0x0000002a030b7223 */ /* 0x000fca0000010021 */
[----:B------:R1:W-:Y:S02]  /*fc50*/  STG.E.64 desc[UR14][R6.64], R10 ;  /* 0x0000000a06007986 */ /* 0x0003e4000c101b0e */
.L_x_4029:
[----:B------:R-:W-:Y:S05]  /*fc60*/  BSYNC.RECONVERGENT B0 ;  /* 0x0000000000007941 */ /* 0x000fea0003800200 */
.L_x_4028:
[----:B------:R-:W-:Y:S04]  /*fc70*/  BSSY.RECONVERGENT B0, `(.L_x_4030) ;  /* 0x0000013000007945 */ /* 0x000fe80003800200 */
[----:B------:R-:W-:Y:S05]  /*fc80*/  @P5 BRA `(.L_x_4031) ;  /* 0x0000000000445947 */ /* 0x000fea0003800000 */
[----:B------:R-:W2:Y:S01]  /*fc90*/  LDCU.64 UR12, c[0x0][0x3e0] ;  /* 0x00007c00ff0c77ac */ /* 0x000ea20008000a00 */
[----:B01----:R-:W-:Y:S01]  /*fca0*/  MOV R6, R52 ;  /* 0x0000003400067202 */ /* 0x003fe20000000f00 */
        /* <DEDUP_REMOVED lines=11> */
[----:B0-----:R-:W-:-:S03]  /*fd60*/  LEA R6, P1, R8, UR16, 0x2 ;  /* 0x0000001008067c11 */ /* 0x001fc6000f8210ff */
[----:B------:R-:W-:-:S05]  /*fd70*/  IMAD.IADD R13, R9, 0x1, R13 ;  /* 0x00000001090d7824 */ /* 0x000fca00078e020d */
[----:B------:R-:W-:-:S05]  /*fd80*/  LEA.HI.X R7, R8, UR17, R13, 0x2, P1 ;  /* 0x0000001108077c11 */ /* 0x000fca00088f140d */
[----:B------:R2:W-:Y:S02]  /*fd90*/  STG.E.64 desc[UR14][R6.64], R10 ;  /* 0x0000000a06007986 */ /* 0x0005e4000c101b0e */
.L_x_4031:
[----:B------:R-:W-:Y:S05]  /*fda0*/  BSYNC.RECONVERGENT B0 ;  /* 0x0000000000007941 */ /* 0x000fea0003800200 */
.L_x_4030:
[----:B------:R-:W-:Y:S04]  /*fdb0*/  BSSY.RECONVERGENT B0, `(.L_x_4032) ;  /* 0x0000013000007945 */ /* 0x000fe80003800200 */
[----:B------:R-:W-:Y:S05]  /*fdc0*/  @P2 BRA `(.L_x_4033) ;  /* 0x0000000000442947 */ /* 0x000fea0003800000 */
[----:B------:R-:W3:Y:S01]  /*fdd0*/  LDCU.64 UR12, c[0x0][0x3e0] ;  /* 0x00007c00ff0c77ac */ /* 0x000ee20008000a00 */
[----:B012---:R-:W-:Y:S01]  /*fde0*/  MOV R6, R52 ;  /* 0x0000003400067202 */ /* 0x007fe20000000f00 */
        /* <DEDUP_REMOVED lines=8> */
[----:B---3--:R-:W-:Y:S02]  /*fe70*/  IMAD R16, R16, UR12, RZ ;  /* 0x0000000c10107c24 */ /* 0x008fe4000f8e02ff */
[----:B------:R-:W-:-:S04]  /*fe80*/  IMAD.WIDE.U32 R8, R15, UR12, R6 ;  /* 0x0000000c0f087c25 */ /* 0x000fc8000f8e0006 */
[----:B------:R-:W-:Y:S01]  /*fe90*/  IMAD R15, R15, UR13, R16 ;  /* 0x0000000d0f0f7c24 */ /* 0x000fe2000f8e0210 */
[----:B0-----:R-:W-:-:S03]  /*fea0*/  LEA R6, P1, R8, UR16, 0x2 ;  /* 0x0000001008067c11 */ /* 0x001fc6000f8210ff */
[----:B------:R-:W-:-:S05]  /*feb0*/  IMAD.IADD R15, R9, 0x1, R15 ;  /* 0x00000001090f7824 */ /* 0x000fca00078e020f */
[----:B------:R-:W-:-:S05]  /*fec0*/  LEA.HI.X R7, R8, UR17, R15, 0x2, P1 ;  /* 0x0000001108077c11 */ /* 0x000fca00088f140f */
[----:B------:R3:W-:Y:S02]  /*fed0*/  STG.E.64 desc[UR14][R6.64], R10 ;  /* 0x0000000a06007986 */ /* 0x0007e4000c101b0e */
.L_x_4033:
[----:B------:R-:W-:Y:S05]  /*fee0*/  BSYNC.RECONVERGENT B0 ;  /* 0x0000000000007941 */ /* 0x000fea0003800200 */
.L_x_4032:
[----:B------:R-:W-:Y:S04]  /*fef0*/  BSSY.RECONVERGENT B0, `(.L_x_4034) ;  /* 0x0000013000007945 */ /* 0x000fe80003800200 */
[----:B------:R-:W-:Y:S05]  /*ff00*/  @P3 BRA `(.L_x_4035) ;  /* 0x0000000000443947 */ /* 0x000fea0003800000 */
[----:B------:R-:W4:Y:S01]  /*ff10*/  LDCU.64 UR12, c[0x0][0x3e0] ;  /* 0x00007c00ff0c77ac */ /* 0x000f220008000a00 */
[----:B0123--:R-:W-:Y:S01]  /*ff20*/  MOV R6, R52 ;  /* 0x0000003400067202 */ /* 0x00ffe20000000f00 */
        /* <DEDUP_REMOVED lines=8> */
[----:B----4-:R-:W-:Y:S02]  /*ffb0*/  IMAD R18, R18, UR12, RZ ;  /* 0x0000000c12127c24 */ /* 0x010fe4000f8e02ff */
[----:B------:R-:W-:-:S04]  /*ffc0*/  IMAD.WIDE.U32 R8, R17, UR12, R6 ;  /* 0x0000000c11087c25 */ /* 0x000fc8000f8e0006 */
[----:B------:R-:W-:Y:S01]  /*ffd0*/  IMAD R17, R17, UR13, R18 ;  /* 0x0000000d11117c24 */ /* 0x000fe2000f8e0212 */
[----:B0-----:R-:W-:-:S03]  /*ffe0*/  LEA R6, P1, R8, UR16, 0x2 ;  /* 0x0000001008067c11 */ /* 0x001fc6000f8210ff */
[----:B------:R-:W-:-:S05]  /*fff0*/  IMAD.IADD R17, R9, 0x1, R17 ;  /* 0x0000000109117824 */ /* 0x000fca00078e0211 */
[----:B------:R-:W-:-:S05]  /*10000*/  LEA.HI.X R7, R8, UR17, R17, 0x2, P1 ;  /* 0x0000001108077c11 */ /* 0x000fca00088f1411 */
[----:B------:R4:W-:Y:S02]  /*10010*/  STG.E.64 desc[UR14][R6.64], R10 ;  /* 0x0000000a06007986 */ /* 0x0009e4000c101b0e */
.L_x_4035:
[----:B------:R-:W-:Y:S05]  /*10020*/  BSYNC.RECONVERGENT B0 ;  /* 0x0000000000007941 */ /* 0x000fea0003800200 */
.L_x_4034:
        /* <DEDUP_REMOVED lines=20> */
[----:B------:R-:W0:Y:S02]  /*10170*/  LDCU.64 UR12, c[0x0][0x3e0] ;  /* 0x00007c00ff0c77ac */ /* 0x000e240008000a00 */
[----:B01234-:R-:W-:Y:S01]  /*10180*/  MOV R6, R52 ;  /* 0x0000003400067202 */ /* 0x01ffe20000000f00 */
[----:B------:R-:W-:Y:S01]  /*10190*/  FADD.FTZ R60, R60, -UR5 ;  /* 0x800000053c3c7e21 */ /* 0x000fe20008010000 */
[----:B------:R-:W-:Y:S01]  /*101a0*/  MOV R7, R55 ;  /* 0x0000003700077202 */ /* 0x000fe20000000f00 */
[----:B------:R-:W0:Y:S01]  /*101b0*/  LDCU.64 UR16, c[0x0][0x380] ;  /* 0x00007000ff1077ac */ /* 0x000e220008000a00 */
[----:B------:R-:W-:Y:S01]  /*101c0*/  FADD.FTZ R61, R61, -UR5 ;  /* 0x800000053d3d7e21 */ /* 0x000fe20008010000 */
[----:B------:R-:W-:Y:S02]  /*101d0*/  IMAD R0, R0, UR12, RZ ;  /* 0x0000000c00007c24 */ /* 0x000fe4000f8e02ff */
[----:B------:R-:W-:-:S04]  /*101e0*/  IMAD.WIDE.U32 R8, R5, UR12, R6 ;  /* 0x0000000c05087c25 */ /* 0x000fc8000f8e0006 */
[----:B------:R-:W-:Y:S02]  /*101f0*/  IMAD R7, R5, UR13, R0 ;  /* 0x0000000d05077c24 */ /* 0x000fe4000f8e0200 */
[----:B------:R-:W-:Y:S01]  /*10200*/  FMUL.FTZ R5, R60, UR6 ;  /* 0x000000063c057c20 */ /* 0x000fe20008410000 */
[----:B0-----:R-:W-:Y:S01]  /*10210*/  LEA R6, P4, R8, UR16, 0x2 ;  /* 0x0000001008067c11 */ /* 0x001fe2000f8810ff */
[----:B------:R-:W-:Y:S01]  /*10220*/  FMUL.FTZ R0, R61, UR6 ;  /* 0x000000063d007c20 */ /* 0x000fe20008410000 */
[----:B------:R-:W-:Y:S02]  /*10230*/  IMAD.IADD R7, R9, 0x1, R7 ;  /* 0x0000000109077824 */ /* 0x000fe400078e0207 */
[----:B-----5:R-:W-:Y:S01]  /*10240*/  FFMA.FTZ R10, R2, R5, R32 ;  /* 0x00000005020a7223 */ /* 0x020fe20000010020 */
[----:B------:R-:W-:Y:S02]  /*10250*/  FFMA.FTZ R11, R3, R0, R33 ;  /* 0x00000000030b7223 */ /* 0x000fe40000010021 */
[----:B------:R-:W-:-:S05]  /*10260*/  LEA.HI.X R7, R8, UR17, R7, 0x2, P4 ;  /* 0x0000001108077c11 */ /* 0x000fca000a0f1407 */
[----:B------:R0:W-:Y:S02]  /*10270*/  STG.E.64 desc[UR14][R6.64], R10 ;  /* 0x0000000a06007986 */ /* 0x0001e4000c101b0e */
.L_x_4037:
[----:B------:R-:W-:Y:S05]  /*10280*/  BSYNC.RECONVERGENT B0 ;  /* 0x0000000000007941 */ /* 0x000fea0003800200 */
.L_x_4036:
[----:B------:R-:W-:Y:S04]  /*10290*/  BSSY.RECONVERGENT B0, `(.L_x_4038) ;  /* 0x0000013000007945 */ /* 0x000fe80003800200 */
[----:B------:R-:W-:Y:S05]  /*102a0*/  @P1 BRA `(.L_x_4039) ;  /* 0x0000000000441947 */ /* 0x000fea0003800000 */
[----:B------:R-:W0:Y:S02]  /*102b0*/  LDCU.64 UR12, c[0x0][0x3e0] ;  /* 0x00007c00ff0c77ac */ /* 0x000e240008000a00 */
[----:B01234-:R-:W-:Y:S01]  /*102c0*/  MOV R6, R52 ;  /* 0x0000003400067202 */ /* 0x01ffe20000000f00 */
        /* <DEDUP_REMOVED lines=8> */
[----:B------:R-:W-:Y:S02]  /*10350*/  IMAD R5, R12, UR12, RZ ;  /* 0x0000000c0c057c24 */ /* 0x000fe4000f8e02ff */
[----:B------:R-:W-:-:S04]  /*10360*/  IMAD.WIDE.U32 R6, R4, UR12, R6 ;  /* 0x0000000c04067c25 */ /* 0x000fc8000f8e0006 */
[----:B------:R-:W-:Y:S01]  /*10370*/  IMAD R5, R4, UR13, R5 ;  /* 0x0000000d04057c24 */ /* 0x000fe2000f8e0205 */
[----:B0-----:R-:W-:-:S03]  /*10380*/  LEA R4, P1, R6, UR16, 0x2 ;  /* 0x0000001006047c11 */ /* 0x001fc6000f8210ff */
[----:B------:R-:W-:-:S05]  /*10390*/  IMAD.IADD R5, R7, 0x1, R5 ;  /* 0x0000000107057824 */ /* 0x000fca00078e0205 */
[----:B------:R-:W-:-:S05]  /*103a0*/  LEA.HI.X R5, R6, UR17, R5, 0x2, P1 ;  /* 0x0000001106057c11 */ /* 0x000fca00088f1405 */
[----:B------:R0:W-:Y:S02]  /*103b0*/  STG.E.64 desc[UR14][R4.64], R8 ;  /* 0x0000000804007986 */ /* 0x0001e4000c101b0e */
.L_x_4039:
[----:B------:R-:W-:Y:S05]  /*103c0*/  BSYNC.RECONVERGENT B0 ;  /* 0x0000000000007941 */ /* 0x000fea0003800200 */
.L_x_4038:
        /* <DEDUP_REMOVED lines=12> */
[----:B-1----:R-:W-:Y:S02]  /*10490*/  IMAD R14, R14, UR12, RZ ;  /* 0x0000000c0e0e7c24 */ /* 0x002fe4000f8e02ff */
[----:B--234-:R-:W-:-:S04]  /*104a0*/  IMAD.WIDE.U32 R6, R13, UR12, R4 ;  /* 0x0000000c0d067c25 */ /* 0x01cfc8000f8e0004 */
[----:B------:R-:W-:Y:S01]  /*104b0*/  IMAD R13, R13, UR13, R14 ;  /* 0x0000000d0d0d7c24 */ /* 0x000fe2000f8e020e */
[----:B0-----:R-:W-:-:S03]  /*104c0*/  LEA R4, P1, R6, UR16, 0x2 ;  /* 0x0000001006047c11 */ /* 0x001fc6000f8210ff */
[----:B------:R-:W-:-:S05]  /*104d0*/  IMAD.IADD R13, R7, 0x1, R13 ;  /* 0x00000001070d7824 */ /* 0x000fca00078e020d */
[----:B------:R-:W-:-:S05]  /*104e0*/  LEA.HI.X R5, R6, UR17, R13, 0x2, P1 ;  /* 0x0000001106057c11 */ /* 0x000fca00088f140d */
[----:B------:R0:W-:Y:S02]  /*104f0*/  STG.E.64 desc[UR14][R4.64], R8 ;  /* 0x0000000804007986 */ /* 0x0001e4000c101b0e */
.L_x_4041:
[----:B------:R-:W-:Y:S05]  /*10500*/  BSYNC.RECONVERGENT B0 ;  /* 0x0000000000007941 */ /* 0x000fea0003800200 */
.L_x_4040:
[----:B------:R-:W-:Y:S04]  /*10510*/  BSSY.RECONVERGENT B0, `(.L_x_4042) ;  /* 0x0000013000007945 */ /* 0x000fe80003800200 */
[----:B------:R-:W-:Y:S05]  /*10520*/  @P2 BRA `(.L_x_4043) ;  /* 0x0000000000442947 */ /* 0x000fea0003800000 */
[----:B------:R-:W1:Y:S01]  /*10530*/  LDCU.64 UR12, c[0x0][0x3e0] ;  /* 0x00007c00ff0c77ac */ /* 0x000e620008000a00 */
[----:B0-----:R-:W-:Y:S01]  /*10540*/  MOV R4, R52 ;  /* 0x0000003400047202 */ /* 0x001fe20000000f00 */
[----:B------:R-:W-:Y:S01]  /*10550*/  FADD.FTZ R66, R66, -UR5 ;  /* 0x8000000542427e21 */ /* 0x000fe20008010000 */
[----:B------:R-:W-:Y:S01]  /*10560*/  MOV R5, R55 ;  /* 0x0000003700057202 */ /* 0x000fe20000000f00 */
[----:B------:R-:W0:Y:S01]  /*10570*/  LDCU.64 UR16, c[0x0][0x380] ;  /* 0x00007000ff1077ac */ /* 0x000e220008000a00 */
[----:B------:R-:W-:-:S04]  /*10580*/  FADD.FTZ R67, R67, -UR5 ;  /* 0x8000000543437e21 */ /* 0x000fc80008010000 */
[----:B------:R-:W-:-:S04]  /*10590*/  FMUL.FTZ R0, R67, UR6 ;  /* 0x0000000643007c20 */ /* 0x000fc80008410000 */
[----:B-----5:R-:W-:Y:S01]  /*105a0*/  FFMA.FTZ R9, R3, R0, R33 ;  /* 0x0000000003097223 */ /* 0x020fe20000010021 */
[----:B-1----:R-:W-:Y:S02]  /*105b0*/  IMAD R16, R16, UR12, RZ ;  /* 0x0000000c10107c24 */ /* 0x002fe4000f8e02ff */
[----:B--234-:R-:W-:-:S04]  /*105c0*/  IMAD.WIDE.U32 R6, R15, UR12, R4 ;  /* 0x0000000c0f067c25 */ /* 0x01cfc8000f8e0004 */
[----:B------:R-:W-:Y:S01]  /*105d0*/  FMUL.FTZ R5, R66, UR6 ;  /* 0x0000000642057c20 */ /* 0x000fe20008410000 */
[----:B------:R-:W-:Y:S01]  /*105e0*/  IMAD R15, R15, UR13, R16 ;  /* 0x0000000d0f0f7c24 */ /* 0x000fe2000f8e0210 */
[----:B0-----:R-:W-:Y:S02]  /*105f0*/  LEA R4, P1, R6, UR16, 0x2 ;  /* 0x0000001006047c11 */ /* 0x001fe4000f8210ff */
[----:B------:R-:W-:Y:S01]  /*10600*/  FFMA.FTZ R8, R2, R5, R32 ;  /* 0x0000000502087223 */ /* 0x000fe20000010020 */
[----:B------:R-:W-:-:S05]  /*10610*/  IMAD.IADD R15, R7, 0x1, R15 ;  /* 0x00000001070f7824 */ /* 0x000fca00078e020f */
[----:B------:R-:W-:-:S05]  /*10620*/  LEA.HI.X R5, R6, UR17, R15, 0x2, P1 ;  /* 0x0000001106057c11 */ /* 0x000fca00088f140f */
[----:B------:R0:W-:Y:S02]  /*10630*/  STG.E.64 desc[UR14][R4.64], R8 ;  /* 0x0000000804007986 */ /* 0x0001e4000c101b0e */
.L_x_4043:
[----:B------:R-:W-:Y:S05]  /*10640*/  BSYNC.RECONVERGENT B0 ;  /* 0x0000000000007941 */ /* 0x000fea0003800200 */
.L_x_4042:
[----:B------:R-:W-:Y:S04]  /*10650*/  BSSY.RECONVERGENT B0, `(.L_x_3917) ;  /* 0x0000012000007945 */ /* 0x000fe80003800200 */
[----:B------:R-:W-:Y:S05]  /*10660*/  @P3 BRA `(.L_x_4044) ;  /* 0x0000000000403947 */ /* 0x000fea0003800000 */
[----:B------:R-:W1:Y:S01]  /*10670*/  LDCU.64 UR10, c[0x0][0x3e0] ;  /* 0x00007c00ff0a77ac */ /* 0x000e620008000a00 */
[----:B------:R-:W-:Y:S01]  /*10680*/  MOV R53, R55 ;  /* 0x0000003700357202 */ /* 0x000fe20000000f00 */
[----:B------:R-:W-:Y:S01]  /*10690*/  FADD.FTZ R68, R68, -UR5 ;  /* 0x8000000544447e21 */ /* 0x000fe20008010000 */
[----:B------:R-:W-:Y:S01]  /*106a0*/  FADD.FTZ R69, R69, -UR5 ;  /* 0x8000000545457e21 */ /* 0x000fe20008010000 */
[----:B------:R-:W2:Y:S02]  /*106b0*/  LDCU.64 UR12, c[0x0][0x380] ;  /* 0x00007000ff0c77ac */ /* 0x000ea40008000a00 */
[----:B0-----:R-:W-:Y:S01]  /*106c0*/  FMUL.FTZ R5, R68, UR6 ;  /* 0x0000000644057c20 */ /* 0x001fe20008410000 */
[----:B------:R-:W-:-:S03]  /*106d0*/  FMUL.FTZ R0, R69, UR6 ;  /* 0x0000000645007c20 */ /* 0x000fc60008410000 */
[----:B-----5:R-:W-:Y:S01]  /*106e0*/  FFMA.FTZ R2, R2, R5, R32 ;  /* 0x0000000502027223 */ /* 0x020fe20000010020 */
        /* <DEDUP_REMOVED lines=8> */
.L_x_4044:
[----:B------:R-:W-:Y:S05]  /*10770*/  BSYNC.RECONVERGENT B0 ;  /* 0x0000000000007941 */ /* 0x000fea0003800200 */
.L_x_3917:
[----:B------:R-:W1:Y:S01]  /*10780*/  LDCU UR5, c[0x0][0x374] ;  /* 0x00006e80ff0577ac */ /* 0x000e620008000800 */
[----:B------:R-:W2:Y:S01]  /*10790*/  LDCU UR6, c[0x0][0x3f8] ;  /* 0x00007f00ff0677ac */ /* 0x000ea20008000800 */
[----:B------:R-:W2:Y:S01]  /*107a0*/  LDCU UR7, c[0x0][0x3c8] ;  /* 0x00007900ff0777ac */ /* 0x000ea20008000800 */
[----:B------:R-:W-:Y:S02]  /*107b0*/  UIADD3 UR4, UPT, UPT, UR4, 0x1, URZ ;  /* 0x0000000104047890 */ /* 0x000fe4000fffe0ff */
[----:B-1----:R-:W-:Y:S02]  /*107c0*/  UIADD3 UR9, UPT, UPT, UR5, UR9, URZ ;  /* 0x0000000905097290 */ /* 0x002fe4000fffe0ff */
[----:B--2---:R-:W-:-:S04]  /*107d0*/  UIMAD UR6, UR6, UR7, URZ ;  /* 0x00000007060672a4 */ /* 0x004fc8000f8e02ff */
[----:B------:R-:W-:-:S09]  /*107e0*/  UISETP.GE.AND UP0, UPT, UR9, UR6, UPT ;  /* 0x000000060900728c */ /* 0x000fd2000bf06270 */
[----:B------:R-:W-:Y:S05]  /*107f0*/  BRA.U !UP0, `(.L_x_4045) ;  /* 0xfffffef908947547 */ /* 0x000fea000b83ffff */
[----:B------:R-:W-:Y:S05]  /*10800*/  EXIT ;  /* 0x000000000000794d */ /* 0x000fea0003800000 */
.L_x_4046:
        /* <DEDUP_REMOVED lines=15> */
.L_x_4943:


//--------------------- .text._Z35group_norm_nhwc_fwd_one_pass_kernelI11Fp32IOBf16WLi64ELi120ELi480EEv26Group_norm_nhwc_fwd_params --------------------------
	.section	.text._Z35group_norm_nhwc_fwd_one_pass_kernelI11Fp32IOBf16WLi64ELi120ELi480EEv26Group_norm_nhwc_fwd_params,"ax",@progbits
	.align	128
        .global         _Z35group_norm_nhwc_fwd_one_pass_kernelI11Fp32IOBf16WLi64ELi120ELi480EEv26Group_norm_nhwc_fwd_params
        .type           _Z35group_norm_nhwc_fwd_one_pass_kernelI11Fp32IOBf16WLi64ELi120ELi480EEv26Group_norm_nhwc_fwd_params,@function
        .size           _Z35group_norm_nhwc_fwd_one_pass_kernelI11Fp32IOBf16WLi64ELi120ELi480EEv26Group_norm_nhwc_fwd_params,(.L_x_4944 - _Z35group_norm_nhwc_fwd_one_pass_kernelI11Fp32IOBf16WLi64ELi120ELi480EEv26Group_norm_nhwc_fwd_params)
        .other          _Z35group_norm_nhwc_fwd_one_pass_kernelI11Fp32IOBf16WLi64ELi120ELi480EEv26Group_norm_nhwc_fwd_params,@"STO_CUDA_ENTRY STV_DEFAULT"
_Z35group_norm_nhwc_fwd_one_pass_kernelI11Fp32IOBf16WLi64ELi120ELi480EEv26Group_norm_nhwc_fwd_params:
.text._Z35group_norm_nhwc_fwd_one_pass_kernelI11Fp32IOBf16WLi64ELi120ELi480EEv26Group_norm_nhwc_fwd_params:
        /* <DEDUP_REMOVED lines=51> */
.L_x_4090:
[----:B0-----:R-:W0:Y:S01]  /*0330*/  LDCU UR5, c[0x0][0x3f8] ;  /* 0x00007f00ff0577ac */ /* 0x001e220008000800 */
[----:B--2---:R-:W-:Y:S02]  /*0340*/  IABS R8, UR16 ;  /* 0x0000001000087c13 */ /* 0x004fe40008000000 */
[C---:B---34-:R-:W-:Y:S01]  /*0350*/  IADD3 R17, PT, PT, R0.reuse, 0x18, RZ ;  /* 0x0000001800117810 */ /* 0x058fe20007ffe0ff */
[----:B-1----:R-:W1:Y:S01]  /*0360*/  LDCU.64 UR22, c[0x0][0x3e8] ;  /* 0x00007d00ff1677ac */ /* 0x002e620008000a00 */
[C---:B------:R-:W-:Y:S02]  /*0370*/  IADD3 R19, PT, PT, R0.reuse, 0x20, RZ ;  /* 0x0000002000137810 */ /* 0x040fe40007ffe0ff */
[----:B------:R-:W-:Y:S01]  /*0380*/  IADD3 R18, PT, PT, R0, 0x10, RZ ;  /* 0x0000001000127810 */ /* 0x000fe20007ffe0ff */
[----:B------:R-:W2:Y:S01]  /*0390*/  LDCU.64 UR20, c[0x0][0x3f0] ;  /* 0x00007e00ff1477ac */ /* 0x000ea20008000a00 */
        /* <DEDUP_REMOVED lines=75> */
[----:B------:R-:W-:Y:S01]  /*0850*/  SHF.R.S32.HI R12, RZ, 0x1f, R10 ;  /* 0x0000001fff0c7819 */ /* 0x000fe2000001140a */
[----:B------:R-:W-:Y:S02]  /*0860*/  @!P1 IMAD.MOV.U32 R14, RZ, RZ, R2 ;  /* 0x000000ffff0e9224 */ /* 0x000fe400078e0002 */
[----:B------:R-:W-:Y:S01]  /*0870*/  @!P4 IMAD R24, R18, R23, R24 ;  /* 0x000000171218c224 */ /* 0x000fe200078e0218 */
[----:B------:R-:W-:Y:S01]  /*0880*/  ISETP.GE.AND.EX P3, PT, R12, UR23, PT, P3 ;  /* 0x000000170c007c0c */ /* 0x000fe2000bf66330 */
[----:B------:R-:W-:Y:S01]  /*0890*/  @!P1 IMAD.WIDE.U32 R6, R19, R6, R14 ;  /* 0x0000000613069225 */ /* 0x000fe200078e000e */
[----:B------:R-:W-:-:S02]  /*08a0*/  @!P4 MOV R14, R2 ;  /* 0x00000002000ec202 */ /* 0x000fc40000000f00 */
[----:B------:R-:W-:Y:S02]  /*08b0*/  @!P4 MOV R15, R5 ;  /* 0x00000005000fc202 */ /* 0x000fe40000000f00 */
[----:B------:R-:W-:Y:S02]  /*08c0*/  @!P1 IADD3 R25, PT, PT, R7, R25, RZ ;  /* 0x0000001907199210 */ /* 0x000fe40007ffe0ff */
[----:B----4-:R-:W-:Y:S01]  /*08d0*/  @!P1 LEA R16, P6, R6, R16, 0x2 ;  /* 0x0000001006109211 */ /* 0x010fe200078c10ff */
[----:B------:R-:W-:Y:S02]  /*08e0*/  @!P4 IMAD.WIDE.U32 R22, R18, R22, R14 ;  /* 0x000000161216c225 */ /* 0x000fe400078e000e */
[----:B------:R-:W0:Y:S01]  /*08f0*/  @!P2 LDC.64 R14, c[0x0][0x3e0] ;  /* 0x0000f800ff0eab82 */ /* 0x000e220000000a00 */
[----:B------:R-:W-:Y:S02]  /*0900*/  @!P1 LEA.HI.X R17, R6, R17, R25, 0x2, P6 ;  /* 0x0000001106119211 */ /* 0x000fe400030f1419 */
[----:B------:R-:W-:-:S02]  /*0910*/  CS2R R6, SRZ ;  /* 0x0000000000067805 */ /* 0x000fc4000001ff00 */
        /* <DEDUP_REMOVED lines=20> */
[----:B------:R-:W1:Y:S01]  /*0a60*/  @!P5 LDC.64 R12, c[0x0][0x3e0] ;  /* 0x0000f800ff0cdb82 */ /* 0x000e620000000a00 */
[----:B------:R-:W-:Y:S01]  /*0a70*/  @!P3 MOV R25, R5 ;  /* 0x000000050019b202 */ /* 0x000fe20000000f00 */
[----:B------:R-:W-:Y:S01]  /*0a80*/  @!P3 IMAD R19, R10, R19, R28 ;  /* 0x000000130a13b224 */ /* 0x000fe200078e021c */
[----:B------:R-:W-:Y:S02]  /*0a90*/  @!P2 IADD3 R15, PT, PT, R15, R11, RZ ;  /* 0x0000000b0f0fa210 */ /* 0x000fe40007ffe0ff */
        /* <DEDUP_REMOVED lines=41> */
[----:B------:R-:W-:Y:S01]  /*0d30*/  @!P5 MOV R28, R2 ;  /* 0x00000002001cd202 */ /* 0x000fe20000000f00 */
[----:B------:R-:W-:-:S02]  /*0d40*/  @!P5 IMAD.MOV.U32 R29, RZ, RZ, R5 ;  /* 0x000000ffff1dd224 */ /* 0x000fc400078e0005 */
        /* <DEDUP_REMOVED lines=82> */
.L_x_4048:
[----:B------:R-:W-:Y:S05]  /*1270*/  BSYNC.RECONVERGENT B0 ;  /* 0x0000000000007941 */ /* 0x000fea0003800200 */
.L_x_4047:
        /* <DEDUP_REMOVED lines=45> */
.L_x_4050:
[----:B------:R-:W-:Y:S05]  /*1550*/  BSYNC.RECONVERGENT B0 ;  /* 0x0000000000007941 */ /* 0x000fea0003800200 */
.L_x_4049:
        /* <DEDUP_REMOVED lines=32> */
.L_x_4053:
[----:B------:R-:W3:Y:S04]  /*1760*/  LDG.E.STRONG.GPU R28, desc[UR24][R16.64] ;  /* 0x00000018101c7981 */ /* 0x000ee8000c1ef900 */
[----:B---3--:R-:W-:Y:S01]  /*1770*/  CCTL.IVALL ;  /* 0x00000000ff00798f */ /* 0x008fe20002000000 */
[----:B------:R-:W-:Y:S05]  /*1780*/  YIELD ;  /* 0x0000000000007946 */ /* 0x000fea0003800000 */
[----:B------:R-:W-:-:S13]  /*1790*/  ISETP.NE.AND P2, PT, R28, R29, PT ;  /* 0x0000001d1c00720c */ /* 0x000fda0003f45270 */
[----:B------:R-:W-:Y:S05]  /*17a0*/  @P2 BRA `(.L_x_4053) ;  /* 0xfffffffc00ec2947 */ /* 0x000fea000383ffff */
.L_x_4052:
        /* <DEDUP_REMOVED lines=14> */
.L_x_4055:
        /* <DEDUP_REMOVED lines=91> */
.L_x_4054:
        /* <DEDUP_REMOVED lines=51> */
.L_x_4056:
        /* <DEDUP_REMOVED lines=28> */
.L_x_4057:
        /* <DEDUP_REMOVED lines=13> */
.L_x_4058:
[----:B------:R-:W-:Y:S05]  /*2400*/  BSYNC.RECONVERGENT B0 ;  /* 0x0000000000007941 */ /* 0x000fea0003800200 */
.L_x_4051:
        /* <DEDUP_REMOVED lines=56> */
[----:B-1----:R-:W-:Y:S01]  /*2790*/  IMAD R31, R0, UR23, R30 ;  /* 0x00000017001f7c24 */ /* 0x002fe2000f8e021e */
[----:B--2---:R-:W-:-:S04]  /*27a0*/  LEA R30, P1, R28, UR18, 0x2 ;  /* 0x000000121c1e7c11 */ /* 0x004fc8000f8210ff */
[----:B------:R-:W-:-:S04]  /*27b0*/  IADD3 R29, PT, PT, R29, R31, RZ ;  /* 0x0000001f1d1d7210 */ /* 0x000fc80007ffe0ff */
[----:B------:R-:W-:Y:S01]  /*27c0*/  LEA.HI.X R31, R28, UR19, R29, 0x2, P1 ;  /* 0x000000131c1f7c11 */ /* 0x000fe200088f141d */
[----:B------:R-:W-:Y:S01]  /*27d0*/  FADD.FTZ R28, R11, -UR5 ;  /* 0x800000050b1c7e21 */ /* 0x000fe20008010000 */
[----:B------:R-:W-:-:S03]  /*27e0*/  FMUL.FTZ R11, R10, UR17 ;  /* 0x000000110a0b7c20 */ /* 0x000fc60008410000 */
[----:B------:R-:W-:Y:S01]  /*27f0*/  FMUL.FTZ R28, R28, UR17 ;  /* 0x000000111c1c7c20 */ /* 0x000fe20008410000 */
[----:B------:R-:W-:-:S03]  /*2800*/  FFMA.FTZ R10, R16, R11, R18 ;  /* 0x0000000b100a7223 */ /* 0x000fc60000010012 */
[----:B------:R-:W-:-:S05]  /*2810*/  FFMA.FTZ R11, R17, R28, R19 ;  /* 0x0000001c110b7223 */ /* 0x000fca0000010013 */
[----:B------:R0:W-:Y:S02]  /*2820*/  STG.E.64 desc[UR24][R30.64], R10 ;  /* 0x0000000a1e007986 */ /* 0x0001e4000c101b18 */
.L_x_4062:
[----:B------:R-:W-:Y:S05]  /*2830*/  BSYNC.RECONVERGENT B1 ;  /* 0x0000000000017941 */ /* 0x000fea0003800200 */
.L_x_4061:
[----:B------:R-:W-:Y:S04]  /*2840*/  BSSY.RECONVERGENT B1, `(.L_x_4063) ;  /* 0x0000013000017945 */ /* 0x000fe80003800200 */
[----:B------:R-:W-:Y:S05]  /*2850*/  @P2 BRA `(.L_x_4064) ;  /* 0x0000000000442947 */ /* 0x000fea0003800000 */
[----:B------:R-:W2:Y:S01]  /*2860*/  LDCU.64 UR18, c[0x0][0x3e0] ;  /* 0x00007c00ff1277ac */ /* 0x000ea20008000a00 */
[----:B0-----:R-:W-:Y:S01]  /*2870*/  MOV R10, R2 ;  /* 0x00000002000a7202 */ /* 0x001fe20000000f00 */
[----:B------:R-:W-:Y:S01]  /*2880*/  FADD.FTZ R12, R12, -UR5 ;  /* 0x800000050c0c7e21 */ /* 0x000fe20008010000 */
[----:B------:R-:W-:Y:S01]  /*2890*/  MOV R11, R5 ;  /* 0x00000005000b7202 */ /* 0x000fe20000000f00 */
[----:B------:R-:W0:Y:S01]  /*28a0*/  LDCU.64 UR22, c[0x0][0x380] ;  /* 0x00007000ff1677ac */ /* 0x000e220008000a00 */
[----:B------:R-:W-:Y:S01]  /*28b0*/  FADD.FTZ R13, R13, -UR5 ;  /* 0x800000050d0d7e21 */ /* 0x000fe20008010000 */
[----:B--2---:R-:W-:Y:S02]  /*28c0*/  IMAD R28, R34, UR18, RZ ;  /* 0x00000012221c7c24 */ /* 0x004fe4000f8e02ff */
[----:B------:R-:W-:-:S04]  /*28d0*/  IMAD.WIDE.U32 R10, R27, UR18, R10 ;  /* 0x000000121b0a7c25 */ /* 0x000fc8000f8e000a */
[----:B------:R-:W-:Y:S01]  /*28e0*/  IMAD R29, R27, UR19, R28 ;  /* 0x000000131b1d7c24 */ /* 0x000fe2000f8e021c */
[----:B0-----:R-:W-:-:S04]  /*28f0*/  LEA R28, P1, R10, UR22, 0x2 ;  /* 0x000000160a1c7c11 */ /* 0x001fc8000f8210ff */
[----:B------:R-:W-:Y:S01]  /*2900*/  IADD3 R29, PT, PT, R11, R29, RZ ;  /* 0x0000001d0b1d7210 */ /* 0x000fe20007ffe0ff */
[----:B------:R-:W-:Y:S01]  /*2910*/  FMUL.FTZ R11, R12, UR17 ;  /* 0x000000110c0b7c20 */ /* 0x000fe20008410000 */
[----:B------:R-:W-:Y:S02]  /*2920*/  FMUL.FTZ R12, R13, UR17 ;  /* 0x000000110d0c7c20 */ /* 0x000fe40008410000 */
[----:B------:R-:W-:Y:S01]  /*2930*/  LEA.HI.X R29, R10, UR23, R29, 0x2, P1 ;  /* 0x000000170a1d7c11 */ /* 0x000fe200088f141d */
[----:B------:R-:W-:Y:S01]  /*2940*/  FFMA.FTZ R10, R16, R11, R18 ;  /* 0x0000000b100a7223 */ /* 0x000fe20000010012 */
[----:B------:R-:W-:-:S05]  /*2950*/  FFMA.FTZ R11, R17, R12, R19 ;  /* 0x0000000c110b7223 */ /* 0x000fca0000010013 */
[----:B------:R2:W-:Y:S02]  /*2960*/  STG.E.64 desc[UR24][R28.64], R10 ;  /* 0x0000000a1c007986 */ /* 0x0005e4000c101b18 */
.L_x_4064:
[----:B------:R-:W-:Y:S05]  /*2970*/  BSYNC.RECONVERGENT B1 ;  /* 0x0000000000017941 */ /* 0x000fea0003800200 */
.L_x_4063:
[----:B--2---:R-:W-:Y:S01]  /*2980*/  IADD3 R29, PT, PT, R0, 0x10, RZ ;  /* 0x00000010001d7810 */ /* 0x004fe20007ffe0ff */
        /* <DEDUP_REMOVED lines=8> */
[----:B------:R-:W2:Y:S01]  /*2a10*/  LDCU.64 UR22, c[0x0][0x380] ;  /* 0x00007000ff1677ac */ /* 0x000ea20008000a00 */
[----:B0-----:R-:W-:-:S04]  /*2a20*/  IMAD R10, R10, UR18, RZ ;  /* 0x000000120a0a7c24 */ /* 0x001fc8000f8e02ff */
[----:B------:R-:W-:Y:S01]  /*2a30*/  IMAD R13, R29, UR19, R10 ;  /* 0x000000131d0d7c24 */ /* 0x000fe2000f8e020a */
[----:B------:R-:W-:-:S05]  /*2a40*/  MOV R10, R2 ;  /* 0x00000002000a7202 */ /* 0x000fca0000000f00 */
[----:B------:R-:W-:-:S05]  /*2a50*/  IMAD.WIDE.U32 R10, R29, UR18, R10 ;  /* 0x000000121d0a7c25 */ /* 0x000fca000f8e000a */
[----:B------:R-:W-:Y:S02]  /*2a60*/  IADD3 R13, PT, PT, R11, R13, RZ ;  /* 0x0000000d0b0d7210 */ /* 0x000fe40007ffe0ff */
[----:B--2---:R-:W-:-:S04]  /*2a70*/  LEA R12, P1, R10, UR22, 0x2 ;  /* 0x000000160a0c7c11 */ /* 0x004fc8000f8210ff */
[----:B------:R-:W-:Y:S01]  /*2a80*/  LEA.HI.X R13, R10, UR23, R13, 0x2, P1 ;  /* 0x000000170a0d7c11 */ /* 0x000fe200088f140d */
[----:B------:R-:W-:Y:S01]  /*2a90*/  FADD.FTZ R10, R9, -UR5 ;  /* 0x80000005090a7e21 */ /* 0x000fe20008010000 */
[----:B------:R-:W-:-:S03]  /*2aa0*/  FMUL.FTZ R9, R8, UR17 ;  /* 0x0000001108097c20 */ /* 0x000fc60008410000 */
[----:B------:R-:W-:Y:S01]  /*2ab0*/  FMUL.FTZ R10, R10, UR17 ;  /* 0x000000110a0a7c20 */ /* 0x000fe20008410000 */
[----:B------:R-:W-:-:S03]  /*2ac0*/  FFMA.FTZ R8, R16, R9, R18 ;  /* 0x0000000910087223 */ /* 0x000fc60000010012 */
[----:B------:R-:W-:-:S05]  /*2ad0*/  FFMA.FTZ R9, R17, R10, R19 ;  /* 0x0000000a11097223 */ /* 0x000fca0000010013 */
[----:B------:R0:W-:Y:S02]  /*2ae0*/  STG.E.64 desc[UR24][R12.64], R8 ;  /* 0x000000080c007986 */ /* 0x0001e4000c101b18 */
.L_x_4066:
[----:B------:R-:W-:Y:S05]  /*2af0*/  BSYNC.RECONVERGENT B1 ;  /* 0x0000000000017941 */ /* 0x000fea0003800200 */
.L_x_4065:
        /* <DEDUP_REMOVED lines=27> */
.L_x_4068:
[----:B------:R-:W-:Y:S05]  /*2cb0*/  BSYNC.RECONVERGENT B1 ;  /* 0x0000000000017941 */ /* 0x000fea0003800200 */
.L_x_4067:
[----:B------:R-:W-:Y:S01]  /*2cc0*/  BSSY.RECONVERGENT B1, `(.L_x_4069) ;  /* 0x0000016000017945 */ /* 0x000fe20003800200 */
[C---:B------:R-:W-:Y:S01]  /*2cd0*/  IADD3 R13, PT, PT, R0.reuse, 0x28, RZ ;  /* 0x00000028000d7810 */ /* 0x040fe20007ffe0ff */
[C---:B0-----:R-:W-:Y:S01]  /*2ce0*/  VIADD R6, R0.reuse, 0x30 ;  /* 0x0000003000067836 */ /* 0x041fe20000000000 */
[----:B------:R-:W-:Y:S01]  /*2cf0*/  IADD3 R7, PT, PT, R0, 0x38, RZ ;  /* 0x0000003800077810 */ /* 0x000fe20007ffe0ff */
[----:B------:R-:W-:Y:S06]  /*2d00*/  @P2 BRA `(.L_x_4070) ;  /* 0x0000000000442947 */ /* 0x000fec0003800000 */
[----:B------:R-:W0:Y:S01]  /*2d10*/  LDCU.64 UR18, c[0x0][0x3e0] ;  /* 0x00007c00ff1277ac */ /* 0x000e220008000a00 */
[----:B------:R-:W-:Y:S01]  /*2d20*/  MOV R8, R2 ;  /* 0x0000000200087202 */ /* 0x000fe20000000f00 */
[----:B------:R-:W-:Y:S01]  /*2d30*/  FADD.FTZ R14, R14, -UR5 ;  /* 0x800000050e0e7e21 */ /* 0x000fe20008010000 */
[----:B------:R-:W-:Y:S01]  /*2d40*/  FADD.FTZ R15, R15, -UR5 ;  /* 0x800000050f0f7e21 */ /* 0x000fe20008010000 */
[----:B------:R-:W2:Y:S01]  /*2d50*/  LDCU.64 UR22, c[0x0][0x380] ;  /* 0x00007000ff1677ac */ /* 0x000ea20008000a00 */
[----:B0-----:R-:W-:-:S04]  /*2d60*/  IMAD R9, R28, UR18, RZ ;  /* 0x000000121c097c24 */ /* 0x001fc8000f8e02ff */
[----:B------:R-:W-:Y:S01]  /*2d70*/  IMAD R11, R12, UR19, R9 ;  /* 0x000000130c0b7c24 */ /* 0x000fe2000f8e0209 */
[----:B------:R-:W-:-:S03]  /*2d80*/  MOV R9, R5 ;  /* 0x0000000500097202 */ /* 0x000fc60000000f00 */
[----:B------:R-:W-:-:S04]  /*2d90*/  IMAD.WIDE.U32 R8, R12, UR18, R8 ;  /* 0x000000120c087c25 */ /* 0x000fc8000f8e0008 */
[----:B------:R-:W-:Y:S01]  /*2da0*/  FMUL.FTZ R12, R15, UR17 ;  /* 0x000000110f0c7c20 */ /* 0x000fe20008410000 */
[----:B------:R-:W-:Y:S01]  /*2db0*/  IADD3 R11, PT, PT, R9, R11, RZ ;  /* 0x0000000b090b7210 */ /* 0x000fe20007ffe0ff */
[----:B------:R-:W-:Y:S01]  /*2dc0*/  FMUL.FTZ R9, R14, UR17 ;  /* 0x000000110e097c20 */ /* 0x000fe20008410000 */
[----:B--2---:R-:W-:-:S04]  /*2dd0*/  LEA R10, P1, R8, UR22, 0x2 ;  /* 0x00000016080a7c11 */ /* 0x004fc8000f8210ff */
[----:B------:R-:W-:Y:S01]  /*2de0*/  LEA.HI.X R11, R8, UR23, R11, 0x2, P1 ;  /* 0x00000017080b7c11 */ /* 0x000fe200088f140b */
[----:B------:R-:W-:Y:S01]  /*2df0*/  FFMA.FTZ R8, R16, R9, R18 ;  /* 0x0000000910087223 */ /* 0x000fe20000010012 */
[----:B------:R-:W-:-:S05]  /*2e00*/  FFMA.FTZ R9, R17, R12, R19 ;  /* 0x0000000c11097223 */ /* 0x000fca0000010013 */
[----:B------:R0:W-:Y:S02]  /*2e10*/  STG.E.64 desc[UR24][R10.64], R8 ;  /* 0x000000080a007986 */ /* 0x0001e4000c101b18 */
.L_x_4070:
[----:B------:R-:W-:Y:S05]  /*2e20*/  BSYNC.RECONVERGENT B1 ;  /* 0x0000000000017941 */ /* 0x000fea0003800200 */
.L_x_4069:
        /* <DEDUP_REMOVED lines=15> */
[----:B------:R-:W2:Y:S01]  /*2f20*/  LDCU.64 UR22, c[0x0][0x380] ;  /* 0x00007000ff1677ac */ /* 0x000ea20008000a00 */
[----:B------:R-:W-:Y:S01]  /*2f30*/  FADD.FTZ R21, R21, -UR5 ;  /* 0x8000000515157e21 */ /* 0x000fe20008010000 */
[----:B------:R-:W-:-:S03]  /*2f40*/  FMUL.FTZ R11, R20, UR17 ;  /* 0x00000011140b7c20 */ /* 0x000fc60008410000 */
[----:B------:R-:W-:Y:S01]  /*2f50*/  FMUL.FTZ R20, R21, UR17 ;  /* 0x0000001115147c20 */ /* 0x000fe20008410000 */
[----:B------:R-:W-:Y:S01]  /*2f60*/  FFMA.FTZ R12, R16, R11, R18 ;  /* 0x0000000b100c7223 */ /* 0x000fe20000010012 */
[----:B0-----:R-:W-:Y:S02]  /*2f70*/  IMAD R10, R10, UR18, RZ ;  /* 0x000000120a0a7c24 */ /* 0x001fe4000f8e02ff */
[----:B------:R-:W-:-:S04]  /*2f80*/  IMAD.WIDE.U32 R8, R13, UR18, R8 ;  /* 0x000000120d087c25 */ /* 0x000fc8000f8e0008 */
[----:B------:R-:W-:Y:S01]  /*2f90*/  IMAD R13, R13, UR19, R10 ;  /* 0x000000130d0d7c24 */ /* 0x000fe2000f8e020a */
[----:B--2---:R-:W-:-:S04]  /*2fa0*/  LEA R10, P1, R8, UR22, 0x2 ;  /* 0x00000016080a7c11 */ /* 0x004fc8000f8210ff */
[----:B------:R-:W-:-:S04]  /*2fb0*/  IADD3 R13, PT, PT, R9, R13, RZ ;  /* 0x0000000d090d7210 */ /* 0x000fc80007ffe0ff */
[----:B------:R-:W-:Y:S01]  /*2fc0*/  LEA.HI.X R11, R8, UR23, R13, 0x2, P1 ;  /* 0x00000017080b7c11 */ /* 0x000fe200088f140d */
[----:B------:R-:W-:-:S05]  /*2fd0*/  FFMA.FTZ R13, R17, R20, R19 ;  /* 0x00000014110d7223 */ /* 0x000fca0000010013 */
[----:B------:R0:W-:Y:S02]  /*2fe0*/  STG.E.64 desc[UR24][R10.64], R12 ;  /* 0x0000000c0a007986 */ /* 0x0001e4000c101b18 */
.L_x_4072:
[----:B------:R-:W-:Y:S05]  /*2ff0*/  BSYNC.RECONVERGENT B1 ;  /* 0x0000000000017941 */ /* 0x000fea0003800200 */
.L_x_4071:
[----:B------:R-:W-:Y:S04]  /*3000*/  BSSY.RECONVERGENT B1, `(.L_x_4073) ;  /* 0x0000013000017945 */ /* 0x000fe80003800200 */
[----:B------:R-:W-:Y:S05]  /*3010*/  @P2 BRA `(.L_x_4074) ;  /* 0x0000000000442947 */ /* 0x000fea0003800000 */
[----:B------:R-:W2:Y:S01]  /*3020*/  LDCU.64 UR18, c[0x0][0x3e0] ;  /* 0x00007c00ff1277ac */ /* 0x000ea20008000a00 */
[----:B------:R-:W-:Y:S01]  /*3030*/  MOV R8, R2 ;  /* 0x0000000200087202 */ /* 0x000fe20000000f00 */
[----:B------:R-:W-:Y:S01]  /*3040*/  FADD.FTZ R22, R22, -UR5 ;  /* 0x8000000516167e21 */ /* 0x000fe20008010000 */
[----:B------:R-:W-:Y:S01]  /*3050*/  MOV R9, R5 ;  /* 0x0000000500097202 */ /* 0x000fe20000000f00 */
[----:B------:R-:W3:Y:S01]  /*3060*/  LDCU.64 UR22, c[0x0][0x380] ;  /* 0x00007000ff1677ac */ /* 0x000ee20008000a00 */
[----:B------:R-:W-:Y:S01]  /*3070*/  FADD.FTZ R23, R23, -UR5 ;  /* 0x8000000517177e21 */ /* 0x000fe20008010000 */
[----:B0-----:R-:W-:-:S04]  /*3080*/  FMUL.FTZ R11, R22, UR17 ;  /* 0x00000011160b7c20 */ /* 0x001fc80008410000 */
[----:B------:R-:W-:Y:S01]  /*3090*/  FFMA.FTZ R12, R16, R11, R18 ;  /* 0x0000000b100c7223 */ /* 0x000fe20000010012 */
[----:B--2---:R-:W-:Y:S02]  /*30a0*/  IMAD R15, R15, UR18, RZ ;  /* 0x000000120f0f7c24 */ /* 0x004fe4000f8e02ff */
[----:B------:R-:W-:-:S04]  /*30b0*/  IMAD.WIDE.U32 R8, R6, UR18, R8 ;  /* 0x0000001206087c25 */ /* 0x000fc8000f8e0008 */
[----:B------:R-:W-:Y:S01]  /*30c0*/  IMAD R15, R6, UR19, R15 ;  /* 0x00000013060f7c24 */ /* 0x000fe2000f8e020f */
[----:B---3--:R-:W-:Y:S01]  /*30d0*/  LEA R10, P1, R8, UR22, 0x2 ;  /* 0x00000016080a7c11 */ /* 0x008fe2000f8210ff */
[----:B------:R-:W-:-:S03]  /*30e0*/  FMUL.FTZ R6, R23, UR17 ;  /* 0x0000001117067c20 */ /* 0x000fc60008410000 */
[----:B------:R-:W-:Y:S01]  /*30f0*/  IADD3 R15, PT, PT, R9, R15, RZ ;  /* 0x0000000f090f7210 */ /* 0x000fe20007ffe0ff */
[----:B------:R-:W-:-:S03]  /*3100*/  FFMA.FTZ R13, R17, R6, R19 ;  /* 0x00000006110d7223 */ /* 0x000fc60000010013 */
[----:B------:R-:W-:-:S05]  /*3110*/  LEA.HI.X R11, R8, UR23, R15, 0x2, P1 ;  /* 0x00000017080b7c11 */ /* 0x000fca00088f140f */
[----:B------:R2:W-:Y:S02]  /*3120*/  STG.E.64 desc[UR24][R10.64], R12 ;  /* 0x0000000c0a007986 */ /* 0x0005e4000c101b18 */
.L_x_4074:
[----:B------:R-:W-:Y:S05]  /*3130*/  BSYNC.RECONVERGENT B1 ;  /* 0x0000000000017941 */ /* 0x000fea0003800200 */
.L_x_4073:
        /* <DEDUP_REMOVED lines=8> */
[----:B------:R-:W-:Y:S01]  /*31c0*/  FFMA.FTZ R16, R16, R5, R18 ;  /* 0x0000000510107223 */ /* 0x000fe20000010012 */
[----:B------:R-:W-:Y:S01]  /*31d0*/  FFMA.FTZ R17, R17, R6, R19 ;  /* 0x0000000611117223 */ /* 0x000fe20000010013 */
[----:B---3--:R-:W-:Y:S02]  /*31e0*/  IMAD R14, R14, UR18, RZ ;  /* 0x000000120e0e7c24 */ /* 0x008fe4000f8e02ff */
[----:B------:R-:W-:-:S04]  /*31f0*/  IMAD.WIDE.U32 R2, R7, UR18, R2 ;  /* 0x0000001207027c25 */ /* 0x000fc8000f8e0002 */
[----:B------:R-:W-:Y:S01]  /*3200*/  IMAD R7, R7, UR19, R14 ;  /* 0x0000001307077c24 */ /* 0x000fe2000f8e020e */
[----:B----4-:R-:W-:-:S04]  /*3210*/  LEA R4, P1, R2, UR20, 0x2 ;  /* 0x0000001402047c11 */ /* 0x010fc8000f8210ff */
[----:B------:R-:W-:-:S04]  /*3220*/  IADD3 R7, PT, PT, R3, R7, RZ ;  /* 0x0000000703077210 */ /* 0x000fc80007ffe0ff */
[----:B------:R-:W-:-:S05]  /*3230*/  LEA.HI.X R5, R2, UR21, R7, 0x2, P1 ;  /* 0x0000001502057c11 */ /* 0x000fca00088f1407 */
[----:B------:R3:W-:Y:S01]  /*3240*/  STG.E.64 desc[UR24][R4.64], R16 ;  /* 0x0000001004007986 */ /* 0x0007e2000c101b18 */
[----:B------:R-:W-:Y:S05]  /*3250*/  BRA `(.L_x_4075) ;  /* 0x0000001000207947 */ /* 0x000fea0003800000 */
.L_x_4060:
[----:B------:R-:W0:Y:S01]  /*3260*/  LDCU.64 UR22, c[0x0][0x3e8] ;  /* 0x00007d00ff1677ac */ /* 0x000e220008000a00 */
[----:B------:R-:W-:Y:S01]  /*3270*/  BSSY.RECONVERGENT B1, `(.L_x_4076) ;  /* 0x000001f000017945 */ /* 0x000fe20003800200 */
[----:B0-----:R-:W-:-:S04]  /*3280*/  ISETP.GE.U32.AND P1, PT, R27, UR22, PT ;  /* 0x000000161b007c0c */ /* 0x001fc8000bf26070 */
[----:B------:R-:W-:Y:S01]  /*3290*/  ISETP.GE.AND.EX P1, PT, R34, UR23, PT, P1 ;  /* 0x0000001722007c0c */ /* 0x000fe2000bf26310 */
[----:B------:R-:W-:-:S12]  /*32a0*/  @P4 BRA `(.L_x_4077) ;  /* 0x00000000006c4947 */ /* 0x000fd80003800000 */
[----:B------:R-:W0:Y:S01]  /*32b0*/  LDCU.64 UR18, c[0x0][0x3e0] ;  /* 0x00007c00ff1277ac */ /* 0x000e220008000a00 */
[----:B------:R-:W-:Y:S01]  /*32c0*/  MOV R28, R2 ;  /* 0x00000002001c7202 */ /* 0x000fe20000000f00 */
[----:B------:R-:W-:Y:S01]  /*32d0*/  FADD.FTZ R10, R10, -UR5 ;  /* 0x800000050a0a7e21 */ /* 0x000fe20008010000 */
[----:B------:R-:W-:Y:S01]  /*32e0*/  MOV R29, R5 ;  /* 0x00000005001d7202 */ /* 0x000fe20000000f00 */
[----:B------:R-:W2:Y:S01]  /*32f0*/  LDCU.64 UR20, c[0x0][0x380] ;  /* 0x00007000ff1477ac */ /* 0x000ea20008000a00 */
[----:B------:R-:W-:-:S04]  /*3300*/  FADD.FTZ R11, R11, -UR5 ;  /* 0x800000050b0b7e21 */ /* 0x000fc80008010000 */
[----:B------:R-:W-:-:S04]  /*3310*/  FMUL.FTZ R11, R11, UR17 ;  /* 0x000000110b0b7c20 */ /* 0x000fc80008410000 */
[----:B------:R-:W-:Y:S01]  /*3320*/  FFMA.FTZ R11, R17, R11, R19 ;  /* 0x0000000b110b7223 */ /* 0x000fe20000010013 */
[----:B0-----:R-:W-:Y:S02]  /*3330*/  IMAD R30, R35, UR18, RZ ;  /* 0x00000012231e7c24 */ /* 0x001fe4000f8e02ff */
[----:B------:R-:W-:-:S04]  /*3340*/  IMAD.WIDE.U32 R28, R0, UR18, R28 ;  /* 0x00000012001c7c25 */ /* 0x000fc8000f8e001c */
[----:B-1----:R-:W-:Y:S01]  /*3350*/  IMAD R31, R0, UR19, R30 ;  /* 0x00000013001f7c24 */ /* 0x002fe2000f8e021e */
[----:B--2---:R-:W-:-:S04]  /*3360*/  LEA R30, P2, R28, UR20, 0x2 ;  /* 0x000000141c1e7c11 */ /* 0x004fc8000f8410ff */
        /* <DEDUP_REMOVED lines=15> */
.L_x_4077:
[----:B------:R-:W-:Y:S05]  /*3460*/  BSYNC.RECONVERGENT B1 ;  /* 0x0000000000017941 */ /* 0x000fea0003800200 */
.L_x_4076:
[----:B------:R-:W-:Y:S04]  /*3470*/  BSSY.RECONVERGENT B1, `(.L_x_4078) ;  /* 0x000001d000017945 */ /* 0x000fe80003800200 */
[----:B------:R-:W-:Y:S05]  /*3480*/  @P1 BRA `(.L_x_4079) ;  /* 0x00000000006c1947 */ /* 0x000fea0003800000 */
[----:B------:R-:W2:Y:S01]  /*3490*/  LDCU.64 UR18, c[0x0][0x3e0] ;  /* 0x00007c00ff1277ac */ /* 0x000ea20008000a00 */
[----:B0-----:R-:W-:Y:S01]  /*34a0*/  MOV R10, R2 ;  /* 0x00000002000a7202 */ /* 0x001fe20000000f00 */
[----:B------:R-:W-:Y:S01]  /*34b0*/  FADD.FTZ R12, R12, -UR5 ;  /* 0x800000050c0c7e21 */ /* 0x000fe20008010000 */
[----:B------:R-:W-:Y:S01]  /*34c0*/  MOV R11, R5 ;  /* 0x00000005000b7202 */ /* 0x000fe20000000f00 */
[----:B------:R-:W0:Y:S01]  /*34d0*/  LDCU.64 UR20, c[0x0][0x380] ;  /* 0x00007000ff1477ac */ /* 0x000e220008000a00 */
[----:B------:R-:W-:-:S04]  /*34e0*/  FADD.FTZ R13, R13, -UR5 ;  /* 0x800000050d0d7e21 */ /* 0x000fc80008010000 */
[----:B------:R-:W-:Y:S01]  /*34f0*/  FMUL.FTZ R30, R13, UR17 ;  /* 0x000000110d1e7c20 */ /* 0x000fe20008410000 */
[----:B--2---:R-:W-:Y:S02]  /*3500*/  IMAD R28, R34, UR18, RZ ;  /* 0x00000012221c7c24 */ /* 0x004fe4000f8e02ff */
[----:B------:R-:W-:-:S04]  /*3510*/  IMAD.WIDE.U32 R10, R27, UR18, R10 ;  /* 0x000000121b0a7c25 */ /* 0x000fc8000f8e000a */
[----:B------:R-:W-:Y:S01]  /*3520*/  IMAD R29, R27, UR19, R28 ;  /* 0x000000131b1d7c24 */ /* 0x000fe2000f8e021c */
[----:B0-----:R-:W-:-:S04]  /*3530*/  LEA R28, P1, R10, UR20, 0x2 ;  /* 0x000000140a1c7c11 */ /* 0x001fc8000f8210ff */
[----:B------:R-:W-:Y:S01]  /*3540*/  IADD3 R29, PT, PT, R11, R29, RZ ;  /* 0x0000001d0b1d7210 */ /* 0x000fe20007ffe0ff */
[----:B------:R-:W-:-:S03]  /*3550*/  FMUL.FTZ R11, R12, UR17 ;  /* 0x000000110c0b7c20 */ /* 0x000fc60008410000 */
[----:B------:R-:W-:Y:S01]  /*3560*/  LEA.HI.X R29, R10, UR21, R29, 0x2, P1 ;  /* 0x000000150a1d7c11 */ /* 0x000fe200088f141d */
[----:B------:R-:W-:Y:S01]  /*3570*/  FFMA.FTZ R10, R16, R11, R18 ;  /* 0x0000000b100a7223 */ /* 0x000fe20000010012 */
        /* <DEDUP_REMOVED lines=12> */
.L_x_4079:
[----:B------:R-:W-:Y:S05]  /*3640*/  BSYNC.RECONVERGENT B1 ;  /* 0x0000000000017941 */ /* 0x000fea0003800200 */
.L_x_4078:
[----:B--2---:R-:W-:Y:S01]  /*3650*/  IADD3 R29, PT, PT, R0, 0x10, RZ ;  /* 0x00000010001d7810 */ /* 0x004fe20007ffe0ff */
[----:B------:R-:W-:Y:S03]  /*3660*/  BSSY.RECONVERGENT B1, `(.L_x_4080) ;  /* 0x0000020000017945 */ /* 0x000fe60003800200 */
[----:B------:R-:W-:Y:S02]  /*3670*/  ISETP.GE.U32.AND P1, PT, R29, UR22, PT ;  /* 0x000000161d007c0c */ /* 0x000fe4000bf26070 */
[----:B0-----:R-:W-:-:S04]  /*3680*/  SHF.R.S32.HI R10, RZ, 0x1f, R29 ;  /* 0x0000001fff0a7819 */ /* 0x001fc8000001141d */
[----:B------:R-:W-:-:S13]  /*3690*/  ISETP.GE.AND.EX P1, PT, R10, UR23, PT, P1 ;  /* 0x000000170a007c0c */ /* 0x000fda000bf26310 */
[----:B------:R-:W-:Y:S05]  /*36a0*/  @P1 BRA `(.L_x_4081) ;  /* 0x00000000006c1947 */ /* 0x000fea0003800000 */
[----:B------:R-:W0:Y:S01]  /*36b0*/  LDCU.64 UR18, c[0x0][0x3e0] ;  /* 0x00007c00ff1277ac */ /* 0x000e220008000a00 */
[----:B------:R-:W-:Y:S02]  /*36c0*/  IMAD.MOV.U32 R11, RZ, RZ, R5 ;  /* 0x000000ffff0b7224 */ /* 0x000fe400078e0005 */
[----:B------:R-:W-:Y:S01]  /*36d0*/  FADD.FTZ R8, R8, -UR5 ;  /* 0x8000000508087e21 */ /* 0x000fe20008010000 */
[----:B------:R-:W-:Y:S01]  /*36e0*/  FADD.FTZ R9, R9, -UR5 ;  /* 0x8000000509097e21 */ /* 0x000fe20008010000 */
[----:B------:R-:W2:Y:S03]  /*36f0*/  LDCU.64 UR20, c[0x0][0x380] ;  /* 0x00007000ff1477ac */ /* 0x000ea60008000a00 */
[----:B------:R-:W-:-:S04]  /*3700*/  FMUL.FTZ R28, R9, UR17 ;  /* 0x00000011091c7c20 */ /* 0x000fc80008410000 */
[----:B------:R-:W-:-:S04]  /*3710*/  FFMA.FTZ R9, R17, R28, R19 ;  /* 0x0000001c11097223 */ /* 0x000fc80000010013 */
        /* <DEDUP_REMOVED lines=8> */
[----:B--2---:R-:W-:-:S03]  /*37a0*/  LEA R12, P1, R10, UR20, 0x2 ;  /* 0x000000140a0c7c11 */ /* 0x004fc6000f8210ff */
[----:B------:R-:W-:Y:S01]  /*37b0*/  FFMA.FTZ R8, R16, R11, R18 ;  /* 0x0000000b10087223 */ /* 0x000fe20000010012 */
[----:B------:R-:W-:Y:S01]  /*37c0*/  LEA.HI.X R13, R10, UR21, R13, 0x2, P1 ;  /* 0x000000150a0d7c11 */ /* 0x000fe200088f140d */
[----:B0-----:R-:W-:Y:S02]  /*37d0*/  FADD.FTZ R29, R28, 1 ;  /* 0x3f8000001c1d7421 */ /* 0x001fe40000010000 */
[----:B------:R-:W-:Y:S02]  /*37e0*/  FMUL.FTZ R10, R8, -1.4426950216293334961 ;  /* 0xbfb8aa3b080a7820 */ /* 0x000fe40000410000 */
[----:B------:R-:W0:Y:S08]  /*37f0*/  MUFU.RCP R30, R29 ;  /* 0x0000001d001e7308 */ /* 0x000e300000001000 */
[----:B------:R-:W2:Y:S01]  /*3800*/  MUFU.EX2 R10, R10 ;  /* 0x0000000a000a7308 */ /* 0x000ea20000000800 */
[----:B0-----:R-:W-:Y:S01]  /*3810*/  FMUL.FTZ R9, R9, R30 ;  /* 0x0000001e09097220 */ /* 0x001fe20000410000 */
[----:B--2---:R-:W-:-:S06]  /*3820*/  FADD.FTZ R11, R10, 1 ;  /* 0x3f8000000a0b7421 */ /* 0x004fcc0000010000 */
[----:B------:R-:W0:Y:S02]  /*3830*/  MUFU.RCP R11, R11 ;  /* 0x0000000b000b7308 */ /* 0x000e240000001000 */
[----:B0-----:R-:W-:-:S05]  /*3840*/  FMUL.FTZ R8, R8, R11 ;  /* 0x0000000b08087220 */ /* 0x001fca0000410000 */
[----:B------:R0:W-:Y:S02]  /*3850*/  STG.E.64 desc[UR24][R12.64], R8 ;  /* 0x000000080c007986 */ /* 0x0001e4000c101b18 */
.L_x_4081:
[----:B------:R-:W-:Y:S05]  /*3860*/  BSYNC.RECONVERGENT B1 ;  /* 0x0000000000017941 */ /* 0x000fea0003800200 */
.L_x_4080:
        /* <DEDUP_REMOVED lines=37> */
.L_x_4083:
[----:B------:R-:W-:Y:S05]  /*3ac0*/  BSYNC.RECONVERGENT B1 ;  /* 0x0000000000017941 */ /* 0x000fea0003800200 */
.L_x_4082:
[----:B------:R-:W-:Y:S01]  /*3ad0*/  BSSY.RECONVERGENT B1, `(.L_x_4084) ;  /* 0x0000020000017945 */ /* 0x000fe20003800200 */
[C---:B------:R-:W-:Y:S02]  /*3ae0*/  IADD3 R28, PT, PT, R0.reuse, 0x28, RZ ;  /* 0x00000028001c7810 */ /* 0x040fe40007ffe0ff */
        /* <DEDUP_REMOVED lines=13> */
[----:B------:R-:W3:Y:S01]  /*3bc0*/  MUFU.EX2 R8, R8 ;  /* 0x0000000800087308 */ /* 0x000ee20000000800 */
[----:B0-----:R-:W-:-:S04]  /*3bd0*/  IMAD R13, R13, UR18, RZ ;  /* 0x000000120d0d7c24 */ /* 0x001fc8000f8e02ff */
[----:B------:R-:W-:-:S03]  /*3be0*/  IMAD R29, R12, UR19, R13 ;  /* 0x000000130c1d7c24 */ /* 0x000fc6000f8e020d */
[----:B------:R-:W0:Y:S01]  /*3bf0*/  MUFU.EX2 R9, R9 ;  /* 0x0000000900097308 */ /* 0x000e220000000800 */
[----:B---3--:R-:W-:Y:S01]  /*3c00*/  FADD.FTZ R14, R8, 1 ;  /* 0x3f800000080e7421 */ /* 0x008fe20000010000 */
[----:B------:R-:W-:-:S06]  /*3c10*/  MOV R8, R2 ;  /* 0x0000000200087202 */ /* 0x000fcc0000000f00 */
[----:B------:R-:W3:Y:S01]  /*3c20*/  MUFU.RCP R14, R14 ;  /* 0x0000000e000e7308 */ /* 0x000ee20000001000 */
[----:B0-----:R-:W-:Y:S01]  /*3c30*/  FADD.FTZ R15, R9, 1 ;  /* 0x3f800000090f7421 */ /* 0x001fe20000010000 */
[----:B------:R-:W-:-:S06]  /*3c40*/  MOV R9, R5 ;  /* 0x0000000500097202 */ /* 0x000fcc0000000f00 */
[----:B------:R-:W0:Y:S01]  /*3c50*/  MUFU.RCP R15, R15 ;  /* 0x0000000f000f7308 */ /* 0x000e220000001000 */
[----:B------:R-:W-:-:S05]  /*3c60*/  IMAD.WIDE.U32 R12, R12, UR18, R8 ;  /* 0x000000120c0c7c25 */ /* 0x000fca000f8e0008 */
[----:B------:R-:W-:Y:S02]  /*3c70*/  IADD3 R29, PT, PT, R13, R29, RZ ;  /* 0x0000001d0d1d7210 */ /* 0x000fe40007ffe0ff */
[----:B--2---:R-:W-:Y:S01]  /*3c80*/  LEA R8, P1, R12, UR20, 0x2 ;  /* 0x000000140c087c11 */ /* 0x004fe2000f8210ff */
[----:B---3--:R-:W-:-:S03]  /*3c90*/  FMUL.FTZ R10, R10, R14 ;  /* 0x0000000e0a0a7220 */ /* 0x008fc60000410000 */
[----:B------:R-:W-:Y:S01]  /*3ca0*/  LEA.HI.X R9, R12, UR21, R29, 0x2, P1 ;  /* 0x000000150c097c11 */ /* 0x000fe200088f141d */
[----:B0-----:R-:W-:-:S05]  /*3cb0*/  FMUL.FTZ R11, R11, R15 ;  /* 0x0000000f0b0b7220 */ /* 0x001fca0000410000 */
[----:B------:R0:W-:Y:S03]  /*3cc0*/  STG.E.64 desc[UR24][R8.64], R10 ;  /* 0x0000000a08007986 */ /* 0x0001e6000c101b18 */
.L_x_4085:
[----:B------:R-:W-:Y:S05]  /*3cd0*/  BSYNC.RECONVERGENT B1 ;  /* 0x0000000000017941 */ /* 0x000fea0003800200 */
.L_x_4084:
        /* <DEDUP_REMOVED lines=22> */
[----:B0-----:R-:W-:Y:S01]  /*3e40*/  IMAD R21, R8, UR18, RZ ;  /* 0x0000001208157c24 */ /* 0x001fe2000f8e02ff */
[----:B------:R-:W-:-:S03]  /*3e50*/  MOV R8, R2 ;  /* 0x0000000200087202 */ /* 0x000fc60000000f00 */
[----:B------:R-:W-:-:S03]  /*3e60*/  IMAD R21, R28, UR19, R21 ;  /* 0x000000131c157c24 */ /* 0x000fc6000f8e0215 */
[----:B------:R-:W0:Y:S01]  /*3e70*/  MUFU.EX2 R20, R20 ;  /* 0x0000001400147308 */ /* 0x000e220000000800 */
[----:B---3--:R-:W-:Y:S01]  /*3e80*/  FADD.FTZ R15, R9, 1 ;  /* 0x3f800000090f7421 */ /* 0x008fe20000010000 */
[----:B------:R-:W-:-:S06]  /*3e90*/  MOV R9, R5 ;  /* 0x0000000500097202 */ /* 0x000fcc0000000f00 */
[----:B------:R-:W3:Y:S01]  /*3ea0*/  MUFU.RCP R15, R15 ;  /* 0x0000000f000f7308 */ /* 0x000ee20000001000 */
[----:B------:R-:W-:-:S04]  /*3eb0*/  IMAD.WIDE.U32 R28, R28, UR18, R8 ;  /* 0x000000121c1c7c25 */ /* 0x000fc8000f8e0008 */
[----:B0-----:R-:W-:Y:S01]  /*3ec0*/  FADD.FTZ R14, R20, 1 ;  /* 0x3f800000140e7421 */ /* 0x001fe20000010000 */
[----:B------:R-:W-:-:S05]  /*3ed0*/  IADD3 R21, PT, PT, R29, R21, RZ ;  /* 0x000000151d157210 */ /* 0x000fca0007ffe0ff */
[----:B------:R-:W0:Y:S01]  /*3ee0*/  MUFU.RCP R14, R14 ;  /* 0x0000000e000e7308 */ /* 0x000e220000001000 */
[----:B--2---:R-:W-:-:S04]  /*3ef0*/  LEA R8, P1, R28, UR20, 0x2 ;  /* 0x000000141c087c11 */ /* 0x004fc8000f8210ff */
[----:B------:R-:W-:Y:S01]  /*3f00*/  LEA.HI.X R9, R28, UR21, R21, 0x2, P1 ;  /* 0x000000151c097c11 */ /* 0x000fe200088f1415 */
[----:B---3--:R-:W-:Y:S01]  /*3f10*/  FMUL.FTZ R10, R10, R15 ;  /* 0x0000000f0a0a7220 */ /* 0x008fe20000410000 */
[----:B0-----:R-:W-:-:S05]  /*3f20*/  FMUL.FTZ R11, R11, R14 ;  /* 0x0000000e0b0b7220 */ /* 0x001fca0000410000 */
[----:B------:R0:W-:Y:S02]  /*3f30*/  STG.E.64 desc[UR24][R8.64], R10 ;  /* 0x0000000a08007986 */ /* 0x0001e4000c101b18 */
.L_x_4087:
[----:B------:R-:W-:Y:S05]  /*3f40*/  BSYNC.RECONVERGENT B1 ;  /* 0x0000000000017941 */ /* 0x000fea0003800200 */
.L_x_4086:
[----:B------:R-:W-:Y:S04]  /*3f50*/  BSSY.RECONVERGENT B1, `(.L_x_4088) ;  /* 0x000001d000017945 */ /* 0x000fe80003800200 */
[----:B------:R-:W-:Y:S05]  /*3f60*/  @P2 BRA `(.L_x_4089) ;  /* 0x00000000006c2947 */ /* 0x000fea0003800000 */
[----:B------:R-:W-:Y:S01]  /*3f70*/  FADD.FTZ R22, R22, -UR5 ;  /* 0x8000000516167e21 */ /* 0x000fe20008010000 */
[----:B------:R-:W-:Y:S01]  /*3f80*/  FADD.FTZ R23, R23, -UR5 ;  /* 0x8000000517177e21 */ /* 0x000fe20008010000 */
[----:B------:R-:W2:Y:S01]  /*3f90*/  LDCU.64 UR18, c[0x0][0x3e0] ;  /* 0x00007c00ff1277ac */ /* 0x000ea20008000a00 */
[----:B0-----:R-:W-:Y:S01]  /*3fa0*/  MOV R9, R5 ;  /* 0x0000000500097202 */ /* 0x001fe20000000f00 */
[----:B------:R-:W-:Y:S01]  /*3fb0*/  FMUL.FTZ R15, R22, UR17 ;  /* 0x00000011160f7c20 */ /* 0x000fe20008410000 */
[----:B------:R-:W-:Y:S01]  /*3fc0*/  FMUL.FTZ R14, R23, UR17 ;  /* 0x00000011170e7c20 */ /* 0x000fe20008410000 */
[----:B------:R-:W0:Y:S02]  /*3fd0*/  LDCU.64 UR20, c[0x0][0x380] ;  /* 0x00007000ff1477ac */ /* 0x000e240008000a00 */
[----:B------:R-:W-:Y:S01]  /*3fe0*/  FFMA.FTZ R15, R16, R15, R18 ;  /* 0x0000000f100f7223 */ /* 0x000fe20000010012 */
[----:B------:R-:W-:-:S03]  /*3ff0*/  FFMA.FTZ R14, R17, R14, R19 ;  /* 0x0000000e110e7223 */ /* 0x000fc60000010013 */
[----:B------:R-:W-:Y:S01]  /*4000*/  FMUL.FTZ R8, R15, -1.4426950216293334961 ;  /* 0xbfb8aa3b0f087820 */ /* 0x000fe20000410000 */
[----:B------:R-:W-:-:S05]  /*4010*/  FMUL.FTZ R10, R14, -1.4426950216293334961 ;  /* 0xbfb8aa3b0e0a7820 */ /* 0x000fca0000410000 */
[----:B------:R-:W3:Y:S01]  /*4020*/  MUFU.EX2 R8, R8 ;  /* 0x0000000800087308 */ /* 0x000ee20000000800 */
[----:B--2---:R-:W-:-:S04]  /*4030*/  IMAD R13, R13, UR18, RZ ;  /* 0x000000120d0d7c24 */ /* 0x004fc8000f8e02ff */
[----:B------:R-:W-:-:S03]  /*4040*/  IMAD R13, R6, UR19, R13 ;  /* 0x00000013060d7c24 */ /* 0x000fc6000f8e020d */
[----:B------:R-:W2:Y:S01]  /*4050*/  MUFU.EX2 R10, R10 ;  /* 0x0000000a000a7308 */ /* 0x000ea20000000800 */
[----:B---3--:R-:W-:Y:S01]  /*4060*/  FADD.FTZ R20, R8, 1 ;  /* 0x3f80000008147421 */ /* 0x008fe20000010000 */
[----:B------:R-:W-:-:S06]  /*4070*/  MOV R8, R2 ;  /* 0x0000000200087202 */ /* 0x000fcc0000000f00 */
[----:B------:R-:W3:Y:S01]  /*4080*/  MUFU.RCP R20, R20 ;  /* 0x0000001400147308 */ /* 0x000ee20000001000 */
[----:B------:R-:W-:-:S04]  /*4090*/  IMAD.WIDE.U32 R8, R6, UR18, R8 ;  /* 0x0000001206087c25 */ /* 0x000fc8000f8e0008 */
[----:B--2---:R-:W-:Y:S01]  /*40a0*/  FADD.FTZ R21, R10, 1 ;  /* 0x3f8000000a157421 */ /* 0x004fe20000010000 */
[----:B0-----:R-:W-:-:S05]  /*40b0*/  LEA R10, P1, R8, UR20, 0x2 ;  /* 0x00000014080a7c11 */ /* 0x001fca000f8210ff */
[----:B------:R-:W0:Y:S01]  /*40c0*/  MUFU.RCP R21, R21 ;  /* 0x0000001500157308 */ /* 0x000e220000001000 */
[----:B------:R-:W-:-:S04]  /*40d0*/  IADD3 R13, PT, PT, R9, R13, RZ ;  /* 0x0000000d090d7210 */ /* 0x000fc80007ffe0ff */
[----:B------:R-:W-:Y:S01]  /*40e0*/  LEA.HI.X R11, R8, UR21, R13, 0x2, P1 ;  /* 0x00000015080b7c11 */ /* 0x000fe200088f140d */
[----:B---3--:R-:W-:Y:S01]  /*40f0*/  FMUL.FTZ R8, R15, R20 ;  /* 0x000000140f087220 */ /* 0x008fe20000410000 */
[----:B0-----:R-:W-:-:S05]  /*4100*/  FMUL.FTZ R9, R14, R21 ;  /* 0x000000150e097220 */ /* 0x001fca0000410000 */
[----:B------:R2:W-:Y:S02]  /*4110*/  STG.E.64 desc[UR24][R10.64], R8 ;  /* 0x000000080a007986 */ /* 0x0005e4000c101b18 */
.L_x_4089:
[----:B------:R-:W-:Y:S05]  /*4120*/  BSYNC.RECONVERGENT B1 ;  /* 0x0000000000017941 */ /* 0x000fea0003800200 */
.L_x_4088:
[----:B------:R-:W-:Y:S05]  /*4130*/  @P3 BRA `(.L_x_4075) ;  /* 0x0000000000683947 */ /* 0x000fea0003800000 */
[----:B------:R-:W-:Y:S01]  /*4140*/  FADD.FTZ R25, R25, -UR5 ;  /* 0x8000000519197e21 */ /* 0x000fe20008010000 */
[----:B------:R-:W-:Y:S01]  /*4150*/  FADD.FTZ R24, R24, -UR5 ;  /* 0x8000000518187e21 */ /* 0x000fe20008010000 */
[----:B------:R-:W3:Y:S02]  /*4160*/  LDCU.64 UR18, c[0x0][0x3e0] ;  /* 0x00007c00ff1277ac */ /* 0x000ee40008000a00 */
[----:B------:R-:W-:Y:S01]  /*4170*/  FMUL.FTZ R4, R25, UR17 ;  /* 0x0000001119047c20 */ /* 0x000fe20008410000 */
[----:B------:R-:W-:Y:S01]  /*4180*/  FMUL.FTZ R3, R24, UR17 ;  /* 0x0000001118037c20 */ /* 0x000fe20008410000 */
[----:B------:R-:W4:Y:S02]  /*4190*/  LDCU.64 UR20, c[0x0][0x380] ;  /* 0x00007000ff1477ac */ /* 0x000f240008000a00 */
[----:B------:R-:W-:Y:S01]  /*41a0*/  FFMA.FTZ R17, R17, R4, R19 ;  /* 0x0000000411117223 */ /* 0x000fe20000010013 */
[----:B------:R-:W-:-:S03]  /*41b0*/  FFMA.FTZ R16, R16, R3, R18 ;  /* 0x0000000310107223 */ /* 0x000fc60000010012 */
[----:B------:R-:W-:Y:S01]  /*41c0*/  FMUL.FTZ R4, R17, -1.4426950216293334961 ;  /* 0xbfb8aa3b11047820 */ /* 0x000fe20000410000 */
[----:B------:R-:W-:-:S05]  /*41d0*/  FMUL.FTZ R3, R16, -1.4426950216293334961 ;  /* 0xbfb8aa3b10037820 */ /* 0x000fca0000410000 */
[----:B------:R-:W0:Y:S01]  /*41e0*/  MUFU.EX2 R4, R4 ;  /* 0x0000000400047308 */ /* 0x000e220000000800 */
[----:B---3--:R-:W-:-:S07]  /*41f0*/  IMAD R12, R12, UR18, RZ ;  /* 0x000000120c0c7c24 */ /* 0x008fce000f8e02ff */
[----:B------:R-:W3:Y:S01]  /*4200*/  MUFU.EX2 R3, R3 ;  /* 0x0000000300037308 */ /* 0x000ee20000000800 */
[----:B0-2---:R-:W-:-:S07]  /*4210*/  FADD.FTZ R8, R4, 1 ;  /* 0x3f80000004087421 */ /* 0x005fce0000010000 */
[----:B------:R-:W0:Y:S01]  /*4220*/  MUFU.RCP R8, R8 ;  /* 0x0000000800087308 */ /* 0x000e220000001000 */
[----:B---3--:R-:W-:Y:S01]  /*4230*/  FADD.FTZ R6, R3, 1 ;  /* 0x3f80000003067421 */ /* 0x008fe20000010000 */
[----:B------:R-:W-:-:S06]  /*4240*/  MOV R3, R5 ;  /* 0x0000000500037202 */ /* 0x000fcc0000000f00 */
[----:B------:R-:W2:Y:S01]  /*4250*/  MUFU.RCP R9, R6 ;  /* 0x0000000600097308 */ /* 0x000ea20000001000 */
[----:B------:R-:W-:-:S04]  /*4260*/  IMAD.WIDE.U32 R2, R7, UR18, R2 ;  /* 0x0000001207027c25 */ /* 0x000fc8000f8e0002 */
[----:B------:R-:W-:Y:S01]  /*4270*/  IMAD R7, R7, UR19, R12 ;  /* 0x0000001307077c24 */ /* 0x000fe2000f8e020c */
[----:B----4-:R-:W-:Y:S01]  /*4280*/  LEA R4, P1, R2, UR20, 0x2 ;  /* 0x0000001402047c11 */ /* 0x010fe2000f8210ff */
[----:B0-----:R-:W-:-:S03]  /*4290*/  FMUL.FTZ R17, R17, R8 ;  /* 0x0000000811117220 */ /* 0x001fc60000410000 */
[----:B------:R-:W-:-:S04]  /*42a0*/  IADD3 R7, PT, PT, R3, R7, RZ ;  /* 0x0000000703077210 */ /* 0x000fc80007ffe0ff */
[----:B------:R-:W-:Y:S01]  /*42b0*/  LEA.HI.X R5, R2, UR21, R7, 0x2, P1 ;  /* 0x0000001502057c11 */ /* 0x000fe200088f1407 */
[----:B--2---:R-:W-:-:S05]  /*42c0*/  FMUL.FTZ R16, R16, R9 ;  /* 0x0000000910107220 */ /* 0x004fca0000410000 */
[----:B------:R4:W-:Y:S02]  /*42d0*/  STG.E.64 desc[UR24][R4.64], R16 ;  /* 0x0000001004007986 */ /* 0x0009e4000c101b18 */
.L_x_4075:
[----:B------:R-:W-:Y:S05]  /*42e0*/  BSYNC.RECONVERGENT B0 ;  /* 0x0000000000007941 */ /* 0x000fea0003800200 */
.L_x_4059:
[----:B------:R-:W-:Y:S02]  /*42f0*/  UIADD3 UR16, UPT, UPT, UR31, UR16, URZ ;  /* 0x000000101f107290 */ /* 0x000fe4000fffe0ff */
[----:B------:R-:W-:Y:S02]  /*4300*/  UIADD3 UR4, UPT, UPT, UR4, 0x1, URZ ;  /* 0x0000000104047890 */ /* 0x000fe4000fffe0ff */
[----:B------:R-:W-:-:S09]  /*4310*/  UISETP.GE.AND UP1, UPT, UR16, UR7, UPT ;  /* 0x000000071000728c */ /* 0x000fd2000bf26270 */
[----:B------:R-:W-:Y:S05]  /*4320*/  BRA.U !UP1, `(.L_x_4090) ;  /* 0xffffffc109007547 */ /* 0x000fea000b83ffff */
[----:B------:R-:W-:Y:S05]  /*4330*/  EXIT ;  /* 0x000000000000794d */ /* 0x000fea0003800000 */
.L_x_4091:
        /* <DEDUP_REMOVED lines=12> */
.L_x_4944:


//--------------------- .text._Z35group_norm_nhwc_fwd_one_pass_kernelI11Fp32IOBf16WLi128ELi120ELi480EEv26Group_norm_nhwc_fwd_params --------------------------
	.section	.text._Z35group_norm_nhwc_fwd_one_pass_kernelI11Fp32IOBf16WLi128ELi120ELi480EEv26Group_norm_nhwc_fwd_params,"ax",@progbits
	.align	128
        .global         _Z35group_norm_nhwc_fwd_one_pass_kernelI11Fp32IOBf16WLi128ELi120ELi480EEv26Group_norm_nhwc_fwd_params
        .type           _Z35group_norm_nhwc_fwd_one_pass_kernelI11Fp32IOBf16WLi128ELi120ELi480EEv26Group_norm_nhwc_fwd_params,@function
        .size           _Z35group_norm_nhwc_fwd_one_pass_kernelI11Fp32IOBf16WLi128ELi120ELi480EEv26Group_norm_nhwc_fwd_params,(.L_x_4945 - _Z35group_norm_nhwc_fwd_one_pass_kernelI11Fp32IOBf16WLi128ELi120ELi480EEv26Group_norm_nhwc_fwd_params)
        .other          _Z35group_norm_nhwc_fwd_one_pass_kernelI11Fp32IOBf16WLi128ELi120ELi480EEv26Group_norm_nhwc_fwd_params,@"STO_CUDA_ENTRY STV_DEFAULT"
_Z35group_norm_nhwc_fwd_one_pass_kernelI11Fp32IOBf16WLi128ELi120ELi480EEv26Group_norm_nhwc_fwd_params:
.text._Z35group_norm_nhwc_fwd_one_pass_kernelI11Fp32IOBf16WLi128ELi120ELi480EEv26Group_norm_nhwc_fwd_params:
        /* <DEDUP_REMOVED lines=61> */
.L_x_4167:
[----:B01234-:R-:W0:Y:S01]  /*03d0*/  LDC R35, c[0x0][0x3f8] ;  /* 0x0000fe00ff237b82 */ /* 0x01fe220000000800 */
        /* <DEDUP_REMOVED lines=377> */
.L_x_4093:
[----:B------:R-:W-:Y:S05]  /*1b70*/  BSYNC.RECONVERGENT B0 ;  /* 0x0000000000007941 */ /* 0x000fea0003800200 */
.L_x_4092:
        /* <DEDUP_REMOVED lines=44> */
.L_x_4095:
[----:B------:R-:W-:Y:S05]  /*1e40*/  BSYNC.RECONVERGENT B0 ;  /* 0x0000000000007941 */ /* 0x000fea0003800200 */
.L_x_4094:
        /* <DEDUP_REMOVED lines=24> */
.L_x_4098:
[----:B---3--:R-:W3:Y:S04]  /*1fd0*/  LDG.E.STRONG.GPU R30, desc[UR6][R28.64] ;  /* 0x000000061c1e7981 */ /* 0x008ee8000c1ef900 */
[----:B---3--:R-:W-:Y:S01]  /*1fe0*/  CCTL.IVALL ;  /* 0x00000000ff00798f */ /* 0x008fe20002000000 */
[----:B------:R-:W-:Y:S05]  /*1ff0*/  YIELD ;  /* 0x0000000000007946 */ /* 0x000fea0003800000 */
[----:B------:R-:W-:-:S13]  /*2000*/  ISETP.NE.AND P2, PT, R30, R35, PT ;  /* 0x000000231e00720c */ /* 0x000fda0003f45270 */
[----:B------:R-:W-:Y:S05]  /*2010*/  @P2 BRA `(.L_x_4098) ;  /* 0xfffffffc00ec2947 */ /* 0x000fea000383ffff */
.L_x_4097:
        /* <DEDUP_REMOVED lines=15> */
.L_x_4100:
        /* <DEDUP_REMOVED lines=60> */
.L_x_4099:
        /* <DEDUP_REMOVED lines=35> */
.L_x_4101:
        /* <DEDUP_REMOVED lines=18> */
.L_x_4102:
        /* <DEDUP_REMOVED lines=9> */
.L_x_4103:
[----:B------:R-:W-:Y:S05]  /*28b0*/  BSYNC.RECONVERGENT B0 ;  /* 0x0000000000007941 */ /* 0x000fea0003800200 */
.L_x_4096:
[----:B------:R-:W4:Y:S01]  /*28c0*/  S2UR UR5, SR_CgaCtaId ;  /* 0x00000000000579c3 */ /* 0x000f220000008800 */
[----:B------:R-:W5:Y:S01]  /*28d0*/  LDCU UR8, c[0x0][0x414] ;  /* 0x00008280ff0877ac */ /* 0x000f620008000800 */
        /* <DEDUP_REMOVED lines=8> */
[----:B-----5:R-:W-:Y:S01]  /*2960*/  @P0 FMUL.FTZ R30, R48, UR8 ;  /* 0x00000008301e0c20 */ /* 0x020fe20008410000 */
[----:B------:R-:W-:Y:S01]  /*2970*/  @P0 FMUL.FTZ R31, R49, UR8 ;  /* 0x00000008311f0c20 */ /* 0x000fe20008410000 */
[----:B------:R-:W-:Y:S04]  /*2980*/  @!P3 STS.64 [UR4+0x90], R48 ;  /* 0x00009030ff00b988 */ /* 0x000fe80008000a04 */
[----:B------:R-:W-:Y:S01]  /*2990*/  @P0 STG.E.64 desc[UR6][R34.64], R30 ;  /* 0x0000001e22000986 */ /* 0x000fe2000c101b06 */
[C---:B-1----:R-:W-:Y:S01]  /*29a0*/  IMAD.WIDE R32, R37.reuse, 0x2, R32 ;  /* 0x0000000225207825 */ /* 0x042fe200078e0220 */
[----:B------:R-:W-:Y:S03]  /*29b0*/  BAR.SYNC.DEFER_BLOCKING 0x0 ;  /* 0x0000000000007b1d */ /* 0x000fe60000010000 */
[----:B---3--:R-:W-:-:S03]  /*29c0*/  IMAD.WIDE R36, R37, 0x2, R28 ;  /* 0x0000000225247825 */ /* 0x008fc600078e021c */
[----:B------:R-:W2:Y:S04]  /*29d0*/  LDG.E.U16 R38, desc[UR6][R32.64] ;  /* 0x0000000620267981 */ /* 0x000ea8000c1e1500 */
[----:B------:R-:W3:Y:S04]  /*29e0*/  LDG.E.U16 R39, desc[UR6][R32.64+0x2] ;  /* 0x0000020620277981 */ /* 0x000ee8000c1e1500 */
[----:B------:R-:W4:Y:S04]  /*29f0*/  LDG.E.U16 R40, desc[UR6][R36.64] ;  /* 0x0000000624287981 */ /* 0x000f28000c1e1500 */
[----:B------:R2:W5:Y:S01]  /*2a00*/  LDG.E.U16 R41, desc[UR6][R36.64+0x2] ;  /* 0x0000020624297981 */ /* 0x000562000c1e1500 */
[----:B------:R-:W-:Y:S03]  /*2a10*/  BSSY.RECONVERGENT B0, `(.L_x_4104) ;  /* 0x000036c000007945 */ /* 0x000fe60003800200 */
[----:B------:R-:W1:Y:S01]  /*2a20*/  LDS.64 R28, [UR4+0x90] ;  /* 0x00009004ff1c7984 */ /* 0x000e620008000a00 */
[----:B------:R-:W0:Y:S02]  /*2a30*/  LDCU.U8 UR4, c[0x0][0x3fc] ;  /* 0x00007f80ff0477ac */ /* 0x000e240008000000 */
[----:B0-----:R-:W-:Y:S01]  /*2a40*/  UISETP.NE.AND UP0, UPT, UR4, URZ, UPT ;  /* 0x000000ff0400728c */ /* 0x001fe2000bf05270 */
[----:B-1----:R-:W-:-:S04]  /*2a50*/  FMUL.FTZ R28, R28, UR8 ;  /* 0x000000081c1c7c20 */ /* 0x002fc80008410000 */
[----:B------:R-:W-:-:S04]  /*2a60*/  FMUL.FTZ R42, R28, R28 ;  /* 0x0000001c1c2a7220 */ /* 0x000fc80000410000 */
[----:B------:R-:W-:-:S05]  /*2a70*/  FFMA.FTZ R29, R29, UR8, -R42 ;  /* 0x000000081d1d7c23 */ /* 0x000fca000801082a */
[----:B------:R-:W-:-:S13]  /*2a80*/  FSETP.GTU.FTZ.AND P2, PT, R29, RZ, PT ;  /* 0x000000ff1d00720b */ /* 0x000fda0003f5c000 */
[----:B------:R-:W0:Y:S02]  /*2a90*/  @P2 LDC R30, c[0x0][0x3a8] ;  /* 0x0000ea00ff1e2b82 */ /* 0x000e240000000800 */
[----:B0-----:R-:W-:Y:S01]  /*2aa0*/  @P2 FADD.FTZ R30, R29, R30 ;  /* 0x0000001e1d1e2221 */ /* 0x001fe20000010000 */
[----:B------:R-:W-:-:S06]  /*2ab0*/  HFMA2 R29, -RZ, RZ, 1.875, 0 ;  /* 0x3f800000ff1d7431 */ /* 0x000fcc00000001ff */
        /* <DEDUP_REMOVED lines=17> */
[C---:B------:R-:W-:Y:S01]  /*2bd0*/  FADD.FTZ R80, -R28.reuse, R80 ;  /* 0x000000501c507221 */ /* 0x040fe20000010100 */
[----:B------:R-:W-:Y:S01]  /*2be0*/  MOV R31, R113 ;  /* 0x00000071001f7202 */ /* 0x000fe20000000f00 */
[----:B------:R-:W1:Y:S01]  /*2bf0*/  LDCU.64 UR4, c[0x0][0x380] ;  /* 0x00007000ff0477ac */ /* 0x000e620008000a00 */
[----:B------:R-:W-:Y:S01]  /*2c00*/  FADD.FTZ R40, -R28, R81 ;  /* 0x000000511c287221 */ /* 0x000fe20000010100 */
        /* <DEDUP_REMOVED lines=8> */
[----:B------:R-:W-:-:S04]  /*2c90*/  IADD3 R33, PT, PT, R31, R33, RZ ;  /* 0x000000211f217210 */ /* 0x000fc80007ffe0ff */
[----:B------:R-:W-:-:S05]  /*2ca0*/  LEA.HI.X R33, R30, UR5, R33, 0x2, P1 ;  /* 0x000000051e217c11 */ /* 0x000fca00088f1421 */
[----:B------:R0:W-:Y:S02]  /*2cb0*/  STG.E.64 desc[UR6][R32.64], R34 ;  /* 0x0000002220007986 */ /* 0x0001e4000c101b06 */
.L_x_4107:
[----:B------:R-:W-:Y:S05]  /*2cc0*/  BSYNC.RECONVERGENT B1 ;  /* 0x0000000000017941 */ /* 0x000fea0003800200 */
.L_x_4106:
[----:B------:R-:W-:Y:S04]  /*2cd0*/  BSSY.RECONVERGENT B1, `(.L_x_4108) ;  /* 0x0000013000017945 */ /* 0x000fe80003800200 */
[----:B------:R-:W-:Y:S05]  /*2ce0*/  @P2 BRA `(.L_x_4109) ;  /* 0x0000000000442947 */ /* 0x000fea0003800000 */
[----:B------:R-:W1:Y:S01]  /*2cf0*/  LDCU.64 UR4, c[0x0][0x3e0] ;  /* 0x00007c00ff0477ac */ /* 0x000e620008000a00 */
[----:B------:R-:W-:Y:S01]  /*2d00*/  MOV R30, R114 ;  /* 0x00000072001e7202 */ /* 0x000fe20000000f00 */
[C---:B------:R-:W-:Y:S01]  /*2d10*/  FADD.FTZ R98, -R28.reuse, R98 ;  /* 0x000000621c627221 */ /* 0x040fe20000010100 */
[----:B------:R-:W-:Y:S01]  /*2d20*/  MOV R31, R113 ;  /* 0x00000071001f7202 */ /* 0x000fe20000000f00 */
[----:B------:R-:W2:Y:S01]  /*2d30*/  LDCU.64 UR10, c[0x0][0x380] ;  /* 0x00007000ff0a77ac */ /* 0x000ea20008000a00 */
[----:B------:R-:W-:Y:S01]  /*2d40*/  FADD.FTZ R40, -R28, R99 ;  /* 0x000000631c287221 */ /* 0x000fe20000010100 */
[----:B0-----:R-:W-:-:S03]  /*2d50*/  FMUL.FTZ R34, R98, R29 ;  /* 0x0000001d62227220 */ /* 0x001fc60000410000 */
[----:B------:R-:W-:Y:S01]  /*2d60*/  FMUL.FTZ R35, R40, R29 ;  /* 0x0000001d28237220 */ /* 0x000fe20000410000 */
[----:B------:R-:W-:-:S03]  /*2d70*/  FFMA.FTZ R34, R36, R34, R39 ;  /* 0x0000002224227223 */ /* 0x000fc60000010027 */
        /* <DEDUP_REMOVED lines=8> */
.L_x_4109:
[----:B------:R-:W-:Y:S05]  /*2e00*/  BSYNC.RECONVERGENT B1 ;  /* 0x0000000000017941 */ /* 0x000fea0003800200 */
.L_x_4108:
        /* <DEDUP_REMOVED lines=12> */
[C---:B------:R-:W-:Y:S01]  /*2ed0*/  FADD.FTZ R96, -R28.reuse, R96 ;  /* 0x000000601c607221 */ /* 0x040fe20000010100 */
[----:B------:R-:W-:Y:S01]  /*2ee0*/  MOV R31, R113 ;  /* 0x00000071001f7202 */ /* 0x000fe20000000f00 */
[----:B------:R-:W3:Y:S01]  /*2ef0*/  LDCU.64 UR10, c[0x0][0x380] ;  /* 0x00007000ff0a77ac */ /* 0x000ee20008000a00 */
[----:B------:R-:W-:Y:S01]  /*2f00*/  FADD.FTZ R40, -R28, R97 ;  /* 0x000000611c287221 */ /* 0x000fe20000010100 */
[----:B01----:R-:W-:-:S03]  /*2f10*/  FMUL.FTZ R34, R96, R29 ;  /* 0x0000001d60227220 */ /* 0x003fc60000410000 */
[----:B------:R-:W-:Y:S01]  /*2f20*/  FMUL.FTZ R35, R40, R29 ;  /* 0x0000001d28237220 */ /* 0x000fe20000410000 */
[----:B------:R-:W-:-:S03]  /*2f30*/  FFMA.FTZ R34, R36, R34, R39 ;  /* 0x0000002224227223 */ /* 0x000fc60000010027 */
        /* <DEDUP_REMOVED lines=8> */
.L_x_4111:
[----:B------:R-:W-:Y:S05]  /*2fc0*/  BSYNC.RECONVERGENT B1 ;  /* 0x0000000000017941 */ /* 0x000fea0003800200 */
.L_x_4110:
[----:B------:R-:W-:Y:S04]  /*2fd0*/  BSSY.RECONVERGENT B1, `(.L_x_4112) ;  /* 0x0000013000017945 */ /* 0x000fe80003800200 */
[----:B------:R-:W-:Y:S05]  /*2fe0*/  @P6 BRA `(.L_x_4113) ;  /* 0x0000000000446947 */ /* 0x000fea0003800000 */
[----:B------:R-:W3:Y:S01]  /*2ff0*/  LDCU.64 UR4, c[0x0][0x3e0] ;  /* 0x00007c00ff0477ac */ /* 0x000ee20008000a00 */
[----:B012---:R-:W-:Y:S01]  /*3000*/  MOV R32, R114 ;  /* 0x0000007200207202 */ /* 0x007fe20000000f00 */
[C---:B------:R-:W-:Y:S01]  /*3010*/  FADD.FTZ R94, -R28.reuse, R94 ;  /* 0x0000005e1c5e7221 */ /* 0x040fe20000010100 */
[----:B------:R-:W-:Y:S01]  /*3020*/  MOV R33, R113 ;  /* 0x0000007100217202 */ /* 0x000fe20000000f00 */
[----:B------:R-:W0:Y:S01]  /*3030*/  LDCU.64 UR10, c[0x0][0x380] ;  /* 0x00007000ff0a77ac */ /* 0x000e220008000a00 */
[----:B------:R-:W-:Y:S01]  /*3040*/  FADD.FTZ R40, -R28, R95 ;  /* 0x0000005f1c287221 */ /* 0x000fe20000010100 */
[----:B---3--:R-:W-:Y:S02]  /*3050*/  IMAD R30, R55, UR4, RZ ;  /* 0x00000004371e7c24 */ /* 0x008fe4000f8e02ff */
[----:B------:R-:W-:-:S04]  /*3060*/  IMAD.WIDE.U32 R32, R13, UR4, R32 ;  /* 0x000000040d207c25 */ /* 0x000fc8000f8e0020 */
[----:B------:R-:W-:Y:S02]  /*3070*/  IMAD R31, R13, UR5, R30 ;  /* 0x000000050d1f7c24 */ /* 0x000fe4000f8e021e */
[----:B------:R-:W-:Y:S01]  /*3080*/  FMUL.FTZ R30, R94, R29 ;  /* 0x0000001d5e1e7220 */ /* 0x000fe20000410000 */
[----:B0-----:R-:W-:Y:S02]  /*3090*/  LEA R34, P5, R32, UR10, 0x2 ;  /* 0x0000000a20227c11 */ /* 0x001fe4000f8a10ff */
[----:B------:R-:W-:Y:S01]  /*30a0*/  IADD3 R33, PT, PT, R33, R31, RZ ;  /* 0x0000001f21217210 */ /* 0x000fe20007ffe0ff */
[----:B------:R-:W-:Y:S01]  /*30b0*/  FMUL.FTZ R31, R40, R29 ;  /* 0x0000001d281f7220 */ /* 0x000fe20000410000 */
[----:B------:R-:W-:Y:S02]  /*30c0*/  FFMA.FTZ R30, R36, R30, R39 ;  /* 0x0000001e241e7223 */ /* 0x000fe40000010027 */
[----:B------:R-:W-:Y:S01]  /*30d0*/  LEA.HI.X R35, R32, UR11, R33, 0x2, P5 ;  /* 0x0000000b20237c11 */ /* 0x000fe2000a8f1421 */
[----:B------:R-:W-:-:S05]  /*30e0*/  FFMA.FTZ R31, R37, R31, R38 ;  /* 0x0000001f251f7223 */ /* 0x000fca0000010026 */
[----:B------:R3:W-:Y:S02]  /*30f0*/  STG.E.64 desc[UR6][R34.64], R30 ;  /* 0x0000001e22007986 */ /* 0x0007e4000c101b06 */
.L_x_4113:
[----:B------:R-:W-:Y:S05]  /*3100*/  BSYNC.RECONVERGENT B1 ;  /* 0x0000000000017941 */ /* 0x000fea0003800200 */
.L_x_4112:
[----:B------:R-:W-:Y:S04]  /*3110*/  BSSY.RECONVERGENT B1, `(.L_x_4114) ;  /* 0x0000013000017945 */ /* 0x000fe80003800200 */
[----:B------:R-:W-:Y:S05]  /*3120*/  @P1 BRA `(.L_x_4115) ;  /* 0x0000000000441947 */ /* 0x000fea0003800000 */
[----:B------:R-:W4:Y:S01]  /*3130*/  LDCU.64 UR4, c[0x0][0x3e0] ;  /* 0x00007c00ff0477ac */ /* 0x000f220008000a00 */
[----:B---3--:R-:W-:Y:S01]  /*3140*/  MOV R30, R114 ;  /* 0x00000072001e7202 */ /* 0x008fe20000000f00 */
[C---:B------:R-:W-:Y:S01]  /*3150*/  FADD.FTZ R92, -R28.reuse, R92 ;  /* 0x0000005c1c5c7221 */ /* 0x040fe20000010100 */
[----:B------:R-:W-:Y:S01]  /*3160*/  MOV R31, R113 ;  /* 0x00000071001f7202 */ /* 0x000fe20000000f00 */
[----:B------:R-:W3:Y:S01]  /*3170*/  LDCU.64 UR10, c[0x0][0x380] ;  /* 0x00007000ff0a77ac */ /* 0x000ee20008000a00 */
[----:B------:R-:W-:Y:S01]  /*3180*/  FADD.FTZ R40, -R28, R93 ;  /* 0x0000005d1c287221 */ /* 0x000fe20000010100 */
[----:B012---:R-:W-:-:S04]  /*3190*/  FMUL.FTZ R32, R92, R29 ;  /* 0x0000001d5c207220 */ /* 0x007fc80000410000 */
[----:B------:R-:W-:Y:S01]  /*31a0*/  FFMA.FTZ R32, R36, R32, R39 ;  /* 0x0000002024207223 */ /* 0x000fe20000010027 */
[----:B----4-:R-:W-:Y:S02]  /*31b0*/  IMAD R33, R57, UR4, RZ ;  /* 0x0000000439217c24 */ /* 0x010fe4000f8e02ff */
[----:B------:R-:W-:-:S04]  /*31c0*/  IMAD.WIDE.U32 R30, R14, UR4, R30 ;  /* 0x000000040e1e7c25 */ /* 0x000fc8000f8e001e */
[----:B------:R-:W-:Y:S01]  /*31d0*/  IMAD R33, R14, UR5, R33 ;  /* 0x000000050e217c24 */ /* 0x000fe2000f8e0221 */
[----:B---3--:R-:W-:-:S04]  /*31e0*/  LEA R34, P1, R30, UR10, 0x2 ;  /* 0x0000000a1e227c11 */ /* 0x008fc8000f8210ff */
[----:B------:R-:W-:Y:S01]  /*31f0*/  IADD3 R31, PT, PT, R31, R33, RZ ;  /* 0x000000211f1f7210 */ /* 0x000fe20007ffe0ff */
[----:B------:R-:W-:-:S03]  /*3200*/  FMUL.FTZ R33, R40, R29 ;  /* 0x0000001d28217220 */ /* 0x000fc60000410000 */
[----:B------:R-:W-:Y:S01]  /*3210*/  LEA.HI.X R35, R30, UR11, R31, 0x2, P1 ;  /* 0x0000000b1e237c11 */ /* 0x000fe200088f141f */
[----:B------:R-:W-:-:S05]  /*3220*/  FFMA.FTZ R33, R37, R33, R38 ;  /* 0x0000002125217223 */ /* 0x000fca0000010026 */
[----:B------:R4:W-:Y:S02]  /*3230*/  STG.E.64 desc[UR6][R34.64], R32 ;  /* 0x0000002022007986 */ /* 0x0009e4000c101b06 */
.L_x_4115:
[----:B------:R-:W-:Y:S05]  /*3240*/  BSYNC.RECONVERGENT B1 ;  /* 0x0000000000017941 */ /* 0x000fea0003800200 */
.L_x_4114:
[----:B------:R-:W-:Y:S04]  /*3250*/  BSSY.RECONVERGENT B1, `(.L_x_4116) ;  /* 0x0000013000017945 */ /* 0x000fe80003800200 */
[----:B------:R-:W-:Y:S05]  /*3260*/  @P2 BRA `(.L_x_4117) ;  /* 0x0000000000442947 */ /* 0x000fea0003800000 */
[----:B------:R-:W5:Y:S01]  /*3270*/  LDCU.64 UR4, c[0x0][0x3e0] ;  /* 0x00007c00ff0477ac */ /* 0x000f620008000a00 */
[----:B---3--:R-:W-:Y:S01]  /*3280*/  MOV R30, R114 ;  /* 0x00000072001e7202 */ /* 0x008fe20000000f00 */
[C---:B------:R-:W-:Y:S01]  /*3290*/  FADD.FTZ R90, -R28.reuse, R90 ;  /* 0x0000005a1c5a7221 */ /* 0x040fe20000010100 */
[----:B------:R-:W-:Y:S01]  /*32a0*/  MOV R31, R113 ;  /* 0x00000071001f7202 */ /* 0x000fe20000000f00 */
[----:B------:R-:W3:Y:S01]  /*32b0*/  LDCU.64 UR10, c[0x0][0x380] ;  /* 0x00007000ff0a77ac */ /* 0x000ee20008000a00 */
[----:B------:R-:W-:Y:S01]  /*32c0*/  FADD.FTZ R40, -R28, R91 ;  /* 0x0000005b1c287221 */ /* 0x000fe20000010100 */
[----:B012-4-:R-:W-:-:S03]  /*32d0*/  FMUL.FTZ R34, R90, R29 ;  /* 0x0000001d5a227220 */ /* 0x017fc60000410000 */
[----:B------:R-:W-:Y:S01]  /*32e0*/  FMUL.FTZ R35, R40, R29 ;  /* 0x0000001d28237220 */ /* 0x000fe20000410000 */
[----:B------:R-:W-:-:S03]  /*32f0*/  FFMA.FTZ R34, R36, R34, R39 ;  /* 0x0000002224227223 */ /* 0x000fc60000010027 */
[----:B------:R-:W-:Y:S01]  /*3300*/  FFMA.FTZ R35, R37, R35, R38 ;  /* 0x0000002325237223 */ /* 0x000fe20000010026 */
[----:B-----5:R-:W-:Y:S02]  /*3310*/  IMAD R32, R59, UR4, RZ ;  /* 0x000000043b207c24 */ /* 0x020fe4000f8e02ff */
[----:B------:R-:W-:-:S04]  /*3320*/  IMAD.WIDE.U32 R30, R15, UR4, R30 ;  /* 0x000000040f1e7c25 */ /* 0x000fc8000f8e001e */
[----:B------:R-:W-:Y:S01]  /*3330*/  IMAD R33, R15, UR5, R32 ;  /* 0x000000050f217c24 */ /* 0x000fe2000f8e0220 */
[----:B---3--:R-:W-:-:S04]  /*3340*/  LEA R32, P1, R30, UR10, 0x2 ;  /* 0x0000000a1e207c11 */ /* 0x008fc8000f8210ff */
[----:B------:R-:W-:-:S04]  /*3350*/  IADD3 R33, PT, PT, R31, R33, RZ ;  /* 0x000000211f217210 */ /* 0x000fc80007ffe0ff */
[----:B------:R-:W-:-:S05]  /*3360*/  LEA.HI.X R33, R30, UR11, R33, 0x2, P1 ;  /* 0x0000000b1e217c11 */ /* 0x000fca00088f1421 */
[----:B------:R0:W-:Y:S02]  /*3370*/  STG.E.64 desc[UR6][R32.64], R34 ;  /* 0x0000002220007986 */ /* 0x0001e4000c101b06 */
.L_x_4117:
[----:B------:R-:W-:Y:S05]  /*3380*/  BSYNC.RECONVERGENT B1 ;  /* 0x0000000000017941 */ /* 0x000fea0003800200 */
.L_x_4116:
        /* <DEDUP_REMOVED lines=27> */
.L_x_4119:
[----:B------:R-:W-:Y:S05]  /*3540*/  BSYNC.RECONVERGENT B1 ;  /* 0x0000000000017941 */ /* 0x000fea0003800200 */
.L_x_4118:
[----:B------:R-:W-:Y:S04]  /*3550*/  BSSY.RECONVERGENT B1, `(.L_x_4120) ;  /* 0x0000013000017945 */ /* 0x000fe80003800200 */
[----:B------:R-:W-:Y:S05]  /*3560*/  @P3 BRA `(.L_x_4121) ;  /* 0x0000000000443947 */ /* 0x000fea0003800000 */
[----:B------:R-:W5:Y:S01]  /*3570*/  LDCU.64 UR4, c[0x0][0x3e0] ;  /* 0x00007c00ff0477ac */ /* 0x000f620008000a00 */
[----:B---3--:R-:W-:Y:S01]  /*3580*/  MOV R30, R114 ;  /* 0x00000072001e7202 */ /* 0x008fe20000000f00 */
[C---:B------:R-:W-:Y:S01]  /*3590*/  FADD.FTZ R86, -R28.reuse, R86 ;  /* 0x000000561c567221 */ /* 0x040fe20000010100 */
[----:B------:R-:W-:Y:S01]  /*35a0*/  MOV R31, R113 ;  /* 0x00000071001f7202 */ /* 0x000fe20000000f00 */
[----:B------:R-:W3:Y:S01]  /*35b0*/  LDCU.64 UR10, c[0x0][0x380] ;  /* 0x00007000ff0a77ac */ /* 0x000ee20008000a00 */
[----:B012-4-:R-:W-:Y:S01]  /*35c0*/  FADD.FTZ R34, -R28, R87 ;  /* 0x000000571c227221 */ /* 0x017fe20000010100 */
[----:B------:R-:W-:-:S03]  /*35d0*/  FMUL.FTZ R86, R86, R29 ;  /* 0x0000001d56567220 */ /* 0x000fc60000410000 */
        /* <DEDUP_REMOVED lines=10> */
.L_x_4121:
[----:B------:R-:W-:Y:S05]  /*3680*/  BSYNC.RECONVERGENT B1 ;  /* 0x0000000000017941 */ /* 0x000fea0003800200 */
.L_x_4120:
        /* <DEDUP_REMOVED lines=19> */
.L_x_4123:
[----:B------:R-:W-:Y:S05]  /*37c0*/  BSYNC.RECONVERGENT B1 ;  /* 0x0000000000017941 */ /* 0x000fea0003800200 */
.L_x_4122:
        /* <DEDUP_REMOVED lines=19> */
.L_x_4125:
[----:B------:R-:W-:Y:S05]  /*3900*/  BSYNC.RECONVERGENT B1 ;  /* 0x0000000000017941 */ /* 0x000fea0003800200 */
.L_x_4124:
        /* <DEDUP_REMOVED lines=29> */
.L_x_4127:
[----:B------:R-:W-:Y:S05]  /*3ae0*/  BSYNC.RECONVERGENT B1 ;  /* 0x0000000000017941 */ /* 0x000fea0003800200 */
.L_x_4126:
        /* <DEDUP_REMOVED lines=19> */
.L_x_4129:
[----:B------:R-:W-:Y:S05]  /*3c20*/  BSYNC.RECONVERGENT B1 ;  /* 0x0000000000017941 */ /* 0x000fea0003800200 */
.L_x_4128:
        /* <DEDUP_REMOVED lines=19> */
.L_x_4131:
[----:B------:R-:W-:Y:S05]  /*3d60*/  BSYNC.RECONVERGENT B1 ;  /* 0x0000000000017941 */ /* 0x000fea0003800200 */
.L_x_4130:
[----:B------:R-:W-:Y:S04]  /*3d70*/  BSSY.RECONVERGENT B1, `(.L_x_4132) ;  /* 0x0000013000017945 */ /* 0x000fe80003800200 */
[----:B------:R-:W-:Y:S05]  /*3d80*/  @P2 BRA `(.L_x_4133) ;  /* 0x0000000000442947 */ /* 0x000fea0003800000 */
[----:B------:R-:W0:Y:S01]  /*3d90*/  LDCU.64 UR4, c[0x0][0x3e0] ;  /* 0x00007c00ff0477ac */ /* 0x000e220008000a00 */
[----:B---3--:R-:W-:Y:S01]  /*3da0*/  MOV R30, R114 ;  /* 0x00000072001e7202 */ /* 0x008fe20000000f00 */
[----:B------:R-:W-:Y:S01]  /*3db0*/  FADD.FTZ R72, -R28, R72 ;  /* 0x000000481c487221 */ /* 0x000fe20000010100 */
[----:B------:R-:W-:Y:S01]  /*3dc0*/  MOV R31, R113 ;  /* 0x00000071001f7202 */ /* 0x000fe20000000f00 */
[----:B------:R-:W3:Y:S02]  /*3dd0*/  LDCU.64 UR10, c[0x0][0x380] ;  /* 0x00007000ff0a77ac */ /* 0x000ee40008000a00 */
[----:B------:R-:W-:-:S04]  /*3de0*/  FMUL.FTZ R72, R72, R29 ;  /* 0x0000001d48487220 */ /* 0x000fc80000410000 */
[----:B------:R-:W-:Y:S01]  /*3df0*/  FFMA.FTZ R72, R36, R72, R39 ;  /* 0x0000004824487223 */ /* 0x000fe20000010027 */
[----:B012-4-:R-:W-:Y:S02]  /*3e00*/  IMAD R34, R107, UR4, RZ ;  /* 0x000000046b227c24 */ /* 0x017fe4000f8e02ff */
        /* <DEDUP_REMOVED lines=9> */
.L_x_4133:
[----:B------:R-:W-:Y:S05]  /*3ea0*/  BSYNC.RECONVERGENT B1 ;  /* 0x0000000000017941 */ /* 0x000fea0003800200 */
.L_x_4132:
[----:B------:R-:W-:Y:S04]  /*3eb0*/  BSSY.RECONVERGENT B1, `(.L_x_4134) ;  /* 0x0000013000017945 */ /* 0x000fe80003800200 */
[----:B------:R-:W-:Y:S05]  /*3ec0*/  @P3 BRA `(.L_x_4135) ;  /* 0x0000000000443947 */ /* 0x000fea0003800000 */
[----:B------:R-:W5:Y:S01]  /*3ed0*/  LDCU.64 UR4, c[0x0][0x3e0] ;  /* 0x00007c00ff0477ac */ /* 0x000f620008000a00 */
[----:B0--3--:R-:W-:Y:S01]  /*3ee0*/  MOV R30, R114 ;  /* 0x00000072001e7202 */ /* 0x009fe20000000f00 */
[C---:B------:R-:W-:Y:S01]  /*3ef0*/  FADD.FTZ R70, -R28.reuse, R70 ;  /* 0x000000461c467221 */ /* 0x040fe20000010100 */
[----:B------:R-:W-:Y:S01]  /*3f00*/  MOV R31, R113 ;  /* 0x00000071001f7202 */ /* 0x000fe20000000f00 */
[----:B------:R-:W0:Y:S01]  /*3f10*/  LDCU.64 UR10, c[0x0][0x380] ;  /* 0x00007000ff0a77ac */ /* 0x000e220008000a00 */
[----:B-12-4-:R-:W-:Y:S01]  /*3f20*/  FADD.FTZ R34, -R28, R71 ;  /* 0x000000471c227221 */ /* 0x016fe20000010100 */
        /* <DEDUP_REMOVED lines=8> */
[----:B------:R-:W-:-:S04]  /*3fb0*/  IADD3 R35, PT, PT, R33, R35, RZ ;  /* 0x0000002321237210 */ /* 0x000fc80007ffe0ff */
[----:B------:R-:W-:-:S05]  /*3fc0*/  LEA.HI.X R31, R32, UR11, R35, 0x2, P1 ;  /* 0x0000000b201f7c11 */ /* 0x000fca00088f1423 */
[----:B------:R0:W-:Y:S02]  /*3fd0*/  STG.E.64 desc[UR6][R30.64], R70 ;  /* 0x000000461e007986 */ /* 0x0001e4000c101b06 */
.L_x_4135:
[----:B------:R-:W-:Y:S05]  /*3fe0*/  BSYNC.RECONVERGENT B1 ;  /* 0x0000000000017941 */ /* 0x000fea0003800200 */
.L_x_4134:
[----:B------:R-:W-:Y:S05]  /*3ff0*/  @P4 BRA `(.L_x_4136) ;  /* 0x0000002000344947 */ /* 0x000fea0003800000 */
[----:B------:R-:W0:Y:S01]  /*4000*/  LDCU.64 UR4, c[0x0][0x3e0] ;  /* 0x00007c00ff0477ac */ /* 0x000e220008000a00 */
[----:B------:R-:W-:Y:S01]  /*4010*/  MOV R112, R114 ;  /* 0x0000007200707202 */ /* 0x000fe20000000f00 */
[----:B------:R-:W-:Y:S01]  /*4020*/  FADD.FTZ R68, -R28, R68 ;  /* 0x000000441c447221 */ /* 0x000fe20000010100 */
[----:B------:R-:W5:Y:S03]  /*4030*/  LDCU.64 UR8, c[0x0][0x380] ;  /* 0x00007000ff0877ac */ /* 0x000f660008000a00 */
[----:B------:R-:W-:-:S04]  /*4040*/  FMUL.FTZ R68, R68, R29 ;  /* 0x0000001d44447220 */ /* 0x000fc80000410000 */
[----:B------:R-:W-:Y:S01]  /*4050*/  FFMA.FTZ R36, R36, R68, R39 ;  /* 0x0000004424247223 */ /* 0x000fe20000010027 */
[----:B0--3--:R-:W-:Y:S02]  /*4060*/  IMAD R30, R111, UR4, RZ ;  /* 0x000000046f1e7c24 */ /* 0x009fe4000f8e02ff */
[----:B------:R-:W-:-:S04]  /*4070*/  IMAD.WIDE.U32 R112, R25, UR4, R112 ;  /* 0x0000000419707c25 */ /* 0x000fc8000f8e0070 */
[----:B------:R-:W-:Y:S02]  /*4080*/  IMAD R31, R25, UR5, R30 ;  /* 0x00000005191f7c24 */ /* 0x000fe4000f8e021e */
[----:B------:R-:W-:Y:S01]  /*4090*/  FADD.FTZ R30, -R28, R69 ;  /* 0x000000451c1e7221 */ /* 0x000fe20000010100 */
[----:B-----5:R-:W-:Y:S02]  /*40a0*/  LEA R28, P1, R112, UR8, 0x2 ;  /* 0x00000008701c7c11 */ /* 0x020fe4000f8210ff */
[----:B------:R-:W-:Y:S01]  /*40b0*/  IADD3 R31, PT, PT, R113, R31, RZ ;  /* 0x0000001f711f7210 */ /* 0x000fe20007ffe0ff */
[----:B------:R-:W-:-:S03]  /*40c0*/  FMUL.FTZ R30, R30, R29 ;  /* 0x0000001d1e1e7220 */ /* 0x000fc60000410000 */
[----:B------:R-:W-:Y:S01]  /*40d0*/  LEA.HI.X R29, R112, UR9, R31, 0x2, P1 ;  /* 0x00000009701d7c11 */ /* 0x000fe200088f141f */
[----:B------:R-:W-:-:S05]  /*40e0*/  FFMA.FTZ R37, R37, R30, R38 ;  /* 0x0000001e25257223 */ /* 0x000fca0000010026 */
[----:B------:R0:W-:Y:S01]  /*40f0*/  STG.E.64 desc[UR6][R28.64], R36 ;  /* 0x000000241c007986 */ /* 0x0001e2000c101b06 */
[----:B------:R-:W-:Y:S05]  /*4100*/  BRA `(.L_x_4136) ;  /* 0x0000001c00f07947 */ /* 0x000fea0003800000 */
.L_x_4105:
[----:B------:R-:W0:Y:S01]  /*4110*/  LDCU.64 UR10, c[0x0][0x3e8] ;  /* 0x00007d00ff0a77ac */ /* 0x000e220008000a00 */
[----:B------:R-:W-:Y:S01]  /*4120*/  BSSY.RECONVERGENT B1, `(.L_x_4137) ;  /* 0x0000021000017945 */ /* 0x000fe20003800200 */
[----:B0-----:R-:W-:Y:S02]  /*4130*/  ISETP.GE.U32.AND P3, PT, R10, UR10, PT ;  /* 0x0000000a0a007c0c */ /* 0x001fe4000bf66070 */
[----:B------:R-:W-:Y:S02]  /*4140*/  ISETP.GE.U32.AND P5, PT, R12, UR10, PT ;  /* 0x0000000a0c007c0c */ /* 0x000fe4000bfa6070 */
[----:B------:R-:W-:Y:S02]  /*4150*/  ISETP.GE.U32.AND P2, PT, R13, UR10, PT ;  /* 0x0000000a0d007c0c */ /* 0x000fe4000bf46070 */
[----:B------:R-:W-:Y:S01]  /*4160*/  ISETP.GE.AND.EX P3, PT, R27, UR11, PT, P3 ;  /* 0x0000000b1b007c0c */ /* 0x000fe2000bf66330 */
[----:B------:R-:W-:-:S12]  /*4170*/  @P1 BRA `(.L_x_4138) ;  /* 0x00000000006c1947 */ /* 0x000fd80003800000 */
[C---:B------:R-:W-:Y:S01]  /*4180*/  FADD.FTZ R80, -R28.reuse, R80 ;  /* 0x000000501c507221 */ /* 0x040fe20000010100 */
[----:B------:R-:W-:Y:S01]  /*4190*/  FADD.FTZ R30, -R28, R81 ;  /* 0x000000511c1e7221 */ /* 0x000fe20000010100 */
        /* <DEDUP_REMOVED lines=25> */
.L_x_4138:
[----:B------:R-:W-:Y:S05]  /*4330*/  BSYNC.RECONVERGENT B1 ;  /* 0x0000000000017941 */ /* 0x000fea0003800200 */
.L_x_4137:
[----:B------:R-:W-:Y:S04]  /*4340*/  BSSY.RECONVERGENT B1, `(.L_x_4139) ;  /* 0x000001d000017945 */ /* 0x000fe80003800200 */
[----:B------:R-:W-:Y:S05]  /*4350*/  @P3 BRA `(.L_x_4140) ;  /* 0x00000000006c3947 */ /* 0x000fea0003800000 */
[C---:B------:R-:W-:Y:S01]  /*4360*/  FADD.FTZ R98, -R28.reuse, R98 ;  /* 0x000000621c627221 */ /* 0x040fe20000010100 */
[----:B0-----:R-:W-:Y:S01]  /*4370*/  FADD.FTZ R30, -R28, R99 ;  /* 0x000000631c1e7221 */ /* 0x001fe20000010100 */
        /* <DEDUP_REMOVED lines=25> */
.L_x_4140:
[----:B------:R-:W-:Y:S05]  /*4510*/  BSYNC.RECONVERGENT B1 ;  /* 0x0000000000017941 */ /* 0x000fea0003800200 */
.L_x_4139:
        /* <DEDUP_REMOVED lines=11> */
[----:B01----:R-:W-:Y:S01]  /*45d0*/  FADD.FTZ R30, -R28, R97 ;  /* 0x000000611c1e7221 */ /* 0x003fe20000010100 */
        /* <DEDUP_REMOVED lines=25> */
.L_x_4142:
[----:B------:R-:W-:Y:S05]  /*4770*/  BSYNC.RECONVERGENT B1 ;  /* 0x0000000000017941 */ /* 0x000fea0003800200 */
.L_x_4141:
[----:B------:R-:W-:Y:S04]  /*4780*/  BSSY.RECONVERGENT B1, `(.L_x_4143) ;  /* 0x000001d000017945 */ /* 0x000fe80003800200 */
[----:B------:R-:W-:Y:S05]  /*4790*/  @P2 BRA `(.L_x_4144) ;  /* 0x00000000006c2947 */ /* 0x000fea0003800000 */
[C---:B------:R-:W-:Y:S01]  /*47a0*/  FADD.FTZ R94, -R28.reuse, R94 ;  /* 0x0000005e1c5e7221 */ /* 0x040fe20000010100 */
[----:B012---:R-:W-:Y:S01]  /*47b0*/  FADD.FTZ R30, -R28, R95 ;  /* 0x0000005f1c1e7221 */ /* 0x007fe20000010100 */
        /* <DEDUP_REMOVED lines=25> */
.L_x_4144:
[----:B------:R-:W-:Y:S05]  /*4950*/  BSYNC.RECONVERGENT B1 ;  /* 0x0000000000017941 */ /* 0x000fea0003800200 */
.L_x_4143:
[----:B------:R-:W-:Y:S04]  /*4960*/  BSSY.RECONVERGENT B1, `(.L_x_4145) ;  /* 0x000001d000017945 */ /* 0x000fe80003800200 */
[----:B------:R-:W-:Y:S05]  /*4970*/  @P1 BRA `(.L_x_4146) ;  /* 0x00000000006c1947 */ /* 0x000fea0003800000 */
[C---:B------:R-:W-:Y:S01]  /*4980*/  FADD.FTZ R92, -R28.reuse, R92 ;  /* 0x0000005c1c5c7221 */ /* 0x040fe20000010100 */
[----:B0123--:R-:W-:Y:S01]  /*4990*/  FADD.FTZ R30, -R28, R93 ;  /* 0x0000005d1c1e7221 */ /* 0x00ffe20000010100 */
        /* <DEDUP_REMOVED lines=25> */
.L_x_4146:
[----:B------:R-:W-:Y:S05]  /*4b30*/  BSYNC.RECONVERGENT B1 ;  /* 0x0000000000017941 */ /* 0x000fea0003800200 */
.L_x_4145:
[----:B------:R-:W-:Y:S04]  /*4b40*/  BSSY.RECONVERGENT B1, `(.L_x_4147) ;  /* 0x000001d000017945 */ /* 0x000fe80003800200 */
[----:B------:R-:W-:Y:S05]  /*4b50*/  @P6 BRA `(.L_x_4148) ;  /* 0x00000000006c6947 */ /* 0x000fea0003800000 */
[C---:B------:R-:W-:Y:S01]  /*4b60*/  FADD.FTZ R90, -R28.reuse, R90 ;  /* 0x0000005a1c5a7221 */ /* 0x040fe20000010100 */
[----:B01234-:R-:W-:Y:S01]  /*4b70*/  FADD.FTZ R30, -R28, R91 ;  /* 0x0000005b1c1e7221 */ /* 0x01ffe20000010100 */
        /* <DEDUP_REMOVED lines=25> */
.L_x_4148:
[----:B------:R-:W-:Y:S05]  /*4d10*/  BSYNC.RECONVERGENT B1 ;  /* 0x0000000000017941 */ /* 0x000fea0003800200 */
.L_x_4147:
        /* <DEDUP_REMOVED lines=37> */
.L_x_4150:
[----:B------:R-:W-:Y:S05]  /*4f70*/  BSYNC.RECONVERGENT B1 ;  /* 0x0000000000017941 */ /* 0x000fea0003800200 */
.L_x_4149:
        /* <DEDUP_REMOVED lines=29> */
.L_x_4152:
[----:B------:R-:W-:Y:S05]  /*5150*/  BSYNC.RECONVERGENT B1 ;  /* 0x0000000000017941 */ /* 0x000fea0003800200 */
.L_x_4151:
        /* <DEDUP_REMOVED lines=29> */
.L_x_4154:
[----:B------:R-:W-:Y:S05]  /*5330*/  BSYNC.RECONVERGENT B1 ;  /* 0x0000000000017941 */ /* 0x000fea0003800200 */
.L_x_4153:
[----:B------:R-:W-:Y:S04]  /*5340*/  BSSY.RECONVERGENT B1, `(.L_x_4155) ;  /* 0x000001d000017945 */ /* 0x000fe80003800200 */
[----:B------:R-:W-:Y:S05]  /*5350*/  @P6 BRA `(.L_x_4156) ;  /* 0x00000000006c6947 */ /* 0x000fea0003800000 */
[C---:B------:R-:W-:Y:S01]  /*5360*/  FADD.FTZ R82, -R28.reuse, R82 ;  /* 0x000000521c527221 */ /* 0x040fe20000010100 */
[----:B01234-:R-:W-:Y:S01]  /*5370*/  FADD.FTZ R30, -R28, R83 ;  /* 0x000000531c1e7221 */ /* 0x01ffe20000010100 */
        /* <DEDUP_REMOVED lines=25> */
.L_x_4156:
[----:B------:R-:W-:Y:S05]  /*5510*/  BSYNC.RECONVERGENT B1 ;  /* 0x0000000000017941 */ /* 0x000fea0003800200 */
.L_x_4155:
        /* <DEDUP_REMOVED lines=39> */
.L_x_4158:
[----:B------:R-:W-:Y:S05]  /*5790*/  BSYNC.RECONVERGENT B1 ;  /* 0x0000000000017941 */ /* 0x000fea0003800200 */
.L_x_4157:
        /* <DEDUP_REMOVED lines=29> */
.L_x_4160:
[----:B------:R-:W-:Y:S05]  /*5970*/  BSYNC.RECONVERGENT B1 ;  /* 0x0000000000017941 */ /* 0x000fea0003800200 */
.L_x_4159:
        /* <DEDUP_REMOVED lines=29> */
.L_x_4162:
[----:B------:R-:W-:Y:S05]  /*5b50*/  BSYNC.RECONVERGENT B1 ;  /* 0x0000000000017941 */ /* 0x000fea0003800200 */
.L_x_4161:
        /* <DEDUP_REMOVED lines=29> */
.L_x_4164:
[----:B------:R-:W-:Y:S05]  /*5d30*/  BSYNC.RECONVERGENT B1 ;  /* 0x0000000000017941 */ /* 0x000fea0003800200 */
.L_x_4163:
        /* <DEDUP_REMOVED lines=29> */
.L_x_4166:
[----:B------:R-:W-:Y:S05]  /*5f10*/  BSYNC.RECONVERGENT B1 ;  /* 0x0000000000017941 */ /* 0x000fea0003800200 */
.L_x_4165:
[----:B------:R-:W-:Y:S05]  /*5f20*/  @P6 BRA `(.L_x_4136) ;  /* 0x0000000000686947 */ /* 0x000fea0003800000 */
[C---:B------:R-:W-:Y:S01]  /*5f30*/  FADD.FTZ R68, -R28.reuse, R68 ;  /* 0x000000441c447221 */ /* 0x040fe20000010100 */
[----:B------:R-:W-:Y:S01]  /*5f40*/  FADD.FTZ R28, -R28, R69 ;  /* 0x000000451c1c7221 */ /* 0x000fe20000010100 */
[----:B------:R-:W0:Y:S01]  /*5f50*/  LDCU.64 UR4, c[0x0][0x3e0] ;  /* 0x00007c00ff0477ac */ /* 0x000e220008000a00 */
[----:B------:R-:W-:Y:S01]  /*5f60*/  MOV R112, R114 ;  /* 0x0000007200707202 */ /* 0x000fe20000000f00 */
[-C--:B------:R-:W-:Y:S01]  /*5f70*/  FMUL.FTZ R68, R68, R29.reuse ;  /* 0x0000001d44447220 */ /* 0x080fe20000410000 */
[----:B------:R-:W-:Y:S01]  /*5f80*/  FMUL.FTZ R29, R28, R29 ;  /* 0x0000001d1c1d7220 */ /* 0x000fe20000410000 */
[----:B------:R-:W5:Y:S02]  /*5f90*/  LDCU.64 UR8, c[0x0][0x380] ;  /* 0x00007000ff0877ac */ /* 0x000f640008000a00 */
[----:B------:R-:W-:Y:S01]  /*5fa0*/  FFMA.FTZ R39, R36, R68, R39 ;  /* 0x0000004424277223 */ /* 0x000fe20000010027 */
[----:B------:R-:W-:-:S03]  /*5fb0*/  FFMA.FTZ R38, R37, R29, R38 ;  /* 0x0000001d25267223 */ /* 0x000fc60000010026 */
[----:B------:R-:W-:Y:S01]  /*5fc0*/  FMUL.FTZ R28, R39, -1.4426950216293334961 ;  /* 0xbfb8aa3b271c7820 */ /* 0x000fe20000410000 */
[----:B------:R-:W-:-:S05]  /*5fd0*/  FMUL.FTZ R29, R38, -1.4426950216293334961 ;  /* 0xbfb8aa3b261d7820 */ /* 0x000fca0000410000 */
[----:B------:R-:W5:Y:S01]  /*5fe0*/  MUFU.EX2 R28, R28 ;  /* 0x0000001c001c7308 */ /* 0x000f620000000800 */
[----:B01234-:R-:W-:Y:S02]  /*5ff0*/  IMAD R32, R111, UR4, RZ ;  /* 0x000000046f207c24 */ /* 0x01ffe4000f8e02ff */
[----:B------:R-:W-:-:S05]  /*6000*/  IMAD.WIDE.U32 R112, R25, UR4, R112 ;  /* 0x0000000419707c25 */ /* 0x000fca000f8e0070 */
[----:B------:R-:W0:Y:S01]  /*6010*/  MUFU.EX2 R29, R29 ;  /* 0x0000001d001d7308 */ /* 0x000e220000000800 */
[----:B------:R-:W-:-:S05]  /*6020*/  IMAD R33, R25, UR5, R32 ;  /* 0x0000000519217c24 */ /* 0x000fca000f8e0220 */
[----:B------:R-:W-:Y:S01]  /*6030*/  IADD3 R33, PT, PT, R113, R33, RZ ;  /* 0x0000002171217210 */ /* 0x000fe20007ffe0ff */
[----:B-----5:R-:W-:Y:S01]  /*6040*/  FADD.FTZ R30, R28, 1 ;  /* 0x3f8000001c1e7421 */ /* 0x020fe20000010000 */
[----:B------:R-:W-:-:S05]  /*6050*/  LEA R28, P1, R112, UR8, 0x2 ;  /* 0x00000008701c7c11 */ /* 0x000fca000f8210ff */
[----:B------:R-:W1:Y:S01]  /*6060*/  MUFU.RCP R30, R30 ;  /* 0x0000001e001e7308 */ /* 0x000e620000001000 */
[----:B0-----:R-:W-:Y:S01]  /*6070*/  FADD.FTZ R31, R29, 1 ;  /* 0x3f8000001d1f7421 */ /* 0x001fe20000010000 */
[----:B------:R-:W-:-:S06]  /*6080*/  LEA.HI.X R29, R112, UR9, R33, 0x2, P1 ;  /* 0x00000009701d7c11 */ /* 0x000fcc00088f1421 */
[----:B------:R-:W0:Y:S01]  /*6090*/  MUFU.RCP R31, R31 ;  /* 0x0000001f001f7308 */ /* 0x000e220000001000 */
[----:B-1----:R-:W-:Y:S01]  /*60a0*/  FMUL.FTZ R32, R39, R30 ;  /* 0x0000001e27207220 */ /* 0x002fe20000410000 */
[----:B0-----:R-:W-:-:S05]  /*60b0*/  FMUL.FTZ R33, R38, R31 ;  /* 0x0000001f26217220 */ /* 0x001fca0000410000 */
[----:B------:R0:W-:Y:S02]  /*60c0*/  STG.E.64 desc[UR6][R28.64], R32 ;  /* 0x000000201c007986 */ /* 0x0001e4000c101b06 */
.L_x_4136:
[----:B------:R-:W-:Y:S05]  /*60d0*/  BSYNC.RECONVERGENT B0 ;  /* 0x0000000000007941 */ /* 0x000fea0003800200 */
.L_x_4104:
        /* <DEDUP_REMOVED lines=8> */
.L_x_4168:
        /* <DEDUP_REMOVED lines=10> */
.L_x_4945:


//--------------------- .text._Z35group_norm_nhwc_fwd_one_pass_kernelI11Fp32IOBf16WLi256ELi120ELi480EEv26Group_norm_nhwc_fwd_params --------------------------
	.section	.text._Z35group_norm_nhwc_fwd_one_pass_kernelI11Fp32IOBf16WLi256ELi120ELi480EEv26Group_norm_nhwc_fwd_params,"ax",@progbits
	.align	128
        .global         _Z35group_norm_nhwc_fwd_one_pass_kernelI11Fp32IOBf16WLi256ELi120ELi480EEv26Group_norm_nhwc_fwd_params
        .type           _Z35group_norm_nhwc_fwd_one_pass_kernelI11Fp32IOBf16WLi256ELi120ELi480EEv26Group_norm_nhwc_fwd_params,@function
        .size           _Z35group_norm_nhwc_fwd_one_pass_kernelI11Fp32IOBf16WLi256ELi120ELi480EEv26Group_norm_nhwc_fwd_params,(.L_x_4946 - _Z35group_norm_nhwc_fwd_one_pass_kernelI11Fp32IOBf16WLi256ELi120ELi480EEv26Group_norm_nhwc_fwd_params)
        .other          _Z35group_norm_nhwc_fwd_one_pass_kernelI11Fp32IOBf16WLi256ELi120ELi480EEv26Group_norm_nhwc_fwd_params,@"STO_CUDA_ENTRY STV_DEFAULT"
_Z35group_norm_nhwc_fwd_one_pass_kernelI11Fp32IOBf16WLi256ELi120ELi480EEv26Group_norm_nhwc_fwd_params:
.text._Z35group_norm_nhwc_fwd_one_pass_kernelI11Fp32IOBf16WLi256ELi120ELi480EEv26Group_norm_nhwc_fwd_params:
        /* <DEDUP_REMOVED lines=47> */
.L_x_4308:
[----:B0-----:R-:W0:Y:S01]  /*02f0*/  LDC R33, c[0x0][0x3f8] ;  /* 0x0000fe00ff217b82 */ /* 0x001e220000000800 */
[----:B-1----:R-:W1:Y:S01]  /*0300*/  LDCU UR8, c[0x0][0x404] ;  /* 0x00008080ff0877ac */ /* 0x002e620008000800 */
[----:B------:R-:W-:Y:S01]  /*0310*/  LOP3.LUT R117, R16, 0xffff, RZ, 0xc0, !PT ;  /* 0x0000ffff10757812 */ /* 0x000fe200078ec0ff */
[----:B--2---:R-:W2:Y:S01]  /*0320*/  LDCU.64 UR4, c[0x0][0x3e8] ;  /* 0x00007d00ff0477ac */ /* 0x004ea20008000a00 */
[----:B-1----:R-:W-:Y:S01]  /*0330*/  IMAD R39, R3, UR8, R108 ;  /* 0x0000000803277c24 */ /* 0x002fe2000f8e026c */
[----:B------:R-:W1:Y:S01]  /*0340*/  LDCU.64 UR8, c[0x0][0x3f0] ;  /* 0x00007e00ff0877ac */ /* 0x000e620008000a00 */
[----:B0--34-:R-:W-:-:S03]  /*0350*/  IABS R25, R33 ;  /* 0x0000002100197213 */ /* 0x019fc60000000000 */
[----:B------:R-:W-:Y:S01]  /*0360*/  IADD3 R29, PT, PT, R39, 0x8, RZ ;  /* 0x00000008271d7810 */ /* 0x000fe20007ffe0ff */
[----:B------:R-:W0:Y:S01]  /*0370*/  I2F.RP R18, R25 ;  /* 0x0000001900127306 */ /* 0x000e220000209400 */
[----:B------:R-:W-:Y:S02]  /*0380*/  ISETP.NE.AND P2, PT, R33, RZ, PT ;  /* 0x000000ff2100720c */ /* 0x000fe40003f45270 */
[----:B--2---:R-:W-:Y:S02]  /*0390*/  ISETP.GE.U32.AND P6, PT, R29, UR4, PT ;  /* 0x000000041d007c0c */ /* 0x004fe4000bfc6070 */
[----:B------:R-:W-:Y:S02]  /*03a0*/  SHF.R.S32.HI R31, RZ, 0x1f, R29 ;  /* 0x0000001fff1f7819 */ /* 0x000fe4000001141d */
[----:B------:R-:W-:Y:S02]  /*03b0*/  IADD3 R45, PT, PT, R39, 0x38, RZ ;  /* 0x00000038272d7810 */ /* 0x000fe40007ffe0ff */
[----:B------:R-:W-:-:S02]  /*03c0*/  ISETP.GE.AND.EX P6, PT, R31, UR5, PT, P6 ;  /* 0x000000051f007c0c */ /* 0x000fc4000bfc6360 */
[----:B------:R-:W-:Y:S02]  /*03d0*/  IADD3 R47, PT, PT, R39, 0x40, RZ ;  /* 0x00000040272f7810 */ /* 0x000fe40007ffe0ff */
[----:B------:R-:W-:Y:S01]  /*03e0*/  ISETP.GE.U32.AND P5, PT, R45, UR4, PT ;  /* 0x000000042d007c0c */ /* 0x000fe2000bfa6070 */
[----:B0-----:R-:W0:Y:S01]  /*03f0*/  MUFU.RCP R18, R18 ;  /* 0x0000001200127308 */ /* 0x001e220000001000 */
[----:B------:R-:W-:Y:S02]  /*0400*/  SHF.R.S32.HI R53, RZ, 0x1f, R47 ;  /* 0x0000001fff357819 */ /* 0x000fe4000001142f */
[----:B------:R-:W-:-:S05]  /*0410*/  IADD3 R51, PT, PT, R39, 0x50, RZ ;  /* 0x0000005027337810 */ /* 0x000fca0007ffe0ff */
[----:B------:R-:W2:Y:S08]  /*0420*/  @!P6 LDC.64 R40, c[0x0][0x3e0] ;  /* 0x0000f800ff28eb82 */ /* 0x000eb00000000a00 */
        /* <DEDUP_REMOVED lines=10> */
[----:B------:R-:W-:Y:S02]  /*04d0*/  IMAD R18, R25, R18, R24 ;  /* 0x0000001219127224 */ /* 0x000fe400078e0218 */
[----:B--2---:R-:W-:-:S03]  /*04e0*/  @!P6 IMAD R24, R31, R40, RZ ;  /* 0x000000281f18e224 */ /* 0x004fc600078e02ff */
[----:B------:R-:W-:-:S13]  /*04f0*/  ISETP.GT.U32.AND P1, PT, R25, R18, PT ;  /* 0x000000121900720c */ /* 0x000fda0003f24070 */
[-C--:B------:R-:W-:Y:S02]  /*0500*/  @!P1 IADD3 R18, PT, PT, R18, -R25.reuse, RZ ;  /* 0x8000001912129210 */ /* 0x080fe40007ffe0ff */
[----:B------:R-:W-:Y:S02]  /*0510*/  @!P1 IADD3 R23, PT, PT, R23, 0x1, RZ ;  /* 0x0000000117179810 */ /* 0x000fe40007ffe0ff */
[----:B------:R-:W-:Y:S02]  /*0520*/  ISETP.GE.U32.AND P4, PT, R18, R25, PT ;  /* 0x000000191200720c */ /* 0x000fe40003f86070 */
[----:B------:R-:W-:Y:S02]  /*0530*/  LOP3.LUT R18, R8, R33, RZ, 0x3c, !PT ;  /* 0x0000002108127212 */ /* 0x000fe400078e3cff */
[----:B------:R-:W-:Y:S02]  /*0540*/  ISETP.GE.U32.AND P1, PT, R39, UR4, PT ;  /* 0x0000000427007c0c */ /* 0x000fe4000bf26070 */
[----:B------:R-:W-:-:S02]  /*0550*/  ISETP.GE.AND P3, PT, R18, RZ, PT ;  /* 0x000000ff1200720c */ /* 0x000fc40003f66270 */
[----:B------:R-:W-:-:S04]  /*0560*/  SHF.R.S32.HI R25, RZ, 0x1f, R39 ;  /* 0x0000001fff197819 */ /* 0x000fc80000011427 */
[----:B------:R-:W-:Y:S02]  /*0570*/  ISETP.GE.AND.EX P1, PT, R25, UR5, PT, P1 ;  /* 0x0000000519007c0c */ /* 0x000fe4000bf26310 */
[----:B------:R-:W-:-:S05]  /*0580*/  @P4 IADD3 R23, PT, PT, R23, 0x1, RZ ;  /* 0x0000000117174810 */ /* 0x000fca0007ffe0ff */
[----:B------:R-:W-:Y:S02]  /*0590*/  @!P3 IADD3 R23, PT, PT, -R23, RZ, RZ ;  /* 0x000000ff1717b210 */ /* 0x000fe40007ffe1ff */
[----:B------:R-:W-:Y:S02]  /*05a0*/  @!P2 LOP3.LUT R23, RZ, R33, RZ, 0x33, !PT ;  /* 0x00000021ff17a212 */ /* 0x000fe400078e33ff */
[----:B------:R-:W-:Y:S02]  /*05b0*/  ISETP.GE.U32.AND P3, PT, R47, UR4, PT ;  /* 0x000000042f007c0c */ /* 0x000fe4000bf66070 */
[----:B------:R-:W-:Y:S01]  /*05c0*/  IADD3 R27, PT, PT, -R23, RZ, RZ ;  /* 0x000000ff171b7210 */ /* 0x000fe20007ffe1ff */
[----:B------:R-:W0:Y:S01]  /*05d0*/  @!P1 LDC.64 R36, c[0x0][0x3e0] ;  /* 0x0000f800ff249b82 */ /* 0x000e220000000a00 */
[----:B------:R-:W-:Y:S02]  /*05e0*/  SHF.R.S32.HI R22, RZ, 0x1f, R23 ;  /* 0x0000001fff167819 */ /* 0x000fe40000011417 */
[----:B------:R-:W-:Y:S01]  /*05f0*/  ISETP.GE.AND.EX P3, PT, R53, UR5, PT, P3 ;  /* 0x0000000535007c0c */ /* 0x000fe2000bf66330 */
[----:B------:R-:W-:Y:S01]  /*0600*/  IMAD R18, R33, R27, R8 ;  /* 0x0000001b21127224 */ /* 0x000fe200078e0208 */
[----:B------:R-:W-:Y:S01]  /*0610*/  IADD3 R33, PT, PT, R39, 0x10, RZ ;  /* 0x0000001027217810 */ /* 0x000fe20007ffe0ff */
[----:B-1----:R-:W-:-:S02]  /*0620*/  IMAD R22, R22, UR8, RZ ;  /* 0x0000000816167c24 */ /* 0x002fc4000f8e02ff */
[----:B------:R-:W-:Y:S01]  /*0630*/  IMAD R18, R18, 0x78, RZ ;  /* 0x0000007812127824 */ /* 0x000fe200078e02ff */
[----:B------:R-:W1:Y:S01]  /*0640*/  @!P1 LDC.64 R42, c[0x0][0x390] ;  /* 0x0000e400ff2a9b82 */ /* 0x000e620000000a00 */
[----:B------:R-:W-:Y:S01]  /*0650*/  ISETP.GE.U32.AND P4, PT, R33, UR4, PT ;  /* 0x0000000421007c0c */ /* 0x000fe2000bf86070 */
[----:B------:R-:W-:Y:S01]  /*0660*/  IMAD R119, R23, UR9, R22 ;  /* 0x0000000917777c24 */ /* 0x000fe2000f8e0216 */
[----:B------:R-:W-:Y:S02]  /*0670*/  SHF.R.S32.HI R35, RZ, 0x1f, R33 ;  /* 0x0000001fff237819 */ /* 0x000fe40000011421 */
[C---:B------:R-:W-:Y:S02]  /*0680*/  IADD3 R116, P2, PT, R18.reuse, R117, RZ ;  /* 0x0000007512747210 */ /* 0x040fe40007f5e0ff */
[----:B------:R-:W-:Y:S02]  /*0690*/  ISETP.GE.AND.EX P4, PT, R35, UR5, PT, P4 ;  /* 0x0000000523007c0c */ /* 0x000fe4000bf86340 */
[----:B------:R-:W-:-:S03]  /*06a0*/  LEA.HI.X.SX32 R117, R18, RZ, 0x1, P2 ;  /* 0x000000ff12757211 */ /* 0x000fc600010f0eff */
[----:B------:R-:W-:-:S04]  /*06b0*/  IMAD.WIDE.U32 R116, R23, UR8, R116 ;  /* 0x0000000817747c25 */ /* 0x000fc8000f8e0074 */
[----:B0-----:R-:W-:Y:S01]  /*06c0*/  @!P1 IMAD R22, R25, R36, RZ ;  /* 0x0000002419169224 */ /* 0x001fe200078e02ff */
[----:B------:R-:W-:-:S03]  /*06d0*/  IADD3 R119, PT, PT, R117, R119, RZ ;  /* 0x0000007775777210 */ /* 0x000fc60007ffe0ff */
[----:B------:R-:W0:Y:S01]  /*06e0*/  @!P4 LDC.64 R26, c[0x0][0x3e0] ;  /* 0x0000f800ff1acb82 */ /* 0x000e220000000a00 */
[----:B------:R-:W-:Y:S01]  /*06f0*/  @!P1 MOV R118, R116 ;  /* 0x0000007400769202 */ /* 0x000fe20000000f00 */
[----:B------:R-:W-:Y:S01]  /*0700*/  @!P1 IMAD R31, R39, R37, R22 ;  /* 0x00000025271f9224 */ /* 0x000fe200078e0216 */
[----:B------:R-:W-:Y:S01]  /*0710*/  @!P6 MOV R25, R119 ;  /* 0x000000770019e202 */ /* 0x000fe20000000f00 */
[----:B------:R-:W-:Y:S01]  /*0720*/  @!P6 IMAD R37, R29, R41, R24 ;  /* 0x000000291d25e224 */ /* 0x000fe200078e0218 */
[----:B------:R-:W-:Y:S01]  /*0730*/  SHF.R.S32.HI R41, RZ, 0x1f, R45 ;  /* 0x0000001fff297819 */ /* 0x000fe2000001142d */
[----:B------:R-:W-:Y:S01]  /*0740*/  @!P1 IMAD.WIDE.U32 R22, R39, R36, R118 ;  /* 0x0000002427169225 */ /* 0x000fe200078e0076 */
[----:B------:R-:W-:Y:S01]  /*0750*/  @!P6 MOV R24, R116 ;  /* 0x000000740018e202 */ /* 0x000fe20000000f00 */
[----:B------:R-:W2:Y:S01]  /*0760*/  @!P4 LDC.64 R60, c[0x0][0x390] ;  /* 0x0000e400ff3ccb82 */ /* 0x000ea20000000a00 */
[----:B------:R-:W-:Y:S02]  /*0770*/  ISETP.GE.AND.EX P5, PT, R41, UR5, PT, P5 ;  /* 0x0000000529007c0c */ /* 0x000fe4000bfa6350 */
[----:B------:R-:W-:Y:S01]  /*0780*/  @!P1 IADD3 R23, PT, PT, R23, R31, RZ ;  /* 0x0000001f17179210 */ /* 0x000fe20007ffe0ff */
[----:B------:R-:W-:Y:S01]  /*0790*/  @!P6 IMAD.WIDE.U32 R24, R29, R40, R24 ;  /* 0x000000281d18e225 */ /* 0x000fe200078e0018 */
[----:B-1----:R-:W-:-:S04]  /*07a0*/  @!P1 LEA R30, P2, R22, R42, 0x2 ;  /* 0x0000002a161e9211 */ /* 0x002fc800078410ff */
[----:B------:R-:W-:Y:S02]  /*07b0*/  @!P1 LEA.HI.X R31, R22, R43, R23, 0x2, P2 ;  /* 0x0000002b161f9211 */ /* 0x000fe400010f1417 */
[----:B------:R-:W-:Y:S02]  /*07c0*/  @!P6 IADD3 R22, PT, PT, R25, R37, RZ ;  /* 0x000000251916e210 */ /* 0x000fe40007ffe0ff */
[C---:B---3--:R-:W-:Y:S01]  /*07d0*/  @!P6 LEA R42, P2, R24.reuse, R48, 0x2 ;  /* 0x00000030182ae211 */ /* 0x048fe200078410ff */
[----:B------:R-:W1:Y:S01]  /*07e0*/  @!P5 LDC.64 R62, c[0x0][0x3e0] ;  /* 0x0000f800ff3edb82 */ /* 0x000e620000000a00 */
[----:B------:R-:W-:Y:S01]  /*07f0*/  MOV R23, RZ ;  /* 0x000000ff00177202 */ /* 0x000fe20000000f00 */
[----:B0-----:R-:W-:Y:S01]  /*0800*/  @!P4 IMAD R28, R35, R26, RZ ;  /* 0x0000001a231cc224 */ /* 0x001fe200078e02ff */
[----:B------:R-:W-:Y:S02]  /*0810*/  @!P6 LEA.HI.X R43, R24, R49, R22, 0x2, P2 ;  /* 0x00000031182be211 */ /* 0x000fe400010f1416 */
[----:B------:R-:W-:Y:S01]  /*0820*/  MOV R22, RZ ;  /* 0x000000ff00167202 */ /* 0x000fe20000000f00 */
[----:B------:R-:W-:Y:S01]  /*0830*/  @!P4 IMAD R59, R33, R27, R28 ;  /* 0x0000001b213bc224 */ /* 0x000fe200078e021c */
[----:B------:R-:W-:Y:S01]  /*0840*/  IADD3 R49, PT, PT, R39, 0x48, RZ ;  /* 0x0000004827317810 */ /* 0x000fe20007ffe0ff */
[----:B------:R-:W0:Y:S03]  /*0850*/  @!P3 LDC.64 R36, c[0x0][0x3e0] ;  /* 0x0000f800ff24bb82 */ /* 0x000e260000000a00 */
[----:B------:R3:W4:Y:S01]  /*0860*/  @!P1 LDG.E.64 R22, desc[UR6][R30.64] ;  /* 0x000000061e169981 */ /* 0x000722000c1e1b00 */
[----:B------:R-:W-:-:S02]  /*0870*/  ISETP.GE.U32.AND P1, PT, R49, UR4, PT ;  /* 0x0000000431007c0c */ /* 0x000fc4000bf26070 */
[----:B------:R-:W-:Y:S02]  /*0880*/  CS2R R24, SRZ ;  /* 0x0000000000187805 */ /* 0x000fe4000001ff00 */
[----:B------:R-:W-:Y:S02]  /*0890*/  SHF.R.S32.HI R55, RZ, 0x1f, R49 ;  /* 0x0000001fff377819 */ /* 0x000fe40000011431 */
[----:B------:R-:W-:Y:S01]  /*08a0*/  ISETP.GE.U32.AND P2, PT, R51, UR4, PT ;  /* 0x0000000433007c0c */ /* 0x000fe2000bf46070 */
[----:B------:R-:W5:Y:S01]  /*08b0*/  @!P5 LDC.64 R28, c[0x0][0x390] ;  /* 0x0000e400ff1cdb82 */ /* 0x000f620000000a00 */
[----:B------:R-:W-:Y:S01]  /*08c0*/  ISETP.GE.AND.EX P1, PT, R55, UR5, PT, P1 ;  /* 0x0000000537007c0c */ /* 0x000fe2000bf26310 */
[----:B------:R2:W4:Y:S01]  /*08d0*/  @!P6 LDG.E.64 R24, desc[UR6][R42.64] ;  /* 0x000000062a18e981 */ /* 0x000522000c1e1b00 */
[----:B------:R-:W-:Y:S02]  /*08e0*/  SHF.R.S32.HI R57, RZ, 0x1f, R51 ;  /* 0x0000001fff397819 */ /* 0x000fe40000011433 */
[----:B---3--:R-:W-:-:S02]  /*08f0*/  @!P4 MOV R30, R116 ;  /* 0x00000074001ec202 */ /* 0x008fc40000000f00 */
[----:B------:R-:W-:Y:S01]  /*0900*/  @!P4 MOV R31, R119 ;  /* 0x00000077001fc202 */ /* 0x000fe20000000f00 */
[----:B------:R-:W3:Y:S01]  /*0910*/  @!P3 LDC.64 R34, c[0x0][0x390] ;  /* 0x0000e400ff22bb82 */ /* 0x000ee20000000a00 */
[----:B------:R-:W-:Y:S01]  /*0920*/  ISETP.GE.AND.EX P2, PT, R57, UR5, PT, P2 ;  /* 0x0000000539007c0c */ /* 0x000fe2000bf46320 */
[----:B------:R-:W-:Y:S01]  /*0930*/  @!P4 IMAD.WIDE.U32 R26, R33, R26, R30 ;  /* 0x0000001a211ac225 */ /* 0x000fe200078e001e */
[----:B--2---:R-:W-:-:S03]  /*0940*/  @!P5 MOV R42, R116 ;  /* 0x00000074002ad202 */ /* 0x004fc60000000f00 */
[----:B-1----:R-:W-:Y:S01]  /*0950*/  @!P5 IMAD R38, R41, R62, RZ ;  /* 0x0000003e2926d224 */ /* 0x002fe200078e02ff */
[----:B------:R-:W-:Y:S01]  /*0960*/  @!P4 IADD3 R27, PT, PT, R27, R59, RZ ;  /* 0x0000003b1b1bc210 */ /* 0x000fe20007ffe0ff */
[----:B------:R-:W1:Y:S01]  /*0970*/  @!P1 LDC.64 R32, c[0x0][0x3e0] ;  /* 0x0000f800ff209b82 */ /* 0x000e620000000a00 */
[C---:B------:R-:W-:Y:S02]  /*0980*/  @!P4 LEA R40, P6, R26.reuse, R60, 0x2 ;  /* 0x0000003c1a28c211 */ /* 0x040fe400078c10ff */
[----:B------:R-:W-:Y:S02]  /*0990*/  @!P5 MOV R43, R119 ;  /* 0x00000077002bd202 */ /* 0x000fe40000000f00 */
[----:B------:R-:W-:Y:S01]  /*09a0*/  @!P4 LEA.HI.X R41, R26, R61, R27, 0x2, P6 ;  /* 0x0000003d1a29c211 */ /* 0x000fe200030f141b */
[----:B0-----:R-:W-:Y:S01]  /*09b0*/  @!P3 IMAD R26, R53, R36, RZ ;  /* 0x00000024351ab224 */ /* 0x001fe200078e02ff */
[----:B------:R-:W-:Y:S01]  /*09c0*/  @!P3 MOV R44, R116 ;  /* 0x00000074002cb202 */ /* 0x000fe20000000f00 */
[----:B------:R-:W-:Y:S01]  /*09d0*/  @!P5 IMAD R59, R45, R63, R38 ;  /* 0x0000003f2d3bd224 */ /* 0x000fe200078e0226 */
[----:B------:R-:W0:Y:S01]  /*09e0*/  @!P2 LDC.64 R30, c[0x0][0x3e0] ;  /* 0x0000f800ff1eab82 */ /* 0x000e220000000a00 */
[----:B------:R-:W-:Y:S01]  /*09f0*/  @!P3 IMAD R61, R47, R37, R26 ;  /* 0x000000252f3db224 */ /* 0x000fe200078e021a */
[----:B------:R-:W-:Y:S01]  /*0a00*/  CS2R R26, SRZ ;  /* 0x00000000001a7805 */ /* 0x000fe2000001ff00 */
[----:B------:R-:W-:Y:S01]  /*0a10*/  @!P5 IMAD.WIDE.U32 R42, R45, R62, R42 ;  /* 0x0000003e2d2ad225 */ /* 0x000fe200078e002a */
[----:B------:R-:W-:-:S02]  /*0a20*/  @!P3 MOV R45, R119 ;  /* 0x00000077002db202 */ /* 0x000fc40000000f00 */
[----:B------:R-:W-:Y:S02]  /*0a30*/  IADD3 R53, PT, PT, R39, 0x58, RZ ;  /* 0x0000005827357810 */ /* 0x000fe40007ffe0ff */
[----:B------:R2:W4:Y:S01]  /*0a40*/  @!P4 LDG.E.64 R26, desc[UR6][R40.64] ;  /* 0x00000006281ac981 */ /* 0x000522000c1e1b00 */
[----:B------:R-:W-:Y:S01]  /*0a50*/  @!P3 IMAD.WIDE.U32 R44, R47, R36, R44 ;  /* 0x000000242f2cb225 */ /* 0x000fe200078e002c */
[----:B------:R-:W-:Y:S01]  /*0a60*/  ISETP.GE.U32.AND P4, PT, R53, UR4, PT ;  /* 0x0000000435007c0c */ /* 0x000fe2000bf86070 */
[----:B------:R-:W2:Y:S01]  /*0a70*/  @!P1 LDC.64 R62, c[0x0][0x390] ;  /* 0x0000e400ff3e9b82 */ /* 0x000ea20000000a00 */
[----:B------:R-:W-:Y:S02]  /*0a80*/  SHF.R.S32.HI R47, RZ, 0x1f, R53 ;  /* 0x0000001fff2f7819 */ /* 0x000fe40000011435 */
[----:B------:R-:W-:Y:S02]  /*0a90*/  @!P5 IADD3 R37, PT, PT, R43, R59, RZ ;  /* 0x0000003b2b25d210 */ /* 0x000fe40007ffe0ff */
[----:B------:R-:W-:-:S02]  /*0aa0*/  ISETP.GE.AND.EX P4, PT, R47, UR5, PT, P4 ;  /* 0x000000052f007c0c */ /* 0x000fc4000bf86340 */
[C---:B-----5:R-:W-:Y:S01]  /*0ab0*/  @!P5 LEA R36, P6, R42.reuse, R28, 0x2 ;  /* 0x0000001c2a24d211 */ /* 0x060fe200078c10ff */
[----:B------:R-:W5:Y:S03]  /*0ac0*/  @!P2 LDC.64 R64, c[0x0][0x390] ;  /* 0x0000e400ff40ab82 */ /* 0x000f660000000a00 */
[----:B------:R-:W-:Y:S02]  /*0ad0*/  @!P5 LEA.HI.X R37, R42, R29, R37, 0x2, P6 ;  /* 0x0000001d2a25d211 */ /* 0x000fe400030f1425 */
[C---:B---3--:R-:W-:Y:S01]  /*0ae0*/  @!P3 LEA R42, P6, R44.reuse, R34, 0x2 ;  /* 0x000000222c2ab211 */ /* 0x048fe200078c10ff */
[----:B-1----:R-:W-:Y:S01]  /*0af0*/  @!P1 IMAD R34, R55, R32, RZ ;  /* 0x0000002037229224 */ /* 0x002fe200078e02ff */
[----:B------:R-:W-:Y:S01]  /*0b00*/  @!P3 IADD3 R28, PT, PT, R45, R61, RZ ;  /* 0x0000003d2d1cb210 */ /* 0x000fe20007ffe0ff */
[----:B0-----:R-:W-:Y:S01]  /*0b10*/  @!P2 IMAD R38, R57, R30, RZ ;  /* 0x0000001e3926a224 */ /* 0x001fe200078e02ff */
[----:B------:R-:W-:Y:S01]  /*0b20*/  @!P2 MOV R45, R119 ;  /* 0x00000077002da202 */ /* 0x000fe20000000f00 */
[----:B--2---:R-:W-:Y:S01]  /*0b30*/  @!P1 IMAD R41, R49, R33, R34 ;  /* 0x0000002131299224 */ /* 0x004fe200078e0222 */
[----:B------:R-:W-:Y:S01]  /*0b40*/  @!P3 LEA.HI.X R43, R44, R35, R28, 0x2, P6 ;  /* 0x000000232c2bb211 */ /* 0x000fe200030f141c */
[----:B------:R-:W0:Y:S01]  /*0b50*/  @!P4 LDC.64 R70, c[0x0][0x390] ;  /* 0x0000e400ff46cb82 */ /* 0x000e220000000a00 */
[----:B------:R-:W-:Y:S01]  /*0b60*/  @!P2 MOV R44, R116 ;  /* 0x00000074002ca202 */ /* 0x000fe20000000f00 */
[----:B------:R-:W-:-:S06]  /*0b70*/  @!P2 IMAD R61, R51, R31, R38 ;  /* 0x0000001f333da224 */ /* 0x000fcc00078e0226 */
[----:B------:R-:W1:Y:S01]  /*0b80*/  @!P4 LDC.64 R34, c[0x0][0x3e0] ;  /* 0x0000f800ff22cb82 */ /* 0x000e620000000a00 */
[----:B------:R-:W-:Y:S01]  /*0b90*/  @!P2 IMAD.WIDE.U32 R44, R51, R30, R44 ;  /* 0x0000001e332ca225 */ /* 0x000fe200078e002c */
[----:B------:R-:W-:Y:S02]  /*0ba0*/  CS2R R30, SRZ ;  /* 0x00000000001e7805 */ /* 0x000fe4000001ff00 */
[----:B------:R-:W-:Y:S02]  /*0bb0*/  @!P1 MOV R28, R116 ;  /* 0x00000074001c9202 */ /* 0x000fe40000000f00 */
[----:B------:R-:W-:Y:S02]  /*0bc0*/  @!P1 MOV R29, R119 ;  /* 0x00000077001d9202 */ /* 0x000fe40000000f00 */
[----:B------:R-:W-:Y:S01]  /*0bd0*/  IADD3 R55, PT, PT, R39, 0x60, RZ ;  /* 0x0000006027377810 */ /* 0x000fe20007ffe0ff */
[----:B------:R-:W2:Y:S01]  /*0be0*/  @!P3 LDG.E.64 R30, desc[UR6][R42.64] ;  /* 0x000000062a1eb981 */ /* 0x000ea2000c1e1b00 */
[----:B------:R-:W-:-:S02]  /*0bf0*/  @!P1 IMAD.WIDE.U32 R32, R49, R32, R28 ;  /* 0x0000002031209225 */ /* 0x000fc400078e001c */
[----:B------:R-:W-:Y:S02]  /*0c00*/  ISETP.GE.U32.AND P3, PT, R55, UR4, PT ;  /* 0x0000000437007c0c */ /* 0x000fe4000bf66070 */
[----:B------:R-:W-:Y:S02]  /*0c10*/  SHF.R.S32.HI R49, RZ, 0x1f, R55 ;  /* 0x0000001fff317819 */ /* 0x000fe40000011437 */
[----:B------:R-:W-:Y:S02]  /*0c20*/  CS2R R28, SRZ ;  /* 0x00000000001c7805 */ /* 0x000fe4000001ff00 */
[----:B------:R-:W-:Y:S02]  /*0c30*/  ISETP.GE.AND.EX P3, PT, R49, UR5, PT, P3 ;  /* 0x0000000531007c0c */ /* 0x000fe4000bf66330 */
[----:B------:R-:W-:Y:S02]  /*0c40*/  IADD3 R59, PT, PT, R39, 0x70, RZ ;  /* 0x00000070273b7810 */ /* 0x000fe40007ffe0ff */
[----:B------:R1:W3:Y:S02]  /*0c50*/  @!P5 LDG.E.64 R28, desc[UR6][R36.64] ;  /* 0x00000006241cd981 */ /* 0x0002e4000c1e1b00 */
[----:B------:R-:W-:-:S02]  /*0c60*/  ISETP.GE.U32.AND P5, PT, R59, UR4, PT ;  /* 0x000000043b007c0c */ /* 0x000fc4000bfa6070 */
[----:B------:R-:W-:Y:S01]  /*0c70*/  SHF.R.S32.HI R57, RZ, 0x1f, R59 ;  /* 0x0000001fff397819 */ /* 0x000fe2000001143b */
[----:B-1----:R-:W-:Y:S01]  /*0c80*/  @!P4 IMAD R36, R47, R34, RZ ;  /* 0x000000222f24c224 */ /* 0x002fe200078e02ff */
[----:B------:R-:W-:-:S03]  /*0c90*/  @!P1 IADD3 R33, PT, PT, R33, R41, RZ ;  /* 0x0000002921219210 */ /* 0x000fc60007ffe0ff */
[----:B------:R-:W-:Y:S01]  /*0ca0*/  @!P4 IMAD R69, R53, R35, R36 ;  /* 0x000000233545c224 */ /* 0x000fe200078e0224 */
[C---:B------:R-:W-:Y:S01]  /*0cb0*/  @!P1 LEA R40, P6, R32.reuse, R62, 0x2 ;  /* 0x0000003e20289211 */ /* 0x040fe200078c10ff */
[----:B------:R-:W1:Y:S01]  /*0cc0*/  @!P3 LDC.64 R36, c[0x0][0x3e0] ;  /* 0x0000f800ff24bb82 */ /* 0x000e620000000a00 */
[----:B------:R-:W-:Y:S02]  /*0cd0*/  ISETP.GE.AND.EX P5, PT, R57, UR5, PT, P5 ;  /* 0x0000000539007c0c */ /* 0x000fe4000bfa6350 */
[----:B------:R-:W-:Y:S02]  /*0ce0*/  @!P4 MOV R46, R116 ;  /* 0x00000074002ec202 */ /* 0x000fe40000000f00 */
[----:B------:R-:W-:Y:S02]  /*0cf0*/  @!P4 MOV R47, R119 ;  /* 0x00000077002fc202 */ /* 0x000fe40000000f00 */
[----:B------:R-:W-:Y:S02]  /*0d00*/  @!P1 LEA.HI.X R41, R32, R63, R33, 0x2, P6 ;  /* 0x0000003f20299211 */ /* 0x000fe400030f1421 */
[----:B------:R-:W-:-:S02]  /*0d10*/  @!P2 IADD3 R32, PT, PT, R45, R61, RZ ;  /* 0x0000003d2d20a210 */ /* 0x000fc40007ffe0ff */
[C---:B-----5:R-:W-:Y:S01]  /*0d20*/  @!P2 LEA R50, P6, R44.reuse, R64, 0x2 ;  /* 0x000000402c32a211 */ /* 0x060fe200078c10ff */
[----:B------:R-:W-:Y:S01]  /*0d30*/  @!P4 IMAD.WIDE.U32 R46, R53, R34, R46 ;  /* 0x00000022352ec225 */ /* 0x000fe200078e002e */
[----:B------:R-:W-:Y:S02]  /*0d40*/  IADD3 R63, PT, PT, R39, 0x80, RZ ;  /* 0x00000080273f7810 */ /* 0x000fe40007ffe0ff */
[----:B------:R-:W-:Y:S02]  /*0d50*/  CS2R R34, SRZ ;  /* 0x0000000000227805 */ /* 0x000fe4000001ff00 */
[----:B------:R-:W-:Y:S02]  /*0d60*/  @!P2 LEA.HI.X R51, R44, R65, R32, 0x2, P6 ;  /* 0x000000412c33a211 */ /* 0x000fe400030f1420 */
[----:B------:R-:W-:Y:S02]  /*0d70*/  CS2R R32, SRZ ;  /* 0x0000000000207805 */ /* 0x000fe4000001ff00 */
[----:B------:R-:W-:Y:S01]  /*0d80*/  ISETP.GE.U32.AND P6, PT, R63, UR4, PT ;  /* 0x000000043f007c0c */ /* 0x000fe2000bfc6070 */
[----:B------:R-:W5:Y:S01]  /*0d90*/  @!P5 LDC.64 R42, c[0x0][0x3e0] ;  /* 0x0000f800ff2adb82 */ /* 0x000f620000000a00 */
[----:B------:R-:W-:Y:S01]  /*0da0*/  SHF.R.S32.HI R67, RZ, 0x1f, R63 ;  /* 0x0000001fff437819 */ /* 0x000fe2000001143f */
[----:B------:R-:W2:Y:S01]  /*0db0*/  @!P2 LDG.E.64 R34, desc[UR6][R50.64] ;  /* 0x000000063222a981 */ /* 0x000ea2000c1e1b00 */
[----:B------:R-:W-:-:S02]  /*0dc0*/  IADD3 R61, PT, PT, R39, 0x78, RZ ;  /* 0x00000078273d7810 */ /* 0x000fc40007ffe0ff */
[----:B------:R-:W-:Y:S01]  /*0dd0*/  ISETP.GE.AND.EX P2, PT, R67, UR5, PT, P6 ;  /* 0x0000000543007c0c */ /* 0x000fe2000bf46360 */
[----:B------:R1:W2:Y:S01]  /*0de0*/  @!P1 LDG.E.64 R32, desc[UR6][R40.64] ;  /* 0x0000000628209981 */ /* 0x0002a2000c1e1b00 */
[----:B------:R-:W-:Y:S01]  /*0df0*/  ISETP.GE.U32.AND P1, PT, R61, UR4, PT ;  /* 0x000000043d007c0c */ /* 0x000fe2000bf26070 */
[----:B------:R-:W5:Y:S01]  /*0e00*/  @!P3 LDC.64 R44, c[0x0][0x390] ;  /* 0x0000e400ff2cbb82 */ /* 0x000f620000000a00 */
[----:B------:R-:W-:Y:S02]  /*0e10*/  SHF.R.S32.HI R65, RZ, 0x1f, R61 ;  /* 0x0000001fff417819 */ /* 0x000fe4000001143d */
[----:B------:R-:W-:Y:S02]  /*0e20*/  @!P4 IADD3 R38, PT, PT, R47, R69, RZ ;  /* 0x000000452f26c210 */ /* 0x000fe40007ffe0ff */
[----:B0-----:R-:W-:Y:S02]  /*0e30*/  @!P4 LEA R48, P6, R46, R70, 0x2 ;  /* 0x000000462e30c211 */ /* 0x001fe400078c10ff */
[----:B------:R-:W-:Y:S01]  /*0e40*/  ISETP.GE.AND.EX P1, PT, R65, UR5, PT, P1 ;  /* 0x0000000541007c0c */ /* 0x000fe2000bf26310 */
[----:B-1----:R-:W-:Y:S01]  /*0e50*/  @!P3 IMAD R40, R49, R36, RZ ;  /* 0x000000243128b224 */ /* 0x002fe200078e02ff */
[----:B------:R-:W-:-:S02]  /*0e60*/  @!P3 MOV R50, R116 ;  /* 0x000000740032b202 */ /* 0x000fc40000000f00 */
[----:B------:R-:W-:Y:S02]  /*0e70*/  @!P3 MOV R51, R119 ;  /* 0x000000770033b202 */ /* 0x000fe40000000f00 */
[----:B------:R-:W-:Y:S02]  /*0e80*/  @!P4 LEA.HI.X R49, R46, R71, R38, 0x2, P6 ;  /* 0x000000472e31c211 */ /* 0x000fe400030f1426 */
[----:B------:R-:W0:Y:S01]  /*0e90*/  @!P5 LDC.64 R46, c[0x0][0x390] ;  /* 0x0000e400ff2edb82 */ /* 0x000e220000000a00 */
[C---:B------:R-:W-:Y:S02]  /*0ea0*/  @!P3 IMAD R69, R55.reuse, R37, R40 ;  /* 0x000000253745b224 */ /* 0x040fe400078e0228 */
[----:B------:R-:W-:-:S05]  /*0eb0*/  @!P3 IMAD.WIDE.U32 R50, R55, R36, R50 ;  /* 0x000000243732b225 */ /* 0x000fca00078e0032 */
[----:B------:R-:W1:Y:S01]  /*0ec0*/  @!P2 LDC.64 R36, c[0x0][0x3e0] ;  /* 0x0000f800ff24ab82 */ /* 0x000e620000000a00 */
[----:B-----5:R-:W-:Y:S01]  /*0ed0*/  @!P5 IMAD R38, R57, R42, RZ ;  /* 0x0000002a3926d224 */ /* 0x020fe200078e02ff */
[----:B------:R-:W-:Y:S02]  /*0ee0*/  @!P5 MOV R52, R116 ;  /* 0x000000740034d202 */ /* 0x000fe40000000f00 */
[----:B------:R-:W-:Y:S02]  /*0ef0*/  CS2R R56, SRZ ;  /* 0x0000000000387805 */ /* 0x000fe4000001ff00 */
[----:B------:R-:W-:Y:S02]  /*0f00*/  @!P5 MOV R53, R119 ;  /* 0x000000770035d202 */ /* 0x000fe40000000f00 */
[----:B------:R-:W5:Y:S01]  /*0f10*/  @!P1 LDC.64 R40, c[0x0][0x3e0] ;  /* 0x0000f800ff289b82 */ /* 0x000f620000000a00 */
[----:B------:R-:W-:Y:S01]  /*0f20*/  @!P5 IMAD R71, R59, R43, R38 ;  /* 0x0000002b3b47d224 */ /* 0x000fe200078e0226 */
[----:B------:R-:W-:Y:S01]  /*0f30*/  IADD3 R38, PT, PT, R39, 0x88, RZ ;  /* 0x0000008827267810 */ /* 0x000fe20007ffe0ff */
[----:B------:R-:W-:Y:S01]  /*0f40*/  @!P5 IMAD.WIDE.U32 R42, R59, R42, R52 ;  /* 0x0000002a3b2ad225 */ /* 0x000fe200078e0034 */
[----:B------:R-:W-:Y:S01]  /*0f50*/  @!P3 IADD3 R51, PT, PT, R51, R69, RZ ;  /* 0x000000453333b210 */ /* 0x000fe20007ffe0ff */
[----:B------:R1:W2:Y:S01]  /*0f60*/  @!P4 LDG.E.64 R56, desc[UR6][R48.64] ;  /* 0x000000063038c981 */ /* 0x0002a2000c1e1b00 */
[----:B------:R-:W-:-:S02]  /*0f70*/  @!P3 LEA R44, P6, R50, R44, 0x2 ;  /* 0x0000002c322cb211 */ /* 0x000fc400078c10ff */
[----:B------:R-:W-:Y:S02]  /*0f80*/  ISETP.GE.U32.AND P4, PT, R38, UR4, PT ;  /* 0x0000000426007c0c */ /* 0x000fe4000bf86070 */
[----:B------:R-:W-:Y:S02]  /*0f90*/  SHF.R.S32.HI R55, RZ, 0x1f, R38 ;  /* 0x0000001fff377819 */ /* 0x000fe40000011426 */
[----:B------:R-:W-:Y:S02]  /*0fa0*/  @!P3 LEA.HI.X R45, R50, R45, R51, 0x2, P6 ;  /* 0x0000002d322db211 */ /* 0x000fe400030f1433 */
[----:B------:R-:W-:Y:S02]  /*0fb0*/  @!P5 IADD3 R43, PT, PT, R43, R71, RZ ;  /* 0x000000472b2bd210 */ /* 0x000fe40007ffe0ff */
[C---:B0-----:R-:W-:Y:S02]  /*0fc0*/  @!P5 LEA R46, P6, R42.reuse, R46, 0x2 ;  /* 0x0000002e2a2ed211 */ /* 0x041fe400078c10ff */
[----:B------:R-:W-:Y:S01]  /*0fd0*/  ISETP.GE.AND.EX P4, PT, R55, UR5, PT, P4 ;  /* 0x0000000537007c0c */ /* 0x000fe2000bf86340 */
[----:B-1----:R-:W-:Y:S01]  /*0fe0*/  @!P2 IMAD R52, R67, R36, RZ ;  /* 0x000000244334a224 */ /* 0x002fe200078e02ff */
[----:B------:R-:W-:-:S02]  /*0ff0*/  @!P5 LEA.HI.X R47, R42, R47, R43, 0x2, P6 ;  /* 0x0000002f2a2fd211 */ /* 0x000fc400030f142b */
[----:B------:R-:W0:Y:S01]  /*1000*/  @!P1 LDC.64 R42, c[0x0][0x390] ;  /* 0x0000e400ff2a9b82 */ /* 0x000e220000000a00 */
[----:B------:R-:W-:Y:S01]  /*1010*/  @!P1 MOV R48, R116 ;  /* 0x0000007400309202 */ /* 0x000fe20000000f00 */
[----:B-----5:R-:W-:Y:S01]  /*1020*/  @!P1 IMAD R50, R65, R40, RZ ;  /* 0x0000002841329224 */ /* 0x020fe200078e02ff */
[----:B------:R-:W-:Y:S01]  /*1030*/  @!P1 MOV R49, R119 ;  /* 0x0000007700319202 */ /* 0x000fe20000000f00 */
[----:B------:R-:W-:-:S04]  /*1040*/  @!P2 IMAD R73, R63, R37, R52 ;  /* 0x000000253f49a224 */ /* 0x000fc800078e0234 */
[----:B------:R-:W1:Y:S01]  /*1050*/  @!P2 LDC.64 R52, c[0x0][0x390] ;  /* 0x0000e400ff34ab82 */ /* 0x000e620000000a00 */
[C---:B------:R-:W-:Y:S02]  /*1060*/  @!P1 IMAD R65, R61.reuse, R41, R50 ;  /* 0x000000293d419224 */ /* 0x040fe400078e0232 */
[----:B------:R-:W-:Y:S01]  /*1070*/  @!P1 IMAD.WIDE.U32 R48, R61, R40, R48 ;  /* 0x000000283d309225 */ /* 0x000fe200078e0030 */
[----:B------:R-:W-:Y:S02]  /*1080*/  CS2R R58, SRZ ;  /* 0x00000000003a7805 */ /* 0x000fe4000001ff00 */
[----:B------:R-:W-:Y:S02]  /*1090*/  CS2R R60, SRZ ;  /* 0x00000000003c7805 */ /* 0x000fe4000001ff00 */
[----:B------:R-:W5:Y:S01]  /*10a0*/  @!P4 LDC.64 R40, c[0x0][0x3e0] ;  /* 0x0000f800ff28cb82 */ /* 0x000f620000000a00 */
[----:B------:R-:W-:Y:S01]  /*10b0*/  @!P2 MOV R50, R116 ;  /* 0x000000740032a202 */ /* 0x000fe20000000f00 */
[----:B------:R-:W2:Y:S01]  /*10c0*/  @!P3 LDG.E.64 R58, desc[UR6][R44.64] ;  /* 0x000000062c3ab981 */ /* 0x000ea2000c1e1b00 */
[----:B------:R-:W-:-:S02]  /*10d0*/  @!P2 MOV R51, R119 ;  /* 0x000000770033a202 */ /* 0x000fc40000000f00 */
[C---:B------:R-:W-:Y:S01]  /*10e0*/  IADD3 R71, PT, PT, R39.reuse, 0x98, RZ ;  /* 0x0000009827477810 */ /* 0x040fe20007ffe0ff */
[----:B------:R0:W2:Y:S01]  /*10f0*/  @!P5 LDG.E.64 R60, desc[UR6][R46.64] ;  /* 0x000000062e3cd981 */ /* 0x0000a2000c1e1b00 */
[----:B------:R-:W-:Y:S01]  /*1100*/  IADD3 R67, PT, PT, R39, 0x90, RZ ;  /* 0x0000009027437810 */ /* 0x000fe20007ffe0ff */
[----:B------:R-:W-:Y:S01]  /*1110*/  @!P2 IMAD.WIDE.U32 R36, R63, R36, R50 ;  /* 0x000000243f24a225 */ /* 0x000fe200078e0032 */
[----:B------:R-:W-:Y:S02]  /*1120*/  ISETP.GE.U32.AND P3, PT, R71, UR4, PT ;  /* 0x0000000447007c0c */ /* 0x000fe4000bf66070 */
[----:B------:R-:W-:Y:S02]  /*1130*/  SHF.R.S32.HI R69, RZ, 0x1f, R71 ;  /* 0x0000001fff457819 */ /* 0x000fe40000011447 */
[----:B------:R-:W-:Y:S02]  /*1140*/  ISETP.GE.U32.AND P5, PT, R67, UR4, PT ;  /* 0x0000000443007c0c */ /* 0x000fe4000bfa6070 */
[----:B------:R-:W-:Y:S01]  /*1150*/  SHF.R.S32.HI R51, RZ, 0x1f, R67 ;  /* 0x0000001fff337819 */ /* 0x000fe20000011443 */
[----:B0-----:R-:W0:Y:S01]  /*1160*/  @!P4 LDC.64 R46, c[0x0][0x390] ;  /* 0x0000e400ff2ecb82 */ /* 0x001e220000000a00 */
[----:B------:R-:W-:-:S02]  /*1170*/  ISETP.GE.AND.EX P3, PT, R69, UR5, PT, P3 ;  /* 0x0000000545007c0c */ /* 0x000fc4000bf66330 */
[----:B------:R-:W-:Y:S02]  /*1180*/  ISETP.GE.AND.EX P5, PT, R51, UR5, PT, P5 ;  /* 0x0000000533007c0c */ /* 0x000fe4000bfa6350 */
[----:B------:R-:W-:Y:S02]  /*1190*/  @!P1 IADD3 R49, PT, PT, R49, R65, RZ ;  /* 0x0000004131319210 */ /* 0x000fe40007ffe0ff */
[C---:B------:R-:W-:Y:S02]  /*11a0*/  @!P1 LEA R42, P6, R48.reuse, R42, 0x2 ;  /* 0x0000002a302a9211 */ /* 0x040fe400078c10ff */
[----:B------:R-:W-:Y:S02]  /*11b0*/  @!P2 IADD3 R37, PT, PT, R37, R73, RZ ;  /* 0x000000492525a210 */ /* 0x000fe40007ffe0ff */
[----:B------:R-:W-:Y:S02]  /*11c0*/  @!P1 LEA.HI.X R43, R48, R43, R49, 0x2, P6 ;  /* 0x0000002b302b9211 */ /* 0x000fe400030f1431 */
[C---:B-1----:R-:W-:Y:S01]  /*11d0*/  @!P2 LEA R52, P6, R36.reuse, R52, 0x2 ;  /* 0x000000342434a211 */ /* 0x042fe200078c10ff */
[----:B-----5:R-:W-:Y:S01]  /*11e0*/  @!P4 IMAD R55, R55, R40, RZ ;  /* 0x000000283737c224 */ /* 0x020fe200078e02ff */
[----:B------:R-:W-:Y:S01]  /*11f0*/  CS2R R62, SRZ ;  /* 0x00000000003e7805 */ /* 0x000fe2000001ff00 */
[----:B------:R-:W1:Y:S01]  /*1200*/  @!P5 LDC.64 R48, c[0x0][0x3e0] ;  /* 0x0000f800ff30db82 */ /* 0x000e620000000a00 */
[----:B------:R-:W-:Y:S01]  /*1210*/  @!P2 LEA.HI.X R53, R36, R53, R37, 0x2, P6 ;  /* 0x000000352435a211 */ /* 0x000fe200030f1425 */
[----:B------:R-:W-:Y:S01]  /*1220*/  @!P4 IMAD R45, R38, R41, R55 ;  /* 0x00000029262dc224 */ /* 0x000fe200078e0237 */
[----:B------:R-:W-:-:S02]  /*1230*/  IADD3 R55, PT, PT, R39, 0xa0, RZ ;  /* 0x000000a027377810 */ /* 0x000fc40007ffe0ff */
[----:B------:R5:W2:Y:S03]  /*1240*/  @!P1 LDG.E.64 R62, desc[UR6][R42.64] ;  /* 0x000000062a3e9981 */ /* 0x000aa6000c1e1b00 */
[----:B------:R-:W4:Y:S01]  /*1250*/  @!P3 LDC.64 R36, c[0x0][0x3e0] ;  /* 0x0000f800ff24bb82 */ /* 0x000f220000000a00 */
[----:B------:R-:W-:Y:S02]  /*1260*/  ISETP.GE.U32.AND P1, PT, R55, UR4, PT ;  /* 0x0000000437007c0c */ /* 0x000fe4000bf26070 */
[----:B------:R-:W-:Y:S02]  /*1270*/  SHF.R.S32.HI R73, RZ, 0x1f, R55 ;  /* 0x0000001fff497819 */ /* 0x000fe40000011437 */
[----:B-----5:R-:W-:Y:S02]  /*1280*/  @!P4 MOV R42, R116 ;  /* 0x00000074002ac202 */ /* 0x020fe40000000f00 */
[----:B------:R-:W-:-:S02]  /*1290*/  @!P4 MOV R43, R119 ;  /* 0x00000077002bc202 */ /* 0x000fc40000000f00 */
[----:B------:R-:W-:Y:S02]  /*12a0*/  CS2R R64, SRZ ;  /* 0x0000000000407805 */ /* 0x000fe4000001ff00 */
[----:B------:R-:W-:Y:S01]  /*12b0*/  ISETP.GE.AND.EX P1, PT, R73, UR5, PT, P1 ;  /* 0x0000000549007c0c */ /* 0x000fe2000bf26310 */
[----:B------:R-:W-:Y:S01]  /*12c0*/  @!P4 IMAD.WIDE.U32 R40, R38, R40, R42 ;  /* 0x000000282628c225 */ /* 0x000fe200078e002a */
[----:B------:R-:W-:Y:S01]  /*12d0*/  IADD3 R54, PT, PT, R39, 0xa8, RZ ;  /* 0x000000a827367810 */ /* 0x000fe20007ffe0ff */
[----:B------:R-:W5:Y:S01]  /*12e0*/  @!P5 LDC.64 R42, c[0x0][0x390] ;  /* 0x0000e400ff2adb82 */ /* 0x000f620000000a00 */
[----:B------:R1:W2:Y:S02]  /*12f0*/  @!P2 LDG.E.64 R64, desc[UR6][R52.64] ;  /* 0x000000063440a981 */ /* 0x0002a4000c1e1b00 */
[----:B------:R-:W-:Y:S02]  /*1300*/  @!P4 IADD3 R38, PT, PT, R41, R45, RZ ;  /* 0x0000002d2926c210 */ /* 0x000fe40007ffe0ff */
[----:B0-----:R-:W-:-:S02]  /*1310*/  @!P4 LEA R46, P6, R40, R46, 0x2 ;  /* 0x0000002e282ec211 */ /* 0x001fc400078c10ff */
[----:B------:R-:W-:-:S03]  /*1320*/  ISETP.GE.U32.AND P2, PT, R54, UR4, PT ;  /* 0x0000000436007c0c */ /* 0x000fc6000bf46070 */
[----:B------:R-:W0:Y:S01]  /*1330*/  @!P1 LDC.64 R44, c[0x0][0x3e0] ;  /* 0x0000f800ff2c9b82 */ /* 0x000e220000000a00 */
[----:B------:R-:W-:Y:S02]  /*1340*/  SHF.R.S32.HI R75, RZ, 0x1f, R54 ;  /* 0x0000001fff4b7819 */ /* 0x000fe40000011436 */
[----:B------:R-:W-:Y:S01]  /*1350*/  @!P4 LEA.HI.X R47, R40, R47, R38, 0x2, P6 ;  /* 0x0000002f282fc211 */ /* 0x000fe200030f1426 */
[----:B----4-:R-:W-:Y:S01]  /*1360*/  @!P3 IMAD R40, R69, R36, RZ ;  /* 0x000000244528b224 */ /* 0x010fe200078e02ff */
[----:B------:R-:W-:Y:S01]  /*1370*/  ISETP.GE.AND.EX P2, PT, R75, UR5, PT, P2 ;  /* 0x000000054b007c0c */ /* 0x000fe2000bf46320 */
[----:B-1----:R-:W-:Y:S01]  /*1380*/  @!P5 IMAD R38, R51, R48, RZ ;  /* 0x000000303326d224 */ /* 0x002fe200078e02ff */
[----:B------:R-:W-:Y:S01]  /*1390*/  @!P5 MOV R68, R116 ;  /* 0x000000740044d202 */ /* 0x000fe20000000f00 */
[----:B------:R-:W1:Y:S01]  /*13a0*/  @!P3 LDC.64 R50, c[0x0][0x390] ;  /* 0x0000e400ff32bb82 */ /* 0x000e620000000a00 */
[----:B------:R-:W-:Y:S01]  /*13b0*/  @!P5 MOV R69, R119 ;  /* 0x000000770045d202 */ /* 0x000fe20000000f00 */
[C---:B------:R-:W-:Y:S01]  /*13c0*/  @!P5 IMAD R53, R67.reuse, R49, R38 ;  /* 0x000000314335d224 */ /* 0x040fe200078e0226 */
[----:B------:R-:W-:Y:S01]  /*13d0*/  @!P3 MOV R49, R119 ;  /* 0x000000770031b202 */ /* 0x000fe20000000f00 */
[----:B------:R-:W-:Y:S01]  /*13e0*/  @!P5 IMAD.WIDE.U32 R68, R67, R48, R68 ;  /* 0x000000304344d225 */ /* 0x000fe200078e0044 */
[----:B------:R-:W-:-:S02]  /*13f0*/  CS2R R66, SRZ ;  /* 0x0000000000427805 */ /* 0x000fc4000001ff00 */
[----:B------:R-:W-:Y:S02]  /*1400*/  @!P3 MOV R48, R116 ;  /* 0x000000740030b202 */ /* 0x000fe40000000f00 */
[----:B------:R-:W-:Y:S01]  /*1410*/  IADD3 R74, PT, PT, R39, 0xc0, RZ ;  /* 0x000000c0274a7810 */ /* 0x000fe20007ffe0ff */
[C---:B------:R-:W-:Y:S02]  /*1420*/  @!P3 IMAD R37, R71.reuse, R37, R40 ;  /* 0x000000254725b224 */ /* 0x040fe400078e0228 */
[----:B------:R-:W4:Y:S01]  /*1430*/  @!P2 LDC.64 R40, c[0x0][0x3e0] ;  /* 0x0000f800ff28ab82 */ /* 0x000f220000000a00 */
[----:B------:R3:W2:Y:S01]  /*1440*/  @!P4 LDG.E.64 R66, desc[UR6][R46.64] ;  /* 0x000000062e42c981 */ /* 0x0006a2000c1e1b00 */
[----:B------:R-:W-:Y:S01]  /*1450*/  @!P3 IMAD.WIDE.U32 R48, R71, R36, R48 ;  /* 0x000000244730b225 */ /* 0x000fe200078e0030 */
[----:B------:R-:W-:Y:S02]  /*1460*/  ISETP.GE.U32.AND P4, PT, R74, UR4, PT ;  /* 0x000000044a007c0c */ /* 0x000fe4000bf86070 */
[----:B------:R-:W-:-:S02]  /*1470*/  SHF.R.S32.HI R77, RZ, 0x1f, R74 ;  /* 0x0000001fff4d7819 */ /* 0x000fc4000001144a */
[----:B------:R-:W-:Y:S02]  /*1480*/  @!P5 IADD3 R36, PT, PT, R69, R53, RZ ;  /* 0x000000354524d210 */ /* 0x000fe40007ffe0ff */
[C---:B-----5:R-:W-:Y:S02]  /*1490*/  @!P5 LEA R52, P6, R68.reuse, R42, 0x2 ;  /* 0x0000002a4434d211 */ /* 0x060fe400078c10ff */
[----:B------:R-:W-:Y:S01]  /*14a0*/  ISETP.GE.AND.EX P4, PT, R77, UR5, PT, P4 ;  /* 0x000000054d007c0c */ /* 0x000fe2000bf86340 */
[----:B---3--:R-:W3:Y:S01]  /*14b0*/  @!P2 LDC.64 R46, c[0x0][0x390] ;  /* 0x0000e400ff2eab82 */ /* 0x008ee20000000a00 */
[----:B------:R-:W-:Y:S02]  /*14c0*/  @!P5 LEA.HI.X R53, R68, R43, R36, 0x2, P6 ;  /* 0x0000002b4435d211 */ /* 0x000fe400030f1424 */
[----:B------:R-:W-:Y:S02]  /*14d0*/  @!P3 IADD3 R38, PT, PT, R49, R37, RZ ;  /* 0x000000253126b210 */ /* 0x000fe40007ffe0ff */
[----:B------:R-:W-:-:S03]  /*14e0*/  CS2R R68, SRZ ;  /* 0x0000000000447805 */ /* 0x000fc6000001ff00 */
[----:B------:R-:W5:Y:S01]  /*14f0*/  @!P1 LDC.64 R36, c[0x0][0x390] ;  /* 0x0000e400ff249b82 */ /* 0x000f620000000a00 */
[----:B0-----:R-:W-:Y:S01]  /*1500*/  @!P1 IMAD R42, R73, R44, RZ ;  /* 0x0000002c492a9224 */ /* 0x001fe200078e02ff */
[C---:B-1----:R-:W-:Y:S01]  /*1510*/  @!P3 LEA R50, P6, R48.reuse, R50, 0x2 ;  /* 0x000000323032b211 */ /* 0x042fe200078c10ff */
[----:B------:R5:W2:Y:S01]  /*1520*/  @!P5 LDG.E.64 R68, desc[UR6][R52.64] ;  /* 0x000000063444d981 */ /* 0x000aa2000c1e1b00 */
[----:B------:R-:W-:Y:S01]  /*1530*/  IADD3 R76, PT, PT, R39, 0xc8, RZ ;  /* 0x000000c8274c7810 */ /* 0x000fe20007ffe0ff */
[----:B------:R-:W-:Y:S01]  /*1540*/  @!P1 IMAD R73, R55, R45, R42 ;  /* 0x0000002d37499224 */ /* 0x000fe200078e022a */
[----:B------:R-:W-:Y:S02]  /*1550*/  @!P3 LEA.HI.X R51, R48, R51, R38, 0x2, P6 ;  /* 0x000000333033b211 */ /* 0x000fe400030f1426 */
[----:B------:R-:W-:Y:S01]  /*1560*/  ISETP.GE.U32.AND P5, PT, R76, UR4, PT ;  /* 0x000000044c007c0c */ /* 0x000fe2000bfa6070 */
[----:B------:R-:W0:Y:S01]  /*1570*/  @!P4 LDC.64 R42, c[0x0][0x3e0] ;  /* 0x0000f800ff2acb82 */ /* 0x000e220000000a00 */
[----:B------:R-:W-:-:S02]  /*1580*/  SHF.R.S32.HI R79, RZ, 0x1f, R76 ;  /* 0x0000001fff4f7819 */ /* 0x000fc4000001144c */
[----:B------:R-:W-:Y:S02]  /*1590*/  @!P1 MOV R48, R116 ;  /* 0x0000007400309202 */ /* 0x000fe40000000f00 */
[-C--:B------:R-:W-:Y:S02]  /*15a0*/  @!P1 MOV R49, R119.reuse ;  /* 0x0000007700319202 */ /* 0x080fe40000000f00 */
[----:B------:R-:W-:Y:S01]  /*15b0*/  ISETP.GE.AND.EX P5, PT, R79, UR5, PT, P5 ;  /* 0x000000054f007c0c */ /* 0x000fe2000bfa6350 */
[----:B----4-:R-:W-:Y:S02]  /*15c0*/  @!P2 IMAD R75, R75, R40, RZ ;  /* 0x000000284b4ba224 */ /* 0x010fe400078e02ff */
[----:B------:R-:W-:Y:S01]  /*15d0*/  @!P1 IMAD.WIDE.U32 R44, R55, R44, R48 ;  /* 0x0000002c372c9225 */ /* 0x000fe200078e0030 */
[----:B------:R-:W-:Y:S02]  /*15e0*/  @!P2 MOV R48, R116 ;  /* 0x000000740030a202 */ /* 0x000fe40000000f00 */
[----:B------:R-:W-:-:S02]  /*15f0*/  @!P2 MOV R49, R119 ;  /* 0x000000770031a202 */ /* 0x000fc40000000f00 */
[----:B------:R-:W-:Y:S01]  /*1600*/  CS2R R70, SRZ ;  /* 0x0000000000467805 */ /* 0x000fe2000001ff00 */
[C---:B------:R-:W-:Y:S01]  /*1610*/  @!P2 IMAD R75, R54.reuse, R41, R75 ;  /* 0x00000029364ba224 */ /* 0x040fe200078e024b */
[----:B------:R-:W-:Y:S01]  /*1620*/  IADD3 R38, PT, PT, R39, 0xd0, RZ ;  /* 0x000000d027267810 */ /* 0x000fe20007ffe0ff */
[----:B------:R-:W-:Y:S02]  /*1630*/  @!P2 IMAD.WIDE.U32 R54, R54, R40, R48 ;  /* 0x000000283636a225 */ /* 0x000fe400078e0030 */
[----:B------:R-:W1:Y:S01]  /*1640*/  @!P4 LDC.64 R48, c[0x0][0x390] ;  /* 0x0000e400ff30cb82 */ /* 0x000e620000000a00 */
[----:B------:R4:W2:Y:S01]  /*1650*/  @!P3 LDG.E.64 R70, desc[UR6][R50.64] ;  /* 0x000000063246b981 */ /* 0x0008a2000c1e1b00 */
[----:B------:R-:W-:Y:S02]  /*1660*/  @!P1 IADD3 R45, PT, PT, R45, R73, RZ ;  /* 0x000000492d2d9210 */ /* 0x000fe40007ffe0ff */
[----:B-----5:R-:W-:Y:S02]  /*1670*/  @!P1 LEA R52, P6, R44, R36, 0x2 ;  /* 0x000000242c349211 */ /* 0x020fe400078c10ff */
[----:B------:R-:W-:-:S02]  /*1680*/  ISETP.GE.U32.AND P3, PT, R38, UR4, PT ;  /* 0x0000000426007c0c */ /* 0x000fc4000bf66070 */
[----:B------:R-:W-:Y:S01]  /*1690*/  SHF.R.S32.HI R81, RZ, 0x1f, R38 ;  /* 0x0000001fff517819 */ /* 0x000fe20000011426 */
[----:B------:R-:W5:Y:S01]  /*16a0*/  @!P5 LDC.64 R40, c[0x0][0x3e0] ;  /* 0x0000f800ff28db82 */ /* 0x000f620000000a00 */
[----:B------:R-:W-:Y:S02]  /*16b0*/  @!P1 LEA.HI.X R53, R44, R37, R45, 0x2, P6 ;  /* 0x000000252c359211 */ /* 0x000fe400030f142d */
[----:B------:R-:W-:Y:S02]  /*16c0*/  @!P2 IADD3 R36, PT, PT, R55, R75, RZ ;  /* 0x0000004b3724a210 */ /* 0x000fe40007ffe0ff */
[C---:B---3--:R-:W-:Y:S02]  /*16d0*/  @!P2 LEA R46, P6, R54.reuse, R46, 0x2 ;  /* 0x0000002e362ea211 */ /* 0x048fe400078c10ff */
[----:B------:R-:W-:Y:S01]  /*16e0*/  ISETP.GE.AND.EX P3, PT, R81, UR5, PT, P3 ;  /* 0x0000000551007c0c */ /* 0x000fe2000bf66330 */
[----:B0-----:R-:W-:Y:S01]  /*16f0*/  @!P4 IMAD R77, R77, R42, RZ ;  /* 0x0000002a4d4dc224 */ /* 0x001fe200078e02ff */
[----:B------:R-:W-:-:S02]  /*1700*/  @!P2 LEA.HI.X R47, R54, R47, R36, 0x2, P6 ;  /* 0x0000002f362fa211 */ /* 0x000fc400030f1424 */
[----:B------:R-:W-:Y:S02]  /*1710*/  CS2R R72, SRZ ;  /* 0x0000000000487805 */ /* 0x000fe4000001ff00 */
[----:B------:R-:W-:Y:S01]  /*1720*/  @!P4 MOV R36, R116 ;  /* 0x000000740024c202 */ /* 0x000fe20000000f00 */
[----:B------:R-:W0:Y:S01]  /*1730*/  @!P5 LDC.64 R44, c[0x0][0x390] ;  /* 0x0000e400ff2cdb82 */ /* 0x000e220000000a00 */
[----:B------:R-:W-:Y:S01]  /*1740*/  @!P4 MOV R37, R119 ;  /* 0x000000770025c202 */ /* 0x000fe20000000f00 */
[C---:B------:R-:W-:Y:S01]  /*1750*/  @!P4 IMAD R77, R74.reuse, R43, R77 ;  /* 0x0000002b4a4dc224 */ /* 0x040fe200078e024d */
[----:B------:R-:W-:Y:S01]  /*1760*/  IADD3 R55, PT, PT, R39, 0xd8, RZ ;  /* 0x000000d827377810 */ /* 0x000fe20007ffe0ff */
[----:B------:R0:W3:Y:S01]  /*1770*/  @!P1 LDG.E.64 R72, desc[UR6][R52.64] ;  /* 0x0000000634489981 */ /* 0x0000e2000c1e1b00 */
[----:B------:R-:W-:Y:S01]  /*1780*/  @!P4 IMAD.WIDE.U32 R42, R74, R42, R36 ;  /* 0x0000002a4a2ac225 */ /* 0x000fe200078e0024 */
[----:B------:R-:W-:Y:S02]  /*1790*/  CS2R R74, SRZ ;  /* 0x00000000004a7805 */ /* 0x000fe4000001ff00 */
[----:B------:R-:W0:Y:S01]  /*17a0*/  @!P3 LDC.64 R36, c[0x0][0x3e0] ;  /* 0x0000f800ff24bb82 */ /* 0x000e220000000a00 */
[----:B------:R-:W-:-:S02]  /*17b0*/  ISETP.GE.U32.AND P1, PT, R55, UR4, PT ;  /* 0x0000000437007c0c */ /* 0x000fc4000bf26070 */
[----:B------:R-:W-:Y:S02]  /*17c0*/  SHF.R.S32.HI R85, RZ, 0x1f, R55 ;  /* 0x0000001fff557819 */ /* 0x000fe40000011437 */
[----:B------:R-:W-:Y:S01]  /*17d0*/  IADD3 R54, PT, PT, R39, 0xe8, RZ ;  /* 0x000000e827367810 */ /* 0x000fe20007ffe0ff */
[----:B------:R0:W3:Y:S01]  /*17e0*/  @!P2 LDG.E.64 R74, desc[UR6][R46.64] ;  /* 0x000000062e4aa981 */ /* 0x0000e2000c1e1b00 */
[----:B------:R-:W-:Y:S01]  /*17f0*/  @!P4 IADD3 R43, PT, PT, R43, R77, RZ ;  /* 0x0000004d2b2bc210 */ /* 0x000fe20007ffe0ff */
[----:B-----5:R-:W-:Y:S01]  /*1800*/  @!P5 IMAD R79, R79, R40, RZ ;  /* 0x000000284f4fd224 */ /* 0x020fe200078e02ff */
[----:B-1----:R-:W-:Y:S01]  /*1810*/  @!P4 LEA R48, P6, R42, R48, 0x2 ;  /* 0x000000302a30c211 */ /* 0x002fe200078c10ff */
[----:B----4-:R-:W1:Y:S01]  /*1820*/  @!P3 LDC.64 R50, c[0x0][0x390] ;  /* 0x0000e400ff32bb82 */ /* 0x010e620000000a00 */
[----:B------:R-:W-:Y:S02]  /*1830*/  ISETP.GE.AND.EX P1, PT, R85, UR5, PT, P1 ;  /* 0x0000000555007c0c */ /* 0x000fe4000bf26310 */
[----:B------:R-:W-:-:S02]  /*1840*/  ISETP.GE.U32.AND P2, PT, R54, UR4, PT ;  /* 0x0000000436007c0c */ /* 0x000fc4000bf46070 */
[----:B------:R-:W-:Y:S02]  /*1850*/  SHF.R.S32.HI R87, RZ, 0x1f, R54 ;  /* 0x0000001fff577819 */ /* 0x000fe40000011436 */
[----:B------:R-:W-:Y:S02]  /*1860*/  @!P4 LEA.HI.X R49, R42, R49, R43, 0x2, P6 ;  /* 0x000000312a31c211 */ /* 0x000fe400030f142b */
[----:B------:R-:W-:Y:S02]  /*1870*/  @!P5 MOV R42, R116 ;  /* 0x00000074002ad202 */ /* 0x000fe40000000f00 */
        /* <DEDUP_REMOVED lines=8> */
[----:B0-----:R-:W-:Y:S01]  /*1900*/  @!P5 LEA R52, P6, R40, R44, 0x2 ;  /* 0x0000002c2834d211 */ /* 0x001fe200078c10ff */
[----:B------:R-:W5:Y:S01]  /*1910*/  @!P4 LDG.E.64 R76, desc[UR6][R48.64] ;  /* 0x00000006304cc981 */ /* 0x000f62000c1e1b00 */
[----:B------:R-:W-:Y:S01]  /*1920*/  ISETP.GE.U32.AND P4, PT, R82, UR4, PT ;  /* 0x0000000452007c0c */ /* 0x000fe2000bf86070 */
[----:B------:R-:W0:Y:S01]  /*1930*/  @!P2 LDC.64 R46, c[0x0][0x3e0] ;  /* 0x0000f800ff2eab82 */ /* 0x000e220000000a00 */
[----:B------:R-:W-:Y:S01]  /*1940*/  @!P5 LEA.HI.X R53, R40, R45, R41, 0x2, P6 ;  /* 0x0000002d2835d211 */ /* 0x000fe200030f1429 */
[----:B------:R-:W-:Y:S01]  /*1950*/  @!P3 IMAD R81, R81, R36, RZ ;  /* 0x000000245151b224 */ /* 0x000fe200078e02ff */
[----:B------:R-:W-:Y:S02]  /*1960*/  SHF.R.S32.HI R83, RZ, 0x1f, R82 ;  /* 0x0000001fff537819 */ /* 0x000fe40000011452 */
[----:B------:R-:W-:-:S02]  /*1970*/  @!P3 MOV R40, R116 ;  /* 0x000000740028b202 */ /* 0x000fc40000000f00 */
[----:B------:R-:W-:Y:S01]  /*1980*/  @!P3 MOV R41, R119 ;  /* 0x000000770029b202 */ /* 0x000fe20000000f00 */
[----:B------:R-:W-:Y:S01]  /*1990*/  @!P3 IMAD R81, R38, R37, R81 ;  /* 0x000000252651b224 */ /* 0x000fe200078e0251 */
[----:B------:R-:W-:Y:S02]  /*19a0*/  ISETP.GE.AND.EX P4, PT, R83, UR5, PT, P4 ;  /* 0x0000000553007c0c */ /* 0x000fe4000bf86340 */
[----:B------:R-:W-:Y:S02]  /*19b0*/  CS2R R78, SRZ ;  /* 0x00000000004e7805 */ /* 0x000fe4000001ff00 */
[----:B------:R-:W-:Y:S01]  /*19c0*/  ISETP.GE.U32.AND P6, PT, R106, UR4, PT ;  /* 0x000000046a007c0c */ /* 0x000fe2000bfc6070 */
[----:B------:R-:W-:Y:S01]  /*19d0*/  @!P3 IMAD.WIDE.U32 R38, R38, R36, R40 ;  /* 0x000000242626b225 */ /* 0x000fe200078e0028 */
[----:B------:R-:W0:Y:S02]  /*19e0*/  @!P2 LDC.64 R44, c[0x0][0x390] ;  /* 0x0000e400ff2cab82 */ /* 0x000e240000000a00 */
[----:B------:R-:W-:Y:S01]  /*19f0*/  ISETP.GE.AND.EX P6, PT, R15, UR5, PT, P6 ;  /* 0x000000050f007c0c */ /* 0x000fe2000bfc6360 */
[----:B------:R4:W5:Y:S01]  /*1a00*/  @!P5 LDG.E.64 R78, desc[UR6][R52.64] ;  /* 0x00000006344ed981 */ /* 0x000962000c1e1b00 */
[----:B------:R-:W-:-:S02]  /*1a10*/  @!P3 IADD3 R39, PT, PT, R39, R81, RZ ;  /* 0x000000512727b210 */ /* 0x000fc40007ffe0ff */
[C---:B-1----:R-:W-:Y:S02]  /*1a20*/  @!P3 LEA R50, P5, R38.reuse, R50, 0x2 ;  /* 0x000000322632b211 */ /* 0x042fe400078a10ff */
[----:B------:R-:W1:Y:S02]  /*1a30*/  @!P1 LDC.64 R36, c[0x0][0x390] ;  /* 0x0000e400ff249b82 */ /* 0x000e640000000a00 */
[----:B------:R-:W-:Y:S01]  /*1a40*/  @!P3 LEA.HI.X R51, R38, R51, R39, 0x2, P5 ;  /* 0x000000332633b211 */ /* 0x000fe200028f1427 */
[----:B----4-:R-:W-:Y:S01]  /*1a50*/  @!P1 IMAD R40, R85, R42, RZ ;  /* 0x0000002a55289224 */ /* 0x010fe200078e02ff */
[----:B------:R-:W-:Y:S02]  /*1a60*/  ISETP.GE.U32.AND P5, PT, R20, UR4, PT ;  /* 0x0000000414007c0c */ /* 0x000fe4000bfa6070 */
[----:B------:R-:W-:Y:S02]  /*1a70*/  @!P1 MOV R52, R116 ;  /* 0x0000007400349202 */ /* 0x000fe40000000f00 */
[----:B------:R-:W4:Y:S01]  /*1a80*/  @!P4 LDC.64 R38, c[0x0][0x3e0] ;  /* 0x0000f800ff26cb82 */ /* 0x000f220000000a00 */
[----:B------:R-:W-:Y:S01]  /*1a90*/  @!P1 MOV R53, R119 ;  /* 0x0000007700359202 */ /* 0x000fe20000000f00 */
[----:B------:R-:W-:Y:S01]  /*1aa0*/  @!P1 IMAD R49, R55, R43, R40 ;  /* 0x0000002b37319224 */ /* 0x000fe200078e0228 */
[----:B------:R-:W-:Y:S01]  /*1ab0*/  ISETP.GE.AND.EX P5, PT, R17, UR5, PT, P5 ;  /* 0x0000000511007c0c */ /* 0x000fe2000bfa6350 */
[----:B0-----:R-:W-:Y:S01]  /*1ac0*/  @!P2 IMAD R87, R87, R46, RZ ;  /* 0x0000002e5757a224 */ /* 0x001fe200078e02ff */
[----:B------:R-:W-:Y:S01]  /*1ad0*/  @!P2 MOV R43, R119 ;  /* 0x00000077002ba202 */ /* 0x000fe20000000f00 */
[----:B------:R-:W-:Y:S01]  /*1ae0*/  @!P1 IMAD.WIDE.U32 R52, R55, R42, R52 ;  /* 0x0000002a37349225 */ /* 0x000fe200078e0034 */
[----:B------:R-:W-:Y:S01]  /*1af0*/  @!P2 MOV R42, R116 ;  /* 0x00000074002aa202 */ /* 0x000fe20000000f00 */
[----:B------:R-:W0:Y:S02]  /*1b00*/  @!P6 LDC.64 R40, c[0x0][0x3e0] ;  /* 0x0000f800ff28eb82 */ /* 0x000e240000000a00 */
[----:B------:R-:W-:-:S02]  /*1b10*/  @!P2 IMAD R87, R54, R47, R87 ;  /* 0x0000002f3657a224 */ /* 0x000fc400078e0257 */
[----:B------:R-:W-:Y:S01]  /*1b20*/  @!P2 IMAD.WIDE.U32 R54, R54, R46, R42 ;  /* 0x0000002e3636a225 */ /* 0x000fe200078e002a */
[----:B------:R-:W-:-:S03]  /*1b30*/  CS2R R80, SRZ ;  /* 0x0000000000507805 */ /* 0x000fc6000001ff00 */
[----:B------:R-:W0:Y:S01]  /*1b40*/  @!P4 LDC.64 R42, c[0x0][0x390] ;  /* 0x0000e400ff2acb82 */ /* 0x000e220000000a00 */
[----:B------:R-:W-:Y:S02]  /*1b50*/  @!P1 IADD3 R53, PT, PT, R53, R49, RZ ;  /* 0x0000003135359210 */ /* 0x000fe40007ffe0ff */
[----:B------:R4:W5:Y:S01]  /*1b60*/  @!P3 LDG.E.64 R80, desc[UR6][R50.64] ;  /* 0x000000063250b981 */ /* 0x000962000c1e1b00 */
[----:B-1----:R-:W-:-:S04]  /*1b70*/  @!P1 LEA R36, P3, R52, R36, 0x2 ;  /* 0x0000002434249211 */ /* 0x002fc800078610ff */
[----:B------:R-:W1:Y:S01]  /*1b80*/  @!P6 LDC.64 R48, c[0x0][0x390] ;  /* 0x0000e400ff30eb82 */ /* 0x000e620000000a00 */
[----:B----4-:R-:W-:-:S07]  /*1b90*/  @!P4 IMAD R83, R83, R38, RZ ;  /* 0x000000265353c224 */ /* 0x010fce00078e02ff */
[----:B------:R-:W4:Y:S01]  /*1ba0*/  @!P5 LDC.64 R46, c[0x0][0x3e0] ;  /* 0x0000f800ff2edb82 */ /* 0x000f220000000a00 */
[----:B------:R-:W-:Y:S02]  /*1bb0*/  @!P4 MOV R50, R116 ;  /* 0x000000740032c202 */ /* 0x000fe40000000f00 */
[----:B------:R-:W-:Y:S02]  /*1bc0*/  @!P4 MOV R51, R119 ;  /* 0x000000770033c202 */ /* 0x000fe40000000f00 */
[----:B------:R-:W-:Y:S02]  /*1bd0*/  @!P1 LEA.HI.X R37, R52, R37, R53, 0x2, P3 ;  /* 0x0000002534259211 */ /* 0x000fe400018f1435 */
[----:B------:R-:W-:Y:S02]  /*1be0*/  @!P2 IADD3 R52, PT, PT, R55, R87, RZ ;  /* 0x000000573734a210 */ /* 0x000fe40007ffe0ff */
[----:B------:R-:W-:Y:S01]  /*1bf0*/  @!P2 LEA R44, P3, R54, R44, 0x2 ;  /* 0x0000002c362ca211 */ /* 0x000fe200078610ff */
[----:B------:R-:W-:-:S02]  /*1c00*/  @!P4 IMAD R55, R82, R39, R83 ;  /* 0x000000275237c224 */ /* 0x000fc400078e0253 */
[----:B------:R-:W-:Y:S01]  /*1c10*/  @!P4 IMAD.WIDE.U32 R82, R82, R38, R50 ;  /* 0x000000265252c225 */ /* 0x000fe200078e0032 */
[----:B------:R-:W-:Y:S01]  /*1c20*/  @!P2 LEA.HI.X R45, R54, R45, R52, 0x2, P3 ;  /* 0x0000002d362da211 */ /* 0x000fe200018f1434 */
[----:B------:R-:W1:Y:S01]  /*1c30*/  @!P5 LDC.64 R38, c[0x0][0x390] ;  /* 0x0000e400ff26db82 */ /* 0x000e620000000a00 */
[----:B------:R-:W-:Y:S01]  /*1c40*/  @!P6 MOV R50, R116 ;  /* 0x000000740032e202 */ /* 0x000fe20000000f00 */
[----:B0-----:R-:W-:Y:S01]  /*1c50*/  @!P6 IMAD R52, R15, R40, RZ ;  /* 0x000000280f34e224 */ /* 0x001fe200078e02ff */
[----:B------:R-:W-:-:S03]  /*1c60*/  @!P6 MOV R51, R119 ;  /* 0x000000770033e202 */ /* 0x000fc60000000f00 */
[C---:B------:R-:W-:Y:S01]  /*1c70*/  @!P6 IMAD R53, R106.reuse, R41, R52 ;  /* 0x000000296a35e224 */ /* 0x040fe200078e0234 */
[----:B------:R-:W-:Y:S01]  /*1c80*/  @!P4 IADD3 R41, PT, PT, R83, R55, RZ ;  /* 0x000000375329c210 */ /* 0x000fe20007ffe0ff */
[----:B------:R-:W-:Y:S01]  /*1c90*/  @!P6 IMAD.WIDE.U32 R50, R106, R40, R50 ;  /* 0x000000286a32e225 */ /* 0x000fe200078e0032 */
[----:B------:R-:W-:-:S04]  /*1ca0*/  @!P4 LEA R40, P3, R82, R42, 0x2 ;  /* 0x0000002a5228c211 */ /* 0x000fc800078610ff */
[----:B------:R-:W-:Y:S01]  /*1cb0*/  @!P4 LEA.HI.X R41, R82, R43, R41, 0x2, P3 ;  /* 0x0000002b5229c211 */ /* 0x000fe200018f1429 */
[----:B----4-:R-:W-:Y:S01]  /*1cc0*/  @!P5 IMAD R43, R17, R46, RZ ;  /* 0x0000002e112bd224 */ /* 0x010fe200078e02ff */
[----:B------:R-:W-:Y:S02]  /*1cd0*/  @!P6 IADD3 R42, PT, PT, R51, R53, RZ ;  /* 0x00000035332ae210 */ /* 0x000fe40007ffe0ff */
[----:B-1----:R-:W-:Y:S02]  /*1ce0*/  @!P6 LEA R48, P3, R50, R48, 0x2 ;  /* 0x000000303230e211 */ /* 0x002fe400078610ff */
[----:B------:R-:W-:Y:S01]  /*1cf0*/  CS2R R82, SRZ ;  /* 0x0000000000527805 */ /* 0x000fe2000001ff00 */
[----:B------:R-:W-:Y:S01]  /*1d00*/  @!P5 IMAD R47, R20, R47, R43 ;  /* 0x0000002f142fd224 */ /* 0x000fe200078e022b */
[----:B------:R-:W-:Y:S02]  /*1d10*/  @!P6 LEA.HI.X R49, R50, R49, R42, 0x2, P3 ;  /* 0x000000313231e211 */ /* 0x000fe400018f142a */
[----:B------:R-:W-:-:S02]  /*1d20*/  @!P5 MOV R42, R116 ;  /* 0x00000074002ad202 */ /* 0x000fc40000000f00 */
[----:B------:R-:W-:Y:S01]  /*1d30*/  @!P5 MOV R43, R119 ;  /* 0x00000077002bd202 */ /* 0x000fe20000000f00 */
[----:B------:R0:W4:Y:S01]  /*1d40*/  @!P6 LDG.E.64 R82, desc[UR6][R48.64] ;  /* 0x000000063052e981 */ /* 0x000122000c1e1b00 */
[----:B------:R-:W-:Y:S01]  /*1d50*/  ISETP.GE.U32.AND P6, PT, R9, UR4, PT ;  /* 0x0000000409007c0c */ /* 0x000fe2000bfc6070 */
[----:B------:R-:W-:-:S03]  /*1d60*/  @!P5 IMAD.WIDE.U32 R42, R20, R46, R42 ;  /* 0x0000002e142ad225 */ /* 0x000fc600078e002a */
[----:B------:R-:W-:Y:S02]  /*1d70*/  ISETP.GE.AND.EX P6, PT, R21, UR5, PT, P6 ;  /* 0x0000000515007c0c */ /* 0x000fe4000bfc6360 */
[----:B------:R-:W-:Y:S02]  /*1d80*/  @!P5 IADD3 R43, PT, PT, R43, R47, RZ ;  /* 0x0000002f2b2bd210 */ /* 0x000fe40007ffe0ff */
[----:B------:R-:W-:-:S04]  /*1d90*/  @!P5 LEA R46, P3, R42, R38, 0x2 ;  /* 0x000000262a2ed211 */ /* 0x000fc800078610ff */
[----:B------:R-:W-:Y:S02]  /*1da0*/  @!P5 LEA.HI.X R47, R42, R39, R43, 0x2, P3 ;  /* 0x000000272a2fd211 */ /* 0x000fe400018f142b */
[----:B------:R-:W-:-:S03]  /*1db0*/  ISETP.GE.U32.AND P3, PT, R7, UR4, PT ;  /* 0x0000000407007c0c */ /* 0x000fc6000bf66070 */
[----:B------:R-:W0:Y:S01]  /*1dc0*/  @!P6 LDC.64 R52, c[0x0][0x3e0] ;  /* 0x0000f800ff34eb82 */ /* 0x000e220000000a00 */
[----:B------:R-:W-:-:S07]  /*1dd0*/  ISETP.GE.AND.EX P3, PT, R19, UR5, PT, P3 ;  /* 0x0000000513007c0c */ /* 0x000fce000bf66330 */
[----:B------:R-:W1:Y:S08]  /*1de0*/  @!P6 LDC.64 R38, c[0x0][0x390] ;  /* 0x0000e400ff26eb82 */ /* 0x000e700000000a00 */
[----:B------:R-:W2:Y:S08]  /*1df0*/  @!P3 LDC.64 R50, c[0x0][0x3e0] ;  /* 0x0000f800ff32bb82 */ /* 0x000eb00000000a00 */
[----:B------:R-:W1:Y:S01]  /*1e00*/  @!P3 LDC.64 R42, c[0x0][0x390] ;  /* 0x0000e400ff2abb82 */ /* 0x000e620000000a00 */
[----:B0-----:R-:W-:Y:S01]  /*1e10*/  @!P6 IMAD R48, R21, R52, RZ ;  /* 0x000000341530e224 */ /* 0x001fe200078e02ff */
[----:B------:R-:W-:-:S03]  /*1e20*/  @!P6 MOV R49, R119 ;  /* 0x000000770031e202 */ /* 0x000fc60000000f00 */
[C---:B------:R-:W-:Y:S01]  /*1e30*/  @!P6 IMAD R87, R9.reuse, R53, R48 ;  /* 0x000000350957e224 */ /* 0x040fe200078e0230 */
[----:B------:R-:W-:Y:S02]  /*1e40*/  @!P6 MOV R48, R116 ;  /* 0x000000740030e202 */ /* 0x000fe40000000f00 */
[----:B------:R-:W-:Y:S02]  /*1e50*/  CS2R R84, SRZ ;  /* 0x0000000000547805 */ /* 0x000fe4000001ff00 */
[----:B------:R-:W-:Y:S01]  /*1e60*/  @!P3 MOV R53, R119 ;  /* 0x000000770035b202 */ /* 0x000fe20000000f00 */
[----:B------:R-:W-:Y:S01]  /*1e70*/  @!P6 IMAD.WIDE.U32 R48, R9, R52, R48 ;  /* 0x000000340930e225 */ /* 0x000fe200078e0030 */
[----:B------:R-:W-:Y:S02]  /*1e80*/  @!P3 MOV R52, R116 ;  /* 0x000000740034b202 */ /* 0x000fe40000000f00 */
[----:B------:R-:W3:Y:S01]  /*1e90*/  @!P5 LDG.E.64 R84, desc[UR6][R46.64] ;  /* 0x000000062e54d981 */ /* 0x000ee2000c1e1b00 */
[----:B--2---:R-:W-:Y:S01]  /*1ea0*/  @!P3 IMAD R54, R19, R50, RZ ;  /* 0x000000321336b224 */ /* 0x004fe200078e02ff */
[----:B------:R-:W-:-:S02]  /*1eb0*/  @!P6 IADD3 R49, PT, PT, R49, R87, RZ ;  /* 0x000000573131e210 */ /* 0x000fc40007ffe0ff */
[C---:B-1----:R-:W-:Y:S01]  /*1ec0*/  @!P6 LEA R38, P5, R48.reuse, R38, 0x2 ;  /* 0x000000263026e211 */ /* 0x042fe200078a10ff */
[C---:B------:R-:W-:Y:S02]  /*1ed0*/  @!P3 IMAD R55, R7.reuse, R51, R54 ;  /* 0x000000330737b224 */ /* 0x040fe400078e0236 */
[----:B------:R-:W-:Y:S01]  /*1ee0*/  @!P3 IMAD.WIDE.U32 R50, R7, R50, R52 ;  /* 0x000000320732b225 */ /* 0x000fe200078e0034 */
[----:B------:R-:W-:-:S04]  /*1ef0*/  @!P6 LEA.HI.X R39, R48, R39, R49, 0x2, P5 ;  /* 0x000000273027e211 */ /* 0x000fc800028f1431 */
[----:B------:R-:W-:Y:S02]  /*1f00*/  @!P3 IADD3 R49, PT, PT, R51, R55, RZ ;  /* 0x000000373331b210 */ /* 0x000fe40007ffe0ff */
[----:B------:R-:W-:-:S04]  /*1f10*/  @!P3 LEA R48, P5, R50, R42, 0x2 ;  /* 0x0000002a3230b211 */ /* 0x000fc800078a10ff */
[----:B------:R-:W-:Y:S02]  /*1f20*/  @!P3 LEA.HI.X R49, R50, R43, R49, 0x2, P5 ;  /* 0x0000002b3231b211 */ /* 0x000fe400028f1431 */
[----:B------:R-:W-:-:S04]  /*1f30*/  ISETP.GE.U32.AND P5, PT, R10, UR4, PT ;  /* 0x000000040a007c0c */ /* 0x000fc8000bfa6070 */
[----:B------:R-:W-:-:S13]  /*1f40*/  ISETP.GE.AND.EX P5, PT, R107, UR5, PT, P5 ;  /* 0x000000056b007c0c */ /* 0x000fda000bfa6350 */
[----:B------:R-:W0:Y:S01]  /*1f50*/  @!P5 LDC.64 R42, c[0x0][0x3e0] ;  /* 0x0000f800ff2adb82 */ /* 0x000e220000000a00 */
[----:B------:R-:W-:Y:S02]  /*1f60*/  CS2R R88, SRZ ;  /* 0x0000000000587805 */ /* 0x000fe4000001ff00 */
[----:B------:R-:W-:-:S04]  /*1f70*/  CS2R R90, SRZ ;  /* 0x00000000005a7805 */ /* 0x000fc8000001ff00 */
[----:B------:R-:W2:Y:S01]  /*1f80*/  @!P6 LDG.E.64 R88, desc[UR6][R38.64] ;  /* 0x000000062658e981 */ /* 0x000ea2000c1e1b00 */
[----:B------:R-:W1:Y:S01]  /*1f90*/  @!P5 LDC.64 R50, c[0x0][0x390] ;  /* 0x0000e400ff32db82 */ /* 0x000e620000000a00 */
[----:B------:R-:W-:Y:S02]  /*1fa0*/  ISETP.GE.U32.AND P6, PT, R11, UR4, PT ;  /* 0x000000040b007c0c */ /* 0x000fe4000bfc6070 */
[----:B------:R0:W5:Y:S02]  /*1fb0*/  @!P1 LDG.E.64 R90, desc[UR6][R36.64] ;  /* 0x00000006245a9981 */ /* 0x000164000c1e1b00 */
[----:B------:R-:W-:Y:S02]  /*1fc0*/  ISETP.GE.AND.EX P6, PT, R109, UR5, PT, P6 ;  /* 0x000000056d007c0c */ /* 0x000fe4000bfc6360 */
[----:B0-----:R-:W-:Y:S02]  /*1fd0*/  @!P5 MOV R36, R116 ;  /* 0x000000740024d202 */ /* 0x001fe40000000f00 */
[----:B------:R-:W-:Y:S01]  /*1fe0*/  @!P5 MOV R37, R119 ;  /* 0x000000770025d202 */ /* 0x000fe20000000f00 */
[----:B------:R-:W-:Y:S01]  /*1ff0*/  @!P5 IMAD R46, R107, R42, RZ ;  /* 0x0000002a6b2ed224 */ /* 0x000fe200078e02ff */
[----:B------:R-:W-:-:S07]  /*2000*/  CS2R R86, SRZ ;  /* 0x0000000000567805 */ /* 0x000fce000001ff00 */
[----:B------:R-:W0:Y:S01]  /*2010*/  @!P6 LDC.64 R38, c[0x0][0x3e0] ;  /* 0x0000f800ff26eb82 */ /* 0x000e220000000a00 */
[C---:B------:R-:W-:Y:S02]  /*2020*/  @!P5 IMAD R47, R10.reuse, R43, R46 ;  /* 0x0000002b0a2fd224 */ /* 0x040fe400078e022e */
[----:B------:R-:W-:Y:S01]  /*2030*/  @!P5 IMAD.WIDE.U32 R42, R10, R42, R36 ;  /* 0x0000002a0a2ad225 */ /* 0x000fe200078e0024 */
[----:B------:R0:W5:Y:S04]  /*2040*/  @!P3 LDG.E.64 R86, desc[UR6][R48.64] ;  /* 0x000000063056b981 */ /* 0x000168000c1e1b00 */
[----:B------:R-:W-:Y:S02]  /*2050*/  @!P5 IADD3 R43, PT, PT, R43, R47, RZ ;  /* 0x0000002f2b2bd210 */ /* 0x000fe40007ffe0ff */
[C---:B-1----:R-:W-:Y:S01]  /*2060*/  @!P5 LEA R50, P1, R42.reuse, R50, 0x2 ;  /* 0x000000322a32d211 */ /* 0x042fe200078210ff */
[----:B------:R-:W1:Y:S03]  /*2070*/  @!P6 LDC.64 R46, c[0x0][0x390] ;  /* 0x0000e400ff2eeb82 */ /* 0x000e660000000a00 */
[----:B------:R-:W-:-:S02]  /*2080*/  @!P5 LEA.HI.X R51, R42, R51, R43, 0x2, P1 ;  /* 0x000000332a33d211 */ /* 0x000fc400008f142b */
[----:B------:R-:W-:-:S04]  /*2090*/  ISETP.GE.U32.AND P1, PT, R12, UR4, PT ;  /* 0x000000040c007c0c */ /* 0x000fc8000bf26070 */
[----:B------:R-:W-:Y:S01]  /*20a0*/  ISETP.GE.AND.EX P1, PT, R111, UR5, PT, P1 ;  /* 0x000000056f007c0c */ /* 0x000fe2000bf26310 */
[----:B0-----:R-:W-:-:S12]  /*20b0*/  @!P6 IMAD R42, R109, R38, RZ ;  /* 0x000000266d2ae224 */ /* 0x001fd800078e02ff */
[----:B------:R-:W0:Y:S01]  /*20c0*/  @!P1 LDC.64 R36, c[0x0][0x3e0] ;  /* 0x0000f800ff249b82 */ /* 0x000e220000000a00 */
[C---:B------:R-:W-:Y:S01]  /*20d0*/  @!P6 IMAD R39, R11.reuse, R39, R42 ;  /* 0x000000270b27e224 */ /* 0x040fe200078e022a */
[----:B------:R-:W-:Y:S02]  /*20e0*/  @!P6 MOV R42, R116 ;  /* 0x00000074002ae202 */ /* 0x000fe40000000f00 */
[----:B------:R-:W-:Y:S02]  /*20f0*/  @!P6 MOV R43, R119 ;  /* 0x00000077002be202 */ /* 0x000fe40000000f00 */
[----:B------:R-:W-:Y:S02]  /*2100*/  CS2R R92, SRZ ;  /* 0x00000000005c7805 */ /* 0x000fe4000001ff00 */
[----:B------:R-:W0:Y:S01]  /*2110*/  @!P1 LDC.64 R48, c[0x0][0x390] ;  /* 0x0000e400ff309b82 */ /* 0x000e220000000a00 */
[----:B------:R-:W-:-:S03]  /*2120*/  @!P6 IMAD.WIDE.U32 R42, R11, R38, R42 ;  /* 0x000000260b2ae225 */ /* 0x000fc600078e002a */
[----:B------:R-:W5:Y:S02]  /*2130*/  @!P5 LDG.E.64 R92, desc[UR6][R50.64] ;  /* 0x00000006325cd981 */ /* 0x000f64000c1e1b00 */
[----:B------:R-:W-:Y:S02]  /*2140*/  @!P6 IADD3 R38, PT, PT, R43, R39, RZ ;  /* 0x000000272b26e210 */ /* 0x000fe40007ffe0ff */
[----:B-1----:R-:W-:-:S04]  /*2150*/  @!P6 LEA R46, P5, R42, R46, 0x2 ;  /* 0x0000002e2a2ee211 */ /* 0x002fc800078a10ff */
[----:B------:R-:W-:Y:S01]  /*2160*/  @!P6 LEA.HI.X R47, R42, R47, R38, 0x2, P5 ;  /* 0x0000002f2a2fe211 */ /* 0x000fe200028f1426 */
[----:B0-----:R-:W-:Y:S01]  /*2170*/  @!P1 IMAD R39, R111, R36, RZ ;  /* 0x000000246f279224 */ /* 0x001fe200078e02ff */
[----:B------:R-:W-:Y:S02]  /*2180*/  ISETP.GE.U32.AND P5, PT, R13, UR4, PT ;  /* 0x000000040d007c0c */ /* 0x000fe4000bfa6070 */
[----:B------:R-:W-:Y:S01]  /*2190*/  @!P1 MOV R38, R116 ;  /* 0x0000007400269202 */ /* 0x000fe20000000f00 */
[C---:B------:R-:W-:Y:S01]  /*21a0*/  @!P1 IMAD R37, R12.reuse, R37, R39 ;  /* 0x000000250c259224 */ /* 0x040fe200078e0227 */
[----:B------:R-:W-:Y:S02]  /*21b0*/  @!P1 MOV R39, R119 ;  /* 0x0000007700279202 */ /* 0x000fe40000000f00 */
[----:B------:R-:W-:Y:S02]  /*21c0*/  CS2R R94, SRZ ;  /* 0x00000000005e7805 */ /* 0x000fe4000001ff00 */
[----:B------:R-:W-:Y:S01]  /*21d0*/  ISETP.GE.AND.EX P5, PT, R113, UR5, PT, P5 ;  /* 0x0000000571007c0c */ /* 0x000fe2000bfa6350 */
[----:B------:R-:W-:-:S03]  /*21e0*/  @!P1 IMAD.WIDE.U32 R38, R12, R36, R38 ;  /* 0x000000240c269225 */ /* 0x000fc600078e0026 */
[----:B------:R0:W5:Y:S02]  /*21f0*/  @!P6 LDG.E.64 R94, desc[UR6][R46.64] ;  /* 0x000000062e5ee981 */ /* 0x000164000c1e1b00 */
[----:B------:R-:W-:Y:S02]  /*2200*/  @!P1 IADD3 R36, PT, PT, R39, R37, RZ ;  /* 0x0000002527249210 */ /* 0x000fe40007ffe0ff */
[----:B------:R-:W-:-:S05]  /*2210*/  @!P1 LEA R48, P6, R38, R48, 0x2 ;  /* 0x0000003026309211 */ /* 0x000fca00078c10ff */
[----:B------:R-:W1:Y:S01]  /*2220*/  @!P5 LDC.64 R42, c[0x0][0x390] ;  /* 0x0000e400ff2adb82 */ /* 0x000e620000000a00 */
[----:B------:R-:W-:-:S07]  /*2230*/  @!P1 LEA.HI.X R49, R38, R49, R36, 0x2, P6 ;  /* 0x0000003126319211 */ /* 0x000fce00030f1424 */
[----:B------:R-:W4:Y:S01]  /*2240*/  @!P5 LDC.64 R36, c[0x0][0x3e0] ;  /* 0x0000f800ff24db82 */ /* 0x000f220000000a00 */
[----:B------:R-:W-:-:S04]  /*2250*/  ISETP.GE.U32.AND P6, PT, R14, UR4, PT ;  /* 0x000000040e007c0c */ /* 0x000fc8000bfc6070 */
[----:B------:R-:W-:Y:S02]  /*2260*/  ISETP.GE.AND.EX P6, PT, R115, UR5, PT, P6 ;  /* 0x0000000573007c0c */ /* 0x000fe4000bfc6360 */
[----:B------:R-:W-:Y:S02]  /*2270*/  CS2R R96, SRZ ;  /* 0x0000000000607805 */ /* 0x000fe4000001ff00 */
[----:B0-----:R-:W-:-:S04]  /*2280*/  @!P5 MOV R47, R119 ;  /* 0x00000077002fd202 */ /* 0x001fc80000000f00 */
[----:B------:R-:W5:Y:S05]  /*2290*/  @!P1 LDG.E.64 R96, desc[UR6][R48.64] ;  /* 0x0000000630609981 */ /* 0x000f6a000c1e1b00 */
[----:B------:R-:W0:Y:S01]  /*22a0*/  @!P6 LDC.64 R38, c[0x0][0x3e0] ;  /* 0x0000f800ff26eb82 */ /* 0x000e220000000a00 */
[----:B----4-:R-:W-:-:S04]  /*22b0*/  @!P5 IMAD R46, R113, R36, RZ ;  /* 0x00000024712ed224 */ /* 0x010fc800078e02ff */
[----:B------:R-:W-:Y:S01]  /*22c0*/  @!P5 IMAD R51, R13, R37, R46 ;  /* 0x000000250d33d224 */ /* 0x000fe200078e022e */
[----:B------:R-:W-:-:S05]  /*22d0*/  @!P5 MOV R46, R116 ;  /* 0x00000074002ed202 */ /* 0x000fca0000000f00 */
[----:B------:R-:W-:Y:S02]  /*22e0*/  @!P5 IMAD.WIDE.U32 R46, R13, R36, R46 ;  /* 0x000000240d2ed225 */ /* 0x000fe400078e002e */
[----:B------:R-:W4:Y:S03]  /*22f0*/  @!P6 LDC.64 R36, c[0x0][0x390] ;  /* 0x0000e400ff24eb82 */ /* 0x000f260000000a00 */
[----:B------:R-:W-:Y:S02]  /*2300*/  @!P5 IADD3 R47, PT, PT, R47, R51, RZ ;  /* 0x000000332f2fd210 */ /* 0x000fe40007ffe0ff */
[C---:B-1----:R-:W-:Y:S02]  /*2310*/  @!P5 LEA R42, P1, R46.reuse, R42, 0x2 ;  /* 0x0000002a2e2ad211 */ /* 0x042fe400078210ff */
[----:B------:R-:W-:Y:S01]  /*2320*/  CS2R R98, SRZ ;  /* 0x0000000000627805 */ /* 0x000fe2000001ff00 */
[----:B0-----:R-:W-:Y:S01]  /*2330*/  @!P6 IMAD R50, R115, R38, RZ ;  /* 0x000000267332e224 */ /* 0x001fe200078e02ff */
[----:B------:R-:W-:-:S02]  /*2340*/  @!P5 LEA.HI.X R43, R46, R43, R47, 0x2, P1 ;  /* 0x0000002b2e2bd211 */ /* 0x000fc400008f142f */
[----:B------:R-:W-:Y:S02]  /*2350*/  @!P6 MOV R46, R116 ;  /* 0x00000074002ee202 */ /* 0x000fe40000000f00 */
[----:B------:R-:W-:Y:S02]  /*2360*/  @!P6 MOV R47, R119 ;  /* 0x00000077002fe202 */ /* 0x000fe40000000f00 */
[----:B------:R-:W-:Y:S01]  /*2370*/  CS2R R100, SRZ ;  /* 0x0000000000647805 */ /* 0x000fe2000001ff00 */
[C---:B------:R-:W-:Y:S01]  /*2380*/  @!P6 IMAD R39, R14.reuse, R39, R50 ;  /* 0x000000270e27e224 */ /* 0x040fe200078e0232 */
[----:B------:R0:W5:Y:S01]  /*2390*/  @!P5 LDG.E.64 R98, desc[UR6][R42.64] ;  /* 0x000000062a62d981 */ /* 0x000162000c1e1b00 */
[----:B------:R-:W-:Y:S01]  /*23a0*/  @!P6 IMAD.WIDE.U32 R46, R14, R38, R46 ;  /* 0x000000260e2ee225 */ /* 0x000fe200078e002e */
[----:B------:R-:W-:Y:S02]  /*23b0*/  CS2R R102, SRZ ;  /* 0x0000000000667805 */ /* 0x000fe4000001ff00 */
[----:B------:R-:W5:Y:S02]  /*23c0*/  @!P2 LDG.E.64 R100, desc[UR6][R44.64] ;  /* 0x000000062c64a981 */ /* 0x000f64000c1e1b00 */
[----:B------:R-:W-:-:S02]  /*23d0*/  @!P6 IADD3 R38, PT, PT, R47, R39, RZ ;  /* 0x000000272f26e210 */ /* 0x000fc40007ffe0ff */
[C---:B----4-:R-:W-:Y:S02]  /*23e0*/  @!P6 LEA R36, P1, R46.reuse, R36, 0x2 ;  /* 0x000000242e24e211 */ /* 0x050fe400078210ff */
[----:B------:R-:W-:Y:S01]  /*23f0*/  CS2R R104, SRZ ;  /* 0x0000000000687805 */ /* 0x000fe2000001ff00 */
[----:B------:R-:W4:Y:S01]  /*2400*/  @!P4 LDG.E.64 R102, desc[UR6][R40.64] ;  /* 0x000000062866c981 */ /* 0x000f22000c1e1b00 */
[----:B------:R-:W-:-:S05]  /*2410*/  @!P6 LEA.HI.X R37, R46, R37, R38, 0x2, P1 ;  /* 0x000000252e25e211 */ /* 0x000fca00008f1426 */
[----:B------:R1:W4:Y:S01]  /*2420*/  @!P6 LDG.E.64 R104, desc[UR6][R36.64] ;  /* 0x000000062468e981 */ /* 0x000322000c1e1b00 */
[----:B------:R-:W-:Y:S01]  /*2430*/  FADD.FTZ R38, R22, R23 ;  /* 0x0000001716267221 */ /* 0x000fe20000010000 */
[----:B0-----:R-:W-:-:S03]  /*2440*/  FADD.FTZ R43, R24, R25 ;  /* 0x00000019182b7221 */ /* 0x001fc60000010000 */
[----:B------:R-:W-:Y:S01]  /*2450*/  FADD.FTZ R38, RZ, R38 ;  /* 0x00000026ff267221 */ /* 0x000fe20000010000 */
[----:B------:R-:W-:-:S03]  /*2460*/  FMUL.FTZ R39, R23, R23 ;  /* 0x0000001717277220 */ /* 0x000fc60000410000 */
[----:B------:R-:W-:Y:S01]  /*2470*/  FADD.FTZ R38, R38, R43 ;  /* 0x0000002b26267221 */ /* 0x000fe20000010000 */
[----:B-1----:R-:W-:Y:S01]  /*2480*/  FADD.FTZ R37, R26, R27 ;  /* 0x0000001b1a257221 */ /* 0x002fe20000010000 */
[----:B------:R-:W-:-:S03]  /*2490*/  FMUL.FTZ R45, R25, R25 ;  /* 0x00000019192d7220 */ /* 0x000fc60000410000 */
[----:B------:R-:W-:Y:S01]  /*24a0*/  FADD.FTZ R37, R38, R37 ;  /* 0x0000002526257221 */ /* 0x000fe20000010000 */
[----:B------:R-:W-:Y:S01]  /*24b0*/  FFMA.FTZ R39, R22, R22, R39 ;  /* 0x0000001616277223 */ /* 0x000fe20000010027 */
[----:B------:R-:W-:Y:S01]  /*24c0*/  FMUL.FTZ R41, R27, R27 ;  /* 0x0000001b1b297220 */ /* 0x000fe20000410000 */
[----:B------:R-:W-:Y:S01]  /*24d0*/  FFMA.FTZ R42, R24, R24, R45 ;  /* 0x00000018182a7223 */ /* 0x000fe2000001002d */
[----:B------:R-:W-:Y:S01]  /*24e0*/  FADD.FTZ R38, R82, R83 ;  /* 0x0000005352267221 */ /* 0x000fe20000010000 */
[----:B------:R-:W-:-:S03]  /*24f0*/  FADD.FTZ R39, RZ, R39 ;  /* 0x00000027ff277221 */ /* 0x000fc60000010000 */
[----:B------:R-:W-:Y:S01]  /*2500*/  FADD.FTZ R37, R37, R38 ;  /* 0x0000002625257221 */ /* 0x000fe20000010000 */
[----:B------:R-:W-:Y:S01]  /*2510*/  FFMA.FTZ R36, R26, R26, R41 ;  /* 0x0000001a1a247223 */ /* 0x000fe20000010029 */
[----:B------:R-:W-:Y:S01]  /*2520*/  FADD.FTZ R39, R39, R42 ;  /* 0x0000002a27277221 */ /* 0x000fe20000010000 */
[----:B------:R-:W-:-:S03]  /*2530*/  FMUL.FTZ R41, R83, R83 ;  /* 0x0000005353297220 */ /* 0x000fc60000410000 */
[----:B------:R-:W-:Y:S01]  /*2540*/  FADD.FTZ R36, R39, R36 ;  /* 0x0000002427247221 */ /* 0x000fe20000010000 */
[----:B------:R-:W-:-:S04]  /*2550*/  FFMA.FTZ R41, R82, R82, R41 ;  /* 0x0000005252297223 */ /* 0x000fc80000010029 */
[----:B------:R-:W-:Y:S01]  /*2560*/  FADD.FTZ R36, R36, R41 ;  /* 0x0000002924247221 */ /* 0x000fe20000010000 */
[----:B---3--:R-:W-:-:S04]  /*2570*/  FADD.FTZ R38, R84, R85 ;  /* 0x0000005554267221 */ /* 0x008fc80000010000 */
[----:B------:R-:W-:Y:S01]  /*2580*/  FADD.FTZ R37, R37, R38 ;  /* 0x0000002625257221 */ /* 0x000fe20000010000 */
[----:B------:R-:W-:-:S04]  /*2590*/  FMUL.FTZ R39, R85, R85 ;  /* 0x0000005555277220 */ /* 0x000fc80000410000 */
[----:B------:R-:W-:-:S04]  /*25a0*/  FFMA.FTZ R39, R84, R84, R39 ;  /* 0x0000005454277223 */ /* 0x000fc80000010027 */
[----:B------:R-:W-:Y:S01]  /*25b0*/  FADD.FTZ R36, R36, R39 ;  /* 0x0000002724247221 */ /* 0x000fe20000010000 */
[----:B--2---:R-:W-:-:S04]  /*25c0*/  FMUL.FTZ R39, R89, R89 ;  /* 0x0000005959277220 */ /* 0x004fc80000410000 */
[----:B------:R-:W-:Y:S01]  /*25d0*/  FFMA.FTZ R39, R88, R88, R39 ;  /* 0x0000005858277223 */ /* 0x000fe20000010027 */
[----:B-----5:R-:W-:-:S04]  /*25e0*/  FADD.FTZ R38, R86, R87 ;  /* 0x0000005756267221 */ /* 0x020fc80000010000 */
        /* <DEDUP_REMOVED lines=112> */
[----:B------:R-:W-:Y:S01]  /*2cf0*/  FMUL.FTZ R39, R99, R99 ;  /* 0x0000006363277220 */ /* 0x000fe20000410000 */
        /* <DEDUP_REMOVED lines=57> */
.L_x_4170:
[----:B------:R-:W-:Y:S05]  /*3090*/  BSYNC.RECONVERGENT B0 ;  /* 0x0000000000007941 */ /* 0x000fea0003800200 */
.L_x_4169:
        /* <DEDUP_REMOVED lines=42> */
.L_x_4172:
[----:B------:R-:W-:Y:S05]  /*3340*/  BSYNC.RECONVERGENT B0 ;  /* 0x0000000000007941 */ /* 0x000fea0003800200 */
.L_x_4171:
        /* <DEDUP_REMOVED lines=27> */
.L_x_4175:
[----:B------:R-:W3:Y:S04]  /*3500*/  LDG.E.STRONG.GPU R38, desc[UR6][R36.64] ;  /* 0x0000000624267981 */ /* 0x000ee8000c1ef900 */
[----:B---3--:R-:W-:Y:S01]  /*3510*/  CCTL.IVALL ;  /* 0x00000000ff00798f */ /* 0x008fe20002000000 */
[----:B------:R-:W-:Y:S05]  /*3520*/  YIELD ;  /* 0x0000000000007946 */ /* 0x000fea0003800000 */
[----:B------:R-:W-:-:S13]  /*3530*/  ISETP.NE.AND P1, PT, R38, R45, PT ;  /* 0x0000002d2600720c */ /* 0x000fda0003f25270 */
[----:B------:R-:W-:Y:S05]  /*3540*/  @P1 BRA `(.L_x_4175) ;  /* 0xfffffffc00ec1947 */ /* 0x000fea000383ffff */
.L_x_4174:
        /* <DEDUP_REMOVED lines=16> */
.L_x_4177:
        /* <DEDUP_REMOVED lines=62> */
.L_x_4176:
        /* <DEDUP_REMOVED lines=38> */
.L_x_4178:
        /* <DEDUP_REMOVED lines=19> */
.L_x_4179:
        /* <DEDUP_REMOVED lines=9> */
.L_x_4180:
[----:B------:R-:W-:Y:S05]  /*3e50*/  BSYNC.RECONVERGENT B0 ;  /* 0x0000000000007941 */ /* 0x000fea0003800200 */
.L_x_4173:
        /* <DEDUP_REMOVED lines=20> */
[----:B------:R-:W5:Y:S04]  /*3fa0*/  LDG.E.U16 R53, desc[UR6][R48.64] ;  /* 0x0000000630357981 */ /* 0x000f68000c1e1500 */
[----:B------:R-:W5:Y:S01]  /*3fb0*/  LDG.E.U16 R55, desc[UR6][R48.64+0x2] ;  /* 0x0000020630377981 */ /* 0x000f62000c1e1500 */
[----:B------:R-:W-:Y:S01]  /*3fc0*/  HFMA2 R46, -RZ, RZ, 1.875, 0 ;  /* 0x3f800000ff2e7431 */ /* 0x000fe200000001ff */
[----:B------:R-:W-:Y:S02]  /*3fd0*/  BSSY.RECONVERGENT B0, `(.L_x_4181) ;  /* 0x000071e000007945 */ /* 0x000fe40003800200 */
[----:B------:R-:W0:Y:S01]  /*3fe0*/  LDS.64 R38, [UR4+0x90] ;  /* 0x00009004ff267984 */ /* 0x000e220008000a00 */
[----:B------:R-:W4:Y:S02]  /*3ff0*/  LDCU.U8 UR4, c[0x0][0x3fc] ;  /* 0x00007f80ff0477ac */ /* 0x000f240008000000 */
[----:B----4-:R-:W-:Y:S01]  /*4000*/  UISETP.NE.AND UP0, UPT, UR4, URZ, UPT ;  /* 0x000000ff0400728c */ /* 0x010fe2000bf05270 */
[----:B0-----:R-:W-:-:S04]  /*4010*/  FMUL.FTZ R47, R38, UR8 ;  /* 0x00000008262f7c20 */ /* 0x001fc80008410000 */
[----:B------:R-:W-:-:S04]  /*4020*/  FMUL.FTZ R18, R47, R47 ;  /* 0x0000002f2f127220 */ /* 0x000fc80000410000 */
[----:B------:R-:W-:-:S05]  /*4030*/  FFMA.FTZ R18, R39, UR8, -R18 ;  /* 0x0000000827127c23 */ /* 0x000fca0008010812 */
[----:B------:R-:W-:-:S13]  /*4040*/  FSETP.GTU.FTZ.AND P1, PT, R18, RZ, PT ;  /* 0x000000ff1200720b */ /* 0x000fda0003f3c000 */
[----:B------:R-:W1:Y:S02]  /*4050*/  @P1 LDC R37, c[0x0][0x3a8] ;  /* 0x0000ea00ff251b82 */ /* 0x000e640000000800 */
[----:B-1----:R-:W-:Y:S01]  /*4060*/  @P1 FADD.FTZ R42, R18, R37 ;  /* 0x00000025122a1221 */ /* 0x002fe20000010000 */
[----:B------:R-:W-:-:S03]  /*4070*/  IMAD R18, R3, UR5, R108 ;  /* 0x0000000503127c24 */ /* 0x000fc6000f8e026c */
[----:B------:R5:W0:Y:S02]  /*4080*/  @P1 MUFU.RSQ R46, R42 ;  /* 0x0000002a002e1308 */ /* 0x000a240000001400 */
[C---:B------:R-:W-:Y:S02]  /*4090*/  IADD3 R36, PT, PT, R18.reuse, 0x40, RZ ;  /* 0x0000004012247810 */ /* 0x040fe40007ffe0ff */
[C---:B------:R-:W-:Y:S02]  /*40a0*/  IADD3 R51, PT, PT, R18.reuse, 0x10, RZ ;  /* 0x0000001012337810 */ /* 0x040fe40007ffe0ff */
[C---:B------:R-:W-:Y:S02]  /*40b0*/  IADD3 R37, PT, PT, R18.reuse, 0xf0, RZ ;  /* 0x000000f012257810 */ /* 0x040fe40007ffe0ff */
[----:B------:R-:W-:Y:S02]  /*40c0*/  IADD3 R38, PT, PT, R18, 0xc8, RZ ;  /* 0x000000c812267810 */ /* 0x000fe40007ffe0ff */
[----:B------:R-:W-:-:S02]  /*40d0*/  SHF.R.S32.HI R39, RZ, 0x1f, R36 ;  /* 0x0000001fff277819 */ /* 0x000fc40000011424 */
[----:B------:R-:W-:Y:S02]  /*40e0*/  SHF.R.S32.HI R54, RZ, 0x1f, R51 ;  /* 0x0000001fff367819 */ /* 0x000fe40000011433 */
[----:B------:R-:W-:Y:S02]  /*40f0*/  SHF.R.S32.HI R40, RZ, 0x1f, R37 ;  /* 0x0000001fff287819 */ /* 0x000fe40000011425 */
[----:B------:R-:W-:Y:S02]  /*4100*/  SHF.R.S32.HI R41, RZ, 0x1f, R38 ;  /* 0x0000001fff297819 */ /* 0x000fe40000011426 */
[----:B--2---:R-:W-:Y:S02]  /*4110*/  SHF.L.U32 R45, R50, 0x10, RZ ;  /* 0x00000010322d7819 */ /* 0x004fe400000006ff */
[----:B---3--:R-:W-:Y:S02]  /*4120*/  SHF.L.U32 R44, R52, 0x10, RZ ;  /* 0x00000010342c7819 */ /* 0x008fe400000006ff */
[----:B-----5:R-:W-:-:S02]  /*4130*/  SHF.L.U32 R42, R53, 0x10, RZ ;  /* 0x00000010352a7819 */ /* 0x020fc400000006ff */
[----:B------:R-:W-:Y:S01]  /*4140*/  SHF.L.U32 R43, R55, 0x10, RZ ;  /* 0x00000010372b7819 */ /* 0x000fe200000006ff */
[----:B0-----:R-:W-:Y:S06]  /*4150*/  BRA.U UP0, `(.L_x_4182) ;  /* 0x0000002d00907547 */ /* 0x001fec000b800000 */
[----:B------:R-:W0:Y:S01]  /*4160*/  LDCU.64 UR4, c[0x0][0x3e8] ;  /* 0x00007d00ff0477ac */ /* 0x000e220008000a00 */
[----:B------:R-:W-:Y:S01]  /*4170*/  SHF.R.S32.HI R48, RZ, 0x1f, R18 ;  /* 0x0000001fff307819 */ /* 0x000fe20000011412 */
[----:B------:R-:W-:Y:S01]  /*4180*/  BSSY.RECONVERGENT B1, `(.L_x_4183) ;  /* 0x000001b000017945 */ /* 0x000fe20003800200 */
[C---:B------:R-:W-:Y:S02]  /*4190*/  IADD3 R55, PT, PT, R18.reuse, 0x8, RZ ;  /* 0x0000000812377810 */ /* 0x040fe40007ffe0ff */
[C---:B------:R-:W-:Y:S02]  /*41a0*/  IADD3 R50, PT, PT, R18.reuse, 0x38, RZ ;  /* 0x0000003812327810 */ /* 0x040fe40007ffe0ff */
[----:B------:R-:W-:Y:S02]  /*41b0*/  SHF.R.S32.HI R110, RZ, 0x1f, R55 ;  /* 0x0000001fff6e7819 */ /* 0x000fe40000011437 */
[----:B0-----:R-:W-:Y:S02]  /*41c0*/  ISETP.GE.U32.AND P1, PT, R18, UR4, PT ;  /* 0x0000000412007c0c */ /* 0x001fe4000bf26070 */
[----:B------:R-:W-:-:S02]  /*41d0*/  ISETP.GE.U32.AND P2, PT, R55, UR4, PT ;  /* 0x0000000437007c0c */ /* 0x000fc4000bf46070 */
[----:B------:R-:W-:Y:S02]  /*41e0*/  ISETP.GE.AND.EX P1, PT, R48, UR5, PT, P1 ;  /* 0x0000000530007c0c */ /* 0x000fe4000bf26310 */
[----:B------:R-:W-:Y:S02]  /*41f0*/  ISETP.GE.U32.AND P5, PT, R51, UR4, PT ;  /* 0x0000000433007c0c */ /* 0x000fe4000bfa6070 */
[----:B------:R-:W-:-:S09]  /*4200*/  ISETP.GE.AND.EX P2, PT, R110, UR5, PT, P2 ;  /* 0x000000056e007c0c */ /* 0x000fd2000bf46320 */
[----:B------:R-:W-:Y:S05]  /*4210*/  @P1 BRA `(.L_x_4184) ;  /* 0x0000000000441947 */ /* 0x000fea0003800000 */
[----:B------:R-:W0:Y:S01]  /*4220*/  LDCU.64 UR10, c[0x0][0x3e0] ;  /* 0x00007c00ff0a77ac */ /* 0x000e220008000a00 */
[----:B------:R-:W-:Y:S01]  /*4230*/  MOV R52, R116 ;  /* 0x0000007400347202 */ /* 0x000fe20000000f00 */
[----:B------:R-:W-:Y:S01]  /*4240*/  FADD.FTZ R23, -R47, R23 ;  /* 0x000000172f177221 */ /* 0x000fe20000010100 */
[----:B------:R-:W-:Y:S01]  /*4250*/  MOV R53, R119 ;  /* 0x0000007700357202 */ /* 0x000fe20000000f00 */
[----:B------:R-:W1:Y:S02]  /*4260*/  LDCU.64 UR8, c[0x0][0x380] ;  /* 0x00007000ff0877ac */ /* 0x000e640008000a00 */
[----:B------:R-:W-:-:S04]  /*4270*/  FMUL.FTZ R23, R23, R46 ;  /* 0x0000002e17177220 */ /* 0x000fc80000410000 */
[----:B------:R-:W-:Y:S01]  /*4280*/  FFMA.FTZ R23, R44, R23, R43 ;  /* 0x000000172c177223 */ /* 0x000fe2000001002b */
[----:B0-----:R-:W-:Y:S02]  /*4290*/  IMAD R49, R48, UR10, RZ ;  /* 0x0000000a30317c24 */ /* 0x001fe4000f8e02ff */
[----:B------:R-:W-:-:S04]  /*42a0*/  IMAD.WIDE.U32 R52, R18, UR10, R52 ;  /* 0x0000000a12347c25 */ /* 0x000fc8000f8e0034 */
[----:B------:R-:W-:Y:S01]  /*42b0*/  IMAD R49, R18, UR11, R49 ;  /* 0x0000000b12317c24 */ /* 0x000fe2000f8e0231 */
[----:B-1----:R-:W-:-:S04]  /*42c0*/  LEA R48, P1, R52, UR8, 0x2 ;  /* 0x0000000834307c11 */ /* 0x002fc8000f8210ff */
[----:B------:R-:W-:Y:S01]  /*42d0*/  IADD3 R49, PT, PT, R53, R49, RZ ;  /* 0x0000003135317210 */ /* 0x000fe20007ffe0ff */
[----:B------:R-:W-:-:S03]  /*42e0*/  FADD.FTZ R53, -R47, R22 ;  /* 0x000000162f357221 */ /* 0x000fc60000010100 */
[----:B------:R-:W-:Y:S01]  /*42f0*/  LEA.HI.X R49, R52, UR9, R49, 0x2, P1 ;  /* 0x0000000934317c11 */ /* 0x000fe200088f1431 */
[----:B------:R-:W-:-:S04]  /*4300*/  FMUL.FTZ R22, R53, R46 ;  /* 0x0000002e35167220 */ /* 0x000fc80000410000 */
[----:B------:R-:W-:-:S05]  /*4310*/  FFMA.FTZ R22, R45, R22, R42 ;  /* 0x000000162d167223 */ /* 0x000fca000001002a */
[----:B------:R0:W-:Y:S02]  /*4320*/  STG.E.64 desc[UR6][R48.64], R22 ;  /* 0x0000001630007986 */ /* 0x0001e4000c101b06 */
.L_x_4184:
[----:B------:R-:W-:Y:S05]  /*4330*/  BSYNC.RECONVERGENT B1 ;  /* 0x0000000000017941 */ /* 0x000fea0003800200 */
.L_x_4183:
[----:B------:R-:W-:Y:S04]  /*4340*/  BSSY.RECONVERGENT B1, `(.L_x_4185) ;  /* 0x0000013000017945 */ /* 0x000fe80003800200 */
[----:B------:R-:W-:Y:S05]  /*4350*/  @P2 BRA `(.L_x_4186) ;  /* 0x0000000000442947 */ /* 0x000fea0003800000 */
[----:B------:R-:W1:Y:S01]  /*4360*/  LDCU.64 UR8, c[0x0][0x3e0] ;  /* 0x00007c00ff0877ac */ /* 0x000e620008000a00 */
[----:B0-----:R-:W-:Y:S01]  /*4370*/  MOV R48, R116 ;  /* 0x0000007400307202 */ /* 0x001fe20000000f00 */
[C---:B------:R-:W-:Y:S01]  /*4380*/  FADD.FTZ R23, -R47.reuse, R24 ;  /* 0x000000182f177221 */ /* 0x040fe20000010100 */
[----:B------:R-:W-:Y:S01]  /*4390*/  MOV R49, R119 ;  /* 0x0000007700317202 */ /* 0x000fe20000000f00 */
[----:B------:R-:W0:Y:S01]  /*43a0*/  LDCU.64 UR10, c[0x0][0x380] ;  /* 0x00007000ff0a77ac */ /* 0x000e220008000a00 */
[----:B------:R-:W-:Y:S01]  /*43b0*/  FADD.FTZ R25, -R47, R25 ;  /* 0x000000192f197221 */ /* 0x000fe20000010100 */
        /* <DEDUP_REMOVED lines=8> */
[----:B------:R-:W-:-:S04]  /*4440*/  IADD3 R55, PT, PT, R49, R55, RZ ;  /* 0x0000003731377210 */ /* 0x000fc80007ffe0ff */
[----:B------:R-:W-:-:S05]  /*4450*/  LEA.HI.X R25, R48, UR11, R55, 0x2, P1 ;  /* 0x0000000b30197c11 */ /* 0x000fca00088f1437 */
[----:B------:R1:W-:Y:S02]  /*4460*/  STG.E.64 desc[UR6][R24.64], R22 ;  /* 0x0000001618007986 */ /* 0x0003e4000c101b06 */
.L_x_4186:
[----:B------:R-:W-:Y:S05]  /*4470*/  BSYNC.RECONVERGENT B1 ;  /* 0x0000000000017941 */ /* 0x000fea0003800200 */
.L_x_4185:
[----:B------:R-:W-:Y:S01]  /*4480*/  ISETP.GE.AND.EX P5, PT, R54, UR5, PT, P5 ;  /* 0x0000000536007c0c */ /* 0x000fe2000bfa6350 */
[----:B------:R-:W-:Y:S01]  /*4490*/  BSSY.RECONVERGENT B1, `(.L_x_4187) ;  /* 0x0000020000017945 */ /* 0x000fe20003800200 */
[----:B------:R-:W-:Y:S02]  /*44a0*/  ISETP.GE.U32.AND P1, PT, R106, UR4, PT ;  /* 0x000000046a007c0c */ /* 0x000fe4000bf26070 */
[----:B------:R-:W-:Y:S02]  /*44b0*/  ISETP.GE.U32.AND P6, PT, R20, UR4, PT ;  /* 0x0000000414007c0c */ /* 0x000fe4000bfc6070 */
[----:B------:R-:W-:Y:S02]  /*44c0*/  ISETP.GE.U32.AND P2, PT, R7, UR4, PT ;  /* 0x0000000407007c0c */ /* 0x000fe4000bf46070 */
[----:B------:R-:W-:Y:S02]  /*44d0*/  ISETP.GE.U32.AND P3, PT, R9, UR4, PT ;  /* 0x0000000409007c0c */ /* 0x000fe4000bf66070 */
[----:B------:R-:W-:-:S02]  /*44e0*/  ISETP.GE.U32.AND P4, PT, R50, UR4, PT ;  /* 0x0000000432007c0c */ /* 0x000fc4000bf86070 */
[----:B------:R-:W-:Y:S02]  /*44f0*/  SHF.R.S32.HI R52, RZ, 0x1f, R50 ;  /* 0x0000001fff347819 */ /* 0x000fe40000011432 */
[----:B------:R-:W-:Y:S02]  /*4500*/  ISETP.GE.AND.EX P1, PT, R15, UR5, PT, P1 ;  /* 0x000000050f007c0c */ /* 0x000fe4000bf26310 */
[----:B------:R-:W-:Y:S02]  /*4510*/  ISETP.GE.AND.EX P6, PT, R17, UR5, PT, P6 ;  /* 0x0000000511007c0c */ /* 0x000fe4000bfc6360 */
[----:B------:R-:W-:Y:S02]  /*4520*/  ISETP.GE.AND.EX P2, PT, R19, UR5, PT, P2 ;  /* 0x0000000513007c0c */ /* 0x000fe4000bf46320 */
[----:B------:R-:W-:Y:S02]  /*4530*/  ISETP.GE.AND.EX P3, PT, R21, UR5, PT, P3 ;  /* 0x0000000515007c0c */ /* 0x000fe4000bf66330 */
[----:B------:R-:W-:-:S02]  /*4540*/  ISETP.GE.AND.EX P4, PT, R52, UR5, PT, P4 ;  /* 0x0000000534007c0c */ /* 0x000fc4000bf86340 */
[C---:B-1----:R-:W-:Y:S02]  /*4550*/  IADD3 R25, PT, PT, R18.reuse, 0x48, RZ ;  /* 0x0000004812197810 */ /* 0x042fe40007ffe0ff */
[----:B------:R-:W-:Y:S01]  /*4560*/  IADD3 R24, PT, PT, R18, 0x50, RZ ;  /* 0x0000005012187810 */ /* 0x000fe20007ffe0ff */
[----:B------:R-:W-:Y:S08]  /*4570*/  @P5 BRA `(.L_x_4188) ;  /* 0x0000000000445947 */ /* 0x000ff00003800000 */
        /* <DEDUP_REMOVED lines=17> */
.L_x_4188:
[----:B------:R-:W-:Y:S05]  /*4690*/  BSYNC.RECONVERGENT B1 ;  /* 0x0000000000017941 */ /* 0x000fea0003800200 */
.L_x_4187:
[----:B------:R-:W-:Y:S04]  /*46a0*/  BSSY.RECONVERGENT B1, `(.L_x_4189) ;  /* 0x0000013000017945 */ /* 0x000fe80003800200 */
[----:B------:R-:W-:Y:S05]  /*46b0*/  @P1 BRA `(.L_x_4190) ;  /* 0x0000000000441947 */ /* 0x000fea0003800000 */
[----:B------:R-:W2:Y:S01]  /*46c0*/  LDCU.64 UR8, c[0x0][0x3e0] ;  /* 0x00007c00ff0877ac */ /* 0x000ea20008000a00 */
[----:B-1----:R-:W-:Y:S01]  /*46d0*/  MOV R26, R116 ;  /* 0x00000074001a7202 */ /* 0x002fe20000000f00 */
[C---:B0-----:R-:W-:Y:S01]  /*46e0*/  FADD.FTZ R23, -R47.reuse, R82 ;  /* 0x000000522f177221 */ /* 0x041fe20000010100 */
[----:B------:R-:W-:Y:S01]  /*46f0*/  MOV R27, R119 ;  /* 0x00000077001b7202 */ /* 0x000fe20000000f00 */
[----:B------:R-:W0:Y:S01]  /*4700*/  LDCU.64 UR10, c[0x0][0x380] ;  /* 0x00007000ff0a77ac */ /* 0x000e220008000a00 */
[----:B------:R-:W-:Y:S01]  /*4710*/  FADD.FTZ R83, -R47, R83 ;  /* 0x000000532f537221 */ /* 0x000fe20000010100 */
        /* <DEDUP_REMOVED lines=11> */
.L_x_4190:
[----:B------:R-:W-:Y:S05]  /*47d0*/  BSYNC.RECONVERGENT B1 ;  /* 0x0000000000017941 */ /* 0x000fea0003800200 */
.L_x_4189:
[----:B------:R-:W-:Y:S04]  /*47e0*/  BSSY.RECONVERGENT B1, `(.L_x_4191) ;  /* 0x0000013000017945 */ /* 0x000fe80003800200 */
[----:B------:R-:W-:Y:S05]  /*47f0*/  @P6 BRA `(.L_x_4192) ;  /* 0x0000000000446947 */ /* 0x000fea0003800000 */
[----:B------:R-:W3:Y:S01]  /*4800*/  LDCU.64 UR8, c[0x0][0x3e0] ;  /* 0x00007c00ff0877ac */ /* 0x000ee20008000a00 */
[----:B-1----:R-:W-:Y:S01]  /*4810*/  MOV R26, R116 ;  /* 0x00000074001a7202 */ /* 0x002fe20000000f00 */
[C---:B0-2---:R-:W-:Y:S01]  /*4820*/  FADD.FTZ R23, -R47.reuse, R84 ;  /* 0x000000542f177221 */ /* 0x045fe20000010100 */
[----:B------:R-:W-:Y:S01]  /*4830*/  MOV R27, R119 ;  /* 0x00000077001b7202 */ /* 0x000fe20000000f00 */
[----:B------:R-:W0:Y:S01]  /*4840*/  LDCU.64 UR10, c[0x0][0x380] ;  /* 0x00007000ff0a77ac */ /* 0x000e220008000a00 */
[----:B------:R-:W-:Y:S01]  /*4850*/  FADD.FTZ R85, -R47, R85 ;  /* 0x000000552f557221 */ /* 0x000fe20000010100 */
        /* <DEDUP_REMOVED lines=11> */
.L_x_4192:
[----:B------:R-:W-:Y:S05]  /*4910*/  BSYNC.RECONVERGENT B1 ;  /* 0x0000000000017941 */ /* 0x000fea0003800200 */
.L_x_4191:
[----:B------:R-:W-:Y:S04]  /*4920*/  BSSY.RECONVERGENT B1, `(.L_x_4193) ;  /* 0x0000013000017945 */ /* 0x000fe80003800200 */
[----:B------:R-:W-:Y:S05]  /*4930*/  @P2 BRA `(.L_x_4194) ;  /* 0x0000000000442947 */ /* 0x000fea0003800000 */
[----:B------:R-:W4:Y:S01]  /*4940*/  LDCU.64 UR8, c[0x0][0x3e0] ;  /* 0x00007c00ff0877ac */ /* 0x000f220008000a00 */
[----:B-1----:R-:W-:Y:S01]  /*4950*/  MOV R26, R116 ;  /* 0x00000074001a7202 */ /* 0x002fe20000000f00 */
[C---:B0-23--:R-:W-:Y:S01]  /*4960*/  FADD.FTZ R23, -R47.reuse, R86 ;  /* 0x000000562f177221 */ /* 0x04dfe20000010100 */
[----:B------:R-:W-:Y:S01]  /*4970*/  MOV R27, R119 ;  /* 0x00000077001b7202 */ /* 0x000fe20000000f00 */
[----:B------:R-:W0:Y:S01]  /*4980*/  LDCU.64 UR10, c[0x0][0x380] ;  /* 0x00007000ff0a77ac */ /* 0x000e220008000a00 */
[----:B------:R-:W-:Y:S01]  /*4990*/  FADD.FTZ R87, -R47, R87 ;  /* 0x000000572f577221 */ /* 0x000fe20000010100 */
[----:B----4-:R-:W-:Y:S02]  /*49a0*/  IMAD R22, R19, UR8, RZ ;  /* 0x0000000813167c24 */ /* 0x010fe4000f8e02ff */
[----:B------:R-:W-:-:S04]  /*49b0*/  IMAD.WIDE.U32 R26, R7, UR8, R26 ;  /* 0x00000008071a7c25 */ /* 0x000fc8000f8e001a */
[----:B------:R-:W-:Y:S02]  /*49c0*/  IMAD R49, R7, UR9, R22 ;  /* 0x0000000907317c24 */ /* 0x000fe4000f8e0216 */
[-C--:B------:R-:W-:Y:S01]  /*49d0*/  FMUL.FTZ R22, R23, R46.reuse ;  /* 0x0000002e17167220 */ /* 0x080fe20000410000 */
[----:B0-----:R-:W-:Y:S01]  /*49e0*/  LEA R48, P1, R26, UR10, 0x2 ;  /* 0x0000000a1a307c11 */ /* 0x001fe2000f8210ff */
[----:B------:R-:W-:Y:S01]  /*49f0*/  FMUL.FTZ R23, R87, R46 ;  /* 0x0000002e57177220 */ /* 0x000fe20000410000 */
[----:B------:R-:W-:Y:S01]  /*4a00*/  IADD3 R49, PT, PT, R27, R49, RZ ;  /* 0x000000311b317210 */ /* 0x000fe20007ffe0ff */
[----:B------:R-:W-:Y:S02]  /*4a10*/  FFMA.FTZ R22, R45, R22, R42 ;  /* 0x000000162d167223 */ /* 0x000fe4000001002a */
[----:B------:R-:W-:Y:S01]  /*4a20*/  FFMA.FTZ R23, R44, R23, R43 ;  /* 0x000000172c177223 */ /* 0x000fe2000001002b */
[----:B------:R-:W-:-:S05]  /*4a30*/  LEA.HI.X R49, R26, UR11, R49, 0x2, P1 ;  /* 0x0000000b1a317c11 */ /* 0x000fca00088f1431 */
[----:B------:R4:W-:Y:S02]  /*4a40*/  STG.E.64 desc[UR6][R48.64], R22 ;  /* 0x0000001630007986 */ /* 0x0009e4000c101b06 */
.L_x_4194:
[----:B------:R-:W-:Y:S05]  /*4a50*/  BSYNC.RECONVERGENT B1 ;  /* 0x0000000000017941 */ /* 0x000fea0003800200 */
.L_x_4193:
[----:B------:R-:W-:Y:S04]  /*4a60*/  BSSY.RECONVERGENT B1, `(.L_x_4195) ;  /* 0x0000013000017945 */ /* 0x000fe80003800200 */
[----:B------:R-:W-:Y:S05]  /*4a70*/  @P3 BRA `(.L_x_4196) ;  /* 0x0000000000443947 */ /* 0x000fea0003800000 */
[----:B------:R-:W5:Y:S01]  /*4a80*/  LDCU.64 UR8, c[0x0][0x3e0] ;  /* 0x00007c00ff0877ac */ /* 0x000f620008000a00 */
[----:B-1----:R-:W-:Y:S01]  /*4a90*/  MOV R26, R116 ;  /* 0x00000074001a7202 */ /* 0x002fe20000000f00 */
[C---:B0-234-:R-:W-:Y:S01]  /*4aa0*/  FADD.FTZ R23, -R47.reuse, R88 ;  /* 0x000000582f177221 */ /* 0x05dfe20000010100 */
[----:B------:R-:W-:Y:S01]  /*4ab0*/  MOV R27, R119 ;  /* 0x00000077001b7202 */ /* 0x000fe20000000f00 */
[----:B------:R-:W0:Y:S01]  /*4ac0*/  LDCU.64 UR10, c[0x0][0x380] ;  /* 0x00007000ff0a77ac */ /* 0x000e220008000a00 */
[----:B------:R-:W-:Y:S01]  /*4ad0*/  FADD.FTZ R89, -R47, R89 ;  /* 0x000000592f597221 */ /* 0x000fe20000010100 */
[----:B-----5:R-:W-:Y:S02]  /*4ae0*/  IMAD R22, R21, UR8, RZ ;  /* 0x0000000815167c24 */ /* 0x020fe4000f8e02ff */
        /* <DEDUP_REMOVED lines=10> */
.L_x_4196:
[----:B------:R-:W-:Y:S05]  /*4b90*/  BSYNC.RECONVERGENT B1 ;  /* 0x0000000000017941 */ /* 0x000fea0003800200 */
.L_x_4195:
        /* <DEDUP_REMOVED lines=19> */
.L_x_4198:
[----:B------:R-:W-:Y:S05]  /*4cd0*/  BSYNC.RECONVERGENT B1 ;  /* 0x0000000000017941 */ /* 0x000fea0003800200 */
.L_x_4197:
[----:B------:R-:W-:Y:S01]  /*4ce0*/  ISETP.GE.U32.AND P5, PT, R36, UR4, PT ;  /* 0x0000000424007c0c */ /* 0x000fe2000bfa6070 */
[----:B------:R-:W-:Y:S01]  /*4cf0*/  BSSY.RECONVERGENT B1, `(.L_x_4199) ;  /* 0x0000026000017945 */ /* 0x000fe20003800200 */
[C---:B------:R-:W-:Y:S02]  /*4d00*/  IADD3 R52, PT, PT, R18.reuse, 0x58, RZ ;  /* 0x0000005812347810 */ /* 0x040fe40007ffe0ff */
[----:B------:R-:W-:Y:S02]  /*4d10*/  ISETP.GE.AND.EX P5, PT, R39, UR5, PT, P5 ;  /* 0x0000000527007c0c */ /* 0x000fe4000bfa6350 */
[----:B0-234-:R-:W-:Y:S02]  /*4d20*/  IADD3 R48, PT, PT, R18, 0x60, RZ ;  /* 0x0000006012307810 */ /* 0x01dfe40007ffe0ff */
[----:B------:R-:W-:Y:S02]  /*4d30*/  ISETP.GE.U32.AND P2, PT, R25, UR4, PT ;  /* 0x0000000419007c0c */ /* 0x000fe4000bf46070 */
        /* <DEDUP_REMOVED lines=17> */
[----:B-1----:R-:W-:Y:S01]  /*4e50*/  MOV R26, R116 ;  /* 0x00000074001a7202 */ /* 0x002fe20000000f00 */
        /* <DEDUP_REMOVED lines=15> */
.L_x_4200:
[----:B------:R-:W-:Y:S05]  /*4f50*/  BSYNC.RECONVERGENT B1 ;  /* 0x0000000000017941 */ /* 0x000fea0003800200 */
.L_x_4199:
        /* <DEDUP_REMOVED lines=8> */
[----:B--2---:R-:W-:Y:S02]  /*4fe0*/  IMAD R22, R55, UR8, RZ ;  /* 0x0000000837167c24 */ /* 0x004fe4000f8e02ff */
        /* <DEDUP_REMOVED lines=10> */
.L_x_4202:
[----:B------:R-:W-:Y:S05]  /*5090*/  BSYNC.RECONVERGENT B1 ;  /* 0x0000000000017941 */ /* 0x000fea0003800200 */
.L_x_4201:
        /* <DEDUP_REMOVED lines=19> */
.L_x_4204:
[----:B------:R-:W-:Y:S05]  /*51d0*/  BSYNC.RECONVERGENT B1 ;  /* 0x0000000000017941 */ /* 0x000fea0003800200 */
.L_x_4203:
[----:B------:R-:W-:Y:S04]  /*51e0*/  BSSY.RECONVERGENT B1, `(.L_x_4205) ;  /* 0x0000013000017945 */ /* 0x000fe80003800200 */
[----:B------:R-:W-:Y:S05]  /*51f0*/  @P6 BRA `(.L_x_4206) ;  /* 0x0000000000446947 */ /* 0x000fea0003800000 */
[----:B------:R-:W4:Y:S01]  /*5200*/  LDCU.64 UR8, c[0x0][0x3e0] ;  /* 0x00007c00ff0877ac */ /* 0x000f220008000a00 */
[----:B---3--:R-:W-:Y:S01]  /*5210*/  MOV R24, R116 ;  /* 0x0000007400187202 */ /* 0x008fe20000000f00 */
[C---:B012---:R-:W-:Y:S01]  /*5220*/  FADD.FTZ R23, -R47.reuse, R56 ;  /* 0x000000382f177221 */ /* 0x047fe20000010100 */
[----:B------:R-:W-:Y:S01]  /*5230*/  MOV R25, R119 ;  /* 0x0000007700197202 */ /* 0x000fe20000000f00 */
[----:B------:R-:W0:Y:S01]  /*5240*/  LDCU.64 UR10, c[0x0][0x380] ;  /* 0x00007000ff0a77ac */ /* 0x000e220008000a00 */
[----:B------:R-:W-:Y:S01]  /*5250*/  FADD.FTZ R57, -R47, R57 ;  /* 0x000000392f397221 */ /* 0x000fe20000010100 */
        /* <DEDUP_REMOVED lines=11> */
.L_x_4206:
[----:B------:R-:W-:Y:S05]  /*5310*/  BSYNC.RECONVERGENT B1 ;  /* 0x0000000000017941 */ /* 0x000fea0003800200 */
.L_x_4205:
[----:B------:R-:W-:Y:S04]  /*5320*/  BSSY.RECONVERGENT B1, `(.L_x_4207) ;  /* 0x0000013000017945 */ /* 0x000fe80003800200 */
[----:B------:R-:W-:Y:S05]  /*5330*/  @P3 BRA `(.L_x_4208) ;  /* 0x0000000000443947 */ /* 0x000fea0003800000 */
[----:B------:R-:W5:Y:S01]  /*5340*/  LDCU.64 UR8, c[0x0][0x3e0] ;  /* 0x00007c00ff0877ac */ /* 0x000f620008000a00 */
[----:B---3--:R-:W-:Y:S01]  /*5350*/  MOV R24, R116 ;  /* 0x0000007400187202 */ /* 0x008fe20000000f00 */
        /* <DEDUP_REMOVED lines=15> */
.L_x_4208:
[----:B------:R-:W-:Y:S05]  /*5450*/  BSYNC.RECONVERGENT B1 ;  /* 0x0000000000017941 */ /* 0x000fea0003800200 */
.L_x_4207:
[----:B------:R-:W-:Y:S04]  /*5460*/  BSSY.RECONVERGENT B1, `(.L_x_4209) ;  /* 0x0000013000017945 */ /* 0x000fe80003800200 */
[----:B------:R-:W-:Y:S05]  /*5470*/  @P4 BRA `(.L_x_4210) ;  /* 0x0000000000444947 */ /* 0x000fea0003800000 */
[----:B------:R-:W5:Y:S01]  /*5480*/  LDCU.64 UR8, c[0x0][0x3e0] ;  /* 0x00007c00ff0877ac */ /* 0x000f620008000a00 */
[----:B01234-:R-:W-:Y:S01]  /*5490*/  MOV R22, R116 ;  /* 0x0000007400167202 */ /* 0x01ffe20000000f00 */
        /* <DEDUP_REMOVED lines=15> */
.L_x_4210:
[----:B------:R-:W-:Y:S05]  /*5590*/  BSYNC.RECONVERGENT B1 ;  /* 0x0000000000017941 */ /* 0x000fea0003800200 */
.L_x_4209:
[----:B------:R-:W-:Y:S01]  /*55a0*/  ISETP.GE.U32.AND P5, PT, R50, UR4, PT ;  /* 0x0000000432007c0c */ /* 0x000fe2000bfa6070 */
[----:B------:R-:W-:Y:S01]  /*55b0*/  BSSY.RECONVERGENT B1, `(.L_x_4211) ;  /* 0x000002a000017945 */ /* 0x000fe20003800200 */
[----:B01234-:R-:W-:Y:S02]  /*55c0*/  SHF.R.S32.HI R22, RZ, 0x1f, R50 ;  /* 0x0000001fff167819 */ /* 0x01ffe40000011432 */
[----:B------:R-:W-:Y:S02]  /*55d0*/  IADD3 R39, PT, PT, R18, 0x80, RZ ;  /* 0x0000008012277810 */ /* 0x000fe40007ffe0ff */
        /* <DEDUP_REMOVED lines=24> */
[C---:B------:R-:W-:Y:S01]  /*5760*/  FADD.FTZ R25, -R47.reuse, R60 ;  /* 0x0000003c2f197221 */ /* 0x040fe20000010100 */
[----:B------:R-:W-:Y:S01]  /*5770*/  FADD.FTZ R61, -R47, R61 ;  /* 0x0000003d2f3d7221 */ /* 0x000fe20000010100 */
[----:B------:R-:W1:Y:S02]  /*5780*/  LDCU.64 UR10, c[0x0][0x380] ;  /* 0x00007000ff0a77ac */ /* 0x000e640008000a00 */
[----:B------:R-:W-:-:S04]  /*5790*/  FMUL.FTZ R25, R25, R46 ;  /* 0x0000002e19197220 */ /* 0x000fc80000410000 */
[----:B------:R-:W-:Y:S01]  /*57a0*/  FFMA.FTZ R26, R45, R25, R42 ;  /* 0x000000192d1a7223 */ /* 0x000fe2000001002a */
[----:B0-----:R-:W-:Y:S01]  /*57b0*/  IMAD R27, R22, UR8, RZ ;  /* 0x00000008161b7c24 */ /* 0x001fe2000f8e02ff */
[----:B------:R-:W-:-:S03]  /*57c0*/  MOV R22, R116 ;  /* 0x0000007400167202 */ /* 0x000fc60000000f00 */
[C---:B------:R-:W-:Y:S02]  /*57d0*/  IMAD R27, R50.reuse, UR9, R27 ;  /* 0x00000009321b7c24 */ /* 0x040fe4000f8e021b */
[----:B------:R-:W-:-:S05]  /*57e0*/  IMAD.WIDE.U32 R22, R50, UR8, R22 ;  /* 0x0000000832167c25 */ /* 0x000fca000f8e0016 */
[----:B------:R-:W-:Y:S01]  /*57f0*/  IADD3 R23, PT, PT, R23, R27, RZ ;  /* 0x0000001b17177210 */ /* 0x000fe20007ffe0ff */
[----:B------:R-:W-:Y:S01]  /*5800*/  FMUL.FTZ R27, R61, R46 ;  /* 0x0000002e3d1b7220 */ /* 0x000fe20000410000 */
[----:B-1----:R-:W-:-:S03]  /*5810*/  LEA R24, P5, R22, UR10, 0x2 ;  /* 0x0000000a16187c11 */ /* 0x002fc6000f8a10ff */
[----:B------:R-:W-:Y:S01]  /*5820*/  FFMA.FTZ R27, R44, R27, R43 ;  /* 0x0000001b2c1b7223 */ /* 0x000fe2000001002b */
[----:B------:R-:W-:-:S05]  /*5830*/  LEA.HI.X R25, R22, UR11, R23, 0x2, P5 ;  /* 0x0000000b16197c11 */ /* 0x000fca000a8f1417 */
[----:B------:R0:W-:Y:S04]  /*5840*/  STG.E.64 desc[UR6][R24.64], R26 ;  /* 0x0000001a18007986 */ /* 0x0001e8000c101b06 */
.L_x_4212:
[----:B------:R-:W-:Y:S05]  /*5850*/  BSYNC.RECONVERGENT B1 ;  /* 0x0000000000017941 */ /* 0x000fea0003800200 */
.L_x_4211:
[----:B------:R-:W-:Y:S04]  /*5860*/  BSSY.RECONVERGENT B1, `(.L_x_4213) ;  /* 0x0000013000017945 */ /* 0x000fe80003800200 */
[----:B------:R-:W-:Y:S05]  /*5870*/  @P2 BRA `(.L_x_4214) ;  /* 0x0000000000442947 */ /* 0x000fea0003800000 */
[----:B------:R-:W1:Y:S01]  /*5880*/  LDCU.64 UR8, c[0x0][0x3e0] ;  /* 0x00007c00ff0877ac */ /* 0x000e620008000a00 */
[----:B------:R-:W-:Y:S01]  /*5890*/  MOV R22, R116 ;  /* 0x0000007400167202 */ /* 0x000fe20000000f00 */
        /* <DEDUP_REMOVED lines=15> */
.L_x_4214:
[----:B------:R-:W-:Y:S05]  /*5990*/  BSYNC.RECONVERGENT B1 ;  /* 0x0000000000017941 */ /* 0x000fea0003800200 */
.L_x_4213:
[----:B------:R-:W-:Y:S04]  /*59a0*/  BSSY.RECONVERGENT B1, `(.L_x_4215) ;  /* 0x0000013000017945 */ /* 0x000fe80003800200 */
[----:B------:R-:W-:Y:S05]  /*59b0*/  @P1 BRA `(.L_x_4216) ;  /* 0x0000000000441947 */ /* 0x000fea0003800000 */
[----:B------:R-:W2:Y:S01]  /*59c0*/  LDCU.64 UR8, c[0x0][0x3e0] ;  /* 0x00007c00ff0877ac */ /* 0x000ea20008000a00 */
[----:B------:R-:W-:Y:S01]  /*59d0*/  MOV R22, R116 ;  /* 0x0000007400167202 */ /* 0x000fe20000000f00 */
[C---:B01----:R-:W-:Y:S01]  /*59e0*/  FADD.FTZ R25, -R47.reuse, R64 ;  /* 0x000000402f197221 */ /* 0x043fe20000010100 */
        /* <DEDUP_REMOVED lines=14> */
.L_x_4216:
[----:B------:R-:W-:Y:S05]  /*5ad0*/  BSYNC.RECONVERGENT B1 ;  /* 0x0000000000017941 */ /* 0x000fea0003800200 */
.L_x_4215:
[----:B------:R-:W-:Y:S04]  /*5ae0*/  BSSY.RECONVERGENT B1, `(.L_x_4217) ;  /* 0x0000013000017945 */ /* 0x000fe80003800200 */
[----:B------:R-:W-:Y:S05]  /*5af0*/  @P6 BRA `(.L_x_4218) ;  /* 0x0000000000446947 */ /* 0x000fea0003800000 */
[----:B------:R-:W3:Y:S01]  /*5b00*/  LDCU.64 UR8, c[0x0][0x3e0] ;  /* 0x00007c00ff0877ac */ /* 0x000ee20008000a00 */
[----:B------:R-:W-:Y:S01]  /*5b10*/  MOV R22, R116 ;  /* 0x0000007400167202 */ /* 0x000fe20000000f00 */
        /* <DEDUP_REMOVED lines=15> */
.L_x_4218:
[----:B------:R-:W-:Y:S05]  /*5c10*/  BSYNC.RECONVERGENT B1 ;  /* 0x0000000000017941 */ /* 0x000fea0003800200 */
.L_x_4217:
[----:B------:R-:W-:Y:S04]  /*5c20*/  BSSY.RECONVERGENT B1, `(.L_x_4219) ;  /* 0x0000013000017945 */ /* 0x000fe80003800200 */
[----:B------:R-:W-:Y:S05]  /*5c30*/  @P3 BRA `(.L_x_4220) ;  /* 0x0000000000443947 */ /* 0x000fea0003800000 */
[----:B------:R-:W4:Y:S01]  /*5c40*/  LDCU.64 UR8, c[0x0][0x3e0] ;  /* 0x00007c00ff0877ac */ /* 0x000f220008000a00 */
[----:B------:R-:W-:Y:S01]  /*5c50*/  MOV R22, R116 ;  /* 0x0000007400167202 */ /* 0x000fe20000000f00 */
[C---:B0123--:R-:W-:Y:S01]  /*5c60*/  FADD.FTZ R25, -R47.reuse, R68 ;  /* 0x000000442f197221 */ /* 0x04ffe20000010100 */
        /* <DEDUP_REMOVED lines=14> */
.L_x_4220:
[----:B------:R-:W-:Y:S05]  /*5d50*/  BSYNC.RECONVERGENT B1 ;  /* 0x0000000000017941 */ /* 0x000fea0003800200 */
.L_x_4219:
[----:B------:R-:W-:Y:S04]  /*5d60*/  BSSY.RECONVERGENT B1, `(.L_x_4221) ;  /* 0x0000013000017945 */ /* 0x000fe80003800200 */
[----:B------:R-:W-:Y:S05]  /*5d70*/  @P4 BRA `(.L_x_4222) ;  /* 0x0000000000444947 */ /* 0x000fea0003800000 */
[----:B------:R-:W5:Y:S01]  /*5d80*/  LDCU.64 UR8, c[0x0][0x3e0] ;  /* 0x00007c00ff0877ac */ /* 0x000f620008000a00 */
[----:B------:R-:W-:Y:S01]  /*5d90*/  MOV R22, R116 ;  /* 0x0000007400167202 */ /* 0x000fe20000000f00 */
[C---:B01234-:R-:W-:Y:S01]  /*5da0*/  FADD.FTZ R25, -R47.reuse, R70 ;  /* 0x000000462f197221 */ /* 0x05ffe20000010100 */
        /* <DEDUP_REMOVED lines=14> */
.L_x_4222:
[----:B------:R-:W-:Y:S05]  /*5e90*/  BSYNC.RECONVERGENT B1 ;  /* 0x0000000000017941 */ /* 0x000fea0003800200 */
.L_x_4221:
[----:B------:R-:W-:Y:S01]  /*5ea0*/  ISETP.GE.U32.AND P5, PT, R28, UR4, PT ;  /* 0x000000041c007c0c */ /* 0x000fe2000bfa6070 */
[----:B------:R-:W-:Y:S01]  /*5eb0*/  BSSY.RECONVERGENT B1, `(.L_x_4223) ;  /* 0x0000024000017945 */ /* 0x000fe20003800200 */
[----:B------:R-:W-:Y:S02]  /*5ec0*/  SHF.R.S32.HI R22, RZ, 0x1f, R28 ;  /* 0x0000001fff167819 */ /* 0x000fe4000001141c */
[----:B0123--:R-:W-:Y:S02]  /*5ed0*/  IADD3 R26, PT, PT, R18, 0xc0, RZ ;  /* 0x000000c0121a7810 */ /* 0x00ffe40007ffe0ff */
        /* <DEDUP_REMOVED lines=13> */
[C---:B----4-:R-:W-:Y:S02]  /*5fb0*/  IADD3 R25, PT, PT, R18.reuse, 0xd0, RZ ;  /* 0x000000d012197810 */ /* 0x050fe40007ffe0ff */
[----:B------:R-:W-:Y:S01]  /*5fc0*/  IADD3 R24, PT, PT, R18, 0xd8, RZ ;  /* 0x000000d812187810 */ /* 0x000fe20007ffe0ff */
[----:B------:R-:W-:Y:S08]  /*5fd0*/  @P5 BRA `(.L_x_4224) ;  /* 0x0000000000445947 */ /* 0x000ff00003800000 */
[----:B------:R-:W0:Y:S01]  /*5fe0*/  LDCU.64 UR8, c[0x0][0x3e0] ;  /* 0x00007c00ff0877ac */ /* 0x000e220008000a00 */
[----:B------:R-:W-:Y:S01]  /*5ff0*/  MOV R23, R119 ;  /* 0x0000007700177202 */ /* 0x000fe20000000f00 */
[C---:B------:R-:W-:Y:S01]  /*6000*/  FADD.FTZ R31, -R47.reuse, R72 ;  /* 0x000000482f1f7221 */ /* 0x040fe20000010100 */
[----:B------:R-:W-:Y:S01]  /*6010*/  FADD.FTZ R73, -R47, R73 ;  /* 0x000000492f497221 */ /* 0x000fe20000010100 */
[----:B------:R-:W1:Y:S02]  /*6020*/  LDCU.64 UR10, c[0x0][0x380] ;  /* 0x00007000ff0a77ac */ /* 0x000e640008000a00 */
[-C--:B------:R-:W-:Y:S01]  /*6030*/  FMUL.FTZ R31, R31, R46.reuse ;  /* 0x0000002e1f1f7220 */ /* 0x080fe20000410000 */
[----:B------:R-:W-:-:S03]  /*6040*/  FMUL.FTZ R73, R73, R46 ;  /* 0x0000002e49497220 */ /* 0x000fc60000410000 */
[----:B------:R-:W-:Y:S01]  /*6050*/  FFMA.FTZ R72, R45, R31, R42 ;  /* 0x0000001f2d487223 */ /* 0x000fe2000001002a */
[----:B------:R-:W-:Y:S01]  /*6060*/  FFMA.FTZ R73, R44, R73, R43 ;  /* 0x000000492c497223 */ /* 0x000fe2000001002b */
        /* <DEDUP_REMOVED lines=8> */
.L_x_4224:
[----:B------:R-:W-:Y:S05]  /*60f0*/  BSYNC.RECONVERGENT B1 ;  /* 0x0000000000017941 */ /* 0x000fea0003800200 */
.L_x_4223:
        /* <DEDUP_REMOVED lines=19> */
.L_x_4226:
[----:B------:R-:W-:Y:S05]  /*6230*/  BSYNC.RECONVERGENT B1 ;  /* 0x0000000000017941 */ /* 0x000fea0003800200 */
.L_x_4225:
[----:B------:R-:W-:Y:S04]  /*6240*/  BSSY.RECONVERGENT B1, `(.L_x_4227) ;  /* 0x0000013000017945 */ /* 0x000fe80003800200 */
[----:B------:R-:W-:Y:S05]  /*6250*/  @P1 BRA `(.L_x_4228) ;  /* 0x0000000000441947 */ /* 0x000fea0003800000 */
[----:B------:R-:W2:Y:S01]  /*6260*/  LDCU.64 UR8, c[0x0][0x3e0] ;  /* 0x00007c00ff0877ac */ /* 0x000ea20008000a00 */
[----:B------:R-:W-:Y:S01]  /*6270*/  MOV R22, R116 ;  /* 0x0000007400167202 */ /* 0x000fe20000000f00 */
[C---:B-1----:R-:W-:Y:S01]  /*6280*/  FADD.FTZ R29, -R47.reuse, R94 ;  /* 0x0000005e2f1d7221 */ /* 0x042fe20000010100 */
[----:B------:R-:W-:Y:S01]  /*6290*/  MOV R23, R119 ;  /* 0x0000007700177202 */ /* 0x000fe20000000f00 */
[----:B------:R-:W1:Y:S01]  /*62a0*/  LDCU.64 UR10, c[0x0][0x380] ;  /* 0x00007000ff0a77ac */ /* 0x000e620008000a00 */
[----:B------:R-:W-:Y:S01]  /*62b0*/  FADD.FTZ R95, -R47, R95 ;  /* 0x0000005f2f5f7221 */ /* 0x000fe20000010100 */
[----:B------:R-:W-:-:S03]  /*62c0*/  FMUL.FTZ R29, R29, R46 ;  /* 0x0000002e1d1d7220 */ /* 0x000fc60000410000 */
[----:B------:R-:W-:Y:S01]  /*62d0*/  FMUL.FTZ R95, R95, R46 ;  /* 0x0000002e5f5f7220 */ /* 0x000fe20000410000 */
[----:B------:R-:W-:-:S03]  /*62e0*/  FFMA.FTZ R94, R45, R29, R42 ;  /* 0x0000001d2d5e7223 */ /* 0x000fc6000001002a */
[----:B------:R-:W-:Y:S01]  /*62f0*/  FFMA.FTZ R95, R44, R95, R43 ;  /* 0x0000005f2c5f7223 */ /* 0x000fe2000001002b */
[----:B--2---:R-:W-:Y:S02]  /*6300*/  IMAD R28, R109, UR8, RZ ;  /* 0x000000086d1c7c24 */ /* 0x004fe4000f8e02ff */
[----:B------:R-:W-:-:S04]  /*6310*/  IMAD.WIDE.U32 R22, R11, UR8, R22 ;  /* 0x000000080b167c25 */ /* 0x000fc8000f8e0016 */
[----:B0-----:R-:W-:Y:S01]  /*6320*/  IMAD R31, R11, UR9, R28 ;  /* 0x000000090b1f7c24 */ /* 0x001fe2000f8e021c */
[----:B-1----:R-:W-:-:S04]  /*6330*/  LEA R28, P1, R22, UR10, 0x2 ;  /* 0x0000000a161c7c11 */ /* 0x002fc8000f8210ff */
[----:B------:R-:W-:-:S04]  /*6340*/  IADD3 R31, PT, PT, R23, R31, RZ ;  /* 0x0000001f171f7210 */ /* 0x000fc80007ffe0ff */
[----:B------:R-:W-:-:S05]  /*6350*/  LEA.HI.X R29, R22, UR11, R31, 0x2, P1 ;  /* 0x0000000b161d7c11 */ /* 0x000fca00088f141f */
[----:B------:R2:W-:Y:S02]  /*6360*/  STG.E.64 desc[UR6][R28.64], R94 ;  /* 0x0000005e1c007986 */ /* 0x0005e4000c101b06 */
.L_x_4228:
[----:B------:R-:W-:Y:S05]  /*6370*/  BSYNC.RECONVERGENT B1 ;  /* 0x0000000000017941 */ /* 0x000fea0003800200 */
.L_x_4227:
[----:B------:R-:W-:Y:S04]  /*6380*/  BSSY.RECONVERGENT B1, `(.L_x_4229) ;  /* 0x0000013000017945 */ /* 0x000fe80003800200 */
[----:B------:R-:W-:Y:S05]  /*6390*/  @P6 BRA `(.L_x_4230) ;  /* 0x0000000000446947 */ /* 0x000fea0003800000 */
[----:B------:R-:W0:Y:S01]  /*63a0*/  LDCU.64 UR8, c[0x0][0x3e0] ;  /* 0x00007c00ff0877ac */ /* 0x000e220008000a00 */
[----:B------:R-:W-:Y:S01]  /*63b0*/  MOV R22, R116 ;  /* 0x0000007400167202 */ /* 0x000fe20000000f00 */
[C---:B-12---:R-:W-:Y:S01]  /*63c0*/  FADD.FTZ R29, -R47.reuse, R96 ;  /* 0x000000602f1d7221 */ /* 0x046fe20000010100 */
        /* <DEDUP_REMOVED lines=14> */
.L_x_4230:
[----:B------:R-:W-:Y:S05]  /*64b0*/  BSYNC.RECONVERGENT B1 ;  /* 0x0000000000017941 */ /* 0x000fea0003800200 */
.L_x_4229:
[----:B------:R-:W-:Y:S04]  /*64c0*/  BSSY.RECONVERGENT B1, `(.L_x_4231) ;  /* 0x0000013000017945 */ /* 0x000fe80003800200 */
[----:B------:R-:W-:Y:S05]  /*64d0*/  @P3 BRA `(.L_x_4232) ;  /* 0x0000000000443947 */ /* 0x000fea0003800000 */
[----:B------:R-:W0:Y:S01]  /*64e0*/  LDCU.64 UR8, c[0x0][0x3e0] ;  /* 0x00007c00ff0877ac */ /* 0x000e220008000a00 */
[----:B------:R-:W-:Y:S01]  /*64f0*/  MOV R22, R116 ;  /* 0x0000007400167202 */ /* 0x000fe20000000f00 */
[----:B------:R-:W-:Y:S01]  /*6500*/  FADD.FTZ R77, -R47, R77 ;  /* 0x0000004d2f4d7221 */ /* 0x000fe20000010100 */
[----:B------:R-:W-:Y:S01]  /*6510*/  MOV R23, R119 ;  /* 0x0000007700177202 */ /* 0x000fe20000000f00 */
[----:B------:R-:W4:Y:S02]  /*6520*/  LDCU.64 UR10, c[0x0][0x380] ;  /* 0x00007000ff0a77ac */ /* 0x000f240008000a00 */
[----:B------:R-:W-:-:S04]  /*6530*/  FMUL.FTZ R77, R77, R46 ;  /* 0x0000002e4d4d7220 */ /* 0x000fc80000410000 */
[----:B------:R-:W-:Y:S01]  /*6540*/  FFMA.FTZ R77, R44, R77, R43 ;  /* 0x0000004d2c4d7223 */ /* 0x000fe2000001002b */
[----:B0-----:R-:W-:Y:S02]  /*6550*/  IMAD R31, R27, UR8, RZ ;  /* 0x000000081b1f7c24 */ /* 0x001fe4000f8e02ff */
[----:B------:R-:W-:Y:S01]  /*6560*/  FADD.FTZ R27, -R47, R76 ;  /* 0x0000004c2f1b7221 */ /* 0x000fe20000010100 */
[----:B-123--:R-:W-:-:S04]  /*6570*/  IMAD.WIDE.U32 R28, R26, UR8, R22 ;  /* 0x000000081a1c7c25 */ /* 0x00efc8000f8e0016 */
[----:B------:R-:W-:Y:S01]  /*6580*/  FMUL.FTZ R27, R27, R46 ;  /* 0x0000002e1b1b7220 */ /* 0x000fe20000410000 */
[----:B------:R-:W-:Y:S01]  /*6590*/  IMAD R31, R26, UR9, R31 ;  /* 0x000000091a1f7c24 */ /* 0x000fe2000f8e021f */
[----:B----4-:R-:W-:Y:S02]  /*65a0*/  LEA R22, P1, R28, UR10, 0x2 ;  /* 0x0000000a1c167c11 */ /* 0x010fe4000f8210ff */
[----:B------:R-:W-:Y:S02]  /*65b0*/  FFMA.FTZ R76, R45, R27, R42 ;  /* 0x0000001b2d4c7223 */ /* 0x000fe4000001002a */
[----:B------:R-:W-:-:S04]  /*65c0*/  IADD3 R31, PT, PT, R29, R31, RZ ;  /* 0x0000001f1d1f7210 */ /* 0x000fc80007ffe0ff */
[----:B------:R-:W-:-:S05]  /*65d0*/  LEA.HI.X R23, R28, UR11, R31, 0x2, P1 ;  /* 0x0000000b1c177c11 */ /* 0x000fca00088f141f */
[----:B------:R4:W-:Y:S02]  /*65e0*/  STG.E.64 desc[UR6][R22.64], R76 ;  /* 0x0000004c16007986 */ /* 0x0009e4000c101b06 */
.L_x_4232:
[----:B------:R-:W-:Y:S05]  /*65f0*/  BSYNC.RECONVERGENT B1 ;  /* 0x0000000000017941 */ /* 0x000fea0003800200 */
.L_x_4231:
[----:B------:R-:W-:Y:S04]  /*6600*/  BSSY.RECONVERGENT B1, `(.L_x_4233) ;  /* 0x0000013000017945 */ /* 0x000fe80003800200 */
[----:B------:R-:W-:Y:S05]  /*6610*/  @P4 BRA `(.L_x_4234) ;  /* 0x0000000000444947 */ /* 0x000fea0003800000 */
[----:B------:R-:W5:Y:S01]  /*6620*/  LDCU.64 UR8, c[0x0][0x3e0] ;  /* 0x00007c00ff0877ac */ /* 0x000f620008000a00 */
[----:B----4-:R-:W-:Y:S01]  /*6630*/  MOV R22, R116 ;  /* 0x0000007400167202 */ /* 0x010fe20000000f00 */
[C---:B-123--:R-:W-:Y:S01]  /*6640*/  FADD.FTZ R29, -R47.reuse, R78 ;  /* 0x0000004e2f1d7221 */ /* 0x04efe20000010100 */
[----:B------:R-:W-:Y:S01]  /*6650*/  MOV R23, R119 ;  /* 0x0000007700177202 */ /* 0x000fe20000000f00 */
[----:B------:R-:W1:Y:S01]  /*6660*/  LDCU.64 UR10, c[0x0][0x380] ;  /* 0x00007000ff0a77ac */ /* 0x000e620008000a00 */
        /* <DEDUP_REMOVED lines=8> */
[----:B-1----:R-:W-:-:S04]  /*66f0*/  LEA R22, P1, R26, UR10, 0x2 ;  /* 0x0000000a1a167c11 */ /* 0x002fc8000f8210ff */
[----:B------:R-:W-:-:S04]  /*6700*/  IADD3 R41, PT, PT, R27, R41, RZ ;  /* 0x000000291b297210 */ /* 0x000fc80007ffe0ff */
[----:B------:R-:W-:-:S05]  /*6710*/  LEA.HI.X R23, R26, UR11, R41, 0x2, P1 ;  /* 0x0000000b1a177c11 */ /* 0x000fca00088f1429 */
[----:B------:R1:W-:Y:S02]  /*6720*/  STG.E.64 desc[UR6][R22.64], R78 ;  /* 0x0000004e16007986 */ /* 0x0003e4000c101b06 */
.L_x_4234:
[----:B------:R-:W-:Y:S05]  /*6730*/  BSYNC.RECONVERGENT B1 ;  /* 0x0000000000017941 */ /* 0x000fea0003800200 */
.L_x_4233:
[----:B0-----:R-:W-:Y:S01]  /*6740*/  IADD3 R31, PT, PT, R18, 0xe8, RZ ;  /* 0x000000e8121f7810 */ /* 0x001fe20007ffe0ff */
[----:B------:R-:W-:Y:S01]  /*6750*/  BSSY.RECONVERGENT B1, `(.L_x_4235) ;  /* 0x0000022000017945 */ /* 0x000fe20003800200 */
[----:B------:R-:W-:Y:S02]  /*6760*/  ISETP.GE.U32.AND P5, PT, R25, UR4, PT ;  /* 0x0000000419007c0c */ /* 0x000fe4000bfa6070 */
[----:B------:R-:W-:Y:S02]  /*6770*/  SHF.R.S32.HI R18, RZ, 0x1f, R25 ;  /* 0x0000001fff127819 */ /* 0x000fe40000011419 */
[----:B------:R-:W-:Y:S02]  /*6780*/  ISETP.GE.U32.AND P2, PT, R24, UR4, PT ;  /* 0x0000000418007c0c */ /* 0x000fe4000bf46070 */
[----:B------:R-:W-:Y:S02]  /*6790*/  ISETP.GE.AND.EX P5, PT, R18, UR5, PT, P5 ;  /* 0x0000000512007c0c */ /* 0x000fe4000bfa6350 */
[----:B------:R-:W-:-:S02]  /*67a0*/  ISETP.GE.U32.AND P1, PT, R13, UR4, PT ;  /* 0x000000040d007c0c */ /* 0x000fc4000bf26070 */
[----:B------:R-:W-:Y:S02]  /*67b0*/  ISETP.GE.U32.AND P6, PT, R31, UR4, PT ;  /* 0x000000041f007c0c */ /* 0x000fe4000bfc6070 */
[----:B------:R-:W-:Y:S02]  /*67c0*/  ISETP.GE.U32.AND P3, PT, R37, UR4, PT ;  /* 0x0000000425007c0c */ /* 0x000fe4000bf66070 */
[----:B-123--:R-:W-:Y:S02]  /*67d0*/  SHF.R.S32.HI R28, RZ, 0x1f, R24 ;  /* 0x0000001fff1c7819 */ /* 0x00efe40000011418 */
[----:B------:R-:W-:Y:S02]  /*67e0*/  ISETP.GE.U32.AND P4, PT, R14, UR4, PT ;  /* 0x000000040e007c0c */ /* 0x000fe4000bf86070 */
[----:B------:R-:W-:Y:S02]  /*67f0*/  SHF.R.S32.HI R30, RZ, 0x1f, R31 ;  /* 0x0000001fff1e7819 */ /* 0x000fe4000001141f */
[----:B------:R-:W-:-:S02]  /*6800*/  ISETP.GE.AND.EX P2, PT, R28, UR5, PT, P2 ;  /* 0x000000051c007c0c */ /* 0x000fc4000bf46320 */
[----:B------:R-:W-:Y:S02]  /*6810*/  ISETP.GE.AND.EX P1, PT, R113, UR5, PT, P1 ;  /* 0x0000000571007c0c */ /* 0x000fe4000bf26310 */
[----:B------:R-:W-:Y:S02]  /*6820*/  ISETP.GE.AND.EX P6, PT, R30, UR5, PT, P6 ;  /* 0x000000051e007c0c */ /* 0x000fe4000bfc6360 */
[----:B------:R-:W-:Y:S02]  /*6830*/  ISETP.GE.AND.EX P3, PT, R40, UR5, PT, P3 ;  /* 0x0000000528007c0c */ /* 0x000fe4000bf66330 */
[----:B------:R-:W-:Y:S01]  /*6840*/  ISETP.GE.AND.EX P4, PT, R115, UR5, PT, P4 ;  /* 0x0000000573007c0c */ /* 0x000fe2000bf86340 */
[----:B------:R-:W-:-:S12]  /*6850*/  @P5 BRA `(.L_x_4236) ;  /* 0x0000000000445947 */ /* 0x000fd80003800000 */
[----:B------:R-:W0:Y:S01]  /*6860*/  LDCU.64 UR8, c[0x0][0x3e0] ;  /* 0x00007c00ff0877ac */ /* 0x000e220008000a00 */
[----:B----4-:R-:W-:Y:S01]  /*6870*/  MOV R22, R116 ;  /* 0x0000007400167202 */ /* 0x010fe20000000f00 */
        /* <DEDUP_REMOVED lines=15> */
.L_x_4236:
[----:B------:R-:W-:Y:S05]  /*6970*/  BSYNC.RECONVERGENT B1 ;  /* 0x0000000000017941 */ /* 0x000fea0003800200 */
.L_x_4235:
[----:B------:R-:W-:Y:S04]  /*6980*/  BSSY.RECONVERGENT B1, `(.L_x_4237) ;  /* 0x0000013000017945 */ /* 0x000fe80003800200 */
[----:B------:R-:W-:Y:S05]  /*6990*/  @P2 BRA `(.L_x_4238) ;  /* 0x0000000000442947 */ /* 0x000fea0003800000 */
[----:B------:R-:W1:Y:S01]  /*69a0*/  LDCU.64 UR8, c[0x0][0x3e0] ;  /* 0x00007c00ff0877ac */ /* 0x000e620008000a00 */
[----:B0---4-:R-:W-:Y:S01]  /*69b0*/  MOV R22, R116 ;  /* 0x0000007400167202 */ /* 0x011fe20000000f00 */
        /* <DEDUP_REMOVED lines=15> */
.L_x_4238:
[----:B------:R-:W-:Y:S05]  /*6ab0*/  BSYNC.RECONVERGENT B1 ;  /* 0x0000000000017941 */ /* 0x000fea0003800200 */
.L_x_4237:
[----:B------:R-:W-:Y:S04]  /*6ac0*/  BSSY.RECONVERGENT B1, `(.L_x_4239) ;  /* 0x0000013000017945 */ /* 0x000fe80003800200 */
[----:B------:R-:W-:Y:S05]  /*6ad0*/  @P1 BRA `(.L_x_4240) ;  /* 0x0000000000441947 */ /* 0x000fea0003800000 */
[----:B------:R-:W2:Y:S01]  /*6ae0*/  LDCU.64 UR8, c[0x0][0x3e0] ;  /* 0x00007c00ff0877ac */ /* 0x000ea20008000a00 */
[----:B01--4-:R-:W-:Y:S01]  /*6af0*/  MOV R22, R116 ;  /* 0x0000007400167202 */ /* 0x013fe20000000f00 */
        /* <DEDUP_REMOVED lines=15> */
.L_x_4240:
[----:B------:R-:W-:Y:S05]  /*6bf0*/  BSYNC.RECONVERGENT B1 ;  /* 0x0000000000017941 */ /* 0x000fea0003800200 */
.L_x_4239:
[----:B------:R-:W-:Y:S04]  /*6c00*/  BSSY.RECONVERGENT B1, `(.L_x_4241) ;  /* 0x0000013000017945 */ /* 0x000fe80003800200 */
[----:B------:R-:W-:Y:S05]  /*6c10*/  @P6 BRA `(.L_x_4242) ;  /* 0x0000000000446947 */ /* 0x000fea0003800000 */
[----:B------:R-:W3:Y:S01]  /*6c20*/  LDCU.64 UR8, c[0x0][0x3e0] ;  /* 0x00007c00ff0877ac */ /* 0x000ee20008000a00 */
[----:B012-4-:R-:W-:Y:S01]  /*6c30*/  MOV R22, R116 ;  /* 0x0000007400167202 */ /* 0x017fe20000000f00 */
        /* <DEDUP_REMOVED lines=15> */
.L_x_4242:
[----:B------:R-:W-:Y:S05]  /*6d30*/  BSYNC.RECONVERGENT B1 ;  /* 0x0000000000017941 */ /* 0x000fea0003800200 */
.L_x_4241:
        /* <DEDUP_REMOVED lines=19> */
.L_x_4244:
[----:B------:R-:W-:Y:S05]  /*6e70*/  BSYNC.RECONVERGENT B1 ;  /* 0x0000000000017941 */ /* 0x000fea0003800200 */
.L_x_4243:
[----:B------:R-:W-:Y:S05]  /*6e80*/  @P4 BRA `(.L_x_4245) ;  /* 0x0000004000c84947 */ /* 0x000fea0003800000 */
[----:B------:R-:W5:Y:S01]  /*6e90*/  LDCU.64 UR4, c[0x0][0x3e0] ;  /* 0x00007c00ff0477ac */ /* 0x000f620008000a00 */
[----:B------:R-:W-:Y:S01]  /*6ea0*/  MOV R117, R119 ;  /* 0x0000007700757202 */ /* 0x000fe20000000f00 */
[C---:B01234-:R-:W-:Y:S01]  /*6eb0*/  FADD.FTZ R23, -R47.reuse, R104 ;  /* 0x000000682f177221 */ /* 0x05ffe20000010100 */
[----:B------:R-:W-:Y:S01]  /*6ec0*/  FADD.FTZ R47, -R47, R105 ;  /* 0x000000692f2f7221 */ /* 0x000fe20000010100 */
[----:B------:R-:W0:Y:S02]  /*6ed0*/  LDCU.64 UR8, c[0x0][0x380] ;  /* 0x00007000ff0877ac */ /* 0x000e240008000a00 */
        /* <DEDUP_REMOVED lines=8> */
[----:B------:R-:W-:-:S04]  /*6f60*/  IADD3 R25, PT, PT, R117, R25, RZ ;  /* 0x0000001975197210 */ /* 0x000fc80007ffe0ff */
[----:B------:R-:W-:-:S05]  /*6f70*/  LEA.HI.X R23, R116, UR9, R25, 0x2, P1 ;  /* 0x0000000974177c11 */ /* 0x000fca00088f1419 */
[----:B------:R0:W-:Y:S01]  /*6f80*/  STG.E.64 desc[UR6][R22.64], R42 ;  /* 0x0000002a16007986 */ /* 0x0001e2000c101b06 */
[----:B------:R-:W-:Y:S05]  /*6f90*/  BRA `(.L_x_4245) ;  /* 0x0000004000847947 */ /* 0x000fea0003800000 */
.L_x_4182:
        /* <DEDUP_REMOVED lines=12> */
[C---:B------:R-:W-:Y:S01]  /*7060*/  FADD.FTZ R53, -R47.reuse, R22 ;  /* 0x000000162f357221 */ /* 0x040fe20000010100 */
[----:B------:R-:W-:Y:S01]  /*7070*/  FADD.FTZ R23, -R47, R23 ;  /* 0x000000172f177221 */ /* 0x000fe20000010100 */
        /* <DEDUP_REMOVED lines=25> */
.L_x_4247:
[----:B------:R-:W-:Y:S05]  /*7210*/  BSYNC.RECONVERGENT B1 ;  /* 0x0000000000017941 */ /* 0x000fea0003800200 */
.L_x_4246:
[----:B------:R-:W-:Y:S04]  /*7220*/  BSSY.RECONVERGENT B1, `(.L_x_4248) ;  /* 0x000001d000017945 */ /* 0x000fe80003800200 */
[----:B------:R-:W-:Y:S05]  /*7230*/  @P2 BRA `(.L_x_4249) ;  /* 0x00000000006c2947 */ /* 0x000fea0003800000 */
[C---:B0-----:R-:W-:Y:S01]  /*7240*/  FADD.FTZ R23, -R47.reuse, R24 ;  /* 0x000000182f177221 */ /* 0x041fe20000010100 */
        /* <DEDUP_REMOVED lines=19> */
[----:B-1----:R-:W-:Y:S02]  /*7380*/  LEA R24, P1, R22, UR10, 0x2 ;  /* 0x0000000a16187c11 */ /* 0x002fe4000f8210ff */
[----:B------:R-:W0:Y:S02]  /*7390*/  MUFU.RCP R121, R112 ;  /* 0x0000007000797308 */ /* 0x000e240000001000 */
[----:B------:R-:W-:-:S04]  /*73a0*/  IADD3 R49, PT, PT, R23, R49, RZ ;  /* 0x0000003117317210 */ /* 0x000fc80007ffe0ff */
[----:B------:R-:W-:Y:S01]  /*73b0*/  LEA.HI.X R25, R22, UR11, R49, 0x2, P1 ;  /* 0x0000000b16197c11 */ /* 0x000fe200088f1431 */
[----:B--2---:R-:W-:Y:S01]  /*73c0*/  FMUL.FTZ R22, R53, R110 ;  /* 0x0000006e35167220 */ /* 0x004fe20000410000 */
[----:B0-----:R-:W-:-:S05]  /*73d0*/  FMUL.FTZ R23, R52, R121 ;  /* 0x0000007934177220 */ /* 0x001fca0000410000 */
[----:B------:R1:W-:Y:S02]  /*73e0*/  STG.E.64 desc[UR6][R24.64], R22 ;  /* 0x0000001618007986 */ /* 0x0003e4000c101b06 */
.L_x_4249:
[----:B------:R-:W-:Y:S05]  /*73f0*/  BSYNC.RECONVERGENT B1 ;  /* 0x0000000000017941 */ /* 0x000fea0003800200 */
.L_x_4248:
[----:B------:R-:W-:Y:S01]  /*7400*/  ISETP.GE.AND.EX P5, PT, R54, UR5, PT, P5 ;  /* 0x0000000536007c0c */ /* 0x000fe2000bfa6350 */
[----:B------:R-:W-:Y:S01]  /*7410*/  BSSY.RECONVERGENT B1, `(.L_x_4250) ;  /* 0x0000028000017945 */ /* 0x000fe20003800200 */
[----:B------:R-:W-:Y:S02]  /*7420*/  ISETP.GE.U32.AND P1, PT, R106, UR4, PT ;  /* 0x000000046a007c0c */ /* 0x000fe4000bf26070 */
[----:B------:R-:W-:Y:S02]  /*7430*/  ISETP.GE.U32.AND P6, PT, R20, UR4, PT ;  /* 0x0000000414007c0c */ /* 0x000fe4000bfc6070 */
[----:B------:R-:W-:Y:S02]  /*7440*/  ISETP.GE.U32.AND P2, PT, R9, UR4, PT ;  /* 0x0000000409007c0c */ /* 0x000fe4000bf46070 */
[----:B------:R-:W-:Y:S02]  /*7450*/  ISETP.GE.U32.AND P4, PT, R48, UR4, PT ;  /* 0x0000000430007c0c */ /* 0x000fe4000bf86070 */
[----:B------:R-:W-:-:S02]  /*7460*/  SHF.R.S32.HI R49, RZ, 0x1f, R48 ;  /* 0x0000001fff317819 */ /* 0x000fc40000011430 */
[----:B------:R-:W-:Y:S02]  /*7470*/  ISETP.GE.AND.EX P1, PT, R15, UR5, PT, P1 ;  /* 0x000000050f007c0c */ /* 0x000fe4000bf26310 */
[----:B------:R-:W-:Y:S02]  /*7480*/  ISETP.GE.AND.EX P6, PT, R17, UR5, PT, P6 ;  /* 0x0000000511007c0c */ /* 0x000fe4000bfc6360 */
[----:B------:R-:W-:Y:S02]  /*7490*/  ISETP.GE.AND.EX P2, PT, R21, UR5, PT, P2 ;  /* 0x0000000515007c0c */ /* 0x000fe4000bf46320 */
[----:B------:R-:W-:Y:S02]  /*74a0*/  ISETP.GE.AND.EX P4, PT, R49, UR5, PT, P4 ;  /* 0x0000000531007c0c */ /* 0x000fe4000bf86340 */
[C---:B-1----:R-:W-:Y:S02]  /*74b0*/  IADD3 R25, PT, PT, R18.reuse, 0x48, RZ ;  /* 0x0000004812197810 */ /* 0x042fe40007ffe0ff */
[----:B------:R-:W-:Y:S01]  /*74c0*/  IADD3 R24, PT, PT, R18, 0x50, RZ ;  /* 0x0000005012187810 */ /* 0x000fe20007ffe0ff */
[----:B------:R-:W-:Y:S08]  /*74d0*/  @P5 BRA `(.L_x_4251) ;  /* 0x00000000006c5947 */ /* 0x000ff00003800000 */
        /* <DEDUP_REMOVED lines=27> */
.L_x_4251:
[----:B------:R-:W-:Y:S05]  /*7690*/  BSYNC.RECONVERGENT B1 ;  /* 0x0000000000017941 */ /* 0x000fea0003800200 */
.L_x_4250:
[----:B------:R-:W-:Y:S04]  /*76a0*/  BSSY.RECONVERGENT B1, `(.L_x_4252) ;  /* 0x000001d000017945 */ /* 0x000fe80003800200 */
[----:B------:R-:W-:Y:S05]  /*76b0*/  @P1 BRA `(.L_x_4253) ;  /* 0x00000000006c1947 */ /* 0x000fea0003800000 */
[C---:B01----:R-:W-:Y:S01]  /*76c0*/  FADD.FTZ R23, -R47.reuse, R82 ;  /* 0x000000522f177221 */ /* 0x043fe20000010100 */
        /* <DEDUP_REMOVED lines=26> */
.L_x_4253:
[----:B------:R-:W-:Y:S05]  /*7870*/  BSYNC.RECONVERGENT B1 ;  /* 0x0000000000017941 */ /* 0x000fea0003800200 */
.L_x_4252:
[----:B------:R-:W-:Y:S04]  /*7880*/  BSSY.RECONVERGENT B1, `(.L_x_4254) ;  /* 0x000001d000017945 */ /* 0x000fe80003800200 */
[----:B------:R-:W-:Y:S05]  /*7890*/  @P6 BRA `(.L_x_4255) ;  /* 0x00000000006c6947 */ /* 0x000fea0003800000 */
[C---:B012---:R-:W-:Y:S01]  /*78a0*/  FADD.FTZ R23, -R47.reuse, R84 ;  /* 0x000000542f177221 */ /* 0x047fe20000010100 */
        /* <DEDUP_REMOVED lines=26> */
.L_x_4255:
[----:B------:R-:W-:Y:S05]  /*7a50*/  BSYNC.RECONVERGENT B1 ;  /* 0x0000000000017941 */ /* 0x000fea0003800200 */
.L_x_4254:
[----:B------:R-:W-:Y:S04]  /*7a60*/  BSSY.RECONVERGENT B1, `(.L_x_4256) ;  /* 0x000001d000017945 */ /* 0x000fe80003800200 */
[----:B------:R-:W-:Y:S05]  /*7a70*/  @P3 BRA `(.L_x_4257) ;  /* 0x00000000006c3947 */ /* 0x000fea0003800000 */
[C---:B0123--:R-:W-:Y:S01]  /*7a80*/  FADD.FTZ R23, -R47.reuse, R86 ;  /* 0x000000562f177221 */ /* 0x04ffe20000010100 */
        /* <DEDUP_REMOVED lines=26> */
.L_x_4257:
[----:B------:R-:W-:Y:S05]  /*7c30*/  BSYNC.RECONVERGENT B1 ;  /* 0x0000000000017941 */ /* 0x000fea0003800200 */
.L_x_4256:
[----:B------:R-:W-:Y:S04]  /*7c40*/  BSSY.RECONVERGENT B1, `(.L_x_4258) ;  /* 0x000001d000017945 */ /* 0x000fe80003800200 */
[----:B------:R-:W-:Y:S05]  /*7c50*/  @P2 BRA `(.L_x_4259) ;  /* 0x00000000006c2947 */ /* 0x000fea0003800000 */
[C---:B01234-:R-:W-:Y:S01]  /*7c60*/  FADD.FTZ R23, -R47.reuse, R88 ;  /* 0x000000582f177221 */ /* 0x05ffe20000010100 */
        /* <DEDUP_REMOVED lines=26> */
.L_x_4259:
[----:B------:R-:W-:Y:S05]  /*7e10*/  BSYNC.RECONVERGENT B1 ;  /* 0x0000000000017941 */ /* 0x000fea0003800200 */
.L_x_4258:
        /* <DEDUP_REMOVED lines=29> */
.L_x_4261:
[----:B------:R-:W-:Y:S05]  /*7ff0*/  BSYNC.RECONVERGENT B1 ;  /* 0x0000000000017941 */ /* 0x000fea0003800200 */
.L_x_4260:
[----:B------:R-:W-:Y:S01]  /*8000*/  ISETP.GE.U32.AND P5, PT, R36, UR4, PT ;  /* 0x0000000424007c0c */ /* 0x000fe2000bfa6070 */
[----:B------:R-:W-:Y:S01]  /*8010*/  BSSY.RECONVERGENT B1, `(.L_x_4262) ;  /* 0x0000030000017945 */ /* 0x000fe20003800200 */
[C---:B------:R-:W-:Y:S02]  /*8020*/  IADD3 R50, PT, PT, R18.reuse, 0x58, RZ ;  /* 0x0000005812327810 */ /* 0x040fe40007ffe0ff */
[----:B------:R-:W-:Y:S02]  /*8030*/  ISETP.GE.AND.EX P5, PT, R39, UR5, PT, P5 ;  /* 0x0000000527007c0c */ /* 0x000fe4000bfa6350 */
[----:B------:R-:W-:Y:S02]  /*8040*/  IADD3 R28, PT, PT, R18, 0x60, RZ ;  /* 0x00000060121c7810 */ /* 0x000fe40007ffe0ff */
[----:B------:R-:W-:Y:S02]  /*8050*/  ISETP.GE.U32.AND P2, PT, R25, UR4, PT ;  /* 0x0000000419007c0c */ /* 0x000fe4000bf46070 */
[----:B------:R-:W-:-:S02]  /*8060*/  ISETP.GE.U32.AND P1, PT, R24, UR4, PT ;  /* 0x0000000418007c0c */ /* 0x000fc4000bf26070 */
[----:B------:R-:W-:Y:S02]  /*8070*/  ISETP.GE.U32.AND P6, PT, R50, UR4, PT ;  /* 0x0000000432007c0c */ /* 0x000fe4000bfc6070 */
[----:B------:R-:W-:Y:S02]  /*8080*/  ISETP.GE.U32.AND P3, PT, R28, UR4, PT ;  /* 0x000000041c007c0c */ /* 0x000fe4000bf66070 */
[----:B------:R-:W-:Y:S02]  /*8090*/  ISETP.GE.U32.AND P4, PT, R10, UR4, PT ;  /* 0x000000040a007c0c */ /* 0x000fe4000bf86070 */
[----:B0-----:R-:W-:Y:S02]  /*80a0*/  SHF.R.S32.HI R53, RZ, 0x1f, R25 ;  /* 0x0000001fff357819 */ /* 0x001fe40000011419 */
        /* <DEDUP_REMOVED lines=11> */
[C---:B-1234-:R-:W-:Y:S01]  /*8160*/  FADD.FTZ R23, -R47.reuse, R30 ;  /* 0x0000001e2f177221 */ /* 0x05efe20000010100 */
        /* <DEDUP_REMOVED lines=26> */
.L_x_4263:
[----:B------:R-:W-:Y:S05]  /*8310*/  BSYNC.RECONVERGENT B1 ;  /* 0x0000000000017941 */ /* 0x000fea0003800200 */
.L_x_4262:
        /* <DEDUP_REMOVED lines=29> */
.L_x_4265:
[----:B------:R-:W-:Y:S05]  /*84f0*/  BSYNC.RECONVERGENT B1 ;  /* 0x0000000000017941 */ /* 0x000fea0003800200 */
.L_x_4264:
        /* <DEDUP_REMOVED lines=29> */
.L_x_4267:
[----:B------:R-:W-:Y:S05]  /*86d0*/  BSYNC.RECONVERGENT B1 ;  /* 0x0000000000017941 */ /* 0x000fea0003800200 */
.L_x_4266:
        /* <DEDUP_REMOVED lines=29> */
.L_x_4269:
[----:B------:R-:W-:Y:S05]  /*88b0*/  BSYNC.RECONVERGENT B1 ;  /* 0x0000000000017941 */ /* 0x000fea0003800200 */
.L_x_4268:
        /* <DEDUP_REMOVED lines=29> */
.L_x_4271:
[----:B------:R-:W-:Y:S05]  /*8a90*/  BSYNC.RECONVERGENT B1 ;  /* 0x0000000000017941 */ /* 0x000fea0003800200 */
.L_x_4270:
[----:B------:R-:W-:Y:S04]  /*8aa0*/  BSSY.RECONVERGENT B1, `(.L_x_4272) ;  /* 0x000001d000017945 */ /* 0x000fe80003800200 */
[----:B------:R-:W-:Y:S05]  /*8ab0*/  @P4 BRA `(.L_x_4273) ;  /* 0x00000000006c4947 */ /* 0x000fea0003800000 */
[C---:B01234-:R-:W-:Y:S01]  /*8ac0*/  FADD.FTZ R23, -R47.reuse, R92 ;  /* 0x0000005c2f177221 */ /* 0x05ffe20000010100 */
        /* <DEDUP_REMOVED lines=26> */
.L_x_4273:
[----:B------:R-:W-:Y:S05]  /*8c70*/  BSYNC.RECONVERGENT B1 ;  /* 0x0000000000017941 */ /* 0x000fea0003800200 */
.L_x_4272:
        /* <DEDUP_REMOVED lines=53> */
.L_x_4275:
[----:B------:R-:W-:Y:S05]  /*8fd0*/  BSYNC.RECONVERGENT B1 ;  /* 0x0000000000017941 */ /* 0x000fea0003800200 */
.L_x_4274:
        /* <DEDUP_REMOVED lines=29> */
.L_x_4277:
[----:B------:R-:W-:Y:S05]  /*91b0*/  BSYNC.RECONVERGENT B1 ;  /* 0x0000000000017941 */ /* 0x000fea0003800200 */
.L_x_4276:
[----:B------:R-:W-:Y:S04]  /*91c0*/  BSSY.RECONVERGENT B1, `(.L_x_4278) ;  /* 0x000001d000017945 */ /* 0x000fe80003800200 */
[----:B------:R-:W-:Y:S05]  /*91d0*/  @P1 BRA `(.L_x_4279) ;  /* 0x00000000006c1947 */ /* 0x000fea0003800000 */
[C---:B01----:R-:W-:Y:S01]  /*91e0*/  FADD.FTZ R23, -R47.reuse, R64 ;  /* 0x000000402f177221 */ /* 0x043fe20000010100 */
        /* <DEDUP_REMOVED lines=26> */
.L_x_4279:
[----:B------:R-:W-:Y:S05]  /*9390*/  BSYNC.RECONVERGENT B1 ;  /* 0x0000000000017941 */ /* 0x000fea0003800200 */
.L_x_4278:
        /* <DEDUP_REMOVED lines=29> */
.L_x_4281:
[----:B------:R-:W-:Y:S05]  /*9570*/  BSYNC.RECONVERGENT B1 ;  /* 0x0000000000017941 */ /* 0x000fea0003800200 */
.L_x_4280:
        /* <DEDUP_REMOVED lines=29> */
.L_x_4283:
[----:B------:R-:W-:Y:S05]  /*9750*/  BSYNC.RECONVERGENT B1 ;  /* 0x0000000000017941 */ /* 0x000fea0003800200 */
.L_x_4282:
        /* <DEDUP_REMOVED lines=29> */
.L_x_4285:
[----:B------:R-:W-:Y:S05]  /*9930*/  BSYNC.RECONVERGENT B1 ;  /* 0x0000000000017941 */ /* 0x000fea0003800200 */
.L_x_4284:
[----:B------:R-:W-:Y:S01]  /*9940*/  ISETP.GE.U32.AND P5, PT, R27, UR4, PT ;  /* 0x000000041b007c0c */ /* 0x000fe2000bfa6070 */
[----:B------:R-:W-:Y:S01]  /*9950*/  BSSY.RECONVERGENT B1, `(.L_x_4286) ;  /* 0x000002e000017945 */ /* 0x000fe20003800200 */
[----:B------:R-:W-:Y:S02]  /*9960*/  SHF.R.S32.HI R29, RZ, 0x1f, R27 ;  /* 0x0000001fff1d7819 */ /* 0x000fe4000001141b */
[----:B01234-:R-:W-:Y:S02]  /*9970*/  IADD3 R24, PT, PT, R18, 0xc0, RZ ;  /* 0x000000c012187810 */ /* 0x01ffe40007ffe0ff */
        /* <DEDUP_REMOVED lines=43> */
.L_x_4287:
[----:B------:R-:W-:Y:S05]  /*9c30*/  BSYNC.RECONVERGENT B1 ;  /* 0x0000000000017941 */ /* 0x000fea0003800200 */
.L_x_4286:
[----:B------:R-:W-:Y:S04]  /*9c40*/  BSSY.RECONVERGENT B1, `(.L_x_4288) ;  /* 0x000001d000017945 */ /* 0x000fe80003800200 */
[----:B------:R-:W-:Y:S05]  /*9c50*/  @P2 BRA `(.L_x_4289) ;  /* 0x00000000006c2947 */ /* 0x000fea0003800000 */
[C---:B------:R-:W-:Y:S01]  /*9c60*/  FADD.FTZ R27, -R47.reuse, R74 ;  /* 0x0000004a2f1b7221 */ /* 0x040fe20000010100 */
[----:B------:R-:W-:Y:S01]  /*9c70*/  FADD.FTZ R75, -R47, R75 ;  /* 0x0000004b2f4b7221 */ /* 0x000fe20000010100 */
        /* <DEDUP_REMOVED lines=14> */
[----:B------:R-:W-:Y:S01]  /*9d60*/  IMAD R39, R26, UR9, R39 ;  /* 0x000000091a277c24 */ /* 0x000fe2000f8e0227 */
[----:B0-----:R-:W-:-:S04]  /*9d70*/  LEA R26, P2, R28, UR10, 0x2 ;  /* 0x0000000a1c1a7c11 */ /* 0x001fc8000f8410ff */
[----:B------:R-:W-:Y:S01]  /*9d80*/  IADD3 R39, PT, PT, R29, R39, RZ ;  /* 0x000000271d277210 */ /* 0x000fe20007ffe0ff */
[----:B--2---:R-:W-:-:S03]  /*9d90*/  FADD.FTZ R30, R27, 1 ;  /* 0x3f8000001b1e7421 */ /* 0x004fc60000010000 */
[----:B------:R-:W-:-:S03]  /*9da0*/  LEA.HI.X R27, R28, UR11, R39, 0x2, P2 ;  /* 0x0000000b1c1b7c11 */ /* 0x000fc600090f1427 */
[----:B------:R-:W0:Y:S01]  /*9db0*/  MUFU.RCP R30, R30 ;  /* 0x0000001e001e7308 */ /* 0x000e220000001000 */
[----:B-1----:R-:W-:-:S07]  /*9dc0*/  FADD.FTZ R32, R31, 1 ;  /* 0x3f8000001f207421 */ /* 0x002fce0000010000 */
[----:B------:R-:W1:Y:S01]  /*9dd0*/  MUFU.RCP R32, R32 ;  /* 0x0000002000207308 */ /* 0x000e620000001000 */
[----:B0-----:R-:W-:Y:S01]  /*9de0*/  FMUL.FTZ R28, R33, R30 ;  /* 0x0000001e211c7220 */ /* 0x001fe20000410000 */
[----:B-1----:R-:W-:-:S05]  /*9df0*/  FMUL.FTZ R29, R75, R32 ;  /* 0x000000204b1d7220 */ /* 0x002fca0000410000 */
[----:B------:R1:W-:Y:S02]  /*9e00*/  STG.E.64 desc[UR6][R26.64], R28 ;  /* 0x0000001c1a007986 */ /* 0x0003e4000c101b06 */
.L_x_4289:
[----:B------:R-:W-:Y:S05]  /*9e10*/  BSYNC.RECONVERGENT B1 ;  /* 0x0000000000017941 */ /* 0x000fea0003800200 */
.L_x_4288:
[----:B------:R-:W-:Y:S04]  /*9e20*/  BSSY.RECONVERGENT B1, `(.L_x_4290) ;  /* 0x000001d000017945 */ /* 0x000fe80003800200 */
[----:B------:R-:W-:Y:S05]  /*9e30*/  @P1 BRA `(.L_x_4291) ;  /* 0x00000000006c1947 */ /* 0x000fea0003800000 */
[C---:B-1----:R-:W-:Y:S01]  /*9e40*/  FADD.FTZ R27, -R47.reuse, R94 ;  /* 0x0000005e2f1b7221 */ /* 0x042fe20000010100 */
[----:B------:R-:W-:Y:S01]  /*9e50*/  FADD.FTZ R95, -R47, R95 ;  /* 0x0000005f2f5f7221 */ /* 0x000fe20000010100 */
        /* <DEDUP_REMOVED lines=24> */
[----:B------:R2:W-:Y:S02]  /*9fe0*/  STG.E.64 desc[UR6][R28.64], R26 ;  /* 0x0000001a1c007986 */ /* 0x0005e4000c101b06 */
.L_x_4291:
[----:B------:R-:W-:Y:S05]  /*9ff0*/  BSYNC.RECONVERGENT B1 ;  /* 0x0000000000017941 */ /* 0x000fea0003800200 */
.L_x_4290:
[----:B------:R-:W-:Y:S04]  /*a000*/  BSSY.RECONVERGENT B1, `(.L_x_4292) ;  /* 0x000001d000017945 */ /* 0x000fe80003800200 */
[----:B------:R-:W-:Y:S05]  /*a010*/  @P6 BRA `(.L_x_4293) ;  /* 0x00000000006c6947 */ /* 0x000fea0003800000 */
[C---:B-12---:R-:W-:Y:S01]  /*a020*/  FADD.FTZ R27, -R47.reuse, R96 ;  /* 0x000000602f1b7221 */ /* 0x046fe20000010100 */
        /* <DEDUP_REMOVED lines=26> */
.L_x_4293:
[----:B------:R-:W-:Y:S05]  /*a1d0*/  BSYNC.RECONVERGENT B1 ;  /* 0x0000000000017941 */ /* 0x000fea0003800200 */
.L_x_4292:
[----:B------:R-:W-:Y:S04]  /*a1e0*/  BSSY.RECONVERGENT B1, `(.L_x_4294) ;  /* 0x000001d000017945 */ /* 0x000fe80003800200 */
[----:B------:R-:W-:Y:S05]  /*a1f0*/  @P3 BRA `(.L_x_4295) ;  /* 0x00000000006c3947 */ /* 0x000fea0003800000 */
[C---:B-123--:R-:W-:Y:S01]  /*a200*/  FADD.FTZ R27, -R47.reuse, R76 ;  /* 0x0000004c2f1b7221 */ /* 0x04efe20000010100 */
[----:B------:R-:W-:Y:S01]  /*a210*/  FADD.FTZ R77, -R47, R77 ;  /* 0x0000004d2f4d7221 */ /* 0x000fe20000010100 */
[----:B------:R-:W1:Y:S02]  /*a220*/  LDCU.64 UR8, c[0x0][0x3e0] ;  /* 0x00007c00ff0877ac */ /* 0x000e640008000a00 */
[-C--:B------:R-:W-:Y:S01]  /*a230*/  FMUL.FTZ R27, R27, R46.reuse ;  /* 0x0000002e1b1b7220 */ /* 0x080fe20000410000 */
[----:B------:R-:W-:Y:S01]  /*a240*/  FMUL.FTZ R77, R77, R46 ;  /* 0x0000002e4d4d7220 */ /* 0x000fe20000410000 */
[----:B------:R-:W2:Y:S02]  /*a250*/  LDCU.64 UR10, c[0x0][0x380] ;  /* 0x00007000ff0a77ac */ /* 0x000ea40008000a00 */
[----:B0-----:R-:W-:Y:S01]  /*a260*/  FFMA.FTZ R31, R45, R27, R42 ;  /* 0x0000001b2d1f7223 */ /* 0x001fe2000001002a */
[----:B------:R-:W-:Y:S01]  /*a270*/  FFMA.FTZ R77, R44, R77, R43 ;  /* 0x0000004d2c4d7223 */ /* 0x000fe2000001002b */
        /* <DEDUP_REMOVED lines=19> */
.L_x_4295:
[----:B------:R-:W-:Y:S05]  /*a3b0*/  BSYNC.RECONVERGENT B1 ;  /* 0x0000000000017941 */ /* 0x000fea0003800200 */
.L_x_4294:
[----:B------:R-:W-:Y:S04]  /*a3c0*/  BSSY.RECONVERGENT B1, `(.L_x_4296) ;  /* 0x000001d000017945 */ /* 0x000fe80003800200 */
[----:B------:R-:W-:Y:S05]  /*a3d0*/  @P4 BRA `(.L_x_4297) ;  /* 0x00000000006c4947 */ /* 0x000fea0003800000 */
[C---:B----4-:R-:W-:Y:S01]  /*a3e0*/  FADD.FTZ R25, -R47.reuse, R78 ;  /* 0x0000004e2f197221 */ /* 0x050fe20000010100 */
[----:B------:R-:W-:Y:S01]  /*a3f0*/  FADD.FTZ R79, -R47, R79 ;  /* 0x0000004f2f4f7221 */ /* 0x000fe20000010100 */
[----:B------:R-:W4:Y:S02]  /*a400*/  LDCU.64 UR8, c[0x0][0x3e0] ;  /* 0x00007c00ff0877ac */ /* 0x000f240008000a00 */
[-C--:B------:R-:W-:Y:S01]  /*a410*/  FMUL.FTZ R25, R25, R46.reuse ;  /* 0x0000002e19197220 */ /* 0x080fe20000410000 */
[----:B------:R-:W-:Y:S01]  /*a420*/  FMUL.FTZ R79, R79, R46 ;  /* 0x0000002e4f4f7220 */ /* 0x000fe20000410000 */
[----:B------:R-:W5:Y:S02]  /*a430*/  LDCU.64 UR10, c[0x0][0x380] ;  /* 0x00007000ff0a77ac */ /* 0x000f640008000a00 */
[----:B0-----:R-:W-:Y:S01]  /*a440*/  FFMA.FTZ R31, R45, R25, R42 ;  /* 0x000000192d1f7223 */ /* 0x001fe2000001002a */
[----:B------:R-:W-:Y:S01]  /*a450*/  FFMA.FTZ R30, R44, R79, R43 ;  /* 0x0000004f2c1e7223 */ /* 0x000fe2000001002b */
[----:B------:R-:W-:-:S02]  /*a460*/  MOV R25, R119 ;  /* 0x0000007700197202 */ /* 0x000fc40000000f00 */
[----:B------:R-:W-:Y:S01]  /*a470*/  FMUL.FTZ R24, R31, -1.4426950216293334961 ;  /* 0xbfb8aa3b1f187820 */ /* 0x000fe20000410000 */
[----:B-123--:R-:W-:-:S05]  /*a480*/  FMUL.FTZ R26, R30, -1.4426950216293334961 ;  /* 0xbfb8aa3b1e1a7820 */ /* 0x00efca0000410000 */
[----:B------:R-:W0:Y:S01]  /*a490*/  MUFU.EX2 R24, R24 ;  /* 0x0000001800187308 */ /* 0x000e220000000800 */
[----:B----4-:R-:W-:-:S04]  /*a4a0*/  IMAD R41, R41, UR8, RZ ;  /* 0x0000000829297c24 */ /* 0x010fc8000f8e02ff */
[----:B------:R-:W-:-:S03]  /*a4b0*/  IMAD R41, R38, UR9, R41 ;  /* 0x0000000926297c24 */ /* 0x000fc6000f8e0229 */
[----:B------:R-:W1:Y:S01]  /*a4c0*/  MUFU.EX2 R26, R26 ;  /* 0x0000001a001a7308 */ /* 0x000e620000000800 */
[----:B0-----:R-:W-:Y:S01]  /*a4d0*/  FADD.FTZ R28, R24, 1 ;  /* 0x3f800000181c7421 */ /* 0x001fe20000010000 */
[----:B------:R-:W-:-:S06]  /*a4e0*/  MOV R24, R116 ;  /* 0x0000007400187202 */ /* 0x000fcc0000000f00 */
[----:B------:R-:W0:Y:S01]  /*a4f0*/  MUFU.RCP R28, R28 ;  /* 0x0000001c001c7308 */ /* 0x000e220000001000 */
[----:B------:R-:W-:-:S04]  /*a500*/  IMAD.WIDE.U32 R24, R38, UR8, R24 ;  /* 0x0000000826187c25 */ /* 0x000fc8000f8e0018 */
[----:B-1----:R-:W-:Y:S01]  /*a510*/  FADD.FTZ R29, R26, 1 ;  /* 0x3f8000001a1d7421 */ /* 0x002fe20000010000 */
[----:B-----5:R-:W-:-:S05]  /*a520*/  LEA R26, P1, R24, UR10, 0x2 ;  /* 0x0000000a181a7c11 */ /* 0x020fca000f8210ff */
[----:B------:R-:W1:Y:S01]  /*a530*/  MUFU.RCP R29, R29 ;  /* 0x0000001d001d7308 */ /* 0x000e620000001000 */
[----:B------:R-:W-:-:S04]  /*a540*/  IADD3 R41, PT, PT, R25, R41, RZ ;  /* 0x0000002919297210 */ /* 0x000fc80007ffe0ff */
[----:B------:R-:W-:Y:S01]  /*a550*/  LEA.HI.X R27, R24, UR11, R41, 0x2, P1 ;  /* 0x0000000b181b7c11 */ /* 0x000fe200088f1429 */
[----:B0-----:R-:W-:Y:S01]  /*a560*/  FMUL.FTZ R24, R31, R28 ;  /* 0x0000001c1f187220 */ /* 0x001fe20000410000 */
[----:B-1----:R-:W-:-:S05]  /*a570*/  FMUL.FTZ R25, R30, R29 ;  /* 0x0000001d1e197220 */ /* 0x002fca0000410000 */
[----:B------:R0:W-:Y:S02]  /*a580*/  STG.E.64 desc[UR6][R26.64], R24 ;  /* 0x000000181a007986 */ /* 0x0001e4000c101b06 */
.L_x_4297:
[----:B------:R-:W-:Y:S05]  /*a590*/  BSYNC.RECONVERGENT B1 ;  /* 0x0000000000017941 */ /* 0x000fea0003800200 */
.L_x_4296:
[----:B------:R-:W-:Y:S01]  /*a5a0*/  ISETP.GE.U32.AND P5, PT, R23, UR4, PT ;  /* 0x0000000417007c0c */ /* 0x000fe2000bfa6070 */
[----:B------:R-:W-:Y:S01]  /*a5b0*/  BSSY.RECONVERGENT B1, `(.L_x_4298) ;  /* 0x000002c000017945 */ /* 0x000fe20003800200 */
[----:B01234-:R-:W-:Y:S02]  /*a5c0*/  SHF.R.S32.HI R26, RZ, 0x1f, R23 ;  /* 0x0000001fff1a7819 */ /* 0x01ffe40000011417 */
        /* <DEDUP_REMOVED lines=30> */
[----:B------:R-:W-:-:S04]  /*a7b0*/  IMAD.WIDE.U32 R26, R23, UR8, R26 ;  /* 0x00000008171a7c25 */ /* 0x000fc8000f8e001a */
[----:B------:R-:W-:Y:S02]  /*a7c0*/  IMAD R23, R23, UR9, R34 ;  /* 0x0000000917177c24 */ /* 0x000fe4000f8e0222 */
[----:B--2---:R-:W-:-:S03]  /*a7d0*/  FADD.FTZ R30, R25, 1 ;  /* 0x3f800000191e7421 */ /* 0x004fc60000010000 */
[----:B------:R-:W-:-:S03]  /*a7e0*/  IADD3 R23, PT, PT, R27, R23, RZ ;  /* 0x000000171b177210 */ /* 0x000fc60007ffe0ff */
        /* <DEDUP_REMOVED lines=8> */
.L_x_4299:
[----:B------:R-:W-:Y:S05]  /*a870*/  BSYNC.RECONVERGENT B1 ;  /* 0x0000000000017941 */ /* 0x000fea0003800200 */
.L_x_4298:
        /* <DEDUP_REMOVED lines=29> */
.L_x_4301:
[----:B------:R-:W-:Y:S05]  /*aa50*/  BSYNC.RECONVERGENT B1 ;  /* 0x0000000000017941 */ /* 0x000fea0003800200 */
.L_x_4300:
        /* <DEDUP_REMOVED lines=29> */
.L_x_4303:
[----:B------:R-:W-:Y:S05]  /*ac30*/  BSYNC.RECONVERGENT B1 ;  /* 0x0000000000017941 */ /* 0x000fea0003800200 */
.L_x_4302:
        /* <DEDUP_REMOVED lines=29> */
.L_x_4305:
[----:B------:R-:W-:Y:S05]  /*ae10*/  BSYNC.RECONVERGENT B1 ;  /* 0x0000000000017941 */ /* 0x000fea0003800200 */
.L_x_4304:
[----:B------:R-:W-:Y:S04]  /*ae20*/  BSSY.RECONVERGENT B1, `(.L_x_4306) ;  /* 0x000001d000017945 */ /* 0x000fe80003800200 */
[----:B------:R-:W-:Y:S05]  /*ae30*/  @P3 BRA `(.L_x_4307) ;  /* 0x00000000006c3947 */ /* 0x000fea0003800000 */
[C---:B-123--:R-:W-:Y:S01]  /*ae40*/  FADD.FTZ R23, -R47.reuse, R102 ;  /* 0x000000662f177221 */ /* 0x04efe20000010100 */
[----:B------:R-:W-:Y:S01]  /*ae50*/  FADD.FTZ R103, -R47, R103 ;  /* 0x000000672f677221 */ /* 0x000fe20000010100 */
[----:B------:R-:W1:Y:S01]  /*ae60*/  LDCU.64 UR8, c[0x0][0x3e0] ;  /* 0x00007c00ff0877ac */ /* 0x000e620008000a00 */
[----:B------:R-:W-:Y:S01]  /*ae70*/  MOV R22, R116 ;  /* 0x0000007400167202 */ /* 0x000fe20000000f00 */
        /* <DEDUP_REMOVED lines=9> */
[----:B-1----:R-:W-:Y:S02]  /*af10*/  IMAD R40, R40, UR8, RZ ;  /* 0x0000000828287c24 */ /* 0x002fe4000f8e02ff */
[----:B------:R-:W-:-:S05]  /*af20*/  IMAD.WIDE.U32 R22, R37, UR8, R22 ;  /* 0x0000000825167c25 */ /* 0x000fca000f8e0016 */
[----:B------:R-:W1:Y:S01]  /*af30*/  MUFU.EX2 R24, R24 ;  /* 0x0000001800187308 */ /* 0x000e620000000800 */
[----:B------:R-:W-:-:S05]  /*af40*/  IMAD R37, R37, UR9, R40 ;  /* 0x0000000925257c24 */ /* 0x000fca000f8e0228 */
[----:B------:R-:W-:Y:S01]  /*af50*/  IADD3 R37, PT, PT, R23, R37, RZ ;  /* 0x0000002517257210 */ /* 0x000fe20007ffe0ff */
[----:B0-----:R-:W-:-:S06]  /*af60*/  FADD.FTZ R26, R18, 1 ;  /* 0x3f800000121a7421 */ /* 0x001fcc0000010000 */
[----:B------:R-:W0:Y:S01]  /*af70*/  MUFU.RCP R26, R26 ;  /* 0x0000001a001a7308 */ /* 0x000e220000001000 */
[----:B-1----:R-:W-:Y:S01]  /*af80*/  FADD.FTZ R27, R24, 1 ;  /* 0x3f800000181b7421 */ /* 0x002fe20000010000 */
[----:B--2---:R-:W-:-:S04]  /*af90*/  LEA R24, P1, R22, UR10, 0x2 ;  /* 0x0000000a16187c11 */ /* 0x004fc8000f8210ff */
[----:B------:R-:W-:Y:S02]  /*afa0*/  LEA.HI.X R25, R22, UR11, R37, 0x2, P1 ;  /* 0x0000000b16197c11 */ /* 0x000fe400088f1425 */
[----:B------:R-:W1:Y:S01]  /*afb0*/  MUFU.RCP R27, R27 ;  /* 0x0000001b001b7308 */ /* 0x000e620000001000 */
[----:B0-----:R-:W-:Y:S01]  /*afc0*/  FMUL.FTZ R22, R29, R26 ;  /* 0x0000001a1d167220 */ /* 0x001fe20000410000 */
[----:B-1----:R-:W-:-:S05]  /*afd0*/  FMUL.FTZ R23, R28, R27 ;  /* 0x0000001b1c177220 */ /* 0x002fca0000410000 */
[----:B------:R4:W-:Y:S02]  /*afe0*/  STG.E.64 desc[UR6][R24.64], R22 ;  /* 0x0000001618007986 */ /* 0x0009e4000c101b06 */
.L_x_4307:
[----:B------:R-:W-:Y:S05]  /*aff0*/  BSYNC.RECONVERGENT B1 ;  /* 0x0000000000017941 */ /* 0x000fea0003800200 */
.L_x_4306:
[----:B------:R-:W-:Y:S05]  /*b000*/  @P4 BRA `(.L_x_4245) ;  /* 0x0000000000684947 */ /* 0x000fea0003800000 */
[C---:B-1234-:R-:W-:Y:S01]  /*b010*/  FADD.FTZ R23, -R47.reuse, R104 ;  /* 0x000000682f177221 */ /* 0x05efe20000010100 */
[----:B------:R-:W-:Y:S01]  /*b020*/  FADD.FTZ R47, -R47, R105 ;  /* 0x000000692f2f7221 */ /* 0x000fe20000010100 */
[----:B------:R-:W1:Y:S01]  /*b030*/  LDCU.64 UR4, c[0x0][0x3e0] ;  /* 0x00007c00ff0477ac */ /* 0x000e620008000a00 */
[----:B------:R-:W-:Y:S01]  /*b040*/  MOV R117, R119 ;  /* 0x0000007700757202 */ /* 0x000fe20000000f00 */
[-C--:B------:R-:W-:Y:S01]  /*b050*/  FMUL.FTZ R23, R23, R46.reuse ;  /* 0x0000002e17177220 */ /* 0x080fe20000410000 */
[----:B------:R-:W-:Y:S01]  /*b060*/  FMUL.FTZ R47, R47, R46 ;  /* 0x0000002e2f2f7220 */ /* 0x000fe20000410000 */
[----:B------:R-:W2:Y:S02]  /*b070*/  LDCU.64 UR8, c[0x0][0x380] ;  /* 0x00007000ff0877ac */ /* 0x000ea40008000a00 */
[----:B------:R-:W-:Y:S01]  /*b080*/  FFMA.FTZ R45, R45, R23, R42 ;  /* 0x000000172d2d7223 */ /* 0x000fe2000001002a */
[----:B------:R-:W-:-:S03]  /*b090*/  FFMA.FTZ R44, R44, R47, R43 ;  /* 0x0000002f2c2c7223 */ /* 0x000fc6000001002b */
[----:B------:R-:W-:Y:S01]  /*b0a0*/  FMUL.FTZ R18, R45, -1.4426950216293334961 ;  /* 0xbfb8aa3b2d127820 */ /* 0x000fe20000410000 */
[----:B------:R-:W-:-:S05]  /*b0b0*/  FMUL.FTZ R22, R44, -1.4426950216293334961 ;  /* 0xbfb8aa3b2c167820 */ /* 0x000fca0000410000 */
[----:B------:R-:W3:Y:S01]  /*b0c0*/  MUFU.EX2 R18, R18 ;  /* 0x0000001200127308 */ /* 0x000ee20000000800 */
[----:B-1----:R-:W-:Y:S02]  /*b0d0*/  IMAD R23, R115, UR4, RZ ;  /* 0x0000000473177c24 */ /* 0x002fe4000f8e02ff */
[----:B------:R-:W-:-:S05]  /*b0e0*/  IMAD.WIDE.U32 R116, R14, UR4, R116 ;  /* 0x000000040e747c25 */ /* 0x000fca000f8e0074 */
[----:B------:R-:W1:Y:S01]  /*b0f0*/  MUFU.EX2 R22, R22 ;  /* 0x0000001600167308 */ /* 0x000e620000000800 */
[----:B------:R-:W-:-:S05]  /*b100*/  IMAD R23, R14, UR5, R23 ;  /* 0x000000050e177c24 */ /* 0x000fca000f8e0217 */
[----:B------:R-:W-:Y:S01]  /*b110*/  IADD3 R23, PT, PT, R117, R23, RZ ;  /* 0x0000001775177210 */ /* 0x000fe20007ffe0ff */
[----:B---3--:R-:W-:-:S06]  /*b120*/  FADD.FTZ R24, R18, 1 ;  /* 0x3f80000012187421 */ /* 0x008fcc0000010000 */
        /* <DEDUP_REMOVED lines=8> */
.L_x_4245:
[----:B------:R-:W-:Y:S05]  /*b1b0*/  BSYNC.RECONVERGENT B0 ;  /* 0x0000000000007941 */ /* 0x000fea0003800200 */
.L_x_4181:
        /* <DEDUP_REMOVED lines=8> */
.L_x_4309:
        /* <DEDUP_REMOVED lines=12> */
.L_x_4946:


//--------------------- .text._Z35group_norm_nhwc_fwd_one_pass_kernelI11Fp32IOBf16WLi512ELi120ELi480EEv26Group_norm_nhwc_fwd_params --------------------------
	.section	.text._Z35group_norm_nhwc_fwd_one_pass_kernelI11Fp32IOBf16WLi512ELi120ELi480EEv26Group_norm_nhwc_fwd_params,"ax",@progbits
	.align	128
        .global         _Z35group_norm_nhwc_fwd_one_pass_kernelI11Fp32IOBf16WLi512ELi120ELi480EEv26Group_norm_nhwc_fwd_params
        .type           _Z35group_norm_nhwc_fwd_one_pass_kernelI11Fp32IOBf16WLi512ELi120ELi480EEv26Group_norm_nhwc_fwd_params,@function
        .size           _Z35group_norm_nhwc_fwd_one_pass_kernelI11Fp32IOBf16WLi512ELi120ELi480EEv26Group_norm_nhwc_fwd_params,(.L_x_4947 - _Z35group_norm_nhwc_fwd_one_pass_kernelI11Fp32IOBf16WLi512ELi120ELi480EEv26Group_norm_nhwc_fwd_params)
        .other          _Z35group_norm_nhwc_fwd_one_pass_kernelI11Fp32IOBf16WLi512ELi120ELi480EEv26Group_norm_nhwc_fwd_params,@"STO_CUDA_ENTRY STV_DEFAULT"
_Z35group_norm_nhwc_fwd_one_pass_kernelI11Fp32IOBf16WLi512ELi120ELi480EEv26Group_norm_nhwc_fwd_params:
.text._Z35group_norm_nhwc_fwd_one_pass_kernelI11Fp32IOBf16WLi512ELi120ELi480EEv26Group_norm_nhwc_fwd_params:
        /* <DEDUP_REMOVED lines=37> */
.L_x_4461:
[----:B------:R-:W1:Y:S01]  /*0250*/  LDCU UR11, c[0x0][0x3f8] ;  /* 0x00007f00ff0b77ac */ /* 0x000e620008000800 */
[----:B0--3-5:R-:W-:Y:S01]  /*0260*/  IABS R4, UR9 ;  /* 0x0000000900047c13 */ /* 0x029fe20008000000 */
[C---:B------:R-:W-:Y:S01]  /*0270*/  VIADD R7, R16.reuse, 0x10 ;  /* 0x0000001010077836 */ /* 0x040fe20000000000 */
[----:B------:R-:W-:Y:S01]  /*0280*/  IADD3 R5, PT, PT, R16, 0x8, RZ ;  /* 0x0000000810057810 */ /* 0x000fe20007ffe0ff */
[----:B------:R-:W-:Y:S01]  /*0290*/  UMOV UR6, URZ ;  /* 0x000000ff00067c82 */ /* 0x000fe20008000000 */
[----:B------:R-:W-:Y:S01]  /*02a0*/  R2UR UR10, R4 ;  /* 0x00000000040a72ca */ /* 0x000fe200000e0000 */
[----:B------:R-:W2:Y:S01]  /*02b0*/  LDCU.64 UR16, c[0x0][0x3e8] ;  /* 0x00007d00ff1077ac */ /* 0x000ea20008000a00 */
[----:B------:R-:W3:Y:S01]  /*02c0*/  @!P0 LDC.64 R26, c[0x0][0x3e0] ;  /* 0x0000f800ff1a8b82 */ /* 0x000ee20000000a00 */
[----:B------:R-:W-:Y:S01]  /*02d0*/  SHF.R.S32.HI R9, RZ, 0x1f, R5 ;  /* 0x0000001fff097819 */ /* 0x000fe20000011405 */
[C---:B------:R-:W-:Y:S01]  /*02e0*/  VIADD R11, R16.reuse, 0x18 ;  /* 0x00000018100b7836 */ /* 0x040fe20000000000 */
[----:B------:R-:W-:Y:S01]  /*02f0*/  SHF.R.S32.HI R13, RZ, 0x1f, R7 ;  /* 0x0000001fff0d7819 */ /* 0x000fe20000011407 */
[C---:B------:R-:W-:Y:S01]  /*0300*/  VIADD R117, R16.reuse, 0x1a8 ;  /* 0x000001a810757836 */ /* 0x040fe20000000000 */
[----:B------:R-:W-:Y:S01]  /*0310*/  IADD3 R15, PT, PT, R16, 0x20, RZ ;  /* 0x00000020100f7810 */ /* 0x000fe20007ffe0ff */
[----:B------:R-:W-:Y:S01]  /*0320*/  STL [R1+0x320], R16 ;  /* 0x0003201001007387 */ /* 0x000fe20000100800 */
[----:B------:R-:W-:Y:S01]  /*0330*/  SHF.R.S32.HI R23, RZ, 0x1f, R11 ;  /* 0x0000001fff177819 */ /* 0x000fe2000001140b */
[----:B------:R-:W0:Y:S01]  /*0340*/  @!P0 LDC.64 R28, c[0x0][0x390] ;  /* 0x0000e400ff1c8b82 */ /* 0x000e220000000a00 */
[----:B------:R-:W-:-:S02]  /*0350*/  SHF.R.S32.HI R25, RZ, 0x1f, R15 ;  /* 0x0000001fff197819 */ /* 0x000fc4000001140f */
[----:B-1--4-:R-:W-:Y:S01]  /*0360*/  MOV R2, UR11 ;  /* 0x0000000b00027c02 */ /* 0x012fe20008000f00 */
[----:B------:R-:W-:Y:S01]  /*0370*/  UISETP.NE.AND UP0, UPT, UR11, URZ, UPT ;  /* 0x000000ff0b00728c */ /* 0x000fe2000bf05270 */
[----:B------:R-:W-:Y:S02]  /*0380*/  LOP3.LUT R0, R0, 0xfeffffff, RZ, 0xc0, !PT ;  /* 0xfeffffff00007812 */ /* 0x000fe400078ec0ff */
[----:B------:R-:W-:Y:S02]  /*0390*/  IABS R2, R2 ;  /* 0x0000000200027213 */ /* 0x000fe40000000000 */
[----:B--2---:R-:W-:Y:S02]  /*03a0*/  ISETP.GE.U32.AND P1, PT, R5, UR16, PT ;  /* 0x0000001005007c0c */ /* 0x004fe4000bf26070 */
[----:B------:R-:W-:Y:S02]  /*03b0*/  R2UR UR12, R2 ;  /* 0x00000000020c72ca */ /* 0x000fe400000e0000 */
[----:B------:R-:W-:-:S02]  /*03c0*/  ISETP.GE.U32.AND P2, PT, R7, UR16, PT ;  /* 0x0000001007007c0c */ /* 0x000fc4000bf46070 */
[----:B------:R-:W-:Y:S02]  /*03d0*/  ISETP.GE.AND.EX P6, PT, R9, UR17, PT, P1 ;  /* 0x0000001109007c0c */ /* 0x000fe4000bfc6310 */
[----:B------:R-:W-:Y:S02]  /*03e0*/  ISETP.GE.AND.EX P5, PT, R13, UR17, PT, P2 ;  /* 0x000000110d007c0c */ /* 0x000fe4000bfa6320 */
[----:B------:R-:W-:Y:S02]  /*03f0*/  ISETP.GE.U32.AND P1, PT, R11, UR16, PT ;  /* 0x000000100b007c0c */ /* 0x000fe4000bf26070 */
[----:B------:R-:W-:Y:S02]  /*0400*/  LOP3.LUT R17, R17, 0x7fffffff, RZ, 0xc0, !PT ;  /* 0x7fffffff11117812 */ /* 0x000fe400078ec0ff */
[----:B------:R-:W-:Y:S01]  /*0410*/  ISETP.GE.AND.EX P4, PT, R23, UR17, PT, P1 ;  /* 0x0000001117007c0c */ /* 0x000fe2000bf86310 */
[----:B------:R-:W1:Y:S01]  /*0420*/  I2F.RP R2, UR12 ;  /* 0x0000000c00027d06 */ /* 0x000e620008209400 */
[----:B------:R-:W-:-:S02]  /*0430*/  IADD3 R107, PT, PT, R16, 0x180, RZ ;  /* 0x00000180106b7810 */ /* 0x000fc40007ffe0ff */
[----:B------:R-:W-:Y:S01]  /*0440*/  IADD3 R113, PT, PT, R16, 0x198, RZ ;  /* 0x0000019810717810 */ /* 0x000fe20007ffe0ff */
[----:B------:R-:W2:Y:S01]  /*0450*/  @!P6 LDC.64 R30, c[0x0][0x3e0] ;  /* 0x0000f800ff1eeb82 */ /* 0x000ea20000000a00 */
[----:B------:R-:W-:Y:S02]  /*0460*/  @P6 LOP3.LUT R0, R0, 0x1000000, RZ, 0xfc, !PT ;  /* 0x0100000000006812 */ /* 0x000fe400078efcff */
[----:B------:R-:W-:Y:S02]  /*0470*/  IADD3 R115, PT, PT, R16, 0x1a0, RZ ;  /* 0x000001a010737810 */ /* 0x000fe40007ffe0ff */
[----:B------:R-:W-:Y:S02]  /*0480*/  LOP3.LUT R0, R0, 0xff7fffff, RZ, 0xc0, !PT ;  /* 0xff7fffff00007812 */ /* 0x000fe400078ec0ff */
[----:B------:R-:W-:Y:S01]  /*0490*/  IADD3 R119, PT, PT, R16, 0x1b0, RZ ;  /* 0x000001b010777810 */ /* 0x000fe20007ffe0ff */
[----:B------:R-:W4:Y:S01]  /*04a0*/  @!P5 LDC.64 R34, c[0x0][0x3e0] ;  /* 0x0000f800ff22db82 */ /* 0x000f220000000a00 */
[----:B------:R-:W-:Y:S01]  /*04b0*/  @P5 LOP3.LUT R0, R0, 0x800000, RZ, 0xfc, !PT ;  /* 0x0080000000005812 */ /* 0x000fe200078efcff */
[----:B-1----:R-:W1:Y:S01]  /*04c0*/  MUFU.RCP R2, R2 ;  /* 0x0000000200027308 */ /* 0x002e620000001000 */
[----:B------:R-:W-:-:S02]  /*04d0*/  IADD3 R120, PT, PT, R16, 0x1b8, RZ ;  /* 0x000001b810787810 */ /* 0x000fc40007ffe0ff */
[----:B------:R-:W-:-:S03]  /*04e0*/  LOP3.LUT R0, R0, 0xffbfffff, RZ, 0xc0, !PT ;  /* 0xffbfffff00007812 */ /* 0x000fc600078ec0ff */
[----:B------:R-:W4:Y:S01]  /*04f0*/  @!P6 LDC.64 R32, c[0x0][0x390] ;  /* 0x0000e400ff20eb82 */ /* 0x000f220000000a00 */
[----:B------:R-:W-:-:S04]  /*0500*/  @P4 LOP3.LUT R0, R0, 0x400000, RZ, 0xfc, !PT ;  /* 0x0040000000004812 */ /* 0x000fc800078efcff */
[----:B------:R-:W-:-:S03]  /*0510*/  LOP3.LUT R0, R0, 0xffdfffff, RZ, 0xc0, !PT ;  /* 0xffdfffff00007812 */ /* 0x000fc600078ec0ff */
[----:B------:R-:W4:Y:S01]  /*0520*/  @!P4 LDC.64 R38, c[0x0][0x3e0] ;  /* 0x0000f800ff26cb82 */ /* 0x000f220000000a00 */
[----:B--2---:R-:W-:Y:S02]  /*0530*/  @!P6 IMAD R4, R9, R30, RZ ;  /* 0x0000001e0904e224 */ /* 0x004fe400078e02ff */
[----:B-1----:R-:W-:-:S05]  /*0540*/  VIADD R3, R2, 0xffffffe ;  /* 0x0ffffffe02037836 */ /* 0x002fca0000000000 */
[----:B------:R-:W1:Y:S01]  /*0550*/  @!P5 LDC.64 R36, c[0x0][0x390] ;  /* 0x0000e400ff24db82 */ /* 0x000e620000000a00 */
[----:B------:R-:W2:Y:S02]  /*0560*/  F2I.FTZ.U32.TRUNC.NTZ R3, R3 ;  /* 0x0000000300037305 */ /* 0x000ea4000021f000 */
[----:B--2---:R-:W-:Y:S02]  /*0570*/  R2UR UR7, R3 ;  /* 0x00000000030772ca */ /* 0x004fe400000e0000 */
[----:B------:R-:W-:-:S11]  /*0580*/  @!P0 SHF.R.S32.HI R3, RZ, 0x1f, R16 ;  /* 0x0000001fff038819 */ /* 0x000fd60000011410 */
        /* <DEDUP_REMOVED lines=11> */
[----:B------:R-:W2:Y:S03]  /*0640*/  LDCU.64 UR12, c[0x0][0x3f0] ;  /* 0x00007e00ff0c77ac */ /* 0x000ea60008000a00 */
[----:B------:R-:W-:-:S05]  /*0650*/  UISETP.GE.AND UP2, UPT, UR5, URZ, UPT ;  /* 0x000000ff0500728c */ /* 0x000fca000bf46270 */
[----:B------:R-:W-:-:S06]  /*0660*/  @UP1 UIADD3 UR7, UPT, UPT, UR7, 0x1, URZ ;  /* 0x0000000107071890 */ /* 0x000fcc000fffe0ff */
[----:B------:R-:W-:Y:S02]  /*0670*/  @!UP2 UIADD3 UR7, UPT, UPT, -UR7, URZ, URZ ;  /* 0x000000ff0707a290 */ /* 0x000fe4000fffe1ff */
[----:B------:R-:W-:Y:S01]  /*0680*/  @!UP0 ULOP3.LUT UR7, URZ, UR11, URZ, 0x33, !UPT ;  /* 0x0000000bff078292 */ /* 0x000fe2000f8e33ff */
[----:B--2---:R-:W-:-:S03]  /*0690*/  MOV R21, UR12 ;  /* 0x0000000c00157c02 */ /* 0x004fc60008000f00 */
        /* <DEDUP_REMOVED lines=9> */
[----:B---3--:R-:W-:Y:S01]  /*0730*/  @!P0 IMAD R2, R3, R26, RZ ;  /* 0x0000001a03028224 */ /* 0x008fe200078e02ff */
[----:B------:R-:W-:Y:S01]  /*0740*/  ISETP.GE.U32.AND P2, PT, R15, UR16, PT ;  /* 0x000000100f007c0c */ /* 0x000fe2000bf46070 */
[----:B------:R-:W-:-:S03]  /*0750*/  IMAD.WIDE.U32 R18, R21, UR7, R18 ;  /* 0x0000000715127c25 */ /* 0x000fc6000f8e0012 */
[----:B------:R-:W-:Y:S01]  /*0760*/  ISETP.GE.AND.EX P3, PT, R25, UR17, PT, P2 ;  /* 0x0000001119007c0c */ /* 0x000fe2000bf66320 */
[----:B------:R-:W-:Y:S01]  /*0770*/  @!P0 IMAD.MOV.U32 R20, RZ, RZ, R18 ;  /* 0x000000ffff148224 */ /* 0x000fe200078e0012 */
[----:B------:R-:W-:Y:S01]  /*0780*/  IADD3 R21, PT, PT, R19, UR5, RZ ;  /* 0x0000000513157c10 */ /* 0x000fe2000fffe0ff */
[C---:B------:R-:W-:Y:S01]  /*0790*/  @!P0 IMAD R27, R16.reuse, R27, R2 ;  /* 0x0000001b101b8224 */ /* 0x040fe200078e0202 */
[----:B------:R-:W-:Y:S01]  /*07a0*/  @!P5 MOV R8, R18 ;  /* 0x000000120008d202 */ /* 0x000fe20000000f00 */
[----:B------:R-:W-:Y:S01]  /*07b0*/  STL [R1+0x330], R18 ;  /* 0x0003301201007387 */ /* 0x000fe20000100800 */
[----:B------:R-:W-:-:S03]  /*07c0*/  @!P0 IMAD.WIDE.U32 R2, R16, R26, R20 ;  /* 0x0000001a10028225 */ /* 0x000fc600078e0014 */
[----:B------:R-:W-:Y:S04]  /*07d0*/  STL [R1+0x32c], R19 ;  /* 0x00032c1301007387 */ /* 0x000fe80000100800 */
[----:B------:R-:W2:Y:S01]  /*07e0*/  @!P3 LDC.64 R40, c[0x0][0x3e0] ;  /* 0x0000f800ff28bb82 */ /* 0x000ea20000000a00 */
[----:B------:R-:W-:Y:S01]  /*07f0*/  @!P0 IADD3 R3, PT, PT, R3, R27, RZ ;  /* 0x0000001b03038210 */ /* 0x000fe20007ffe0ff */
[----:B------:R-:W-:Y:S01]  /*0800*/  @!P6 IMAD R27, R5, R31, R4 ;  /* 0x0000001f051be224 */ /* 0x000fe200078e0204 */
[C---:B0-----:R-:W-:Y:S01]  /*0810*/  @!P0 LEA R6, P1, R2.reuse, R28, 0x2 ;  /* 0x0000001c02068211 */ /* 0x041fe200078210ff */
[----:B----4-:R-:W-:Y:S01]  /*0820*/  @!P5 IMAD R4, R13, R34, RZ ;  /* 0x000000220d04d224 */ /* 0x010fe200078e02ff */
[----:B------:R-:W-:Y:S01]  /*0830*/  @!P3 MOV R12, R18 ;  /* 0x00000012000cb202 */ /* 0x000fe20000000f00 */
[----:B------:R-:W-:Y:S01]  /*0840*/  @!P5 IMAD.MOV.U32 R9, RZ, RZ, R21 ;  /* 0x000000ffff09d224 */ /* 0x000fe200078e0015 */
[----:B------:R-:W-:Y:S01]  /*0850*/  @!P0 LEA.HI.X R2, R2, R29, R3, 0x2, P1 ;  /* 0x0000001d02028211 */ /* 0x000fe200008f1403 */
[C---:B------:R-:W-:Y:S01]  /*0860*/  @!P5 IMAD R13, R7.reuse, R35, R4 ;  /* 0x00000023070dd224 */ /* 0x040fe200078e0204 */
[----:B------:R-:W-:Y:S01]  /*0870*/  @!P6 MOV R3, R21 ;  /* 0x000000150003e202 */ /* 0x000fe20000000f00 */
[----:B------:R-:W0:Y:S01]  /*0880*/  @!P4 LDC.64 R28, c[0x0][0x390] ;  /* 0x0000e400ff1ccb82 */ /* 0x000e220000000a00 */
[----:B------:R3:W-:Y:S01]  /*0890*/  @!P0 STL [R1+0x238], R6 ;  /* 0x0002380601008387 */ /* 0x0007e20000100800 */
[----:B------:R-:W-:Y:S01]  /*08a0*/  @!P5 IMAD.WIDE.U32 R8, R7, R34, R8 ;  /* 0x000000220708d225 */ /* 0x000fe200078e0008 */
[----:B------:R-:W-:-:S02]  /*08b0*/  @P3 LOP3.LUT R0, R0, 0x200000, RZ, 0xfc, !PT ;  /* 0x0020000000003812 */ /* 0x000fc400078efcff */
[----:B------:R4:W-:Y:S02]  /*08c0*/  @!P0 STL [R1+0x230], R2 ;  /* 0x0002300201008387 */ /* 0x0009e40000100800 */
[----:B------:R-:W-:Y:S01]  /*08d0*/  @!P5 IADD3 R7, PT, PT, R9, R13, RZ ;  /* 0x0000000d0907d210 */ /* 0x000fe20007ffe0ff */
[----:B------:R-:W-:Y:S01]  /*08e0*/  @!P3 IMAD.MOV.U32 R13, RZ, RZ, R21 ;  /* 0x000000ffff0db224 */ /* 0x000fe200078e0015 */
[----:B------:R-:W-:Y:S01]  /*08f0*/  LOP3.LUT R0, R0, 0xffefffff, RZ, 0xc0, !PT ;  /* 0xffefffff00007812 */ /* 0x000fe200078ec0ff */
[----:B---3--:R-:W-:Y:S02]  /*0900*/  @!P4 IMAD R6, R23, R38, RZ ;  /* 0x000000261706c224 */ /* 0x008fe400078e02ff */
[----:B--2---:R-:W-:Y:S02]  /*0910*/  @!P3 IMAD R10, R25, R40, RZ ;  /* 0x00000028190ab224 */ /* 0x004fe400078e02ff */
[----:B----4-:R-:W-:Y:S02]  /*0920*/  @!P6 IMAD.MOV.U32 R2, RZ, RZ, R18 ;  /* 0x000000ffff02e224 */ /* 0x010fe400078e0012 */
[----:B------:R-:W-:-:S02]  /*0930*/  @!P4 IMAD R23, R11, R39, R6 ;  /* 0x000000270b17c224 */ /* 0x000fc400078e0206 */
[----:B------:R-:W-:Y:S02]  /*0940*/  @!P6 IMAD.WIDE.U32 R2, R5, R30, R2 ;  /* 0x0000001e0502e225 */ /* 0x000fe400078e0002 */
[----:B------:R-:W2:Y:S02]  /*0950*/  @!P3 LDC.64 R30, c[0x0][0x390] ;  /* 0x0000e400ff1ebb82 */ /* 0x000ea40000000a00 */
[----:B------:R-:W-:Y:S01]  /*0960*/  @!P3 IMAD.WIDE.U32 R12, R15, R40, R12 ;  /* 0x000000280f0cb225 */ /* 0x000fe200078e000c */
[----:B------:R-:W-:Y:S02]  /*0970*/  @!P6 IADD3 R3, PT, PT, R3, R27, RZ ;  /* 0x0000001b0303e210 */ /* 0x000fe40007ffe0ff */
[----:B------:R-:W-:-:S04]  /*0980*/  @!P6 LEA R4, P1, R2, R32, 0x2 ;  /* 0x000000200204e211 */ /* 0x000fc800078210ff */
[----:B------:R-:W-:Y:S01]  /*0990*/  @!P6 LEA.HI.X R5, R2, R33, R3, 0x2, P1 ;  /* 0x000000210205e211 */ /* 0x000fe200008f1403 */
[----:B------:R-:W-:Y:S01]  /*09a0*/  @!P4 IMAD.MOV.U32 R2, RZ, RZ, R18 ;  /* 0x000000ffff02c224 */ /* 0x000fe200078e0012 */
[----:B------:R-:W-:Y:S02]  /*09b0*/  @!P4 MOV R3, R21 ;  /* 0x000000150003c202 */ /* 0x000fe40000000f00 */
[C---:B-1----:R-:W-:Y:S01]  /*09c0*/  @!P5 LEA R6, P1, R8.reuse, R36, 0x2 ;  /* 0x000000240806d211 */ /* 0x042fe200078210ff */
[----:B------:R-:W-:Y:S01]  /*09d0*/  STL.64 [R1+0x370], R4 ;  /* 0x0003700401007387 */ /* 0x000fe20000100a00 */
[----:B------:R-:W-:Y:S02]  /*09e0*/  @!P4 IMAD.WIDE.U32 R2, R11, R38, R2 ;  /* 0x000000260b02c225 */ /* 0x000fe400078e0002 */
[----:B------:R-:W-:Y:S02]  /*09f0*/  @!P5 LEA.HI.X R7, R8, R37, R7, 0x2, P1 ;  /* 0x000000250807d211 */ /* 0x000fe400008f1407 */
[----:B------:R-:W-:Y:S01]  /*0a00*/  @!P3 IMAD R11, R15, R41, R10 ;  /* 0x000000290f0bb224 */ /* 0x000fe200078e020a */
[----:B------:R-:W-:-:S02]  /*0a10*/  @!P4 IADD3 R3, PT, PT, R3, R23, RZ ;  /* 0x000000170303c210 */ /* 0x000fc40007ffe0ff */
[----:B------:R1:W-:Y:S01]  /*0a20*/  STL [R1+0x378], R7 ;  /* 0x0003780701007387 */ /* 0x0003e20000100800 */
[----:B0-----:R-:W-:-:S04]  /*0a30*/  @!P4 LEA R8, P1, R2, R28, 0x2 ;  /* 0x0000001c0208c211 */ /* 0x001fc800078210ff */
[----:B------:R-:W-:Y:S02]  /*0a40*/  @!P4 LEA.HI.X R9, R2, R29, R3, 0x2, P1 ;  /* 0x0000001d0209c211 */ /* 0x000fe400008f1403 */
[----:B------:R-:W-:Y:S01]  /*0a50*/  @!P3 IADD3 R2, PT, PT, R13, R11, RZ ;  /* 0x0000000b0d02b210 */ /* 0x000fe20007ffe0ff */
[----:B------:R-:W-:Y:S01]  /*0a60*/  VIADD R13, R16, 0x28 ;  /* 0x00000028100d7836 */ /* 0x000fe20000000000 */
[----:B--2---:R-:W-:Y:S01]  /*0a70*/  @!P3 LEA R10, P1, R12, R30, 0x2 ;  /* 0x0000001e0c0ab211 */ /* 0x004fe200078210ff */
[----:B------:R-:W-:Y:S01]  /*0a80*/  STL.64 [R1+0x380], R8 ;  /* 0x0003800801007387 */ /* 0x000fe20000100a00 */
[----:B-1----:R-:W-:Y:S02]  /*0a90*/  IADD3 R7, PT, PT, R16, 0x1f8, RZ ;  /* 0x000001f810077810 */ /* 0x002fe40007ffe0ff */
[----:B------:R-:W-:Y:S02]  /*0aa0*/  @!P3 LEA.HI.X R11, R12, R31, R2, 0x2, P1 ;  /* 0x0000001f0c0bb211 */ /* 0x000fe400008f1402 */
[----:B------:R-:W-:-:S02]  /*0ab0*/  ISETP.GE.U32.AND P1, PT, R13, UR16, PT ;  /* 0x000000100d007c0c */ /* 0x000fc4000bf26070 */
[----:B------:R-:W-:Y:S01]  /*0ac0*/  SHF.R.S32.HI R3, RZ, 0x1f, R13 ;  /* 0x0000001fff037819 */ /* 0x000fe2000001140d */
[----:B------:R-:W-:Y:S03]  /*0ad0*/  STL.64 [R1+0x388], R10 ;  /* 0x0003880a01007387 */ /* 0x000fe60000100a00 */
        /* <DEDUP_REMOVED lines=9> */
[----:B------:R-:W-:-:S04]  /*0b70*/  @!P2 IMAD.WIDE.U32 R2, R13, R14, R2 ;  /* 0x0000000e0d02a225 */ /* 0x000fc800078e0002 */
[----:B------:R-:W-:Y:S01]  /*0b80*/  @!P2 IMAD.IADD R3, R3, 0x1, R15 ;  /* 0x000000010303a824 */ /* 0x000fe200078e020f */
[----:B-1----:R-:W-:Y:S02]  /*0b90*/  @!P2 LEA R12, P1, R2, R22, 0x2 ;  /* 0x00000016020ca211 */ /* 0x002fe400078210ff */
[----:B------:R-:W-:Y:S02]  /*0ba0*/  IADD3 R15, PT, PT, R16, 0x30, RZ ;  /* 0x00000030100f7810 */ /* 0x000fe40007ffe0ff */
[----:B------:R-:W-:Y:S02]  /*0bb0*/  @!P2 LEA.HI.X R13, R2, R23, R3, 0x2, P1 ;  /* 0x00000017020da211 */ /* 0x000fe400008f1403 */
        /* <DEDUP_REMOVED lines=12> */
[----:B------:R-:W-:-:S04]  /*0c80*/  IADD3 R15, PT, PT, R16, 0x38, RZ ;  /* 0x00000038100f7810 */ /* 0x000fc80007ffe0ff */
[----:B------:R-:W-:Y:S02]  /*0c90*/  @!P2 IADD3 R3, PT, PT, R3, R23, RZ ;  /* 0x000000170303a210 */ /* 0x000fe40007ffe0ff */
[----:B-1----:R-:W-:-:S04]  /*0ca0*/  @!P2 LEA R122, P1, R2, R122, 0x2 ;  /* 0x0000007a027aa211 */ /* 0x002fc800078210ff */
        /* <DEDUP_REMOVED lines=35> */
[----:B------:R0:W-:Y:S03]  /*0ee0*/  STL.64 [R1+0x368], R24 ;  /* 0x0003681801007387 */ /* 0x0001e60000100a00 */
[----:B------:R-:W-:-:S13]  /*0ef0*/  ISETP.GE.AND.EX P2, PT, R3, UR17, PT, P1 ;  /* 0x0000001103007c0c */ /* 0x000fda000bf46310 */
[----:B------:R-:W1:Y:S01]  /*0f00*/  @!P2 LDC.64 R26, c[0x0][0x3e0] ;  /* 0x0000f800ff1aab82 */ /* 0x000e620000000a00 */
[----:B------:R-:W-:-:S04]  /*0f10*/  @P2 LOP3.LUT R0, R0, 0x10000, RZ, 0xfc, !PT ;  /* 0x0001000000002812 */ /* 0x000fc800078efcff */
[----:B------:R-:W-:-:S03]  /*0f20*/  LOP3.LUT R0, R0, 0xffff7fff, RZ, 0xc0, !PT ;  /* 0xffff7fff00007812 */ /* 0x000fc600078ec0ff */
[----:B------:R-:W2:Y:S01]  /*0f30*/  @!P2 LDC.64 R28, c[0x0][0x390] ;  /* 0x0000e400ff1cab82 */ /* 0x000ea20000000a00 */
[----:B-1----:R-:W-:Y:S02]  /*0f40*/  @!P2 IMAD R2, R3, R26, RZ ;  /* 0x0000001a0302a224 */ /* 0x002fe400078e02ff */
[----:B------:R-:W-:Y:S02]  /*0f50*/  @!P2 IMAD.MOV.U32 R3, RZ, RZ, R21 ;  /* 0x000000ffff03a224 */ /* 0x000fe400078e0015 */
[----:B------:R-:W-:Y:S01]  /*0f60*/  @!P2 IMAD R27, R15, R27, R2 ;  /* 0x0000001b0f1ba224 */ /* 0x000fe200078e0202 */
[----:B------:R-:W-:-:S05]  /*0f70*/  @!P2 MOV R2, R18 ;  /* 0x000000120002a202 */ /* 0x000fca0000000f00 */
[----:B------:R-:W-:Y:S01]  /*0f80*/  @!P2 IMAD.WIDE.U32 R2, R15, R26, R2 ;  /* 0x0000001a0f02a225 */ /* 0x000fe200078e0002 */
[----:B------:R-:W-:-:S04]  /*0f90*/  IADD3 R15, PT, PT, R16, 0x50, RZ ;  /* 0x00000050100f7810 */ /* 0x000fc80007ffe0ff */
[----:B------:R-:W-:Y:S02]  /*0fa0*/  @!P2 IADD3 R3, PT, PT, R3, R27, RZ ;  /* 0x0000001b0303a210 */ /* 0x000fe40007ffe0ff */
[----:B--2---:R-:W-:-:S04]  /*0fb0*/  @!P2 LEA R26, P1, R2, R28, 0x2 ;  /* 0x0000001c021aa211 */ /* 0x004fc800078210ff */
[----:B------:R-:W-:Y:S02]  /*0fc0*/  @!P2 LEA.HI.X R27, R2, R29, R3, 0x2, P1 ;  /* 0x0000001d021ba211 */ /* 0x000fe400008f1403 */
[----:B------:R-:W-:Y:S02]  /*0fd0*/  SHF.R.S32.HI R3, RZ, 0x1f, R15 ;  /* 0x0000001fff037819 */ /* 0x000fe4000001140f */
[----:B------:R-:W-:-:S04]  /*0fe0*/  ISETP.GE.U32.AND P1, PT, R15, UR16, PT ;  /* 0x000000100f007c0c */ /* 0x000fc8000bf26070 */
[----:B------:R-:W-:-:S13]  /*0ff0*/  ISETP.GE.AND.EX P2, PT, R3, UR17, PT, P1 ;  /* 0x0000001103007c0c */ /* 0x000fda000bf46310 */
[----:B------:R-:W1:Y:S01]  /*1000*/  @!P2 LDC.64 R28, c[0x0][0x3e0] ;  /* 0x0000f800ff1cab82 */ /* 0x000e620000000a00 */
[----:B------:R-:W-:-:S04]  /*1010*/  @P2 LOP3.LUT R0, R0, 0x8000, RZ, 0xfc, !PT ;  /* 0x0000800000002812 */ /* 0x000fc800078efcff */
[----:B------:R-:W-:-:S03]  /*1020*/  LOP3.LUT R0, R0, 0xffffbfff, RZ, 0xc0, !PT ;  /* 0xffffbfff00007812 */ /* 0x000fc600078ec0ff */
[----:B------:R-:W2:Y:S01]  /*1030*/  @!P2 LDC.64 R30, c[0x0][0x390] ;  /* 0x0000e400ff1eab82 */ /* 0x000ea20000000a00 */
[----:B-1----:R-:W-:Y:S01]  /*1040*/  @!P2 IMAD R2, R3, R28, RZ ;  /* 0x0000001c0302a224 */ /* 0x002fe200078e02ff */
[----:B------:R-:W-:-:S03]  /*1050*/  @!P2 MOV R3, R21 ;  /* 0x000000150003a202 */ /* 0x000fc60000000f00 */
[----:B------:R-:W-:Y:S02]  /*1060*/  @!P2 IMAD R29, R15, R29, R2 ;  /* 0x0000001d0f1da224 */ /* 0x000fe400078e0202 */
[----:B------:R-:W-:-:S04]  /*1070*/  @!P2 IMAD.MOV.U32 R2, RZ, RZ, R18 ;  /* 0x000000ffff02a224 */ /* 0x000fc800078e0012 */
[----:B------:R-:W-:-:S04]  /*1080*/  @!P2 IMAD.WIDE.U32 R2, R15, R28, R2 ;  /* 0x0000001c0f02a225 */ /* 0x000fc800078e0002 */
[----:B------:R-:W-:Y:S01]  /*1090*/  VIADD R15, R16, 0x58 ;  /* 0x00000058100f7836 */ /* 0x000fe20000000000 */
[----:B------:R-:W-:Y:S02]  /*10a0*/  @!P2 IADD3 R3, PT, PT, R3, R29, RZ ;  /* 0x0000001d0303a210 */ /* 0x000fe40007ffe0ff */
[----:B--2---:R-:W-:-:S04]  /*10b0*/  @!P2 LEA R28, P1, R2, R30, 0x2 ;  /* 0x0000001e021ca211 */ /* 0x004fc800078210ff */
[----:B------:R-:W-:Y:S02]  /*10c0*/  @!P2 LEA.HI.X R29, R2, R31, R3, 0x2, P1 ;  /* 0x0000001f021da211 */ /* 0x000fe400008f1403 */
[----:B------:R-:W-:Y:S02]  /*10d0*/  SHF.R.S32.HI R3, RZ, 0x1f, R15 ;  /* 0x0000001fff037819 */ /* 0x000fe4000001140f */
[----:B------:R-:W-:Y:S01]  /*10e0*/  ISETP.GE.U32.AND P1, PT, R15, UR16, PT ;  /* 0x000000100f007c0c */ /* 0x000fe2000bf26070 */
[----:B------:R1:W-:Y:S03]  /*10f0*/  STL.64 [R1+0x360], R28 ;  /* 0x0003601c01007387 */ /* 0x0003e60000100a00 */
[----:B------:R-:W-:-:S13]  /*1100*/  ISETP.GE.AND.EX P2, PT, R3, UR17, PT, P1 ;  /* 0x0000001103007c0c */ /* 0x000fda000bf46310 */
[----:B------:R-:W2:Y:S01]  /*1110*/  @!P2 LDC.64 R30, c[0x0][0x3e0] ;  /* 0x0000f800ff1eab82 */ /* 0x000ea20000000a00 */
[----:B------:R-:W-:-:S04]  /*1120*/  @P2 LOP3.LUT R0, R0, 0x4000, RZ, 0xfc, !PT ;  /* 0x0000400000002812 */ /* 0x000fc800078efcff */
[----:B------:R-:W-:-:S03]  /*1130*/  LOP3.LUT R0, R0, 0xffffdfff, RZ, 0xc0, !PT ;  /* 0xffffdfff00007812 */ /* 0x000fc600078ec0ff */
[----:B------:R-:W3:Y:S01]  /*1140*/  @!P2 LDC.64 R32, c[0x0][0x390] ;  /* 0x0000e400ff20ab82 */ /* 0x000ee20000000a00 */
[----:B--2---:R-:W-:Y:S01]  /*1150*/  @!P2 IMAD R2, R3, R30, RZ ;  /* 0x0000001e0302a224 */ /* 0x004fe200078e02ff */
[----:B------:R-:W-:-:S03]  /*1160*/  @!P2 MOV R3, R21 ;  /* 0x000000150003a202 */ /* 0x000fc60000000f00 */
        /* <DEDUP_REMOVED lines=8> */
[----:B------:R-:W-:Y:S01]  /*11f0*/  ISETP.GE.U32.AND P1, PT, R15, UR16, PT ;  /* 0x000000100f007c0c */ /* 0x000fe2000bf26070 */
[----:B------:R-:W-:Y:S03]  /*1200*/  STL [R1+0x354], R31 ;  /* 0x0003541f01007387 */ /* 0x000fe60000100800 */
[----:B------:R-:W-:-:S13]  /*1210*/  ISETP.GE.AND.EX P2, PT, R3, UR17, PT, P1 ;  /* 0x0000001103007c0c */ /* 0x000fda000bf46310 */
[----:B------:R-:W2:Y:S01]  /*1220*/  @!P2 LDC.64 R32, c[0x0][0x3e0] ;  /* 0x0000f800ff20ab82 */ /* 0x000ea20000000a00 */
[----:B------:R-:W-:-:S04]  /*1230*/  @P2 LOP3.LUT R0, R0, 0x2000, RZ, 0xfc, !PT ;  /* 0x0000200000002812 */ /* 0x000fc800078efcff */
[----:B------:R-:W-:-:S03]  /*1240*/  LOP3.LUT R0, R0, 0xffffefff, RZ, 0xc0, !PT ;  /* 0xffffefff00007812 */ /* 0x000fc600078ec0ff */
[----:B------:R-:W3:Y:S01]  /*1250*/  @!P2 LDC.64 R34, c[0x0][0x390] ;  /* 0x0000e400ff22ab82 */ /* 0x000ee20000000a00 */
[----:B--2---:R-:W-:Y:S02]  /*1260*/  @!P2 IMAD R2, R3, R32, RZ ;  /* 0x000000200302a224 */ /* 0x004fe400078e02ff */
[----:B------:R-:W-:Y:S02]  /*1270*/  @!P2 IMAD.MOV.U32 R3, RZ, RZ, R21 ;  /* 0x000000ffff03a224 */ /* 0x000fe400078e0015 */
[----:B------:R-:W-:Y:S01]  /*1280*/  @!P2 IMAD R33, R15, R33, R2 ;  /* 0x000000210f21a224 */ /* 0x000fe200078e0202 */
[----:B------:R-:W-:-:S05]  /*1290*/  @!P2 MOV R2, R18 ;  /* 0x000000120002a202 */ /* 0x000fca0000000f00 */
[----:B------:R-:W-:Y:S01]  /*12a0*/  @!P2 IMAD.WIDE.U32 R2, R15, R32, R2 ;  /* 0x000000200f02a225 */ /* 0x000fe200078e0002 */
[----:B------:R-:W-:-:S04]  /*12b0*/  IADD3 R15, PT, PT, R16, 0x68, RZ ;  /* 0x00000068100f7810 */ /* 0x000fc80007ffe0ff */
[----:B------:R-:W-:Y:S02]  /*12c0*/  @!P2 IADD3 R3, PT, PT, R3, R33, RZ ;  /* 0x000000210303a210 */ /* 0x000fe40007ffe0ff */
[----:B---3--:R-:W-:-:S04]  /*12d0*/  @!P2 LEA R32, P1, R2, R34, 0x2 ;  /* 0x000000220220a211 */ /* 0x008fc800078210ff */
[----:B------:R-:W-:Y:S02]  /*12e0*/  @!P2 LEA.HI.X R33, R2, R35, R3, 0x2, P1 ;  /* 0x000000230221a211 */ /* 0x000fe400008f1403 */
[----:B------:R-:W-:Y:S02]  /*12f0*/  SHF.R.S32.HI R3, RZ, 0x1f, R15 ;  /* 0x0000001fff037819 */ /* 0x000fe4000001140f */
[----:B------:R-:W-:Y:S01]  /*1300*/  ISETP.GE.U32.AND P1, PT, R15, UR16, PT ;  /* 0x000000100f007c0c */ /* 0x000fe2000bf26070 */
[----:B------:R-:W-:Y:S03]  /*1310*/  STL.64 [R1+0x358], R32 ;  /* 0x0003582001007387 */ /* 0x000fe60000100a00 */
[----:B------:R-:W-:-:S13]  /*1320*/  ISETP.GE.AND.EX P2, PT, R3, UR17, PT, P1 ;  /* 0x0000001103007c0c */ /* 0x000fda000bf46310 */
[----:B------:R-:W2:Y:S01]  /*1330*/  @!P2 LDC.64 R34, c[0x0][0x3e0] ;  /* 0x0000f800ff22ab82 */ /* 0x000ea20000000a00 */
[----:B------:R-:W-:-:S04]  /*1340*/  @P2 LOP3.LUT R0, R0, 0x1000, RZ, 0xfc, !PT ;  /* 0x0000100000002812 */ /* 0x000fc800078efcff */
[----:B------:R-:W-:-:S03]  /*1350*/  LOP3.LUT R0, R0, 0xfffff7ff, RZ, 0xc0, !PT ;  /* 0xfffff7ff00007812 */ /* 0x000fc600078ec0ff */
[----:B------:R-:W3:Y:S01]  /*1360*/  @!P2 LDC.64 R36, c[0x0][0x390] ;  /* 0x0000e400ff24ab82 */ /* 0x000ee20000000a00 */
[----:B--2---:R-:W-:Y:S01]  /*1370*/  @!P2 IMAD R2, R3, R34, RZ ;  /* 0x000000220302a224 */ /* 0x004fe200078e02ff */
[----:B------:R-:W-:-:S03]  /*1380*/  @!P2 MOV R3, R21 ;  /* 0x000000150003a202 */ /* 0x000fc60000000f00 */
        /* <DEDUP_REMOVED lines=8> */
[----:B------:R-:W-:-:S04]  /*1410*/  ISETP.GE.U32.AND P1, PT, R15, UR16, PT ;  /* 0x000000100f007c0c */ /* 0x000fc8000bf26070 */
        /* <DEDUP_REMOVED lines=178> */
[----:B------:R-:W-:Y:S01]  /*1f40*/  @P2 LOP3.LUT R0, R0, 0x1, RZ, 0xfc, !PT ;  /* 0x0000000100002812 */ /* 0x000fe200078efcff */
[----:B------:R3:W-:Y:S03]  /*1f50*/  STL [R1+0x328], R20 ;  /* 0x0003281401007387 */ /* 0x0007e60000100800 */
[----:B------:R-:W-:-:S03]  /*1f60*/  LOP3.LUT R0, R0, 0xf7ffffff, RZ, 0xc0, !PT ;  /* 0xf7ffffff00007812 */ /* 0x000fc600078ec0ff */
[----:B------:R-:W4:Y:S01]  /*1f70*/  @!P2 LDC.64 R60, c[0x0][0x390] ;  /* 0x0000e400ff3cab82 */ /* 0x000f220000000a00 */
[----:B--2---:R-:W-:Y:S01]  /*1f80*/  @!P2 IMAD R2, R3, R58, RZ ;  /* 0x0000003a0302a224 */ /* 0x004fe200078e02ff */
[----:B------:R-:W-:-:S03]  /*1f90*/  @!P2 MOV R3, R21 ;  /* 0x000000150003a202 */ /* 0x000fc60000000f00 */
[----:B------:R-:W-:Y:S02]  /*1fa0*/  @!P2 IMAD R59, R15, R59, R2 ;  /* 0x0000003b0f3ba224 */ /* 0x000fe400078e0202 */
[----:B------:R-:W-:-:S04]  /*1fb0*/  @!P2 IMAD.MOV.U32 R2, RZ, RZ, R18 ;  /* 0x000000ffff02a224 */ /* 0x000fc800078e0012 */
[----:B------:R-:W-:-:S04]  /*1fc0*/  @!P2 IMAD.WIDE.U32 R2, R15, R58, R2 ;  /* 0x0000003a0f02a225 */ /* 0x000fc800078e0002 */
[----:B------:R-:W-:Y:S01]  /*1fd0*/  VIADD R15, R16, 0xd0 ;  /* 0x000000d0100f7836 */ /* 0x000fe20000000000 */
[----:B------:R-:W-:Y:S02]  /*1fe0*/  @!P2 IADD3 R3, PT, PT, R3, R59, RZ ;  /* 0x0000003b0303a210 */ /* 0x000fe40007ffe0ff */
[----:B----4-:R-:W-:-:S04]  /*1ff0*/  @!P2 LEA R58, P1, R2, R60, 0x2 ;  /* 0x0000003c023aa211 */ /* 0x010fc800078210ff */
[----:B------:R-:W-:Y:S02]  /*2000*/  @!P2 LEA.HI.X R59, R2, R61, R3, 0x2, P1 ;  /* 0x0000003d023ba211 */ /* 0x000fe400008f1403 */
[----:B------:R-:W-:Y:S02]  /*2010*/  SHF.R.S32.HI R3, RZ, 0x1f, R15 ;  /* 0x0000001fff037819 */ /* 0x000fe4000001140f */
[----:B------:R-:W-:-:S04]  /*2020*/  ISETP.GE.U32.AND P1, PT, R15, UR16, PT ;  /* 0x000000100f007c0c */ /* 0x000fc8000bf26070 */
[----:B------:R-:W-:-:S13]  /*2030*/  ISETP.GE.AND.EX P2, PT, R3, UR17, PT, P1 ;  /* 0x0000001103007c0c */ /* 0x000fda000bf46310 */
[----:B------:R-:W2:Y:S01]  /*2040*/  @!P2 LDC.64 R60, c[0x0][0x3e0] ;  /* 0x0000f800ff3cab82 */ /* 0x000ea20000000a00 */
[----:B------:R-:W-:-:S04]  /*2050*/  @P2 LOP3.LUT R17, R17, 0x80000000, RZ, 0xfc, !PT ;  /* 0x8000000011112812 */ /* 0x000fc800078efcff */
[----:B------:R-:W-:-:S03]  /*2060*/  LOP3.LUT R17, R17, 0xbfffffff, RZ, 0xc0, !PT ;  /* 0xbfffffff11117812 */ /* 0x000fc600078ec0ff */
[----:B------:R-:W4:Y:S01]  /*2070*/  @!P2 LDC.64 R62, c[0x0][0x390] ;  /* 0x0000e400ff3eab82 */ /* 0x000f220000000a00 */
[----:B--2---:R-:W-:Y:S01]  /*2080*/  @!P2 IMAD R2, R3, R60, RZ ;  /* 0x0000003c0302a224 */ /* 0x004fe200078e02ff */
[----:B------:R-:W-:-:S03]  /*2090*/  @!P2 MOV R3, R21 ;  /* 0x000000150003a202 */ /* 0x000fc60000000f00 */
        /* <DEDUP_REMOVED lines=14> */
[----:B--2---:R-:W-:Y:S02]  /*2180*/  @!P2 IMAD R2, R3, R62, RZ ;  /* 0x0000003e0302a224 */ /* 0x004fe400078e02ff */
[----:B------:R-:W-:Y:S02]  /*2190*/  @!P2 IMAD.MOV.U32 R3, RZ, RZ, R21 ;  /* 0x000000ffff03a224 */ /* 0x000fe400078e0015 */
[----:B------:R-:W-:Y:S01]  /*21a0*/  @!P2 IMAD R63, R15, R63, R2 ;  /* 0x0000003f0f3fa224 */ /* 0x000fe200078e0202 */
[----:B------:R-:W-:-:S05]  /*21b0*/  @!P2 MOV R2, R18 ;  /* 0x000000120002a202 */ /* 0x000fca0000000f00 */
[----:B------:R-:W-:Y:S01]  /*21c0*/  @!P2 IMAD.WIDE.U32 R2, R15, R62, R2 ;  /* 0x0000003e0f02a225 */ /* 0x000fe200078e0002 */
[----:B------:R-:W-:-:S04]  /*21d0*/  IADD3 R15, PT, PT, R16, 0xe0, RZ ;  /* 0x000000e0100f7810 */ /* 0x000fc80007ffe0ff */
        /* <DEDUP_REMOVED lines=319> */
[----:B------:R-:W-:-:S03]  /*35d0*/  SHF.R.S32.HI R15, RZ, 0x1f, R107 ;  /* 0x0000001fff0f7819 */ /* 0x000fc6000001146b */
[----:B------:R-:W-:Y:S01]  /*35e0*/  @!P2 IMAD.IADD R3, R3, 0x1, R105 ;  /* 0x000000010303a824 */ /* 0x000fe200078e0269 */
[----:B----4-:R-:W-:-:S04]  /*35f0*/  @!P2 LEA R102, P1, R2, R102, 0x2 ;  /* 0x000000660266a211 */ /* 0x010fc800078210ff */
[----:B------:R-:W-:Y:S02]  /*3600*/  @!P2 LEA.HI.X R103, R2, R103, R3, 0x2, P1 ;  /* 0x000000670267a211 */ /* 0x000fe400008f1403 */
        /* <DEDUP_REMOVED lines=10> */
[----:B------:R-:W-:-:S05]  /*36b0*/  @!P2 IMAD.WIDE.U32 R2, R107, R2, R14 ;  /* 0x000000026b02a225 */ /* 0x000fca00078e000e */
[----:B------:R-:W-:Y:S02]  /*36c0*/  @!P2 IADD3 R3, PT, PT, R3, R109, RZ ;  /* 0x0000006d0303a210 */ /* 0x000fe40007ffe0ff */
[----:B----4-:R-:W-:Y:S02]  /*36d0*/  @!P2 LEA R104, P1, R2, R104, 0x2 ;  /* 0x000000680268a211 */ /* 0x010fe400078210ff */
[----:B------:R-:W-:Y:S02]  /*36e0*/  IADD3 R109, PT, PT, R16, 0x188, RZ ;  /* 0x00000188106d7810 */ /* 0x000fe40007ffe0ff */
        /* <DEDUP_REMOVED lines=12> */
[----:B------:R-:W-:-:S05]  /*37b0*/  @!P2 IMAD.WIDE.U32 R2, R109, R2, R14 ;  /* 0x000000026d02a225 */ /* 0x000fca00078e000e */
[----:B------:R-:W-:Y:S01]  /*37c0*/  @!P2 IADD3 R3, PT, PT, R3, R111, RZ ;  /* 0x0000006f0303a210 */ /* 0x000fe20007ffe0ff */
[----:B------:R-:W-:Y:S01]  /*37d0*/  VIADD R111, R16, 0x190 ;  /* 0x00000190106f7836 */ /* 0x000fe20000000000 */
        /* <DEDUP_REMOVED lines=13> */
[----:B------:R-:W-:-:S04]  /*38b0*/  @!P2 IMAD.WIDE.U32 R14, R111, R2, R14 ;  /* 0x000000026f0ea225 */ /* 0x000fc800078e000e */
[----:B------:R-:W-:Y:S01]  /*38c0*/  @!P2 IMAD.IADD R2, R15, 0x1, R3 ;  /* 0x000000010f02a824 */ /* 0x000fe200078e0203 */
[C---:B----4-:R-:W-:Y:S02]  /*38d0*/  @!P2 LEA R108, P1, R14.reuse, R108, 0x2 ;  /* 0x0000006c0e6ca211 */ /* 0x050fe400078210ff */
[----:B------:R-:W-:Y:S02]  /*38e0*/  SHF.R.S32.HI R15, RZ, 0x1f, R113 ;  /* 0x0000001fff0f7819 */ /* 0x000fe40000011471 */
        /* <DEDUP_REMOVED lines=57> */
[----:B------:R-:W-:-:S04]  /*3c80*/  SHF.R.S32.HI R119, RZ, 0x1f, R120 ;  /* 0x0000001fff777819 */ /* 0x000fc80000011478 */
[----:B------:R-:W-:Y:S02]  /*3c90*/  @!P2 IADD3 R3, PT, PT, R15, R3, RZ ;  /* 0x000000030f03a210 */ /* 0x000fe40007ffe0ff */
[----:B----4-:R-:W-:-:S04]  /*3ca0*/  @!P2 LEA R116, P1, R14, R116, 0x2 ;  /* 0x000000740e74a211 */ /* 0x010fc800078210ff */
[----:B------:R-:W-:Y:S02]  /*3cb0*/  @!P2 LEA.HI.X R117, R14, R117, R3, 0x2, P1 ;  /* 0x000000750e75a211 */ /* 0x000fe400008f1403 */
[----:B------:R-:W-:-:S04]  /*3cc0*/  ISETP.GE.U32.AND P1, PT, R120, UR16, PT ;  /* 0x0000001078007c0c */ /* 0x000fc8000bf26070 */
[----:B------:R-:W-:-:S13]  /*3cd0*/  ISETP.GE.AND.EX P2, PT, R119, UR17, PT, P1 ;  /* 0x0000001177007c0c */ /* 0x000fda000bf46310 */
[----:B------:R-:W2:Y:S01]  /*3ce0*/  @!P2 LDC.64 R14, c[0x0][0x3e0] ;  /* 0x0000f800ff0eab82 */ /* 0x000ea20000000a00 */
[----:B------:R-:W-:Y:S01]  /*3cf0*/  @!P2 IMAD.MOV.U32 R118, RZ, RZ, R18 ;  /* 0x000000ffff76a224 */ /* 0x000fe200078e0012 */
[----:B------:R-:W-:-:S04]  /*3d00*/  @P2 LOP3.LUT R17, R17, 0x4, RZ, 0xfc, !PT ;  /* 0x0000000411112812 */ /* 0x000fc800078efcff */
[----:B------:R-:W-:Y:S02]  /*3d10*/  LOP3.LUT R17, R17, 0xfffffffd, RZ, 0xc0, !PT ;  /* 0xfffffffd11117812 */ /* 0x000fe400078ec0ff */
[----:B------:R-:W0:Y:S01]  /*3d20*/  @!P2 LDC.64 R2, c[0x0][0x390] ;  /* 0x0000e400ff02ab82 */ /* 0x000e220000000a00 */
[----:B--2---:R-:W-:-:S04]  /*3d30*/  @!P2 IMAD R119, R119, R14, RZ ;  /* 0x0000000e7777a224 */ /* 0x004fc800078e02ff */
[----:B------:R-:W-:Y:S01]  /*3d40*/  @!P2 IMAD R15, R120, R15, R119 ;  /* 0x0000000f780fa224 */ /* 0x000fe200078e0277 */
[----:B------:R-:W-:-:S03]  /*3d50*/  @!P2 MOV R119, R21 ;  /* 0x000000150077a202 */ /* 0x000fc60000000f00 */
[----:B------:R-:W-:-:S04]  /*3d60*/  @!P2 IMAD.WIDE.U32 R118, R120, R14, R118 ;  /* 0x0000000e7876a225 */ /* 0x000fc800078e0076 */
[----:B------:R-:W-:Y:S01]  /*3d70*/  VIADD R120, R16, 0x1c0 ;  /* 0x000001c010787836 */ /* 0x000fe20000000000 */
[----:B------:R-:W-:Y:S02]  /*3d80*/  @!P2 IADD3 R15, PT, PT, R119, R15, RZ ;  /* 0x0000000f770fa210 */ /* 0x000fe40007ffe0ff */
[----:B0-----:R-:W-:-:S04]  /*3d90*/  @!P2 LEA R24, P1, R118, R2, 0x2 ;  /* 0x000000027618a211 */ /* 0x001fc800078210ff */
        /* <DEDUP_REMOVED lines=9> */
[----:B0-----:R-:W-:-:S04]  /*3e30*/  @!P2 IMAD R118, R118, R14, RZ ;  /* 0x0000000e7676a224 */ /* 0x001fc800078e02ff */
[----:B------:R-:W-:Y:S01]  /*3e40*/  @!P2 IMAD R15, R120, R15, R118 ;  /* 0x0000000f780fa224 */ /* 0x000fe200078e0276 */
[----:B------:R-:W-:-:S05]  /*3e50*/  @!P2 MOV R118, R18 ;  /* 0x000000120076a202 */ /* 0x000fca0000000f00 */
[----:B------:R-:W-:Y:S01]  /*3e60*/  @!P2 IMAD.WIDE.U32 R118, R120, R14, R118 ;  /* 0x0000000e7876a225 */ /* 0x000fe200078e0076 */
[----:B------:R-:W-:-:S03]  /*3e70*/  IADD3 R120, PT, PT, R16, 0x1c8, RZ ;  /* 0x000001c810787810 */ /* 0x000fc60007ffe0ff */
[----:B------:R-:W-:Y:S01]  /*3e80*/  @!P2 IMAD.IADD R15, R119, 0x1, R15 ;  /* 0x00000001770fa824 */ /* 0x000fe200078e020f */
[----:B--2---:R-:W-:-:S04]  /*3e90*/  @!P2 LEA R8, P1, R118, R2, 0x2 ;  /* 0x000000027608a211 */ /* 0x004fc800078210ff */
[----:B------:R-:W-:Y:S02]  /*3ea0*/  @!P2 LEA.HI.X R9, R118, R3, R15, 0x2, P1 ;  /* 0x000000037609a211 */ /* 0x000fe400008f140f */
[----:B------:R-:W-:Y:S02]  /*3eb0*/  SHF.R.S32.HI R118, RZ, 0x1f, R120 ;  /* 0x0000001fff767819 */ /* 0x000fe40000011478 */
[----:B------:R-:W-:-:S04]  /*3ec0*/  ISETP.GE.U32.AND P1, PT, R120, UR16, PT ;  /* 0x0000001078007c0c */ /* 0x000fc8000bf26070 */
[----:B------:R-:W-:-:S13]  /*3ed0*/  ISETP.GE.AND.EX P2, PT, R118, UR17, PT, P1 ;  /* 0x0000001176007c0c */ /* 0x000fda000bf46310 */
        /* <DEDUP_REMOVED lines=16> */
[----:B------:R-:W-:Y:S01]  /*3fe0*/  @!P1 MOV R119, R21 ;  /* 0x0000001500779202 */ /* 0x000fe20000000f00 */
[----:B------:R1:W-:Y:S01]  /*3ff0*/  STL [R1+0x324], R21 ;  /* 0x0003241501007387 */ /* 0x0003e20000100800 */
[----:B---3--:R-:W-:Y:S01]  /*4000*/  IMAD.MOV.U32 R20, RZ, RZ, R8 ;  /* 0x000000ffff147224 */ /* 0x008fe200078e0008 */
[----:B------:R-:W-:-:S04]  /*4010*/  @P1 LOP3.LUT R0, R0, 0x8000000, RZ, 0xfc, !PT ;  /* 0x0800000000001812 */ /* 0x000fc800078efcff */
[----:B------:R-:W2:Y:S01]  /*4020*/  @!P1 LDC.64 R2, c[0x0][0x390] ;  /* 0x0000e400ff029b82 */ /* 0x000ea20000000a00 */
[----:B0-----:R-:W-:-:S04]  /*4030*/  @!P1 IMAD R118, R118, R14, RZ ;  /* 0x0000000e76769224 */ /* 0x001fc800078e02ff */
        /* <DEDUP_REMOVED lines=24> */
[----:B------:R-:W-:Y:S02]  /*41c0*/  IADD3 R118, PT, PT, R16, 0x1e0, RZ ;  /* 0x000001e010767810 */ /* 0x000fe40007ffe0ff */
[----:B------:R-:W-:Y:S02]  /*41d0*/  LOP3.LUT P2, RZ, R0, 0x400000, RZ, 0xc0, !PT ;  /* 0x0040000000ff7812 */ /* 0x000fe4000784c0ff */
[----:B------:R-:W-:Y:S02]  /*41e0*/  SHF.R.S32.HI R14, RZ, 0x1f, R118 ;  /* 0x0000001fff0e7819 */ /* 0x000fe40000011476 */
[----:B------:R-:W-:Y:S02]  /*41f0*/  ISETP.GE.U32.AND P3, PT, R118, UR16, PT ;  /* 0x0000001076007c0c */ /* 0x000fe4000bf66070 */
[----:B------:R-:W-:-:S02]  /*4200*/  LOP3.LUT R0, R0, 0xdfffffff, RZ, 0xc0, !PT ;  /* 0xdfffffff00007812 */ /* 0x000fc400078ec0ff */
[----:B------:R-:W-:Y:S02]  /*4210*/  ISETP.GE.AND.EX P3, PT, R14, UR17, PT, P3 ;  /* 0x000000110e007c0c */ /* 0x000fe4000bf66330 */
[----:B------:R-:W-:-:S11]  /*4220*/  MOV R19, R11 ;  /* 0x0000000b00137202 */ /* 0x000fd60000000f00 */
[----:B------:R-:W0:Y:S01]  /*4230*/  @!P3 LDC.64 R2, c[0x0][0x3e0] ;  /* 0x0000f800ff02bb82 */ /* 0x000e220000000a00 */
[----:B------:R-:W-:Y:S01]  /*4240*/  @!P3 IMAD.MOV.U32 R15, RZ, RZ, R21 ;  /* 0x000000ffff0fb224 */ /* 0x000fe200078e0015 */
[----:B------:R-:W-:-:S06]  /*4250*/  @P3 LOP3.LUT R0, R0, 0x20000000, RZ, 0xfc, !PT ;  /* 0x2000000000003812 */ /* 0x000fcc00078efcff */
[----:B------:R-:W2:Y:S01]  /*4260*/  @!P3 LDC.64 R124, c[0x0][0x390] ;  /* 0x0000e400ff7cbb82 */ /* 0x000ea20000000a00 */
[----:B0-----:R-:W-:-:S04]  /*4270*/  @!P3 IMAD R14, R14, R2, RZ ;  /* 0x000000020e0eb224 */ /* 0x001fc800078e02ff */
[----:B------:R-:W-:Y:S01]  /*4280*/  @!P3 IMAD R3, R118, R3, R14 ;  /* 0x000000037603b224 */ /* 0x000fe200078e020e */
[----:B------:R-:W-:-:S05]  /*4290*/  @!P3 MOV R14, R18 ;  /* 0x00000012000eb202 */ /* 0x000fca0000000f00 */
[----:B------:R-:W-:Y:S01]  /*42a0*/  @!P3 IMAD.WIDE.U32 R14, R118, R2, R14 ;  /* 0x00000002760eb225 */ /* 0x000fe200078e000e */
[----:B------:R-:W-:-:S04]  /*42b0*/  SHF.R.S32.HI R118, RZ, 0x1f, R120 ;  /* 0x0000001fff767819 */ /* 0x000fc80000011478 */
[----:B------:R-:W-:Y:S02]  /*42c0*/  @!P3 IADD3 R2, PT, PT, R15, R3, RZ ;  /* 0x000000030f02b210 */ /* 0x000fe40007ffe0ff */
[----:B--2---:R-:W-:-:S04]  /*42d0*/  @!P3 LEA R124, P4, R14, R124, 0x2 ;  /* 0x0000007c0e7cb211 */ /* 0x004fc800078810ff */
[----:B------:R-:W-:Y:S02]  /*42e0*/  @!P3 LEA.HI.X R125, R14, R125, R2, 0x2, P4 ;  /* 0x0000007d0e7db211 */ /* 0x000fe400020f1402 */
        /* <DEDUP_REMOVED lines=8> */
[----:B------:R-:W2:Y:S01]  /*4370*/  @!P4 LDC.64 R14, c[0x0][0x390] ;  /* 0x0000e400ff0ecb82 */ /* 0x000ea20000000a00 */
[----:B0-----:R-:W-:-:S04]  /*4380*/  @!P4 IMAD R118, R118, R2, RZ ;  /* 0x000000027676c224 */ /* 0x001fc800078e02ff */
[----:B------:R-:W-:Y:S02]  /*4390*/  @!P4 IMAD R3, R120, R3, R118 ;  /* 0x000000037803c224 */ /* 0x000fe400078e0276 */
[----:B------:R-:W-:-:S04]  /*43a0*/  @!P4 IMAD.MOV.U32 R118, RZ, RZ, R18 ;  /* 0x000000ffff76c224 */ /* 0x000fc800078e0012 */
        /* <DEDUP_REMOVED lines=9> */
[----:B------:R-:W-:Y:S02]  /*4440*/  @!P5 MOV R15, R21 ;  /* 0x00000015000fd202 */ /* 0x000fe40000000f00 */
[----:B------:R-:W-:-:S05]  /*4450*/  @P5 LOP3.LUT R0, R0, 0x80000000, RZ, 0xfc, !PT ;  /* 0x8000000000005812 */ /* 0x000fca00078efcff */
[----:B------:R-:W2:Y:S01]  /*4460*/  @!P5 LDC.64 R118, c[0x0][0x390] ;  /* 0x0000e400ff76db82 */ /* 0x000ea20000000a00 */
[----:B0-----:R-:W-:-:S04]  /*4470*/  @!P5 IMAD R14, R14, R2, RZ ;  /* 0x000000020e0ed224 */ /* 0x001fc800078e02ff */
[----:B------:R-:W-:Y:S01]  /*4480*/  @!P5 IMAD R3, R120, R3, R14 ;  /* 0x000000037803d224 */ /* 0x000fe200078e020e */
[----:B------:R-:W-:-:S05]  /*4490*/  @!P5 MOV R14, R18 ;  /* 0x00000012000ed202 */ /* 0x000fca0000000f00 */
[----:B------:R-:W-:-:S04]  /*44a0*/  @!P5 IMAD.WIDE.U32 R14, R120, R2, R14 ;  /* 0x00000002780ed225 */ /* 0x000fc800078e000e */
[----:B------:R-:W-:Y:S01]  /*44b0*/  @!P5 IMAD.IADD R2, R15, 0x1, R3 ;  /* 0x000000010f02d824 */ /* 0x000fe200078e0203 */
[----:B--2---:R-:W-:-:S04]  /*44c0*/  @!P5 LEA R118, P6, R14, R118, 0x2 ;  /* 0x000000760e76d211 */ /* 0x004fc800078c10ff */
[----:B------:R-:W-:Y:S02]  /*44d0*/  @!P5 LEA.HI.X R119, R14, R119, R2, 0x2, P6 ;  /* 0x000000770e77d211 */ /* 0x000fe400030f1402 */
[----:B------:R-:W-:Y:S02]  /*44e0*/  SHF.R.S32.HI R14, RZ, 0x1f, R7 ;  /* 0x0000001fff0e7819 */ /* 0x000fe40000011407 */
[----:B------:R-:W-:Y:S02]  /*44f0*/  ISETP.GE.U32.AND P6, PT, R7, UR16, PT ;  /* 0x0000001007007c0c */ /* 0x000fe4000bfc6070 */
[----:B------:R-:W-:Y:S02]  /*4500*/  LOP3.LUT P5, RZ, R0, 0x1000000, RZ, 0xc0, !PT ;  /* 0x0100000000ff7812 */ /* 0x000fe400078ac0ff */
[----:B------:R-:W-:-:S13]  /*4510*/  ISETP.GE.AND.EX P6, PT, R14, UR17, PT, P6 ;  /* 0x000000110e007c0c */ /* 0x000fda000bfc6360 */
[----:B------:R-:W0:Y:S01]  /*4520*/  @!P6 LDC.64 R2, c[0x0][0x3e0] ;  /* 0x0000f800ff02eb82 */ /* 0x000e220000000a00 */
[----:B------:R-:W-:-:S07]  /*4530*/  @!P6 IMAD.MOV.U32 R15, RZ, RZ, R21 ;  /* 0x000000ffff0fe224 */ /* 0x000fce00078e0015 */
[----:B------:R-:W2:Y:S01]  /*4540*/  @!P6 LDC.64 R120, c[0x0][0x390] ;  /* 0x0000e400ff78eb82 */ /* 0x000ea20000000a00 */
[----:B0-----:R-:W-:-:S04]  /*4550*/  @!P6 IMAD R14, R14, R2, RZ ;  /* 0x000000020e0ee224 */ /* 0x001fc800078e02ff */
[C---:B------:R-:W-:Y:S01]  /*4560*/  @!P6 IMAD R31, R7.reuse, R3, R14 ;  /* 0x00000003071fe224 */ /* 0x040fe200078e020e */
[----:B------:R-:W-:Y:S02]  /*4570*/  @!P6 MOV R14, R18 ;  /* 0x00000012000ee202 */ /* 0x000fe40000000f00 */
[----:B-1----:R-:W-:Y:S02]  /*4580*/  MOV R21, R9 ;  /* 0x0000000900157202 */ /* 0x002fe40000000f00 */
[----:B------:R-:W3:Y:S01]  /*4590*/  LDL.LU.64 R8, [R1+0x380] ;  /* 0x0003800001087983 */ /* 0x000ee20000300a00 */
[----:B------:R-:W-:Y:S01]  /*45a0*/  @!P6 IMAD.WIDE.U32 R2, R7, R2, R14 ;  /* 0x000000020702e225 */ /* 0x000fe200078e000e */
[----:B------:R-:W-:Y:S02]  /*45b0*/  MOV R14, R4 ;  /* 0x00000004000e7202 */ /* 0x000fe40000000f00 */
[----:B------:R-:W4:Y:S01]  /*45c0*/  LDL.LU R7, [R1+0x378] ;  /* 0x0003780001077983 */ /* 0x000f220000300800 */
[----:B------:R-:W-:Y:S01]  /*45d0*/  IMAD.MOV.U32 R15, RZ, RZ, R5 ;  /* 0x000000ffff0f7224 */ /* 0x000fe200078e0005 */
[----:B------:R-:W-:-:S02]  /*45e0*/  MOV R18, R10 ;  /* 0x0000000a00127202 */ /* 0x000fc40000000f00 */
[----:B------:R-:W3:Y:S01]  /*45f0*/  LDL.LU.64 R4, [R1+0x370] ;  /* 0x0003700001047983 */ /* 0x000ee20000300a00 */
[----:B------:R-:W-:Y:S02]  /*4600*/  @!P6 IADD3 R3, PT, PT, R3, R31, RZ ;  /* 0x0000001f0303e210 */ /* 0x000fe40007ffe0ff */
[C---:B--2---:R-:W-:Y:S01]  /*4610*/  @!P6 LEA R120, P4, R2.reuse, R120, 0x2 ;  /* 0x000000780278e211 */ /* 0x044fe200078810ff */
[----:B------:R-:W2:Y:S03]  /*4620*/  LDL.LU.64 R10, [R1+0x388] ;  /* 0x00038800010a7983 */ /* 0x000ea60000300a00 */
[----:B------:R-:W-:Y:S02]  /*4630*/  @!P6 LEA.HI.X R121, R2, R121, R3, 0x2, P4 ;  /* 0x000000790279e211 */ /* 0x000fe400020f1403 */
[----:B------:R-:W-:-:S06]  /*4640*/  CS2R R2, SRZ ;  /* 0x0000000000027805 */ /* 0x000fcc000001ff00 */
[----:B---3--:R0:W3:Y:S02]  /*4650*/  @!P5 LDG.E.64 R2, desc[UR14][R4.64] ;  /* 0x0000000e0402d981 */ /* 0x0080e4000c1e1b00 */
[----:B0-----:R-:W-:-:S06]  /*4660*/  CS2R R4, SRZ ;  /* 0x0000000000047805 */ /* 0x001fcc000001ff00 */
[----:B----4-:R0:W4:Y:S02]  /*4670*/  @!P3 LDG.E.64 R4, desc[UR14][R6.64] ;  /* 0x0000000e0604b981 */ /* 0x010124000c1e1b00 */
[----:B0-----:R-:W-:-:S06]  /*4680*/  CS2R R6, SRZ ;  /* 0x0000000000067805 */ /* 0x001fcc000001ff00 */
[----:B------:R0:W2:Y:S02]  /*4690*/  @!P2 LDG.E.64 R6, desc[UR14][R8.64] ;  /* 0x0000000e0806a981 */ /* 0x0000a4000c1e1b00 */
[----:B0-----:R-:W-:Y:S02]  /*46a0*/  CS2R R8, SRZ ;  /* 0x0000000000087805 */ /* 0x001fe4000001ff00 */
[----:B--2---:R-:W-:-:S05]  /*46b0*/  @!P2 MOV R9, R6 ;  /* 0x000000060009a202 */ /* 0x004fca0000000f00 */
[----:B------:R0:W-:Y:S02]  /*46c0*/  STL [R1+0x22c], R9 ;  /* 0x00022c0901007387 */ /* 0x0001e40000100800 */
[----:B0-----:R-:W-:-:S06]  /*46d0*/  HFMA2 R9, -RZ, RZ, 0, 0 ;  /* 0x00000000ff097431 */ /* 0x001fcc00000001ff */
[----:B------:R0:W2:Y:S01]  /*46e0*/  @!P1 LDG.E.64 R8, desc[UR14][R10.64] ;  /* 0x0000000e0a089981 */ /* 0x0000a2000c1e1b00 */
[----:B------:R-:W-:Y:S02]  /*46f0*/  LOP3.LUT P4, RZ, R0, 0x100000, RZ, 0xc0, !PT ;  /* 0x0010000000ff7812 */ /* 0x000fe4000788c0ff */
[----:B0-----:R-:W-:Y:S01]  /*4700*/  CS2R R10, SRZ ;  /* 0x00000000000a7805 */ /* 0x001fe2000001ff00 */
[----:B------:R-:W-:Y:S01]  /*4710*/  HFMA2 R31, -RZ, RZ, 0, 0 ;  /* 0x00000000ff1f7431 */ /* 0x000fe200000001ff */
[----:B------:R0:W-:Y:S04]  /*4720*/  STL [R1+0x350], R120 ;  /* 0x0003507801007387 */ /* 0x0001e80000100800 */
[----:B------:R1:W-:Y:S01]  /*4730*/  STL [R1+0x34c], R121 ;  /* 0x00034c7901007387 */ /* 0x0003e20000100800 */
[----:B---3--:R-:W-:-:S02]  /*4740*/  @!P5 MOV R31, R2 ;  /* 0x00000002001fd202 */ /* 0x008fc40000000f00 */
[----:B0-----:R-:W-:-:S03]  /*4750*/  MOV R120, R14 ;  /* 0x0000000e00787202 */ /* 0x001fc60000000f00 */
[----:B------:R0:W-:Y:S01]  /*4760*/  STL [R1+0x224], R31 ;  /* 0x0002241f01007387 */ /* 0x0001e20000100800 */
[----:B-1----:R-:W-:Y:S01]  /*4770*/  IMAD.MOV.U32 R121, RZ, RZ, R15 ;  /* 0x000000ffff797224 */ /* 0x002fe200078e000f */
[----:B------:R-:W-:Y:S02]  /*4780*/  CS2R R14, SRZ ;  /* 0x00000000000e7805 */ /* 0x000fe4000001ff00 */
[----:B----4-:R-:W-:Y:S01]  /*4790*/  @!P3 MOV R15, R4 ;  /* 0x00000004000fb202 */ /* 0x010fe20000000f00 */
[----:B0-----:R-:W3:Y:S04]  /*47a0*/  LDL.LU R31, [R1+0x238] ;  /* 0x00023800011f7983 */ /* 0x001ee80000300800 */
[----:B------:R0:W-:Y:S04]  /*47b0*/  STL [R1+0x220], R15 ;  /* 0x0002200f01007387 */ /* 0x0001e80000100800 */
[----:B0-----:R-:W4:Y:S01]  /*47c0*/  LDL.LU R15, [R1+0x230] ;  /* 0x00023000010f7983 */ /* 0x001f220000300800 */
[----:B--2---:R-:W-:-:S05]  /*47d0*/  @!P1 IMAD.MOV.U32 R11, RZ, RZ, R8 ;  /* 0x000000ffff0b9224 */ /* 0x004fca00078e0008 */
[----:B------:R0:W-:Y:S02]  /*47e0*/  STL [R1+0x234], R11 ;  /* 0x0002340b01007387 */ /* 0x0001e40000100800 */
[----:B0-----:R-:W-:-:S06]  /*47f0*/  HFMA2 R11, -RZ, RZ, 0, 0 ;  /* 0x00000000ff0b7431 */ /* 0x001fcc00000001ff */
[----:B------:R0:W2:Y:S01]  /*4800*/  @!P4 LDG.E.64 R10, desc[UR14][R12.64] ;  /* 0x0000000e0c0ac981 */ /* 0x0000a2000c1e1b00 */
[----:B------:R-:W-:-:S05]  /*4810*/  @!P3 IMAD.MOV.U32 R14, RZ, RZ, R5 ;  /* 0x000000ffff0eb224 */ /* 0x000fca00078e0005 */
[----:B------:R1:W-:Y:S02]  /*4820*/  STL [R1+0x218], R14 ;  /* 0x0002180e01007387 */ /* 0x0003e40000100800 */
[----:B-1----:R-:W-:Y:S02]  /*4830*/  HFMA2 R14, -RZ, RZ, 0, 0 ;  /* 0x00000000ff0e7431 */ /* 0x002fe400000001ff */
[----:B------:R-:W-:-:S05]  /*4840*/  @!P2 IMAD.MOV.U32 R14, RZ, RZ, R7 ;  /* 0x000000ffff0ea224 */ /* 0x000fca00078e0007 */
[----:B------:R1:W-:Y:S01]  /*4850*/  STL [R1+0x214], R14 ;  /* 0x0002140e01007387 */ /* 0x0003e20000100800 */
[----:B0-----:R-:W-:Y:S02]  /*4860*/  CS2R R12, SRZ ;  /* 0x00000000000c7805 */ /* 0x001fe4000001ff00 */
[----:B-1----:R-:W-:Y:S02]  /*4870*/  MOV R14, RZ ;  /* 0x000000ff000e7202 */ /* 0x002fe40000000f00 */
[----:B------:R-:W-:-:S05]  /*4880*/  @!P1 MOV R14, R9 ;  /* 0x00000009000e9202 */ /* 0x000fca0000000f00 */
[----:B------:R0:W-:Y:S01]  /*4890*/  STL [R1+0x210], R14 ;  /* 0x0002100e01007387 */ /* 0x0001e20000100800 */
[----:B------:R-:W-:Y:S01]  /*48a0*/  LOP3.LUT P3, RZ, R0, 0x80000, RZ, 0xc0, !PT ;  /* 0x0008000000ff7812 */ /* 0x000fe2000786c0ff */
[----:B0-----:R-:W-:Y:S02]  /*48b0*/  IMAD.MOV.U32 R14, RZ, RZ, RZ ;  /* 0x000000ffff0e7224 */ /* 0x001fe400078e00ff */
[----:B------:R0:W-:Y:S02]  /*48c0*/  STL.64 [R1+0x28], R6 ;  /* 0x0000280601007387 */ /* 0x0001e40000100a00 */
[----:B0-----:R-:W-:Y:S02]  /*48d0*/  CS2R R6, SRZ ;  /* 0x0000000000067805 */ /* 0x001fe4000001ff00 */
[----:B--2---:R-:W-:Y:S02]  /*48e0*/  @!P4 MOV R13, R10 ;  /* 0x0000000a000dc202 */ /* 0x004fe40000000f00 */
[----:B------:R-:W-:-:S03]  /*48f0*/  @!P4 MOV R14, R11 ;  /* 0x0000000b000ec202 */ /* 0x000fc60000000f00 */
[----:B------:R0:W-:Y:S04]  /*4900*/  STL [R1+0x240], R13 ;  /* 0x0002400d01007387 */ /* 0x0001e80000100800 */
[----:B------:R3:W-:Y:S01]  /*4910*/  STL [R1+0x228], R14 ;  /* 0x0002280e01007387 */ /* 0x0007e20000100800 */
[----:B0-----:R-:W-:Y:S01]  /*4920*/  IMAD.MOV.U32 R13, RZ, RZ, RZ ;  /* 0x000000ffff0d7224 */ /* 0x001fe200078e00ff */
[----:B---3--:R-:W-:-:S05]  /*4930*/  @!P0 MOV R14, R31 ;  /* 0x0000001f000e8202 */ /* 0x008fca0000000f00 */
[----:B----4-:R0:W2:Y:S01]  /*4940*/  @!P0 LDG.E.64 R12, desc[UR14][R14.64] ;  /* 0x0000000e0e0c8981 */ /* 0x0100a2000c1e1b00 */
[----:B------:R-:W-:Y:S02]  /*4950*/  LOP3.LUT P4, RZ, R0, 0x10000, RZ, 0xc0, !PT ;  /* 0x0001000000ff7812 */ /* 0x000fe4000788c0ff */
[----:B0-----:R-:W-:-:S11]  /*4960*/  CS2R R14, SRZ ;  /* 0x00000000000e7805 */ /* 0x001fd6000001ff00 */
[----:B------:R0:W3:Y:S04]  /*4970*/  @!P4 LDG.E.64 R6, desc[UR14][R26.64] ;  /* 0x0000000e1a06c981 */ /* 0x0000e8000c1e1b00 */
[----:B------:R1:W4:Y:S01]  /*4980*/  @!P3 LDG.E.64 R14, desc[UR14][R122.64] ;  /* 0x0000000e7a0eb981 */ /* 0x000322000c1e1b00 */
[----:B0-----:R-:W-:Y:S02]  /*4990*/  MOV R26, R28 ;  /* 0x0000001c001a7202 */ /* 0x001fe40000000f00 */
[----:B------:R-:W-:Y:S02]  /*49a0*/  MOV R27, R29 ;  /* 0x0000001d001b7202 */ /* 0x000fe40000000f00 */
[----:B------:R-:W2:Y:S01]  /*49b0*/  LDL.LU.64 R28, [R1+0x360] ;  /* 0x00036000011c7983 */ /* 0x000ea20000300a00 */
[----:B------:R-:W-:Y:S01]  /*49c0*/  LOP3.LUT P2, RZ, R0, 0x40000, RZ, 0xc0, !PT ;  /* 0x0004000000ff7812 */ /* 0x000fe2000784c0ff */
[----:B------:R-:W-:Y:S01]  /*49d0*/  IMAD.MOV.U32 R16, RZ, RZ, RZ ;  /* 0x000000ffff107224 */ /* 0x000fe200078e00ff */
[----:B------:R-:W-:Y:S01]  /*49e0*/  @!P5 MOV R16, R3 ;  /* 0x000000030010d202 */ /* 0x000fe20000000f00 */
[----:B------:R0:W-:Y:S01]  /*49f0*/  STL.64 [R1+0x18], R2 ;  /* 0x0000180201007387 */ /* 0x0001e20000100a00 */
[----:B------:R-:W-:Y:S01]  /*4a00*/  HFMA2 R31, -RZ, RZ, 0, 0 ;  /* 0x00000000ff1f7431 */ /* 0x000fe200000001ff */
[----:B0-----:R-:W-:-:S08]  /*4a10*/  CS2R R2, SRZ ;  /* 0x0000000000027805 */ /* 0x001fd0000001ff00 */
[----:B------:R0:W3:Y:S01]  /*4a20*/  @!P2 LDG.E.64 R2, desc[UR14][R22.64] ;  /* 0x0000000e1602a981 */ /* 0x0000e2000c1e1b00 */
[----:B-1----:R-:W-:-:S03]  /*4a30*/  CS2R R122, SRZ ;  /* 0x00000000007a7805 */ /* 0x002fc6000001ff00 */
[----:B------:R1:W-:Y:S02]  /*4a40*/  STL.64 [R1+0x30], R8 ;  /* 0x0000300801007387 */ /* 0x0003e40000100a00 */
[----:B-1----:R-:W-:Y:S01]  /*4a50*/  HFMA2 R8, -RZ, RZ, 0, 0 ;  /* 0x00000000ff087431 */ /* 0x002fe200000001ff */
[----:B------:R-:W-:Y:S01]  /*4a60*/  MOV R9, RZ ;  /* 0x000000ff00097202 */ /* 0x000fe20000000f00 */
[----:B0-----:R-:W-:Y:S01]  /*4a70*/  IMAD.MOV.U32 R23, RZ, RZ, R25 ;  /* 0x000000ffff177224 */ /* 0x001fe200078e0019 */
[----:B------:R-:W-:Y:S02]  /*4a80*/  MOV R22, R24 ;  /* 0x0000001800167202 */ /* 0x000fe40000000f00 */
[----:B------:R-:W3:Y:S01]  /*4a90*/  LDL.LU.64 R24, [R1+0x368] ;  /* 0x0003680001187983 */ /* 0x000ee20000300a00 */
[----:B----4-:R-:W-:Y:S01]  /*4aa0*/  @!P3 IMAD.MOV.U32 R31, RZ, RZ, R14 ;  /* 0x000000ffff1fb224 */ /* 0x010fe200078e000e */
[----:B------:R-:W-:Y:S02]  /*4ab0*/  @!P3 MOV R123, R15 ;  /* 0x0000000f007bb202 */ /* 0x000fe40000000f00 */
[----:B------:R-:W-:-:S13]  /*4ac0*/  LOP3.LUT P3, RZ, R0, 0x8000, RZ, 0xc0, !PT ;  /* 0x0000800000ff7812 */ /* 0x000fda000786c0ff */
[----:B--2---:R0:W2:Y:S04]  /*4ad0*/  @!P3 LDG.E.64 R8, desc[UR14][R28.64] ;  /* 0x0000000e1c08b981 */ /* 0x0040a8000c1e1b00 */
[----:B------:R1:W-:Y:S02]  /*4ae0*/  STL [R1+0x248], R31 ;  /* 0x0002481f01007387 */ /* 0x0003e40000100800 */
[----:B-1----:R-:W-:Y:S02]  /*4af0*/  HFMA2 R31, -RZ, RZ, 0, 0 ;  /* 0x00000000ff1f7431 */ /* 0x002fe400000001ff */
[----:B---3--:R-:W-:-:S05]  /*4b00*/  @!P2 IMAD.MOV.U32 R31, RZ, RZ, R3 ;  /* 0x000000ffff1fa224 */ /* 0x008fca00078e0003 */
[----:B------:R1:W-:Y:S01]  /*4b10*/  STL [R1+0x230], R31 ;  /* 0x0002301f01007387 */ /* 0x0003e20000100800 */
[----:B------:R-:W-:Y:S01]  /*4b20*/  LOP3.LUT P1, RZ, R0, 0x20000, RZ, 0xc0, !PT ;  /* 0x0002000000ff7812 */ /* 0x000fe2000782c0ff */
[----:B-1----:R-:W-:Y:S02]  /*4b30*/  HFMA2 R31, -RZ, RZ, 0, 0 ;  /* 0x00000000ff1f7431 */ /* 0x002fe400000001ff */
[----:B------:R-:W-:Y:S01]  /*4b40*/  @!P4 IMAD.MOV.U32 R31, RZ, RZ, R7 ;  /* 0x000000ffff1fc224 */ /* 0x000fe200078e0007 */
[----:B------:R-:W-:Y:S04]  /*4b50*/  STL.64 [R1+0x20], R4 ;  /* 0x0000200401007387 */ /* 0x000fe80000100a00 */
[----:B------:R1:W-:Y:S02]  /*4b60*/  STL [R1+0x23c], R31 ;  /* 0x00023c1f01007387 */ /* 0x0003e40000100800 */
[----:B-1----:R-:W-:Y:S01]  /*4b70*/  HFMA2 R31, -RZ, RZ, 0, 0 ;  /* 0x00000000ff1f7431 */ /* 0x002fe200000001ff */
[----:B------:R-:W-:-:S06]  /*4b80*/  CS2R R4, SRZ ;  /* 0x0000000000047805 */ /* 0x000fcc000001ff00 */
[----:B------:R1:W3:Y:S01]  /*4b90*/  @!P1 LDG.E.64 R4, desc[UR14][R24.64] ;  /* 0x0000000e18049981 */ /* 0x0002e2000c1e1b00 */
[----:B0-----:R-:W-:Y:S01]  /*4ba0*/  IMAD.MOV.U32 R28, RZ, RZ, R32 ;  /* 0x000000ffff1c7224 */ /* 0x001fe200078e0020 */
[----:B------:R-:W-:Y:S02]  /*4bb0*/  MOV R29, R33 ;  /* 0x00000021001d7202 */ /* 0x000fe40000000f00 */
[----:B------:R-:W4:Y:S01]  /*4bc0*/  LDL.LU.64 R32, [R1+0x358] ;  /* 0x0003580001207983 */ /* 0x000f220000300a00 */
[----:B--2---:R-:W-:-:S05]  /*4bd0*/  @!P3 MOV R31, R8 ;  /* 0x00000008001fb202 */ /* 0x004fca0000000f00 */
[----:B------:R0:W-:Y:S04]  /*4be0*/  STL [R1+0x268], R31 ;  /* 0x0002681f01007387 */ /* 0x0001e80000100800 */
[----:B0-----:R-:W2:Y:S01]  /*4bf0*/  LDL.LU R31, [R1+0x354] ;  /* 0x00035400011f7983 */ /* 0x001ea20000300800 */
[----:B------:R-:W-:Y:S02]  /*4c00*/  @!P2 MOV R122, R2 ;  /* 0x00000002007aa202 */ /* 0x000fe40000000f00 */
[----:B------:R-:W-:Y:S01]  /*4c10*/  LOP3.LUT P2, RZ, R0, 0x4000, RZ, 0xc0, !PT ;  /* 0x0000400000ff7812 */ /* 0x000fe2000784c0ff */
[----:B------:R0:W-:Y:S01]  /*4c20*/  STL.64 [R1+0x38], R10 ;  /* 0x0000380a01007387 */ /* 0x0001e20000100a00 */
[----:B-1----:R-:W-:Y:S01]  /*4c30*/  MOV R24, R22 ;  /* 0x0000001600187202 */ /* 0x002fe20000000f00 */
[----:B------:R-:W-:Y:S01]  /*4c40*/  IMAD.MOV.U32 R22, RZ, RZ, R120 ;  /* 0x000000ffff167224 */ /* 0x000fe200078e0078 */
[----:B------:R-:W-:-:S02]  /*4c50*/  MOV R25, R23 ;  /* 0x0000001700197202 */ /* 0x000fc40000000f00 */
[----:B------:R-:W-:Y:S02]  /*4c60*/  MOV R23, R121 ;  /* 0x0000007900177202 */ /* 0x000fe40000000f00 */
[----:B------:R-:W-:Y:S01]  /*4c70*/  CS2R R120, SRZ ;  /* 0x0000000000787805 */ /* 0x000fe2000001ff00 */
[----:B0-----:R-:W-:Y:S02]  /*4c80*/  HFMA2 R11, -RZ, RZ, 0, 0 ;  /* 0x00000000ff0b7431 */ /* 0x001fe400000001ff */
[----:B------:R-:W-:Y:S01]  /*4c90*/  IMAD.MOV.U32 R10, RZ, RZ, RZ ;  /* 0x000000ffff0a7224 */ /* 0x000fe200078e00ff */
[----:B------:R0:W-:Y:S02]  /*4ca0*/  STL.64 [R1+0x40], R14 ;  /* 0x0000400e01007387 */ /* 0x0001e40000100a00 */
[----:B0-----:R-:W-:Y:S02]  /*4cb0*/  CS2R R14, SRZ ;  /* 0x00000000000e7805 */ /* 0x001fe4000001ff00 */
[----:B---3--:R-:W-:Y:S01]  /*4cc0*/  @!P1 MOV R121, R4 ;  /* 0x0000000400799202 */ /* 0x008fe20000000f00 */
[----:B------:R-:W-:Y:S01]  /*4cd0*/  @!P1 IMAD.MOV.U32 R120, RZ, RZ, R5 ;  /* 0x000000ffff789224 */ /* 0x000fe200078e0005 */
[----:B------:R-:W-:-:S13]  /*4ce0*/  LOP3.LUT P1, RZ, R0, 0x2000, RZ, 0xc0, !PT ;  /* 0x0000200000ff7812 */ /* 0x000fda000782c0ff */
[----:B----4-:R-:W3:Y:S04]  /*4cf0*/  @!P1 LDG.E.64 R14, desc[UR14][R32.64] ;  /* 0x0000000e200e9981 */ /* 0x010ee8000c1e1b00 */
[----:B--2---:R0:W2:Y:S04]  /*4d00*/  @!P2 LDG.E.64 R10, desc[UR14][R30.64] ;  /* 0x0000000e1e0aa981 */ /* 0x0040a8000c1e1b00 */
[----:B------:R1:W-:Y:S02]  /*4d10*/  STL [R1+0x250], R122 ;  /* 0x0002507a01007387 */ /* 0x0003e40000100800 */
[----:B-1----:R-:W-:Y:S01]  /*4d20*/  IMAD.MOV.U32 R122, RZ, RZ, RZ ;  /* 0x000000ffff7a7224 */ /* 0x002fe200078e00ff */
[----:B------:R-:W-:-:S02]  /*4d30*/  @!P4 MOV R122, R6 ;  /* 0x00000006007ac202 */ /* 0x000fc40000000f00 */
[C---:B------:R-:W-:Y:S01]  /*4d40*/  LOP3.LUT P4, RZ, R0.reuse, 0x1000, RZ, 0xc0, !PT ;  /* 0x0000100000ff7812 */ /* 0x040fe2000788c0ff */
[----:B------:R1:W-:Y:S04]  /*4d50*/  STL.64 [R1+0x48], R2 ;  /* 0x0000480201007387 */ /* 0x0003e80000100a00 */
[----:B------:R4:W-:Y:S01]  /*4d60*/  STL [R1+0x260], R122 ;  /* 0x0002607a01007387 */ /* 0x0009e20000100800 */
[----:B-1----:R-:W-:Y:S01]  /*4d70*/  CS2R R2, SRZ ;  /* 0x0000000000027805 */ /* 0x002fe2000001ff00 */
[----:B----4-:R-:W-:Y:S01]  /*4d80*/  IMAD.MOV.U32 R122, RZ, RZ, RZ ;  /* 0x000000ffff7a7224 */ /* 0x010fe200078e00ff */
[----:B------:R-:W-:Y:S02]  /*4d90*/  @!P3 MOV R122, R9 ;  /* 0x00000009007ab202 */ /* 0x000fe40000000f00 */
[----:B------:R-:W-:-:S03]  /*4da0*/  LOP3.LUT P3, RZ, R0, 0x800, RZ, 0xc0, !PT ;  /* 0x0000080000ff7812 */ /* 0x000fc6000786c0ff */
[----:B------:R-:W4:Y:S04]  /*4db0*/  @!P4 LDG.E.64 R2, desc[UR14][R34.64] ;  /* 0x0000000e2202c981 */ /* 0x000f28000c1e1b00 */
[----:B------:R1:W-:Y:S01]  /*4dc0*/  STL.64 [R1+0x50], R4 ;  /* 0x0000500401007387 */ /* 0x0003e20000100a00 */
[----:B0-----:R-:W-:-:S03]  /*4dd0*/  MOV R31, RZ ;  /* 0x000000ff001f7202 */ /* 0x001fc60000000f00 */
[----:B------:R0:W-:Y:S01]  /*4de0*/  STL [R1+0x244], R122 ;  /* 0x0002447a01007387 */ /* 0x0001e20000100800 */
[----:B-1----:R-:W-:Y:S01]  /*4df0*/  CS2R R4, SRZ ;  /* 0x0000000000047805 */ /* 0x002fe2000001ff00 */
[----:B0-----:R-:W-:-:S05]  /*4e00*/  IMAD.MOV.U32 R122, RZ, RZ, RZ ;  /* 0x000000ffff7a7224 */ /* 0x001fca00078e00ff */
[----:B------:R-:W4:Y:S04]  /*4e10*/  @!P3 LDG.E.64 R4, desc[UR14][R36.64] ;  /* 0x0000000e2404b981 */ /* 0x000f28000c1e1b00 */
[----:B------:R0:W-:Y:S04]  /*4e20*/  STL.64 [R1+0x58], R6 ;  /* 0x0000580601007387 */ /* 0x0001e80000100a00 */
[----:B------:R1:W-:Y:S01]  /*4e30*/  STL.64 [R1+0x60], R8 ;  /* 0x0000600801007387 */ /* 0x0003e20000100a00 */
[----:B0-----:R-:W-:Y:S01]  /*4e40*/  CS2R R6, SRZ ;  /* 0x0000000000067805 */ /* 0x001fe2000001ff00 */
[----:B-1----:R-:W-:-:S02]  /*4e50*/  HFMA2 R8, -RZ, RZ, 0, 0 ;  /* 0x00000000ff087431 */ /* 0x002fc400000001ff */
[----:B------:R-:W-:Y:S01]  /*4e60*/  IMAD.MOV.U32 R9, RZ, RZ, RZ ;  /* 0x000000ffff097224 */ /* 0x000fe200078e00ff */
[----:B--2---:R-:W-:Y:S02]  /*4e70*/  @!P2 MOV R31, R10 ;  /* 0x0000000a001fa202 */ /* 0x004fe40000000f00 */
[----:B------:R-:W-:Y:S02]  /*4e80*/  @!P2 MOV R122, R11 ;  /* 0x0000000b007aa202 */ /* 0x000fe40000000f00 */
[----:B------:R-:W-:Y:S01]  /*4e90*/  LOP3.LUT P2, RZ, R0, 0x400, RZ, 0xc0, !PT ;  /* 0x0000040000ff7812 */ /* 0x000fe2000784c0ff */
[----:B------:R0:W-:Y:S02]  /*4ea0*/  STL [R1+0x270], R31 ;  /* 0x0002701f01007387 */ /* 0x0001e40000100800 */
[----:B0-----:R-:W-:Y:S02]  /*4eb0*/  CS2R R30, SRZ ;  /* 0x00000000001e7805 */ /* 0x001fe4000001ff00 */
[----:B---3--:R-:W-:Y:S01]  /*4ec0*/  @!P1 IMAD.MOV.U32 R31, RZ, RZ, R14 ;  /* 0x000000ffff1f9224 */ /* 0x008fe200078e000e */
[----:B------:R-:W-:-:S07]  /*4ed0*/  @!P1 MOV R30, R15 ;  /* 0x0000000f001e9202 */ /* 0x000fce0000000f00 */
[----:B------:R-:W2:Y:S01]  /*4ee0*/  @!P2 LDG.E.64 R6, desc[UR14][R38.64] ;  /* 0x0000000e2606a981 */ /* 0x000ea2000c1e1b00 */
[----:B------:R-:W-:-:S13]  /*4ef0*/  LOP3.LUT P1, RZ, R0, 0x200, RZ, 0xc0, !PT ;  /* 0x0000020000ff7812 */ /* 0x000fda000782c0ff */
[----:B------:R-:W3:Y:S04]  /*4f00*/  @!P1 LDG.E.64 R8, desc[UR14][R40.64] ;  /* 0x0000000e28089981 */ /* 0x000ee8000c1e1b00 */
[----:B------:R-:W-:Y:S04]  /*4f10*/  STL [R1+0x278], R31 ;  /* 0x0002781f01007387 */ /* 0x000fe80000100800 */
[----:B------:R0:W-:Y:S04]  /*4f20*/  STL [R1+0x254], R30 ;  /* 0x0002541e01007387 */ /* 0x0001e80000100800 */
[----:B------:R1:W-:Y:S01]  /*4f30*/  STL.64 [R1+0x68], R10 ;  /* 0x0000680a01007387 */ /* 0x0003e20000100a00 */
[----:B0-----:R-:W-:-:S02]  /*4f40*/  CS2R R30, SRZ ;  /* 0x00000000001e7805 */ /* 0x001fc4000001ff00 */
[----:B----4-:R-:W-:Y:S01]  /*4f50*/  @!P4 MOV R31, R2 ;  /* 0x00000002001fc202 */ /* 0x010fe20000000f00 */
[----:B------:R-:W-:Y:S01]  /*4f60*/  @!P4 IMAD.MOV.U32 R30, RZ, RZ, R3 ;  /* 0x000000ffff1ec224 */ /* 0x000fe200078e0003 */
[----:B------:R-:W-:Y:S01]  /*4f70*/  LOP3.LUT P4, RZ, R0, 0x100, RZ, 0xc0, !PT ;  /* 0x0000010000ff7812 */ /* 0x000fe2000788c0ff */
[----:B-1----:R-:W-:Y:S02]  /*4f80*/  HFMA2 R11, -RZ, RZ, 0, 0 ;  /* 0x00000000ff0b7431 */ /* 0x002fe400000001ff */
[----:B------:R-:W-:Y:S01]  /*4f90*/  STL [R1+0x280], R31 ;  /* 0x0002801f01007387 */ /* 0x000fe20000100800 */
[----:B------:R-:W-:-:S03]  /*4fa0*/  IMAD.MOV.U32 R10, RZ, RZ, RZ ;  /* 0x000000ffff0a7224 */ /* 0x000fc600078e00ff */
[----:B------:R0:W-:Y:S04]  /*4fb0*/  STL [R1+0x25c], R30 ;  /* 0x00025c1e01007387 */ /* 0x0001e80000100800 */
[----:B------:R1:W-:Y:S04]  /*4fc0*/  STL.64 [R1+0x70], R14 ;  /* 0x0000700e01007387 */ /* 0x0003e80000100a00 */
[----:B------:R-:W4:Y:S01]  /*4fd0*/  @!P4 LDG.E.64 R10, desc[UR14][R42.64] ;  /* 0x0000000e2a0ac981 */ /* 0x000f22000c1e1b00 */
[----:B0-----:R-:W-:Y:S02]  /*4fe0*/  CS2R R30, SRZ ;  /* 0x00000000001e7805 */ /* 0x001fe4000001ff00 */
[----:B------:R-:W-:-:S02]  /*4ff0*/  @!P3 MOV R31, R4 ;  /* 0x00000004001fb202 */ /* 0x000fc40000000f00 */
[----:B------:R-:W-:Y:S02]  /*5000*/  @!P3 MOV R30, R5 ;  /* 0x00000005001eb202 */ /* 0x000fe40000000f00 */
[----:B------:R-:W-:Y:S02]  /*5010*/  LOP3.LUT P3, RZ, R0, 0x80, RZ, 0xc0, !PT ;  /* 0x0000008000ff7812 */ /* 0x000fe4000786c0ff */
[----:B-1----:R-:W-:Y:S01]  /*5020*/  CS2R R14, SRZ ;  /* 0x00000000000e7805 */ /* 0x002fe2000001ff00 */
[----:B------:R-:W-:Y:S04]  /*5030*/  STL [R1+0x28c], R31 ;  /* 0x00028c1f01007387 */ /* 0x000fe80000100800 */
[----:B------:R0:W-:Y:S06]  /*5040*/  STL [R1+0x264], R30 ;  /* 0x0002641e01007387 */ /* 0x0001ec0000100800 */
[----:B------:R-:W4:Y:S01]  /*5050*/  @!P3 LDG.E.64 R14, desc[UR14][R44.64] ;  /* 0x0000000e2c0eb981 */ /* 0x000f22000c1e1b00 */
[----:B0-----:R-:W-:-:S03]  /*5060*/  CS2R R30, SRZ ;  /* 0x00000000001e7805 */ /* 0x001fc6000001ff00 */
[----:B------:R0:W-:Y:S02]  /*5070*/  STL.64 [R1+0x78], R2 ;  /* 0x0000780201007387 */ /* 0x0001e40000100a00 */
[----:B0-----:R-:W-:Y:S02]  /*5080*/  CS2R R2, SRZ ;  /* 0x0000000000027805 */ /* 0x001fe4000001ff00 */
[----:B------:R0:W-:Y:S02]  /*5090*/  STL.64 [R1+0x80], R4 ;  /* 0x0000800401007387 */ /* 0x0001e40000100a00 */
[----:B0-----:R-:W-:Y:S01]  /*50a0*/  CS2R R4, SRZ ;  /* 0x0000000000047805 */ /* 0x001fe2000001ff00 */
[----:B--2---:R-:W-:Y:S01]  /*50b0*/  @!P2 IMAD.MOV.U32 R31, RZ, RZ, R6 ;  /* 0x000000ffff1fa224 */ /* 0x004fe200078e0006 */
[----:B------:R-:W-:Y:S02]  /*50c0*/  @!P2 MOV R30, R7 ;  /* 0x00000007001ea202 */ /* 0x000fe40000000f00 */
[----:B------:R-:W-:-:S02]  /*50d0*/  LOP3.LUT P2, RZ, R0, 0x40, RZ, 0xc0, !PT ;  /* 0x0000004000ff7812 */ /* 0x000fc4000784c0ff */
[----:B------:R-:W-:Y:S04]  /*50e0*/  STL [R1+0x290], R31 ;  /* 0x0002901f01007387 */ /* 0x000fe80000100800 */
[----:B------:R0:W-:Y:S07]  /*50f0*/  STL [R1+0x26c], R30 ;  /* 0x00026c1e01007387 */ /* 0x0001ee0000100800 */
[----:B------:R-:W2:Y:S01]  /*5100*/  @!P2 LDG.E.64 R2, desc[UR14][R46.64] ;  /* 0x0000000e2e02a981 */ /* 0x000ea2000c1e1b00 */
[----:B0-----:R-:W-:-:S02]  /*5110*/  CS2R R30, SRZ ;  /* 0x00000000001e7805 */ /* 0x001fc4000001ff00 */
[----:B---3--:R-:W-:Y:S02]  /*5120*/  @!P1 MOV R31, R8 ;  /* 0x00000008001f9202 */ /* 0x008fe40000000f00 */
[----:B------:R-:W-:Y:S02]  /*5130*/  @!P1 MOV R30, R9 ;  /* 0x00000009001e9202 */ /* 0x000fe40000000f00 */
[----:B------:R-:W-:-:S13]  /*5140*/  LOP3.LUT P1, RZ, R0, 0x20, RZ, 0xc0, !PT ;  /* 0x0000002000ff7812 */ /* 0x000fda000782c0ff */
[----:B------:R-:W3:Y:S04]  /*5150*/  @!P1 LDG.E.64 R4, desc[UR14][R48.64] ;  /* 0x0000000e30049981 */ /* 0x000ee8000c1e1b00 */
[----:B------:R-:W-:Y:S04]  /*5160*/  STL [R1+0x29c], R31 ;  /* 0x00029c1f01007387 */ /* 0x000fe80000100800 */
[----:B------:R0:W-:Y:S02]  /*5170*/  STL [R1+0x27c], R30 ;  /* 0x00027c1e01007387 */ /* 0x0001e40000100800 */
[----:B0-----:R-:W-:-:S02]  /*5180*/  CS2R R30, SRZ ;  /* 0x00000000001e7805 */ /* 0x001fc4000001ff00 */
[----:B----4-:R-:W-:Y:S01]  /*5190*/  @!P4 MOV R31, R10 ;  /* 0x0000000a001fc202 */ /* 0x010fe20000000f00 */
[----:B------:R-:W-:Y:S01]  /*51a0*/  @!P4 IMAD.MOV.U32 R30, RZ, RZ, R11 ;  /* 0x000000ffff1ec224 */ /* 0x000fe200078e000b */
[----:B------:R-:W-:-:S03]  /*51b0*/  LOP3.LUT P4, RZ, R0, 0x10, RZ, 0xc0, !PT ;  /* 0x0000001000ff7812 */ /* 0x000fc6000788c0ff */
[----:B------:R-:W-:Y:S04]  /*51c0*/  STL [R1+0x298], R31 ;  /* 0x0002981f01007387 */ /* 0x000fe80000100800 */
[----:B------:R0:W-:Y:S04]  /*51d0*/  STL [R1+0x274], R30 ;  /* 0x0002741e01007387 */ /* 0x0001e80000100800 */
[----:B------:R1:W-:Y:S01]  /*51e0*/  STL.64 [R1+0x88], R6 ;  /* 0x0000880601007387 */ /* 0x0003e20000100a00 */
[----:B0-----:R-:W-:Y:S02]  /*51f0*/  CS2R R30, SRZ ;  /* 0x00000000001e7805 */ /* 0x001fe4000001ff00 */
[----:B------:R-:W-:-:S02]  /*5200*/  @!P3 MOV R31, R14 ;  /* 0x0000000e001fb202 */ /* 0x000fc40000000f00 */
[----:B------:R-:W-:Y:S02]  /*5210*/  @!P3 MOV R30, R15 ;  /* 0x0000000f001eb202 */ /* 0x000fe40000000f00 */
[----:B------:R-:W-:Y:S02]  /*5220*/  LOP3.LUT P3, RZ, R0, 0x8, RZ, 0xc0, !PT ;  /* 0x0000000800ff7812 */ /* 0x000fe4000786c0ff */
[----:B-1----:R-:W-:Y:S01]  /*5230*/  CS2R R6, SRZ ;  /* 0x0000000000067805 */ /* 0x002fe2000001ff00 */
[----:B------:R0:W-:Y:S05]  /*5240*/  STL.64 [R1+0x90], R8 ;  /* 0x0000900801007387 */ /* 0x0001ea0000100a00 */
[----:B------:R-:W4:Y:S01]  /*5250*/  @!P4 LDG.E.64 R6, desc[UR14][R50.64] ;  /* 0x0000000e3206c981 */ /* 0x000f22000c1e1b00 */
[----:B0-----:R-:W-:Y:S01]  /*5260*/  HFMA2 R8, -RZ, RZ, 0, 0 ;  /* 0x00000000ff087431 */ /* 0x001fe200000001ff */
[----:B------:R-:W-:-:S02]  /*5270*/  MOV R9, RZ ;  /* 0x000000ff00097202 */ /* 0x000fc40000000f00 */
[----:B------:R-:W-:Y:S04]  /*5280*/  STL [R1+0x2a4], R31 ;  /* 0x0002a41f01007387 */ /* 0x000fe80000100800 */
[----:B------:R0:W-:Y:S04]  /*5290*/  STL [R1+0x288], R30 ;  /* 0x0002881e01007387 */ /* 0x0001e80000100800 */
[----:B------:R-:W4:Y:S01]  /*52a0*/  @!P3 LDG.E.64 R8, desc[UR14][R52.64] ;  /* 0x0000000e3408b981 */ /* 0x000f22000c1e1b00 */
[----:B0-----:R-:W-:-:S03]  /*52b0*/  CS2R R30, SRZ ;  /* 0x00000000001e7805 */ /* 0x001fc6000001ff00 */
[----:B------:R0:W-:Y:S02]  /*52c0*/  STL.64 [R1+0x98], R10 ;  /* 0x0000980a01007387 */ /* 0x0001e40000100a00 */
[----:B0-----:R-:W-:Y:S02]  /*52d0*/  HFMA2 R11, -RZ, RZ, 0, 0 ;  /* 0x00000000ff0b7431 */ /* 0x001fe400000001ff */
[----:B------:R-:W-:Y:S01]  /*52e0*/  IMAD.MOV.U32 R10, RZ, RZ, RZ ;  /* 0x000000ffff0a7224 */ /* 0x000fe200078e00ff */
        /* <DEDUP_REMOVED lines=9> */
[----:B---3--:R-:W-:Y:S01]  /*5380*/  @!P1 MOV R31, R4 ;  /* 0x00000004001f9202 */ /* 0x008fe20000000f00 */
[----:B------:R-:W-:Y:S01]  /*5390*/  @!P1 IMAD.MOV.U32 R30, RZ, RZ, R5 ;  /* 0x000000ffff1e9224 */ /* 0x000fe200078e0005 */
[----:B------:R-:W-:-:S13]  /*53a0*/  LOP3.LUT P1, RZ, R0, 0x2, RZ, 0xc0, !PT ;  /* 0x0000000200ff7812 */ /* 0x000fda000782c0ff */
[----:B------:R-:W3:Y:S04]  /*53b0*/  @!P1 LDG.E.64 R14, desc[UR14][R56.64] ;  /* 0x0000000e380e9981 */ /* 0x000ee8000c1e1b00 */
[----:B------:R0:W-:Y:S04]  /*53c0*/  STL [R1+0x24c], R122 ;  /* 0x00024c7a01007387 */ /* 0x0001e80000100800 */
[----:B------:R-:W-:Y:S01]  /*53d0*/  STL [R1+0x2b0], R31 ;  /* 0x0002b01f01007387 */ /* 0x000fe20000100800 */
[----:B0-----:R-:W-:-:S03]  /*53e0*/  HFMA2 R122, -RZ, RZ, 0, 0 ;  /* 0x00000000ff7a7431 */ /* 0x001fc600000001ff */
[----:B------:R0:W-:Y:S02]  /*53f0*/  STL [R1+0x294], R30 ;  /* 0x0002941e01007387 */ /* 0x0001e40000100800 */
[----:B0-----:R-:W-:Y:S02]  /*5400*/  CS2R R30, SRZ ;  /* 0x00000000001e7805 */ /* 0x001fe4000001ff00 */
[----:B------:R0:W-:Y:S01]  /*5410*/  STL.64 [R1+0xa8], R2 ;  /* 0x0000a80201007387 */ /* 0x0001e20000100a00 */
[----:B----4-:R-:W-:Y:S01]  /*5420*/  @!P4 MOV R30, R6 ;  /* 0x00000006001ec202 */ /* 0x010fe20000000f00 */
[----:B------:R-:W-:Y:S01]  /*5430*/  @!P4 IMAD.MOV.U32 R122, RZ, RZ, R7 ;  /* 0x000000ffff7ac224 */ /* 0x000fe200078e0007 */
[----:B------:R-:W-:-:S03]  /*5440*/  LOP3.LUT P4, RZ, R0, 0x1, RZ, 0xc0, !PT ;  /* 0x0000000100ff7812 */ /* 0x000fc6000788c0ff */
[----:B------:R1:W-:Y:S01]  /*5450*/  STL [R1+0x2bc], R30 ;  /* 0x0002bc1e01007387 */ /* 0x0003e20000100800 */
[----:B0-----:R-:W-:Y:S01]  /*5460*/  CS2R R2, SRZ ;  /* 0x0000000000027805 */ /* 0x001fe2000001ff00 */
[----:B-1----:R-:W-:-:S08]  /*5470*/  IMAD.MOV.U32 R30, RZ, RZ, RZ ;  /* 0x000000ffff1e7224 */ /* 0x002fd000078e00ff */
[----:B------:R-:W4:Y:S01]  /*5480*/  @!P4 LDG.E.64 R2, desc[UR14][R58.64] ;  /* 0x0000000e3a02c981 */ /* 0x000f22000c1e1b00 */
[----:B------:R-:W-:Y:S02]  /*5490*/  @!P3 MOV R31, R8 ;  /* 0x00000008001fb202 */ /* 0x000fe40000000f00 */
[----:B------:R-:W-:Y:S02]  /*54a0*/  @!P3 MOV R30, R9 ;  /* 0x00000009001eb202 */ /* 0x000fe40000000f00 */
[----:B------:R-:W-:Y:S01]  /*54b0*/  LOP3.LUT P3, RZ, R17, 0x80000000, RZ, 0xc0, !PT ;  /* 0x8000000011ff7812 */ /* 0x000fe2000786c0ff */
[----:B------:R0:W-:Y:S04]  /*54c0*/  STL.64 [R1+0xb0], R4 ;  /* 0x0000b00401007387 */ /* 0x0001e80000100a00 */
[----:B------:R1:W-:Y:S04]  /*54d0*/  STL [R1+0x2c0], R31 ;  /* 0x0002c01f01007387 */ /* 0x0003e80000100800 */
[----:B------:R1:W-:Y:S01]  /*54e0*/  STL [R1+0x2a8], R30 ;  /* 0x0002a81e01007387 */ /* 0x0003e20000100800 */
[----:B0-----:R-:W-:-:S02]  /*54f0*/  CS2R R4, SRZ ;  /* 0x0000000000047805 */ /* 0x001fc4000001ff00 */
[----:B-1----:R-:W-:Y:S01]  /*5500*/  MOV R31, RZ ;  /* 0x000000ff001f7202 */ /* 0x002fe20000000f00 */
[----:B------:R-:W-:-:S03]  /*5510*/  IMAD.MOV.U32 R30, RZ, RZ, RZ ;  /* 0x000000ffff1e7224 */ /* 0x000fc600078e00ff */
[----:B------:R-:W4:Y:S04]  /*5520*/  @!P3 LDG.E.64 R4, desc[UR14][R60.64] ;  /* 0x0000000e3c04b981 */ /* 0x000f28000c1e1b00 */
[----:B------:R0:W-:Y:S04]  /*5530*/  STL.64 [R1+0xb8], R6 ;  /* 0x0000b80601007387 */ /* 0x0001e80000100a00 */
[----:B------:R1:W-:Y:S01]  /*5540*/  STL.64 [R1+0xc0], R8 ;  /* 0x0000c00801007387 */ /* 0x0003e20000100a00 */
[----:B0-----:R-:W-:Y:S01]  /*5550*/  CS2R R6, SRZ ;  /* 0x0000000000067805 */ /* 0x001fe2000001ff00 */
[----:B-1----:R-:W-:Y:S01]  /*5560*/  HFMA2 R8, -RZ, RZ, 0, 0 ;  /* 0x00000000ff087431 */ /* 0x002fe200000001ff */
[----:B------:R-:W-:-:S02]  /*5570*/  MOV R9, RZ ;  /* 0x000000ff00097202 */ /* 0x000fc40000000f00 */
[----:B--2---:R-:W-:Y:S02]  /*5580*/  @!P2 MOV R31, R10 ;  /* 0x0000000a001fa202 */ /* 0x004fe40000000f00 */
[----:B------:R-:W-:Y:S02]  /*5590*/  @!P2 MOV R30, R11 ;  /* 0x0000000b001ea202 */ /* 0x000fe40000000f00 */
[----:B------:R-:W-:-:S03]  /*55a0*/  LOP3.LUT P2, RZ, R17, 0x40000000, RZ, 0xc0, !PT ;  /* 0x4000000011ff7812 */ /* 0x000fc6000784c0ff */
[----:B------:R0:W-:Y:S04]  /*55b0*/  STL [R1+0x2a0], R30 ;  /* 0x0002a01e01007387 */ /* 0x0001e80000100800 */
[----:B------:R1:W-:Y:S01]  /*55c0*/  STL [R1+0x2cc], R31 ;  /* 0x0002cc1f01007387 */ /* 0x0003e20000100800 */
[----:B0-----:R-:W-:-:S05]  /*55d0*/  HFMA2 R30, -RZ, RZ, 0, 0 ;  /* 0x00000000ff1e7431 */ /* 0x001fca00000001ff */
[----:B------:R0:W2:Y:S01]  /*55e0*/  @!P2 LDG.E.64 R6, desc[UR14][R62.64] ;  /* 0x0000000e3e06a981 */ /* 0x0000a2000c1e1b00 */
[----:B-1----:R-:W-:Y:S01]  /*55f0*/  IMAD.MOV.U32 R31, RZ, RZ, RZ ;  /* 0x000000ffff1f7224 */ /* 0x002fe200078e00ff */
[----:B---3--:R-:W-:Y:S01]  /*5600*/  @!P1 MOV R31, R14 ;  /* 0x0000000e001f9202 */ /* 0x008fe20000000f00 */
[----:B------:R-:W-:Y:S01]  /*5610*/  @!P1 IMAD.MOV.U32 R30, RZ, RZ, R15 ;  /* 0x000000ffff1e9224 */ /* 0x000fe200078e000f */
[----:B------:R-:W-:Y:S01]  /*5620*/  LOP3.LUT P1, RZ, R17, 0x20000000, RZ, 0xc0, !PT ;  /* 0x2000000011ff7812 */ /* 0x000fe2000782c0ff */
[----:B------:R-:W-:Y:S04]  /*5630*/  STL.64 [R1+0xc8], R10 ;  /* 0x0000c80a01007387 */ /* 0x000fe80000100a00 */
[----:B------:R-:W-:Y:S01]  /*5640*/  STL.64 [R1+0xd0], R14 ;  /* 0x0000d00e01007387 */ /* 0x000fe20000100a00 */
[----:B------:R-:W-:Y:S01]  /*5650*/  MOV R32, R22 ;  /* 0x0000001600207202 */ /* 0x000fe20000000f00 */
[----:B------:R-:W-:-:S02]  /*5660*/  IMAD.MOV.U32 R33, RZ, RZ, R23 ;  /* 0x000000ffff217224 */ /* 0x000fc400078e0017 */
[----:B----4-:R-:W-:Y:S04]  /*5670*/  STL.64 [R1+0xe0], R4 ;  /* 0x0000e00401007387 */ /* 0x010fe80000100a00 */
[----:B------:R-:W3:Y:S04]  /*5680*/  @!P1 LDG.E.64 R8, desc[UR14][R64.64] ;  /* 0x0000000e40089981 */ /* 0x000ee8000c1e1b00 */
[----:B------:R1:W-:Y:S04]  /*5690*/  STL [R1+0x2d4], R31 ;  /* 0x0002d41f01007387 */ /* 0x0003e80000100800 */
[----:B------:R4:W-:Y:S01]  /*56a0*/  STL [R1+0x2b8], R30 ;  /* 0x0002b81e01007387 */ /* 0x0009e20000100800 */
[----:B0-----:R-:W-:Y:S01]  /*56b0*/  IMAD.MOV.U32 R63, RZ, RZ, R16 ;  /* 0x000000ffff3f7224 */ /* 0x001fe200078e0010 */
[----:B------:R-:W-:-:S02]  /*56c0*/  MOV R37, R19 ;  /* 0x0000001300257202 */ /* 0x000fc40000000f00 */
[----:B------:R-:W-:Y:S01]  /*56d0*/  STL [R1+0x21c], R16 ;  /* 0x00021c1001007387 */ /* 0x000fe20000100800 */
[----:B-1----:R-:W-:Y:S02]  /*56e0*/  HFMA2 R31, -RZ, RZ, 0, 0 ;  /* 0x00000000ff1f7431 */ /* 0x002fe400000001ff */
[----:B------:R-:W-:Y:S01]  /*56f0*/  IMAD.MOV.U32 R36, RZ, RZ, R18 ;  /* 0x000000ffff247224 */ /* 0x000fe200078e0012 */
[----:B------:R-:W-:Y:S02]  /*5700*/  MOV R34, R20 ;  /* 0x0000001400227202 */ /* 0x000fe40000000f00 */
[----:B------:R-:W-:Y:S01]  /*5710*/  MOV R35, R21 ;  /* 0x0000001500237202 */ /* 0x000fe20000000f00 */
[----:B------:R-:W-:Y:S01]  /*5720*/  STL.64 [R1+0xd8], R2 ;  /* 0x0000d80201007387 */ /* 0x000fe20000100a00 */
[----:B----4-:R-:W-:Y:S02]  /*5730*/  MOV R30, RZ ;  /* 0x000000ff001e7202 */ /* 0x010fe40000000f00 */
[----:B------:R-:W-:Y:S01]  /*5740*/  @!P4 MOV R30, R3 ;  /* 0x00000003001ec202 */ /* 0x000fe20000000f00 */
[----:B------:R-:W-:Y:S01]  /*5750*/  @!P4 IMAD.MOV.U32 R31, RZ, RZ, R2 ;  /* 0x000000ffff1fc224 */ /* 0x000fe200078e0002 */
[----:B------:R-:W-:-:S02]  /*5760*/  MOV R54, R28 ;  /* 0x0000001c00367202 */ /* 0x000fc40000000f00 */
[----:B------:R-:W-:Y:S01]  /*5770*/  MOV R55, R29 ;  /* 0x0000001d00377202 */ /* 0x000fe20000000f00 */
[----:B------:R0:W-:Y:S04]  /*5780*/  STL [R1+0x2ac], R30 ;  /* 0x0002ac1e01007387 */ /* 0x0001e80000100800 */
[----:B------:R1:W-:Y:S01]  /*5790*/  STL [R1+0x2dc], R31 ;  /* 0x0002dc1f01007387 */ /* 0x0003e20000100800 */
[----:B------:R-:W-:Y:S02]  /*57a0*/  CS2R R40, SRZ ;  /* 0x0000000000287805 */ /* 0x000fe4000001ff00 */
[----:B------:R-:W-:Y:S02]  /*57b0*/  CS2R R38, SRZ ;  /* 0x0000000000267805 */ /* 0x000fe4000001ff00 */
[----:B------:R-:W-:-:S02]  /*57c0*/  CS2R R52, SRZ ;  /* 0x0000000000347805 */ /* 0x000fc4000001ff00 */
[----:B------:R-:W-:Y:S02]  /*57d0*/  CS2R R44, SRZ ;  /* 0x00000000002c7805 */ /* 0x000fe4000001ff00 */
[----:B------:R-:W-:Y:S01]  /*57e0*/  CS2R R42, SRZ ;  /* 0x00000000002a7805 */ /* 0x000fe2000001ff00 */
[----:B0-----:R-:W-:Y:S01]  /*57f0*/  IMAD.MOV.U32 R30, RZ, RZ, RZ ;  /* 0x000000ffff1e7224 */ /* 0x001fe200078e00ff */
[----:B------:R-:W-:Y:S02]  /*5800*/  @!P3 MOV R30, R5 ;  /* 0x00000005001eb202 */ /* 0x000fe40000000f00 */
[----:B------:R-:W-:Y:S02]  /*5810*/  CS2R R50, SRZ ;  /* 0x0000000000327805 */ /* 0x000fe4000001ff00 */
[----:B------:R-:W-:Y:S01]  /*5820*/  LOP3.LUT P5, RZ, R17, 0x10, RZ, 0xc0, !PT ;  /* 0x0000001011ff7812 */ /* 0x000fe200078ac0ff */
[----:B-1----:R-:W-:Y:S01]  /*5830*/  HFMA2 R31, -RZ, RZ, 0, 0 ;  /* 0x00000000ff1f7431 */ /* 0x002fe200000001ff */
[----:B------:R-:W-:Y:S01]  /*5840*/  CS2R R58, SRZ ;  /* 0x00000000003a7805 */ /* 0x000fe2000001ff00 */
[----:B------:R0:W-:Y:S01]  /*5850*/  STL [R1+0x2c8], R30 ;  /* 0x0002c81e01007387 */ /* 0x0001e20000100800 */
[----:B------:R-:W-:-:S02]  /*5860*/  @!P3 MOV R31, R4 ;  /* 0x00000004001fb202 */ /* 0x000fc40000000f00 */
[----:B------:R-:W-:Y:S02]  /*5870*/  CS2R R46, SRZ ;  /* 0x00000000002e7805 */ /* 0x000fe4000001ff00 */
[----:B------:R-:W-:Y:S01]  /*5880*/  CS2R R48, SRZ ;  /* 0x0000000000307805 */ /* 0x000fe2000001ff00 */
[----:B------:R-:W-:Y:S01]  /*5890*/  STL.64 [R1+0x10], R12 ;  /* 0x0000100c01007387 */ /* 0x000fe20000100a00 */
[----:B0-----:R-:W-:-:S03]  /*58a0*/  HFMA2 R30, -RZ, RZ, 0, 0 ;  /* 0x00000000ff1e7431 */ /* 0x001fc600000001ff */
[----:B------:R0:W-:Y:S04]  /*58b0*/  STL [R1+0x2e4], R31 ;  /* 0x0002e41f01007387 */ /* 0x0001e80000100800 */
[----:B------:R-:W-:Y:S04]  /*58c0*/  STL [R1+0x334], R0 ;  /* 0x0003340001007387 */ /* 0x000fe80000100800 */
[----:B------:R-:W4:Y:S01]  /*58d0*/  LDL R62, [R1+0x248] ;  /* 0x00024800013e7983 */ /* 0x000f220000100800 */
[----:B0-----:R-:W-:Y:S01]  /*58e0*/  IMAD.MOV.U32 R31, RZ, RZ, RZ ;  /* 0x000000ffff1f7224 */ /* 0x001fe200078e00ff */
[C---:B------:R-:W-:Y:S01]  /*58f0*/  LOP3.LUT P4, RZ, R17.reuse, 0x10000000, RZ, 0xc0, !PT ;  /* 0x1000000011ff7812 */ /* 0x040fe2000788c0ff */
[----:B------:R-:W-:Y:S01]  /*5900*/  HFMA2 R10, -RZ, RZ, 0, 0 ;  /* 0x00000000ff0a7431 */ /* 0x000fe200000001ff */
[----:B------:R-:W-:-:S02]  /*5910*/  LOP3.LUT P3, RZ, R17, 0x8000000, RZ, 0xc0, !PT ;  /* 0x0800000011ff7812 */ /* 0x000fc4000786c0ff */
[----:B------:R-:W-:Y:S02]  /*5920*/  CS2R R4, SRZ ;  /* 0x0000000000047805 */ /* 0x000fe4000001ff00 */
[----:B------:R-:W-:Y:S02]  /*5930*/  MOV R11, RZ ;  /* 0x000000ff000b7202 */ /* 0x000fe40000000f00 */
[----:B------:R-:W-:Y:S02]  /*5940*/  CS2R R14, SRZ ;  /* 0x00000000000e7805 */ /* 0x000fe4000001ff00 */
[----:B------:R-:W-:-:S03]  /*5950*/  CS2R R22, SRZ ;  /* 0x0000000000167805 */ /* 0x000fc6000001ff00 */
[----:B------:R0:W4:Y:S04]  /*5960*/  @!P4 LDG.E.64 R10, desc[UR14][R66.64] ;  /* 0x0000000e420ac981 */ /* 0x000128000c1e1b00 */
[----:B------:R-:W4:Y:S01]  /*5970*/  @!P3 LDG.E.64 R14, desc[UR14][R68.64] ;  /* 0x0000000e440eb981 */ /* 0x000f22000c1e1b00 */
[----:B--2---:R-:W-:Y:S01]  /*5980*/  @!P2 IMAD.MOV.U32 R30, RZ, RZ, R7 ;  /* 0x000000ffff1ea224 */ /* 0x004fe200078e0007 */
[----:B------:R-:W-:Y:S01]  /*5990*/  @!P2 MOV R31, R6 ;  /* 0x00000006001fa202 */ /* 0x000fe20000000f00 */
[----:B------:R-:W-:Y:S01]  /*59a0*/  IMAD.MOV.U32 R16, RZ, RZ, RZ ;  /* 0x000000ffff107224 */ /* 0x000fe200078e00ff */
[----:B------:R-:W-:Y:S02]  /*59b0*/  CS2R R18, SRZ ;  /* 0x0000000000127805 */ /* 0x000fe4000001ff00 */
[----:B------:R-:W-:Y:S01]  /*59c0*/  CS2R R20, SRZ ;  /* 0x0000000000147805 */ /* 0x000fe2000001ff00 */
[----:B------:R1:W-:Y:S04]  /*59d0*/  STL [R1+0x2c4], R30 ;  /* 0x0002c41e01007387 */ /* 0x0003e80000100800 */
[----:B------:R2:W-:Y:S04]  /*59e0*/  STL [R1+0x2f0], R31 ;  /* 0x0002f01f01007387 */ /* 0x0005e80000100800 */
[----:B------:R-:W-:Y:S01]  /*59f0*/  STL.64 [R1+0xe8], R6 ;  /* 0x0000e80601007387 */ /* 0x000fe20000100a00 */
[----:B-1----:R-:W-:-:S03]  /*5a00*/  HFMA2 R30, -RZ, RZ, 0, 0 ;  /* 0x00000000ff1e7431 */ /* 0x002fc600000001ff */
[----:B---3--:R-:W-:Y:S01]  /*5a10*/  STL.64 [R1+0xf0], R8 ;  /* 0x0000f00801007387 */ /* 0x008fe20000100a00 */
[----:B--2---:R-:W-:Y:S01]  /*5a20*/  IMAD.MOV.U32 R31, RZ, RZ, RZ ;  /* 0x000000ffff1f7224 */ /* 0x004fe200078e00ff */
[----:B------:R-:W-:Y:S01]  /*5a30*/  @!P1 MOV R31, R8 ;  /* 0x00000008001f9202 */ /* 0x000fe20000000f00 */
[----:B------:R-:W-:Y:S01]  /*5a40*/  @!P1 IMAD.MOV.U32 R30, RZ, RZ, R9 ;  /* 0x000000ffff1e9224 */ /* 0x000fe200078e0009 */
[C---:B------:R-:W-:Y:S02]  /*5a50*/  LOP3.LUT P1, RZ, R17.reuse, 0x2000000, RZ, 0xc0, !PT ;  /* 0x0200000011ff7812 */ /* 0x040fe4000782c0ff */
[----:B------:R-:W-:Y:S02]  /*5a60*/  CS2R R2, SRZ ;  /* 0x0000000000027805 */ /* 0x000fe4000001ff00 */
[----:B------:R-:W-:Y:S02]  /*5a70*/  LOP3.LUT P2, RZ, R17, 0x4000000, RZ, 0xc0, !PT ;  /* 0x0400000011ff7812 */ /* 0x000fe4000784c0ff */
[----:B------:R-:W-:-:S02]  /*5a80*/  CS2R R28, SRZ ;  /* 0x00000000001c7805 */ /* 0x000fc4000001ff00 */
[----:B------:R-:W-:Y:S02]  /*5a90*/  MOV R64, R26 ;  /* 0x0000001a00407202 */ /* 0x000fe40000000f00 */
[----:B------:R-:W-:Y:S01]  /*5aa0*/  MOV R65, R27 ;  /* 0x0000001b00417202 */ /* 0x000fe20000000f00 */
[----:B0-----:R-:W-:Y:S01]  /*5ab0*/  HFMA2 R67, -RZ, RZ, 0, 0 ;  /* 0x00000000ff437431 */ /* 0x001fe200000001ff */
[----:B------:R-:W-:Y:S01]  /*5ac0*/  MOV R56, R32 ;  /* 0x0000002000387202 */ /* 0x000fe20000000f00 */
[----:B------:R-:W-:Y:S01]  /*5ad0*/  IMAD.MOV.U32 R57, RZ, RZ, R33 ;  /* 0x000000ffff397224 */ /* 0x000fe200078e0021 */
[----:B------:R-:W2:Y:S04]  /*5ae0*/  LDL R66, [R1+0x224] ;  /* 0x0002240001427983 */ /* 0x000ea80000100800 */
[----:B------:R0:W3:Y:S04]  /*5af0*/  @!P1 LDG.E.64 R4, desc[UR14][R72.64] ;  /* 0x0000000e48049981 */ /* 0x0000e8000c1e1b00 */
[----:B------:R1:W2:Y:S04]  /*5b00*/  @!P2 LDG.E.64 R22, desc[UR14][R70.64] ;  /* 0x0000000e4616a981 */ /* 0x0002a8000c1e1b00 */
[----:B------:R1:W-:Y:S01]  /*5b10*/  STL [R1+0x2d8], R30 ;  /* 0x0002d81e01007387 */ /* 0x0003e20000100800 */
[----:B0-----:R-:W-:-:S03]  /*5b20*/  CS2R R72, SRZ ;  /* 0x0000000000487805 */ /* 0x001fc6000001ff00 */
[----:B------:R0:W-:Y:S04]  /*5b30*/  STL [R1+0x2f4], R31 ;  /* 0x0002f41f01007387 */ /* 0x0001e80000100800 */
[----:B------:R-:W2:Y:S01]  /*5b40*/  LDL R69, [R1+0x22c] ;  /* 0x00022c0001457983 */ /* 0x000ea20000100800 */
[----:B-1----:R-:W-:Y:S02]  /*5b50*/  HFMA2 R30, -RZ, RZ, 0, 0 ;  /* 0x00000000ff1e7431 */ /* 0x002fe400000001ff */
[----:B0-----:R-:W-:Y:S02]  /*5b60*/  IMAD.MOV.U32 R31, RZ, RZ, RZ ;  /* 0x000000ffff1f7224 */ /* 0x001fe400078e00ff */
[----:B------:R-:W-:Y:S02]  /*5b70*/  HFMA2 R8, -RZ, RZ, 0, 0 ;  /* 0x00000000ff087431 */ /* 0x000fe400000001ff */
[----:B------:R-:W-:Y:S01]  /*5b80*/  IMAD.MOV.U32 R9, RZ, RZ, RZ ;  /* 0x000000ffff097224 */ /* 0x000fe200078e00ff */
[----:B------:R-:W-:-:S02]  /*5b90*/  CS2R R6, SRZ ;  /* 0x0000000000067805 */ /* 0x000fc4000001ff00 */
[----:B----4-:R-:W-:Y:S01]  /*5ba0*/  @!P4 MOV R31, R10 ;  /* 0x0000000a001fc202 */ /* 0x010fe20000000f00 */
[----:B------:R-:W-:Y:S01]  /*5bb0*/  @!P4 IMAD.MOV.U32 R30, RZ, RZ, R11 ;  /* 0x000000ffff1ec224 */ /* 0x000fe200078e000b */
[----:B------:R-:W-:Y:S01]  /*5bc0*/  @!P3 MOV R19, R14 ;  /* 0x0000000e0013b202 */ /* 0x000fe20000000f00 */
[----:B------:R-:W-:Y:S01]  /*5bd0*/  @!P3 IMAD.MOV.U32 R18, RZ, RZ, R15 ;  /* 0x000000ffff12b224 */ /* 0x000fe200078e000f */
[C---:B------:R-:W-:Y:S01]  /*5be0*/  LOP3.LUT P3, RZ, R17.reuse, 0x800000, RZ, 0xc0, !PT ;  /* 0x0080000011ff7812 */ /* 0x040fe2000786c0ff */
[----:B------:R0:W-:Y:S04]  /*5bf0*/  STL [R1+0x2f8], R31 ;  /* 0x0002f81f01007387 */ /* 0x0001e80000100800 */
[----:B------:R1:W-:Y:S01]  /*5c00*/  STL [R1+0x2d0], R30 ;  /* 0x0002d01e01007387 */ /* 0x0003e20000100800 */
[----:B------:R-:W-:-:S02]  /*5c10*/  LOP3.LUT P4, RZ, R17, 0x1000000, RZ, 0xc0, !PT ;  /* 0x0100000011ff7812 */ /* 0x000fc4000788c0ff */
[----:B0-----:R-:W-:Y:S01]  /*5c20*/  MOV R31, R25 ;  /* 0x00000019001f7202 */ /* 0x001fe20000000f00 */
[----:B------:R0:W-:Y:S01]  /*5c30*/  STL.64 [R1+0xf8], R10 ;  /* 0x0000f80a01007387 */ /* 0x0001e20000100a00 */
[----:B-1----:R-:W-:Y:S01]  /*5c40*/  IMAD.MOV.U32 R30, RZ, RZ, R24 ;  /* 0x000000ffff1e7224 */ /* 0x002fe200078e0018 */
[----:B------:R-:W-:Y:S02]  /*5c50*/  CS2R R24, SRZ ;  /* 0x0000000000187805 */ /* 0x000fe4000001ff00 */
[----:B------:R1:W4:Y:S06]  /*5c60*/  @!P3 LDG.E.64 R8, desc[UR14][R76.64] ;  /* 0x0000000e4c08b981 */ /* 0x00032c000c1e1b00 */
[----:B------:R1:W4:Y:S01]  /*5c70*/  @!P4 LDG.E.64 R6, desc[UR14][R74.64] ;  /* 0x0000000e4a06c981 */ /* 0x000322000c1e1b00 */
[----:B0-----:R-:W-:Y:S01]  /*5c80*/  HFMA2 R10, -RZ, RZ, 0, 0 ;  /* 0x00000000ff0a7431 */ /* 0x001fe200000001ff */
[----:B------:R-:W-:-:S02]  /*5c90*/  MOV R11, RZ ;  /* 0x000000ff000b7202 */ /* 0x000fc40000000f00 */
[----:B---3--:R-:W-:Y:S02]  /*5ca0*/  @!P1 MOV R72, R4 ;  /* 0x0000000400489202 */ /* 0x008fe40000000f00 */
[----:B------:R-:W-:Y:S01]  /*5cb0*/  @!P1 MOV R16, R5 ;  /* 0x0000000500109202 */ /* 0x000fe20000000f00 */
[----:B------:R-:W-:Y:S01]  /*5cc0*/  HFMA2 R68, -RZ, RZ, 0, 0 ;  /* 0x00000000ff447431 */ /* 0x000fe200000001ff */
[----:B------:R-:W-:Y:S02]  /*5cd0*/  LOP3.LUT P1, RZ, R17, 0x200000, RZ, 0xc0, !PT ;  /* 0x0020000011ff7812 */ /* 0x000fe4000782c0ff */
[----:B------:R-:W-:Y:S02]  /*5ce0*/  CS2R R70, SRZ ;  /* 0x0000000000467805 */ /* 0x000fe4000001ff00 */
[----:B--2---:R-:W-:Y:S01]  /*5cf0*/  @!P2 MOV R21, R22 ;  /* 0x000000160015a202 */ /* 0x004fe20000000f00 */
[----:B------:R0:W-:Y:S01]  /*5d00*/  STL.64 [R1+0x100], R14 ;  /* 0x0001000e01007387 */ /* 0x0001e20000100a00 */
[----:B------:R-:W-:-:S02]  /*5d10*/  @!P2 MOV R20, R23 ;  /* 0x000000170014a202 */ /* 0x000fc40000000f00 */
[----:B------:R-:W-:Y:S02]  /*5d20*/  LOP3.LUT P2, RZ, R17, 0x400000, RZ, 0xc0, !PT ;  /* 0x0040000011ff7812 */ /* 0x000fe4000784c0ff */
[----:B------:R-:W-:Y:S01]  /*5d30*/  CS2R R26, SRZ ;  /* 0x00000000001a7805 */ /* 0x000fe2000001ff00 */
[----:B------:R2:W-:Y:S04]  /*5d40*/  STL.64 [R1+0x110], R4 ;  /* 0x0001100401007387 */ /* 0x0005e80000100a00 */
[----:B------:R3:W-:Y:S04]  /*5d50*/  STL.64 [R1+0x108], R22 ;  /* 0x0001081601007387 */ /* 0x0007e80000100a00 */
[----:B------:R3:W3:Y:S04]  /*5d60*/  @!P1 LDG.E.64 R24, desc[UR14][R80.64] ;  /* 0x0000000e50189981 */ /* 0x0006e8000c1e1b00 */
[----:B------:R-:W3:Y:S01]  /*5d70*/  @!P2 LDG.E.64 R10, desc[UR14][R78.64] ;  /* 0x0000000e4e0aa981 */ /* 0x000ee2000c1e1b00 */
[----:B-1----:R-:W-:-:S02]  /*5d80*/  MOV R76, RZ ;  /* 0x000000ff004c7202 */ /* 0x002fc40000000f00 */
[----:B------:R-:W-:Y:S02]  /*5d90*/  CS2R R74, SRZ ;  /* 0x00000000004a7805 */ /* 0x000fe4000001ff00 */
[----:B0-----:R-:W-:Y:S02]  /*5da0*/  CS2R R14, SRZ ;  /* 0x00000000000e7805 */ /* 0x001fe4000001ff00 */
[----:B------:R-:W-:Y:S02]  /*5db0*/  CS2R R32, SRZ ;  /* 0x0000000000207805 */ /* 0x000fe4000001ff00 */
[----:B------:R-:W-:Y:S01]  /*5dc0*/  MOV R60, R30 ;  /* 0x0000001e003c7202 */ /* 0x000fe20000000f00 */
[----:B------:R-:W3:Y:S01]  /*5dd0*/  LDL R77, [R1+0x2f8] ;  /* 0x0002f800014d7983 */ /* 0x000ee20000100800 */
[----:B----4-:R-:W-:Y:S01]  /*5de0*/  @!P3 MOV R70, R8 ;  /* 0x000000080046b202 */ /* 0x010fe20000000f00 */
[----:B------:R-:W-:Y:S02]  /*5df0*/  @!P3 IMAD.MOV.U32 R76, RZ, RZ, R9 ;  /* 0x000000ffff4cb224 */ /* 0x000fe400078e0009 */
[----:B------:R0:W-:Y:S01]  /*5e00*/  STL.64 [R1+0x120], R8 ;  /* 0x0001200801007387 */ /* 0x0001e20000100a00 */
[C---:B------:R-:W-:Y:S01]  /*5e10*/  LOP3.LUT P3, RZ, R17.reuse, 0x80000, RZ, 0xc0, !PT ;  /* 0x0008000011ff7812 */ /* 0x040fe2000786c0ff */
[----:B------:R-:W-:Y:S01]  /*5e20*/  @!P4 IMAD.MOV.U32 R73, RZ, RZ, R6 ;  /* 0x000000ffff49c224 */ /* 0x000fe200078e0006 */
[----:B------:R-:W-:Y:S01]  /*5e30*/  @!P4 MOV R74, R7 ;  /* 0x00000007004ac202 */ /* 0x000fe20000000f00 */
[----:B------:R1:W-:Y:S01]  /*5e40*/  STL.64 [R1+0x118], R6 ;  /* 0x0001180601007387 */ /* 0x0003e20000100a00 */
[----:B------:R-:W-:-:S02]  /*5e50*/  LOP3.LUT P4, RZ, R17, 0x100000, RZ, 0xc0, !PT ;  /* 0x0010000011ff7812 */ /* 0x000fc4000788c0ff */
[----:B--2---:R-:W-:Y:S02]  /*5e60*/  CS2R R4, SRZ ;  /* 0x0000000000047805 */ /* 0x004fe4000001ff00 */
[----:B---3--:R-:W-:Y:S02]  /*5e70*/  CS2R R22, SRZ ;  /* 0x0000000000167805 */ /* 0x008fe4000001ff00 */
[----:B------:R-:W-:Y:S01]  /*5e80*/  MOV R61, R31 ;  /* 0x0000001f003d7202 */ /* 0x000fe20000000f00 */
[----:B------:R-:W-:Y:S01]  /*5e90*/  IMAD.MOV.U32 R80, RZ, RZ, RZ ;  /* 0x000000ffff507224 */ /* 0x000fe200078e00ff */
[----:B------:R-:W2:Y:S01]  /*5ea0*/  LDL R81, [R1+0x2f4] ;  /* 0x0002f40001517983 */ /* 0x000ea20000100800 */
[----:B0-----:R-:W-:Y:S01]  /*5eb0*/  HFMA2 R8, -RZ, RZ, 0, 0 ;  /* 0x00000000ff087431 */ /* 0x001fe200000001ff */
[----:B------:R-:W-:Y:S02]  /*5ec0*/  MOV R9, RZ ;  /* 0x000000ff00097202 */ /* 0x000fe40000000f00 */
[----:B------:R0:W3:Y:S04]  /*5ed0*/  @!P3 LDG.E.64 R28, desc[UR14][R84.64] ;  /* 0x0000000e541cb981 */ /* 0x0000e8000c1e1b00 */
[----:B------:R4:W2:Y:S01]  /*5ee0*/  @!P4 LDG.E.64 R26, desc[UR14][R82.64] ;  /* 0x0000000e521ac981 */ /* 0x0008a2000c1e1b00 */
[----:B------:R-:W-:Y:S01]  /*5ef0*/  @!P1 IMAD.MOV.U32 R68, RZ, RZ, R24 ;  /* 0x000000ffff449224 */ /* 0x000fe200078e0018 */
[----:B------:R-:W-:-:S02]  /*5f00*/  @!P1 MOV R2, R25 ;  /* 0x0000001900029202 */ /* 0x000fc40000000f00 */
[----:B------:R4:W-:Y:S01]  /*5f10*/  STL.64 [R1+0x130], R24 ;  /* 0x0001301801007387 */ /* 0x0009e20000100a00 */
[C---:B------:R-:W-:Y:S01]  /*5f20*/  LOP3.LUT P1, RZ, R17.reuse, 0x20000, RZ, 0xc0, !PT ;  /* 0x0002000011ff7812 */ /* 0x040fe2000782c0ff */
[----:B------:R-:W-:Y:S01]  /*5f30*/  @!P2 IMAD.MOV.U32 R71, RZ, RZ, R10 ;  /* 0x000000ffff47a224 */ /* 0x000fe200078e000a */
[----:B------:R-:W-:Y:S01]  /*5f40*/  @!P2 MOV R75, R11 ;  /* 0x0000000b004ba202 */ /* 0x000fe20000000f00 */
[----:B0-----:R-:W-:Y:S01]  /*5f50*/  HFMA2 R84, -RZ, RZ, 0, 0 ;  /* 0x00000000ff547431 */ /* 0x001fe200000001ff */
[----:B------:R-:W-:Y:S02]  /*5f60*/  LOP3.LUT P2, RZ, R17, 0x40000, RZ, 0xc0, !PT ;  /* 0x0004000011ff7812 */ /* 0x000fe4000784c0ff */
[----:B-1----:R-:W-:Y:S01]  /*5f70*/  CS2R R6, SRZ ;  /* 0x0000000000067805 */ /* 0x002fe2000001ff00 */
[----:B------:R0:W-:Y:S01]  /*5f80*/  STL.64 [R1+0x128], R10 ;  /* 0x0001280a01007387 */ /* 0x0001e20000100a00 */
[----:B------:R-:W-:Y:S02]  /*5f90*/  MOV R79, RZ ;  /* 0x000000ff004f7202 */ /* 0x000fe40000000f00 */
[----:B------:R-:W-:Y:S01]  /*5fa0*/  CS2R R30, SRZ ;  /* 0x00000000001e7805 */ /* 0x000fe2000001ff00 */
[----:B------:R-:W2:Y:S04]  /*5fb0*/  LDL R85, [R1+0x2f0] ;  /* 0x0002f00001557983 */ /* 0x000ea80000100800 */
[----:B------:R-:W2:Y:S04]  /*5fc0*/  @!P1 LDG.E.64 R8, desc[UR14][R88.64] ;  /* 0x0000000e58089981 */ /* 0x000ea8000c1e1b00 */
[----:B------:R-:W2:Y:S01]  /*5fd0*/  @!P2 LDG.E.64 R14, desc[UR14][R86.64] ;  /* 0x0000000e560ea981 */ /* 0x000ea2000c1e1b00 */
[----:B----4-:R-:W-:Y:S01]  /*5fe0*/  HFMA2 R82, -RZ, RZ, 0, 0 ;  /* 0x00000000ff527431 */ /* 0x010fe200000001ff */
[----:B------:R-:W-:Y:S01]  /*5ff0*/  CS2R R24, SRZ ;  /* 0x0000000000187805 */ /* 0x000fe2000001ff00 */
[----:B0-----:R-:W-:-:S02]  /*6000*/  HFMA2 R11, -RZ, RZ, 0, 0 ;  /* 0x00000000ff0b7431 */ /* 0x001fc400000001ff */
[----:B------:R-:W-:Y:S01]  /*6010*/  IMAD.MOV.U32 R10, RZ, RZ, RZ ;  /* 0x000000ffff0a7224 */ /* 0x000fe200078e00ff */
[----:B------:R-:W4:Y:S04]  /*6020*/  LDL R83, [R1+0x2d8] ;  /* 0x0002d80001537983 */ /* 0x000f280000100800 */
[----:B------:R-:W4:Y:S01]  /*6030*/  LDL R78, [R1+0x2d0] ;  /* 0x0002d000014e7983 */ /* 0x000f220000100800 */
[----:B---3--:R-:W-:Y:S01]  /*6040*/  @!P3 IMAD.MOV.U32 R84, RZ, RZ, R28 ;  /* 0x000000ffff54b224 */ /* 0x008fe200078e001c */
[----:B------:R-:W-:Y:S02]  /*6050*/  @!P3 MOV R4, R29 ;  /* 0x0000001d0004b202 */ /* 0x000fe40000000f00 */
[----:B------:R-:W-:Y:S01]  /*6060*/  LOP3.LUT P3, RZ, R17, 0x8000, RZ, 0xc0, !PT ;  /* 0x0000800011ff7812 */ /* 0x000fe2000786c0ff */
[----:B--2---:R-:W-:Y:S01]  /*6070*/  @!P4 IMAD.MOV.U32 R67, RZ, RZ, R26 ;  /* 0x000000ffff43c224 */ /* 0x004fe200078e001a */
[----:B------:R-:W-:-:S02]  /*6080*/  @!P4 MOV R3, R27 ;  /* 0x0000001b0003c202 */ /* 0x000fc40000000f00 */
[----:B------:R-:W-:-:S09]  /*6090*/  LOP3.LUT P4, RZ, R17, 0x10000, RZ, 0xc0, !PT ;  /* 0x0001000011ff7812 */ /* 0x000fd2000788c0ff */
[----:B------:R-:W2:Y:S04]  /*60a0*/  @!P3 LDG.E.64 R24, desc[UR14][R92.64] ;  /* 0x0000000e5c18b981 */ /* 0x000ea8000c1e1b00 */
[----:B------:R-:W3:Y:S01]  /*60b0*/  @!P4 LDG.E.64 R10, desc[UR14][R90.64] ;  /* 0x0000000e5a0ac981 */ /* 0x000ee2000c1e1b00 */
[----:B------:R-:W-:Y:S02]  /*60c0*/  @!P1 MOV R80, R8 ;  /* 0x0000000800509202 */ /* 0x000fe40000000f00 */
[----:B------:R-:W-:Y:S01]  /*60d0*/  @!P1 MOV R6, R9 ;  /* 0x0000000900069202 */ /* 0x000fe20000000f00 */
[----:B------:R0:W-:Y:S01]  /*60e0*/  STL.64 [R1+0x140], R28 ;  /* 0x0001401c01007387 */ /* 0x0001e20000100a00 */
[C---:B------:R-:W-:Y:S01]  /*60f0*/  LOP3.LUT P1, RZ, R17.reuse, 0x2000, RZ, 0xc0, !PT ;  /* 0x0000200011ff7812 */ /* 0x040fe2000782c0ff */
[----:B------:R-:W-:Y:S01]  /*6100*/  @!P2 IMAD.MOV.U32 R5, RZ, RZ, R15 ;  /* 0x000000ffff05a224 */ /* 0x000fe200078e000f */
[----:B------:R-:W-:Y:S01]  /*6110*/  @!P2 MOV R82, R14 ;  /* 0x0000000e0052a202 */ /* 0x000fe20000000f00 */
[----:B------:R1:W-:Y:S01]  /*6120*/  STL.64 [R1+0x138], R26 ;  /* 0x0001381a01007387 */ /* 0x0003e20000100a00 */
[----:B------:R-:W-:-:S03]  /*6130*/  LOP3.LUT P2, RZ, R17, 0x4000, RZ, 0xc0, !PT ;  /* 0x0000400011ff7812 */ /* 0x000fc6000784c0ff */
[----:B------:R4:W-:Y:S04]  /*6140*/  STL.64 [R1+0x150], R8 ;  /* 0x0001500801007387 */ /* 0x0009e80000100a00 */
[----:B------:R4:W-:Y:S04]  /*6150*/  STL.64 [R1+0x148], R14 ;  /* 0x0001480e01007387 */ /* 0x0009e80000100a00 */
[----:B------:R-:W3:Y:S04]  /*6160*/  @!P1 LDG.E.64 R40, desc[UR14][R96.64] ;  /* 0x0000000e60289981 */ /* 0x000ee8000c1e1b00 */
[----:B------:R-:W3:Y:S01]  /*6170*/  @!P2 LDG.E.64 R38, desc[UR14][R94.64] ;  /* 0x0000000e5e26a981 */ /* 0x000ee2000c1e1b00 */
[----:B0-----:R-:W-:-:S02]  /*6180*/  CS2R R28, SRZ ;  /* 0x00000000001c7805 */ /* 0x001fc4000001ff00 */
[----:B-1----:R-:W-:Y:S01]  /*6190*/  CS2R R26, SRZ ;  /* 0x00000000001a7805 */ /* 0x002fe2000001ff00 */
[----:B----4-:R-:W-:Y:S01]  /*61a0*/  HFMA2 R8, -RZ, RZ, 0, 0 ;  /* 0x00000000ff087431 */ /* 0x010fe200000001ff */
[----:B------:R-:W-:Y:S02]  /*61b0*/  MOV R9, RZ ;  /* 0x000000ff00097202 */ /* 0x000fe40000000f00 */
[----:B------:R-:W-:Y:S02]  /*61c0*/  CS2R R14, SRZ ;  /* 0x00000000000e7805 */ /* 0x000fe4000001ff00 */
[----:B------:R-:W-:Y:S01]  /*61d0*/  MOV R86, R36 ;  /* 0x0000002400567202 */ /* 0x000fe20000000f00 */
[----:B------:R-:W-:Y:S01]  /*61e0*/  IMAD.MOV.U32 R87, RZ, RZ, R37 ;  /* 0x000000ffff577224 */ /* 0x000fe200078e0025 */
[----:B------:R-:W-:Y:S01]  /*61f0*/  MOV R89, R35 ;  /* 0x0000002300597202 */ /* 0x000fe20000000f00 */
[----:B------:R-:W-:Y:S01]  /*6200*/  IMAD.MOV.U32 R88, RZ, RZ, R34 ;  /* 0x000000ffff587224 */ /* 0x000fe200078e0022 */
[----:B------:R-:W4:Y:S04]  /*6210*/  LDL R96, [R1+0x2bc] ;  /* 0x0002bc0001607983 */ /* 0x000f280000100800 */
[----:B------:R-:W4:Y:S04]  /*6220*/  LDL R97, [R1+0x2a8] ;  /* 0x0002a80001617983 */ /* 0x000f280000100800 */
[----:B------:R-:W4:Y:S04]  /*6230*/  LDL R94, [R1+0x2c0] ;  /* 0x0002c000015e7983 */ /* 0x000f280000100800 */
[----:B------:R-:W4:Y:S04]  /*6240*/  LDL R95, [R1+0x2a0] ;  /* 0x0002a000015f7983 */ /* 0x000f280000100800 */
[----:B------:R-:W4:Y:S04]  /*6250*/  LDL R92, [R1+0x2cc] ;  /* 0x0002cc00015c7983 */ /* 0x000f280000100800 */
[----:B------:R-:W4:Y:S04]  /*6260*/  LDL R93, [R1+0x2b8] ;  /* 0x0002b800015d7983 */ /* 0x000f280000100800 */
[----:B------:R-:W4:Y:S04]  /*6270*/  LDL R90, [R1+0x2d4] ;  /* 0x0002d400015a7983 */ /* 0x000f280000100800 */
[----:B------:R-:W4:Y:S01]  /*6280*/  LDL R91, [R1+0x2ac] ;  /* 0x0002ac00015b7983 */ /* 0x000f220000100800 */
[----:B--2---:R-:W-:Y:S01]  /*6290*/  @!P3 MOV R23, R24 ;  /* 0x000000180017b202 */ /* 0x004fe20000000f00 */
[----:B------:R-:W-:Y:S01]  /*62a0*/  @!P3 IMAD.MOV.U32 R22, RZ, RZ, R25 ;  /* 0x000000ffff16b224 */ /* 0x000fe200078e0019 */
[----:B------:R-:W-:Y:S01]  /*62b0*/  LOP3.LUT P3, RZ, R17, 0x800, RZ, 0xc0, !PT ;  /* 0x0000080011ff7812 */ /* 0x000fe2000786c0ff */
[----:B------:R0:W-:Y:S01]  /*62c0*/  STL.64 [R1+0x160], R24 ;  /* 0x0001601801007387 */ /* 0x0001e20000100a00 */
[----:B---3--:R-:W-:-:S03]  /*62d0*/  @!P4 IMAD.MOV.U32 R79, RZ, RZ, R10 ;  /* 0x000000ffff4fc224 */ /* 0x008fc600078e000a */
[----:B------:R1:W-:Y:S01]  /*62e0*/  STL.64 [R1+0x158], R10 ;  /* 0x0001580a01007387 */ /* 0x0003e20000100a00 */
[----:B------:R-:W-:Y:S02]  /*62f0*/  @!P4 MOV R7, R11 ;  /* 0x0000000b0007c202 */ /* 0x000fe40000000f00 */
[----:B0-----:R-:W-:-:S05]  /*6300*/  CS2R R24, SRZ ;  /* 0x0000000000187805 */ /* 0x001fca000001ff00 */
[----:B------:R-:W2:Y:S01]  /*6310*/  @!P3 LDG.E.64 R8, desc[UR14][R100.64] ;  /* 0x0000000e6408b981 */ /* 0x000ea2000c1e1b00 */
[----:B-1----:R-:W-:Y:S01]  /*6320*/  HFMA2 R10, -RZ, RZ, 0, 0 ;  /* 0x00000000ff0a7431 */ /* 0x002fe200000001ff */
[----:B------:R-:W-:Y:S01]  /*6330*/  LOP3.LUT P4, RZ, R17, 0x1000, RZ, 0xc0, !PT ;  /* 0x0000100011ff7812 */ /* 0x000fe2000788c0ff */
[----:B------:R-:W-:Y:S02]  /*6340*/  IMAD.MOV.U32 R11, RZ, RZ, RZ ;  /* 0x000000ffff0b7224 */ /* 0x000fe400078e00ff */
[----:B------:R-:W-:Y:S01]  /*6350*/  @!P1 IMAD.MOV.U32 R28, RZ, RZ, R40 ;  /* 0x000000ffff1c9224 */ /* 0x000fe200078e0028 */
[----:B------:R-:W-:-:S09]  /*6360*/  @!P1 MOV R29, R41 ;  /* 0x00000029001d9202 */ /* 0x000fd20000000f00 */
[----:B------:R-:W3:Y:S01]  /*6370*/  @!P4 LDG.E.64 R14, desc[UR14][R98.64] ;  /* 0x0000000e620ec981 */ /* 0x000ee2000c1e1b00 */
[C---:B------:R-:W-:Y:S02]  /*6380*/  LOP3.LUT P1, RZ, R17.reuse, 0x200, RZ, 0xc0, !PT ;  /* 0x0000020011ff7812 */ /* 0x040fe4000782c0ff */
[----:B------:R-:W-:Y:S02]  /*6390*/  @!P2 MOV R26, R38 ;  /* 0x00000026001aa202 */ /* 0x000fe40000000f00 */
[----:B------:R-:W-:Y:S02]  /*63a0*/  @!P2 MOV R27, R39 ;  /* 0x00000027001ba202 */ /* 0x000fe40000000f00 */
[----:B------:R-:W-:Y:S02]  /*63b0*/  CS2R R36, SRZ ;  /* 0x0000000000247805 */ /* 0x000fe4000001ff00 */
[----:B------:R-:W-:Y:S02]  /*63c0*/  LOP3.LUT P2, RZ, R17, 0x400, RZ, 0xc0, !PT ;  /* 0x0000040011ff7812 */ /* 0x000fe4000784c0ff */
[----:B------:R-:W-:Y:S01]  /*63d0*/  CS2R R34, SRZ ;  /* 0x0000000000227805 */ /* 0x000fe2000001ff00 */
[----:B------:R-:W-:Y:S04]  /*63e0*/  STL.64 [R1+0x170], R40 ;  /* 0x0001702801007387 */ /* 0x000fe80000100a00 */
[----:B------:R-:W-:Y:S04]  /*63f0*/  STL.64 [R1+0x168], R38 ;  /* 0x0001682601007387 */ /* 0x000fe80000100a00 */
[----:B------:R-:W4:Y:S04]  /*6400*/  @!P1 LDG.E.64 R24, desc[UR14][R104.64] ;  /* 0x0000000e68189981 */ /* 0x000f28000c1e1b00 */
[----:B------:R-:W4:Y:S04]  /*6410*/  @!P2 LDG.E.64 R10, desc[UR14][R102.64] ;  /* 0x0000000e660aa981 */ /* 0x000f28000c1e1b00 */
[----:B------:R-:W4:Y:S04]  /*6420*/  LDL R100, [R1+0x284] ;  /* 0x0002840001647983 */ /* 0x000f280000100800 */
[----:B------:R-:W4:Y:S04]  /*6430*/  LDL R101, [R1+0x2b4] ;  /* 0x0002b40001657983 */ /* 0x000f280000100800 */
[----:B------:R-:W4:Y:S04]  /*6440*/  LDL R98, [R1+0x294] ;  /* 0x0002940001627983 */ /* 0x000f280000100800 */
[----:B------:R-:W4:Y:S01]  /*6450*/  LDL R99, [R1+0x2b0] ;  /* 0x0002b00001637983 */ /* 0x000f220000100800 */
[----:B--2---:R-:W-:-:S03]  /*6460*/  @!P3 IMAD.MOV.U32 R32, RZ, RZ, R8 ;  /* 0x000000ffff20b224 */ /* 0x004fc600078e0008 */
[----:B------:R0:W-:Y:S01]  /*6470*/  STL.64 [R1+0x180], R8 ;  /* 0x0001800801007387 */ /* 0x0001e20000100a00 */
[----:B------:R-:W-:Y:S02]  /*6480*/  @!P3 MOV R33, R9 ;  /* 0x000000090021b202 */ /* 0x000fe40000000f00 */
[----:B------:R-:W-:Y:S02]  /*6490*/  LOP3.LUT P3, RZ, R17, 0x80, RZ, 0xc0, !PT ;  /* 0x0000008011ff7812 */ /* 0x000fe4000786c0ff */
[----:B---3--:R-:W-:Y:S01]  /*64a0*/  @!P4 MOV R30, R14 ;  /* 0x0000000e001ec202 */ /* 0x008fe20000000f00 */
[----:B0-----:R-:W-:Y:S02]  /*64b0*/  HFMA2 R8, -RZ, RZ, 0, 0 ;  /* 0x00000000ff087431 */ /* 0x001fe400000001ff */
[----:B------:R-:W-:Y:S01]  /*64c0*/  IMAD.MOV.U32 R9, RZ, RZ, RZ ;  /* 0x000000ffff097224 */ /* 0x000fe200078e00ff */
[----:B------:R0:W-:Y:S01]  /*64d0*/  STL.64 [R1+0x178], R14 ;  /* 0x0001780e01007387 */ /* 0x0001e20000100a00 */
[----:B------:R-:W-:-:S06]  /*64e0*/  @!P4 IMAD.MOV.U32 R31, RZ, RZ, R15 ;  /* 0x000000ffff1fc224 */ /* 0x000fcc00078e000f */
[----:B------:R-:W2:Y:S01]  /*64f0*/  @!P3 LDG.E.64 R52, desc[UR14][R108.64] ;  /* 0x0000000e6c34b981 */ /* 0x000ea2000c1e1b00 */
[----:B------:R-:W-:Y:S02]  /*6500*/  CS2R R40, SRZ ;  /* 0x0000000000287805 */ /* 0x000fe4000001ff00 */
[----:B------:R-:W-:Y:S01]  /*6510*/  CS2R R38, SRZ ;  /* 0x0000000000267805 */ /* 0x000fe2000001ff00 */
[----:B------:R-:W3:Y:S04]  /*6520*/  LDL R104, [R1+0x274] ;  /* 0x0002740001687983 */ /* 0x000ee80000100800 */
[----:B------:R-:W3:Y:S01]  /*6530*/  LDL R105, [R1+0x298] ;  /* 0x0002980001697983 */ /* 0x000ee20000100800 */
[----:B----4-:R-:W-:Y:S01]  /*6540*/  @!P1 IMAD.MOV.U32 R36, RZ, RZ, R24 ;  /* 0x000000ffff249224 */ /* 0x010fe200078e0018 */
[----:B------:R-:W-:-:S02]  /*6550*/  @!P1 MOV R37, R25 ;  /* 0x0000001900259202 */ /* 0x000fc40000000f00 */
[----:B------:R-:W-:Y:S01]  /*6560*/  STL.64 [R1+0x190], R24 ;  /* 0x0001901801007387 */ /* 0x000fe20000100a00 */
[C---:B------:R-:W-:Y:S02]  /*6570*/  LOP3.LUT P1, RZ, R17.reuse, 0x20, RZ, 0xc0, !PT ;  /* 0x0000002011ff7812 */ /* 0x040fe4000782c0ff */
[----:B------:R-:W-:Y:S01]  /*6580*/  @!P2 MOV R34, R10 ;  /* 0x0000000a0022a202 */ /* 0x000fe20000000f00 */
[----:B------:R-:W4:Y:S01]  /*6590*/  LDL R102, [R1+0x288] ;  /* 0x0002880001667983 */ /* 0x000f220000100800 */
[----:B------:R-:W-:Y:S02]  /*65a0*/  @!P2 MOV R35, R11 ;  /* 0x0000000b0023a202 */ /* 0x000fe40000000f00 */
[C---:B------:R-:W-:Y:S02]  /*65b0*/  LOP3.LUT P2, RZ, R17.reuse, 0x40, RZ, 0xc0, !PT ;  /* 0x0000004011ff7812 */ /* 0x040fe4000784c0ff */
[----:B0-----:R-:W-:Y:S02]  /*65c0*/  CS2R R14, SRZ ;  /* 0x00000000000e7805 */ /* 0x001fe4000001ff00 */
[----:B------:R-:W-:Y:S01]  /*65d0*/  LOP3.LUT P4, RZ, R17, 0x100, RZ, 0xc0, !PT ;  /* 0x0000010011ff7812 */ /* 0x000fe2000788c0ff */
[----:B------:R0:W-:Y:S04]  /*65e0*/  STL.64 [R1+0x188], R10 ;  /* 0x0001880a01007387 */ /* 0x0001e80000100a00 */
[----:B------:R-:W3:Y:S04]  /*65f0*/  @!P1 LDG.E.64 R8, desc[UR14][R112.64] ;  /* 0x0000000e70089981 */ /* 0x000ee8000c1e1b00 */
[----:B------:R-:W4:Y:S04]  /*6600*/  LDL R108, [R1+0x26c] ;  /* 0x00026c00016c7983 */ /* 0x000f280000100800 */
[----:B------:R-:W4:Y:S01]  /*6610*/  @!P2 LDG.E.64 R14, desc[UR14][R110.64] ;  /* 0x0000000e6e0ea981 */ /* 0x000f22000c1e1b00 */
[----:B0-----:R-:W-:-:S03]  /*6620*/  HFMA2 R11, -RZ, RZ, 0, 0 ;  /* 0x00000000ff0b7431 */ /* 0x001fc600000001ff */
[----:B------:R-:W4:Y:S01]  /*6630*/  @!P4 LDG.E.64 R50, desc[UR14][R106.64] ;  /* 0x0000000e6a32c981 */ /* 0x000f22000c1e1b00 */
[----:B------:R-:W-:-:S03]  /*6640*/  IMAD.MOV.U32 R10, RZ, RZ, RZ ;  /* 0x000000ffff0a7224 */ /* 0x000fc600078e00ff */
[----:B------:R-:W4:Y:S04]  /*6650*/  LDL R109, [R1+0x290] ;  /* 0x00029000016d7983 */ /* 0x000f280000100800 */
[----:B------:R-:W4:Y:S04]  /*6660*/  @!P5 LDG.E.64 R10, desc[UR14][R114.64] ;  /* 0x0000000e720ad981 */ /* 0x000f28000c1e1b00 */
[----:B------:R-:W4:Y:S01]  /*6670*/  LDL R103, [R1+0x2a4] ;  /* 0x0002a40001677983 */ /* 0x000f220000100800 */
[----:B--2---:R-:W-:Y:S02]  /*6680*/  @!P3 MOV R40, R52 ;  /* 0x000000340028b202 */ /* 0x004fe40000000f00 */
[----:B------:R-:W-:Y:S01]  /*6690*/  @!P3 MOV R41, R53 ;  /* 0x000000350029b202 */ /* 0x000fe20000000f00 */
[----:B------:R-:W-:Y:S01]  /*66a0*/  STL.64 [R1+0x1a0], R52 ;  /* 0x0001a03401007387 */ /* 0x000fe20000100a00 */
[----:B------:R-:W-:-:S02]  /*66b0*/  LOP3.LUT P3, RZ, R17, 0x4, RZ, 0xc0, !PT ;  /* 0x0000000411ff7812 */ /* 0x000fc4000786c0ff */
[----:B------:R-:W-:Y:S01]  /*66c0*/  CS2R R24, SRZ ;  /* 0x0000000000187805 */ /* 0x000fe2000001ff00 */
[----:B------:R-:W2:Y:S04]  /*66d0*/  LDL R114, [R1+0x254] ;  /* 0x0002540001727983 */ /* 0x000ea80000100800 */
[----:B------:R-:W2:Y:S04]  /*66e0*/  LDL R115, [R1+0x278] ;  /* 0x0002780001737983 */ /* 0x000ea80000100800 */
[----:B------:R-:W2:Y:S04]  /*66f0*/  LDL R112, [R1+0x25c] ;  /* 0x00025c0001707983 */ /* 0x000ea80000100800 */
[----:B------:R-:W2:Y:S04]  /*6700*/  @!P3 LDG.E.64 R58, desc[UR14][R60.64] ;  /* 0x0000000e3c3ab981 */ /* 0x000ea8000c1e1b00 */
[----:B------:R-:W2:Y:S01]  /*6710*/  LDL R113, [R1+0x280] ;  /* 0x0002800001717983 */ /* 0x000ea20000100800 */
[----:B---3--:R-:W-:-:S03]  /*6720*/  @!P1 MOV R44, R8 ;  /* 0x00000008002c9202 */ /* 0x008fc60000000f00 */
[----:B------:R-:W-:Y:S01]  /*6730*/  STL.64 [R1+0x1b0], R8 ;  /* 0x0001b00801007387 */ /* 0x000fe20000100a00 */
[----:B------:R-:W-:Y:S02]  /*6740*/  @!P1 MOV R45, R9 ;  /* 0x00000009002d9202 */ /* 0x000fe40000000f00 */
[----:B------:R-:W-:Y:S01]  /*6750*/  LOP3.LUT P1, RZ, R17, 0x1, RZ, 0xc0, !PT ;  /* 0x0000000111ff7812 */ /* 0x000fe2000782c0ff */
[----:B------:R-:W3:Y:S01]  /*6760*/  LDL R110, [R1+0x264] ;  /* 0x00026400016e7983 */ /* 0x000ee20000100800 */
[----:B----4-:R-:W-:Y:S01]  /*6770*/  @!P2 IMAD.MOV.U32 R42, RZ, RZ, R14 ;  /* 0x000000ffff2aa224 */ /* 0x010fe200078e000e */
[----:B------:R-:W-:Y:S02]  /*6780*/  @!P2 MOV R43, R15 ;  /* 0x0000000f002ba202 */ /* 0x000fe40000000f00 */
[----:B------:R0:W-:Y:S04]  /*6790*/  STL.64 [R1+0x1a8], R14 ;  /* 0x0001a80e01007387 */ /* 0x0001e80000100a00 */
[----:B------:R-:W4:Y:S04]  /*67a0*/  LDL R111, [R1+0x28c] ;  /* 0x00028c00016f7983 */ /* 0x000f280000100800 */
[----:B------:R-:W4:Y:S01]  /*67b0*/  LDL R106, [R1+0x27c] ;  /* 0x00027c00016a7983 */ /* 0x000f220000100800 */
[----:B0-----:R-:W-:-:S03]  /*67c0*/  CS2R R14, SRZ ;  /* 0x00000000000e7805 */ /* 0x001fc6000001ff00 */
[----:B------:R-:W4:Y:S04]  /*67d0*/  LDL R107, [R1+0x29c] ;  /* 0x00029c00016b7983 */ /* 0x000f280000100800 */
[----:B------:R0:W3:Y:S01]  /*67e0*/  @!P1 LDG.E.64 R14, desc[UR14][R64.64] ;  /* 0x0000000e400e9981 */ /* 0x0000e2000c1e1b00 */
[----:B------:R-:W-:Y:S02]  /*67f0*/  CS2R R52, SRZ ;  /* 0x0000000000347805 */ /* 0x000fe4000001ff00 */
[----:B------:R-:W-:Y:S01]  /*6800*/  @!P4 MOV R38, R50 ;  /* 0x000000320026c202 */ /* 0x000fe20000000f00 */
[----:B------:R-:W-:Y:S01]  /*6810*/  @!P4 IMAD.MOV.U32 R39, RZ, RZ, R51 ;  /* 0x000000ffff27c224 */ /* 0x000fe200078e0033 */
[C---:B------:R-:W-:Y:S02]  /*6820*/  LOP3.LUT P4, RZ, R17.reuse, 0x8, RZ, 0xc0, !PT ;  /* 0x0000000811ff7812 */ /* 0x040fe4000788c0ff */
[----:B0-----:R-:W-:Y:S01]  /*6830*/  MOV R64, R54 ;  /* 0x0000003600407202 */ /* 0x001fe20000000f00 */
[----:B------:R-:W-:Y:S01]  /*6840*/  IMAD.MOV.U32 R65, RZ, RZ, R55 ;  /* 0x000000ffff417224 */ /* 0x000fe200078e0037 */
[----:B------:R-:W-:Y:S01]  /*6850*/  CS2R R54, SRZ ;  /* 0x0000000000367805 */ /* 0x000fe2000001ff00 */
[----:B------:R-:W-:Y:S01]  /*6860*/  HFMA2 R9, -RZ, RZ, 0, 0 ;  /* 0x00000000ff097431 */ /* 0x000fe200000001ff */
[----:B------:R-:W-:Y:S01]  /*6870*/  LOP3.LUT P2, RZ, R17, 0x2, RZ, 0xc0, !PT ;  /* 0x0000000211ff7812 */ /* 0x000fe2000784c0ff */
[----:B------:R-:W-:Y:S01]  /*6880*/  IMAD.MOV.U32 R8, RZ, RZ, RZ ;  /* 0x000000ffff087224 */ /* 0x000fe200078e00ff */
[----:B------:R-:W-:Y:S01]  /*6890*/  MOV R17, RZ ;  /* 0x000000ff00117202 */ /* 0x000fe20000000f00 */
[----:B------:R-:W-:Y:S01]  /*68a0*/  @!P5 IMAD.MOV.U32 R17, RZ, RZ, R10 ;  /* 0x000000ffff11d224 */ /* 0x000fe200078e000a */
[----:B------:R-:W-:-:S02]  /*68b0*/  @!P5 MOV R46, R11 ;  /* 0x0000000b002ed202 */ /* 0x000fc40000000f00 */
[----:B------:R-:W-:Y:S02]  /*68c0*/  CS2R R60, SRZ ;  /* 0x00000000003c7805 */ /* 0x000fe4000001ff00 */
[----:B------:R-:W-:Y:S01]  /*68d0*/  LOP3.LUT P5, RZ, R0, 0x80000000, RZ, 0xc0, !PT ;  /* 0x8000000000ff7812 */ /* 0x000fe200078ac0ff */
[----:B------:R-:W4:Y:S04]  /*68e0*/  @!P4 LDG.E.64 R24, desc[UR14][R116.64] ;  /* 0x0000000e7418c981 */ /* 0x000f28000c1e1b00 */
[----:B------:R-:W4:Y:S04]  /*68f0*/  @!P2 LDG.E.64 R60, desc[UR14][R88.64] ;  /* 0x0000000e583ca981 */ /* 0x000f28000c1e1b00 */
[----:B------:R-:W-:Y:S04]  /*6900*/  STL.64 [R1+0x198], R50 ;  /* 0x0001983201007387 */ /* 0x000fe80000100a00 */
[----:B------:R-:W-:Y:S04]  /*6910*/  STL.64 [R1+0x1b8], R10 ;  /* 0x0001b80a01007387 */ /* 0x000fe80000100a00 */
[----:B------:R-:W4:Y:S01]  /*6920*/  LDL R116, [R1+0x24c] ;  /* 0x00024c0001747983 */ /* 0x000f220000100800 */
[----:B--2---:R-:W-:-:S03]  /*6930*/  @!P3 MOV R49, R58 ;  /* 0x0000003a0031b202 */ /* 0x004fc60000000f00 */
[----:B------:R0:W-:Y:S04]  /*6940*/  STL.64 [R1+0x1c8], R58 ;  /* 0x0001c83a01007387 */ /* 0x0001e80000100a00 */
[----:B------:R-:W2:Y:S04]  /*6950*/  LDL R117, [R1+0x270] ;  /* 0x0002700001757983 */ /* 0x000ea80000100800 */
[----:B------:R-:W2:Y:S01]  /*6960*/  LDL R88, [R1+0x2dc] ;  /* 0x0002dc0001587983 */ /* 0x000ea20000100800 */
[----:B0-----:R-:W-:-:S03]  /*6970*/  MOV R58, RZ ;  /* 0x000000ff003a7202 */ /* 0x001fc60000000f00 */
[----:B------:R-:W2:Y:S01]  /*6980*/  LDL R89, [R1+0x2c8] ;  /* 0x0002c80001597983 */ /* 0x000ea20000100800 */
[----:B------:R-:W-:Y:S01]  /*6990*/  @!P0 MOV R58, R12 ;  /* 0x0000000c003a8202 */ /* 0x000fe20000000f00 */
[----:B------:R-:W-:Y:S01]  /*69a0*/  HFMA2 R12, -RZ, RZ, 0, 0 ;  /* 0x00000000ff0c7431 */ /* 0x000fe200000001ff */
[----:B---3--:R-:W-:Y:S02]  /*69b0*/  @!P1 MOV R53, R14 ;  /* 0x0000000e00359202 */ /* 0x008fe40000000f00 */
[----:B------:R-:W-:Y:S02]  /*69c0*/  @!P1 MOV R54, R15 ;  /* 0x0000000f00369202 */ /* 0x000fe40000000f00 */
[----:B------:R-:W-:-:S13]  /*69d0*/  LOP3.LUT P1, RZ, R0, 0x8000000, RZ, 0xc0, !PT ;  /* 0x0800000000ff7812 */ /* 0x000fda000782c0ff */
[----:B------:R0:W3:Y:S02]  /*69e0*/  @!P1 LDG.E.64 R8, desc[UR14][R56.64] ;  /* 0x0000000e38089981 */ /* 0x0000e4000c1e1b00 */
[----:B0-----:R-:W-:Y:S02]  /*69f0*/  CS2R R56, SRZ ;  /* 0x0000000000387805 */ /* 0x001fe4000001ff00 */
[----:B------:R-:W-:Y:S02]  /*6a00*/  @!P0 IMAD.MOV.U32 R57, RZ, RZ, R13 ;  /* 0x000000ffff398224 */ /* 0x000fe400078e000d */
[----:B------:R-:W-:-:S06]  /*6a10*/  IMAD.MOV.U32 R13, RZ, RZ, RZ ;  /* 0x000000ffff0d7224 */ /* 0x000fcc00078e00ff */
[----:B------:R-:W2:Y:S01]  /*6a20*/  @!P5 LDG.E.64 R12, desc[UR14][R118.64] ;  /* 0x0000000e760cd981 */ /* 0x000ea2000c1e1b00 */
[----:B------:R-:W-:Y:S02]  /*6a30*/  CS2R R50, SRZ ;  /* 0x0000000000327805 */ /* 0x000fe4000001ff00 */
[----:B----4-:R-:W-:Y:S01]  /*6a40*/  @!P4 MOV R47, R24 ;  /* 0x00000018002fc202 */ /* 0x010fe20000000f00 */
[----:B------:R-:W-:Y:S01]  /*6a50*/  @!P4 IMAD.MOV.U32 R48, RZ, RZ, R25 ;  /* 0x000000ffff30c224 */ /* 0x000fe200078e0019 */
[----:B------:R-:W-:Y:S02]  /*6a60*/  @!P3 MOV R50, R59 ;  /* 0x0000003b0032b202 */ /* 0x000fe40000000f00 */
[----:B------:R-:W-:Y:S01]  /*6a70*/  LOP3.LUT P4, RZ, R0, 0x40000000, RZ, 0xc0, !PT ;  /* 0x4000000000ff7812 */ /* 0x000fe2000788c0ff */
[----:B------:R-:W4:Y:S01]  /*6a80*/  LDL R59, [R1+0x218] ;  /* 0x00021800013b7983 */ /* 0x000f220000100800 */
[----:B------:R-:W-:Y:S01]  /*6a90*/  @!P2 IMAD.MOV.U32 R51, RZ, RZ, R60 ;  /* 0x000000ffff33a224 */ /* 0x000fe200078e003c */
[----:B------:R-:W-:-:S02]  /*6aa0*/  @!P2 MOV R52, R61 ;  /* 0x0000003d0034a202 */ /* 0x000fc40000000f00 */
[----:B------:R0:W-:Y:S04]  /*6ab0*/  STL.64 [R1+0x1d0], R60 ;  /* 0x0001d03c01007387 */ /* 0x0001e80000100a00 */
[----:B------:R1:W-:Y:S01]  /*6ac0*/  STL.64 [R1+0x1d8], R14 ;  /* 0x0001d80e01007387 */ /* 0x0003e20000100a00 */
[----:B------:R-:W-:-:S03]  /*6ad0*/  HFMA2 R11, -RZ, RZ, 0, 0 ;  /* 0x00000000ff0b7431 */ /* 0x000fc600000001ff */
[----:B------:R1:W-:Y:S04]  /*6ae0*/  STL.64 [R1+0x1c0], R24 ;  /* 0x0001c01801007387 */ /* 0x0003e80000100a00 */
[----:B0-----:R-:W4:Y:S04]  /*6af0*/  LDL R60, [R1+0x220] ;  /* 0x00022000013c7983 */ /* 0x001f280000100800 */
[----:B------:R-:W4:Y:S01]  /*6b00*/  LDL R61, [R1+0x214] ;  /* 0x00021400013d7983 */ /* 0x000f220000100800 */
[----:B-1----:R-:W-:Y:S01]  /*6b10*/  CS2R R14, SRZ ;  /* 0x00000000000e7805 */ /* 0x002fe2000001ff00 */
[----:B------:R-:W-:-:S02]  /*6b20*/  IMAD.MOV.U32 R10, RZ, RZ, RZ ;  /* 0x000000ffff0a7224 */ /* 0x000fc400078e00ff */
[----:B------:R-:W4:Y:S04]  /*6b30*/  LDL R118, [R1+0x23c] ;  /* 0x00023c0001767983 */ /* 0x000f280000100800 */
[----:B------:R0:W4:Y:S04]  /*6b40*/  @!P4 LDG.E.64 R14, desc[UR14][R64.64] ;  /* 0x0000000e400ec981 */ /* 0x000128000c1e1b00 */
[----:B------:R-:W4:Y:S04]  /*6b50*/  LDL R119, [R1+0x260] ;  /* 0x0002600001777983 */ /* 0x000f280000100800 */
[----:B------:R-:W4:Y:S04]  /*6b60*/  LDL R64, [R1+0x234] ;  /* 0x0002340001407983 */ /* 0x000f280000100800 */
[----:B------:R-:W4:Y:S01]  /*6b70*/  LDL R65, [R1+0x240] ;  /* 0x0002400001417983 */ /* 0x000f220000100800 */
[----:B------:R-:W-:-:S02]  /*6b80*/  LOP3.LUT P3, RZ, R0, 0x20000000, RZ, 0xc0, !PT ;  /* 0x2000000000ff7812 */ /* 0x000fc4000786c0ff */
[----:B------:R-:W-:Y:S02]  /*6b90*/  LOP3.LUT P2, RZ, R0, 0x10000000, RZ, 0xc0, !PT ;  /* 0x1000000000ff7812 */ /* 0x000fe4000784c0ff */
[----:B------:R-:W4:Y:S01]  /*6ba0*/  LDL R0, [R1+0x230] ;  /* 0x0002300001007983 */ /* 0x000f220000100800 */
[----:B------:R-:W-:-:S03]  /*6bb0*/  FMUL.FTZ R24, R63, R63 ;  /* 0x0000003f3f187220 */ /* 0x000fc60000410000 */
[----:B------:R-:W4:Y:S05]  /*6bc0*/  LDL R63, [R1+0x250] ;  /* 0x00025000013f7983 */ /* 0x000f2a0000100800 */
[----:B------:R-:W4:Y:S04]  /*6bd0*/  @!P3 LDG.E.64 R10, desc[UR14][R124.64] ;  /* 0x0000000e7c0ab981 */ /* 0x000f28000c1e1b00 */
[----:B------:R-:W4:Y:S04]  /*6be0*/  LDL R124, [R1+0x244] ;  /* 0x00024400017c7983 */ /* 0x000f280000100800 */
[----:B------:R-:W4:Y:S04]  /*6bf0*/  LDL R125, [R1+0x268] ;  /* 0x00026800017d7983 */ /* 0x000f280000100800 */
[----:B--2---:R1:W-:Y:S04]  /*6c00*/  STL [R1+0x33c], R12 ;  /* 0x00033c0c01007387 */ /* 0x0043e80000100800 */
[----:B------:R2:W-:Y:S04]  /*6c10*/  STL [R1+0x338], R13 ;  /* 0x0003380d01007387 */ /* 0x0005e80000100800 */
[----:B-1----:R-:W4:Y:S04]  /*6c20*/  LDL R12, [R1+0x210] ;  /* 0x00021000010c7983 */ /* 0x002f280000100800 */
[----:B--2---:R-:W2:Y:S01]  /*6c30*/  LDL R13, [R1+0x228] ;  /* 0x00022800010d7983 */ /* 0x004ea20000100800 */
[----:B---3--:R-:W-:-:S03]  /*6c40*/  @!P1 MOV R55, R8 ;  /* 0x0000000800379202 */ /* 0x008fc60000000f00 */
[----:B------:R1:W-:Y:S01]  /*6c50*/  STL.64 [R1+0x1e0], R8 ;  /* 0x0001e00801007387 */ /* 0x0003e20000100a00 */
[----:B------:R-:W-:Y:S02]  /*6c60*/  @!P1 IMAD.MOV.U32 R56, RZ, RZ, R9 ;  /* 0x000000ffff389224 */ /* 0x000fe400078e0009 */
[----:B-1----:R-:W-:Y:S01]  /*6c70*/  HFMA2 R8, -RZ, RZ, 0, 0 ;  /* 0x00000000ff087431 */ /* 0x002fe200000001ff */
[----:B------:R-:W-:-:S06]  /*6c80*/  MOV R9, RZ ;  /* 0x000000ff00097202 */ /* 0x000fcc0000000f00 */
[----:B------:R-:W3:Y:S04]  /*6c90*/  @!P2 LDG.E.64 R8, desc[UR14][R86.64] ;  /* 0x0000000e5608a981 */ /* 0x000ee8000c1e1b00 */
[----:B------:R-:W3:Y:S04]  /*6ca0*/  LDL R86, [R1+0x2e4] ;  /* 0x0002e40001567983 */ /* 0x000ee80000100800 */
[----:B------:R-:W3:Y:S01]  /*6cb0*/  LDL R87, [R1+0x2c4] ;  /* 0x0002c40001577983 */ /* 0x000ee20000100800 */
[----:B------:R-:W-:-:S04]  /*6cc0*/  FMUL.FTZ R25, R57, R57 ;  /* 0x0000003939197220 */ /* 0x000fc80000410000 */
[----:B------:R-:W-:Y:S01]  /*6cd0*/  FFMA.FTZ R25, R58, R58, R25 ;  /* 0x0000003a3a197223 */ /* 0x000fe20000010019 */
[----:B------:R-:W-:Y:S01]  /*6ce0*/  FFMA.FTZ R24, R66, R66, R24 ;  /* 0x0000004242187223 */ /* 0x000fe20000010018 */
[----:B----4-:R-:W-:Y:S02]  /*6cf0*/  FMUL.FTZ R59, R59, R59 ;  /* 0x0000003b3b3b7220 */ /* 0x010fe40000410000 */
[----:B------:R-:W-:Y:S02]  /*6d00*/  FADD.FTZ R25, RZ, R25 ;  /* 0x00000019ff197221 */ /* 0x000fe40000010000 */
[----:B------:R-:W-:Y:S02]  /*6d10*/  FFMA.FTZ R59, R60, R60, R59 ;  /* 0x0000003c3c3b7223 */ /* 0x000fe4000001003b */
[----:B------:R-:W-:Y:S01]  /*6d20*/  FADD.FTZ R24, R25, R24 ;  /* 0x0000001819187221 */ /* 0x000fe20000010000 */
[----:B------:R-:W-:-:S03]  /*6d30*/  FMUL.FTZ R25, R61, R61 ;  /* 0x0000003d3d197220 */ /* 0x000fc60000410000 */
[----:B------:R-:W-:Y:S01]  /*6d40*/  FADD.FTZ R24, R24, R59 ;  /* 0x0000003b18187221 */ /* 0x000fe20000010000 */
[----:B------:R-:W-:-:S04]  /*6d50*/  FFMA.FTZ R59, R69, R69, R25 ;  /* 0x00000045453b7223 */ /* 0x000fc80000010019 */
[----:B------:R-:W-:Y:S01]  /*6d60*/  FADD.FTZ R24, R24, R59 ;  /* 0x0000003b18187221 */ /* 0x000fe20000010000 */
[----:B------:R1:W-:Y:S01]  /*6d70*/  STL [R1+0x348], R123 ;  /* 0x0003487b01007387 */ /* 0x0003e20000100800 */
[----:B------:R-:W-:-:S04]  /*6d80*/  FMUL.FTZ R25, R12, R12 ;  /* 0x0000000c0c197220 */ /* 0x000fc80000410000 */
[----:B------:R-:W-:Y:S01]  /*6d90*/  FFMA.FTZ R59, R64, R64, R25 ;  /* 0x00000040403b7223 */ /* 0x000fe20000010019 */
[----:B--2---:R-:W-:-:S03]  /*6da0*/  FMUL.FTZ R25, R13, R13 ;  /* 0x0000000d0d197220 */ /* 0x004fc60000410000 */
[----:B------:R-:W-:Y:S01]  /*6db0*/  FADD.FTZ R24, R24, R59 ;  /* 0x0000003b18187221 */ /* 0x000fe20000010000 */
[----:B------:R-:W-:Y:S01]  /*6dc0*/  FFMA.FTZ R59, R65, R65, R25 ;  /* 0x00000041413b7223 */ /* 0x000fe20000010019 */
[----:B------:R-:W-:Y:S02]  /*6dd0*/  FMUL.FTZ R25, R123, R123 ;  /* 0x0000007b7b197220 */ /* 0x000fe40000410000 */
[----:B-1----:R-:W2:Y:S01]  /*6de0*/  LDL R123, [R1+0x21c] ;  /* 0x00021c00017b7983 */ /* 0x002ea20000100800 */
        /* <DEDUP_REMOVED lines=153> */
[----:B------:R-:W-:Y:S02]  /*7780*/  HFMA2 R60, -RZ, RZ, 0, 0 ;  /* 0x00000000ff3c7431 */ /* 0x000fe400000001ff */
[----:B------:R-:W-:Y:S01]  /*7790*/  FMUL.FTZ R62, R56, R56 ;  /* 0x00000038383e7220 */ /* 0x000fe20000410000 */
[----:B------:R-:W-:Y:S01]  /*77a0*/  FADD.FTZ R61, R24, R25 ;  /* 0x00000019183d7221 */ /* 0x000fe20000010000 */
[----:B------:R-:W-:Y:S02]  /*77b0*/  FFMA.FTZ R59, R53, R53, R59 ;  /* 0x00000035353b7223 */ /* 0x000fe4000001003b */
[----:B------:R-:W-:Y:S01]  /*77c0*/  FFMA.FTZ R62, R55, R55, R62 ;  /* 0x00000037373e7223 */ /* 0x000fe2000001003e */
[----:B------:R-:W-:Y:S01]  /*77d0*/  @!P2 MOV R60, R9 ;  /* 0x00000009003ca202 */ /* 0x000fe20000000f00 */
[----:B------:R-:W-:Y:S01]  /*77e0*/  FADD.FTZ R61, R61, R59 ;  /* 0x0000003b3d3d7221 */ /* 0x000fe20000010000 */
[----:B------:R-:W-:Y:S01]  /*77f0*/  MOV R59, RZ ;  /* 0x000000ff003b7202 */ /* 0x000fe20000000f00 */
[----:B------:R-:W-:-:S02]  /*7800*/  @!P2 IMAD.MOV.U32 R59, RZ, RZ, R8 ;  /* 0x000000ffff3ba224 */ /* 0x000fc400078e0008 */
[----:B------:R-:W-:Y:S01]  /*7810*/  FADD.FTZ R61, R61, R62 ;  /* 0x0000003e3d3d7221 */ /* 0x000fe20000010000 */
[----:B------:R-:W-:-:S04]  /*7820*/  FMUL.FTZ R62, R60, R60 ;  /* 0x0000003c3c3e7220 */ /* 0x000fc80000410000 */
[----:B------:R-:W-:-:S04]  /*7830*/  FFMA.FTZ R62, R59, R59, R62 ;  /* 0x0000003b3b3e7223 */ /* 0x000fc8000001003e */
[----:B------:R-:W-:Y:S01]  /*7840*/  FADD.FTZ R69, R61, R62 ;  /* 0x0000003e3d457221 */ /* 0x000fe20000010000 */
[----:B------:R-:W-:Y:S01]  /*7850*/  HFMA2 R61, -RZ, RZ, 0, 0 ;  /* 0x00000000ff3d7431 */ /* 0x000fe200000001ff */
[----:B------:R-:W-:Y:S02]  /*7860*/  MOV R62, RZ ;  /* 0x000000ff003e7202 */ /* 0x000fe40000000f00 */
[----:B------:R-:W-:Y:S01]  /*7870*/  @!P3 MOV R62, R10 ;  /* 0x0000000a003eb202 */ /* 0x000fe20000000f00 */
[----:B------:R-:W-:-:S04]  /*7880*/  @!P3 IMAD.MOV.U32 R61, RZ, RZ, R11 ;  /* 0x000000ffff3db224 */ /* 0x000fc800078e000b */
[----:B------:R-:W-:-:S04]  /*7890*/  FMUL.FTZ R63, R61, R61 ;  /* 0x0000003d3d3f7220 */ /* 0x000fc80000410000 */
[----:B------:R-:W-:Y:S01]  /*78a0*/  FFMA.FTZ R63, R62, R62, R63 ;  /* 0x0000003e3e3f7223 */ /* 0x000fe2000001003f */
[----:B0-----:R-:W-:-:S03]  /*78b0*/  HFMA2 R64, -RZ, RZ, 0, 0 ;  /* 0x00000000ff407431 */ /* 0x001fc600000001ff */
[----:B------:R-:W-:Y:S01]  /*78c0*/  FADD.FTZ R69, R69, R63 ;  /* 0x0000003f45457221 */ /* 0x000fe20000010000 */
[----:B------:R-:W-:Y:S01]  /*78d0*/  IMAD.MOV.U32 R63, RZ, RZ, RZ ;  /* 0x000000ffff3f7224 */ /* 0x000fe200078e00ff */
[----:B------:R-:W-:Y:S01]  /*78e0*/  @!P4 MOV R63, R15 ;  /* 0x0000000f003fc202 */ /* 0x000fe20000000f00 */
[----:B------:R-:W-:-:S04]  /*78f0*/  @!P4 IMAD.MOV.U32 R64, RZ, RZ, R14 ;  /* 0x000000ffff40c224 */ /* 0x000fc800078e000e */
        /* <DEDUP_REMOVED lines=11> */
[----:B-1----:R-:W3:Y:S04]  /*79b0*/  LDL R12, [R1+0x214] ;  /* 0x00021400010c7983 */ /* 0x002ee80000100800 */
[----:B------:R-:W4:Y:S01]  /*79c0*/  LDL.LU R123, [R1+0x348] ;  /* 0x00034800017b7983 */ /* 0x000f220000300800 */
[----:B--2---:R-:W-:-:S03]  /*79d0*/  FADD.FTZ R66, R66, R13 ;  /* 0x0000000d42427221 */ /* 0x004fc60000010000 */
[----:B------:R-:W2:Y:S01]  /*79e0*/  LDL.LU R13, [R1+0x344] ;  /* 0x00034400010d7983 */ /* 0x000ea20000300800 */
[----:B------:R-:W-:-:S03]  /*79f0*/  FADD.FTZ R65, R65, R66 ;  /* 0x0000004241417221 */ /* 0x000fc60000010000 */
[----:B------:R-:W3:Y:S02]  /*7a00*/  LDL R66, [R1+0x22c] ;  /* 0x00022c0001427983 */ /* 0x000ee40000100800 */
[----:B---3--:R-:W-:Y:S02]  /*7a10*/  FADD.FTZ R66, R66, R12 ;  /* 0x0000000c42427221 */ /* 0x008fe40000010000 */
[----:B------:R-:W3:Y:S02]  /*7a20*/  LDL.LU R12, [R1+0x340] ;  /* 0x00034000010c7983 */ /* 0x000ee40000300800 */
[----:B------:R-:W-:Y:S02]  /*7a30*/  FADD.FTZ R65, R65, R66 ;  /* 0x0000004241417221 */ /* 0x000fe40000010000 */
[----:B------:R-:W3:Y:S02]  /*7a40*/  LDL R66, [R1+0x234] ;  /* 0x0002340001427983 */ /* 0x000ee40000100800 */
[----:B---3--:R-:W-:-:S02]  /*7a50*/  FADD.FTZ R66, R66, R12 ;  /* 0x0000000c42427221 */ /* 0x008fc40000010000 */
[----:B------:R0:W-:Y:S02]  /*7a60*/  STL [R1+0x258], R121 ;  /* 0x0002587901007387 */ /* 0x0001e40000100800 */
[----:B------:R-:W-:Y:S02]  /*7a70*/  FADD.FTZ R65, R65, R66 ;  /* 0x0000004241417221 */ /* 0x000fe40000010000 */
[----:B------:R1:W-:Y:S04]  /*7a80*/  STL [R1+0x238], R120 ;  /* 0x0002387801007387 */ /* 0x0003e80000100800 */
[----:B------:R-:W2:Y:S04]  /*7a90*/  LDL R66, [R1+0x240] ;  /* 0x0002400001427983 */ /* 0x000ea80000100800 */
[----:B0-----:R-:W3:Y:S04]  /*7aa0*/  LDL.LU R121, [R1+0x34c] ;  /* 0x00034c0001797983 */ /* 0x001ee80000300800 */
[----:B-1----:R-:W3:Y:S01]  /*7ab0*/  LDL.LU R120, [R1+0x350] ;  /* 0x0003500001787983 */ /* 0x002ee20000300800 */
[----:B------:R-:W-:-:S03]  /*7ac0*/  CS2R R24, SRZ ;  /* 0x0000000000187805 */ /* 0x000fc6000001ff00 */
[----:B------:R-:W4:Y:S01]  /*7ad0*/  LDL.LU R12, [R1+0x33c] ;  /* 0x00033c00010c7983 */ /* 0x000f220000300800 */
[----:B--2---:R-:W-:-:S03]  /*7ae0*/  FADD.FTZ R66, R66, R13 ;  /* 0x0000000d42427221 */ /* 0x004fc60000010000 */
[----:B------:R-:W2:Y:S01]  /*7af0*/  LDL.LU R13, [R1+0x338] ;  /* 0x00033800010d7983 */ /* 0x000ea20000300800 */
[----:B------:R-:W-:-:S03]  /*7b00*/  FADD.FTZ R65, R65, R66 ;  /* 0x0000004241417221 */ /* 0x000fc60000010000 */
[----:B------:R-:W4:Y:S04]  /*7b10*/  LDL R66, [R1+0x248] ;  /* 0x0002480001427983 */ /* 0x000f280000100800 */
[----:B---3--:R-:W3:Y:S04]  /*7b20*/  @!P6 LDG.E.64 R24, desc[UR14][R120.64] ;  /* 0x0000000e7818e981 */ /* 0x008ee8000c1e1b00 */
[----:B------:R-:W2:Y:S04]  /*7b30*/  LDL R120, [R1+0x238] ;  /* 0x0002380001787983 */ /* 0x000ea80000100800 */
[----:B------:R-:W2:Y:S01]  /*7b40*/  LDL R121, [R1+0x258] ;  /* 0x0002580001797983 */ /* 0x000ea20000100800 */
[----:B----4-:R-:W-:-:S04]  /*7b50*/  FADD.FTZ R66, R66, R123 ;  /* 0x0000007b42427221 */ /* 0x010fc80000010000 */
[----:B------:R-:W-:Y:S02]  /*7b60*/  FADD.FTZ R65, R65, R66 ;  /* 0x0000004241417221 */ /* 0x000fe40000010000 */
[----:B------:R-:W4:Y:S04]  /*7b70*/  LDL R66, [R1+0x250] ;  /* 0x0002500001427983 */ /* 0x000f280000100800 */
[----:B------:R-:W-:Y:S04]  /*7b80*/  STL [R1+0x2fc], R19 ;  /* 0x0002fc1301007387 */ /* 0x000fe80000100800 */
[----:B------:R0:W-:Y:S04]  /*7b90*/  STL [R1+0x2e8], R18 ;  /* 0x0002e81201007387 */ /* 0x0001e80000100800 */
[----:B------:R-:W-:Y:S04]  /*7ba0*/  STL [R1+0x300], R21 ;  /* 0x0003001501007387 */ /* 0x000fe80000100800 */
[----:B------:R1:W-:Y:S04]  /*7bb0*/  STL [R1+0x2e0], R20 ;  /* 0x0002e01401007387 */ /* 0x0003e80000100800 */
[----:B------:R3:W-:Y:S04]  /*7bc0*/  STL [R1+0x2ec], R16 ;  /* 0x0002ec1001007387 */ /* 0x0007e80000100800 */
[----:B------:R3:W-:Y:S04]  /*7bd0*/  STL [R1+0x318], R67 ;  /* 0x0003184301007387 */ /* 0x0007e80000100800 */
[----:B------:R3:W-:Y:S01]  /*7be0*/  STL [R1+0x314], R68 ;  /* 0x0003144401007387 */ /* 0x0007e20000100800 */
[----:B----4-:R-:W-:-:S03]  /*7bf0*/  FADD.FTZ R66, R66, R0 ;  /* 0x0000000042427221 */ /* 0x010fc60000010000 */
[----:B------:R4:W5:Y:S01]  /*7c00*/  LDL.LU R0, [R1+0x334] ;  /* 0x0003340001007983 */ /* 0x0009620000300800 */
[----:B------:R-:W-:Y:S01]  /*7c10*/  FADD.FTZ R65, R65, R66 ;  /* 0x0000004241417221 */ /* 0x000fe20000010000 */
[----:B--2---:R-:W-:-:S04]  /*7c20*/  FADD.FTZ R66, R121, R120 ;  /* 0x0000007879427221 */ /* 0x004fc80000010000 */
        /* <DEDUP_REMOVED lines=46> */
[----:B------:R-:W-:Y:S01]  /*7f10*/  FADD.FTZ R66, R21, R20 ;  /* 0x0000001415427221 */ /* 0x000fe20000010000 */
[----:B------:R4:W5:Y:S03]  /*7f20*/  LDL.LU R19, [R1+0x32c] ;  /* 0x00032c0001137983 */ /* 0x0009660000300800 */
[----:B------:R-:W-:Y:S01]  /*7f30*/  FADD.FTZ R65, R65, R66 ;  /* 0x0000004241417221 */ /* 0x000fe20000010000 */
[----:B------:R-:W-:Y:S01]  /*7f40*/  FADD.FTZ R66, R72, R16 ;  /* 0x0000001048427221 */ /* 0x000fe20000010000 */
[----:B-1----:R4:W5:Y:S03]  /*7f50*/  LDL.LU R20, [R1+0x328] ;  /* 0x0003280001147983 */ /* 0x0029660000300800 */
[----:B------:R-:W-:Y:S01]  /*7f60*/  FADD.FTZ R65, R65, R66 ;  /* 0x0000004241417221 */ /* 0x000fe20000010000 */
[----:B------:R-:W-:Y:S01]  /*7f70*/  FADD.FTZ R66, R73, R74 ;  /* 0x0000004a49427221 */ /* 0x000fe20000010000 */
[----:B------:R4:W5:Y:S03]  /*7f80*/  LDL.LU R21, [R1+0x324] ;  /* 0x0003240001157983 */ /* 0x0009660000300800 */
[----:B------:R-:W-:Y:S01]  /*7f90*/  FADD.FTZ R65, R65, R66 ;  /* 0x0000004241417221 */ /* 0x000fe20000010000 */
[----:B------:R-:W-:Y:S01]  /*7fa0*/  FADD.FTZ R66, R70, R76 ;  /* 0x0000004c46427221 */ /* 0x000fe20000010000 */
[----:B---3--:R4:W5:Y:S03]  /*7fb0*/  LDL.LU R16, [R1+0x320] ;  /* 0x0003200001107983 */ /* 0x0089660000300800 */
        /* <DEDUP_REMOVED lines=51> */
[----:B------:R-:W-:Y:S01]  /*82f0*/  FADD.FTZ R65, R65, R66 ;  /* 0x0000004241417221 */ /* 0x000fe20000010000 */
[----:B------:R-:W-:Y:S02]  /*8300*/  HFMA2 R66, -RZ, RZ, 0, 0 ;  /* 0x00000000ff427431 */ /* 0x000fe400000001ff */
[----:B------:R-:W-:Y:S01]  /*8310*/  FADD.FTZ R68, R64, R63 ;  /* 0x0000003f40447221 */ /* 0x000fe20000010000 */
[----:B------:R-:W-:Y:S01]  /*8320*/  FADD.FTZ R67, R65, R67 ;  /* 0x0000004341437221 */ /* 0x000fe20000010000 */
[----:B------:R-:W-:Y:S01]  /*8330*/  MOV R65, RZ ;  /* 0x000000ff00417202 */ /* 0x000fe20000000f00 */
[----:B------:R-:W-:Y:S01]  /*8340*/  @!P5 IMAD.MOV.U32 R65, RZ, RZ, R12 ;  /* 0x000000ffff41d224 */ /* 0x000fe200078e000c */
[----:B------:R-:W-:Y:S01]  /*8350*/  @!P5 MOV R66, R13 ;  /* 0x0000000d0042d202 */ /* 0x000fe20000000f00 */
[----:B------:R0:W-:Y:S01]  /*8360*/  STL [R1+0x30c], R70 ;  /* 0x00030c4601007387 */ /* 0x0001e20000100800 */
[----:B------:R-:W-:-:S03]  /*8370*/  FADD.FTZ R67, R67, R68 ;  /* 0x0000004443437221 */ /* 0x000fc60000010000 */
[----:B------:R1:W-:Y:S01]  /*8380*/  STL [R1+0x310], R71 ;  /* 0x0003104701007387 */ /* 0x0003e20000100800 */
[----:B0-----:R-:W-:-:S04]  /*8390*/  FADD.FTZ R70, R65, R66 ;  /* 0x0000004241467221 */ /* 0x001fc80000010000 */
[----:B------:R-:W-:Y:S01]  /*83a0*/  FADD.FTZ R70, R67, R70 ;  /* 0x0000004643467221 */ /* 0x000fe20000010000 */
[----:B------:R-:W-:Y:S02]  /*83b0*/  HFMA2 R67, -RZ, RZ, 0, 0 ;  /* 0x00000000ff437431 */ /* 0x000fe400000001ff */
[----:B-1----:R-:W-:Y:S01]  /*83c0*/  FMUL.FTZ R71, R66, R66 ;  /* 0x0000004242477220 */ /* 0x002fe20000410000 */
[----:B------:R0:W-:Y:S01]  /*83d0*/  STL [R1+0x304], R72 ;  /* 0x0003044801007387 */ /* 0x0001e20000100800 */
[----:B------:R-:W-:Y:S01]  /*83e0*/  IMAD.MOV.U32 R68, RZ, RZ, RZ ;  /* 0x000000ffff447224 */ /* 0x000fe200078e00ff */
[----:B------:R-:W-:Y:S01]  /*83f0*/  @!P6 MOV R68, R25 ;  /* 0x000000190044e202 */ /* 0x000fe20000000f00 */
[----:B------:R-:W-:Y:S01]  /*8400*/  FFMA.FTZ R71, R65, R65, R71 ;  /* 0x0000004141477223 */ /* 0x000fe20000010047 */
[----:B------:R-:W-:Y:S01]  /*8410*/  @!P6 MOV R67, R24 ;  /* 0x000000180043e202 */ /* 0x000fe20000000f00 */
[----:B0-----:R-:W0:Y:S02]  /*8420*/  S2R R72, SR_LANEID ;  /* 0x0000000000487919 */ /* 0x001e240000000000 */
[----:B------:R-:W-:-:S02]  /*8430*/  FADD.FTZ R69, R69, R71 ;  /* 0x0000004745457221 */ /* 0x000fc40000010000 */
[----:B------:R-:W-:-:S04]  /*8440*/  FADD.FTZ R71, R67, R68 ;  /* 0x0000004443477221 */ /* 0x000fc80000010000 */
[----:B------:R-:W-:Y:S01]  /*8450*/  FADD.FTZ R70, R70, R71 ;  /* 0x0000004746467221 */ /* 0x000fe20000010000 */
[----:B------:R-:W-:-:S04]  /*8460*/  FMUL.FTZ R71, R68, R68 ;  /* 0x0000004444477220 */ /* 0x000fc80000410000 */
[----:B------:R-:W-:-:S04]  /*8470*/  FFMA.FTZ R71, R67, R67, R71 ;  /* 0x0000004343477223 */ /* 0x000fc80000010047 */
[----:B------:R-:W-:Y:S02]  /*8480*/  FADD.FTZ R69, R69, R71 ;  /* 0x0000004745457221 */ /* 0x000fe40000010000 */
[----:B------:R-:W1:Y:S01]  /*8490*/  SHFL.DOWN PT, R71, R70, 0x1, 0x1f ;  /* 0x08201f0046477f89 */ /* 0x000e6200000e0000 */
[----:B0-----:R-:W-:-:S13]  /*84a0*/  ISETP.GT.AND P1, PT, R72, 0x1e, PT ;  /* 0x0000001e4800780c */ /* 0x001fda0003f24270 */
[----:B-1----:R-:W-:Y:S02]  /*84b0*/  @!P1 FADD.FTZ R70, R70, R71 ;  /* 0x0000004746469221 */ /* 0x002fe40000010000 */
[----:B------:R-:W0:Y:S02]  /*84c0*/  SHFL.DOWN PT, R71, R69, 0x1, 0x1f ;  /* 0x08201f0045477f89 */ /* 0x000e2400000e0000 */
[----:B0-----:R-:W-:Y:S02]  /*84d0*/  @!P1 FADD.FTZ R69, R69, R71 ;  /* 0x0000004745459221 */ /* 0x001fe40000010000 */
[----:B------:R-:W0:Y:S01]  /*84e0*/  SHFL.DOWN PT, R71, R70, 0x2, 0x1f ;  /* 0x08401f0046477f89 */ /* 0x000e2200000e0000 */
[----:B------:R-:W-:-:S13]  /*84f0*/  ISETP.GT.AND P1, PT, R72, 0x1d, PT ;  /* 0x0000001d4800780c */ /* 0x000fda0003f24270 */
[----:B0-----:R-:W-:Y:S02]  /*8500*/  @!P1 FADD.FTZ R70, R70, R71 ;  /* 0x0000004746469221 */ /* 0x001fe40000010000 */
[----:B------:R-:W0:Y:S04]  /*8510*/  SHFL.DOWN PT, R71, R69, 0x2, 0x1f ;  /* 0x08401f0045477f89 */ /* 0x000e2800000e0000 */
[----:B------:R-:W-:Y:S04]  /*8520*/  STL.64 [R1+0x1e8], R8 ;  /* 0x0001e80801007387 */ /* 0x000fe80000100a00 */
[----:B------:R-:W1:Y:S01]  /*8530*/  SHFL.DOWN PT, R8, R70, 0x4, 0x1f ;  /* 0x08801f0046087f89 */ /* 0x000e6200000e0000 */
[----:B0-----:R-:W-:-:S05]  /*8540*/  @!P1 FADD.FTZ R69, R69, R71 ;  /* 0x0000004745459221 */ /* 0x001fca0000010000 */
[----:B------:R-:W0:Y:S01]  /*8550*/  SHFL.DOWN PT, R9, R69, 0x4, 0x1f ;  /* 0x08801f0045097f89 */ /* 0x000e2200000e0000 */
[----:B------:R-:W-:-:S13]  /*8560*/  ISETP.GT.AND P1, PT, R72, 0x1b, PT ;  /* 0x0000001b4800780c */ /* 0x000fda0003f24270 */
[----:B-1----:R-:W-:-:S05]  /*8570*/  @!P1 FADD.FTZ R70, R70, R8 ;  /* 0x0000000846469221 */ /* 0x002fca0000010000 */
[----:B------:R-:W1:Y:S01]  /*8580*/  SHFL.DOWN PT, R8, R70, 0x8, 0x1f ;  /* 0x09001f0046087f89 */ /* 0x000e6200000e0000 */
[----:B0-----:R-:W-:-:S05]  /*8590*/  @!P1 FADD.FTZ R69, R69, R9 ;  /* 0x0000000945459221 */ /* 0x001fca0000010000 */
[----:B------:R-:W0:Y:S04]  /*85a0*/  SHFL.DOWN PT, R9, R69, 0x8, 0x1f ;  /* 0x09001f0045097f89 */ /* 0x000e2800000e0000 */
[----:B------:R2:W-:Y:S04]  /*85b0*/  STL.64 [R1+0x1f8], R14 ;  /* 0x0001f80e01007387 */ /* 0x0005e80000100a00 */
[----:B------:R-:W-:Y:S04]  /*85c0*/  STL [R1+0x308], R73 ;  /* 0x0003084901007387 */ /* 0x000fe80000100800 */
[----:B------:R-:W-:Y:S01]  /*85d0*/  STL.64 [R1+0x208], R24 ;  /* 0x0002081801007387 */ /* 0x000fe20000100a00 */
[----:B--2---:R-:W2:Y:S01]  /*85e0*/  S2R R14, SR_TID.X ;  /* 0x00000000000e7919 */ /* 0x004ea20000002100 */
[----:B------:R-:W-:-:S02]  /*85f0*/  ISETP.GT.AND P2, PT, R72, 0xf, PT ;  /* 0x0000000f4800780c */ /* 0x000fc40003f44270 */
[----:B------:R1:W-:Y:S01]  /*8600*/  STL.64 [R1+0x1f0], R10 ;  /* 0x0001f00a01007387 */ /* 0x0003e20000100a00 */
[----:B------:R-:W-:Y:S01]  /*8610*/  ISETP.GT.AND P1, PT, R72, 0x17, PT ;  /* 0x000000174800780c */ /* 0x000fe20003f24270 */
[----:B------:R-:W-:Y:S01]  /*8620*/  BSSY.RECONVERGENT B0, `(.L_x_4310) ;  /* 0x0000014000007945 */ /* 0x000fe20003800200 */
[----:B-1----:R-:W-:Y:S01]  /*8630*/  FADD.FTZ R10, R70, R8 ;  /* 0x00000008460a7221 */ /* 0x002fe20000010000 */
[----:B0-----:R-:W-:-:S04]  /*8640*/  FADD.FTZ R11, R69, R9 ;  /* 0x00000009450b7221 */ /* 0x001fc80000010000 */
[----:B------:R-:W-:Y:S02]  /*8650*/  FSEL R8, R70, R10, P1 ;  /* 0x0000000a46087208 */ /* 0x000fe40000800000 */
[----:B------:R-:W-:Y:S01]  /*8660*/  FSEL R9, R69, R11, P1 ;  /* 0x0000000b45097208 */ /* 0x000fe20000800000 */
[----:B------:R4:W-:Y:S04]  /*8670*/  STL.64 [R1+0x200], R12 ;  /* 0x0002000c01007387 */ /* 0x0009e80000100a00 */
[----:B------:R4:W0:Y:S04]  /*8680*/  SHFL.DOWN PT, R12, R8, 0x10, 0x1f ;  /* 0x0a001f00080c7f89 */ /* 0x00082800000e0000 */
[----:B------:R4:W1:Y:S01]  /*8690*/  SHFL.DOWN PT, R13, R9, 0x10, 0x1f ;  /* 0x0a001f00090d7f89 */ /* 0x00086200000e0000 */
[----:B--2---:R-:W-:Y:S05]  /*86a0*/  @P2 BRA `(.L_x_4311) ;  /* 0x00000000002c2947 */ /* 0x004fea0003800000 */
[----:B------:R-:W-:Y:S01]  /*86b0*/  ISETP.NE.AND P1, PT, R72, RZ, PT ;  /* 0x000000ff4800720c */ /* 0x000fe20003f25270 */
[----:B0---4-:R-:W-:Y:S01]  /*86c0*/  FADD.FTZ R8, R10, R12 ;  /* 0x0000000c0a087221 */ /* 0x011fe20000010000 */
[----:B-1----:R-:W-:-:S11]  /*86d0*/  FADD.FTZ R9, R11, R13 ;  /* 0x0000000d0b097221 */ /* 0x002fd60000010000 */
[----:B------:R-:W0:Y:S01]  /*86e0*/  @!P1 S2R R10, SR_CgaCtaId ;  /* 0x00000000000a9919 */ /* 0x000e220000008800 */
[----:B------:R-:W-:-:S04]  /*86f0*/  @!P1 MOV R11, 0x400 ;  /* 0x00000400000b9802 */ /* 0x000fc80000000f00 */
[----:B0-----:R-:W-:Y:S02]  /*8700*/  @!P1 LEA R10, R10, R11, 0x18 ;  /* 0x0000000b0a0a9211 */ /* 0x001fe400078ec0ff */
[----:B------:R-:W0:Y:S02]  /*8710*/  @!P1 S2R R11, SR_TID.X ;  /* 0x00000000000b9919 */ /* 0x000e240000002100 */
[----:B0-----:R-:W-:-:S04]  /*8720*/  @!P1 SHF.R.U32.HI R11, RZ, 0x2, R11 ;  /* 0x00000002ff0b9819 */ /* 0x001fc8000001160b */
[----:B------:R-:W-:-:S05]  /*8730*/  @!P1 LOP3.LUT R11, R11, 0xf8, RZ, 0xc0, !PT ;  /* 0x000000f80b0b9812 */ /* 0x000fca00078ec0ff */
[----:B------:R-:W-:-:S05]  /*8740*/  @!P1 IMAD.IADD R10, R11, 0x1, R10 ;  /* 0x000000010b0a9824 */ /* 0x000fca00078e020a */
[----:B------:R2:W-:Y:S02]  /*8750*/  @!P1 STS.64 [R10+0x10], R8 ;  /* 0x000010080a009388 */ /* 0x0005e40000000a00 */
.L_x_4311:
[----:B------:R-:W-:Y:S05]  /*8760*/  BSYNC.RECONVERGENT B0 ;  /* 0x0000000000007941 */ /* 0x000fea0003800200 */
.L_x_4310:
[----:B------:R-:W-:Y:S01]  /*8770*/  BAR.SYNC.DEFER_BLOCKING 0x0 ;  /* 0x0000000000007b1d */ /* 0x000fe20000010000 */
[----:B------:R-:W-:-:S05]  /*8780*/  ISETP.NE.AND P1, PT, R14, RZ, PT ;  /* 0x000000ff0e00720c */ /* 0x000fca0003f25270 */
[----:B------:R-:W-:Y:S08]  /*8790*/  BSSY.RECONVERGENT B0, `(.L_x_4312) ;  /* 0x0000029000007945 */ /* 0x000ff00003800200 */
[----:B------:R-:W-:Y:S05]  /*87a0*/  @P1 BRA `(.L_x_4313) ;  /* 0x00000000009c1947 */ /* 0x000fea0003800000 */
[----:B------:R-:W3:Y:S01]  /*87b0*/  S2UR UR7, SR_CgaCtaId ;  /* 0x00000000000779c3 */ /* 0x000ee20000008800 */
[----:B------:R-:W-:Y:S02]  /*87c0*/  UMOV UR5, 0x400 ;  /* 0x0000040000057882 */ /* 0x000fe40000000000 */
[----:B---3--:R-:W-:-:S09]  /*87d0*/  ULEA UR5, UR7, UR5, 0x18 ;  /* 0x0000000507057291 */ /* 0x008fd2000f8ec0ff */
[----:B--2---:R-:W0:Y:S02]  /*87e0*/  LDS.64 R10, [UR5+0x18] ;  /* 0x00001805ff0a7984 */ /* 0x004e240008000a00 */
[----:B0---4-:R-:W-:Y:S01]  /*87f0*/  FADD.FTZ R12, R8, R10 ;  /* 0x0000000a080c7221 */ /* 0x011fe20000010000 */
[----:B-1----:R-:W-:Y:S02]  /*8800*/  FADD.FTZ R13, R9, R11 ;  /* 0x0000000b090d7221 */ /* 0x002fe40000010000 */
        /* <DEDUP_REMOVED lines=33> */
.L_x_4313:
[----:B------:R-:W-:Y:S05]  /*8a20*/  BSYNC.RECONVERGENT B0 ;  /* 0x0000000000007941 */ /* 0x000fea0003800200 */
.L_x_4312:
[----:B------:R-:W3:Y:S02]  /*8a30*/  LDCU UR5, c[0x0][0x370] ;  /* 0x00006e00ff0577ac */ /* 0x000ee40008000800 */
[----:B---3--:R-:W-:-:S09]  /*8a40*/  UISETP.GE.U32.AND UP0, UPT, UR5, 0x2, UPT ;  /* 0x000000020500788c */ /* 0x008fd2000bf06070 */
[----:B------:R-:W-:Y:S05]  /*8a50*/  BRA.U !UP0, `(.L_x_4314) ;  /* 0x0000001508b87547 */ /* 0x000fea000b800000 */
[----:B------:R-:W-:Y:S04]  /*8a60*/  BSSY.RECONVERGENT B0, `(.L_x_4315) ;  /* 0x000002f000007945 */ /* 0x000fe80003800200 */
[----:B------:R-:W-:Y:S05]  /*8a70*/  @P1 BRA `(.L_x_4316) ;  /* 0x0000000000b41947 */ /* 0x000fea0003800000 */
[----:B------:R-:W3:Y:S01]  /*8a80*/  LDCU UR12, c[0x0][0x374] ;  /* 0x00006e80ff0c77ac */ /* 0x000ee20008000800 */
[----:B------:R-:W-:Y:S01]  /*8a90*/  S2UR UR22, SR_CTAID.Y ;  /* 0x00000000001679c3 */ /* 0x000fe20000002600 */
[----:B------:R-:W0:Y:S01]  /*8aa0*/  LDCU UR20, c[0x0][0x370] ;  /* 0x00006e00ff1477ac */ /* 0x000e220008000800 */
[----:B------:R-:W1:Y:S06]  /*8ab0*/  LDCU.128 UR16, c[0x0][0x3b0] ;  /* 0x00007600ff1077ac */ /* 0x000e6c0008000c00 */
[----:B------:R-:W2:Y:S01]  /*8ac0*/  S2UR UR10, SR_CTAID.X ;  /* 0x00000000000a79c3 */ /* 0x000ea20000002500 */
[----:B------:R-:W-:-:S04]  /*8ad0*/  ULOP3.LUT UR21, UR4, 0x1, URZ, 0xc0, !UPT ;  /* 0x0000000104157892 */ /* 0x000fc8000f8ec0ff */
[----:B---3--:R-:W-:-:S04]  /*8ae0*/  UIMAD UR5, UR21, UR12, URZ ;  /* 0x0000000c150572a4 */ /* 0x008fc8000f8e02ff */
        /* <DEDUP_REMOVED lines=9> */
[----:B------:R-:W-:Y:S02]  /*8b80*/  MOV R10, UR12 ;  /* 0x0000000c000a7c02 */ /* 0x000fe40008000f00 */
[----:B------:R-:W-:Y:S01]  /*8b90*/  MOV R11, UR13 ;  /* 0x0000000d000b7c02 */ /* 0x000fe20008000f00 */
[----:B----4-:R-:W-:-:S04]  /*8ba0*/  IMAD.U32 R12, RZ, RZ, UR7 ;  /* 0x00000007ff0c7e24 */ /* 0x010fc8000f8e00ff */
[----:B------:R0:W-:Y:S02]  /*8bb0*/  STG.E.64 desc[UR14][R10.64], R8 ;  /* 0x000000080a007986 */ /* 0x0001e4000c101b0e */
[----:B0-----:R-:W-:Y:S02]  /*8bc0*/  MOV R10, UR10 ;  /* 0x0000000a000a7c02 */ /* 0x001fe40008000f00 */
[----:B------:R-:W-:Y:S01]  /*8bd0*/  MOV R11, UR11 ;  /* 0x0000000b000b7c02 */ /* 0x000fe20008000f00 */
[----:B------:R-:W-:Y:S06]  /*8be0*/  MEMBAR.ALL.GPU ;  /* 0x0000000000007992 */ /* 0x000fec000000a000 */
[----:B------:R-:W-:-:S00]  /*8bf0*/  ERRBAR ;  /* 0x00000000000079ab */ /* 0x000fc00000000000 */
[----:B------:R-:W-:Y:S06]  /*8c00*/  CGAERRBAR ;  /* 0x00000000000075ab */ /* 0x000fec0000000000 */
[----:B------:R0:W-:Y:S01]  /*8c10*/  REDG.E.ADD.S32.STRONG.GPU desc[UR14][R10.64], R12 ;  /* 0x0000000c0a00798e */ /* 0x0001e2000c12e30e */
[----:B------:R-:W-:Y:S01]  /*8c20*/  USEL UR5, UR20, URZ, !UP0 ;  /* 0x000000ff14057287 */ /* 0x000fe2000c000000 */
[----:B------:R-:W-:-:S03]  /*8c30*/  UMOV UR7, 0xffffffff ;  /* 0xffffffff00077882 */ /* 0x000fc60000000000 */
[----:B------:R-:W-:Y:S01]  /*8c40*/  UISETP.NE.AND UP0, UPT, UR7, UR5, UPT ;  /* 0x000000050700728c */ /* 0x000fe2000bf05270 */
[----:B0-----:R-:W-:-:S05]  /*8c50*/  IMAD.MOV.U32 R10, RZ, RZ, -0x1 ;  /* 0xffffffffff0a7424 */ /* 0x001fca00078e00ff */
[----:B------:R3:W-:Y:S03]  /*8c60*/  STL [R1], R10 ;  /* 0x0000000a01007387 */ /* 0x0007e60000100800 */
[----:B------:R-:W-:Y:S05]  /*8c70*/  BRA.U !UP0, `(.L_x_4316) ;  /* 0x0000000108347547 */ /* 0x000fea000b800000 */
[----:B------:R-:W-:-:S11]  /*8c80*/  ULOP3.LUT UP0, URZ, UR4, 0x2, URZ, 0xc0, !UPT ;  /* 0x0000000204ff7892 */ /* 0x000fd6000f80c0ff */
.L_x_4317:
[----:B------:R-:W0:Y:S02]  /*8c90*/  LDCU UR10, c[0x0][0x374] ;  /* 0x00006e80ff0a77ac */ /* 0x000e240008000800 */
[----:B0-----:R-:W-:-:S04]  /*8ca0*/  UIMAD UR10, UR21, UR10, UR22 ;  /* 0x0000000a150a72a4 */ /* 0x001fc8000f8e0216 */
[----:B------:R-:W-:-:S06]  /*8cb0*/  UIMAD.WIDE.U32 UR10, UR10, 0x4, UR16 ;  /* 0x000000040a0a78a5 */ /* 0x000fcc000f8e0010 */
[----:B---3--:R-:W-:Y:S02]  /*8cc0*/  MOV R10, UR10 ;  /* 0x0000000a000a7c02 */ /* 0x008fe40008000f00 */
[----:B------:R-:W-:-:S05]  /*8cd0*/  MOV R11, UR11 ;  /* 0x0000000b000b7c02 */ /* 0x000fca0008000f00 */
[----:B------:R-:W2:Y:S04]  /*8ce0*/  LDG.E.STRONG.GPU R10, desc[UR14][R10.64] ;  /* 0x0000000e0a0a7981 */ /* 0x000ea8000c1ef900 */
[----:B--2---:R-:W-:Y:S01]  /*8cf0*/  CCTL.IVALL ;  /* 0x00000000ff00798f */ /* 0x004fe20002000000 */
[----:B------:R-:W0:Y:S02]  /*8d00*/  LDCU UR5, c[0x0][0x370] ;  /* 0x00006e00ff0577ac */ /* 0x000e240008000800 */
[----:B0-----:R-:W-:Y:S01]  /*8d10*/  USEL UR5, UR5, URZ, !UP0 ;  /* 0x000000ff05057287 */ /* 0x001fe2000c000000 */
[----:B------:R0:W-:Y:S05]  /*8d20*/  STL [R1], R10 ;  /* 0x0000000a01007387 */ /* 0x0001ea0000100800 */
[----:B------:R-:W-:-:S13]  /*8d30*/  ISETP.NE.AND P1, PT, R10, UR5, PT ;  /* 0x000000050a007c0c */ /* 0x000fda000bf25270 */
[----:B0-----:R-:W-:Y:S05]  /*8d40*/  @P1 BRA `(.L_x_4317) ;  /* 0xfffffffc00d01947 */ /* 0x001fea000383ffff */
.L_x_4316:
[----:B------:R-:W-:Y:S05]  /*8d50*/  BSYNC.RECONVERGENT B0 ;  /* 0x0000000000007941 */ /* 0x000fea0003800200 */
.L_x_4315:
        /* <DEDUP_REMOVED lines=17> */
.L_x_4319:
[----:B------:R-:W-:-:S04]  /*8e70*/  ISETP.NE.AND P2, PT, RZ, UR11, PT ;  /* 0x0000000bff007c0c */ /* 0x000fc8000bf45270 */
[----:B------:R-:W-:Y:S01]  /*8e80*/  ISETP.NE.OR P2, PT, R14, RZ, !P2 ;  /* 0x000000ff0e00720c */ /* 0x000fe20005745670 */
[----:B------:R-:W-:-:S12]  /*8e90*/  IMAD.U32 R14, RZ, RZ, UR4 ;  /* 0x00000004ff0e7e24 */ /* 0x000fd8000f8e00ff */
[----:B----4-:R-:W0:Y:S01]  /*8ea0*/  @!P2 LDC R13, c[0x0][0x374] ;  /* 0x0000dd00ff0dab82 */ /* 0x010e220000000800 */
[----:B------:R-:W-:Y:S01]  /*8eb0*/  @!P2 LOP3.LUT R14, R14, 0x1, RZ, 0xc0, !PT ;  /* 0x000000010e0ea812 */ /* 0x000fe200078ec0ff */
[----:B------:R-:W1:Y:S06]  /*8ec0*/  S2R R15, SR_CTAID.X ;  /* 0x00000000000f7919 */ /* 0x000e6c0000002500 */
[----:B------:R-:W4:Y:S01]  /*8ed0*/  @!P2 LDC R12, c[0x0][0x370] ;  /* 0x0000dc00ff0cab82 */ /* 0x000f220000000800 */
[----:B------:R-:W-:-:S07]  /*8ee0*/  UIADD3 UR12, UPT, UPT, UR5, 0x1, URZ ;  /* 0x00000001050c7890 */ /* 0x000fce000fffe0ff */
[----:B--23--:R-:W2:Y:S01]  /*8ef0*/  @!P2 LDC.64 R10, c[0x0][0x3b8] ;  /* 0x0000ee00ff0aab82 */ /* 0x00cea20000000a00 */
[----:B0-----:R-:W-:Y:S02]  /*8f00*/  @!P2 IMAD R13, R14, R13, RZ ;  /* 0x0000000d0e0da224 */ /* 0x001fe400078e02ff */
[----:B------:R-:W0:Y:S02]  /*8f10*/  S2R R14, SR_TID.X ;  /* 0x00000000000e7919 */ /* 0x000e240000002100 */
[----:B----4-:R-:W-:Y:S01]  /*8f20*/  @!P2 IMAD R12, R13, R12, RZ ;  /* 0x0000000c0d0ca224 */ /* 0x010fe200078e02ff */
[----:B-1----:R-:W-:-:S04]  /*8f30*/  ISETP.NE.AND P5, PT, R15, UR12, PT ;  /* 0x0000000c0f007c0c */ /* 0x002fc8000bfa5270 */
[----:B------:R-:W-:-:S05]  /*8f40*/  @!P2 SHF.L.U32 R12, R12, 0x1, RZ ;  /* 0x000000010c0ca819 */ /* 0x000fca00000006ff */
[----:B--2---:R-:W-:Y:S01]  /*8f50*/  @!P2 IMAD.WIDE R10, R12, 0x4, R10 ;  /* 0x000000040c0aa825 */ /* 0x004fe200078e020a */
[----:B------:R-:W-:-:S05]  /*8f60*/  MOV R12, UR7 ;  /* 0x00000007000c7c02 */ /* 0x000fca0008000f00 */
[----:B------:R-:W-:Y:S01]  /*8f70*/  @!P2 IMAD.WIDE.U32 R10, R12, 0x8, R10 ;  /* 0x000000080c0aa825 */ /* 0x000fe200078e000a */
[----:B------:R-:W-:-:S03]  /*8f80*/  UIADD3 UR12, UPT, UPT, UR5, 0x2, URZ ;  /* 0x00000002050c7890 */ /* 0x000fc6000fffe0ff */
[----:B------:R-:W-:Y:S01]  /*8f90*/  IMAD.U32 R24, RZ, RZ, UR4 ;  /* 0x00000004ff187e24 */ /* 0x000fe2000f8e00ff */
[----:B------:R1:W2:Y:S01]  /*8fa0*/  @!P2 LDG.E.64 R70, desc[UR14][R10.64] ;  /* 0x0000000e0a46a981 */ /* 0x0002a2000c1e1b00 */
[----:B0-----:R-:W-:-:S13]  /*8fb0*/  ISETP.NE.OR P5, PT, R14, RZ, !P5 ;  /* 0x000000ff0e00720c */ /* 0x001fda0006fa5670 */
[----:B------:R-:W0:Y:S01]  /*8fc0*/  @!P5 LDC R13, c[0x0][0x374] ;  /* 0x0000dd00ff0ddb82 */ /* 0x000e220000000800 */
[----:B------:R-:W-:Y:S02]  /*8fd0*/  ISETP.NE.AND P4, PT, R15, UR12, PT ;  /* 0x0000000c0f007c0c */ /* 0x000fe4000bf85270 */
[----:B------:R-:W-:-:S05]  /*8fe0*/  @!P5 LOP3.LUT R24, R24, 0x1, RZ, 0xc0, !PT ;  /* 0x000000011818d812 */ /* 0x000fca00078ec0ff */
[----:B------:R-:W3:Y:S01]  /*8ff0*/  @!P5 LDC R12, c[0x0][0x370] ;  /* 0x0000dc00ff0cdb82 */ /* 0x000ee20000000800 */
[----:B------:R-:W-:Y:S01]  /*9000*/  UIADD3 UR12, UPT, UPT, UR5, 0x3, URZ ;  /* 0x00000003050c7890 */ /* 0x000fe2000fffe0ff */
[----:B------:R-:W-:-:S06]  /*9010*/  ISETP.NE.OR P4, PT, R14, RZ, !P4 ;  /* 0x000000ff0e00720c */ /* 0x000fcc0006785670 */
[----:B-1----:R-:W1:Y:S01]  /*9020*/  @!P5 LDC.64 R10, c[0x0][0x3b8] ;  /* 0x0000ee00ff0adb82 */ /* 0x002e620000000a00 */
[----:B------:R-:W-:Y:S01]  /*9030*/  ISETP.NE.AND P1, PT, R15, UR12, PT ;  /* 0x0000000c0f007c0c */ /* 0x000fe2000bf25270 */
[----:B0-----:R-:W-:-:S03]  /*9040*/  @!P5 IMAD R13, R24, R13, RZ ;  /* 0x0000000d180dd224 */ /* 0x001fc600078e02ff */
[----:B------:R-:W-:Y:S01]  /*9050*/  ISETP.NE.OR P1, PT, R14, RZ, !P1 ;  /* 0x000000ff0e00720c */ /* 0x000fe20004f25670 */
[----:B---3--:R-:W-:Y:S02]  /*9060*/  @!P5 IMAD R12, R13, R12, RZ ;  /* 0x0000000c0d0cd224 */ /* 0x008fe400078e02ff */
[----:B------:R-:W0:Y:S03]  /*9070*/  @!P4 LDC R13, c[0x0][0x374] ;  /* 0x0000dd00ff0dcb82 */ /* 0x000e260000000800 */
[----:B------:R-:W-:-:S05]  /*9080*/  @!P5 SHF.L.U32 R12, R12, 0x1, RZ ;  /* 0x000000010c0cd819 */ /* 0x000fca00000006ff */
[----:B-1----:R-:W-:Y:S01]  /*9090*/  @!P5 IMAD.WIDE R10, R12, 0x4, R10 ;  /* 0x000000040c0ad825 */ /* 0x002fe200078e020a */
[----:B------:R-:W-:Y:S01]  /*90a0*/  MOV R12, UR10 ;  /* 0x0000000a000c7c02 */ /* 0x000fe20008000f00 */
[----:B------:R-:W1:Y:S04]  /*90b0*/  @!P4 LDC R25, c[0x0][0x370] ;  /* 0x0000dc00ff19cb82 */ /* 0x000e680000000800 */
[----:B------:R-:W-:-:S04]  /*90c0*/  @!P5 IMAD.WIDE.U32 R10, R12, 0x8, R10 ;  /* 0x000000080c0ad825 */ /* 0x000fc800078e000a */
[----:B------:R-:W3:Y:S01]  /*90d0*/  @!P1 LDC R69, c[0x0][0x374] ;  /* 0x0000dd00ff459b82 */ /* 0x000ee20000000800 */
[----:B------:R-:W-:Y:S01]  /*90e0*/  IMAD.U32 R12, RZ, RZ, UR4 ;  /* 0x00000004ff0c7e24 */ /* 0x000fe2000f8e00ff */
[----:B------:R-:W4:Y:S04]  /*90f0*/  @!P5 LDG.E.64 R10, desc[UR14][R10.64] ;  /* 0x0000000e0a0ad981 */ /* 0x000f28000c1e1b00 */
[----:B------:R-:W-:Y:S02]  /*9100*/  @!P4 LOP3.LUT R12, R12, 0x1, RZ, 0xc0, !PT ;  /* 0x000000010c0cc812 */ /* 0x000fe400078ec0ff */
[----:B------:R-:W3:Y:S03]  /*9110*/  @!P1 LDC R24, c[0x0][0x370] ;  /* 0x0000dc00ff189b82 */ /* 0x000ee60000000800 */
[----:B0-----:R-:W-:Y:S01]  /*9120*/  @!P4 IMAD R13, R12, R13, RZ ;  /* 0x0000000d0c0dc224 */ /* 0x001fe200078e02ff */
[----:B------:R-:W-:-:S04]  /*9130*/  MOV R12, UR4 ;  /* 0x00000004000c7c02 */ /* 0x000fc80008000f00 */
[----:B------:R-:W-:Y:S01]  /*9140*/  @!P1 LOP3.LUT R12, R12, 0x1, RZ, 0xc0, !PT ;  /* 0x000000010c0c9812 */ /* 0x000fe200078ec0ff */
[----:B-1----:R-:W-:-:S05]  /*9150*/  @!P4 IMAD R25, R13, R25, RZ ;  /* 0x000000190d19c224 */ /* 0x002fca00078e02ff */
[----:B------:R-:W-:Y:S01]  /*9160*/  @!P4 SHF.L.U32 R25, R25, 0x1, RZ ;  /* 0x000000011919c819 */ /* 0x000fe200000006ff */
[----:B---3--:R-:W-:Y:S02]  /*9170*/  @!P1 IMAD R69, R12, R69, RZ ;  /* 0x000000450c459224 */ /* 0x008fe400078e02ff */
[----:B------:R-:W0:Y:S02]  /*9180*/  @!P4 LDC.64 R12, c[0x0][0x3b8] ;  /* 0x0000ee00ff0ccb82 */ /* 0x000e240000000a00 */
[----:B------:R-:W-:Y:S02]  /*9190*/  @!P1 IMAD R69, R69, R24, RZ ;  /* 0x0000001845459224 */ /* 0x000fe400078e02ff */
[----:B0-----:R-:W-:-:S04]  /*91a0*/  @!P4 IMAD.WIDE R12, R25, 0x4, R12 ;  /* 0x00000004190cc825 */ /* 0x001fc800078e020c */
[----:B------:R-:W-:-:S04]  /*91b0*/  IMAD.U32 R25, RZ, RZ, UR18 ;  /* 0x00000012ff197e24 */ /* 0x000fc8000f8e00ff */
[----:B------:R-:W-:Y:S02]  /*91c0*/  @!P4 IMAD.WIDE.U32 R24, R25, 0x8, R12 ;  /* 0x000000081918c825 */ /* 0x000fe400078e000c */
[----:B------:R-:W0:Y:S04]  /*91d0*/  @!P1 LDC.64 R12, c[0x0][0x3b8] ;  /* 0x0000ee00ff0c9b82 */ /* 0x000e280000000a00 */
[----:B------:R-:W3:Y:S01]  /*91e0*/  @!P4 LDG.E.64 R24, desc[UR14][R24.64] ;  /* 0x0000000e1818c981 */ /* 0x000ee2000c1e1b00 */
[----:B------:R-:W-:-:S05]  /*91f0*/  @!P1 SHF.L.U32 R69, R69, 0x1, RZ ;  /* 0x0000000145459819 */ /* 0x000fca00000006ff */
[----:B0-----:R-:W-:Y:S01]  /*9200*/  @!P1 IMAD.WIDE R12, R69, 0x4, R12 ;  /* 0x00000004450c9825 */ /* 0x001fe200078e020c */
[----:B------:R-:W-:-:S05]  /*9210*/  MOV R69, UR17 ;  /* 0x0000001100457c02 */ /* 0x000fca0008000f00 */
[----:B------:R-:W-:-:S06]  /*9220*/  @!P1 IMAD.WIDE.U32 R12, R69, 0x8, R12 ;  /* 0x00000008450c9825 */ /* 0x000fcc00078e000c */
[----:B------:R-:W3:Y:S01]  /*9230*/  @!P1 LDG.E.64 R12, desc[UR14][R12.64] ;  /* 0x0000000e0c0c9981 */ /* 0x000ee2000c1e1b00 */
[----:B------:R-:W-:-:S06]  /*9240*/  UIADD3 UR12, UPT, UPT, UR5, 0x4, URZ ;  /* 0x00000004050c7890 */ /* 0x000fcc000fffe0ff */
[----:B------:R-:W-:-:S04]  /*9250*/  ISETP.NE.AND P3, PT, R15, UR12, PT ;  /* 0x0000000c0f007c0c */ /* 0x000fc8000bf65270 */
[----:B------:R-:W-:-:S13]  /*9260*/  ISETP.NE.OR P3, PT, R14, RZ, !P3 ;  /* 0x000000ff0e00720c */ /* 0x000fda0005f65670 */
[----:B------:R-:W0:Y:S01]  /*9270*/  @!P3 LDC R69, c[0x0][0x374] ;  /* 0x0000dd00ff45bb82 */ /* 0x000e220000000800 */
[----:B------:R-:W-:Y:S01]  /*9280*/  UIADD3 UR12, UPT, UPT, UR5, 0x5, URZ ;  /* 0x00000005050c7890 */ /* 0x000fe2000fffe0ff */
[----:B--2---:R-:W-:Y:S01]  /*9290*/  @!P2 FADD.FTZ R8, R8, R70 ;  /* 0x000000460808a221 */ /* 0x004fe20000010000 */
[----:B------:R-:W-:-:S05]  /*92a0*/  IMAD.U32 R70, RZ, RZ, UR4 ;  /* 0x00000004ff467e24 */ /* 0x000fca000f8e00ff */
[----:B------:R-:W-:-:S05]  /*92b0*/  @!P3 LOP3.LUT R70, R70, 0x1, RZ, 0xc0, !PT ;  /* 0x000000014646b812 */ /* 0x000fca00078ec0ff */
[----:B0-----:R-:W-:Y:S02]  /*92c0*/  @!P3 IMAD R69, R70, R69, RZ ;  /* 0x000000454645b224 */ /* 0x001fe400078e02ff */
[----:B------:R-:W0:Y:S01]  /*92d0*/  @!P3 LDC R70, c[0x0][0x370] ;  /* 0x0000dc00ff46bb82 */ /* 0x000e220000000800 */
[----:B------:R-:W-:Y:S01]  /*92e0*/  @!P2 FADD.FTZ R9, R9, R71 ;  /* 0x000000470909a221 */ /* 0x000fe20000010000 */
[----:B------:R-:W-:Y:S01]  /*92f0*/  ISETP.NE.AND P2, PT, R15, UR12, PT ;  /* 0x0000000c0f007c0c */ /* 0x000fe2000bf45270 */
[----:B------:R-:W-:Y:S01]  /*9300*/  UIADD3 UR12, UPT, UPT, UR5, 0x6, URZ ;  /* 0x00000006050c7890 */ /* 0x000fe2000fffe0ff */
[----:B0-----:R-:W-:-:S04]  /*9310*/  @!P3 IMAD R69, R69, R70, RZ ;  /* 0x000000464545b224 */ /* 0x001fc800078e02ff */
[----:B------:R-:W0:Y:S01]  /*9320*/  @!P3 LDC.64 R70, c[0x0][0x3b8] ;  /* 0x0000ee00ff46bb82 */ /* 0x000e220000000a00 */
[----:B------:R-:W-:Y:S02]  /*9330*/  ISETP.NE.OR P2, PT, R14, RZ, !P2 ;  /* 0x000000ff0e00720c */ /* 0x000fe40005745670 */
[----:B------:R-:W-:-:S05]  /*9340*/  @!P3 SHF.L.U32 R69, R69, 0x1, RZ ;  /* 0x000000014545b819 */ /* 0x000fca00000006ff */
[----:B0-----:R-:W-:-:S04]  /*9350*/  @!P3 IMAD.WIDE R70, R69, 0x4, R70 ;  /* 0x000000044546b825 */ /* 0x001fc800078e0246 */
[----:B----4-:R-:W-:Y:S01]  /*9360*/  @!P5 FADD.FTZ R8, R8, R10 ;  /* 0x0000000a0808d221 */ /* 0x010fe20000010000 */
[----:B------:R-:W-:Y:S01]  /*9370*/  @!P5 FADD.FTZ R9, R9, R11 ;  /* 0x0000000b0909d221 */ /* 0x000fe20000010000 */
[----:B------:R-:W-:Y:S02]  /*9380*/  ISETP.NE.AND P5, PT, R15, UR12, PT ;  /* 0x0000000c0f007c0c */ /* 0x000fe4000bfa5270 */
[----:B------:R-:W-:Y:S02]  /*9390*/  MOV R10, UR16 ;  /* 0x00000010000a7c02 */ /* 0x000fe40008000f00 */
[----:B------:R-:W-:-:S03]  /*93a0*/  ISETP.NE.OR P5, PT, R14, RZ, !P5 ;  /* 0x000000ff0e00720c */ /* 0x000fc60006fa5670 */
[----:B------:R-:W-:Y:S02]  /*93b0*/  @!P3 IMAD.WIDE.U32 R70, R10, 0x8, R70 ;  /* 0x000000080a46b825 */ /* 0x000fe400078e0046 */
[----:B------:R-:W0:Y:S01]  /*93c0*/  @!P2 LDC R10, c[0x0][0x374] ;  /* 0x0000dd00ff0aab82 */ /* 0x000e220000000800 */
[----:B------:R-:W-:-:S03]  /*93d0*/  UIADD3 UR12, UPT, UPT, UR5, 0x7, URZ ;  /* 0x00000007050c7890 */ /* 0x000fc6000fffe0ff */
[----:B------:R-:W2:Y:S01]  /*93e0*/  @!P3 LDG.E.64 R70, desc[UR14][R70.64] ;  /* 0x0000000e4646b981 */ /* 0x000ea2000c1e1b00 */
[----:B---3--:R-:W-:-:S03]  /*93f0*/  @!P4 FADD.FTZ R8, R8, R24 ;  /* 0x000000180808c221 */ /* 0x008fc60000010000 */
[----:B------:R-:W1:Y:S01]  /*9400*/  @!P2 LDC R24, c[0x0][0x370] ;  /* 0x0000dc00ff18ab82 */ /* 0x000e620000000800 */
[----:B------:R-:W-:Y:S01]  /*9410*/  @!P4 FADD.FTZ R9, R9, R25 ;  /* 0x000000190909c221 */ /* 0x000fe20000010000 */
[----:B------:R-:W-:-:S06]  /*9420*/  IMAD.U32 R25, RZ, RZ, UR4 ;  /* 0x00000004ff197e24 */ /* 0x000fcc000f8e00ff */
[----:B------:R-:W3:Y:S01]  /*9430*/  @!P5 LDC R11, c[0x0][0x374] ;  /* 0x0000dd00ff0bdb82 */ /* 0x000ee20000000800 */
[----:B------:R-:W-:Y:S02]  /*9440*/  @!P2 LOP3.LUT R25, R25, 0x1, RZ, 0xc0, !PT ;  /* 0x000000011919a812 */ /* 0x000fe400078ec0ff */
[----:B------:R-:W-:-:S03]  /*9450*/  ISETP.NE.AND P4, PT, R15, UR12, PT ;  /* 0x0000000c0f007c0c */ /* 0x000fc6000bf85270 */
[----:B0-----:R-:W-:Y:S01]  /*9460*/  @!P2 IMAD R15, R25, R10, RZ ;  /* 0x0000000a190fa224 */ /* 0x001fe200078e02ff */
[----:B------:R-:W-:Y:S02]  /*9470*/  MOV R10, UR4 ;  /* 0x00000004000a7c02 */ /* 0x000fe40008000f00 */
[----:B------:R-:W-:Y:S02]  /*9480*/  ISETP.NE.OR P4, PT, R14, RZ, !P4 ;  /* 0x000000ff0e00720c */ /* 0x000fe40006785670 */
[----:B------:R-:W-:Y:S01]  /*9490*/  @!P5 LOP3.LUT R10, R10, 0x1, RZ, 0xc0, !PT ;  /* 0x000000010a0ad812 */ /* 0x000fe200078ec0ff */
[----:B------:R-:W0:Y:S01]  /*94a0*/  @!P5 LDC R25, c[0x0][0x370] ;  /* 0x0000dc00ff19db82 */ /* 0x000e220000000800 */
[----:B------:R-:W-:-:S03]  /*94b0*/  @!P1 FADD.FTZ R8, R8, R12 ;  /* 0x0000000c08089221 */ /* 0x000fc60000010000 */
[----:B---3--:R-:W-:-:S04]  /*94c0*/  @!P5 IMAD R12, R10, R11, RZ ;  /* 0x0000000b0a0cd224 */ /* 0x008fc800078e02ff */
[----:B------:R-:W3:Y:S01]  /*94d0*/  @!P2 LDC.64 R10, c[0x0][0x3b8] ;  /* 0x0000ee00ff0aab82 */ /* 0x000ee20000000a00 */
[----:B-1----:R-:W-:-:S07]  /*94e0*/  @!P2 IMAD R15, R15, R24, RZ ;  /* 0x000000180f0fa224 */ /* 0x002fce00078e02ff */
[----:B------:R-:W1:Y:S01]  /*94f0*/  @!P4 LDC R24, c[0x0][0x374] ;  /* 0x0000dd00ff18cb82 */ /* 0x000e620000000800 */
[----:B------:R-:W-:Y:S01]  /*9500*/  @!P2 SHF.L.U32 R69, R15, 0x1, RZ ;  /* 0x000000010f45a819 */ /* 0x000fe200000006ff */
[----:B------:R-:W-:Y:S01]  /*9510*/  @!P1 FADD.FTZ R9, R9, R13 ;  /* 0x0000000d09099221 */ /* 0x000fe20000010000 */
[----:B------:R-:W-:Y:S02]  /*9520*/  IMAD.U32 R13, RZ, RZ, UR4 ;  /* 0x00000004ff0d7e24 */ /* 0x000fe4000f8e00ff */
[----:B0-----:R-:W-:Y:S01]  /*9530*/  @!P5 IMAD R15, R12, R25, RZ ;  /* 0x000000190c0fd224 */ /* 0x001fe200078e02ff */
[----:B------:R-:W-:Y:S02]  /*9540*/  MOV R12, UR21 ;  /* 0x00000015000c7c02 */ /* 0x000fe40008000f00 */
[----:B------:R-:W-:Y:S01]  /*9550*/  @!P4 LOP3.LUT R13, R13, 0x1, RZ, 0xc0, !PT ;  /* 0x000000010d0dc812 */ /* 0x000fe200078ec0ff */
[----:B---3--:R-:W-:-:S04]  /*9560*/  @!P2 IMAD.WIDE R10, R69, 0x4, R10 ;  /* 0x00000004450aa825 */ /* 0x008fc800078e020a */
[----:B------:R-:W-:-:S04]  /*9570*/  @!P2 IMAD.WIDE.U32 R10, R12, 0x8, R10 ;  /* 0x000000080c0aa825 */ /* 0x000fc800078e000a */
[----:B-1----:R-:W-:Y:S02]  /*9580*/  @!P4 IMAD R24, R13, R24, RZ ;  /* 0x000000180d18c224 */ /* 0x002fe400078e02ff */
[----:B------:R-:W0:Y:S08]  /*9590*/  @!P5 LDC.64 R12, c[0x0][0x3b8] ;  /* 0x0000ee00ff0cdb82 */ /* 0x000e300000000a00 */
[----:B------:R-:W1:Y:S01]  /*95a0*/  @!P4 LDC R25, c[0x0][0x370] ;  /* 0x0000dc00ff19cb82 */ /* 0x000e620000000800 */
[----:B------:R-:W-:Y:S01]  /*95b0*/  @!P5 SHF.L.U32 R15, R15, 0x1, RZ ;  /* 0x000000010f0fd819 */ /* 0x000fe200000006ff */
[----:B------:R-:W-:Y:S01]  /*95c0*/  IMAD.U32 R69, RZ, RZ, UR20 ;  /* 0x00000014ff457e24 */ /* 0x000fe2000f8e00ff */
[----:B------:R-:W3:Y:S03]  /*95d0*/  @!P2 LDG.E.64 R10, desc[UR14][R10.64] ;  /* 0x0000000e0a0aa981 */ /* 0x000ee6000c1e1b00 */
[----:B0-----:R-:W-:-:S04]  /*95e0*/  @!P5 IMAD.WIDE R12, R15, 0x4, R12 ;  /* 0x000000040f0cd825 */ /* 0x001fc800078e020c */
[----:B-1----:R-:W-:Y:S02]  /*95f0*/  @!P4 IMAD R15, R24, R25, RZ ;  /* 0x00000019180fc224 */ /* 0x002fe400078e02ff */
[----:B------:R-:W-:Y:S02]  /*9600*/  @!P5 IMAD.WIDE.U32 R24, R69, 0x8, R12 ;  /* 0x000000084518d825 */ /* 0x000fe400078e000c */
[----:B------:R-:W0:Y:S01]  /*9610*/  @!P4 LDC.64 R12, c[0x0][0x3b8] ;  /* 0x0000ee00ff0ccb82 */ /* 0x000e220000000a00 */
[----:B------:R-:W-:-:S03]  /*9620*/  @!P4 SHF.L.U32 R15, R15, 0x1, RZ ;  /* 0x000000010f0fc819 */ /* 0x000fc600000006ff */
[----:B------:R-:W4:Y:S02]  /*9630*/  @!P5 LDG.E.64 R24, desc[UR14][R24.64] ;  /* 0x0000000e1818d981 */ /* 0x000f24000c1e1b00 */
[----:B0-----:R-:W-:Y:S01]  /*9640*/  @!P4 IMAD.WIDE R12, R15, 0x4, R12 ;  /* 0x000000040f0cc825 */ /* 0x001fe200078e020c */
[----:B------:R-:W-:-:S05]  /*9650*/  MOV R15, UR19 ;  /* 0x00000013000f7c02 */ /* 0x000fca0008000f00 */
[----:B------:R-:W-:-:S06]  /*9660*/  @!P4 IMAD.WIDE.U32 R12, R15, 0x8, R12 ;  /* 0x000000080f0cc825 */ /* 0x000fcc00078e000c */
[----:B------:R-:W4:Y:S01]  /*9670*/  @!P4 LDG.E.64 R12, desc[UR14][R12.64] ;  /* 0x0000000e0c0cc981 */ /* 0x000f22000c1e1b00 */
[----:B------:R-:W0:Y:S01]  /*9680*/  LDCU UR13, c[0x0][0x374] ;  /* 0x00006e80ff0d77ac */ /* 0x000e220008000800 */
[----:B------:R-:W1:Y:S01]  /*9690*/  LDCU UR12, c[0x0][0x370] ;  /* 0x00006e00ff0c77ac */ /* 0x000e620008000800 */
        /* <DEDUP_REMOVED lines=19> */
[----:B------:R-:W-:Y:S01]  /*97d0*/  @!P4 FADD.FTZ R9, R9, R13 ;  /* 0x0000000d0909c221 */ /* 0x000fe20000010000 */
[----:B------:R-:W-:Y:S06]  /*97e0*/  BRA.U UP0, `(.L_x_4319) ;  /* 0xfffffff500a07547 */ /* 0x000fec000b83ffff */
[----:B------:R-:W-:-:S05]  /*97f0*/  UMOV UR5, UR12 ;  /* 0x0000000c00057c82 */ /* 0x000fca0008000000 */
.L_x_4318:
        /* <DEDUP_REMOVED lines=9> */
[----:B--23--:R-:W-:Y:S01]  /*9890*/  IMAD.U32 R10, RZ, RZ, UR4 ;  /* 0x00000004ff0a7e24 */ /* 0x00cfe2000f8e00ff */
[----:B0-----:R-:W-:-:S04]  /*98a0*/  ISETP.NE.AND P2, PT, R69, UR5, PT ;  /* 0x0000000545007c0c */ /* 0x001fc8000bf45270 */
[----:B------:R-:W-:-:S13]  /*98b0*/  ISETP.NE.OR P2, PT, R14, RZ, !P2 ;  /* 0x000000ff0e00720c */ /* 0x000fda0005745670 */
[----:B----4-:R-:W0:Y:S01]  /*98c0*/  @!P2 LDC R12, c[0x0][0x374] ;  /* 0x0000dd00ff0cab82 */ /* 0x010e220000000800 */
[----:B------:R-:W-:Y:S01]  /*98d0*/  @!P2 LOP3.LUT R10, R10, 0x1, RZ, 0xc0, !PT ;  /* 0x000000010a0aa812 */ /* 0x000fe200078ec0ff */
[----:B-1----:R-:W1:Y:S06]  /*98e0*/  @!P2 S2R R13, SR_CTAID.Y ;  /* 0x00000000000da919 */ /* 0x002e6c0000002600 */
        /* <DEDUP_REMOVED lines=16> */
[----:B------:R-:W-:-:S04]  /*99f0*/  MOV R10, UR4 ;  /* 0x00000004000a7c02 */ /* 0x000fc80008000f00 */
[----:B------:R-:W-:-:S05]  /*9a00*/  @!P1 LOP3.LUT R10, R10, 0x1, RZ, 0xc0, !PT ;  /* 0x000000010a0a9812 */ /* 0x000fca00078ec0ff */
[----:B-1----:R-:W-:Y:S02]  /*9a10*/  @!P1 IMAD R24, R10, R15, RZ ;  /* 0x0000000f0a189224 */ /* 0x002fe400078e02ff */
[----:B------:R-:W-:Y:S02]  /*9a20*/  @!P1 IMAD R10, R15, UR5, R15 ;  /* 0x000000050f0a9c24 */ /* 0x000fe4000f8e020f */
[----:B---3--:R-:W-:Y:S02]  /*9a30*/  @!P1 IMAD R24, R24, R12, RZ ;  /* 0x0000000c18189224 */ /* 0x008fe400078e02ff */
[----:B0-----:R-:W-:Y:S02]  /*9a40*/  @!P1 IMAD.IADD R10, R10, 0x1, R13 ;  /* 0x000000010a0a9824 */ /* 0x001fe400078e020d */
[----:B------:R-:W0:Y:S01]  /*9a50*/  @!P1 LDC.64 R12, c[0x0][0x3b8] ;  /* 0x0000ee00ff0c9b82 */ /* 0x000e220000000a00 */
[----:B------:R-:W-:-:S05]  /*9a60*/  @!P1 SHF.L.U32 R24, R24, 0x1, RZ ;  /* 0x0000000118189819 */ /* 0x000fca00000006ff */
[----:B0-----:R-:W-:-:S04]  /*9a70*/  @!P1 IMAD.WIDE R12, R24, 0x4, R12 ;  /* 0x00000004180c9825 */ /* 0x001fc800078e020c */
[----:B------:R-:W-:-:S06]  /*9a80*/  @!P1 IMAD.WIDE.U32 R12, R10, 0x8, R12 ;  /* 0x000000080a0c9825 */ /* 0x000fcc00078e000c */
[----:B------:R-:W2:Y:S01]  /*9a90*/  @!P1 LDG.E.64 R12, desc[UR14][R12.64] ;  /* 0x0000000e0c0c9981 */ /* 0x000ea2000c1e1b00 */
[----:B------:R-:W-:Y:S01]  /*9aa0*/  UIADD3 UR7, UPT, UPT, UR5, 0x2, URZ ;  /* 0x0000000205077890 */ /* 0x000fe2000fffe0ff */
[----:B------:R-:W-:Y:S01]  /*9ab0*/  MOV R10, UR4 ;  /* 0x00000004000a7c02 */ /* 0x000fe20008000f00 */
[----:B------:R-:W-:Y:S01]  /*9ac0*/  @!P2 FADD.FTZ R9, R9, R11 ;  /* 0x0000000b0909a221 */ /* 0x000fe20000010000 */
[----:B------:R-:W-:-:S03]  /*9ad0*/  UIADD3 UR10, UPT, UPT, UR5, 0x3, URZ ;  /* 0x00000003050a7890 */ /* 0x000fc6000fffe0ff */
[----:B------:R-:W-:-:S03]  /*9ae0*/  ISETP.NE.AND P3, PT, R69, UR7, PT ;  /* 0x0000000745007c0c */ /* 0x000fc6000bf65270 */
        /* <DEDUP_REMOVED lines=9> */
[----:B------:R-:W0:Y:S01]  /*9b80*/  @!P3 LDC.64 R10, c[0x0][0x3b8] ;  /* 0x0000ee00ff0abb82 */ /* 0x000e220000000a00 */
[----:B------:R-:W-:-:S04]  /*9b90*/  @!P3 IMAD.SHL.U32 R25, R25, 0x2, RZ ;  /* 0x000000021919b824 */ /* 0x000fc800078e00ff */
[----:B0-----:R-:W-:-:S03]  /*9ba0*/  @!P3 IMAD.WIDE R10, R25, 0x4, R10 ;  /* 0x00000004190ab825 */ /* 0x001fc600078e020a */
[----:B------:R-:W0:Y:S01]  /*9bb0*/  @!P2 LDC R25, c[0x0][0x374] ;  /* 0x0000dd00ff19ab82 */ /* 0x000e220000000800 */
[----:B--2---:R-:W-:Y:S01]  /*9bc0*/  @!P1 FADD.FTZ R8, R8, R12 ;  /* 0x0000000c08089221 */ /* 0x004fe20000010000 */
[----:B-1----:R-:W-:Y:S02]  /*9bd0*/  @!P3 IMAD R12, R15, UR7, R24 ;  /* 0x000000070f0cbc24 */ /* 0x002fe4000f8e0218 */
[----:B------:R-:W-:-:S04]  /*9be0*/  @!P1 FADD.FTZ R9, R9, R13 ;  /* 0x0000000d09099221 */ /* 0x000fc80000010000 */
        /* <DEDUP_REMOVED lines=8> */
[----:B------:R-:W0:Y:S03]  /*9c70*/  @!P2 LDC.64 R10, c[0x0][0x3b8] ;  /* 0x0000ee00ff0aab82 */ /* 0x000e260000000a00 */
[----:B------:R-:W-:Y:S01]  /*9c80*/  @!P2 SHF.L.U32 R24, R24, 0x1, RZ ;  /* 0x000000011818a819 */ /* 0x000fe200000006ff */
[----:B--2---:R-:W-:-:S04]  /*9c90*/  @!P2 IMAD R15, R25, UR10, R15 ;  /* 0x0000000a190fac24 */ /* 0x004fc8000f8e020f */
        /* <DEDUP_REMOVED lines=8> */
.L_x_4320:
[----:B------:R-:W0:Y:S02]  /*9d20*/  LDCU UR7, c[0x0][0x370] ;  /* 0x00006e00ff0777ac */ /* 0x000e240008000800 */
[----:B0-----:R-:W-:-:S09]  /*9d30*/  ULOP3.LUT UP0, UR7, UR7, 0x3, URZ, 0xc0, !UPT ;  /* 0x0000000307077892 */ /* 0x001fd2000f80c0ff */
[----:B------:R-:W-:Y:S05]  /*9d40*/  BRA.U !UP0, `(.L_x_4314) ;  /* 0x0000000108fc7547 */ /* 0x000fea000b800000 */
[----:B------:R-:W-:-:S09]  /*9d50*/  UISETP.NE.AND UP0, UPT, UR7, 0x1, UPT ;  /* 0x000000010700788c */ /* 0x000fd2000bf05270 */
[----:B------:R-:W-:Y:S05]  /*9d60*/  BRA.U !UP0, `(.L_x_4321) ;  /* 0x0000000108987547 */ /* 0x000fea000b800000 */
[----:B------:R-:W0:Y:S01]  /*9d70*/  S2R R15, SR_CTAID.X ;  /* 0x00000000000f7919 */ /* 0x000e220000002500 */
[----:B------:R-:W-:Y:S01]  /*9d80*/  IMAD.U32 R11, RZ, RZ, UR4 ;  /* 0x00000004ff0b7e24 */ /* 0x000fe2000f8e00ff */
[----:B0-----:R-:W-:-:S04]  /*9d90*/  ISETP.NE.AND P1, PT, R15, UR5, PT ;  /* 0x000000050f007c0c */ /* 0x001fc8000bf25270 */
[----:B------:R-:W-:-:S13]  /*9da0*/  ISETP.NE.OR P1, PT, R14, RZ, !P1 ;  /* 0x000000ff0e00720c */ /* 0x000fda0004f25670 */
[----:B----4-:R-:W0:Y:S01]  /*9db0*/  @!P1 S2R R12, SR_CTAID.Y ;  /* 0x00000000000c9919 */ /* 0x010e220000002600 */
[----:B--23--:R-:W1:Y:S01]  /*9dc0*/  @!P1 LDC R10, c[0x0][0x374] ;  /* 0x0000dd00ff0a9b82 */ /* 0x00ce620000000800 */
[----:B------:R-:W-:-:S05]  /*9dd0*/  @!P1 LOP3.LUT R11, R11, 0x1, RZ, 0xc0, !PT ;  /* 0x000000010b0b9812 */ /* 0x000fca00078ec0ff */
[----:B-1----:R-:W-:Y:S02]  /*9de0*/  @!P1 IMAD R13, R11, R10, RZ ;  /* 0x0000000a0b0d9224 */ /* 0x002fe400078e02ff */
        /* <DEDUP_REMOVED lines=16> */
[----:B------:R-:W-:-:S04]  /*9ef0*/  MOV R11, UR4 ;  /* 0x00000004000b7c02 */ /* 0x000fc80008000f00 */
[----:B------:R-:W-:-:S05]  /*9f00*/  @!P2 LOP3.LUT R11, R11, 0x1, RZ, 0xc0, !PT ;  /* 0x000000010b0ba812 */ /* 0x000fca00078ec0ff */
[----:B-1----:R-:W-:Y:S02]  /*9f10*/  @!P2 IMAD R11, R11, R13, RZ ;  /* 0x0000000d0b0ba224 */ /* 0x002fe400078e02ff */
[----:B------:R-:W-:-:S04]  /*9f20*/  @!P2 IMAD R13, R13, UR5, R13 ;  /* 0x000000050d0dac24 */ /* 0x000fc8000f8e020d */
[----:B0-----:R-:W-:Y:S02]  /*9f30*/  @!P2 IMAD.IADD R12, R13, 0x1, R12 ;  /* 0x000000010d0ca824 */ /* 0x001fe400078e020c */
        /* <DEDUP_REMOVED lines=9> */
.L_x_4321:
[----:B--23--:R-:W0:Y:S01]  /*9fd0*/  S2R R10, SR_CTAID.X ;  /* 0x00000000000a7919 */ /* 0x00ce220000002500 */
[----:B------:R-:W-:Y:S01]  /*9fe0*/  BSSY.RECONVERGENT B0, `(.L_x_4314) ;  /* 0x0000015000007945 */ /* 0x000fe20003800200 */
[----:B0-----:R-:W-:Y:S02]  /*9ff0*/  ISETP.NE.AND P1, PT, R10, UR5, PT ;  /* 0x000000050a007c0c */ /* 0x001fe4000bf25270 */
[----:B------:R-:W0:Y:S02]  /*a000*/  LDC R10, c[0x0][0x370] ;  /* 0x0000dc00ff0a7b82 */ /* 0x000e240000000800 */
[----:B------:R-:W-:Y:S02]  /*a010*/  ISETP.NE.OR P1, PT, R14, RZ, !P1 ;  /* 0x000000ff0e00720c */ /* 0x000fe40004f25670 */
[----:B0-----:R-:W-:-:S04]  /*a020*/  LOP3.LUT R10, R10, 0x1, RZ, 0xc0, !PT ;  /* 0x000000010a0a7812 */ /* 0x001fc800078ec0ff */
[----:B------:R-:W-:-:S13]  /*a030*/  ISETP.NE.U32.OR P1, PT, R10, 0x1, P1 ;  /* 0x000000010a00780c */ /* 0x000fda0000f25470 */
[----:B------:R-:W-:Y:S05]  /*a040*/  @P1 BRA `(.L_x_4322) ;  /* 0x0000000000381947 */ /* 0x000fea0003800000 */
[----:B----4-:R-:W0:Y:S01]  /*a050*/  S2R R12, SR_CTAID.Y ;  /* 0x00000000000c7919 */ /* 0x010e220000002600 */
[----:B------:R-:W0:Y:S01]  /*a060*/  LDC R11, c[0x0][0x374] ;  /* 0x0000dd00ff0b7b82 */ /* 0x000e220000000800 */
[----:B------:R-:W-:-:S07]  /*a070*/  ULOP3.LUT UR7, UR4, 0x1, URZ, 0xc0, !UPT ;  /* 0x0000000104077892 */ /* 0x000fce000f8ec0ff */
[----:B------:R-:W2:Y:S08]  /*a080*/  LDC R10, c[0x0][0x370] ;  /* 0x0000dc00ff0a7b82 */ /* 0x000eb00000000800 */
[----:B------:R-:W3:Y:S01]  /*a090*/  LDC.64 R24, c[0x0][0x3b8] ;  /* 0x0000ee00ff187b82 */ /* 0x000ee20000000a00 */
[C---:B0-----:R-:W-:Y:S02]  /*a0a0*/  IMAD R12, R11.reuse, UR5, R12 ;  /* 0x000000050b0c7c24 */ /* 0x041fe4000f8e020c */
[----:B------:R-:W-:-:S04]  /*a0b0*/  IMAD R11, R11, UR7, RZ ;  /* 0x000000070b0b7c24 */ /* 0x000fc8000f8e02ff */
[----:B--2---:R-:W-:-:S05]  /*a0c0*/  IMAD R10, R11, R10, RZ ;  /* 0x0000000a0b0a7224 */ /* 0x004fca00078e02ff */
[----:B------:R-:W-:-:S05]  /*a0d0*/  SHF.L.U32 R10, R10, 0x1, RZ ;  /* 0x000000010a0a7819 */ /* 0x000fca00000006ff */
[----:B---3--:R-:W-:-:S04]  /*a0e0*/  IMAD.WIDE R10, R10, 0x4, R24 ;  /* 0x000000040a0a7825 */ /* 0x008fc800078e0218 */
[----:B------:R-:W-:-:S06]  /*a0f0*/  IMAD.WIDE.U32 R10, R12, 0x8, R10 ;  /* 0x000000080c0a7825 */ /* 0x000fcc00078e000a */
[----:B------:R-:W2:Y:S02]  /*a100*/  LDG.E.64 R10, desc[UR14][R10.64] ;  /* 0x0000000e0a0a7981 */ /* 0x000ea4000c1e1b00 */
[----:B--2---:R-:W-:Y:S01]  /*a110*/  FADD.FTZ R8, R8, R10 ;  /* 0x0000000a08087221 */ /* 0x004fe20000010000 */
[----:B------:R-:W-:-:S07]  /*a120*/  FADD.FTZ R9, R9, R11 ;  /* 0x0000000b09097221 */ /* 0x000fce0000010000 */
.L_x_4322:
[----:B------:R-:W-:Y:S05]  /*a130*/  BSYNC.RECONVERGENT B0 ;  /* 0x0000000000007941 */ /* 0x000fea0003800200 */
.L_x_4314:
[----:B------:R-:W2:Y:S01]  /*a140*/  LDL R15, [R1+0x31c] ;  /* 0x00031c00010f7983 */ /* 0x000ea20000100800 */
[----:B-----5:R-:W-:Y:S01]  /*a150*/  LOP3.LUT P2, RZ, R0, 0x4000000, RZ, 0xc0, !PT ;  /* 0x0400000000ff7812 */ /* 0x020fe2000784c0ff */
[----:B------:R-:W1:Y:S01]  /*a160*/  S2UR UR7, SR_CgaCtaId ;  /* 0x00000000000779c3 */ /* 0x000e620000008800 */
[----:B------:R-:W1:Y:S01]  /*a170*/  LDCU UR10, c[0x0][0x414] ;  /* 0x00008280ff0a77ac */ /* 0x000e620008000800 */
[----:B------:R-:W-:Y:S01]  /*a180*/  ISETP.NE.AND P1, PT, R14, RZ, PT ;  /* 0x000000ff0e00720c */ /* 0x000fe20003f25270 */
[----:B0---4-:R-:W-:Y:S01]  /*a190*/  IMAD.U32 R12, RZ, RZ, UR9 ;  /* 0x00000009ff0c7e24 */ /* 0x011fe2000f8e00ff */
[----:B------:R-:W-:-:S04]  /*a1a0*/  UMOV UR5, 0x400 ;  /* 0x0000040000057882 */ /* 0x000fc80000000000 */
[----:B------:R-:W0:Y:S08]  /*a1b0*/  LDC.64 R24, c[0x0][0x3a0] ;  /* 0x0000e800ff187b82 */ /* 0x000e300000000a00 */
[----:B--23--:R-:W2:Y:S01]  /*a1c0*/  @P2 LDC.64 R10, c[0x0][0x388] ;  /* 0x0000e200ff0a2b82 */ /* 0x00cea20000000a00 */
[----:B-1----:R-:W-:Y:S01]  /*a1d0*/  @P2 FMUL.FTZ R13, R9, UR10 ;  /* 0x0000000a090d2c20 */ /* 0x002fe20008410000 */
[----:B------:R-:W-:-:S09]  /*a1e0*/  ULEA UR5, UR7, UR5, 0x18 ;  /* 0x0000000507057291 */ /* 0x000fd2000f8ec0ff */
[----:B------:R-:W-:Y:S01]  /*a1f0*/  @!P1 STS.64 [UR5+0x90], R8 ;  /* 0x00009008ff009988 */ /* 0x000fe20008000a05 */
[----:B--2---:R-:W-:-:S04]  /*a200*/  @P2 IMAD.WIDE R10, R12, 0x8, R10 ;  /* 0x000000080c0a2825 */ /* 0x004fc800078e020a */
[----:B------:R-:W-:-:S05]  /*a210*/  @P2 FMUL.FTZ R12, R8, UR10 ;  /* 0x0000000a080c2c20 */ /* 0x000fca0008410000 */
[----:B------:R1:W-:Y:S01]  /*a220*/  @P2 STG.E.64 desc[UR14][R10.64], R12 ;  /* 0x0000000c0a002986 */ /* 0x0003e2000c101b0e */
[----:B------:R-:W-:Y:S08]  /*a230*/  BAR.SYNC.DEFER_BLOCKING 0x0 ;  /* 0x0000000000007b1d */ /* 0x000ff00000010000 */
[----:B-1----:R-:W1:Y:S01]  /*a240*/  LDC.64 R10, c[0x0][0x398] ;  /* 0x0000e600ff0a7b82 */ /* 0x002e620000000a00 */
[----:B------:R-:W2:Y:S02]  /*a250*/  LDS.64 R8, [UR5+0x90] ;  /* 0x00009005ff087984 */ /* 0x000ea40008000a00 */
[----:B--2---:R-:W-:-:S05]  /*a260*/  FMUL.FTZ R8, R8, UR10 ;  /* 0x0000000a08087c20 */ /* 0x004fca0008410000 */
[----:B------:R-:W-:Y:S02]  /*a270*/  R2UR UR5, R8 ;  /* 0x00000000080572ca */ /* 0x000fe400000e0000 */
[----:B------:R-:W-:-:S11]  /*a280*/  LOP3.LUT R12, R15, 0xffff, RZ, 0xc0, !PT ;  /* 0x0000ffff0f0c7812 */ /* 0x000fd600078ec0ff */
[----:B------:R-:W-:Y:S02]  /*a290*/  MOV R15, UR5 ;  /* 0x00000005000f7c02 */ /* 0x000fe40008000f00 */
[----:B------:R-:W-:-:S03]  /*a2a0*/  IADD3 R8, PT, PT, R12, UR6, RZ ;  /* 0x000000060c087c10 */ /* 0x000fc6000fffe0ff */
[----:B------:R-:W-:Y:S02]  /*a2b0*/  FMUL.FTZ R15, R15, UR5 ;  /* 0x000000050f0f7c20 */ /* 0x000fe40008410000 */
[----:B-1----:R-:W-:-:S05]  /*a2c0*/  IMAD.WIDE R10, R8, 0x2, R10 ;  /* 0x00000002080a7825 */ /* 0x002fca00078e020a */
[----:B------:R-:W2:Y:S04]  /*a2d0*/  LDG.E.U16 R13, desc[UR14][R10.64] ;  /* 0x0000000e0a0d7981 */ /* 0x000ea8000c1e1500 */
[----:B------:R1:W3:Y:S02]  /*a2e0*/  LDG.E.U16 R14, desc[UR14][R10.64+0x2] ;  /* 0x0000020e0a0e7981 */ /* 0x0002e4000c1e1500 */
[----:B-1----:R-:W-:Y:S01]  /*a2f0*/  FFMA.FTZ R10, R9, UR10, -R15 ;  /* 0x0000000a090a7c23 */ /* 0x002fe2000801080f */
[----:B0-----:R-:W-:Y:S01]  /*a300*/  IMAD.WIDE R8, R8, 0x2, R24 ;  /* 0x0000000208087825 */ /* 0x001fe200078e0218 */
[----:B------:R-:W0:Y:S04]  /*a310*/  LDCU.U8 UR10, c[0x0][0x3fc] ;  /* 0x00007f80ff0a77ac */ /* 0x000e280008000000 */
[----:B------:R-:W4:Y:S04]  /*a320*/  LDG.E.U16 R24, desc[UR14][R8.64] ;  /* 0x0000000e08187981 */ /* 0x000f28000c1e1500 */
[----:B------:R-:W4:Y:S01]  /*a330*/  LDG.E.U16 R15, desc[UR14][R8.64+0x2] ;  /* 0x0000020e080f7981 */ /* 0x000f22000c1e1500 */
[----:B------:R-:W-:Y:S01]  /*a340*/  FSETP.GTU.FTZ.AND P1, PT, R10, RZ, PT ;  /* 0x000000ff0a00720b */ /* 0x000fe20003f3c000 */
[----:B0-----:R-:W-:-:S12]  /*a350*/  UISETP.NE.AND UP1, UPT, UR10, URZ, UPT ;  /* 0x000000ff0a00728c */ /* 0x001fd8000bf25270 */
[----:B------:R-:W-:Y:S01]  /*a360*/  VOTEU.ANY UP0, P1 ;  /* 0x0000000000ff7886 */ /* 0x000fe20000800100 */
[----:B------:R-:W-:-:S04]  /*a370*/  PLOP3.LUT P1, PT, PT, PT, UP0, 0x80, 0x8 ;  /* 0x000000000008781c */ /* 0x000fc80003f2f008 */
[----:B------:R-:W0:Y:S09]  /*a380*/  @UP0 LDCU UR6, c[0x0][0x3a8] ;  /* 0x00007500ff0607ac */ /* 0x000e320008000800 */
[----:B0-----:R-:W-:Y:S01]  /*a390*/  @P1 FADD.FTZ R10, R10, UR6 ;  /* 0x000000060a0a1e21 */ /* 0x001fe20008010000 */
[----:B------:R-:W-:-:S05]  /*a3a0*/  UMOV UR6, 0x3f800000 ;  /* 0x3f80000000067882 */ /* 0x000fca0000000000 */
[----:B------:R-:W0:Y:S02]  /*a3b0*/  @P1 MUFU.RSQ R10, R10 ;  /* 0x0000000a000a1308 */ /* 0x000e240000001400 */
[----:B0-----:R-:W-:-:S13]  /*a3c0*/  @P1 R2UR UR7, R10 ;  /* 0x000000000a0712ca */ /* 0x001fda00000e0000 */
[----:B------:R-:W-:Y:S01]  /*a3d0*/  @UP0 UMOV UR6, UR7 ;  /* 0x0000000700060c82 */ /* 0x000fe20008000000 */
[----:B--2---:R-:W-:Y:S01]  /*a3e0*/  IMAD.U32 R13, R13, 0x10000, RZ ;  /* 0x000100000d0d7824 */ /* 0x004fe200078e00ff */
[----:B---3--:R-:W-:Y:S02]  /*a3f0*/  SHF.L.U32 R14, R14, 0x10, RZ ;  /* 0x000000100e0e7819 */ /* 0x008fe400000006ff */
[----:B----4-:R-:W-:Y:S01]  /*a400*/  SHF.L.U32 R24, R24, 0x10, RZ ;  /* 0x0000001018187819 */ /* 0x010fe200000006ff */
[----:B------:R-:W-:Y:S01]  /*a410*/  IMAD.U32 R15, R15, 0x10000, RZ ;  /* 0x000100000f0f7824 */ /* 0x000fe200078e00ff */
[----:B------:R-:W-:Y:S06]  /*a420*/  BRA.U !UP1, `(.L_x_4323) ;  /* 0x00000009092c7547 */ /* 0x000fec000b800000 */
[----:B------:R-:W-:Y:S01]  /*a430*/  HFMA2 R3, -RZ, RZ, 0, 0 ;  /* 0x00000000ff037431 */ /* 0x000fe200000001ff */
[----:B------:R-:W0:Y:S01]  /*a440*/  LDCU.64 UR16, c[0x0][0x3e0] ;  /* 0x00007c00ff1077ac */ /* 0x000e220008000a00 */
[----:B------:R-:W1:Y:S01]  /*a450*/  LDCU.64 UR10, c[0x0][0x380] ;  /* 0x00007000ff0a77ac */ /* 0x000e620008000a00 */
[----:B------:R-:W2:Y:S04]  /*a460*/  LDCU.64 UR12, c[0x0][0x3e8] ;  /* 0x00007d00ff0c77ac */ /* 0x000ea80008000a00 */
.L_x_4332:
        /* <DEDUP_REMOVED lines=28> */
[----:B------:R-:W-:Y:S02]  /*a630*/  IMAD R23, R29, UR17, R22 ;  /* 0x000000111d177c24 */ /* 0x000fe4000f8e0216 */
[----:B------:R-:W-:Y:S01]  /*a640*/  FFMA.FTZ R28, R13, R8, R24 ;  /* 0x000000080d1c7223 */ /* 0x000fe20000010018 */
[----:B------:R-:W-:Y:S01]  /*a650*/  FFMA.FTZ R27, R14, R9, R15 ;  /* 0x000000090e1b7223 */ /* 0x000fe2000001000f */
[----:B------:R-:W-:-:S02]  /*a660*/  MOV R8, R18 ;  /* 0x0000001200087202 */ /* 0x000fc40000000f00 */
[----:B------:R-:W-:Y:S01]  /*a670*/  FMUL.FTZ R2, R28, -1.4426950216293334961 ;  /* 0xbfb8aa3b1c027820 */ /* 0x000fe20000410000 */
[----:B------:R-:W-:Y:S01]  /*a680*/  FMUL.FTZ R25, R27, -1.4426950216293334961 ;  /* 0xbfb8aa3b1b197820 */ /* 0x000fe20000410000 */
[----:B------:R-:W-:-:S04]  /*a690*/  MOV R9, R21 ;  /* 0x0000001500097202 */ /* 0x000fc80000000f00 */
[----:B------:R-:W0:Y:S01]  /*a6a0*/  MUFU.EX2 R2, R2 ;  /* 0x0000000200027308 */ /* 0x000e220000000800 */
[----:B------:R-:W-:-:S04]  /*a6b0*/  IMAD.WIDE.U32 R8, R29, UR16, R8 ;  /* 0x000000101d087c25 */ /* 0x000fc8000f8e0008 */
[----:B------:R-:W-:Y:S01]  /*a6c0*/  IMAD.IADD R9, R9, 0x1, R23 ;  /* 0x0000000109097824 */ /* 0x000fe200078e0217 */
[C---:B-1----:R-:W-:Y:S02]  /*a6d0*/  LEA R22, P3, R8.reuse, UR10, 0x2 ;  /* 0x0000000a08167c11 */ /* 0x042fe4000f8610ff */
[----:B------:R-:W1:Y:S02]  /*a6e0*/  MUFU.EX2 R25, R25 ;  /* 0x0000001900197308 */ /* 0x000e640000000800 */
[----:B------:R-:W-:Y:S01]  /*a6f0*/  LEA.HI.X R23, R8, UR11, R9, 0x2, P3 ;  /* 0x0000000b08177c11 */ /* 0x000fe200098f1409 */
[----:B0-----:R-:W-:-:S06]  /*a700*/  FADD.FTZ R17, R2, 1 ;  /* 0x3f80000002117421 */ /* 0x001fcc0000010000 */
[----:B------:R-:W0:Y:S01]  /*a710*/  MUFU.RCP R17, R17 ;  /* 0x0000001100117308 */ /* 0x000e220000001000 */
[----:B-1----:R-:W-:-:S07]  /*a720*/  FADD.FTZ R26, R25, 1 ;  /* 0x3f800000191a7421 */ /* 0x002fce0000010000 */
[----:B------:R-:W1:Y:S01]  /*a730*/  MUFU.RCP R26, R26 ;  /* 0x0000001a001a7308 */ /* 0x000e620000001000 */
[----:B0-----:R-:W-:Y:S01]  /*a740*/  FMUL.FTZ R8, R28, R17 ;  /* 0x000000111c087220 */ /* 0x001fe20000410000 */
[----:B-1----:R-:W-:-:S05]  /*a750*/  FMUL.FTZ R9, R27, R26 ;  /* 0x0000001a1b097220 */ /* 0x002fca0000410000 */
[----:B------:R2:W-:Y:S02]  /*a760*/  STG.E.64 desc[UR14][R22.64], R8 ;  /* 0x0000000816007986 */ /* 0x0005e4000c101b0e */
.L_x_4325:
[----:B01----:R-:W-:Y:S05]  /*a770*/  BSYNC.RECONVERGENT B0 ;  /* 0x0000000000007941 */ /* 0x003fea0003800200 */
.L_x_4324:
[----:B------:R-:W-:Y:S04]  /*a780*/  BSSY.RECONVERGENT B0, `(.L_x_4326) ;  /* 0x000001b000007945 */ /* 0x000fe80003800200 */
[----:B------:R-:W-:Y:S05]  /*a790*/  @P1 BRA `(.L_x_4327) ;  /* 0x0000000000641947 */ /* 0x000fea0003800000 */
[----:B-----5:R-:W-:Y:S01]  /*a7a0*/  FADD.FTZ R10, R10, -UR5 ;  /* 0x800000050a0a7e21 */ /* 0x020fe20008010000 */
[----:B------:R-:W-:Y:S01]  /*a7b0*/  FADD.FTZ R11, R11, -UR5 ;  /* 0x800000050b0b7e21 */ /* 0x000fe20008010000 */
[----:B--2---:R-:W-:Y:S02]  /*a7c0*/  MOV R8, R18 ;  /* 0x0000001200087202 */ /* 0x004fe40000000f00 */
[----:B------:R-:W-:Y:S01]  /*a7d0*/  FMUL.FTZ R10, R10, UR6 ;  /* 0x000000060a0a7c20 */ /* 0x000fe20008410000 */
[----:B------:R-:W-:Y:S01]  /*a7e0*/  FMUL.FTZ R11, R11, UR6 ;  /* 0x000000060b0b7c20 */ /* 0x000fe20008410000 */
[----:B------:R-:W-:Y:S02]  /*a7f0*/  MOV R9, R21 ;  /* 0x0000001500097202 */ /* 0x000fe40000000f00 */
[----:B------:R-:W-:Y:S01]  /*a800*/  FFMA.FTZ R26, R13, R10, R24 ;  /* 0x0000000a0d1a7223 */ /* 0x000fe20000010018 */
[----:B------:R-:W-:Y:S01]  /*a810*/  FFMA.FTZ R28, R14, R11, R15 ;  /* 0x0000000b0e1c7223 */ /* 0x000fe2000001000f */
[----:B------:R-:W-:-:S02]  /*a820*/  IMAD R10, R30, UR16, RZ ;  /* 0x000000101e0a7c24 */ /* 0x000fc4000f8e02ff */
[----:B------:R-:W-:Y:S01]  /*a830*/  FMUL.FTZ R2, R26, -1.4426950216293334961 ;  /* 0xbfb8aa3b1a027820 */ /* 0x000fe20000410000 */
[----:B------:R-:W-:Y:S01]  /*a840*/  FMUL.FTZ R22, R28, -1.4426950216293334961 ;  /* 0xbfb8aa3b1c167820 */ /* 0x000fe20000410000 */
[C---:B------:R-:W-:Y:S02]  /*a850*/  IMAD R11, R31.reuse, UR17, R10 ;  /* 0x000000111f0b7c24 */ /* 0x040fe4000f8e020a */
[----:B------:R-:W-:Y:S02]  /*a860*/  IMAD.WIDE.U32 R8, R31, UR16, R8 ;  /* 0x000000101f087c25 */ /* 0x000fe4000f8e0008 */
[----:B------:R-:W0:Y:S02]  /*a870*/  MUFU.EX2 R2, R2 ;  /* 0x0000000200027308 */ /* 0x000e240000000800 */
[----:B------:R-:W-:Y:S01]  /*a880*/  IMAD.IADD R9, R9, 0x1, R11 ;  /* 0x0000000109097824 */ /* 0x000fe200078e020b */
[----:B------:R-:W-:-:S04]  /*a890*/  LEA R10, P1, R8, UR10, 0x2 ;  /* 0x0000000a080a7c11 */ /* 0x000fc8000f8210ff */
[----:B------:R-:W-:Y:S01]  /*a8a0*/  LEA.HI.X R11, R8, UR11, R9, 0x2, P1 ;  /* 0x0000000b080b7c11 */ /* 0x000fe200088f1409 */
        /* <DEDUP_REMOVED lines=8> */
.L_x_4327:
[----:B------:R-:W-:Y:S05]  /*a930*/  BSYNC.RECONVERGENT B0 ;  /* 0x0000000000007941 */ /* 0x000fea0003800200 */
.L_x_4326:
[----:B------:R-:W-:Y:S04]  /*a940*/  BSSY.RECONVERGENT B0, `(.L_x_4328) ;  /* 0x000001b000007945 */ /* 0x000fe80003800200 */
[----:B------:R-:W-:Y:S05]  /*a950*/  @P4 BRA `(.L_x_4329) ;  /* 0x0000000000644947 */ /* 0x000fea0003800000 */
[----:B-----5:R-:W-:Y:S01]  /*a960*/  FADD.FTZ R4, R4, -UR5 ;  /* 0x8000000504047e21 */ /* 0x020fe20008010000 */
[----:B------:R-:W-:Y:S01]  /*a970*/  FADD.FTZ R5, R5, -UR5 ;  /* 0x8000000505057e21 */ /* 0x000fe20008010000 */
[----:B0-2---:R-:W-:Y:S02]  /*a980*/  IMAD R8, R32, UR16, RZ ;  /* 0x0000001020087c24 */ /* 0x005fe4000f8e02ff */
        /* <DEDUP_REMOVED lines=12> */
[C---:B------:R-:W-:Y:S02]  /*aa50*/  LEA R8, P1, R4.reuse, UR10, 0x2 ;  /* 0x0000000a04087c11 */ /* 0x040fe4000f8210ff */
        /* <DEDUP_REMOVED lines=9> */
.L_x_4329:
[----:B------:R-:W-:Y:S05]  /*aaf0*/  BSYNC.RECONVERGENT B0 ;  /* 0x0000000000007941 */ /* 0x000fea0003800200 */
.L_x_4328:
[----:B------:R-:W-:Y:S04]  /*ab00*/  BSSY.RECONVERGENT B0, `(.L_x_4330) ;  /* 0x000001b000007945 */ /* 0x000fe80003800200 */
[----:B------:R-:W-:Y:S05]  /*ab10*/  @P2 BRA `(.L_x_4331) ;  /* 0x0000000000642947 */ /* 0x000fea0003800000 */
[----:B-----5:R-:W-:Y:S01]  /*ab20*/  FADD.FTZ R6, R6, -UR5 ;  /* 0x8000000506067e21 */ /* 0x020fe20008010000 */
[----:B------:R-:W-:Y:S01]  /*ab30*/  FADD.FTZ R7, R7, -UR5 ;  /* 0x8000000507077e21 */ /* 0x000fe20008010000 */
[----:B-1----:R-:W-:Y:S02]  /*ab40*/  MOV R4, R18 ;  /* 0x0000001200047202 */ /* 0x002fe40000000f00 */
[----:B------:R-:W-:Y:S01]  /*ab50*/  FMUL.FTZ R6, R6, UR6 ;  /* 0x0000000606067c20 */ /* 0x000fe20008410000 */
[----:B------:R-:W-:Y:S01]  /*ab60*/  FMUL.FTZ R7, R7, UR6 ;  /* 0x0000000607077c20 */ /* 0x000fe20008410000 */
[----:B------:R-:W-:Y:S02]  /*ab70*/  MOV R5, R21 ;  /* 0x0000001500057202 */ /* 0x000fe40000000f00 */
[----:B0-----:R-:W-:Y:S01]  /*ab80*/  FFMA.FTZ R11, R13, R6, R24 ;  /* 0x000000060d0b7223 */ /* 0x001fe20000010018 */
[----:B------:R-:W-:Y:S01]  /*ab90*/  FFMA.FTZ R17, R14, R7, R15 ;  /* 0x000000070e117223 */ /* 0x000fe2000001000f */
[----:B------:R-:W-:-:S02]  /*aba0*/  IMAD R6, R34, UR16, RZ ;  /* 0x0000001022067c24 */ /* 0x000fc4000f8e02ff */
[----:B------:R-:W-:Y:S01]  /*abb0*/  FMUL.FTZ R2, R11, -1.4426950216293334961 ;  /* 0xbfb8aa3b0b027820 */ /* 0x000fe20000410000 */
[----:B--2---:R-:W-:Y:S01]  /*abc0*/  FMUL.FTZ R9, R17, -1.4426950216293334961 ;  /* 0xbfb8aa3b11097820 */ /* 0x004fe20000410000 */
        /* <DEDUP_REMOVED lines=14> */
.L_x_4331:
[----:B------:R-:W-:Y:S05]  /*acb0*/  BSYNC.RECONVERGENT B0 ;  /* 0x0000000000007941 */ /* 0x000fea0003800200 */
.L_x_4330:
[----:B------:R-:W-:Y:S05]  /*acc0*/  @P5 BRA `(.L_x_4332) ;  /* 0xfffffff400e85947 */ /* 0x000fea000383ffff */
[----:B------:R-:W-:Y:S05]  /*acd0*/  BRA `(.L_x_4333) ;  /* 0x0000006400087947 */ /* 0x000fea0003800000 */
.L_x_4323:
        /* <DEDUP_REMOVED lines=20> */
[----:B------:R-:W-:Y:S01]  /*ae20*/  FFMA.FTZ R8, R13, R8, R24 ;  /* 0x000000080d087223 */ /* 0x000fe20000010018 */
[----:B------:R-:W-:-:S05]  /*ae30*/  FFMA.FTZ R9, R14, R9, R15 ;  /* 0x000000090e097223 */ /* 0x000fca000001000f */
[----:B------:R0:W-:Y:S02]  /*ae40*/  STG.E.64 desc[UR14][R10.64], R8 ;  /* 0x000000080a007986 */ /* 0x0001e4000c101b0e */
.L_x_4335:
[----:B------:R-:W-:Y:S05]  /*ae50*/  BSYNC.RECONVERGENT B0 ;  /* 0x0000000000007941 */ /* 0x000fea0003800200 */
.L_x_4334:
        /* <DEDUP_REMOVED lines=22> */
[----:B------:R-:W-:Y:S01]  /*afc0*/  FFMA.FTZ R8, R13, R8, R24 ;  /* 0x000000080d087223 */ /* 0x000fe20000010018 */
[----:B------:R-:W-:-:S05]  /*afd0*/  FFMA.FTZ R9, R14, R9, R15 ;  /* 0x000000090e097223 */ /* 0x000fca000001000f */
[----:B------:R0:W-:Y:S02]  /*afe0*/  STG.E.64 desc[UR14][R10.64], R8 ;  /* 0x000000080a007986 */ /* 0x0001e4000c101b0e */
.L_x_4337:
[----:B------:R-:W-:Y:S05]  /*aff0*/  BSYNC.RECONVERGENT B0 ;  /* 0x0000000000007941 */ /* 0x000fea0003800200 */
.L_x_4336:
        /* <DEDUP_REMOVED lines=25> */
.L_x_4339:
[----:B------:R-:W-:Y:S05]  /*b190*/  BSYNC.RECONVERGENT B0 ;  /* 0x0000000000007941 */ /* 0x000fea0003800200 */
.L_x_4338:
        /* <DEDUP_REMOVED lines=25> */
.L_x_4341:
[----:B------:R-:W-:Y:S05]  /*b330*/  BSYNC.RECONVERGENT B0 ;  /* 0x0000000000007941 */ /* 0x000fea0003800200 */
.L_x_4340:
        /* <DEDUP_REMOVED lines=25> */
.L_x_4343:
[----:B------:R-:W-:Y:S05]  /*b4d0*/  BSYNC.RECONVERGENT B0 ;  /* 0x0000000000007941 */ /* 0x000fea0003800200 */
.L_x_4342:
        /* <DEDUP_REMOVED lines=25> */
.L_x_4345:
[----:B------:R-:W-:Y:S05]  /*b670*/  BSYNC.RECONVERGENT B0 ;  /* 0x0000000000007941 */ /* 0x000fea0003800200 */
.L_x_4344:
[----:B0-----:R-:W-:Y:S01]  /*b680*/  VIADD R11, R16, 0x30 ;  /* 0x00000030100b7836 */ /* 0x001fe20000000000 */
[----:B------:R-:W-:Y:S04]  /*b690*/  BSSY.RECONVERGENT B0, `(.L_x_4346) ;  /* 0x0000017000007945 */ /* 0x000fe80003800200 */
[----:B------:R-:W-:Y:S02]  /*b6a0*/  ISETP.GE.U32.AND P1, PT, R11, UR10, PT ;  /* 0x0000000a0b007c0c */ /* 0x000fe4000bf26070 */
[----:B------:R-:W-:-:S04]  /*b6b0*/  SHF.R.S32.HI R8, RZ, 0x1f, R11 ;  /* 0x0000001fff087819 */ /* 0x000fc8000001140b */
[----:B------:R-:W-:-:S13]  /*b6c0*/  ISETP.GE.AND.EX P1, PT, R8, UR11, PT, P1 ;  /* 0x0000000b08007c0c */ /* 0x000fda000bf26310 */
[----:B------:R-:W-:Y:S05]  /*b6d0*/  @P1 BRA `(.L_x_4347) ;  /* 0x0000000000481947 */ /* 0x000fea0003800000 */
[----:B------:R-:W2:Y:S01]  /*b6e0*/  LDL.LU R25, [R1+0x248] ;  /* 0x0002480001197983 */ /* 0x000ea20000300800 */
[----:B------:R-:W0:Y:S01]  /*b6f0*/  LDCU.64 UR12, c[0x0][0x3e0] ;  /* 0x00007c00ff0c77ac */ /* 0x000e220008000a00 */
[----:B------:R-:W-:Y:S01]  /*b700*/  MOV R9, R21 ;  /* 0x0000001500097202 */ /* 0x000fe20000000f00 */
[----:B------:R-:W-:Y:S01]  /*b710*/  FADD.FTZ R123, R123, -UR5 ;  /* 0x800000057b7b7e21 */ /* 0x000fe20008010000 */
[----:B------:R-:W1:Y:S01]  /*b720*/  LDCU.64 UR16, c[0x0][0x380] ;  /* 0x00007000ff1077ac */ /* 0x000e620008000a00 */
[----:B0-----:R-:W-:Y:S01]  /*b730*/  IMAD R10, R8, UR12, RZ ;  /* 0x0000000c080a7c24 */ /* 0x001fe2000f8e02ff */
[----:B------:R-:W-:-:S03]  /*b740*/  MOV R8, R18 ;  /* 0x0000001200087202 */ /* 0x000fc60000000f00 */
[C---:B------:R-:W-:Y:S02]  /*b750*/  IMAD R10, R11.reuse, UR13, R10 ;  /* 0x0000000d0b0a7c24 */ /* 0x040fe4000f8e020a */
[----:B------:R-:W-:-:S04]  /*b760*/  IMAD.WIDE.U32 R8, R11, UR12, R8 ;  /* 0x0000000c0b087c25 */ /* 0x000fc8000f8e0008 */
[----:B------:R-:W-:Y:S01]  /*b770*/  IMAD.IADD R9, R9, 0x1, R10 ;  /* 0x0000000109097824 */ /* 0x000fe200078e020a */
[----:B-1----:R-:W-:-:S04]  /*b780*/  LEA R10, P1, R8, UR16, 0x2 ;  /* 0x00000010080a7c11 */ /* 0x002fc8000f8210ff */
[----:B------:R-:W-:Y:S01]  /*b790*/  LEA.HI.X R11, R8, UR17, R9, 0x2, P1 ;  /* 0x00000011080b7c11 */ /* 0x000fe200088f1409 */
[----:B------:R-:W-:-:S04]  /*b7a0*/  FMUL.FTZ R9, R123, UR6 ;  /* 0x000000067b097c20 */ /* 0x000fc80008410000 */
[----:B------:R-:W-:Y:S01]  /*b7b0*/  FFMA.FTZ R9, R14, R9, R15 ;  /* 0x000000090e097223 */ /* 0x000fe2000001000f */
[----:B--2---:R-:W-:-:S04]  /*b7c0*/  FADD.FTZ R8, R25, -UR5 ;  /* 0x8000000519087e21 */ /* 0x004fc80008010000 */
[----:B------:R-:W-:-:S04]  /*b7d0*/  FMUL.FTZ R8, R8, UR6 ;  /* 0x0000000608087c20 */ /* 0x000fc80008410000 */
[----:B------:R-:W-:-:S05]  /*b7e0*/  FFMA.FTZ R8, R13, R8, R24 ;  /* 0x000000080d087223 */ /* 0x000fca0000010018 */
[----:B------:R0:W-:Y:S02]  /*b7f0*/  STG.E.64 desc[UR14][R10.64], R8 ;  /* 0x000000080a007986 */ /* 0x0001e4000c101b0e */
.L_x_4347:
[----:B------:R-:W-:Y:S05]  /*b800*/  BSYNC.RECONVERGENT B0 ;  /* 0x0000000000007941 */ /* 0x000fea0003800200 */
.L_x_4346:
        /* <DEDUP_REMOVED lines=29> */
.L_x_4349:
[----:B------:R-:W-:Y:S05]  /*b9e0*/  BSYNC.RECONVERGENT B0 ;  /* 0x0000000000007941 */ /* 0x000fea0003800200 */
.L_x_4348:
        /* <DEDUP_REMOVED lines=23> */
.L_x_4351:
[----:B------:R-:W-:Y:S05]  /*bb60*/  BSYNC.RECONVERGENT B0 ;  /* 0x0000000000007941 */ /* 0x000fea0003800200 */
.L_x_4350:
        /* <DEDUP_REMOVED lines=39> */
.L_x_4353:
[----:B------:R-:W-:Y:S05]  /*bde0*/  BSYNC.RECONVERGENT B0 ;  /* 0x0000000000007941 */ /* 0x000fea0003800200 */
.L_x_4352:
[----:B------:R-:W-:Y:S04]  /*bdf0*/  BSSY.RECONVERGENT B0, `(.L_x_4354) ;  /* 0x0000015000007945 */ /* 0x000fe80003800200 */
        /* <DEDUP_REMOVED lines=20> */
.L_x_4355:
[----:B------:R-:W-:Y:S05]  /*bf40*/  BSYNC.RECONVERGENT B0 ;  /* 0x0000000000007941 */ /* 0x000fea0003800200 */
.L_x_4354:
[----:B------:R-:W-:Y:S01]  /*bf50*/  BSSY.RECONVERGENT B0, `(.L_x_4356) ;  /* 0x0000017000007945 */ /* 0x000fe20003800200 */
[C---:B------:R-:W-:Y:S01]  /*bf60*/  IADD3 R70, PT, PT, R16.reuse, 0x70, RZ ;  /* 0x0000007010467810 */ /* 0x040fe20007ffe0ff */
[----:B------:R-:W-:Y:S02]  /*bf70*/  VIADD R58, R16, 0x78 ;  /* 0x00000078103a7836 */ /* 0x000fe40000000000 */
[----:B------:R-:W-:Y:S05]  /*bf80*/  @P5 BRA `(.L_x_4357) ;  /* 0x00000000004c5947 */ /* 0x000fea0003800000 */
[----:B------:R-:W2:Y:S01]  /*bf90*/  LDL.LU R78, [R1+0x270] ;  /* 0x00027000014e7983 */ /* 0x000ea20000300800 */
[----:B------:R-:W3:Y:S03]  /*bfa0*/  LDCU.64 UR12, c[0x0][0x3e0] ;  /* 0x00007c00ff0c77ac */ /* 0x000ee60008000a00 */
[----:B------:R-:W4:Y:S01]  /*bfb0*/  LDL.LU R77, [R1+0x24c] ;  /* 0x00024c00014d7983 */ /* 0x000f220000300800 */
[----:B------:R-:W5:Y:S01]  /*bfc0*/  LDCU.64 UR16, c[0x0][0x380] ;  /* 0x00007000ff1077ac */ /* 0x000f620008000a00 */
[----:B01----:R-:W-:Y:S02]  /*bfd0*/  MOV R8, R18 ;  /* 0x0000001200087202 */ /* 0x003fe40000000f00 */
[----:B------:R-:W-:Y:S01]  /*bfe0*/  MOV R9, R21 ;  /* 0x0000001500097202 */ /* 0x000fe20000000f00 */
[----:B---3--:R-:W-:Y:S02]  /*bff0*/  IMAD R10, R73, UR12, RZ ;  /* 0x0000000c490a7c24 */ /* 0x008fe4000f8e02ff */
[----:B------:R-:W-:-:S04]  /*c000*/  IMAD.WIDE.U32 R8, R72, UR12, R8 ;  /* 0x0000000c48087c25 */ /* 0x000fc8000f8e0008 */
[----:B------:R-:W-:-:S04]  /*c010*/  IMAD R10, R72, UR13, R10 ;  /* 0x0000000d480a7c24 */ /* 0x000fc8000f8e020a */
[----:B------:R-:W-:Y:S01]  /*c020*/  IMAD.IADD R9, R9, 0x1, R10 ;  /* 0x0000000109097824 */ /* 0x000fe200078e020a */
[----:B-----5:R-:W-:-:S04]  /*c030*/  LEA R10, P1, R8, UR16, 0x2 ;  /* 0x00000010080a7c11 */ /* 0x020fc8000f8210ff */
[----:B------:R-:W-:Y:S01]  /*c040*/  LEA.HI.X R11, R8, UR17, R9, 0x2, P1 ;  /* 0x00000011080b7c11 */ /* 0x000fe200088f1409 */
[----:B--2---:R-:W-:Y:S01]  /*c050*/  FADD.FTZ R8, R78, -UR5 ;  /* 0x800000054e087e21 */ /* 0x004fe20008010000 */
[----:B----4-:R-:W-:-:S03]  /*c060*/  FADD.FTZ R9, R77, -UR5 ;  /* 0x800000054d097e21 */ /* 0x010fc60008010000 */
[----:B------:R-:W-:Y:S01]  /*c070*/  FMUL.FTZ R8, R8, UR6 ;  /* 0x0000000608087c20 */ /* 0x000fe20008410000 */
[----:B------:R-:W-:-:S03]  /*c080*/  FMUL.FTZ R9, R9, UR6 ;  /* 0x0000000609097c20 */ /* 0x000fc60008410000 */
[----:B------:R-:W-:Y:S01]  /*c090*/  FFMA.FTZ R8, R13, R8, R24 ;  /* 0x000000080d087223 */ /* 0x000fe20000010018 */
[----:B------:R-:W-:-:S05]  /*c0a0*/  FFMA.FTZ R9, R14, R9, R15 ;  /* 0x000000090e097223 */ /* 0x000fca000001000f */
[----:B------:R2:W-:Y:S02]  /*c0b0*/  STG.E.64 desc[UR14][R10.64], R8 ;  /* 0x000000080a007986 */ /* 0x0005e4000c101b0e */
.L_x_4357:
[----:B------:R-:W-:Y:S05]  /*c0c0*/  BSYNC.RECONVERGENT B0 ;  /* 0x0000000000007941 */ /* 0x000fea0003800200 */
.L_x_4356:
[----:B------:R-:W-:Y:S04]  /*c0d0*/  BSSY.RECONVERGENT B0, `(.L_x_4358) ;  /* 0x0000015000007945 */ /* 0x000fe80003800200 */
[----:B------:R-:W-:Y:S05]  /*c0e0*/  @P2 BRA `(.L_x_4359) ;  /* 0x00000000004c2947 */ /* 0x000fea0003800000 */
[----:B------:R-:W3:Y:S01]  /*c0f0*/  LDL.LU R73, [R1+0x278] ;  /* 0x0002780001497983 */ /* 0x000ee20000300800 */
[----:B------:R-:W4:Y:S03]  /*c100*/  LDCU.64 UR12, c[0x0][0x3e0] ;  /* 0x00007c00ff0c77ac */ /* 0x000f260008000a00 */
[----:B------:R-:W5:Y:S01]  /*c110*/  LDL.LU R72, [R1+0x254] ;  /* 0x0002540001487983 */ /* 0x000f620000300800 */
[----:B------:R-:W4:Y:S01]  /*c120*/  LDCU.64 UR16, c[0x0][0x380] ;  /* 0x00007000ff1077ac */ /* 0x000f220008000a00 */
[----:B012---:R-:W-:Y:S02]  /*c130*/  MOV R8, R18 ;  /* 0x0000001200087202 */ /* 0x007fe40000000f00 */
[----:B------:R-:W-:Y:S01]  /*c140*/  MOV R9, R21 ;  /* 0x0000001500097202 */ /* 0x000fe20000000f00 */
[----:B----4-:R-:W-:Y:S02]  /*c150*/  IMAD R10, R71, UR12, RZ ;  /* 0x0000000c470a7c24 */ /* 0x010fe4000f8e02ff */
[----:B------:R-:W-:-:S04]  /*c160*/  IMAD.WIDE.U32 R8, R69, UR12, R8 ;  /* 0x0000000c45087c25 */ /* 0x000fc8000f8e0008 */
[----:B------:R-:W-:-:S04]  /*c170*/  IMAD R10, R69, UR13, R10 ;  /* 0x0000000d450a7c24 */ /* 0x000fc8000f8e020a */
[----:B------:R-:W-:Y:S01]  /*c180*/  IMAD.IADD R9, R9, 0x1, R10 ;  /* 0x0000000109097824 */ /* 0x000fe200078e020a */
[----:B------:R-:W-:-:S04]  /*c190*/  LEA R10, P1, R8, UR16, 0x2 ;  /* 0x00000010080a7c11 */ /* 0x000fc8000f8210ff */
[----:B------:R-:W-:Y:S01]  /*c1a0*/  LEA.HI.X R11, R8, UR17, R9, 0x2, P1 ;  /* 0x00000011080b7c11 */ /* 0x000fe200088f1409 */
[----:B---3--:R-:W-:Y:S01]  /*c1b0*/  FADD.FTZ R8, R73, -UR5 ;  /* 0x8000000549087e21 */ /* 0x008fe20008010000 */
[----:B-----5:R-:W-:-:S03]  /*c1c0*/  FADD.FTZ R9, R72, -UR5 ;  /* 0x8000000548097e21 */ /* 0x020fc60008010000 */
[----:B------:R-:W-:Y:S01]  /*c1d0*/  FMUL.FTZ R8, R8, UR6 ;  /* 0x0000000608087c20 */ /* 0x000fe20008410000 */
[----:B------:R-:W-:-:S03]  /*c1e0*/  FMUL.FTZ R9, R9, UR6 ;  /* 0x0000000609097c20 */ /* 0x000fc60008410000 */
[----:B------:R-:W-:Y:S01]  /*c1f0*/  FFMA.FTZ R8, R13, R8, R24 ;  /* 0x000000080d087223 */ /* 0x000fe20000010018 */
[----:B------:R-:W-:-:S05]  /*c200*/  FFMA.FTZ R9, R14, R9, R15 ;  /* 0x000000090e097223 */ /* 0x000fca000001000f */
[----:B------:R3:W-:Y:S02]  /*c210*/  STG.E.64 desc[UR14][R10.64], R8 ;  /* 0x000000080a007986 */ /* 0x0007e4000c101b0e */
.L_x_4359:
[----:B------:R-:W-:Y:S05]  /*c220*/  BSYNC.RECONVERGENT B0 ;  /* 0x0000000000007941 */ /* 0x000fea0003800200 */
.L_x_4358:
[----:B------:R-:W-:Y:S04]  /*c230*/  BSSY.RECONVERGENT B0, `(.L_x_4360) ;  /* 0x0000015000007945 */ /* 0x000fe80003800200 */
[----:B------:R-:W-:Y:S05]  /*c240*/  @P3 BRA `(.L_x_4361) ;  /* 0x00000000004c3947 */ /* 0x000fea0003800000 */
[----:B------:R-:W4:Y:S01]  /*c250*/  LDL.LU R71, [R1+0x280] ;  /* 0x0002800001477983 */ /* 0x000f220000300800 */
[----:B------:R-:W5:Y:S03]  /*c260*/  LDCU.64 UR12, c[0x0][0x3e0] ;  /* 0x00007c00ff0c77ac */ /* 0x000f660008000a00 */
[----:B------:R-:W4:Y:S01]  /*c270*/  LDL.LU R69, [R1+0x25c] ;  /* 0x00025c0001457983 */ /* 0x000f220000300800 */
[----:B------:R-:W5:Y:S01]  /*c280*/  LDCU.64 UR16, c[0x0][0x380] ;  /* 0x00007000ff1077ac */ /* 0x000f620008000a00 */
[----:B0123--:R-:W-:Y:S01]  /*c290*/  MOV R9, R21 ;  /* 0x0000001500097202 */ /* 0x00ffe20000000f00 */
[----:B-----5:R-:W-:-:S04]  /*c2a0*/  IMAD R8, R57, UR12, RZ ;  /* 0x0000000c39087c24 */ /* 0x020fc8000f8e02ff */
[----:B------:R-:W-:Y:S01]  /*c2b0*/  IMAD R11, R25, UR13, R8 ;  /* 0x0000000d190b7c24 */ /* 0x000fe2000f8e0208 */
[----:B------:R-:W-:-:S05]  /*c2c0*/  MOV R8, R18 ;  /* 0x0000001200087202 */ /* 0x000fca0000000f00 */
[----:B------:R-:W-:-:S04]  /*c2d0*/  IMAD.WIDE.U32 R8, R25, UR12, R8 ;  /* 0x0000000c19087c25 */ /* 0x000fc8000f8e0008 */
[----:B------:R-:W-:Y:S01]  /*c2e0*/  IMAD.IADD R11, R9, 0x1, R11 ;  /* 0x00000001090b7824 */ /* 0x000fe200078e020b */
[----:B------:R-:W-:-:S04]  /*c2f0*/  LEA R10, P1, R8, UR16, 0x2 ;  /* 0x00000010080a7c11 */ /* 0x000fc8000f8210ff */
[----:B------:R-:W-:Y:S01]  /*c300*/  LEA.HI.X R11, R8, UR17, R11, 0x2, P1 ;  /* 0x00000011080b7c11 */ /* 0x000fe200088f140b */
[----:B----4-:R-:W-:Y:S01]  /*c310*/  FADD.FTZ R8, R71, -UR5 ;  /* 0x8000000547087e21 */ /* 0x010fe20008010000 */
[----:B------:R-:W-:-:S03]  /*c320*/  FADD.FTZ R9, R69, -UR5 ;  /* 0x8000000545097e21 */ /* 0x000fc60008010000 */
[----:B------:R-:W-:Y:S01]  /*c330*/  FMUL.FTZ R8, R8, UR6 ;  /* 0x0000000608087c20 */ /* 0x000fe20008410000 */
[----:B------:R-:W-:-:S03]  /*c340*/  FMUL.FTZ R9, R9, UR6 ;  /* 0x0000000609097c20 */ /* 0x000fc60008410000 */
[----:B------:R-:W-:Y:S01]  /*c350*/  FFMA.FTZ R8, R13, R8, R24 ;  /* 0x000000080d087223 */ /* 0x000fe20000010018 */
[----:B------:R-:W-:-:S05]  /*c360*/  FFMA.FTZ R9, R14, R9, R15 ;  /* 0x000000090e097223 */ /* 0x000fca000001000f */
[----:B------:R4:W-:Y:S02]  /*c370*/  STG.E.64 desc[UR14][R10.64], R8 ;  /* 0x000000080a007986 */ /* 0x0009e4000c101b0e */
.L_x_4361:
[----:B------:R-:W-:Y:S05]  /*c380*/  BSYNC.RECONVERGENT B0 ;  /* 0x0000000000007941 */ /* 0x000fea0003800200 */
.L_x_4360:
        /* <DEDUP_REMOVED lines=23> */
[----:B------:R-:W0:Y:S03]  /*c500*/  LDCU.64 UR12, c[0x0][0x3e0] ;  /* 0x00007c00ff0c77ac */ /* 0x000e260008000a00 */
[----:B------:R-:W3:Y:S01]  /*c510*/  LDL.LU R83, [R1+0x264] ;  /* 0x0002640001537983 */ /* 0x000ee20000300800 */
[----:B------:R-:W1:Y:S01]  /*c520*/  LDCU.64 UR16, c[0x0][0x380] ;  /* 0x00007000ff1077ac */ /* 0x000e620008000a00 */
[----:B0-----:R-:W-:Y:S02]  /*c530*/  IMAD R9, R8, UR12, RZ ;  /* 0x0000000c08097c24 */ /* 0x001fe4000f8e02ff */
[----:B------:R-:W-:Y:S02]  /*c540*/  IMAD.MOV.U32 R8, RZ, RZ, R18 ;  /* 0x000000ffff087224 */ /* 0x000fe400078e0012 */
[----:B------:R-:W-:Y:S01]  /*c550*/  IMAD R10, R70, UR13, R9 ;  /* 0x0000000d460a7c24 */ /* 0x000fe2000f8e0209 */
[----:B------:R-:W-:-:S03]  /*c560*/  MOV R9, R21 ;  /* 0x0000001500097202 */ /* 0x000fc60000000f00 */
        /* <DEDUP_REMOVED lines=11> */
.L_x_4363:
[----:B------:R-:W-:Y:S05]  /*c620*/  BSYNC.RECONVERGENT B0 ;  /* 0x0000000000007941 */ /* 0x000fea0003800200 */
.L_x_4362:
        /* <DEDUP_REMOVED lines=10> */
[----:B------:R-:W-:Y:S01]  /*c6d0*/  IMAD R81, R58, UR13, R81 ;  /* 0x0000000d3a517c24 */ /* 0x000fe2000f8e0251 */
[----:B----4-:R-:W-:-:S04]  /*c6e0*/  LEA R10, P1, R8, UR16, 0x2 ;  /* 0x00000010080a7c11 */ /* 0x010fc8000f8210ff */
[----:B------:R-:W-:-:S04]  /*c6f0*/  IADD3 R81, PT, PT, R9, R81, RZ ;  /* 0x0000005109517210 */ /* 0x000fc80007ffe0ff */
        /* <DEDUP_REMOVED lines=8> */
.L_x_4365:
[----:B------:R-:W-:Y:S05]  /*c780*/  BSYNC.RECONVERGENT B0 ;  /* 0x0000000000007941 */ /* 0x000fea0003800200 */
.L_x_4364:
[----:B------:R-:W-:Y:S04]  /*c790*/  BSSY.RECONVERGENT B0, `(.L_x_4366) ;  /* 0x0000015000007945 */ /* 0x000fe80003800200 */
[----:B------:R-:W-:Y:S05]  /*c7a0*/  @P5 BRA `(.L_x_4367) ;  /* 0x00000000004c5947 */ /* 0x000fea0003800000 */
[----:B------:R-:W2:Y:S01]  /*c7b0*/  LDL.LU R70, [R1+0x29c] ;  /* 0x00029c0001467983 */ /* 0x000ea20000300800 */
[----:B------:R-:W3:Y:S03]  /*c7c0*/  LDCU.64 UR12, c[0x0][0x3e0] ;  /* 0x00007c00ff0c77ac */ /* 0x000ee60008000a00 */
[----:B------:R-:W4:Y:S01]  /*c7d0*/  LDL.LU R58, [R1+0x27c] ;  /* 0x00027c00013a7983 */ /* 0x000f220000300800 */
[----:B------:R-:W5:Y:S01]  /*c7e0*/  LDCU.64 UR16, c[0x0][0x380] ;  /* 0x00007000ff1077ac */ /* 0x000f620008000a00 */
[----:B01----:R-:W-:Y:S01]  /*c7f0*/  MOV R11, R21 ;  /* 0x00000015000b7202 */ /* 0x003fe20000000f00 */
[----:B------:R-:W-:Y:S02]  /*c800*/  IMAD.MOV.U32 R10, RZ, RZ, R18 ;  /* 0x000000ffff0a7224 */ /* 0x000fe400078e0012 */
[----:B---3--:R-:W-:Y:S02]  /*c810*/  IMAD R78, R78, UR12, RZ ;  /* 0x0000000c4e4e7c24 */ /* 0x008fe4000f8e02ff */
[----:B------:R-:W-:-:S04]  /*c820*/  IMAD.WIDE.U32 R10, R77, UR12, R10 ;  /* 0x0000000c4d0a7c25 */ /* 0x000fc8000f8e000a */
[----:B------:R-:W-:Y:S01]  /*c830*/  IMAD R9, R77, UR13, R78 ;  /* 0x0000000d4d097c24 */ /* 0x000fe2000f8e024e */
[----:B-----5:R-:W-:-:S04]  /*c840*/  LEA R8, P1, R10, UR16, 0x2 ;  /* 0x000000100a087c11 */ /* 0x020fc8000f8210ff */
[----:B------:R-:W-:-:S04]  /*c850*/  IADD3 R9, PT, PT, R11, R9, RZ ;  /* 0x000000090b097210 */ /* 0x000fc80007ffe0ff */
        /* <DEDUP_REMOVED lines=8> */
.L_x_4367:
[----:B------:R-:W-:Y:S05]  /*c8e0*/  BSYNC.RECONVERGENT B0 ;  /* 0x0000000000007941 */ /* 0x000fea0003800200 */
.L_x_4366:
[----:B------:R-:W-:Y:S04]  /*c8f0*/  BSSY.RECONVERGENT B0, `(.L_x_4368) ;  /* 0x0000015000007945 */ /* 0x000fe80003800200 */
[----:B------:R-:W-:Y:S05]  /*c900*/  @P2 BRA `(.L_x_4369) ;  /* 0x00000000004c2947 */ /* 0x000fea0003800000 */
[----:B012---:R-:W2:Y:S01]  /*c910*/  LDL.LU R8, [R1+0x298] ;  /* 0x0002980001087983 */ /* 0x007ea20000300800 */
[----:B------:R-:W0:Y:S03]  /*c920*/  LDCU.64 UR12, c[0x0][0x3e0] ;  /* 0x00007c00ff0c77ac */ /* 0x000e260008000a00 */
[----:B------:R-:W3:Y:S01]  /*c930*/  LDL.LU R11, [R1+0x274] ;  /* 0x00027400010b7983 */ /* 0x000ee20000300800 */
[----:B------:R-:W1:Y:S01]  /*c940*/  LDCU.64 UR16, c[0x0][0x380] ;  /* 0x00007000ff1077ac */ /* 0x000e620008000a00 */
[----:B------:R-:W-:Y:S01]  /*c950*/  MOV R9, R21 ;  /* 0x0000001500097202 */ /* 0x000fe20000000f00 */
[----:B0-----:R-:W-:Y:S02]  /*c960*/  IMAD R58, R73, UR12, RZ ;  /* 0x0000000c493a7c24 */ /* 0x001fe4000f8e02ff */
[----:B--2---:R-:W-:Y:S01]  /*c970*/  FADD.FTZ R10, R8, -UR5 ;  /* 0x80000005080a7e21 */ /* 0x004fe20008010000 */
[----:B------:R-:W-:-:S02]  /*c980*/  IMAD.MOV.U32 R8, RZ, RZ, R18 ;  /* 0x000000ffff087224 */ /* 0x000fc400078e0012 */
[----:B---3--:R-:W-:Y:S02]  /*c990*/  FADD.FTZ R11, R11, -UR5 ;  /* 0x800000050b0b7e21 */ /* 0x008fe40008010000 */
[----:B------:R-:W-:-:S04]  /*c9a0*/  IMAD.WIDE.U32 R8, R71, UR12, R8 ;  /* 0x0000000c47087c25 */ /* 0x000fc8000f8e0008 */
[----:B------:R-:W-:Y:S01]  /*c9b0*/  FMUL.FTZ R70, R10, UR6 ;  /* 0x000000060a467c20 */ /* 0x000fe20008410000 */
[----:B------:R-:W-:Y:S01]  /*c9c0*/  IMAD R71, R71, UR13, R58 ;  /* 0x0000000d47477c24 */ /* 0x000fe2000f8e023a */
[----:B-1----:R-:W-:Y:S02]  /*c9d0*/  LEA R10, P1, R8, UR16, 0x2 ;  /* 0x00000010080a7c11 */ /* 0x002fe4000f8210ff */
[----:B------:R-:W-:Y:S02]  /*c9e0*/  FFMA.FTZ R70, R13, R70, R24 ;  /* 0x000000460d467223 */ /* 0x000fe40000010018 */
[----:B------:R-:W-:Y:S01]  /*c9f0*/  IADD3 R9, PT, PT, R9, R71, RZ ;  /* 0x0000004709097210 */ /* 0x000fe20007ffe0ff */
[----:B------:R-:W-:-:S03]  /*ca00*/  FMUL.FTZ R71, R11, UR6 ;  /* 0x000000060b477c20 */ /* 0x000fc60008410000 */
[----:B------:R-:W-:Y:S01]  /*ca10*/  LEA.HI.X R11, R8, UR17, R9, 0x2, P1 ;  /* 0x00000011080b7c11 */ /* 0x000fe200088f1409 */
[----:B------:R-:W-:-:S05]  /*ca20*/  FFMA.FTZ R71, R14, R71, R15 ;  /* 0x000000470e477223 */ /* 0x000fca000001000f */
[----:B------:R3:W-:Y:S02]  /*ca30*/  STG.E.64 desc[UR14][R10.64], R70 ;  /* 0x000000460a007986 */ /* 0x0007e4000c101b0e */
.L_x_4369:
[----:B------:R-:W-:Y:S05]  /*ca40*/  BSYNC.RECONVERGENT B0 ;  /* 0x0000000000007941 */ /* 0x000fea0003800200 */
.L_x_4368:
[----:B------:R-:W-:Y:S04]  /*ca50*/  BSSY.RECONVERGENT B0, `(.L_x_4370) ;  /* 0x0000015000007945 */ /* 0x000fe80003800200 */
[----:B------:R-:W-:Y:S05]  /*ca60*/  @P3 BRA `(.L_x_4371) ;  /* 0x00000000004c3947 */ /* 0x000fea0003800000 */
[----:B012---:R-:W2:Y:S01]  /*ca70*/  LDL.LU R8, [R1+0x2a4] ;  /* 0x0002a40001087983 */ /* 0x007ea20000300800 */
[----:B------:R-:W0:Y:S03]  /*ca80*/  LDCU.64 UR12, c[0x0][0x3e0] ;  /* 0x00007c00ff0c77ac */ /* 0x000e260008000a00 */
[----:B---3--:R-:W3:Y:S01]  /*ca90*/  LDL.LU R11, [R1+0x288] ;  /* 0x00028800010b7983 */ /* 0x008ee20000300800 */
        /* <DEDUP_REMOVED lines=8> */
[----:B------:R-:W-:Y:S01]  /*cb20*/  FMUL.FTZ R71, R11, UR6 ;  /* 0x000000060b477c20 */ /* 0x000fe20008410000 */
[----:B------:R-:W-:Y:S01]  /*cb30*/  IMAD R69, R69, UR13, R72 ;  /* 0x0000000d45457c24 */ /* 0x000fe2000f8e0248 */
[----:B-1----:R-:W-:Y:S01]  /*cb40*/  LEA R10, P1, R8, UR16, 0x2 ;  /* 0x00000010080a7c11 */ /* 0x002fe2000f8210ff */
[----:B------:R-:W-:Y:S01]  /*cb50*/  FFMA.FTZ R70, R13, R70, R24 ;  /* 0x000000460d467223 */ /* 0x000fe20000010018 */
[----:B------:R-:W-:Y:S02]  /*cb60*/  FFMA.FTZ R71, R14, R71, R15 ;  /* 0x000000470e477223 */ /* 0x000fe4000001000f */
[----:B------:R-:W-:-:S04]  /*cb70*/  IADD3 R69, PT, PT, R9, R69, RZ ;  /* 0x0000004509457210 */ /* 0x000fc80007ffe0ff */
[----:B------:R-:W-:-:S05]  /*cb80*/  LEA.HI.X R11, R8, UR17, R69, 0x2, P1 ;  /* 0x00000011080b7c11 */ /* 0x000fca00088f1445 */
[----:B------:R4:W-:Y:S02]  /*cb90*/  STG.E.64 desc[UR14][R10.64], R70 ;  /* 0x000000460a007986 */ /* 0x0009e4000c101b0e */
.L_x_4371:
[----:B------:R-:W-:Y:S05]  /*cba0*/  BSYNC.RECONVERGENT B0 ;  /* 0x0000000000007941 */ /* 0x000fea0003800200 */
.L_x_4370:
        /* <DEDUP_REMOVED lines=22> */
[----:B------:R-:W2:Y:S01]  /*cd10*/  LDL.LU R11, [R1+0x2b4] ;  /* 0x0002b400010b7983 */ /* 0x000ea20000300800 */
[----:B------:R-:W0:Y:S03]  /*cd20*/  LDCU.64 UR12, c[0x0][0x3e0] ;  /* 0x00007c00ff0c77ac */ /* 0x000e260008000a00 */
[----:B------:R-:W3:Y:S01]  /*cd30*/  LDL.LU R10, [R1+0x284] ;  /* 0x00028400010a7983 */ /* 0x000ee20000300800 */
[----:B------:R-:W1:Y:S01]  /*cd40*/  LDCU.64 UR16, c[0x0][0x380] ;  /* 0x00007000ff1077ac */ /* 0x000e620008000a00 */
[----:B------:R-:W-:Y:S02]  /*cd50*/  IMAD.MOV.U32 R9, RZ, RZ, R21 ;  /* 0x000000ffff097224 */ /* 0x000fe400078e0015 */
[----:B0-----:R-:W-:-:S04]  /*cd60*/  IMAD R8, R8, UR12, RZ ;  /* 0x0000000c08087c24 */ /* 0x001fc8000f8e02ff */
[----:B------:R-:W-:Y:S01]  /*cd70*/  IMAD R71, R57, UR13, R8 ;  /* 0x0000000d39477c24 */ /* 0x000fe2000f8e0208 */
[----:B------:R-:W-:-:S05]  /*cd80*/  MOV R8, R18 ;  /* 0x0000001200087202 */ /* 0x000fca0000000f00 */
[----:B------:R-:W-:-:S05]  /*cd90*/  IMAD.WIDE.U32 R8, R57, UR12, R8 ;  /* 0x0000000c39087c25 */ /* 0x000fca000f8e0008 */
[----:B------:R-:W-:Y:S01]  /*cda0*/  IADD3 R71, PT, PT, R9, R71, RZ ;  /* 0x0000004709477210 */ /* 0x000fe20007ffe0ff */
[----:B--2---:R-:W-:Y:S01]  /*cdb0*/  FADD.FTZ R11, R11, -UR5 ;  /* 0x800000050b0b7e21 */ /* 0x004fe20008010000 */
[----:B---3--:R-:W-:Y:S01]  /*cdc0*/  FADD.FTZ R57, R10, -UR5 ;  /* 0x800000050a397e21 */ /* 0x008fe20008010000 */
[C---:B-1----:R-:W-:Y:S02]  /*cdd0*/  LEA R10, P4, R8.reuse, UR16, 0x2 ;  /* 0x00000010080a7c11 */ /* 0x042fe4000f8810ff */
[----:B------:R-:W-:Y:S01]  /*cde0*/  FMUL.FTZ R9, R11, UR6 ;  /* 0x000000060b097c20 */ /* 0x000fe20008410000 */
[----:B------:R-:W-:Y:S01]  /*cdf0*/  FMUL.FTZ R57, R57, UR6 ;  /* 0x0000000639397c20 */ /* 0x000fe20008410000 */
[----:B------:R-:W-:Y:S02]  /*ce00*/  LEA.HI.X R11, R8, UR17, R71, 0x2, P4 ;  /* 0x00000011080b7c11 */ /* 0x000fe4000a0f1447 */
[----:B------:R-:W-:Y:S01]  /*ce10*/  FFMA.FTZ R8, R13, R9, R24 ;  /* 0x000000090d087223 */ /* 0x000fe20000010018 */
[----:B------:R-:W-:-:S05]  /*ce20*/  FFMA.FTZ R9, R14, R57, R15 ;  /* 0x000000390e097223 */ /* 0x000fca000001000f */
[----:B------:R0:W-:Y:S02]  /*ce30*/  STG.E.64 desc[UR14][R10.64], R8 ;  /* 0x000000080a007986 */ /* 0x0001e4000c101b0e */
.L_x_4373:
[----:B------:R-:W-:Y:S05]  /*ce40*/  BSYNC.RECONVERGENT B0 ;  /* 0x0000000000007941 */ /* 0x000fea0003800200 */
.L_x_4372:
[----:B------:R-:W-:Y:S04]  /*ce50*/  BSSY.RECONVERGENT B0, `(.L_x_4374) ;  /* 0x0000015000007945 */ /* 0x000fe80003800200 */
[----:B------:R-:W-:Y:S05]  /*ce60*/  @P1 BRA `(.L_x_4375) ;  /* 0x00000000004c1947 */ /* 0x000fea0003800000 */
[----:B0-----:R-:W2:Y:S01]  /*ce70*/  LDL.LU R8, [R1+0x2b0] ;  /* 0x0002b00001087983 */ /* 0x001ea20000300800 */
[----:B------:R-:W0:Y:S03]  /*ce80*/  LDCU.64 UR12, c[0x0][0x3e0] ;  /* 0x00007c00ff0c77ac */ /* 0x000e260008000a00 */
[----:B------:R-:W3:Y:S01]  /*ce90*/  LDL.LU R11, [R1+0x294] ;  /* 0x00029400010b7983 */ /* 0x000ee20000300800 */
[----:B------:R-:W1:Y:S01]  /*cea0*/  LDCU.64 UR16, c[0x0][0x380] ;  /* 0x00007000ff1077ac */ /* 0x000e620008000a00 */
[----:B------:R-:W-:Y:S02]  /*ceb0*/  IMAD.MOV.U32 R9, RZ, RZ, R21 ;  /* 0x000000ffff097224 */ /* 0x000fe400078e0015 */
[----:B0-----:R-:W-:Y:S02]  /*cec0*/  IMAD R70, R70, UR12, RZ ;  /* 0x0000000c46467c24 */ /* 0x001fe4000f8e02ff */
[----:B--2---:R-:W-:Y:S01]  /*ced0*/  FADD.FTZ R10, R8, -UR5 ;  /* 0x80000005080a7e21 */ /* 0x004fe20008010000 */
[----:B------:R-:W-:Y:S01]  /*cee0*/  MOV R8, R18 ;  /* 0x0000001200087202 */ /* 0x000fe20000000f00 */
[----:B---3--:R-:W-:-:S04]  /*cef0*/  FADD.FTZ R11, R11, -UR5 ;  /* 0x800000050b0b7e21 */ /* 0x008fc80008010000 */
[----:B------:R-:W-:-:S04]  /*cf00*/  IMAD.WIDE.U32 R8, R25, UR12, R8 ;  /* 0x0000000c19087c25 */ /* 0x000fc8000f8e0008 */
[----:B------:R-:W-:Y:S01]  /*cf10*/  FMUL.FTZ R71, R11, UR6 ;  /* 0x000000060b477c20 */ /* 0x000fe20008410000 */
[----:B------:R-:W-:Y:S02]  /*cf20*/  IMAD R25, R25, UR13, R70 ;  /* 0x0000000d19197c24 */ /* 0x000fe4000f8e0246 */
[----:B------:R-:W-:Y:S01]  /*cf30*/  FMUL.FTZ R70, R10, UR6 ;  /* 0x000000060a467c20 */ /* 0x000fe20008410000 */
[----:B-1----:R-:W-:Y:S01]  /*cf40*/  LEA R10, P1, R8, UR16, 0x2 ;  /* 0x00000010080a7c11 */ /* 0x002fe2000f8210ff */
[----:B------:R-:W-:Y:S01]  /*cf50*/  FFMA.FTZ R71, R14, R71, R15 ;  /* 0x000000470e477223 */ /* 0x000fe2000001000f */
[----:B------:R-:W-:Y:S01]  /*cf60*/  IADD3 R25, PT, PT, R9, R25, RZ ;  /* 0x0000001909197210 */ /* 0x000fe20007ffe0ff */
[----:B------:R-:W-:-:S03]  /*cf70*/  FFMA.FTZ R70, R13, R70, R24 ;  /* 0x000000460d467223 */ /* 0x000fc60000010018 */
[----:B------:R-:W-:-:S05]  /*cf80*/  LEA.HI.X R11, R8, UR17, R25, 0x2, P1 ;  /* 0x00000011080b7c11 */ /* 0x000fca00088f1419 */
[----:B------:R1:W-:Y:S02]  /*cf90*/  STG.E.64 desc[UR14][R10.64], R70 ;  /* 0x000000460a007986 */ /* 0x0003e4000c101b0e */
.L_x_4375:
[----:B------:R-:W-:Y:S05]  /*cfa0*/  BSYNC.RECONVERGENT B0 ;  /* 0x0000000000007941 */ /* 0x000fea0003800200 */
.L_x_4374:
[----:B------:R-:W-:Y:S04]  /*cfb0*/  BSSY.RECONVERGENT B0, `(.L_x_4376) ;  /* 0x0000014000007945 */ /* 0x000fe80003800200 */
[----:B------:R-:W-:Y:S05]  /*cfc0*/  @P5 BRA `(.L_x_4377) ;  /* 0x0000000000485947 */ /* 0x000fea0003800000 */
[----:B0-----:R-:W2:Y:S01]  /*cfd0*/  LDL.LU R8, [R1+0x2bc] ;  /* 0x0002bc0001087983 */ /* 0x001ea20000300800 */
[----:B------:R-:W0:Y:S01]  /*cfe0*/  LDCU.64 UR12, c[0x0][0x3e0] ;  /* 0x00007c00ff0c77ac */ /* 0x000e220008000a00 */
[----:B------:R-:W-:Y:S02]  /*cff0*/  IMAD.MOV.U32 R9, RZ, RZ, R21 ;  /* 0x000000ffff097224 */ /* 0x000fe400078e0015 */
[----:B------:R-:W-:Y:S01]  /*d000*/  FADD.FTZ R122, R122, -UR5 ;  /* 0x800000057a7a7e21 */ /* 0x000fe20008010000 */
[----:B------:R-:W3:Y:S03]  /*d010*/  LDCU.64 UR16, c[0x0][0x380] ;  /* 0x00007000ff1077ac */ /* 0x000ee60008000a00 */
[----:B-1----:R-:W-:-:S04]  /*d020*/  FMUL.FTZ R71, R122, UR6 ;  /* 0x000000067a477c20 */ /* 0x002fc80008410000 */
[----:B------:R-:W-:Y:S01]  /*d030*/  FFMA.FTZ R71, R14, R71, R15 ;  /* 0x000000470e477223 */ /* 0x000fe2000001000f */
[----:B0-----:R-:W-:Y:S02]  /*d040*/  IMAD R70, R83, UR12, RZ ;  /* 0x0000000c53467c24 */ /* 0x001fe4000f8e02ff */
[----:B--2---:R-:W-:Y:S01]  /*d050*/  FADD.FTZ R10, R8, -UR5 ;  /* 0x80000005080a7e21 */ /* 0x004fe20008010000 */
[----:B------:R-:W-:-:S05]  /*d060*/  MOV R8, R18 ;  /* 0x0000001200087202 */ /* 0x000fca0000000f00 */
[----:B------:R-:W-:-:S04]  /*d070*/  IMAD.WIDE.U32 R8, R81, UR12, R8 ;  /* 0x0000000c51087c25 */ /* 0x000fc8000f8e0008 */
[----:B------:R-:W-:Y:S02]  /*d080*/  IMAD R81, R81, UR13, R70 ;  /* 0x0000000d51517c24 */ /* 0x000fe4000f8e0246 */
[----:B------:R-:W-:Y:S01]  /*d090*/  FMUL.FTZ R70, R10, UR6 ;  /* 0x000000060a467c20 */ /* 0x000fe20008410000 */
[----:B---3--:R-:W-:Y:S02]  /*d0a0*/  LEA R10, P1, R8, UR16, 0x2 ;  /* 0x00000010080a7c11 */ /* 0x008fe4000f8210ff */
[----:B------:R-:W-:Y:S01]  /*d0b0*/  IADD3 R81, PT, PT, R9, R81, RZ ;  /* 0x0000005109517210 */ /* 0x000fe20007ffe0ff */
[----:B------:R-:W-:-:S03]  /*d0c0*/  FFMA.FTZ R70, R13, R70, R24 ;  /* 0x000000460d467223 */ /* 0x000fc60000010018 */
[----:B------:R-:W-:-:S05]  /*d0d0*/  LEA.HI.X R11, R8, UR17, R81, 0x2, P1 ;  /* 0x00000011080b7c11 */ /* 0x000fca00088f1451 */
[----:B------:R2:W-:Y:S02]  /*d0e0*/  STG.E.64 desc[UR14][R10.64], R70 ;  /* 0x000000460a007986 */ /* 0x0005e4000c101b0e */
.L_x_4377:
[----:B------:R-:W-:Y:S05]  /*d0f0*/  BSYNC.RECONVERGENT B0 ;  /* 0x0000000000007941 */ /* 0x000fea0003800200 */
.L_x_4376:
[----:B------:R-:W-:Y:S04]  /*d100*/  BSSY.RECONVERGENT B0, `(.L_x_4378) ;  /* 0x0000015000007945 */ /* 0x000fe80003800200 */
[----:B------:R-:W-:Y:S05]  /*d110*/  @P2 BRA `(.L_x_4379) ;  /* 0x00000000004c2947 */ /* 0x000fea0003800000 */
[----:B0-----:R-:W3:Y:S01]  /*d120*/  LDL.LU R8, [R1+0x2c0] ;  /* 0x0002c00001087983 */ /* 0x001ee20000300800 */
[----:B------:R-:W0:Y:S03]  /*d130*/  LDCU.64 UR12, c[0x0][0x3e0] ;  /* 0x00007c00ff0c77ac */ /* 0x000e260008000a00 */
[----:B-12---:R-:W2:Y:S01]  /*d140*/  LDL.LU R11, [R1+0x2a8] ;  /* 0x0002a800010b7983 */ /* 0x006ea20000300800 */
[----:B------:R-:W1:Y:S01]  /*d150*/  LDCU.64 UR16, c[0x0][0x380] ;  /* 0x00007000ff1077ac */ /* 0x000e620008000a00 */
[----:B------:R-:W-:Y:S02]  /*d160*/  IMAD.MOV.U32 R9, RZ, RZ, R21 ;  /* 0x000000ffff097224 */ /* 0x000fe400078e0015 */
[----:B0-----:R-:W-:Y:S02]  /*d170*/  IMAD R78, R78, UR12, RZ ;  /* 0x0000000c4e4e7c24 */ /* 0x001fe4000f8e02ff */
[----:B---3--:R-:W-:Y:S01]  /*d180*/  FADD.FTZ R10, R8, -UR5 ;  /* 0x80000005080a7e21 */ /* 0x008fe20008010000 */
[----:B------:R-:W-:Y:S01]  /*d190*/  MOV R8, R18 ;  /* 0x0000001200087202 */ /* 0x000fe20000000f00 */
[----:B--2---:R-:W-:-:S02]  /*d1a0*/  FADD.FTZ R11, R11, -UR5 ;  /* 0x800000050b0b7e21 */ /* 0x004fc40008010000 */
[----:B------:R-:W-:Y:S02]  /*d1b0*/  FMUL.FTZ R70, R10, UR6 ;  /* 0x000000060a467c20 */ /* 0x000fe40008410000 */
[----:B------:R-:W-:-:S04]  /*d1c0*/  IMAD.WIDE.U32 R8, R77, UR12, R8 ;  /* 0x0000000c4d087c25 */ /* 0x000fc8000f8e0008 */
[----:B------:R-:W-:Y:S01]  /*d1d0*/  FMUL.FTZ R71, R11, UR6 ;  /* 0x000000060b477c20 */ /* 0x000fe20008410000 */
[----:B------:R-:W-:Y:S01]  /*d1e0*/  FFMA.FTZ R70, R13, R70, R24 ;  /* 0x000000460d467223 */ /* 0x000fe20000010018 */
[----:B------:R-:W-:Y:S01]  /*d1f0*/  IMAD R77, R77, UR13, R78 ;  /* 0x0000000d4d4d7c24 */ /* 0x000fe2000f8e024e */
[----:B-1----:R-:W-:Y:S01]  /*d200*/  LEA R10, P1, R8, UR16, 0x2 ;  /* 0x00000010080a7c11 */ /* 0x002fe2000f8210ff */
[----:B------:R-:W-:-:S03]  /*d210*/  FFMA.FTZ R71, R14, R71, R15 ;  /* 0x000000470e477223 */ /* 0x000fc6000001000f */
[----:B------:R-:W-:-:S04]  /*d220*/  IADD3 R77, PT, PT, R9, R77, RZ ;  /* 0x0000004d094d7210 */ /* 0x000fc80007ffe0ff */
[----:B------:R-:W-:-:S05]  /*d230*/  LEA.HI.X R11, R8, UR17, R77, 0x2, P1 ;  /* 0x00000011080b7c11 */ /* 0x000fca00088f144d */
[----:B------:R3:W-:Y:S02]  /*d240*/  STG.E.64 desc[UR14][R10.64], R70 ;  /* 0x000000460a007986 */ /* 0x0007e4000c101b0e */
.L_x_4379:
[----:B------:R-:W-:Y:S05]  /*d250*/  BSYNC.RECONVERGENT B0 ;  /* 0x0000000000007941 */ /* 0x000fea0003800200 */
.L_x_4378:
[----:B------:R-:W-:Y:S04]  /*d260*/  BSSY.RECONVERGENT B0, `(.L_x_4380) ;  /* 0x0000015000007945 */ /* 0x000fe80003800200 */
[----:B------:R-:W-:Y:S05]  /*d270*/  @P3 BRA `(.L_x_4381) ;  /* 0x00000000004c3947 */ /* 0x000fea0003800000 */
[----:B0-----:R-:W4:Y:S01]  /*d280*/  LDL.LU R8, [R1+0x2cc] ;  /* 0x0002cc0001087983 */ /* 0x001f220000300800 */
[----:B------:R-:W0:Y:S03]  /*d290*/  LDCU.64 UR12, c[0x0][0x3e0] ;  /* 0x00007c00ff0c77ac */ /* 0x000e260008000a00 */
[----:B-123--:R-:W2:Y:S01]  /*d2a0*/  LDL.LU R11, [R1+0x2a0] ;  /* 0x0002a000010b7983 */ /* 0x00eea20000300800 */
[----:B------:R-:W1:Y:S01]  /*d2b0*/  LDCU.64 UR16, c[0x0][0x380] ;  /* 0x00007000ff1077ac */ /* 0x000e620008000a00 */
[----:B------:R-:W-:Y:S02]  /*d2c0*/  IMAD.MOV.U32 R9, RZ, RZ, R21 ;  /* 0x000000ffff097224 */ /* 0x000fe400078e0015 */
[----:B0-----:R-:W-:-:S04]  /*d2d0*/  IMAD R73, R73, UR12, RZ ;  /* 0x0000000c49497c24 */ /* 0x001fc8000f8e02ff */
[----:B------:R-:W-:Y:S02]  /*d2e0*/  IMAD R73, R72, UR13, R73 ;  /* 0x0000000d48497c24 */ /* 0x000fe4000f8e0249 */
[----:B----4-:R-:W-:Y:S01]  /*d2f0*/  FADD.FTZ R10, R8, -UR5 ;  /* 0x80000005080a7e21 */ /* 0x010fe20008010000 */
[----:B------:R-:W-:Y:S01]  /*d300*/  MOV R8, R18 ;  /* 0x0000001200087202 */ /* 0x000fe20000000f00 */
[----:B--2---:R-:W-:Y:S02]  /*d310*/  FADD.FTZ R11, R11, -UR5 ;  /* 0x800000050b0b7e21 */ /* 0x004fe40008010000 */
[----:B------:R-:W-:Y:S02]  /*d320*/  FMUL.FTZ R70, R10, UR6 ;  /* 0x000000060a467c20 */ /* 0x000fe40008410000 */
[----:B------:R-:W-:-:S04]  /*d330*/  IMAD.WIDE.U32 R8, R72, UR12, R8 ;  /* 0x0000000c48087c25 */ /* 0x000fc8000f8e0008 */
[----:B------:R-:W-:Y:S01]  /*d340*/  FMUL.FTZ R71, R11, UR6 ;  /* 0x000000060b477c20 */ /* 0x000fe20008410000 */
[----:B------:R-:W-:Y:S01]  /*d350*/  FFMA.FTZ R70, R13, R70, R24 ;  /* 0x000000460d467223 */ /* 0x000fe20000010018 */
[----:B-1----:R-:W-:Y:S02]  /*d360*/  LEA R10, P1, R8, UR16, 0x2 ;  /* 0x00000010080a7c11 */ /* 0x002fe4000f8210ff */
[----:B------:R-:W-:Y:S01]  /*d370*/  FFMA.FTZ R71, R14, R71, R15 ;  /* 0x000000470e477223 */ /* 0x000fe2000001000f */
[----:B------:R-:W-:-:S04]  /*d380*/  IADD3 R73, PT, PT, R9, R73, RZ ;  /* 0x0000004909497210 */ /* 0x000fc80007ffe0ff */
[----:B------:R-:W-:-:S05]  /*d390*/  LEA.HI.X R11, R8, UR17, R73, 0x2, P1 ;  /* 0x00000011080b7c11 */ /* 0x000fca00088f1449 */
[----:B------:R4:W-:Y:S02]  /*d3a0*/  STG.E.64 desc[UR14][R10.64], R70 ;  /* 0x000000460a007986 */ /* 0x0009e4000c101b0e */
.L_x_4381:
[----:B------:R-:W-:Y:S05]  /*d3b0*/  BSYNC.RECONVERGENT B0 ;  /* 0x0000000000007941 */ /* 0x000fea0003800200 */
.L_x_4380:
        /* <DEDUP_REMOVED lines=22> */
[----:B------:R-:W5:Y:S01]  /*d520*/  LDL.LU R9, [R1+0x2d4] ;  /* 0x0002d40001097983 */ /* 0x000f620000300800 */
[----:B------:R-:W0:Y:S03]  /*d530*/  LDCU.64 UR12, c[0x0][0x3e0] ;  /* 0x00007c00ff0c77ac */ /* 0x000e260008000a00 */
[----:B-1234-:R-:W2:Y:S01]  /*d540*/  LDL.LU R11, [R1+0x2b8] ;  /* 0x0002b800010b7983 */ /* 0x01eea20000300800 */
[----:B------:R-:W1:Y:S01]  /*d550*/  LDCU.64 UR16, c[0x0][0x380] ;  /* 0x00007000ff1077ac */ /* 0x000e620008000a00 */
[----:B0-----:R-:W-:Y:S01]  /*d560*/  IMAD R70, R8, UR12, RZ ;  /* 0x0000000c08467c24 */ /* 0x001fe2000f8e02ff */
[----:B------:R-:W-:Y:S01]  /*d570*/  MOV R8, R18 ;  /* 0x0000001200087202 */ /* 0x000fe20000000f00 */
[----:B-----5:R-:W-:Y:S01]  /*d580*/  FADD.FTZ R10, R9, -UR5 ;  /* 0x80000005090a7e21 */ /* 0x020fe20008010000 */
[----:B------:R-:W-:Y:S01]  /*d590*/  MOV R9, R21 ;  /* 0x0000001500097202 */ /* 0x000fe20000000f00 */
[----:B--2---:R-:W-:-:S02]  /*d5a0*/  FADD.FTZ R11, R11, -UR5 ;  /* 0x800000050b0b7e21 */ /* 0x004fc40008010000 */
[----:B------:R-:W-:-:S04]  /*d5b0*/  IMAD.WIDE.U32 R8, R69, UR12, R8 ;  /* 0x0000000c45087c25 */ /* 0x000fc8000f8e0008 */
[----:B------:R-:W-:Y:S01]  /*d5c0*/  FMUL.FTZ R71, R11, UR6 ;  /* 0x000000060b477c20 */ /* 0x000fe20008410000 */
[----:B------:R-:W-:Y:S02]  /*d5d0*/  IMAD R69, R69, UR13, R70 ;  /* 0x0000000d45457c24 */ /* 0x000fe4000f8e0246 */
[----:B------:R-:W-:Y:S01]  /*d5e0*/  FMUL.FTZ R70, R10, UR6 ;  /* 0x000000060a467c20 */ /* 0x000fe20008410000 */
[----:B-1----:R-:W-:Y:S01]  /*d5f0*/  LEA R10, P4, R8, UR16, 0x2 ;  /* 0x00000010080a7c11 */ /* 0x002fe2000f8810ff */
[----:B------:R-:W-:Y:S01]  /*d600*/  FFMA.FTZ R71, R14, R71, R15 ;  /* 0x000000470e477223 */ /* 0x000fe2000001000f */
[----:B------:R-:W-:Y:S02]  /*d610*/  IMAD.IADD R69, R9, 0x1, R69 ;  /* 0x0000000109457824 */ /* 0x000fe400078e0245 */
[----:B------:R-:W-:-:S03]  /*d620*/  FFMA.FTZ R70, R13, R70, R24 ;  /* 0x000000460d467223 */ /* 0x000fc60000010018 */
[----:B------:R-:W-:-:S05]  /*d630*/  LEA.HI.X R11, R8, UR17, R69, 0x2, P4 ;  /* 0x00000011080b7c11 */ /* 0x000fca000a0f1445 */
[----:B------:R0:W-:Y:S02]  /*d640*/  STG.E.64 desc[UR14][R10.64], R70 ;  /* 0x000000460a007986 */ /* 0x0001e4000c101b0e */
.L_x_4383:
[----:B------:R-:W-:Y:S05]  /*d650*/  BSYNC.RECONVERGENT B0 ;  /* 0x0000000000007941 */ /* 0x000fea0003800200 */
.L_x_4382:
[----:B------:R-:W-:Y:S04]  /*d660*/  BSSY.RECONVERGENT B0, `(.L_x_4384) ;  /* 0x0000015000007945 */ /* 0x000fe80003800200 */
[----:B------:R-:W-:Y:S05]  /*d670*/  @P1 BRA `(.L_x_4385) ;  /* 0x00000000004c1947 */ /* 0x000fea0003800000 */
[----:B------:R-:W5:Y:S01]  /*d680*/  LDL.LU R8, [R1+0x2dc] ;  /* 0x0002dc0001087983 */ /* 0x000f620000300800 */
[----:B------:R-:W0:Y:S03]  /*d690*/  LDCU.64 UR12, c[0x0][0x3e0] ;  /* 0x00007c00ff0c77ac */ /* 0x000e260008000a00 */
[----:B01234-:R-:W2:Y:S01]  /*d6a0*/  LDL.LU R11, [R1+0x2ac] ;  /* 0x0002ac00010b7983 */ /* 0x01fea20000300800 */
[----:B------:R-:W0:Y:S01]  /*d6b0*/  LDCU.64 UR16, c[0x0][0x380] ;  /* 0x00007000ff1077ac */ /* 0x000e220008000a00 */
[----:B------:R-:W-:Y:S01]  /*d6c0*/  MOV R9, R21 ;  /* 0x0000001500097202 */ /* 0x000fe20000000f00 */
[----:B------:R-:W-:-:S04]  /*d6d0*/  IMAD R85, R85, UR12, RZ ;  /* 0x0000000c55557c24 */ /* 0x000fc8000f8e02ff */
[----:B------:R-:W-:Y:S02]  /*d6e0*/  IMAD R85, R58, UR13, R85 ;  /* 0x0000000d3a557c24 */ /* 0x000fe4000f8e0255 */
[----:B-----5:R-:W-:Y:S01]  /*d6f0*/  FADD.FTZ R10, R8, -UR5 ;  /* 0x80000005080a7e21 */ /* 0x020fe20008010000 */
[----:B------:R-:W-:Y:S01]  /*d700*/  MOV R8, R18 ;  /* 0x0000001200087202 */ /* 0x000fe20000000f00 */
[----:B--2---:R-:W-:Y:S02]  /*d710*/  FADD.FTZ R11, R11, -UR5 ;  /* 0x800000050b0b7e21 */ /* 0x004fe40008010000 */
[----:B------:R-:W-:Y:S02]  /*d720*/  FMUL.FTZ R70, R10, UR6 ;  /* 0x000000060a467c20 */ /* 0x000fe40008410000 */
[----:B------:R-:W-:-:S04]  /*d730*/  IMAD.WIDE.U32 R8, R58, UR12, R8 ;  /* 0x0000000c3a087c25 */ /* 0x000fc8000f8e0008 */
[----:B------:R-:W-:Y:S01]  /*d740*/  FMUL.FTZ R71, R11, UR6 ;  /* 0x000000060b477c20 */ /* 0x000fe20008410000 */
[----:B------:R-:W-:Y:S01]  /*d750*/  FFMA.FTZ R70, R13, R70, R24 ;  /* 0x000000460d467223 */ /* 0x000fe20000010018 */
[----:B------:R-:W-:Y:S01]  /*d760*/  IMAD.IADD R85, R9, 0x1, R85 ;  /* 0x0000000109557824 */ /* 0x000fe200078e0255 */
[----:B0-----:R-:W-:Y:S01]  /*d770*/  LEA R10, P1, R8, UR16, 0x2 ;  /* 0x00000010080a7c11 */ /* 0x001fe2000f8210ff */
[----:B------:R-:W-:-:S03]  /*d780*/  FFMA.FTZ R71, R14, R71, R15 ;  /* 0x000000470e477223 */ /* 0x000fc6000001000f */
[----:B------:R-:W-:-:S05]  /*d790*/  LEA.HI.X R11, R8, UR17, R85, 0x2, P1 ;  /* 0x00000011080b7c11 */ /* 0x000fca00088f1455 */
[----:B------:R0:W-:Y:S04]  /*d7a0*/  STG.E.64 desc[UR14][R10.64], R70 ;  /* 0x000000460a007986 */ /* 0x0001e8000c101b0e */
.L_x_4385:
[----:B------:R-:W-:Y:S05]  /*d7b0*/  BSYNC.RECONVERGENT B0 ;  /* 0x0000000000007941 */ /* 0x000fea0003800200 */
.L_x_4384:
[----:B------:R-:W-:Y:S04]  /*d7c0*/  BSSY.RECONVERGENT B0, `(.L_x_4386) ;  /* 0x0000015000007945 */ /* 0x000fe80003800200 */
[----:B------:R-:W-:Y:S05]  /*d7d0*/  @P5 BRA `(.L_x_4387) ;  /* 0x00000000004c5947 */ /* 0x000fea0003800000 */
[----:B------:R-:W5:Y:S01]  /*d7e0*/  LDL.LU R8, [R1+0x2e4] ;  /* 0x0002e40001087983 */ /* 0x000f620000300800 */
[----:B------:R-:W0:Y:S03]  /*d7f0*/  LDCU.64 UR12, c[0x0][0x3e0] ;  /* 0x00007c00ff0c77ac */ /* 0x000e260008000a00 */
[----:B01234-:R-:W2:Y:S01]  /*d800*/  LDL.LU R11, [R1+0x2c8] ;  /* 0x0002c800010b7983 */ /* 0x01fea20000300800 */
[----:B------:R-:W0:Y:S01]  /*d810*/  LDCU.64 UR16, c[0x0][0x380] ;  /* 0x00007000ff1077ac */ /* 0x000e220008000a00 */
[----:B------:R-:W-:Y:S01]  /*d820*/  MOV R9, R21 ;  /* 0x0000001500097202 */ /* 0x000fe20000000f00 */
[----:B------:R-:W-:Y:S02]  /*d830*/  IMAD R58, R83, UR12, RZ ;  /* 0x0000000c533a7c24 */ /* 0x000fe4000f8e02ff */
[----:B-----5:R-:W-:Y:S01]  /*d840*/  FADD.FTZ R10, R8, -UR5 ;  /* 0x80000005080a7e21 */ /* 0x020fe20008010000 */
[----:B------:R-:W-:Y:S01]  /*d850*/  MOV R8, R18 ;  /* 0x0000001200087202 */ /* 0x000fe20000000f00 */
[----:B--2---:R-:W-:-:S02]  /*d860*/  FADD.FTZ R11, R11, -UR5 ;  /* 0x800000050b0b7e21 */ /* 0x004fc40008010000 */
[----:B------:R-:W-:Y:S02]  /*d870*/  FMUL.FTZ R70, R10, UR6 ;  /* 0x000000060a467c20 */ /* 0x000fe40008410000 */
[----:B------:R-:W-:-:S04]  /*d880*/  IMAD.WIDE.U32 R8, R81, UR12, R8 ;  /* 0x0000000c51087c25 */ /* 0x000fc8000f8e0008 */
[----:B------:R-:W-:Y:S01]  /*d890*/  FMUL.FTZ R71, R11, UR6 ;  /* 0x000000060b477c20 */ /* 0x000fe20008410000 */
[----:B------:R-:W-:Y:S01]  /*d8a0*/  FFMA.FTZ R70, R13, R70, R24 ;  /* 0x000000460d467223 */ /* 0x000fe20000010018 */
[----:B------:R-:W-:Y:S01]  /*d8b0*/  IMAD R81, R81, UR13, R58 ;  /* 0x0000000d51517c24 */ /* 0x000fe2000f8e023a */
[----:B0-----:R-:W-:Y:S01]  /*d8c0*/  LEA R10, P1, R8, UR16, 0x2 ;  /* 0x00000010080a7c11 */ /* 0x001fe2000f8210ff */
[----:B------:R-:W-:Y:S02]  /*d8d0*/  FFMA.FTZ R71, R14, R71, R15 ;  /* 0x000000470e477223 */ /* 0x000fe4000001000f */
[----:B------:R-:W-:-:S05]  /*d8e0*/  IMAD.IADD R81, R9, 0x1, R81 ;  /* 0x0000000109517824 */ /* 0x000fca00078e0251 */
[----:B------:R-:W-:-:S05]  /*d8f0*/  LEA.HI.X R11, R8, UR17, R81, 0x2, P1 ;  /* 0x00000011080b7c11 */ /* 0x000fca00088f1451 */
[----:B------:R0:W-:Y:S02]  /*d900*/  STG.E.64 desc[UR14][R10.64], R70 ;  /* 0x000000460a007986 */ /* 0x0001e4000c101b0e */
.L_x_4387:
[----:B------:R-:W-:Y:S05]  /*d910*/  BSYNC.RECONVERGENT B0 ;  /* 0x0000000000007941 */ /* 0x000fea0003800200 */
.L_x_4386:
        /* <DEDUP_REMOVED lines=21> */
.L_x_4389:
[----:B------:R-:W-:Y:S05]  /*da70*/  BSYNC.RECONVERGENT B0 ;  /* 0x0000000000007941 */ /* 0x000fea0003800200 */
.L_x_4388:
        /* <DEDUP_REMOVED lines=21> */
.L_x_4391:
[----:B------:R-:W-:Y:S05]  /*dbd0*/  BSYNC.RECONVERGENT B0 ;  /* 0x0000000000007941 */ /* 0x000fea0003800200 */
.L_x_4390:
        /* <DEDUP_REMOVED lines=22> */
[----:B------:R-:W5:Y:S01]  /*dd40*/  LDL.LU R9, [R1+0x2f8] ;  /* 0x0002f80001097983 */ /* 0x000f620000300800 */
[----:B------:R-:W0:Y:S03]  /*dd50*/  LDCU.64 UR12, c[0x0][0x3e0] ;  /* 0x00007c00ff0c77ac */ /* 0x000e260008000a00 */
[----:B01234-:R-:W2:Y:S01]  /*dd60*/  LDL.LU R11, [R1+0x2d0] ;  /* 0x0002d000010b7983 */ /* 0x01fea20000300800 */
[----:B------:R-:W0:Y:S01]  /*dd70*/  LDCU.64 UR16, c[0x0][0x380] ;  /* 0x00007000ff1077ac */ /* 0x000e220008000a00 */
[----:B------:R-:W-:Y:S02]  /*dd80*/  IMAD R70, R8, UR12, RZ ;  /* 0x0000000c08467c24 */ /* 0x000fe4000f8e02ff */
[----:B------:R-:W-:Y:S02]  /*dd90*/  IMAD.MOV.U32 R8, RZ, RZ, R18 ;  /* 0x000000ffff087224 */ /* 0x000fe400078e0012 */
[----:B-----5:R-:W-:Y:S01]  /*dda0*/  FADD.FTZ R10, R9, -UR5 ;  /* 0x80000005090a7e21 */ /* 0x020fe20008010000 */
[----:B------:R-:W-:Y:S01]  /*ddb0*/  MOV R9, R21 ;  /* 0x0000001500097202 */ /* 0x000fe20000000f00 */
[----:B--2---:R-:W-:-:S02]  /*ddc0*/  FADD.FTZ R11, R11, -UR5 ;  /* 0x800000050b0b7e21 */ /* 0x004fc40008010000 */
[----:B------:R-:W-:-:S04]  /*ddd0*/  IMAD.WIDE.U32 R8, R57, UR12, R8 ;  /* 0x0000000c39087c25 */ /* 0x000fc8000f8e0008 */
[----:B------:R-:W-:Y:S01]  /*dde0*/  FMUL.FTZ R71, R11, UR6 ;  /* 0x000000060b477c20 */ /* 0x000fe20008410000 */
[----:B------:R-:W-:Y:S02]  /*ddf0*/  IMAD R57, R57, UR13, R70 ;  /* 0x0000000d39397c24 */ /* 0x000fe4000f8e0246 */
[----:B------:R-:W-:Y:S01]  /*de00*/  FMUL.FTZ R70, R10, UR6 ;  /* 0x000000060a467c20 */ /* 0x000fe20008410000 */
[----:B0-----:R-:W-:Y:S01]  /*de10*/  LEA R10, P4, R8, UR16, 0x2 ;  /* 0x00000010080a7c11 */ /* 0x001fe2000f8810ff */
[----:B------:R-:W-:Y:S01]  /*de20*/  FFMA.FTZ R71, R14, R71, R15 ;  /* 0x000000470e477223 */ /* 0x000fe2000001000f */
[----:B------:R-:W-:Y:S01]  /*de30*/  IADD3 R57, PT, PT, R9, R57, RZ ;  /* 0x0000003909397210 */ /* 0x000fe20007ffe0ff */
[----:B------:R-:W-:-:S03]  /*de40*/  FFMA.FTZ R70, R13, R70, R24 ;  /* 0x000000460d467223 */ /* 0x000fc60000010018 */
[----:B------:R-:W-:-:S05]  /*de50*/  LEA.HI.X R11, R8, UR17, R57, 0x2, P4 ;  /* 0x00000011080b7c11 */ /* 0x000fca000a0f1439 */
[----:B------:R0:W-:Y:S02]  /*de60*/  STG.E.64 desc[UR14][R10.64], R70 ;  /* 0x000000460a007986 */ /* 0x0001e4000c101b0e */
.L_x_4393:
[----:B------:R-:W-:Y:S05]  /*de70*/  BSYNC.RECONVERGENT B0 ;  /* 0x0000000000007941 */ /* 0x000fea0003800200 */
.L_x_4392:
        /* <DEDUP_REMOVED lines=9> */
[----:B------:R-:W-:-:S02]  /*df10*/  IMAD.MOV.U32 R8, RZ, RZ, R18 ;  /* 0x000000ffff087224 */ /* 0x000fc400078e0012 */
[----:B--2---:R-:W-:Y:S02]  /*df20*/  FADD.FTZ R11, R11, -UR5 ;  /* 0x800000050b0b7e21 */ /* 0x004fe40008010000 */
        /* <DEDUP_REMOVED lines=10> */
.L_x_4395:
[----:B------:R-:W-:Y:S05]  /*dfd0*/  BSYNC.RECONVERGENT B0 ;  /* 0x0000000000007941 */ /* 0x000fea0003800200 */
.L_x_4394:
        /* <DEDUP_REMOVED lines=21> */
.L_x_4397:
[----:B------:R-:W-:Y:S05]  /*e130*/  BSYNC.RECONVERGENT B0 ;  /* 0x0000000000007941 */ /* 0x000fea0003800200 */
.L_x_4396:
        /* <DEDUP_REMOVED lines=13> */
[----:B------:R-:W-:Y:S01]  /*e210*/  FMUL.FTZ R71, R11, UR6 ;  /* 0x000000060b477c20 */ /* 0x000fe20008410000 */
[----:B------:R-:W-:Y:S01]  /*e220*/  IMAD R77, R77, UR13, R78 ;  /* 0x0000000d4d4d7c24 */ /* 0x000fe2000f8e024e */
[----:B0-----:R-:W-:Y:S01]  /*e230*/  LEA R10, P1, R8, UR16, 0x2 ;  /* 0x00000010080a7c11 */ /* 0x001fe2000f8210ff */
[----:B------:R-:W-:Y:S01]  /*e240*/  FFMA.FTZ R70, R13, R70, R24 ;  /* 0x000000460d467223 */ /* 0x000fe20000010018 */
[----:B------:R-:W-:Y:S02]  /*e250*/  FFMA.FTZ R71, R14, R71, R15 ;  /* 0x000000470e477223 */ /* 0x000fe4000001000f */
[----:B------:R-:W-:-:S04]  /*e260*/  IADD3 R77, PT, PT, R9, R77, RZ ;  /* 0x0000004d094d7210 */ /* 0x000fc80007ffe0ff */
[----:B------:R-:W-:-:S05]  /*e270*/  LEA.HI.X R11, R8, UR17, R77, 0x2, P1 ;  /* 0x00000011080b7c11 */ /* 0x000fca00088f144d */
[----:B------:R0:W-:Y:S02]  /*e280*/  STG.E.64 desc[UR14][R10.64], R70 ;  /* 0x000000460a007986 */ /* 0x0001e4000c101b0e */
.L_x_4399:
[----:B------:R-:W-:Y:S05]  /*e290*/  BSYNC.RECONVERGENT B0 ;  /* 0x0000000000007941 */ /* 0x000fea0003800200 */
.L_x_4398:
[----:B------:R-:W-:Y:S04]  /*e2a0*/  BSSY.RECONVERGENT B0, `(.L_x_4400) ;  /* 0x0000014000007945 */ /* 0x000fe80003800200 */
[----:B------:R-:W-:Y:S05]  /*e2b0*/  @P3 BRA `(.L_x_4401) ;  /* 0x0000000000483947 */ /* 0x000fea0003800000 */
[----:B------:R-:W5:Y:S01]  /*e2c0*/  LDL.LU R8, [R1+0x308] ;  /* 0x0003080001087983 */ /* 0x000f620000300800 */
[----:B------:R-:W0:Y:S01]  /*e2d0*/  LDCU.64 UR12, c[0x0][0x3e0] ;  /* 0x00007c00ff0c77ac */ /* 0x000e220008000a00 */
[----:B------:R-:W-:Y:S01]  /*e2e0*/  MOV R9, R21 ;  /* 0x0000001500097202 */ /* 0x000fe20000000f00 */
[----:B------:R-:W-:Y:S01]  /*e2f0*/  FADD.FTZ R74, R74, -UR5 ;  /* 0x800000054a4a7e21 */ /* 0x000fe20008010000 */
[----:B------:R-:W5:Y:S03]  /*e300*/  LDCU.64 UR16, c[0x0][0x380] ;  /* 0x00007000ff1077ac */ /* 0x000f660008000a00 */
[----:B01234-:R-:W-:-:S04]  /*e310*/  FMUL.FTZ R71, R74, UR6 ;  /* 0x000000064a477c20 */ /* 0x01ffc80008410000 */
[----:B------:R-:W-:Y:S01]  /*e320*/  FFMA.FTZ R71, R14, R71, R15 ;  /* 0x000000470e477223 */ /* 0x000fe2000001000f */
[----:B------:R-:W-:Y:S02]  /*e330*/  IMAD R72, R72, UR12, RZ ;  /* 0x0000000c48487c24 */ /* 0x000fe4000f8e02ff */
[----:B-----5:R-:W-:Y:S01]  /*e340*/  FADD.FTZ R10, R8, -UR5 ;  /* 0x80000005080a7e21 */ /* 0x020fe20008010000 */
[----:B------:R-:W-:-:S03]  /*e350*/  IMAD.MOV.U32 R8, RZ, RZ, R18 ;  /* 0x000000ffff087224 */ /* 0x000fc600078e0012 */
[----:B------:R-:W-:Y:S01]  /*e360*/  FMUL.FTZ R70, R10, UR6 ;  /* 0x000000060a467c20 */ /* 0x000fe20008410000 */
[----:B------:R-:W-:-:S04]  /*e370*/  IMAD.WIDE.U32 R8, R73, UR12, R8 ;  /* 0x0000000c49087c25 */ /* 0x000fc8000f8e0008 */
[----:B------:R-:W-:Y:S01]  /*e380*/  FFMA.FTZ R70, R13, R70, R24 ;  /* 0x000000460d467223 */ /* 0x000fe20000010018 */
[----:B------:R-:W-:Y:S01]  /*e390*/  IMAD R73, R73, UR13, R72 ;  /* 0x0000000d49497c24 */ /* 0x000fe2000f8e0248 */
[----:B------:R-:W-:-:S04]  /*e3a0*/  LEA R10, P1, R8, UR16, 0x2 ;  /* 0x00000010080a7c11 */ /* 0x000fc8000f8210ff */
[----:B------:R-:W-:-:S04]  /*e3b0*/  IADD3 R73, PT, PT, R9, R73, RZ ;  /* 0x0000004909497210 */ /* 0x000fc80007ffe0ff */
[----:B------:R-:W-:-:S05]  /*e3c0*/  LEA.HI.X R11, R8, UR17, R73, 0x2, P1 ;  /* 0x00000011080b7c11 */ /* 0x000fca00088f1449 */
[----:B------:R0:W-:Y:S02]  /*e3d0*/  STG.E.64 desc[UR14][R10.64], R70 ;  /* 0x000000460a007986 */ /* 0x0001e4000c101b0e */
.L_x_4401:
[----:B------:R-:W-:Y:S05]  /*e3e0*/  BSYNC.RECONVERGENT B0 ;  /* 0x0000000000007941 */ /* 0x000fea0003800200 */
.L_x_4400:
        /* <DEDUP_REMOVED lines=23> */
[----:B------:R-:W0:Y:S01]  /*e560*/  LDCU.64 UR12, c[0x0][0x3e0] ;  /* 0x00007c00ff0c77ac */ /* 0x000e220008000a00 */
[----:B------:R-:W-:Y:S01]  /*e570*/  FADD.FTZ R76, R76, -UR5 ;  /* 0x800000054c4c7e21 */ /* 0x000fe20008010000 */
[----:B------:R-:W5:Y:S03]  /*e580*/  LDCU.64 UR16, c[0x0][0x380] ;  /* 0x00007000ff1077ac */ /* 0x000f660008000a00 */
[----:B01234-:R-:W-:-:S04]  /*e590*/  FMUL.FTZ R71, R76, UR6 ;  /* 0x000000064c477c20 */ /* 0x01ffc80008410000 */
[----:B------:R-:W-:Y:S01]  /*e5a0*/  FFMA.FTZ R71, R14, R71, R15 ;  /* 0x000000470e477223 */ /* 0x000fe2000001000f */
[----:B------:R-:W-:Y:S01]  /*e5b0*/  IMAD R70, R8, UR12, RZ ;  /* 0x0000000c08467c24 */ /* 0x000fe2000f8e02ff */
[----:B------:R-:W-:Y:S01]  /*e5c0*/  MOV R8, R18 ;  /* 0x0000001200087202 */ /* 0x000fe20000000f00 */
[----:B-----5:R-:W-:Y:S01]  /*e5d0*/  FADD.FTZ R10, R9, -UR5 ;  /* 0x80000005090a7e21 */ /* 0x020fe20008010000 */
[----:B------:R-:W-:-:S03]  /*e5e0*/  IMAD.MOV.U32 R9, RZ, RZ, R21 ;  /* 0x000000ffff097224 */ /* 0x000fc600078e0015 */
        /* <DEDUP_REMOVED lines=8> */
.L_x_4403:
[----:B------:R-:W-:Y:S05]  /*e670*/  BSYNC.RECONVERGENT B0 ;  /* 0x0000000000007941 */ /* 0x000fea0003800200 */
.L_x_4402:
[----:B------:R-:W-:Y:S04]  /*e680*/  BSSY.RECONVERGENT B0, `(.L_x_4404) ;  /* 0x0000014000007945 */ /* 0x000fe80003800200 */
[----:B------:R-:W-:Y:S05]  /*e690*/  @P1 BRA `(.L_x_4405) ;  /* 0x0000000000481947 */ /* 0x000fea0003800000 */
[----:B------:R-:W5:Y:S01]  /*e6a0*/  LDL.LU R8, [R1+0x310] ;  /* 0x0003100001087983 */ /* 0x000f620000300800 */
[----:B------:R-:W0:Y:S01]  /*e6b0*/  LDCU.64 UR12, c[0x0][0x3e0] ;  /* 0x00007c00ff0c77ac */ /* 0x000e220008000a00 */
[----:B------:R-:W-:Y:S02]  /*e6c0*/  IMAD.MOV.U32 R9, RZ, RZ, R21 ;  /* 0x000000ffff097224 */ /* 0x000fe400078e0015 */
[----:B------:R-:W-:Y:S01]  /*e6d0*/  FADD.FTZ R75, R75, -UR5 ;  /* 0x800000054b4b7e21 */ /* 0x000fe20008010000 */
[----:B------:R-:W5:Y:S03]  /*e6e0*/  LDCU.64 UR16, c[0x0][0x380] ;  /* 0x00007000ff1077ac */ /* 0x000f660008000a00 */
[----:B01234-:R-:W-:-:S04]  /*e6f0*/  FMUL.FTZ R71, R75, UR6 ;  /* 0x000000064b477c20 */ /* 0x01ffc80008410000 */
[----:B------:R-:W-:Y:S01]  /*e700*/  FFMA.FTZ R71, R14, R71, R15 ;  /* 0x000000470e477223 */ /* 0x000fe2000001000f */
[----:B------:R-:W-:-:S04]  /*e710*/  IMAD R11, R78, UR12, RZ ;  /* 0x0000000c4e0b7c24 */ /* 0x000fc8000f8e02ff */
[----:B------:R-:W-:Y:S02]  /*e720*/  IMAD R11, R58, UR13, R11 ;  /* 0x0000000d3a0b7c24 */ /* 0x000fe4000f8e020b */
[----:B-----5:R-:W-:Y:S01]  /*e730*/  FADD.FTZ R10, R8, -UR5 ;  /* 0x80000005080a7e21 */ /* 0x020fe20008010000 */
[----:B------:R-:W-:-:S03]  /*e740*/  MOV R8, R18 ;  /* 0x0000001200087202 */ /* 0x000fc60000000f00 */
[----:B------:R-:W-:Y:S02]  /*e750*/  FMUL.FTZ R70, R10, UR6 ;  /* 0x000000060a467c20 */ /* 0x000fe40008410000 */
[----:B------:R-:W-:-:S04]  /*e760*/  IMAD.WIDE.U32 R8, R58, UR12, R8 ;  /* 0x0000000c3a087c25 */ /* 0x000fc8000f8e0008 */
[----:B------:R-:W-:Y:S01]  /*e770*/  FFMA.FTZ R70, R13, R70, R24 ;  /* 0x000000460d467223 */ /* 0x000fe20000010018 */
[----:B------:R-:W-:Y:S02]  /*e780*/  LEA R10, P1, R8, UR16, 0x2 ;  /* 0x00000010080a7c11 */ /* 0x000fe4000f8210ff */
[----:B------:R-:W-:-:S04]  /*e790*/  IADD3 R11, PT, PT, R9, R11, RZ ;  /* 0x0000000b090b7210 */ /* 0x000fc80007ffe0ff */
[----:B------:R-:W-:-:S05]  /*e7a0*/  LEA.HI.X R11, R8, UR17, R11, 0x2, P1 ;  /* 0x00000011080b7c11 */ /* 0x000fca00088f140b */
[----:B------:R0:W-:Y:S02]  /*e7b0*/  STG.E.64 desc[UR14][R10.64], R70 ;  /* 0x000000460a007986 */ /* 0x0001e4000c101b0e */
.L_x_4405:
[----:B------:R-:W-:Y:S05]  /*e7c0*/  BSYNC.RECONVERGENT B0 ;  /* 0x0000000000007941 */ /* 0x000fea0003800200 */
.L_x_4404:
[----:B------:R-:W-:Y:S04]  /*e7d0*/  BSSY.RECONVERGENT B0, `(.L_x_4406) ;  /* 0x0000014000007945 */ /* 0x000fe80003800200 */
[----:B------:R-:W-:Y:S05]  /*e7e0*/  @P5 BRA `(.L_x_4407) ;  /* 0x0000000000485947 */ /* 0x000fea0003800000 */
[----:B------:R-:W5:Y:S01]  /*e7f0*/  LDL.LU R8, [R1+0x314] ;  /* 0x0003140001087983 */ /* 0x000f620000300800 */
[----:B------:R-:W0:Y:S01]  /*e800*/  LDCU.64 UR12, c[0x0][0x3e0] ;  /* 0x00007c00ff0c77ac */ /* 0x000e220008000a00 */
[----:B------:R-:W-:Y:S02]  /*e810*/  IMAD.MOV.U32 R9, RZ, RZ, R21 ;  /* 0x000000ffff097224 */ /* 0x000fe400078e0015 */
[----:B------:R-:W-:Y:S01]  /*e820*/  FADD.FTZ R2, R2, -UR5 ;  /* 0x8000000502027e21 */ /* 0x000fe20008010000 */
[----:B------:R-:W5:Y:S03]  /*e830*/  LDCU.64 UR16, c[0x0][0x380] ;  /* 0x00007000ff1077ac */ /* 0x000f660008000a00 */
[----:B------:R-:W-:-:S04]  /*e840*/  FMUL.FTZ R2, R2, UR6 ;  /* 0x0000000602027c20 */ /* 0x000fc80008410000 */
[----:B01234-:R-:W-:Y:S01]  /*e850*/  FFMA.FTZ R71, R14, R2, R15 ;  /* 0x000000020e477223 */ /* 0x01ffe2000001000f */
[----:B------:R-:W-:Y:S02]  /*e860*/  IMAD R58, R83, UR12, RZ ;  /* 0x0000000c533a7c24 */ /* 0x000fe4000f8e02ff */
[----:B-----5:R-:W-:Y:S01]  /*e870*/  FADD.FTZ R10, R8, -UR5 ;  /* 0x80000005080a7e21 */ /* 0x020fe20008010000 */
[----:B------:R-:W-:-:S03]  /*e880*/  MOV R8, R18 ;  /* 0x0000001200087202 */ /* 0x000fc60000000f00 */
[----:B------:R-:W-:Y:S02]  /*e890*/  FMUL.FTZ R70, R10, UR6 ;  /* 0x000000060a467c20 */ /* 0x000fe40008410000 */
[----:B------:R-:W-:-:S04]  /*e8a0*/  IMAD.WIDE.U32 R8, R81, UR12, R8 ;  /* 0x0000000c51087c25 */ /* 0x000fc8000f8e0008 */
[----:B------:R-:W-:Y:S01]  /*e8b0*/  FFMA.FTZ R70, R13, R70, R24 ;  /* 0x000000460d467223 */ /* 0x000fe20000010018 */
[----:B------:R-:W-:Y:S01]  /*e8c0*/  IMAD R81, R81, UR13, R58 ;  /* 0x0000000d51517c24 */ /* 0x000fe2000f8e023a */
[----:B------:R-:W-:-:S04]  /*e8d0*/  LEA R10, P1, R8, UR16, 0x2 ;  /* 0x00000010080a7c11 */ /* 0x000fc8000f8210ff */
[----:B------:R-:W-:-:S04]  /*e8e0*/  IADD3 R81, PT, PT, R9, R81, RZ ;  /* 0x0000005109517210 */ /* 0x000fc80007ffe0ff */
[----:B------:R-:W-:-:S05]  /*e8f0*/  LEA.HI.X R11, R8, UR17, R81, 0x2, P1 ;  /* 0x00000011080b7c11 */ /* 0x000fca00088f1451 */
[----:B------:R0:W-:Y:S02]  /*e900*/  STG.E.64 desc[UR14][R10.64], R70 ;  /* 0x000000460a007986 */ /* 0x0001e4000c101b0e */
.L_x_4407:
[----:B------:R-:W-:Y:S05]  /*e910*/  BSYNC.RECONVERGENT B0 ;  /* 0x0000000000007941 */ /* 0x000fea0003800200 */
.L_x_4406:
[----:B------:R-:W-:Y:S04]  /*e920*/  BSSY.RECONVERGENT B0, `(.L_x_4408) ;  /* 0x0000014000007945 */ /* 0x000fe80003800200 */
[----:B------:R-:W-:Y:S05]  /*e930*/  @P2 BRA `(.L_x_4409) ;  /* 0x0000000000482947 */ /* 0x000fea0003800000 */
[----:B------:R-:W5:Y:S01]  /*e940*/  LDL.LU R2, [R1+0x318] ;  /* 0x0003180001027983 */ /* 0x000f620000300800 */
[----:B------:R-:W0:Y:S01]  /*e950*/  LDCU.64 UR12, c[0x0][0x3e0] ;  /* 0x00007c00ff0c77ac */ /* 0x000e220008000a00 */
[----:B------:R-:W-:Y:S01]  /*e960*/  MOV R8, R18 ;  /* 0x0000001200087202 */ /* 0x000fe20000000f00 */
[----:B------:R-:W-:Y:S02]  /*e970*/  IMAD.MOV.U32 R9, RZ, RZ, R21 ;  /* 0x000000ffff097224 */ /* 0x000fe400078e0015 */
[----:B------:R-:W-:Y:S01]  /*e980*/  FADD.FTZ R3, R3, -UR5 ;  /* 0x8000000503037e21 */ /* 0x000fe20008010000 */
[----:B------:R-:W5:Y:S03]  /*e990*/  LDCU.64 UR16, c[0x0][0x380] ;  /* 0x00007000ff1077ac */ /* 0x000f660008000a00 */
[----:B01234-:R-:W-:-:S04]  /*e9a0*/  FMUL.FTZ R11, R3, UR6 ;  /* 0x00000006030b7c20 */ /* 0x01ffc80008410000 */
[----:B------:R-:W-:Y:S01]  /*e9b0*/  FFMA.FTZ R11, R14, R11, R15 ;  /* 0x0000000b0e0b7223 */ /* 0x000fe2000001000f */
[----:B------:R-:W-:Y:S02]  /*e9c0*/  IMAD R74, R74, UR12, RZ ;  /* 0x0000000c4a4a7c24 */ /* 0x000fe4000f8e02ff */
[----:B------:R-:W-:-:S04]  /*e9d0*/  IMAD.WIDE.U32 R8, R77, UR12, R8 ;  /* 0x0000000c4d087c25 */ /* 0x000fc8000f8e0008 */
[----:B------:R-:W-:-:S05]  /*e9e0*/  IMAD R77, R77, UR13, R74 ;  /* 0x0000000d4d4d7c24 */ /* 0x000fca000f8e024a */
[----:B------:R-:W-:Y:S01]  /*e9f0*/  IADD3 R77, PT, PT, R9, R77, RZ ;  /* 0x0000004d094d7210 */ /* 0x000fe20007ffe0ff */
[----:B-----5:R-:W-:-:S04]  /*ea00*/  FADD.FTZ R2, R2, -UR5 ;  /* 0x8000000502027e21 */ /* 0x020fc80008010000 */
[----:B------:R-:W-:Y:S01]  /*ea10*/  FMUL.FTZ R10, R2, UR6 ;  /* 0x00000006020a7c20 */ /* 0x000fe20008410000 */
[----:B------:R-:W-:-:S03]  /*ea20*/  LEA R2, P1, R8, UR16, 0x2 ;  /* 0x0000001008027c11 */ /* 0x000fc6000f8210ff */
[----:B------:R-:W-:Y:S01]  /*ea30*/  FFMA.FTZ R10, R13, R10, R24 ;  /* 0x0000000a0d0a7223 */ /* 0x000fe20000010018 */
[----:B------:R-:W-:-:S05]  /*ea40*/  LEA.HI.X R3, R8, UR17, R77, 0x2, P1 ;  /* 0x0000001108037c11 */ /* 0x000fca00088f144d */
[----:B------:R0:W-:Y:S04]  /*ea50*/  STG.E.64 desc[UR14][R2.64], R10 ;  /* 0x0000000a02007986 */ /* 0x0001e8000c101b0e */
.L_x_4409:
[----:B------:R-:W-:Y:S05]  /*ea60*/  BSYNC.RECONVERGENT B0 ;  /* 0x0000000000007941 */ /* 0x000fea0003800200 */
.L_x_4408:
[----:B------:R-:W-:Y:S04]  /*ea70*/  BSSY.RECONVERGENT B0, `(.L_x_4410) ;  /* 0x0000013000007945 */ /* 0x000fe80003800200 */
[----:B------:R-:W-:Y:S05]  /*ea80*/  @P3 BRA `(.L_x_4411) ;  /* 0x0000000000443947 */ /* 0x000fea0003800000 */
[----:B------:R-:W5:Y:S01]  /*ea90*/  LDCU.64 UR12, c[0x0][0x3e0] ;  /* 0x00007c00ff0c77ac */ /* 0x000f620008000a00 */
[----:B0-----:R-:W-:Y:S01]  /*eaa0*/  MOV R2, R18 ;  /* 0x0000001200027202 */ /* 0x001fe20000000f00 */
[----:B------:R-:W-:Y:S02]  /*eab0*/  IMAD.MOV.U32 R3, RZ, RZ, R21 ;  /* 0x000000ffff037224 */ /* 0x000fe400078e0015 */
[----:B------:R-:W-:Y:S01]  /*eac0*/  FADD.FTZ R84, R84, -UR5 ;  /* 0x8000000554547e21 */ /* 0x000fe20008010000 */
[----:B------:R-:W0:Y:S01]  /*ead0*/  LDCU.64 UR16, c[0x0][0x380] ;  /* 0x00007000ff1077ac */ /* 0x000e220008000a00 */
[----:B------:R-:W-:Y:S02]  /*eae0*/  FADD.FTZ R4, R4, -UR5 ;  /* 0x8000000504047e21 */ /* 0x000fe40008010000 */
[----:B-1234-:R-:W-:Y:S02]  /*eaf0*/  FMUL.FTZ R10, R84, UR6 ;  /* 0x00000006540a7c20 */ /* 0x01efe40008410000 */
[----:B------:R-:W-:-:S02]  /*eb00*/  FMUL.FTZ R4, R4, UR6 ;  /* 0x0000000604047c20 */ /* 0x000fc40008410000 */
[----:B------:R-:W-:Y:S02]  /*eb10*/  FFMA.FTZ R10, R13, R10, R24 ;  /* 0x0000000a0d0a7223 */ /* 0x000fe40000010018 */
        /* <DEDUP_REMOVED lines=8> */
.L_x_4411:
[----:B------:R-:W-:Y:S05]  /*eba0*/  BSYNC.RECONVERGENT B0 ;  /* 0x0000000000007941 */ /* 0x000fea0003800200 */
.L_x_4410:
        /* <DEDUP_REMOVED lines=29> */
[----:B------:R-:W-:Y:S01]  /*ed80*/  FFMA.FTZ R8, R13, R8, R24 ;  /* 0x000000080d087223 */ /* 0x000fe20000010018 */
        /* <DEDUP_REMOVED lines=9> */
.L_x_4413:
[----:B------:R-:W-:Y:S05]  /*ee20*/  BSYNC.RECONVERGENT B0 ;  /* 0x0000000000007941 */ /* 0x000fea0003800200 */
.L_x_4412:
        /* <DEDUP_REMOVED lines=8> */
[----:B0-----:R-:W-:-:S03]  /*eeb0*/  FMUL.FTZ R8, R80, UR6 ;  /* 0x0000000650087c20 */ /* 0x001fc60008410000 */
[----:B------:R-:W-:Y:S01]  /*eec0*/  FMUL.FTZ R6, R6, UR6 ;  /* 0x0000000606067c20 */ /* 0x000fe20008410000 */
[----:B------:R-:W-:-:S03]  /*eed0*/  FFMA.FTZ R8, R13, R8, R24 ;  /* 0x000000080d087223 */ /* 0x000fc60000010018 */
        /* <DEDUP_REMOVED lines=8> */
.L_x_4415:
[----:B------:R-:W-:Y:S05]  /*ef60*/  BSYNC.RECONVERGENT B0 ;  /* 0x0000000000007941 */ /* 0x000fea0003800200 */
.L_x_4414:
        /* <DEDUP_REMOVED lines=10> */
[----:B------:R-:W-:-:S03]  /*f010*/  FFMA.FTZ R6, R13, R6, R24 ;  /* 0x000000060d067223 */ /* 0x000fc60000010018 */
        /* <DEDUP_REMOVED lines=8> */
.L_x_4417:
[----:B------:R-:W-:Y:S05]  /*f0a0*/  BSYNC.RECONVERGENT B0 ;  /* 0x0000000000007941 */ /* 0x000fea0003800200 */
.L_x_4416:
[----:B------:R-:W-:Y:S04]  /*f0b0*/  BSSY.RECONVERGENT B0, `(.L_x_4418) ;  /* 0x0000013000007945 */ /* 0x000fe80003800200 */
[----:B------:R-:W-:Y:S05]  /*f0c0*/  @P2 BRA `(.L_x_4419) ;  /* 0x0000000000442947 */ /* 0x000fea0003800000 */
[----:B------:R-:W0:Y:S01]  /*f0d0*/  LDCU.64 UR12, c[0x0][0x3e0] ;  /* 0x00007c00ff0c77ac */ /* 0x000e220008000a00 */
[----:B------:R-:W-:Y:S01]  /*f0e0*/  MOV R2, R18 ;  /* 0x0000001200027202 */ /* 0x000fe20000000f00 */
[----:B------:R-:W-:Y:S01]  /*f0f0*/  FADD.FTZ R23, R23, -UR5 ;  /* 0x8000000517177e21 */ /* 0x000fe20008010000 */
[----:B------:R-:W-:Y:S01]  /*f100*/  MOV R3, R21 ;  /* 0x0000001500037202 */ /* 0x000fe20000000f00 */
[----:B------:R-:W3:Y:S01]  /*f110*/  LDCU.64 UR16, c[0x0][0x380] ;  /* 0x00007000ff1077ac */ /* 0x000ee20008000a00 */
[----:B------:R-:W-:Y:S01]  /*f120*/  FADD.FTZ R22, R22, -UR5 ;  /* 0x8000000516167e21 */ /* 0x000fe20008010000 */
[----:B------:R-:W-:-:S03]  /*f130*/  FMUL.FTZ R23, R23, UR6 ;  /* 0x0000000617177c20 */ /* 0x000fc60008410000 */
[----:B------:R-:W-:Y:S01]  /*f140*/  FMUL.FTZ R22, R22, UR6 ;  /* 0x0000000616167c20 */ /* 0x000fe20008410000 */
[----:B--2---:R-:W-:-:S03]  /*f150*/  FFMA.FTZ R6, R13, R23, R24 ;  /* 0x000000170d067223 */ /* 0x004fc60000010018 */
[----:B------:R-:W-:Y:S01]  /*f160*/  FFMA.FTZ R7, R14, R22, R15 ;  /* 0x000000160e077223 */ /* 0x000fe2000001000f */
[----:B01----:R-:W-:Y:S02]  /*f170*/  IMAD R5, R74, UR12, RZ ;  /* 0x0000000c4a057c24 */ /* 0x003fe4000f8e02ff */
[----:B------:R-:W-:-:S04]  /*f180*/  IMAD.WIDE.U32 R2, R70, UR12, R2 ;  /* 0x0000000c46027c25 */ /* 0x000fc8000f8e0002 */
[----:B------:R-:W-:Y:S01]  /*f190*/  IMAD R5, R70, UR13, R5 ;  /* 0x0000000d46057c24 */ /* 0x000fe2000f8e0205 */
[----:B---3--:R-:W-:-:S03]  /*f1a0*/  LEA R4, P1, R2, UR16, 0x2 ;  /* 0x0000001002047c11 */ /* 0x008fc6000f8210ff */
[----:B------:R-:W-:-:S05]  /*f1b0*/  IMAD.IADD R5, R3, 0x1, R5 ;  /* 0x0000000103057824 */ /* 0x000fca00078e0205 */
[----:B------:R-:W-:-:S05]  /*f1c0*/  LEA.HI.X R5, R2, UR17, R5, 0x2, P1 ;  /* 0x0000001102057c11 */ /* 0x000fca00088f1405 */
[----:B------:R3:W-:Y:S02]  /*f1d0*/  STG.E.64 desc[UR14][R4.64], R6 ;  /* 0x0000000604007986 */ /* 0x0007e4000c101b0e */
.L_x_4419:
[----:B------:R-:W-:Y:S05]  /*f1e0*/  BSYNC.RECONVERGENT B0 ;  /* 0x0000000000007941 */ /* 0x000fea0003800200 */
.L_x_4418:
        /* <DEDUP_REMOVED lines=12> */
[----:B----4-:R-:W-:Y:S02]  /*f2b0*/  IMAD R69, R69, UR12, RZ ;  /* 0x0000000c45457c24 */ /* 0x010fe4000f8e02ff */
[----:B------:R-:W-:-:S04]  /*f2c0*/  IMAD.WIDE.U32 R2, R58, UR12, R2 ;  /* 0x0000000c3a027c25 */ /* 0x000fc8000f8e0002 */
[----:B------:R-:W-:Y:S01]  /*f2d0*/  IMAD R69, R58, UR13, R69 ;  /* 0x0000000d3a457c24 */ /* 0x000fe2000f8e0245 */
[----:B0123--:R-:W-:-:S03]  /*f2e0*/  LEA R4, P1, R2, UR16, 0x2 ;  /* 0x0000001002047c11 */ /* 0x00ffc6000f8210ff */
[----:B------:R-:W-:-:S05]  /*f2f0*/  IMAD.IADD R69, R3, 0x1, R69 ;  /* 0x0000000103457824 */ /* 0x000fca00078e0245 */
[----:B------:R-:W-:-:S05]  /*f300*/  LEA.HI.X R5, R2, UR17, R69, 0x2, P1 ;  /* 0x0000001102057c11 */ /* 0x000fca00088f1445 */
[----:B------:R4:W-:Y:S02]  /*f310*/  STG.E.64 desc[UR14][R4.64], R26 ;  /* 0x0000001a04007986 */ /* 0x0009e4000c101b0e */
.L_x_4421:
[----:B------:R-:W-:Y:S05]  /*f320*/  BSYNC.RECONVERGENT B0 ;  /* 0x0000000000007941 */ /* 0x000fea0003800200 */
.L_x_4420:
[----:B------:R-:W-:Y:S01]  /*f330*/  ISETP.GE.U32.AND P4, PT, R11, UR10, PT ;  /* 0x0000000a0b007c0c */ /* 0x000fe2000bf86070 */
[C---:B------:R-:W-:Y:S01]  /*f340*/  VIADD R3, R16.reuse, 0x180 ;  /* 0x0000018010037836 */ /* 0x040fe20000000000 */
[----:B01234-:R-:W-:Y:S01]  /*f350*/  SHF.R.S32.HI R5, RZ, 0x1f, R11 ;  /* 0x0000001fff057819 */ /* 0x01ffe2000001140b */
[----:B------:R-:W-:Y:S01]  /*f360*/  BSSY.RECONVERGENT B0, `(.L_x_4422) ;  /* 0x0000024000007945 */ /* 0x000fe20003800200 */
        /* <DEDUP_REMOVED lines=20> */
[----:B------:R-:W-:Y:S02]  /*f4b0*/  IMAD.MOV.U32 R6, RZ, RZ, R18 ;  /* 0x000000ffff067224 */ /* 0x000fe400078e0012 */
[----:B------:R-:W-:Y:S01]  /*f4c0*/  FADD.FTZ R28, R28, -UR5 ;  /* 0x800000051c1c7e21 */ /* 0x000fe20008010000 */
[----:B------:R-:W1:Y:S01]  /*f4d0*/  LDCU.64 UR16, c[0x0][0x380] ;  /* 0x00007000ff1077ac */ /* 0x000e620008000a00 */
[----:B------:R-:W-:Y:S02]  /*f4e0*/  FADD.FTZ R29, R29, -UR5 ;  /* 0x800000051d1d7e21 */ /* 0x000fe40008010000 */
[----:B------:R-:W-:Y:S02]  /*f4f0*/  FMUL.FTZ R22, R28, UR6 ;  /* 0x000000061c167c20 */ /* 0x000fe40008410000 */
[----:B------:R-:W-:-:S02]  /*f500*/  FMUL.FTZ R23, R29, UR6 ;  /* 0x000000061d177c20 */ /* 0x000fc40008410000 */
[----:B------:R-:W-:Y:S02]  /*f510*/  FFMA.FTZ R22, R13, R22, R24 ;  /* 0x000000160d167223 */ /* 0x000fe40000010018 */
        /* <DEDUP_REMOVED lines=8> */
.L_x_4423:
[----:B------:R-:W-:Y:S05]  /*f5a0*/  BSYNC.RECONVERGENT B0 ;  /* 0x0000000000007941 */ /* 0x000fea0003800200 */
.L_x_4422:
[----:B------:R-:W-:Y:S04]  /*f5b0*/  BSSY.RECONVERGENT B0, `(.L_x_4424) ;  /* 0x0000013000007945 */ /* 0x000fe80003800200 */
[----:B------:R-:W-:Y:S05]  /*f5c0*/  @P1 BRA `(.L_x_4425) ;  /* 0x0000000000441947 */ /* 0x000fea0003800000 */
[----:B------:R-:W1:Y:S01]  /*f5d0*/  LDCU.64 UR12, c[0x0][0x3e0] ;  /* 0x00007c00ff0c77ac */ /* 0x000e620008000a00 */
[----:B------:R-:W-:Y:S01]  /*f5e0*/  MOV R7, R21 ;  /* 0x0000001500077202 */ /* 0x000fe20000000f00 */
[----:B------:R-:W-:Y:S02]  /*f5f0*/  IMAD.MOV.U32 R6, RZ, RZ, R18 ;  /* 0x000000ffff067224 */ /* 0x000fe400078e0012 */
[----:B------:R-:W-:Y:S01]  /*f600*/  FADD.FTZ R30, R30, -UR5 ;  /* 0x800000051e1e7e21 */ /* 0x000fe20008010000 */
[----:B------:R-:W0:Y:S01]  /*f610*/  LDCU.64 UR16, c[0x0][0x380] ;  /* 0x00007000ff1077ac */ /* 0x000e220008000a00 */
[----:B------:R-:W-:Y:S02]  /*f620*/  FADD.FTZ R31, R31, -UR5 ;  /* 0x800000051f1f7e21 */ /* 0x000fe40008010000 */
[----:B------:R-:W-:Y:S02]  /*f630*/  FMUL.FTZ R30, R30, UR6 ;  /* 0x000000061e1e7c20 */ /* 0x000fe40008410000 */
[----:B------:R-:W-:-:S02]  /*f640*/  FMUL.FTZ R31, R31, UR6 ;  /* 0x000000061f1f7c20 */ /* 0x000fc40008410000 */
[----:B------:R-:W-:Y:S02]  /*f650*/  FFMA.FTZ R30, R13, R30, R24 ;  /* 0x0000001e0d1e7223 */ /* 0x000fe40000010018 */
        /* <DEDUP_REMOVED lines=8> */
.L_x_4425:
[----:B------:R-:W-:Y:S05]  /*f6e0*/  BSYNC.RECONVERGENT B0 ;  /* 0x0000000000007941 */ /* 0x000fea0003800200 */
.L_x_4424:
[----:B------:R-:W-:Y:S04]  /*f6f0*/  BSSY.RECONVERGENT B0, `(.L_x_4426) ;  /* 0x0000013000007945 */ /* 0x000fe80003800200 */
[----:B------:R-:W-:Y:S05]  /*f700*/  @P5 BRA `(.L_x_4427) ;  /* 0x0000000000445947 */ /* 0x000fea0003800000 */
[----:B------:R-:W2:Y:S01]  /*f710*/  LDCU.64 UR12, c[0x0][0x3e0] ;  /* 0x00007c00ff0c77ac */ /* 0x000ea20008000a00 */
        /* <DEDUP_REMOVED lines=9> */
[----:B--2---:R-:W-:Y:S02]  /*f7b0*/  IMAD R26, R26, UR12, RZ ;  /* 0x0000000c1a1a7c24 */ /* 0x004fe4000f8e02ff */
[----:B------:R-:W-:-:S04]  /*f7c0*/  IMAD.WIDE.U32 R6, R27, UR12, R6 ;  /* 0x0000000c1b067c25 */ /* 0x000fc8000f8e0006 */
[----:B------:R-:W-:Y:S01]  /*f7d0*/  IMAD R27, R27, UR13, R26 ;  /* 0x0000000d1b1b7c24 */ /* 0x000fe2000f8e021a */
[----:B01----:R-:W-:-:S04]  /*f7e0*/  LEA R8, P1, R6, UR16, 0x2 ;  /* 0x0000001006087c11 */ /* 0x003fc8000f8210ff */
[----:B------:R-:W-:-:S04]  /*f7f0*/  IADD3 R27, PT, PT, R7, R27, RZ ;  /* 0x0000001b071b7210 */ /* 0x000fc80007ffe0ff */
[----:B------:R-:W-:-:S05]  /*f800*/  LEA.HI.X R9, R6, UR17, R27, 0x2, P1 ;  /* 0x0000001106097c11 */ /* 0x000fca00088f141b */
[----:B------:R2:W-:Y:S02]  /*f810*/  STG.E.64 desc[UR14][R8.64], R32 ;  /* 0x0000002008007986 */ /* 0x0005e4000c101b0e */
.L_x_4427:
[----:B------:R-:W-:Y:S05]  /*f820*/  BSYNC.RECONVERGENT B0 ;  /* 0x0000000000007941 */ /* 0x000fea0003800200 */
.L_x_4426:
[----:B------:R-:W-:Y:S04]  /*f830*/  BSSY.RECONVERGENT B0, `(.L_x_4428) ;  /* 0x0000013000007945 */ /* 0x000fe80003800200 */
[----:B------:R-:W-:Y:S05]  /*f840*/  @P2 BRA `(.L_x_4429) ;  /* 0x0000000000442947 */ /* 0x000fea0003800000 */
[----:B------:R-:W3:Y:S01]  /*f850*/  LDCU.64 UR12, c[0x0][0x3e0] ;  /* 0x00007c00ff0c77ac */ /* 0x000ee20008000a00 */
[----:B------:R-:W-:Y:S01]  /*f860*/  MOV R7, R21 ;  /* 0x0000001500077202 */ /* 0x000fe20000000f00 */
[----:B------:R-:W-:Y:S02]  /*f870*/  IMAD.MOV.U32 R6, RZ, RZ, R18 ;  /* 0x000000ffff067224 */ /* 0x000fe400078e0012 */
[----:B------:R-:W-:Y:S01]  /*f880*/  FADD.FTZ R34, R34, -UR5 ;  /* 0x8000000522227e21 */ /* 0x000fe20008010000 */
[----:B------:R-:W4:Y:S01]  /*f890*/  LDCU.64 UR16, c[0x0][0x380] ;  /* 0x00007000ff1077ac */ /* 0x000f220008000a00 */
[----:B------:R-:W-:Y:S02]  /*f8a0*/  FADD.FTZ R35, R35, -UR5 ;  /* 0x8000000523237e21 */ /* 0x000fe40008010000 */
[----:B------:R-:W-:Y:S02]  /*f8b0*/  FMUL.FTZ R34, R34, UR6 ;  /* 0x0000000622227c20 */ /* 0x000fe40008410000 */
[----:B------:R-:W-:-:S02]  /*f8c0*/  FMUL.FTZ R35, R35, UR6 ;  /* 0x0000000623237c20 */ /* 0x000fc40008410000 */
[----:B------:R-:W-:Y:S02]  /*f8d0*/  FFMA.FTZ R34, R13, R34, R24 ;  /* 0x000000220d227223 */ /* 0x000fe40000010018 */
[----:B------:R-:W-:Y:S01]  /*f8e0*/  FFMA.FTZ R35, R14, R35, R15 ;  /* 0x000000230e237223 */ /* 0x000fe2000001000f */
[----:B---3--:R-:W-:Y:S02]  /*f8f0*/  IMAD R58, R58, UR12, RZ ;  /* 0x0000000c3a3a7c24 */ /* 0x008fe4000f8e02ff */
[----:B012---:R-:W-:-:S04]  /*f900*/  IMAD.WIDE.U32 R8, R57, UR12, R6 ;  /* 0x0000000c39087c25 */ /* 0x007fc8000f8e0006 */
[----:B------:R-:W-:Y:S01]  /*f910*/  IMAD R57, R57, UR13, R58 ;  /* 0x0000000d39397c24 */ /* 0x000fe2000f8e023a */
[----:B----4-:R-:W-:-:S04]  /*f920*/  LEA R6, P1, R8, UR16, 0x2 ;  /* 0x0000001008067c11 */ /* 0x010fc8000f8210ff */
[----:B------:R-:W-:-:S04]  /*f930*/  IADD3 R57, PT, PT, R9, R57, RZ ;  /* 0x0000003909397210 */ /* 0x000fc80007ffe0ff */
[----:B------:R-:W-:-:S05]  /*f940*/  LEA.HI.X R7, R8, UR17, R57, 0x2, P1 ;  /* 0x0000001108077c11 */ /* 0x000fca00088f1439 */
[----:B------:R3:W-:Y:S02]  /*f950*/  STG.E.64 desc[UR14][R6.64], R34 ;  /* 0x0000002206007986 */ /* 0x0007e4000c101b0e */
.L_x_4429:
[----:B------:R-:W-:Y:S05]  /*f960*/  BSYNC.RECONVERGENT B0 ;  /* 0x0000000000007941 */ /* 0x000fea0003800200 */
.L_x_4428:
        /* <DEDUP_REMOVED lines=10> */
[----:B------:R-:W-:Y:S02]  /*fa10*/  FFMA.FTZ R36, R13, R36, R24 ;  /* 0x000000240d247223 */ /* 0x000fe40000010018 */
        /* <DEDUP_REMOVED lines=8> */
.L_x_4431:
[----:B------:R-:W-:Y:S05]  /*faa0*/  BSYNC.RECONVERGENT B0 ;  /* 0x0000000000007941 */ /* 0x000fea0003800200 */
.L_x_4430:
[----:B------:R-:W-:Y:S01]  /*fab0*/  ISETP.GE.U32.AND P4, PT, R4, UR10, PT ;  /* 0x0000000a04007c0c */ /* 0x000fe2000bf86070 */
[C---:B0-----:R-:W-:Y:S01]  /*fac0*/  VIADD R23, R16.reuse, 0x198 ;  /* 0x0000019810177836 */ /* 0x041fe20000000000 */
[----:B---34-:R-:W-:Y:S01]  /*fad0*/  SHF.R.S32.HI R6, RZ, 0x1f, R4 ;  /* 0x0000001fff067819 */ /* 0x018fe20000011404 */
        /* <DEDUP_REMOVED lines=23> */
[----:B------:R-:W3:Y:S02]  /*fc50*/  LDCU.64 UR16, c[0x0][0x380] ;  /* 0x00007000ff1077ac */ /* 0x000ee40008000a00 */
[----:B------:R-:W-:Y:S01]  /*fc60*/  FMUL.FTZ R38, R38, UR6 ;  /* 0x0000000626267c20 */ /* 0x000fe20008410000 */
[----:B------:R-:W-:-:S03]  /*fc70*/  FMUL.FTZ R39, R39, UR6 ;  /* 0x0000000627277c20 */ /* 0x000fc60008410000 */
[----:B------:R-:W-:Y:S01]  /*fc80*/  FFMA.FTZ R38, R13, R38, R24 ;  /* 0x000000260d267223 */ /* 0x000fe20000010018 */
[----:B------:R-:W-:Y:S01]  /*fc90*/  FFMA.FTZ R39, R14, R39, R15 ;  /* 0x000000270e277223 */ /* 0x000fe2000001000f */
[----:B0-----:R-:W-:Y:S01]  /*fca0*/  IMAD R11, R6, UR12, RZ ;  /* 0x0000000c060b7c24 */ /* 0x001fe2000f8e02ff */
[----:B------:R-:W-:-:S03]  /*fcb0*/  MOV R6, R18 ;  /* 0x0000001200067202 */ /* 0x000fc60000000f00 */
[C---:B------:R-:W-:Y:S02]  /*fcc0*/  IMAD R11, R4.reuse, UR13, R11 ;  /* 0x0000000d040b7c24 */ /* 0x040fe4000f8e020b */
[----:B-12---:R-:W-:-:S03]  /*fcd0*/  IMAD.WIDE.U32 R8, R4, UR12, R6 ;  /* 0x0000000c04087c25 */ /* 0x006fc6000f8e0006 */
[----:B---3--:R-:W-:Y:S02]  /*fce0*/  LEA R6, P4, R8, UR16, 0x2 ;  /* 0x0000001008067c11 */ /* 0x008fe4000f8810ff */
[----:B------:R-:W-:-:S04]  /*fcf0*/  IADD3 R11, PT, PT, R9, R11, RZ ;  /* 0x0000000b090b7210 */ /* 0x000fc80007ffe0ff */
[----:B------:R-:W-:-:S05]  /*fd00*/  LEA.HI.X R7, R8, UR17, R11, 0x2, P4 ;  /* 0x0000001108077c11 */ /* 0x000fca000a0f140b */
[----:B------:R0:W-:Y:S02]  /*fd10*/  STG.E.64 desc[UR14][R6.64], R38 ;  /* 0x0000002606007986 */ /* 0x0001e4000c101b0e */
.L_x_4433:
[----:B------:R-:W-:Y:S05]  /*fd20*/  BSYNC.RECONVERGENT B0 ;  /* 0x0000000000007941 */ /* 0x000fea0003800200 */
.L_x_4432:
        /* <DEDUP_REMOVED lines=12> */
[----:B---3--:R-:W-:Y:S02]  /*fdf0*/  IMAD R11, R10, UR12, RZ ;  /* 0x0000000c0a0b7c24 */ /* 0x008fe4000f8e02ff */
[----:B-12---:R-:W-:-:S04]  /*fe00*/  IMAD.WIDE.U32 R8, R2, UR12, R6 ;  /* 0x0000000c02087c25 */ /* 0x006fc8000f8e0006 */
[----:B------:R-:W-:Y:S01]  /*fe10*/  IMAD R11, R2, UR13, R11 ;  /* 0x0000000d020b7c24 */ /* 0x000fe2000f8e020b */
[----:B0-----:R-:W-:-:S04]  /*fe20*/  LEA R6, P1, R8, UR16, 0x2 ;  /* 0x0000001008067c11 */ /* 0x001fc8000f8210ff */
[----:B------:R-:W-:-:S04]  /*fe30*/  IADD3 R11, PT, PT, R9, R11, RZ ;  /* 0x0000000b090b7210 */ /* 0x000fc80007ffe0ff */
[----:B------:R-:W-:-:S05]  /*fe40*/  LEA.HI.X R7, R8, UR17, R11, 0x2, P1 ;  /* 0x0000001108077c11 */ /* 0x000fca00088f140b */
[----:B------:R3:W-:Y:S02]  /*fe50*/  STG.E.64 desc[UR14][R6.64], R40 ;  /* 0x0000002806007986 */ /* 0x0007e4000c101b0e */
.L_x_4435:
[----:B------:R-:W-:Y:S05]  /*fe60*/  BSYNC.RECONVERGENT B0 ;  /* 0x0000000000007941 */ /* 0x000fea0003800200 */
.L_x_4434:
[----:B------:R-:W-:Y:S04]  /*fe70*/  BSSY.RECONVERGENT B0, `(.L_x_4436) ;  /* 0x0000013000007945 */ /* 0x000fe80003800200 */
[----:B------:R-:W-:Y:S05]  /*fe80*/  @P5 BRA `(.L_x_4437) ;  /* 0x0000000000445947 */ /* 0x000fea0003800000 */
[----:B------:R-:W4:Y:S01]  /*fe90*/  LDCU.64 UR12, c[0x0][0x3e0] ;  /* 0x00007c00ff0c77ac */ /* 0x000f220008000a00 */
[----:B0--3--:R-:W-:Y:S01]  /*fea0*/  MOV R6, R18 ;  /* 0x0000001200067202 */ /* 0x009fe20000000f00 */
        /* <DEDUP_REMOVED lines=8> */
[----:B----4-:R-:W-:Y:S02]  /*ff30*/  IMAD R22, R22, UR12, RZ ;  /* 0x0000000c16167c24 */ /* 0x010fe4000f8e02ff */
[----:B-12---:R-:W-:-:S04]  /*ff40*/  IMAD.WIDE.U32 R8, R23, UR12, R6 ;  /* 0x0000000c17087c25 */ /* 0x006fc8000f8e0006 */
[----:B------:R-:W-:Y:S01]  /*ff50*/  IMAD R23, R23, UR13, R22 ;  /* 0x0000000d17177c24 */ /* 0x000fe2000f8e0216 */
[----:B0-----:R-:W-:-:S04]  /*ff60*/  LEA R6, P1, R8, UR16, 0x2 ;  /* 0x0000001008067c11 */ /* 0x001fc8000f8210ff */
[----:B------:R-:W-:-:S04]  /*ff70*/  IADD3 R23, PT, PT, R9, R23, RZ ;  /* 0x0000001709177210 */ /* 0x000fc80007ffe0ff */
[----:B------:R-:W-:-:S05]  /*ff80*/  LEA.HI.X R7, R8, UR17, R23, 0x2, P1 ;  /* 0x0000001108077c11 */ /* 0x000fca00088f1417 */
[----:B------:R4:W-:Y:S02]  /*ff90*/  STG.E.64 desc[UR14][R6.64], R42 ;  /* 0x0000002a06007986 */ /* 0x0009e4000c101b0e */
.L_x_4437:
[----:B------:R-:W-:Y:S05]  /*ffa0*/  BSYNC.RECONVERGENT B0 ;  /* 0x0000000000007941 */ /* 0x000fea0003800200 */
.L_x_4436:
[----:B------:R-:W-:Y:S04]  /*ffb0*/  BSSY.RECONVERGENT B0, `(.L_x_4438) ;  /* 0x0000013000007945 */ /* 0x000fe80003800200 */
[----:B------:R-:W-:Y:S05]  /*ffc0*/  @P2 BRA `(.L_x_4439) ;  /* 0x0000000000442947 */ /* 0x000fea0003800000 */
[----:B------:R-:W5:Y:S01]  /*ffd0*/  LDCU.64 UR12, c[0x0][0x3e0] ;  /* 0x00007c00ff0c77ac */ /* 0x000f620008000a00 */
[----:B0--34-:R-:W-:Y:S01]  /*ffe0*/  MOV R6, R18 ;  /* 0x0000001200067202 */ /* 0x019fe20000000f00 */
        /* <DEDUP_REMOVED lines=8> */
[----:B-----5:R-:W-:Y:S02]  /*10070*/  IMAD R26, R26, UR12, RZ ;  /* 0x0000000c1a1a7c24 */ /* 0x020fe4000f8e02ff */
[----:B-12---:R-:W-:-:S04]  /*10080*/  IMAD.WIDE.U32 R8, R25, UR12, R6 ;  /* 0x0000000c19087c25 */ /* 0x006fc8000f8e0006 */
[----:B------:R-:W-:Y:S01]  /*10090*/  IMAD R25, R25, UR13, R26 ;  /* 0x0000000d19197c24 */ /* 0x000fe2000f8e021a */
[----:B0-----:R-:W-:-:S04]  /*100a0*/  LEA R6, P1, R8, UR16, 0x2 ;  /* 0x0000001008067c11 */ /* 0x001fc8000f8210ff */
[----:B------:R-:W-:-:S04]  /*100b0*/  IADD3 R25, PT, PT, R9, R25, RZ ;  /* 0x0000001909197210 */ /* 0x000fc80007ffe0ff */
[----:B------:R-:W-:-:S05]  /*100c0*/  LEA.HI.X R7, R8, UR17, R25, 0x2, P1 ;  /* 0x0000001108077c11 */ /* 0x000fca00088f1419 */
[----:B------:R0:W-:Y:S02]  /*100d0*/  STG.E.64 desc[UR14][R6.64], R44 ;  /* 0x0000002c06007986 */ /* 0x0001e4000c101b0e */
.L_x_4439:
[----:B------:R-:W-:Y:S05]  /*100e0*/  BSYNC.RECONVERGENT B0 ;  /* 0x0000000000007941 */ /* 0x000fea0003800200 */
.L_x_4438:
        /* <DEDUP_REMOVED lines=19> */
.L_x_4441:
[----:B------:R-:W-:Y:S05]  /*10220*/  BSYNC.RECONVERGENT B0 ;  /* 0x0000000000007941 */ /* 0x000fea0003800200 */
.L_x_4440:
[----:B------:R-:W-:Y:S01]  /*10230*/  ISETP.GE.U32.AND P4, PT, R5, UR10, PT ;  /* 0x0000000a05007c0c */ /* 0x000fe2000bf86070 */
[C---:B------:R-:W-:Y:S01]  /*10240*/  VIADD R25, R16.reuse, 0x1c8 ;  /* 0x000001c810197836 */ /* 0x040fe20000000000 */
[----:B0--34-:R-:W-:Y:S01]  /*10250*/  SHF.R.S32.HI R6, RZ, 0x1f, R5 ;  /* 0x0000001fff067819 */ /* 0x019fe20000011405 */
        /* <DEDUP_REMOVED lines=23> */
[----:B------:R-:W3:Y:S02]  /*103d0*/  LDCU.64 UR16, c[0x0][0x380] ;  /* 0x00007000ff1077ac */ /* 0x000ee40008000a00 */
[----:B------:R-:W-:Y:S01]  /*103e0*/  FMUL.FTZ R47, R47, UR6 ;  /* 0x000000062f2f7c20 */ /* 0x000fe20008410000 */
[----:B------:R-:W-:-:S04]  /*103f0*/  FMUL.FTZ R48, R48, UR6 ;  /* 0x0000000630307c20 */ /* 0x000fc80008410000 */
[----:B------:R-:W-:Y:S01]  /*10400*/  FFMA.FTZ R11, R14, R48, R15 ;  /* 0x000000300e0b7223 */ /* 0x000fe2000001000f */
[----:B0-----:R-:W-:Y:S01]  /*10410*/  IMAD R10, R6, UR12, RZ ;  /* 0x0000000c060a7c24 */ /* 0x001fe2000f8e02ff */
[----:B------:R-:W-:-:S05]  /*10420*/  MOV R6, R18 ;  /* 0x0000001200067202 */ /* 0x000fca0000000f00 */
[----:B-12---:R-:W-:-:S04]  /*10430*/  IMAD.WIDE.U32 R8, R5, UR12, R6 ;  /* 0x0000000c05087c25 */ /* 0x006fc8000f8e0006 */
[----:B------:R-:W-:Y:S01]  /*10440*/  IMAD R5, R5, UR13, R10 ;  /* 0x0000000d05057c24 */ /* 0x000fe2000f8e020a */
[----:B---3--:R-:W-:Y:S01]  /*10450*/  LEA R6, P4, R8, UR16, 0x2 ;  /* 0x0000001008067c11 */ /* 0x008fe2000f8810ff */
[----:B------:R-:W-:Y:S02]  /*10460*/  FFMA.FTZ R10, R13, R47, R24 ;  /* 0x0000002f0d0a7223 */ /* 0x000fe40000010018 */
[----:B------:R-:W-:-:S05]  /*10470*/  IMAD.IADD R5, R9, 0x1, R5 ;  /* 0x0000000109057824 */ /* 0x000fca00078e0205 */
[----:B------:R-:W-:-:S05]  /*10480*/  LEA.HI.X R7, R8, UR17, R5, 0x2, P4 ;  /* 0x0000001108077c11 */ /* 0x000fca000a0f1405 */
[----:B------:R0:W-:Y:S02]  /*10490*/  STG.E.64 desc[UR14][R6.64], R10 ;  /* 0x0000000a06007986 */ /* 0x0001e4000c101b0e */
.L_x_4443:
[----:B------:R-:W-:Y:S05]  /*104a0*/  BSYNC.RECONVERGENT B0 ;  /* 0x0000000000007941 */ /* 0x000fea0003800200 */
.L_x_4442:
        /* <DEDUP_REMOVED lines=8> */
[----:B------:R-:W-:-:S03]  /*10530*/  FMUL.FTZ R49, R49, UR6 ;  /* 0x0000000631317c20 */ /* 0x000fc60008410000 */
[----:B------:R-:W-:-:S04]  /*10540*/  FMUL.FTZ R50, R50, UR6 ;  /* 0x0000000632327c20 */ /* 0x000fc80008410000 */
[----:B------:R-:W-:Y:S01]  /*10550*/  FFMA.FTZ R11, R14, R50, R15 ;  /* 0x000000320e0b7223 */ /* 0x000fe2000001000f */
[----:B---3--:R-:W-:Y:S02]  /*10560*/  IMAD R10, R17, UR12, RZ ;  /* 0x0000000c110a7c24 */ /* 0x008fe4000f8e02ff */
[----:B-12---:R-:W-:-:S04]  /*10570*/  IMAD.WIDE.U32 R8, R3, UR12, R6 ;  /* 0x0000000c03087c25 */ /* 0x006fc8000f8e0006 */
[----:B------:R-:W-:Y:S01]  /*10580*/  IMAD R3, R3, UR13, R10 ;  /* 0x0000000d03037c24 */ /* 0x000fe2000f8e020a */
[----:B0-----:R-:W-:Y:S01]  /*10590*/  LEA R6, P1, R8, UR16, 0x2 ;  /* 0x0000001008067c11 */ /* 0x001fe2000f8210ff */
[----:B------:R-:W-:Y:S02]  /*105a0*/  FFMA.FTZ R10, R13, R49, R24 ;  /* 0x000000310d0a7223 */ /* 0x000fe40000010018 */
[----:B------:R-:W-:-:S05]  /*105b0*/  IMAD.IADD R3, R9, 0x1, R3 ;  /* 0x0000000109037824 */ /* 0x000fca00078e0203 */
[----:B------:R-:W-:-:S05]  /*105c0*/  LEA.HI.X R7, R8, UR17, R3, 0x2, P1 ;  /* 0x0000001108077c11 */ /* 0x000fca00088f1403 */
[----:B------:R3:W-:Y:S02]  /*105d0*/  STG.E.64 desc[UR14][R6.64], R10 ;  /* 0x0000000a06007986 */ /* 0x0007e4000c101b0e */
.L_x_4445:
[----:B------:R-:W-:Y:S05]  /*105e0*/  BSYNC.RECONVERGENT B0 ;  /* 0x0000000000007941 */ /* 0x000fea0003800200 */
.L_x_4444:
[----:B------:R-:W-:Y:S04]  /*105f0*/  BSSY.RECONVERGENT B0, `(.L_x_4446) ;  /* 0x0000013000007945 */ /* 0x000fe80003800200 */
[----:B------:R-:W-:Y:S05]  /*10600*/  @P5 BRA `(.L_x_4447) ;  /* 0x0000000000445947 */ /* 0x000fea0003800000 */
[----:B------:R-:W4:Y:S01]  /*10610*/  LDCU.64 UR12, c[0x0][0x3e0] ;  /* 0x00007c00ff0c77ac */ /* 0x000f220008000a00 */
[----:B0--3--:R-:W-:Y:S01]  /*10620*/  MOV R6, R18 ;  /* 0x0000001200067202 */ /* 0x009fe20000000f00 */
        /* <DEDUP_REMOVED lines=9> */
[----:B-12---:R-:W-:-:S04]  /*106c0*/  IMAD.WIDE.U32 R8, R23, UR12, R6 ;  /* 0x0000000c17087c25 */ /* 0x006fc8000f8e0006 */
[----:B------:R-:W-:Y:S01]  /*106d0*/  IMAD R23, R23, UR13, R22 ;  /* 0x0000000d17177c24 */ /* 0x000fe2000f8e0216 */
[----:B0-----:R-:W-:-:S03]  /*106e0*/  LEA R6, P1, R8, UR16, 0x2 ;  /* 0x0000001008067c11 */ /* 0x001fc6000f8210ff */
[----:B------:R-:W-:-:S05]  /*106f0*/  IMAD.IADD R23, R9, 0x1, R23 ;  /* 0x0000000109177824 */ /* 0x000fca00078e0217 */
[----:B------:R-:W-:-:S05]  /*10700*/  LEA.HI.X R7, R8, UR17, R23, 0x2, P1 ;  /* 0x0000001108077c11 */ /* 0x000fca00088f1417 */
[----:B------:R4:W-:Y:S02]  /*10710*/  STG.E.64 desc[UR14][R6.64], R10 ;  /* 0x0000000a06007986 */ /* 0x0009e4000c101b0e */
.L_x_4447:
[----:B------:R-:W-:Y:S05]  /*10720*/  BSYNC.RECONVERGENT B0 ;  /* 0x0000000000007941 */ /* 0x000fea0003800200 */
.L_x_4446:
[----:B------:R-:W-:Y:S04]  /*10730*/  BSSY.RECONVERGENT B0, `(.L_x_4448) ;  /* 0x0000013000007945 */ /* 0x000fe80003800200 */
[----:B------:R-:W-:Y:S05]  /*10740*/  @P2 BRA `(.L_x_4449) ;  /* 0x0000000000442947 */ /* 0x000fea0003800000 */
[----:B------:R-:W5:Y:S01]  /*10750*/  LDCU.64 UR12, c[0x0][0x3e0] ;  /* 0x00007c00ff0c77ac */ /* 0x000f620008000a00 */
[----:B0--34-:R-:W-:Y:S01]  /*10760*/  MOV R6, R18 ;  /* 0x0000001200067202 */ /* 0x019fe20000000f00 */
        /* <DEDUP_REMOVED lines=8> */
[----:B-----5:R-:W-:Y:S02]  /*107f0*/  IMAD R26, R26, UR12, RZ ;  /* 0x0000000c1a1a7c24 */ /* 0x020fe4000f8e02ff */
[----:B-12---:R-:W-:-:S04]  /*10800*/  IMAD.WIDE.U32 R8, R25, UR12, R6 ;  /* 0x0000000c19087c25 */ /* 0x006fc8000f8e0006 */
[----:B------:R-:W-:Y:S01]  /*10810*/  IMAD R25, R25, UR13, R26 ;  /* 0x0000000d19197c24 */ /* 0x000fe2000f8e021a */
[----:B0-----:R-:W-:-:S03]  /*10820*/  LEA R6, P1, R8, UR16, 0x2 ;  /* 0x0000001008067c11 */ /* 0x001fc6000f8210ff */
[----:B------:R-:W-:-:S05]  /*10830*/  IMAD.IADD R25, R9, 0x1, R25 ;  /* 0x0000000109197824 */ /* 0x000fca00078e0219 */
[----:B------:R-:W-:-:S05]  /*10840*/  LEA.HI.X R7, R8, UR17, R25, 0x2, P1 ;  /* 0x0000001108077c11 */ /* 0x000fca00088f1419 */
[----:B------:R0:W-:Y:S02]  /*10850*/  STG.E.64 desc[UR14][R6.64], R10 ;  /* 0x0000000a06007986 */ /* 0x0001e4000c101b0e */
.L_x_4449:
[----:B------:R-:W-:Y:S05]  /*10860*/  BSYNC.RECONVERGENT B0 ;  /* 0x0000000000007941 */ /* 0x000fea0003800200 */
.L_x_4448:
        /* <DEDUP_REMOVED lines=19> */
.L_x_4451:
[----:B------:R-:W-:Y:S05]  /*109a0*/  BSYNC.RECONVERGENT B0 ;  /* 0x0000000000007941 */ /* 0x000fea0003800200 */
.L_x_4450:
[----:B------:R-:W-:Y:S01]  /*109b0*/  ISETP.GE.U32.AND P4, PT, R4, UR10, PT ;  /* 0x0000000a04007c0c */ /* 0x000fe2000bf86070 */
[C---:B------:R-:W-:Y:S01]  /*109c0*/  VIADD R25, R16.reuse, 0x1f8 ;  /* 0x000001f810197836 */ /* 0x040fe20000000000 */
[----:B------:R-:W-:Y:S01]  /*109d0*/  SHF.R.S32.HI R3, RZ, 0x1f, R4 ;  /* 0x0000001fff037819 */ /* 0x000fe20000011404 */
[----:B------:R-:W-:Y:S01]  /*109e0*/  BSSY.RECONVERGENT B0, `(.L_x_4452) ;  /* 0x0000022000007945 */ /* 0x000fe20003800200 */
[C---:B0--34-:R-:W-:Y:S02]  /*109f0*/  IADD3 R11, PT, PT, R16.reuse, 0x1e8, RZ ;  /* 0x000001e8100b7810 */ /* 0x059fe40007ffe0ff */
        /* <DEDUP_REMOVED lines=23> */
[----:B-12---:R-:W-:-:S03]  /*10b70*/  FFMA.FTZ R8, R13, R59, R24 ;  /* 0x0000003b0d087223 */ /* 0x006fc60000010018 */
[----:B------:R-:W-:Y:S01]  /*10b80*/  FFMA.FTZ R9, R14, R60, R15 ;  /* 0x0000003c0e097223 */ /* 0x000fe2000001000f */
[----:B0-----:R-:W-:Y:S02]  /*10b90*/  IMAD R3, R3, UR12, RZ ;  /* 0x0000000c03037c24 */ /* 0x001fe4000f8e02ff */
[----:B------:R-:W-:-:S04]  /*10ba0*/  IMAD.WIDE.U32 R6, R4, UR12, R6 ;  /* 0x0000000c04067c25 */ /* 0x000fc8000f8e0006 */
[----:B------:R-:W-:Y:S01]  /*10bb0*/  IMAD R3, R4, UR13, R3 ;  /* 0x0000000d04037c24 */ /* 0x000fe2000f8e0203 */
[----:B---3--:R-:W-:-:S03]  /*10bc0*/  LEA R4, P4, R6, UR16, 0x2 ;  /* 0x0000001006047c11 */ /* 0x008fc6000f8810ff */
[----:B------:R-:W-:-:S05]  /*10bd0*/  IMAD.IADD R3, R7, 0x1, R3 ;  /* 0x0000000107037824 */ /* 0x000fca00078e0203 */
[----:B------:R-:W-:-:S05]  /*10be0*/  LEA.HI.X R5, R6, UR17, R3, 0x2, P4 ;  /* 0x0000001106057c11 */ /* 0x000fca000a0f1403 */
[----:B------:R0:W-:Y:S02]  /*10bf0*/  STG.E.64 desc[UR14][R4.64], R8 ;  /* 0x0000000804007986 */ /* 0x0001e4000c101b0e */
.L_x_4453:
[----:B------:R-:W-:Y:S05]  /*10c00*/  BSYNC.RECONVERGENT B0 ;  /* 0x0000000000007941 */ /* 0x000fea0003800200 */
.L_x_4452:
        /* <DEDUP_REMOVED lines=19> */
.L_x_4455:
[----:B------:R-:W-:Y:S05]  /*10d40*/  BSYNC.RECONVERGENT B0 ;  /* 0x0000000000007941 */ /* 0x000fea0003800200 */
.L_x_4454:
[----:B------:R-:W-:Y:S04]  /*10d50*/  BSSY.RECONVERGENT B0, `(.L_x_4456) ;  /* 0x0000013000007945 */ /* 0x000fe80003800200 */
[----:B------:R-:W-:Y:S05]  /*10d60*/  @P5 BRA `(.L_x_4457) ;  /* 0x0000000000445947 */ /* 0x000fea0003800000 */
[----:B------:R-:W4:Y:S01]  /*10d70*/  LDCU.64 UR12, c[0x0][0x3e0] ;  /* 0x00007c00ff0c77ac */ /* 0x000f220008000a00 */
[----:B---3--:R-:W-:Y:S01]  /*10d80*/  MOV R2, R18 ;  /* 0x0000001200027202 */ /* 0x008fe20000000f00 */
[----:B------:R-:W-:Y:S01]  /*10d90*/  FADD.FTZ R64, R64, -UR5 ;  /* 0x8000000540407e21 */ /* 0x000fe20008010000 */
[----:B------:R-:W-:Y:S01]  /*10da0*/  MOV R3, R21 ;  /* 0x0000001500037202 */ /* 0x000fe20000000f00 */
[----:B------:R-:W3:Y:S01]  /*10db0*/  LDCU.64 UR16, c[0x0][0x380] ;  /* 0x00007000ff1077ac */ /* 0x000ee20008000a00 */
[----:B------:R-:W-:Y:S01]  /*10dc0*/  FADD.FTZ R63, R63, -UR5 ;  /* 0x800000053f3f7e21 */ /* 0x000fe20008010000 */
[----:B------:R-:W-:-:S03]  /*10dd0*/  FMUL.FTZ R64, R64, UR6 ;  /* 0x0000000640407c20 */ /* 0x000fc60008410000 */
[----:B------:R-:W-:Y:S01]  /*10de0*/  FMUL.FTZ R63, R63, UR6 ;  /* 0x000000063f3f7c20 */ /* 0x000fe20008410000 */
[----:B------:R-:W-:-:S03]  /*10df0*/  FFMA.FTZ R62, R13, R64, R24 ;  /* 0x000000400d3e7223 */ /* 0x000fc60000010018 */
[----:B------:R-:W-:Y:S01]  /*10e00*/  FFMA.FTZ R63, R14, R63, R15 ;  /* 0x0000003f0e3f7223 */ /* 0x000fe2000001000f */
[----:B----4-:R-:W-:Y:S02]  /*10e10*/  IMAD R6, R17, UR12, RZ ;  /* 0x0000000c11067c24 */ /* 0x010fe4000f8e02ff */
[----:B0-----:R-:W-:-:S04]  /*10e20*/  IMAD.WIDE.U32 R4, R11, UR12, R2 ;  /* 0x0000000c0b047c25 */ /* 0x001fc8000f8e0002 */
[----:B------:R-:W-:Y:S01]  /*10e30*/  IMAD R11, R11, UR13, R6 ;  /* 0x0000000d0b0b7c24 */ /* 0x000fe2000f8e0206 */
[----:B---3--:R-:W-:-:S03]  /*10e40*/  LEA R2, P1, R4, UR16, 0x2 ;  /* 0x0000001004027c11 */ /* 0x008fc6000f8210ff */
[----:B------:R-:W-:-:S05]  /*10e50*/  IMAD.IADD R11, R5, 0x1, R11 ;  /* 0x00000001050b7824 */ /* 0x000fca00078e020b */
[----:B------:R-:W-:-:S05]  /*10e60*/  LEA.HI.X R3, R4, UR17, R11, 0x2, P1 ;  /* 0x0000001104037c11 */ /* 0x000fca00088f140b */
[----:B------:R4:W-:Y:S02]  /*10e70*/  STG.E.64 desc[UR14][R2.64], R62 ;  /* 0x0000003e02007986 */ /* 0x0009e4000c101b0e */
.L_x_4457:
[----:B------:R-:W-:Y:S05]  /*10e80*/  BSYNC.RECONVERGENT B0 ;  /* 0x0000000000007941 */ /* 0x000fea0003800200 */
.L_x_4456:
[----:B------:R-:W-:Y:S04]  /*10e90*/  BSSY.RECONVERGENT B0, `(.L_x_4458) ;  /* 0x0000013000007945 */ /* 0x000fe80003800200 */
[----:B------:R-:W-:Y:S05]  /*10ea0*/  @P2 BRA `(.L_x_4459) ;  /* 0x0000000000442947 */ /* 0x000fea0003800000 */
[----:B------:R-:W5:Y:S01]  /*10eb0*/  LDCU.64 UR12, c[0x0][0x3e0] ;  /* 0x00007c00ff0c77ac */ /* 0x000f620008000a00 */
[----:B---34-:R-:W-:Y:S01]  /*10ec0*/  MOV R2, R18 ;  /* 0x0000001200027202 */ /* 0x018fe20000000f00 */
        /* <DEDUP_REMOVED lines=8> */
[----:B-----5:R-:W-:Y:S02]  /*10f50*/  IMAD R22, R22, UR12, RZ ;  /* 0x0000000c16167c24 */ /* 0x020fe4000f8e02ff */
[----:B0-----:R-:W-:-:S04]  /*10f60*/  IMAD.WIDE.U32 R4, R23, UR12, R2 ;  /* 0x0000000c17047c25 */ /* 0x001fc8000f8e0002 */
[----:B------:R-:W-:Y:S01]  /*10f70*/  IMAD R23, R23, UR13, R22 ;  /* 0x0000000d17177c24 */ /* 0x000fe2000f8e0216 */
[----:B---3--:R-:W-:-:S03]  /*10f80*/  LEA R2, P1, R4, UR16, 0x2 ;  /* 0x0000001004027c11 */ /* 0x008fc6000f8210ff */
[----:B------:R-:W-:-:S05]  /*10f90*/  IMAD.IADD R23, R5, 0x1, R23 ;  /* 0x0000000105177824 */ /* 0x000fca00078e0217 */
[----:B------:R-:W-:-:S05]  /*10fa0*/  LEA.HI.X R3, R4, UR17, R23, 0x2, P1 ;  /* 0x0000001104037c11 */ /* 0x000fca00088f1417 */
[----:B------:R0:W-:Y:S02]  /*10fb0*/  STG.E.64 desc[UR14][R2.64], R6 ;  /* 0x0000000602007986 */ /* 0x0001e4000c101b0e */
.L_x_4459:
[----:B------:R-:W-:Y:S05]  /*10fc0*/  BSYNC.RECONVERGENT B0 ;  /* 0x0000000000007941 */ /* 0x000fea0003800200 */
.L_x_4458:
[----:B------:R-:W-:Y:S04]  /*10fd0*/  BSSY.RECONVERGENT B0, `(.L_x_4333) ;  /* 0x0000012000007945 */ /* 0x000fe80003800200 */
[----:B------:R-:W-:Y:S05]  /*10fe0*/  @P3 BRA `(.L_x_4460) ;  /* 0x0000000000403947 */ /* 0x000fea0003800000 */
[----:B------:R-:W5:Y:S01]  /*10ff0*/  LDCU.64 UR10, c[0x0][0x3e0] ;  /* 0x00007c00ff0a77ac */ /* 0x000f620008000a00 */
[----:B------:R-:W-:Y:S01]  /*11000*/  MOV R19, R21 ;  /* 0x0000001500137202 */ /* 0x000fe20000000f00 */
[----:B------:R-:W-:Y:S01]  /*11010*/  FADD.FTZ R67, R67, -UR5 ;  /* 0x8000000543437e21 */ /* 0x000fe20008010000 */
[----:B------:R-:W-:Y:S01]  /*11020*/  FADD.FTZ R68, R68, -UR5 ;  /* 0x8000000544447e21 */ /* 0x000fe20008010000 */
[----:B------:R-:W0:Y:S02]  /*11030*/  LDCU.64 UR12, c[0x0][0x380] ;  /* 0x00007000ff0c77ac */ /* 0x000e240008000a00 */
[----:B------:R-:W-:Y:S01]  /*11040*/  FMUL.FTZ R67, R67, UR6 ;  /* 0x0000000643437c20 */ /* 0x000fe20008410000 */
[----:B------:R-:W-:-:S03]  /*11050*/  FMUL.FTZ R68, R68, UR6 ;  /* 0x0000000644447c20 */ /* 0x000fc60008410000 */
[----:B------:R-:W-:Y:S01]  /*11060*/  FFMA.FTZ R24, R13, R67, R24 ;  /* 0x000000430d187223 */ /* 0x000fe20000010018 */
[----:B-----5:R-:W-:Y:S02]  /*11070*/  IMAD R26, R26, UR10, RZ ;  /* 0x0000000a1a1a7c24 */ /* 0x020fe4000f8e02ff */
[----:B------:R-:W-:-:S04]  /*11080*/  IMAD.WIDE.U32 R18, R25, UR10, R18 ;  /* 0x0000000a19127c25 */ /* 0x000fc8000f8e0012 */
[----:B------:R-:W-:Y:S01]  /*11090*/  IMAD R25, R25, UR11, R26 ;  /* 0x0000000b19197c24 */ /* 0x000fe2000f8e021a */
[----:B0--34-:R-:W-:-:S04]  /*110a0*/  LEA R2, P1, R18, UR12, 0x2 ;  /* 0x0000000c12027c11 */ /* 0x019fc8000f8210ff */
[----:B------:R-:W-:-:S04]  /*110b0*/  IADD3 R25, PT, PT, R19, R25, RZ ;  /* 0x0000001913197210 */ /* 0x000fc80007ffe0ff */
[----:B------:R-:W-:Y:S01]  /*110c0*/  LEA.HI.X R3, R18, UR13, R25, 0x2, P1 ;  /* 0x0000000d12037c11 */ /* 0x000fe200088f1419 */
[----:B------:R-:W-:-:S05]  /*110d0*/  FFMA.FTZ R25, R14, R68, R15 ;  /* 0x000000440e197223 */ /* 0x000fca000001000f */
[----:B------:R0:W-:Y:S02]  /*110e0*/  STG.E.64 desc[UR14][R2.64], R24 ;  /* 0x0000001802007986 */ /* 0x0001e4000c101b0e */
.L_x_4460:
[----:B------:R-:W-:Y:S05]  /*110f0*/  BSYNC.RECONVERGENT B0 ;  /* 0x0000000000007941 */ /* 0x000fea0003800200 */
.L_x_4333:
        /* <DEDUP_REMOVED lines=9> */
.L_x_4462:
        /* <DEDUP_REMOVED lines=15> */
.L_x_4947:


//--------------------- .text._Z35group_norm_nhwc_fwd_one_pass_kernelI11Fp32IOFp16WLi64ELi120ELi480EEv26Group_norm_nhwc_fwd_params --------------------------
	.section	.text._Z35group_norm_nhwc_fwd_one_pass_kernelI11Fp32IOFp16WLi64ELi120ELi480EEv26Group_norm_nhwc_fwd_params,"ax",@progbits
	.align	128
        .global         _Z35group_norm_nhwc_fwd_one_pass_kernelI11Fp32IOFp16WLi64ELi120ELi480EEv26Group_norm_nhwc_fwd_params
        .type           _Z35group_norm_nhwc_fwd_one_pass_kernelI11Fp32IOFp16WLi64ELi120ELi480EEv26Group_norm_nhwc_fwd_params,@function
        .size           _Z35group_norm_nhwc_fwd_one_pass_kernelI11Fp32IOFp16WLi64ELi120ELi480EEv26Group_norm_nhwc_fwd_params,(.L_x_4948 - _Z35group_norm_nhwc_fwd_one_pass_kernelI11Fp32IOFp16WLi64ELi120ELi480EEv26Group_norm_nhwc_fwd_params)
        .other          _Z35group_norm_nhwc_fwd_one_pass_kernelI11Fp32IOFp16WLi64ELi120ELi480EEv26Group_norm_nhwc_fwd_params,@"STO_CUDA_ENTRY STV_DEFAULT"
_Z35group_norm_nhwc_fwd_one_pass_kernelI11Fp32IOFp16WLi64ELi120ELi480EEv26Group_norm_nhwc_fwd_params:
.text._Z35group_norm_nhwc_fwd_one_pass_kernelI11Fp32IOFp16WLi64ELi120ELi480EEv26Group_norm_nhwc_fwd_params:
        /* <DEDUP_REMOVED lines=51> */
.L_x_4506:
        /* <DEDUP_REMOVED lines=244> */
.L_x_4464:
[----:B------:R-:W-:Y:S05]  /*1270*/  BSYNC.RECONVERGENT B0 ;  /* 0x0000000000007941 */ /* 0x000fea0003800200 */
.L_x_4463:
        /* <DEDUP_REMOVED lines=45> */
.L_x_4466:
[----:B------:R-:W-:Y:S05]  /*1550*/  BSYNC.RECONVERGENT B0 ;  /* 0x0000000000007941 */ /* 0x000fea0003800200 */
.L_x_4465:
        /* <DEDUP_REMOVED lines=32> */
.L_x_4469:
[----:B------:R-:W3:Y:S04]  /*1760*/  LDG.E.STRONG.GPU R28, desc[UR24][R16.64] ;  /* 0x00000018101c7981 */ /* 0x000ee8000c1ef900 */
[----:B---3--:R-:W-:Y:S01]  /*1770*/  CCTL.IVALL ;  /* 0x00000000ff00798f */ /* 0x008fe20002000000 */
[----:B------:R-:W-:Y:S05]  /*1780*/  YIELD ;  /* 0x0000000000007946 */ /* 0x000fea0003800000 */
[----:B------:R-:W-:-:S13]  /*1790*/  ISETP.NE.AND P2, PT, R28, R29, PT ;  /* 0x0000001d1c00720c */ /* 0x000fda0003f45270 */
[----:B------:R-:W-:Y:S05]  /*17a0*/  @P2 BRA `(.L_x_4469) ;  /* 0xfffffffc00ec2947 */ /* 0x000fea000383ffff */
.L_x_4468:
        /* <DEDUP_REMOVED lines=14> */
.L_x_4471:
        /* <DEDUP_REMOVED lines=91> */
.L_x_4470:
        /* <DEDUP_REMOVED lines=51> */
.L_x_4472:
        /* <DEDUP_REMOVED lines=28> */
.L_x_4473:
        /* <DEDUP_REMOVED lines=13> */
.L_x_4474:
[----:B------:R-:W-:Y:S05]  /*2400*/  BSYNC.RECONVERGENT B0 ;  /* 0x0000000000007941 */ /* 0x000fea0003800200 */
.L_x_4467:
        /* <DEDUP_REMOVED lines=66> */
.L_x_4478:
[----:B------:R-:W-:Y:S05]  /*2830*/  BSYNC.RECONVERGENT B1 ;  /* 0x0000000000017941 */ /* 0x000fea0003800200 */
.L_x_4477:
        /* <DEDUP_REMOVED lines=19> */
.L_x_4480:
[----:B------:R-:W-:Y:S05]  /*2970*/  BSYNC.RECONVERGENT B1 ;  /* 0x0000000000017941 */ /* 0x000fea0003800200 */
.L_x_4479:
        /* <DEDUP_REMOVED lines=23> */
.L_x_4482:
[----:B------:R-:W-:Y:S05]  /*2af0*/  BSYNC.RECONVERGENT B1 ;  /* 0x0000000000017941 */ /* 0x000fea0003800200 */
.L_x_4481:
        /* <DEDUP_REMOVED lines=27> */
.L_x_4484:
[----:B------:R-:W-:Y:S05]  /*2cb0*/  BSYNC.RECONVERGENT B1 ;  /* 0x0000000000017941 */ /* 0x000fea0003800200 */
.L_x_4483:
        /* <DEDUP_REMOVED lines=22> */
.L_x_4486:
[----:B------:R-:W-:Y:S05]  /*2e20*/  BSYNC.RECONVERGENT B1 ;  /* 0x0000000000017941 */ /* 0x000fea0003800200 */
.L_x_4485:
        /* <DEDUP_REMOVED lines=13> */
[----:B------:R-:W-:Y:S02]  /*2f00*/  IMAD.MOV.U32 R9, RZ, RZ, R5 ;  /* 0x000000ffff097224 */ /* 0x000fe400078e0005 */
[----:B------:R-:W-:Y:S01]  /*2f10*/  FADD.FTZ R20, R20, -UR5 ;  /* 0x8000000514147e21 */ /* 0x000fe20008010000 */
[----:B------:R-:W2:Y:S01]  /*2f20*/  LDCU.64 UR22, c[0x0][0x380] ;  /* 0x00007000ff1677ac */ /* 0x000ea20008000a00 */
[----:B------:R-:W-:Y:S02]  /*2f30*/  FADD.FTZ R21, R21, -UR5 ;  /* 0x8000000515157e21 */ /* 0x000fe40008010000 */
[----:B------:R-:W-:Y:S02]  /*2f40*/  FMUL.FTZ R11, R20, UR17 ;  /* 0x00000011140b7c20 */ /* 0x000fe40008410000 */
[----:B------:R-:W-:-:S02]  /*2f50*/  FMUL.FTZ R20, R21, UR17 ;  /* 0x0000001115147c20 */ /* 0x000fc40008410000 */
        /* <DEDUP_REMOVED lines=9> */
.L_x_4488:
[----:B------:R-:W-:Y:S05]  /*2ff0*/  BSYNC.RECONVERGENT B1 ;  /* 0x0000000000017941 */ /* 0x000fea0003800200 */
.L_x_4487:
        /* <DEDUP_REMOVED lines=19> */
.L_x_4490:
[----:B------:R-:W-:Y:S05]  /*3130*/  BSYNC.RECONVERGENT B1 ;  /* 0x0000000000017941 */ /* 0x000fea0003800200 */
.L_x_4489:
        /* <DEDUP_REMOVED lines=18> */
.L_x_4476:
        /* <DEDUP_REMOVED lines=32> */
.L_x_4493:
[----:B------:R-:W-:Y:S05]  /*3460*/  BSYNC.RECONVERGENT B1 ;  /* 0x0000000000017941 */ /* 0x000fea0003800200 */
.L_x_4492:
        /* <DEDUP_REMOVED lines=29> */
.L_x_4495:
[----:B------:R-:W-:Y:S05]  /*3640*/  BSYNC.RECONVERGENT B1 ;  /* 0x0000000000017941 */ /* 0x000fea0003800200 */
.L_x_4494:
        /* <DEDUP_REMOVED lines=33> */
.L_x_4497:
[----:B------:R-:W-:Y:S05]  /*3860*/  BSYNC.RECONVERGENT B1 ;  /* 0x0000000000017941 */ /* 0x000fea0003800200 */
.L_x_4496:
        /* <DEDUP_REMOVED lines=37> */
.L_x_4499:
[----:B------:R-:W-:Y:S05]  /*3ac0*/  BSYNC.RECONVERGENT B1 ;  /* 0x0000000000017941 */ /* 0x000fea0003800200 */
.L_x_4498:
        /* <DEDUP_REMOVED lines=32> */
.L_x_4501:
[----:B------:R-:W-:Y:S05]  /*3cd0*/  BSYNC.RECONVERGENT B1 ;  /* 0x0000000000017941 */ /* 0x000fea0003800200 */
.L_x_4500:
        /* <DEDUP_REMOVED lines=38> */
.L_x_4503:
[----:B------:R-:W-:Y:S05]  /*3f40*/  BSYNC.RECONVERGENT B1 ;  /* 0x0000000000017941 */ /* 0x000fea0003800200 */
.L_x_4502:
        /* <DEDUP_REMOVED lines=29> */
.L_x_4505:
[----:B------:R-:W-:Y:S05]  /*4120*/  BSYNC.RECONVERGENT B1 ;  /* 0x0000000000017941 */ /* 0x000fea0003800200 */
.L_x_4504:
        /* <DEDUP_REMOVED lines=27> */
.L_x_4491:
[----:B------:R-:W-:Y:S05]  /*42e0*/  BSYNC.RECONVERGENT B0 ;  /* 0x0000000000007941 */ /* 0x000fea0003800200 */
.L_x_4475:
[----:B------:R-:W-:Y:S02]  /*42f0*/  UIADD3 UR16, UPT, UPT, UR31, UR16, URZ ;  /* 0x000000101f107290 */ /* 0x000fe4000fffe0ff */
[----:B------:R-:W-:Y:S02]  /*4300*/  UIADD3 UR4, UPT, UPT, UR4, 0x1, URZ ;  /* 0x0000000104047890 */ /* 0x000fe4000fffe0ff */
[----:B------:R-:W-:-:S09]  /*4310*/  UISETP.GE.AND UP1, UPT, UR16, UR7, UPT ;  /* 0x000000071000728c */ /* 0x000fd2000bf26270 */
[----:B------:R-:W-:Y:S05]  /*4320*/  BRA.U !UP1, `(.L_x_4506) ;  /* 0xffffffc109007547 */ /* 0x000fea000b83ffff */
[----:B------:R-:W-:Y:S05]  /*4330*/  EXIT ;  /* 0x000000000000794d */ /* 0x000fea0003800000 */
.L_x_4507:
        /* <DEDUP_REMOVED lines=12> */
.L_x_4948:


//--------------------- .text._Z35group_norm_nhwc_fwd_one_pass_kernelI11Fp32IOFp16WLi128ELi120ELi480EEv26Group_norm_nhwc_fwd_params --------------------------
	.section	.text._Z35group_norm_nhwc_fwd_one_pass_kernelI11Fp32IOFp16WLi128ELi120ELi480EEv26Group_norm_nhwc_fwd_params,"ax",@progbits
	.align	128
        .global         _Z35group_norm_nhwc_fwd_one_pass_kernelI11Fp32IOFp16WLi128ELi120ELi480EEv26Group_norm_nhwc_fwd_params
        .type           _Z35group_norm_nhwc_fwd_one_pass_kernelI11Fp32IOFp16WLi128ELi120ELi480EEv26Group_norm_nhwc_fwd_params,@function
        .size           _Z35group_norm_nhwc_fwd_one_pass_kernelI11Fp32IOFp16WLi128ELi120ELi480EEv26Group_norm_nhwc_fwd_params,(.L_x_4949 - _Z35group_norm_nhwc_fwd_one_pass_kernelI11Fp32IOFp16WLi128ELi120ELi480EEv26Group_norm_nhwc_fwd_params)
        .other          _Z35group_norm_nhwc_fwd_one_pass_kernelI11Fp32IOFp16WLi128ELi120ELi480EEv26Group_norm_nhwc_fwd_params,@"STO_CUDA_ENTRY STV_DEFAULT"
_Z35group_norm_nhwc_fwd_one_pass_kernelI11Fp32IOFp16WLi128ELi120ELi480EEv26Group_norm_nhwc_fwd_params:
.text._Z35group_norm_nhwc_fwd_one_pass_kernelI11Fp32IOFp16WLi128ELi120ELi480EEv26Group_norm_nhwc_fwd_params:
        /* <DEDUP_REMOVED lines=61> */
.L_x_4583:
        /* <DEDUP_REMOVED lines=378> */
.L_x_4509:
[----:B------:R-:W-:Y:S05]  /*1b70*/  BSYNC.RECONVERGENT B0 ;  /* 0x0000000000007941 */ /* 0x000fea0003800200 */
.L_x_4508:
        /* <DEDUP_REMOVED lines=44> */
.L_x_4511:
[----:B------:R-:W-:Y:S05]  /*1e40*/  BSYNC.RECONVERGENT B0 ;  /* 0x0000000000007941 */ /* 0x000fea0003800200 */
.L_x_4510:
        /* <DEDUP_REMOVED lines=24> */
.L_x_4514:
[----:B---3--:R-:W3:Y:S04]  /*1fd0*/  LDG.E.STRONG.GPU R30, desc[UR6][R28.64] ;  /* 0x000000061c1e7981 */ /* 0x008ee8000c1ef900 */
[----:B---3--:R-:W-:Y:S01]  /*1fe0*/  CCTL.IVALL ;  /* 0x00000000ff00798f */ /* 0x008fe20002000000 */
[----:B------:R-:W-:Y:S05]  /*1ff0*/  YIELD ;  /* 0x0000000000007946 */ /* 0x000fea0003800000 */
[----:B------:R-:W-:-:S13]  /*2000*/  ISETP.NE.AND P2, PT, R30, R35, PT ;  /* 0x000000231e00720c */ /* 0x000fda0003f45270 */
[----:B------:R-:W-:Y:S05]  /*2010*/  @P2 BRA `(.L_x_4514) ;  /* 0xfffffffc00ec2947 */ /* 0x000fea000383ffff */
.L_x_4513:
        /* <DEDUP_REMOVED lines=15> */
.L_x_4516:
        /* <DEDUP_REMOVED lines=60> */
.L_x_4515:
        /* <DEDUP_REMOVED lines=35> */
.L_x_4517:
        /* <DEDUP_REMOVED lines=18> */
.L_x_4518:
        /* <DEDUP_REMOVED lines=9> */
.L_x_4519:
[----:B------:R-:W-:Y:S05]  /*28b0*/  BSYNC.RECONVERGENT B0 ;  /* 0x0000000000007941 */ /* 0x000fea0003800200 */
.L_x_4512:
        /* <DEDUP_REMOVED lines=64> */
.L_x_4523:
[----:B------:R-:W-:Y:S05]  /*2cc0*/  BSYNC.RECONVERGENT B1 ;  /* 0x0000000000017941 */ /* 0x000fea0003800200 */
.L_x_4522:
        /* <DEDUP_REMOVED lines=19> */
.L_x_4525:
[----:B------:R-:W-:Y:S05]  /*2e00*/  BSYNC.RECONVERGENT B1 ;  /* 0x0000000000017941 */ /* 0x000fea0003800200 */
.L_x_4524:
        /* <DEDUP_REMOVED lines=27> */
.L_x_4527:
[----:B------:R-:W-:Y:S05]  /*2fc0*/  BSYNC.RECONVERGENT B1 ;  /* 0x0000000000017941 */ /* 0x000fea0003800200 */
.L_x_4526:
        /* <DEDUP_REMOVED lines=19> */
.L_x_4529:
[----:B------:R-:W-:Y:S05]  /*3100*/  BSYNC.RECONVERGENT B1 ;  /* 0x0000000000017941 */ /* 0x000fea0003800200 */
.L_x_4528:
        /* <DEDUP_REMOVED lines=19> */
.L_x_4531:
[----:B------:R-:W-:Y:S05]  /*3240*/  BSYNC.RECONVERGENT B1 ;  /* 0x0000000000017941 */ /* 0x000fea0003800200 */
.L_x_4530:
        /* <DEDUP_REMOVED lines=19> */
.L_x_4533:
[----:B------:R-:W-:Y:S05]  /*3380*/  BSYNC.RECONVERGENT B1 ;  /* 0x0000000000017941 */ /* 0x000fea0003800200 */
.L_x_4532:
        /* <DEDUP_REMOVED lines=27> */
.L_x_4535:
[----:B------:R-:W-:Y:S05]  /*3540*/  BSYNC.RECONVERGENT B1 ;  /* 0x0000000000017941 */ /* 0x000fea0003800200 */
.L_x_4534:
        /* <DEDUP_REMOVED lines=19> */
.L_x_4537:
[----:B------:R-:W-:Y:S05]  /*3680*/  BSYNC.RECONVERGENT B1 ;  /* 0x0000000000017941 */ /* 0x000fea0003800200 */
.L_x_4536:
        /* <DEDUP_REMOVED lines=19> */
.L_x_4539:
[----:B------:R-:W-:Y:S05]  /*37c0*/  BSYNC.RECONVERGENT B1 ;  /* 0x0000000000017941 */ /* 0x000fea0003800200 */
.L_x_4538:
        /* <DEDUP_REMOVED lines=19> */
.L_x_4541:
[----:B------:R-:W-:Y:S05]  /*3900*/  BSYNC.RECONVERGENT B1 ;  /* 0x0000000000017941 */ /* 0x000fea0003800200 */
.L_x_4540:
        /* <DEDUP_REMOVED lines=29> */
.L_x_4543:
[----:B------:R-:W-:Y:S05]  /*3ae0*/  BSYNC.RECONVERGENT B1 ;  /* 0x0000000000017941 */ /* 0x000fea0003800200 */
.L_x_4542:
        /* <DEDUP_REMOVED lines=19> */
.L_x_4545:
[----:B------:R-:W-:Y:S05]  /*3c20*/  BSYNC.RECONVERGENT B1 ;  /* 0x0000000000017941 */ /* 0x000fea0003800200 */
.L_x_4544:
        /* <DEDUP_REMOVED lines=19> */
.L_x_4547:
[----:B------:R-:W-:Y:S05]  /*3d60*/  BSYNC.RECONVERGENT B1 ;  /* 0x0000000000017941 */ /* 0x000fea0003800200 */
.L_x_4546:
        /* <DEDUP_REMOVED lines=19> */
.L_x_4549:
[----:B------:R-:W-:Y:S05]  /*3ea0*/  BSYNC.RECONVERGENT B1 ;  /* 0x0000000000017941 */ /* 0x000fea0003800200 */
.L_x_4548:
        /* <DEDUP_REMOVED lines=19> */
.L_x_4551:
[----:B------:R-:W-:Y:S05]  /*3fe0*/  BSYNC.RECONVERGENT B1 ;  /* 0x0000000000017941 */ /* 0x000fea0003800200 */
.L_x_4550:
        /* <DEDUP_REMOVED lines=18> */
.L_x_4521:
        /* <DEDUP_REMOVED lines=34> */
.L_x_4554:
[----:B------:R-:W-:Y:S05]  /*4330*/  BSYNC.RECONVERGENT B1 ;  /* 0x0000000000017941 */ /* 0x000fea0003800200 */
.L_x_4553:
        /* <DEDUP_REMOVED lines=29> */
.L_x_4556:
[----:B------:R-:W-:Y:S05]  /*4510*/  BSYNC.RECONVERGENT B1 ;  /* 0x0000000000017941 */ /* 0x000fea0003800200 */
.L_x_4555:
        /* <DEDUP_REMOVED lines=37> */
.L_x_4558:
[----:B------:R-:W-:Y:S05]  /*4770*/  BSYNC.RECONVERGENT B1 ;  /* 0x0000000000017941 */ /* 0x000fea0003800200 */
.L_x_4557:
        /* <DEDUP_REMOVED lines=29> */
.L_x_4560:
[----:B------:R-:W-:Y:S05]  /*4950*/  BSYNC.RECONVERGENT B1 ;  /* 0x0000000000017941 */ /* 0x000fea0003800200 */
.L_x_4559:
        /* <DEDUP_REMOVED lines=29> */
.L_x_4562:
[----:B------:R-:W-:Y:S05]  /*4b30*/  BSYNC.RECONVERGENT B1 ;  /* 0x0000000000017941 */ /* 0x000fea0003800200 */
.L_x_4561:
        /* <DEDUP_REMOVED lines=29> */
.L_x_4564:
[----:B------:R-:W-:Y:S05]  /*4d10*/  BSYNC.RECONVERGENT B1 ;  /* 0x0000000000017941 */ /* 0x000fea0003800200 */
.L_x_4563:
        /* <DEDUP_REMOVED lines=37> */
.L_x_4566:
[----:B------:R-:W-:Y:S05]  /*4f70*/  BSYNC.RECONVERGENT B1 ;  /* 0x0000000000017941 */ /* 0x000fea0003800200 */
.L_x_4565:
        /* <DEDUP_REMOVED lines=29> */
.L_x_4568:
[----:B------:R-:W-:Y:S05]  /*5150*/  BSYNC.RECONVERGENT B1 ;  /* 0x0000000000017941 */ /* 0x000fea0003800200 */
.L_x_4567:
        /* <DEDUP_REMOVED lines=29> */
.L_x_4570:
[----:B------:R-:W-:Y:S05]  /*5330*/  BSYNC.RECONVERGENT B1 ;  /* 0x0000000000017941 */ /* 0x000fea0003800200 */
.L_x_4569:
        /* <DEDUP_REMOVED lines=29> */
.L_x_4572:
[----:B------:R-:W-:Y:S05]  /*5510*/  BSYNC.RECONVERGENT B1 ;  /* 0x0000000000017941 */ /* 0x000fea0003800200 */
.L_x_4571:
        /* <DEDUP_REMOVED lines=39> */
.L_x_4574:
[----:B------:R-:W-:Y:S05]  /*5790*/  BSYNC.RECONVERGENT B1 ;  /* 0x0000000000017941 */ /* 0x000fea0003800200 */
.L_x_4573:
        /* <DEDUP_REMOVED lines=29> */
.L_x_4576:
[----:B------:R-:W-:Y:S05]  /*5970*/  BSYNC.RECONVERGENT B1 ;  /* 0x0000000000017941 */ /* 0x000fea0003800200 */
.L_x_4575:
        /* <DEDUP_REMOVED lines=29> */
.L_x_4578:
[----:B------:R-:W-:Y:S05]  /*5b50*/  BSYNC.RECONVERGENT B1 ;  /* 0x0000000000017941 */ /* 0x000fea0003800200 */
.L_x_4577:
        /* <DEDUP_REMOVED lines=29> */
.L_x_4580:
[----:B------:R-:W-:Y:S05]  /*5d30*/  BSYNC.RECONVERGENT B1 ;  /* 0x0000000000017941 */ /* 0x000fea0003800200 */
.L_x_4579:
        /* <DEDUP_REMOVED lines=29> */
.L_x_4582:
[----:B------:R-:W-:Y:S05]  /*5f10*/  BSYNC.RECONVERGENT B1 ;  /* 0x0000000000017941 */ /* 0x000fea0003800200 */
.L_x_4581:
        /* <DEDUP_REMOVED lines=27> */
.L_x_4552:
[----:B------:R-:W-:Y:S05]  /*60d0*/  BSYNC.RECONVERGENT B0 ;  /* 0x0000000000007941 */ /* 0x000fea0003800200 */
.L_x_4520:
        /* <DEDUP_REMOVED lines=8> */
.L_x_4584:
        /* <DEDUP_REMOVED lines=10> */
.L_x_4949:


//--------------------- .text._Z35group_norm_nhwc_fwd_one_pass_kernelI11Fp32IOFp16WLi256ELi120ELi480EEv26Group_norm_nhwc_fwd_params --------------------------
	.section	.text._Z35group_norm_nhwc_fwd_one_pass_kernelI11Fp32IOFp16WLi256ELi120ELi480EEv26Group_norm_nhwc_fwd_params,"ax",@progbits
	.align	128
        .global         _Z35group_norm_nhwc_fwd_one_pass_kernelI11Fp32IOFp16WLi256ELi120ELi480EEv26Group_norm_nhwc_fwd_params
        .type           _Z35group_norm_nhwc_fwd_one_pass_kernelI11Fp32IOFp16WLi256ELi120ELi480EEv26Group_norm_nhwc_fwd_params,@function
        .size           _Z35group_norm_nhwc_fwd_one_pass_kernelI11Fp32IOFp16WLi256ELi120ELi480EEv26Group_norm_nhwc_fwd_params,(.L_x_4950 - _Z35group_norm_nhwc_fwd_one_pass_kernelI11Fp32IOFp16WLi256ELi120ELi480EEv26Group_norm_nhwc_fwd_params)
        .other          _Z35group_norm_nhwc_fwd_one_pass_kernelI11Fp32IOFp16WLi256ELi120ELi480EEv26Group_norm_nhwc_fwd_params,@"STO_CUDA_ENTRY STV_DEFAULT"
_Z35group_norm_nhwc_fwd_one_pass_kernelI11Fp32IOFp16WLi256ELi120ELi480EEv26Group_norm_nhwc_fwd_params:
.text._Z35group_norm_nhwc_fwd_one_pass_kernelI11Fp32IOFp16WLi256ELi120ELi480EEv26Group_norm_nhwc_fwd_params:
        /* <DEDUP_REMOVED lines=47> */
.L_x_4724:
        /* <DEDUP_REMOVED lines=730> */
.L_x_4586:
[----:B------:R-:W-:Y:S05]  /*3090*/  BSYNC.RECONVERGENT B0 ;  /* 0x0000000000007941 */ /* 0x000fea0003800200 */
.L_x_4585:
        /* <DEDUP_REMOVED lines=42> */
.L_x_4588:
[----:B------:R-:W-:Y:S05]  /*3340*/  BSYNC.RECONVERGENT B0 ;  /* 0x0000000000007941 */ /* 0x000fea0003800200 */
.L_x_4587:
        /* <DEDUP_REMOVED lines=27> */
.L_x_4591:
[----:B------:R-:W3:Y:S04]  /*3500*/  LDG.E.STRONG.GPU R38, desc[UR6][R36.64] ;  /* 0x0000000624267981 */ /* 0x000ee8000c1ef900 */
[----:B---3--:R-:W-:Y:S01]  /*3510*/  CCTL.IVALL ;  /* 0x00000000ff00798f */ /* 0x008fe20002000000 */
[----:B------:R-:W-:Y:S05]  /*3520*/  YIELD ;  /* 0x0000000000007946 */ /* 0x000fea0003800000 */
[----:B------:R-:W-:-:S13]  /*3530*/  ISETP.NE.AND P1, PT, R38, R45, PT ;  /* 0x0000002d2600720c */ /* 0x000fda0003f25270 */
[----:B------:R-:W-:Y:S05]  /*3540*/  @P1 BRA `(.L_x_4591) ;  /* 0xfffffffc00ec1947 */ /* 0x000fea000383ffff */
.L_x_4590:
        /* <DEDUP_REMOVED lines=16> */
.L_x_4593:
        /* <DEDUP_REMOVED lines=62> */
.L_x_4592:
        /* <DEDUP_REMOVED lines=38> */
.L_x_4594:
        /* <DEDUP_REMOVED lines=19> */
.L_x_4595:
        /* <DEDUP_REMOVED lines=9> */
.L_x_4596:
[----:B------:R-:W-:Y:S05]  /*3e50*/  BSYNC.RECONVERGENT B0 ;  /* 0x0000000000007941 */ /* 0x000fea0003800200 */
.L_x_4589:
        /* <DEDUP_REMOVED lines=42> */
[----:B------:R-:W-:Y:S01]  /*4100*/  SHF.R.S32.HI R41, RZ, 0x1f, R38 ;  /* 0x0000001fff297819 */ /* 0x000fe20000011426 */
[----:B--2---:R-:W-:Y:S02]  /*4110*/  HADD2.F32 R45, -RZ, R50.H0_H0 ;  /* 0x20000032ff2d7230 */ /* 0x004fe40000004100 */
[----:B---3--:R-:W-:Y:S02]  /*4120*/  HADD2.F32 R44, -RZ, R52.H0_H0 ;  /* 0x20000034ff2c7230 */ /* 0x008fe40000004100 */
[----:B-----5:R-:W-:Y:S02]  /*4130*/  HADD2.F32 R42, -RZ, R53.H0_H0 ;  /* 0x20000035ff2a7230 */ /* 0x020fe40000004100 */
[----:B------:R-:W-:Y:S01]  /*4140*/  HADD2.F32 R43, -RZ, R55.H0_H0 ;  /* 0x20000037ff2b7230 */ /* 0x000fe20000004100 */
        /* <DEDUP_REMOVED lines=30> */
.L_x_4600:
[----:B------:R-:W-:Y:S05]  /*4330*/  BSYNC.RECONVERGENT B1 ;  /* 0x0000000000017941 */ /* 0x000fea0003800200 */
.L_x_4599:
        /* <DEDUP_REMOVED lines=19> */
.L_x_4602:
[----:B------:R-:W-:Y:S05]  /*4470*/  BSYNC.RECONVERGENT B1 ;  /* 0x0000000000017941 */ /* 0x000fea0003800200 */
.L_x_4601:
        /* <DEDUP_REMOVED lines=33> */
.L_x_4604:
[----:B------:R-:W-:Y:S05]  /*4690*/  BSYNC.RECONVERGENT B1 ;  /* 0x0000000000017941 */ /* 0x000fea0003800200 */
.L_x_4603:
        /* <DEDUP_REMOVED lines=19> */
.L_x_4606:
[----:B------:R-:W-:Y:S05]  /*47d0*/  BSYNC.RECONVERGENT B1 ;  /* 0x0000000000017941 */ /* 0x000fea0003800200 */
.L_x_4605:
        /* <DEDUP_REMOVED lines=19> */
.L_x_4608:
[----:B------:R-:W-:Y:S05]  /*4910*/  BSYNC.RECONVERGENT B1 ;  /* 0x0000000000017941 */ /* 0x000fea0003800200 */
.L_x_4607:
        /* <DEDUP_REMOVED lines=19> */
.L_x_4610:
[----:B------:R-:W-:Y:S05]  /*4a50*/  BSYNC.RECONVERGENT B1 ;  /* 0x0000000000017941 */ /* 0x000fea0003800200 */
.L_x_4609:
        /* <DEDUP_REMOVED lines=19> */
.L_x_4612:
[----:B------:R-:W-:Y:S05]  /*4b90*/  BSYNC.RECONVERGENT B1 ;  /* 0x0000000000017941 */ /* 0x000fea0003800200 */
.L_x_4611:
        /* <DEDUP_REMOVED lines=19> */
.L_x_4614:
[----:B------:R-:W-:Y:S05]  /*4cd0*/  BSYNC.RECONVERGENT B1 ;  /* 0x0000000000017941 */ /* 0x000fea0003800200 */
.L_x_4613:
        /* <DEDUP_REMOVED lines=39> */
.L_x_4616:
[----:B------:R-:W-:Y:S05]  /*4f50*/  BSYNC.RECONVERGENT B1 ;  /* 0x0000000000017941 */ /* 0x000fea0003800200 */
.L_x_4615:
        /* <DEDUP_REMOVED lines=19> */
.L_x_4618:
[----:B------:R-:W-:Y:S05]  /*5090*/  BSYNC.RECONVERGENT B1 ;  /* 0x0000000000017941 */ /* 0x000fea0003800200 */
.L_x_4617:
        /* <DEDUP_REMOVED lines=19> */
.L_x_4620:
[----:B------:R-:W-:Y:S05]  /*51d0*/  BSYNC.RECONVERGENT B1 ;  /* 0x0000000000017941 */ /* 0x000fea0003800200 */
.L_x_4619:
        /* <DEDUP_REMOVED lines=19> */
.L_x_4622:
[----:B------:R-:W-:Y:S05]  /*5310*/  BSYNC.RECONVERGENT B1 ;  /* 0x0000000000017941 */ /* 0x000fea0003800200 */
.L_x_4621:
        /* <DEDUP_REMOVED lines=19> */
.L_x_4624:
[----:B------:R-:W-:Y:S05]  /*5450*/  BSYNC.RECONVERGENT B1 ;  /* 0x0000000000017941 */ /* 0x000fea0003800200 */
.L_x_4623:
        /* <DEDUP_REMOVED lines=19> */
.L_x_4626:
[----:B------:R-:W-:Y:S05]  /*5590*/  BSYNC.RECONVERGENT B1 ;  /* 0x0000000000017941 */ /* 0x000fea0003800200 */
.L_x_4625:
        /* <DEDUP_REMOVED lines=43> */
.L_x_4628:
[----:B------:R-:W-:Y:S05]  /*5850*/  BSYNC.RECONVERGENT B1 ;  /* 0x0000000000017941 */ /* 0x000fea0003800200 */
.L_x_4627:
        /* <DEDUP_REMOVED lines=19> */
.L_x_4630:
[----:B------:R-:W-:Y:S05]  /*5990*/  BSYNC.RECONVERGENT B1 ;  /* 0x0000000000017941 */ /* 0x000fea0003800200 */
.L_x_4629:
        /* <DEDUP_REMOVED lines=19> */
.L_x_4632:
[----:B------:R-:W-:Y:S05]  /*5ad0*/  BSYNC.RECONVERGENT B1 ;  /* 0x0000000000017941 */ /* 0x000fea0003800200 */
.L_x_4631:
        /* <DEDUP_REMOVED lines=19> */
.L_x_4634:
[----:B------:R-:W-:Y:S05]  /*5c10*/  BSYNC.RECONVERGENT B1 ;  /* 0x0000000000017941 */ /* 0x000fea0003800200 */
.L_x_4633:
        /* <DEDUP_REMOVED lines=19> */
.L_x_4636:
[----:B------:R-:W-:Y:S05]  /*5d50*/  BSYNC.RECONVERGENT B1 ;  /* 0x0000000000017941 */ /* 0x000fea0003800200 */
.L_x_4635:
        /* <DEDUP_REMOVED lines=19> */
.L_x_4638:
[----:B------:R-:W-:Y:S05]  /*5e90*/  BSYNC.RECONVERGENT B1 ;  /* 0x0000000000017941 */ /* 0x000fea0003800200 */
.L_x_4637:
        /* <DEDUP_REMOVED lines=37> */
.L_x_4640:
[----:B------:R-:W-:Y:S05]  /*60f0*/  BSYNC.RECONVERGENT B1 ;  /* 0x0000000000017941 */ /* 0x000fea0003800200 */
.L_x_4639:
        /* <DEDUP_REMOVED lines=19> */
.L_x_4642:
[----:B------:R-:W-:Y:S05]  /*6230*/  BSYNC.RECONVERGENT B1 ;  /* 0x0000000000017941 */ /* 0x000fea0003800200 */
.L_x_4641:
        /* <DEDUP_REMOVED lines=19> */
.L_x_4644:
[----:B------:R-:W-:Y:S05]  /*6370*/  BSYNC.RECONVERGENT B1 ;  /* 0x0000000000017941 */ /* 0x000fea0003800200 */
.L_x_4643:
        /* <DEDUP_REMOVED lines=19> */
.L_x_4646:
[----:B------:R-:W-:Y:S05]  /*64b0*/  BSYNC.RECONVERGENT B1 ;  /* 0x0000000000017941 */ /* 0x000fea0003800200 */
.L_x_4645:
        /* <DEDUP_REMOVED lines=19> */
.L_x_4648:
[----:B------:R-:W-:Y:S05]  /*65f0*/  BSYNC.RECONVERGENT B1 ;  /* 0x0000000000017941 */ /* 0x000fea0003800200 */
.L_x_4647:
        /* <DEDUP_REMOVED lines=19> */
.L_x_4650:
[----:B------:R-:W-:Y:S05]  /*6730*/  BSYNC.RECONVERGENT B1 ;  /* 0x0000000000017941 */ /* 0x000fea0003800200 */
.L_x_4649:
        /* <DEDUP_REMOVED lines=35> */
.L_x_4652:
[----:B------:R-:W-:Y:S05]  /*6970*/  BSYNC.RECONVERGENT B1 ;  /* 0x0000000000017941 */ /* 0x000fea0003800200 */
.L_x_4651:
        /* <DEDUP_REMOVED lines=19> */
.L_x_4654:
[----:B------:R-:W-:Y:S05]  /*6ab0*/  BSYNC.RECONVERGENT B1 ;  /* 0x0000000000017941 */ /* 0x000fea0003800200 */
.L_x_4653:
        /* <DEDUP_REMOVED lines=19> */
.L_x_4656:
[----:B------:R-:W-:Y:S05]  /*6bf0*/  BSYNC.RECONVERGENT B1 ;  /* 0x0000000000017941 */ /* 0x000fea0003800200 */
.L_x_4655:
        /* <DEDUP_REMOVED lines=19> */
.L_x_4658:
[----:B------:R-:W-:Y:S05]  /*6d30*/  BSYNC.RECONVERGENT B1 ;  /* 0x0000000000017941 */ /* 0x000fea0003800200 */
.L_x_4657:
        /* <DEDUP_REMOVED lines=19> */
.L_x_4660:
[----:B------:R-:W-:Y:S05]  /*6e70*/  BSYNC.RECONVERGENT B1 ;  /* 0x0000000000017941 */ /* 0x000fea0003800200 */
.L_x_4659:
        /* <DEDUP_REMOVED lines=18> */
.L_x_4598:
        /* <DEDUP_REMOVED lines=39> */
.L_x_4663:
[----:B------:R-:W-:Y:S05]  /*7210*/  BSYNC.RECONVERGENT B1 ;  /* 0x0000000000017941 */ /* 0x000fea0003800200 */
.L_x_4662:
        /* <DEDUP_REMOVED lines=29> */
.L_x_4665:
[----:B------:R-:W-:Y:S05]  /*73f0*/  BSYNC.RECONVERGENT B1 ;  /* 0x0000000000017941 */ /* 0x000fea0003800200 */
.L_x_4664:
        /* <DEDUP_REMOVED lines=41> */
.L_x_4667:
[----:B------:R-:W-:Y:S05]  /*7690*/  BSYNC.RECONVERGENT B1 ;  /* 0x0000000000017941 */ /* 0x000fea0003800200 */
.L_x_4666:
        /* <DEDUP_REMOVED lines=29> */
.L_x_4669:
[----:B------:R-:W-:Y:S05]  /*7870*/  BSYNC.RECONVERGENT B1 ;  /* 0x0000000000017941 */ /* 0x000fea0003800200 */
.L_x_4668:
        /* <DEDUP_REMOVED lines=29> */
.L_x_4671:
[----:B------:R-:W-:Y:S05]  /*7a50*/  BSYNC.RECONVERGENT B1 ;  /* 0x0000000000017941 */ /* 0x000fea0003800200 */
.L_x_4670:
        /* <DEDUP_REMOVED lines=29> */
.L_x_4673:
[----:B------:R-:W-:Y:S05]  /*7c30*/  BSYNC.RECONVERGENT B1 ;  /* 0x0000000000017941 */ /* 0x000fea0003800200 */
.L_x_4672:
        /* <DEDUP_REMOVED lines=29> */
.L_x_4675:
[----:B------:R-:W-:Y:S05]  /*7e10*/  BSYNC.RECONVERGENT B1 ;  /* 0x0000000000017941 */ /* 0x000fea0003800200 */
.L_x_4674:
        /* <DEDUP_REMOVED lines=29> */
.L_x_4677:
[----:B------:R-:W-:Y:S05]  /*7ff0*/  BSYNC.RECONVERGENT B1 ;  /* 0x0000000000017941 */ /* 0x000fea0003800200 */
.L_x_4676:
        /* <DEDUP_REMOVED lines=49> */
.L_x_4679:
[----:B------:R-:W-:Y:S05]  /*8310*/  BSYNC.RECONVERGENT B1 ;  /* 0x0000000000017941 */ /* 0x000fea0003800200 */
.L_x_4678:
        /* <DEDUP_REMOVED lines=29> */
.L_x_4681:
[----:B------:R-:W-:Y:S05]  /*84f0*/  BSYNC.RECONVERGENT B1 ;  /* 0x0000000000017941 */ /* 0x000fea0003800200 */
.L_x_4680:
        /* <DEDUP_REMOVED lines=29> */
.L_x_4683:
[----:B------:R-:W-:Y:S05]  /*86d0*/  BSYNC.RECONVERGENT B1 ;  /* 0x0000000000017941 */ /* 0x000fea0003800200 */
.L_x_4682:
        /* <DEDUP_REMOVED lines=29> */
.L_x_4685:
[----:B------:R-:W-:Y:S05]  /*88b0*/  BSYNC.RECONVERGENT B1 ;  /* 0x0000000000017941 */ /* 0x000fea0003800200 */
.L_x_4684:
        /* <DEDUP_REMOVED lines=29> */
.L_x_4687:
[----:B------:R-:W-:Y:S05]  /*8a90*/  BSYNC.RECONVERGENT B1 ;  /* 0x0000000000017941 */ /* 0x000fea0003800200 */
.L_x_4686:
        /* <DEDUP_REMOVED lines=29> */
.L_x_4689:
[----:B------:R-:W-:Y:S05]  /*8c70*/  BSYNC.RECONVERGENT B1 ;  /* 0x0000000000017941 */ /* 0x000fea0003800200 */
.L_x_4688:
        /* <DEDUP_REMOVED lines=53> */
.L_x_4691:
[----:B------:R-:W-:Y:S05]  /*8fd0*/  BSYNC.RECONVERGENT B1 ;  /* 0x0000000000017941 */ /* 0x000fea0003800200 */
.L_x_4690:
        /* <DEDUP_REMOVED lines=29> */
.L_x_4693:
[----:B------:R-:W-:Y:S05]  /*91b0*/  BSYNC.RECONVERGENT B1 ;  /* 0x0000000000017941 */ /* 0x000fea0003800200 */
.L_x_4692:
        /* <DEDUP_REMOVED lines=29> */
.L_x_4695:
[----:B------:R-:W-:Y:S05]  /*9390*/  BSYNC.RECONVERGENT B1 ;  /* 0x0000000000017941 */ /* 0x000fea0003800200 */
.L_x_4694:
        /* <DEDUP_REMOVED lines=29> */
.L_x_4697:
[----:B------:R-:W-:Y:S05]  /*9570*/  BSYNC.RECONVERGENT B1 ;  /* 0x0000000000017941 */ /* 0x000fea0003800200 */
.L_x_4696:
        /* <DEDUP_REMOVED lines=29> */
.L_x_4699:
[----:B------:R-:W-:Y:S05]  /*9750*/  BSYNC.RECONVERGENT B1 ;  /* 0x0000000000017941 */ /* 0x000fea0003800200 */
.L_x_4698:
        /* <DEDUP_REMOVED lines=29> */
.L_x_4701:
[----:B------:R-:W-:Y:S05]  /*9930*/  BSYNC.RECONVERGENT B1 ;  /* 0x0000000000017941 */ /* 0x000fea0003800200 */
.L_x_4700:
        /* <DEDUP_REMOVED lines=47> */
.L_x_4703:
[----:B------:R-:W-:Y:S05]  /*9c30*/  BSYNC.RECONVERGENT B1 ;  /* 0x0000000000017941 */ /* 0x000fea0003800200 */
.L_x_4702:
        /* <DEDUP_REMOVED lines=29> */
.L_x_4705:
[----:B------:R-:W-:Y:S05]  /*9e10*/  BSYNC.RECONVERGENT B1 ;  /* 0x0000000000017941 */ /* 0x000fea0003800200 */
.L_x_4704:
        /* <DEDUP_REMOVED lines=29> */
.L_x_4707:
[----:B------:R-:W-:Y:S05]  /*9ff0*/  BSYNC.RECONVERGENT B1 ;  /* 0x0000000000017941 */ /* 0x000fea0003800200 */
.L_x_4706:
        /* <DEDUP_REMOVED lines=29> */
.L_x_4709:
[----:B------:R-:W-:Y:S05]  /*a1d0*/  BSYNC.RECONVERGENT B1 ;  /* 0x0000000000017941 */ /* 0x000fea0003800200 */
.L_x_4708:
        /* <DEDUP_REMOVED lines=29> */
.L_x_4711:
[----:B------:R-:W-:Y:S05]  /*a3b0*/  BSYNC.RECONVERGENT B1 ;  /* 0x0000000000017941 */ /* 0x000fea0003800200 */
.L_x_4710:
        /* <DEDUP_REMOVED lines=29> */
.L_x_4713:
[----:B------:R-:W-:Y:S05]  /*a590*/  BSYNC.RECONVERGENT B1 ;  /* 0x0000000000017941 */ /* 0x000fea0003800200 */
.L_x_4712:
        /* <DEDUP_REMOVED lines=45> */
.L_x_4715:
[----:B------:R-:W-:Y:S05]  /*a870*/  BSYNC.RECONVERGENT B1 ;  /* 0x0000000000017941 */ /* 0x000fea0003800200 */
.L_x_4714:
        /* <DEDUP_REMOVED lines=29> */
.L_x_4717:
[----:B------:R-:W-:Y:S05]  /*aa50*/  BSYNC.RECONVERGENT B1 ;  /* 0x0000000000017941 */ /* 0x000fea0003800200 */
.L_x_4716:
        /* <DEDUP_REMOVED lines=29> */
.L_x_4719:
[----:B------:R-:W-:Y:S05]  /*ac30*/  BSYNC.RECONVERGENT B1 ;  /* 0x0000000000017941 */ /* 0x000fea0003800200 */
.L_x_4718:
        /* <DEDUP_REMOVED lines=29> */
.L_x_4721:
[----:B------:R-:W-:Y:S05]  /*ae10*/  BSYNC.RECONVERGENT B1 ;  /* 0x0000000000017941 */ /* 0x000fea0003800200 */
.L_x_4720:
        /* <DEDUP_REMOVED lines=29> */
.L_x_4723:
[----:B------:R-:W-:Y:S05]  /*aff0*/  BSYNC.RECONVERGENT B1 ;  /* 0x0000000000017941 */ /* 0x000fea0003800200 */
.L_x_4722:
        /* <DEDUP_REMOVED lines=27> */
.L_x_4661:
[----:B------:R-:W-:Y:S05]  /*b1b0*/  BSYNC.RECONVERGENT B0 ;  /* 0x0000000000007941 */ /* 0x000fea0003800200 */
.L_x_4597:
        /* <DEDUP_REMOVED lines=8> */
.L_x_4725:
        /* <DEDUP_REMOVED lines=12> */
.L_x_4950:


//--------------------- .text._Z35group_norm_nhwc_fwd_one_pass_kernelI11Fp32IOFp16WLi512ELi120ELi480EEv26Group_norm_nhwc_fwd_params --------------------------
	.section	.text._Z35group_norm_nhwc_fwd_one_pass_kernelI11Fp32IOFp16WLi512ELi120ELi480EEv26Group_norm_nhwc_fwd_params,"ax",@progbits
	.align	128
        .global         _Z35group_norm_nhwc_fwd_one_pass_kernelI11Fp32IOFp16WLi512ELi120ELi480EEv26Group_norm_nhwc_fwd_params
        .type           _Z35group_norm_nhwc_fwd_one_pass_kernelI11Fp32IOFp16WLi512ELi120ELi480EEv26Group_norm_nhwc_fwd_params,@function
        .size           _Z35group_norm_nhwc_fwd_one_pass_kernelI11Fp32IOFp16WLi512ELi120ELi480EEv26Group_norm_nhwc_fwd_params,(.L_x_4951 - _Z35group_norm_nhwc_fwd_one_pass_kernelI11Fp32IOFp16WLi512ELi120ELi480EEv26Group_norm_nhwc_fwd_params)
        .other          _Z35group_norm_nhwc_fwd_one_pass_kernelI11Fp32IOFp16WLi512ELi120ELi480EEv26Group_norm_nhwc_fwd_params,@"STO_CUDA_ENTRY STV_DEFAULT"
_Z35group_norm_nhwc_fwd_one_pass_kernelI11Fp32IOFp16WLi512ELi120ELi480EEv26Group_norm_nhwc_fwd_params:
.text._Z35group_norm_nhwc_fwd_one_pass_kernelI11Fp32IOFp16WLi512ELi120ELi480EEv26Group_norm_nhwc_fwd_params:
        /* <DEDUP_REMOVED lines=28> */
[----:B------:R-:W-:Y:S02]  /*01c0*/  SHF.R.S32.HI R4, RZ, 0x1f, R16 ;  /* 0x0000001fff047819 */ /* 0x000fe40000011410 */
[----:B------:R-:W-:Y:S02]  /*01d0*/  IADD3 R2, PT, PT, RZ, -R2, RZ ;  /* 0x80000002ff027210 */ /* 0x000fe40007ffe0ff */
[----:B------:R-:W-:Y:S02]  /*01e0*/  ISETP.GE.AND.EX P0, PT, R4, UR11, PT, P0 ;  /* 0x0000000b04007c0c */ /* 0x000fe4000bf06300 */
[----:B------:R-:W-:Y:S02]  /*01f0*/  PRMT R2, R2, 0x7710, RZ ;  /* 0x0000771002027816 */ /* 0x000fe400000000ff */
[----:B------:R-:W-:-:S03]  /*0200*/  @P1 LOP3.LUT R0, R0, 0x4000000, RZ, 0xfc, !PT ;  /* 0x0400000000001812 */ /* 0x000fc600078efcff */
[----:B------:R-:W-:-:S05]  /*0210*/  IMAD.IADD R2, R2, 0x1, R3 ;  /* 0x0000000102027824 */ /* 0x000fca00078e0203 */
[----:B------:R-:W-:-:S04]  /*0220*/  SHF.L.U32 R6, R2, 0x1, RZ ;  /* 0x0000000102067819 */ /* 0x000fc800000006ff */
[----:B------:R-:W-:Y:S01]  /*0230*/  LOP3.LUT R12, R6, 0xffff, RZ, 0xc0, !PT ;  /* 0x0000ffff060c7812 */ /* 0x000fe200078ec0ff */
[----:B------:R0:W-:Y:S06]  /*0240*/  STL [R1+0x31c], R6 ;  /* 0x00031c0601007387 */ /* 0x0001ec0000100800 */
.L_x_4877:
[----:B------:R-:W1:Y:S01]  /*0250*/  LDCU UR11, c[0x0][0x3f8] ;  /* 0x00007f00ff0b77ac */ /* 0x000e620008000800 */
[----:B0--3-5:R-:W-:Y:S01]  /*0260*/  IABS R4, UR9 ;  /* 0x0000000900047c13 */ /* 0x029fe20008000000 */
[----:B------:R-:W2:Y:S01]  /*0270*/  @!P0 LDC.64 R26, c[0x0][0x3e0] ;  /* 0x0000f800ff1a8b82 */ /* 0x000ea20000000a00 */
[----:B------:R-:W-:Y:S01]  /*0280*/  IADD3 R5, PT, PT, R16, 0x8, RZ ;  /* 0x0000000810057810 */ /* 0x000fe20007ffe0ff */
[----:B------:R-:W-:Y:S01]  /*0290*/  UMOV UR6, URZ ;  /* 0x000000ff00067c82 */ /* 0x000fe20008000000 */
[----:B------:R-:W-:Y:S01]  /*02a0*/  R2UR UR10, R4 ;  /* 0x00000000040a72ca */ /* 0x000fe200000e0000 */
[----:B------:R-:W3:Y:S01]  /*02b0*/  LDCU.64 UR16, c[0x0][0x3e8] ;  /* 0x00007d00ff1077ac */ /* 0x000ee20008000a00 */
[C---:B------:R-:W-:Y:S01]  /*02c0*/  IADD3 R7, PT, PT, R16.reuse, 0x10, RZ ;  /* 0x0000001010077810 */ /* 0x040fe20007ffe0ff */
[C---:B------:R-:W-:Y:S01]  /*02d0*/  VIADD R115, R16.reuse, 0x1a0 ;  /* 0x000001a010737836 */ /* 0x040fe20000000000 */
[----:B------:R-:W-:Y:S01]  /*02e0*/  SHF.R.S32.HI R9, RZ, 0x1f, R5 ;  /* 0x0000001fff097819 */ /* 0x000fe20000011405 */
[----:B------:R-:W0:Y:S01]  /*02f0*/  @!P0 LDC.64 R28, c[0x0][0x390] ;  /* 0x0000e400ff1c8b82 */ /* 0x000e220000000a00 */
[----:B------:R-:W-:Y:S01]  /*0300*/  SHF.R.S32.HI R13, RZ, 0x1f, R7 ;  /* 0x0000001fff0d7819 */ /* 0x000fe20000011407 */
[C---:B------:R-:W-:Y:S01]  /*0310*/  VIADD R120, R16.reuse, 0x1b8 ;  /* 0x000001b810787836 */ /* 0x040fe20000000000 */
[C---:B------:R-:W-:Y:S01]  /*0320*/  IADD3 R11, PT, PT, R16.reuse, 0x18, RZ ;  /* 0x00000018100b7810 */ /* 0x040fe20007ffe0ff */
[----:B------:R-:W-:Y:S01]  /*0330*/  STL [R1+0x320], R16 ;  /* 0x0003201001007387 */ /* 0x000fe20000100800 */
[----:B------:R-:W-:-:S02]  /*0340*/  IADD3 R15, PT, PT, R16, 0x20, RZ ;  /* 0x00000020100f7810 */ /* 0x000fc40007ffe0ff */
[----:B------:R-:W-:Y:S01]  /*0350*/  SHF.R.S32.HI R23, RZ, 0x1f, R11 ;  /* 0x0000001fff177819 */ /* 0x000fe2000001140b */
[----:B-1----:R-:W-:Y:S02]  /*0360*/  UISETP.NE.AND UP0, UPT, UR11, URZ, UPT ;  /* 0x000000ff0b00728c */ /* 0x002fe4000bf05270 */
[----:B----4-:R-:W-:Y:S02]  /*0370*/  MOV R2, UR11 ;  /* 0x0000000b00027c02 */ /* 0x010fe40008000f00 */
[----:B------:R-:W-:Y:S02]  /*0380*/  SHF.R.S32.HI R25, RZ, 0x1f, R15 ;  /* 0x0000001fff197819 */ /* 0x000fe4000001140f */
[----:B------:R-:W-:Y:S02]  /*0390*/  IABS R2, R2 ;  /* 0x0000000200027213 */ /* 0x000fe40000000000 */
[----:B---3--:R-:W-:Y:S02]  /*03a0*/  ISETP.GE.U32.AND P1, PT, R5, UR16, PT ;  /* 0x0000001005007c0c */ /* 0x008fe4000bf26070 */
[----:B------:R-:W-:-:S02]  /*03b0*/  R2UR UR12, R2 ;  /* 0x00000000020c72ca */ /* 0x000fc400000e0000 */
[----:B------:R-:W-:Y:S02]  /*03c0*/  ISETP.GE.U32.AND P2, PT, R7, UR16, PT ;  /* 0x0000001007007c0c */ /* 0x000fe4000bf46070 */
[----:B------:R-:W-:Y:S02]  /*03d0*/  ISETP.GE.AND.EX P6, PT, R9, UR17, PT, P1 ;  /* 0x0000001109007c0c */ /* 0x000fe4000bfc6310 */
[----:B------:R-:W-:Y:S02]  /*03e0*/  ISETP.GE.AND.EX P5, PT, R13, UR17, PT, P2 ;  /* 0x000000110d007c0c */ /* 0x000fe4000bfa6320 */
[----:B------:R-:W-:Y:S02]  /*03f0*/  ISETP.GE.U32.AND P1, PT, R11, UR16, PT ;  /* 0x000000100b007c0c */ /* 0x000fe4000bf26070 */
[----:B------:R-:W-:Y:S02]  /*0400*/  LOP3.LUT R0, R0, 0xfeffffff, RZ, 0xc0, !PT ;  /* 0xfeffffff00007812 */ /* 0x000fe400078ec0ff */
[----:B------:R-:W-:Y:S01]  /*0410*/  ISETP.GE.AND.EX P4, PT, R23, UR17, PT, P1 ;  /* 0x0000001117007c0c */ /* 0x000fe2000bf86310 */
[----:B------:R-:W1:Y:S01]  /*0420*/  I2F.RP R2, UR12 ;  /* 0x0000000c00027d06 */ /* 0x000e620008209400 */
[----:B------:R-:W-:-:S02]  /*0430*/  LOP3.LUT R17, R17, 0x7fffffff, RZ, 0xc0, !PT ;  /* 0x7fffffff11117812 */ /* 0x000fc400078ec0ff */
[----:B------:R-:W-:Y:S01]  /*0440*/  IADD3 R107, PT, PT, R16, 0x180, RZ ;  /* 0x00000180106b7810 */ /* 0x000fe20007ffe0ff */
[----:B------:R-:W3:Y:S01]  /*0450*/  @!P6 LDC.64 R30, c[0x0][0x3e0] ;  /* 0x0000f800ff1eeb82 */ /* 0x000ee20000000a00 */
        /* <DEDUP_REMOVED lines=13> */
[----:B---3--:R-:W-:Y:S02]  /*0530*/  @!P6 IMAD R4, R9, R30, RZ ;  /* 0x0000001e0904e224 */ /* 0x008fe400078e02ff */
[----:B-1----:R-:W-:-:S05]  /*0540*/  VIADD R3, R2, 0xffffffe ;  /* 0x0ffffffe02037836 */ /* 0x002fca0000000000 */
[----:B------:R-:W1:Y:S01]  /*0550*/  @!P5 LDC.64 R36, c[0x0][0x390] ;  /* 0x0000e400ff24db82 */ /* 0x000e620000000a00 */
[----:B------:R-:W3:Y:S02]  /*0560*/  F2I.FTZ.U32.TRUNC.NTZ R3, R3 ;  /* 0x0000000300037305 */ /* 0x000ee4000021f000 */
[----:B---3--:R-:W-:Y:S02]  /*0570*/  R2UR UR7, R3 ;  /* 0x00000000030772ca */ /* 0x008fe400000e0000 */
        /* <DEDUP_REMOVED lines=12> */
[----:B------:R-:W3:Y:S03]  /*0640*/  LDCU.64 UR12, c[0x0][0x3f0] ;  /* 0x00007e00ff0c77ac */ /* 0x000ee60008000a00 */
[----:B------:R-:W-:-:S05]  /*0650*/  UISETP.GE.AND UP2, UPT, UR5, URZ, UPT ;  /* 0x000000ff0500728c */ /* 0x000fca000bf46270 */
[----:B------:R-:W-:-:S06]  /*0660*/  @UP1 UIADD3 UR7, UPT, UPT, UR7, 0x1, URZ ;  /* 0x0000000107071890 */ /* 0x000fcc000fffe0ff */
[----:B------:R-:W-:Y:S02]  /*0670*/  @!UP2 UIADD3 UR7, UPT, UPT, -UR7, URZ, URZ ;  /* 0x000000ff0707a290 */ /* 0x000fe4000fffe1ff */
[----:B------:R-:W-:Y:S01]  /*0680*/  @!UP0 ULOP3.LUT UR7, URZ, UR11, URZ, 0x33, !UPT ;  /* 0x0000000bff078292 */ /* 0x000fe2000f8e33ff */
[----:B---3--:R-:W-:-:S03]  /*0690*/  IMAD.U32 R21, RZ, RZ, UR12 ;  /* 0x0000000cff157e24 */ /* 0x008fc6000f8e00ff */
        /* <DEDUP_REMOVED lines=9> */
[----:B--2---:R-:W-:Y:S01]  /*0730*/  @!P0 IMAD R2, R3, R26, RZ ;  /* 0x0000001a03028224 */ /* 0x004fe200078e02ff */
[----:B------:R-:W-:Y:S01]  /*0740*/  ISETP.GE.U32.AND P2, PT, R15, UR16, PT ;  /* 0x000000100f007c0c */ /* 0x000fe2000bf46070 */
[----:B------:R-:W-:-:S03]  /*0750*/  IMAD.WIDE.U32 R18, R21, UR7, R18 ;  /* 0x0000000715127c25 */ /* 0x000fc6000f8e0012 */
[----:B------:R-:W-:Y:S01]  /*0760*/  ISETP.GE.AND.EX P3, PT, R25, UR17, PT, P2 ;  /* 0x0000001119007c0c */ /* 0x000fe2000bf66320 */
[----:B------:R-:W-:Y:S01]  /*0770*/  @!P0 IMAD R27, R16, R27, R2 ;  /* 0x0000001b101b8224 */ /* 0x000fe200078e0202 */
[----:B------:R-:W-:Y:S01]  /*0780*/  IADD3 R21, PT, PT, R19, UR5, RZ ;  /* 0x0000000513157c10 */ /* 0x000fe2000fffe0ff */
[----:B------:R-:W-:Y:S01]  /*0790*/  @!P5 IMAD.MOV.U32 R8, RZ, RZ, R18 ;  /* 0x000000ffff08d224 */ /* 0x000fe200078e0012 */
[----:B------:R-:W-:Y:S01]  /*07a0*/  @!P0 MOV R20, R18 ;  /* 0x0000001200148202 */ /* 0x000fe20000000f00 */
[----:B------:R-:W-:Y:S01]  /*07b0*/  STL [R1+0x330], R18 ;  /* 0x0003301201007387 */ /* 0x000fe20000100800 */
[----:B------:R-:W-:-:S03]  /*07c0*/  @!P5 MOV R9, R21 ;  /* 0x000000150009d202 */ /* 0x000fc60000000f00 */
[----:B------:R-:W-:Y:S01]  /*07d0*/  @!P0 IMAD.WIDE.U32 R2, R16, R26, R20 ;  /* 0x0000001a10028225 */ /* 0x000fe200078e0014 */
[----:B------:R-:W-:Y:S03]  /*07e0*/  STL [R1+0x32c], R19 ;  /* 0x00032c1301007387 */ /* 0x000fe60000100800 */
[----:B------:R-:W2:Y:S01]  /*07f0*/  @!P3 LDC.64 R40, c[0x0][0x3e0] ;  /* 0x0000f800ff28bb82 */ /* 0x000ea20000000a00 */
[----:B------:R-:W-:Y:S01]  /*0800*/  @P3 LOP3.LUT R0, R0, 0x200000, RZ, 0xfc, !PT ;  /* 0x0020000000003812 */ /* 0x000fe200078efcff */
[----:B------:R-:W-:Y:S01]  /*0810*/  @!P0 IMAD.IADD R3, R3, 0x1, R27 ;  /* 0x0000000103038824 */ /* 0x000fe200078e021b */
[----:B0-----:R-:W-:Y:S01]  /*0820*/  @!P0 LEA R6, P1, R2, R28, 0x2 ;  /* 0x0000001c02068211 */ /* 0x001fe200078210ff */
[----:B------:R-:W-:Y:S01]  /*0830*/  @!P6 IMAD R27, R5, R31, R4 ;  /* 0x0000001f051be224 */ /* 0x000fe200078e0204 */
[----:B------:R-:W-:Y:S01]  /*0840*/  LOP3.LUT R0, R0, 0xffefffff, RZ, 0xc0, !PT ;  /* 0xffefffff00007812 */ /* 0x000fe200078ec0ff */
[-C--:B----4-:R-:W-:Y:S01]  /*0850*/  @!P5 IMAD R4, R13, R34.reuse, RZ ;  /* 0x000000220d04d224 */ /* 0x090fe200078e02ff */
[----:B------:R-:W-:Y:S01]  /*0860*/  @!P0 LEA.HI.X R2, R2, R29, R3, 0x2, P1 ;  /* 0x0000001d02028211 */ /* 0x000fe200008f1403 */
[----:B------:R0:W-:Y:S01]  /*0870*/  @!P0 STL [R1+0x238], R6 ;  /* 0x0002380601008387 */ /* 0x0001e20000100800 */
[----:B------:R-:W-:Y:S01]  /*0880*/  @!P6 MOV R3, R21 ;  /* 0x000000150003e202 */ /* 0x000fe20000000f00 */
[----:B------:R-:W3:Y:S01]  /*0890*/  @!P4 LDC.64 R28, c[0x0][0x390] ;  /* 0x0000e400ff1ccb82 */ /* 0x000ee20000000a00 */
[C---:B------:R-:W-:Y:S01]  /*08a0*/  @!P5 IMAD R13, R7.reuse, R35, R4 ;  /* 0x00000023070dd224 */ /* 0x040fe200078e0204 */
[----:B------:R4:W-:Y:S01]  /*08b0*/  @!P0 STL [R1+0x230], R2 ;  /* 0x0002300201008387 */ /* 0x0009e20000100800 */
[----:B------:R-:W-:-:S04]  /*08c0*/  @!P5 IMAD.WIDE.U32 R8, R7, R34, R8 ;  /* 0x000000220708d225 */ /* 0x000fc800078e0008 */
[----:B------:R-:W-:Y:S01]  /*08d0*/  @!P5 IMAD.IADD R7, R9, 0x1, R13 ;  /* 0x000000010907d824 */ /* 0x000fe200078e020d */
[----:B------:R-:W-:Y:S01]  /*08e0*/  @!P3 MOV R13, R21 ;  /* 0x00000015000db202 */ /* 0x000fe20000000f00 */
[----:B0-----:R-:W-:Y:S02]  /*08f0*/  @!P4 IMAD R6, R23, R38, RZ ;  /* 0x000000261706c224 */ /* 0x001fe400078e02ff */
[----:B------:R-:W-:Y:S01]  /*0900*/  @!P3 IMAD.MOV.U32 R12, RZ, RZ, R18 ;  /* 0x000000ffff0cb224 */ /* 0x000fe200078e0012 */
[----:B----4-:R-:W-:Y:S01]  /*0910*/  @!P6 MOV R2, R18 ;  /* 0x000000120002e202 */ /* 0x010fe20000000f00 */
[----:B------:R-:W-:Y:S02]  /*0920*/  @!P4 IMAD R23, R11, R39, R6 ;  /* 0x000000270b17c224 */ /* 0x000fe400078e0206 */
[----:B--2---:R-:W-:Y:S02]  /*0930*/  @!P3 IMAD R10, R25, R40, RZ ;  /* 0x00000028190ab224 */ /* 0x004fe400078e02ff */
[----:B------:R-:W-:-:S02]  /*0940*/  @!P6 IMAD.WIDE.U32 R2, R5, R30, R2 ;  /* 0x0000001e0502e225 */ /* 0x000fc400078e0002 */
[----:B------:R-:W0:Y:S02]  /*0950*/  @!P3 LDC.64 R30, c[0x0][0x390] ;  /* 0x0000e400ff1ebb82 */ /* 0x000e240000000a00 */
[----:B------:R-:W-:Y:S01]  /*0960*/  @!P3 IMAD.WIDE.U32 R12, R15, R40, R12 ;  /* 0x000000280f0cb225 */ /* 0x000fe200078e000c */
[----:B------:R-:W-:Y:S02]  /*0970*/  @!P6 IADD3 R3, PT, PT, R3, R27, RZ ;  /* 0x0000001b0303e210 */ /* 0x000fe40007ffe0ff */
[----:B------:R-:W-:-:S04]  /*0980*/  @!P6 LEA R4, P1, R2, R32, 0x2 ;  /* 0x000000200204e211 */ /* 0x000fc800078210ff */
[----:B------:R-:W-:Y:S02]  /*0990*/  @!P6 LEA.HI.X R5, R2, R33, R3, 0x2, P1 ;  /* 0x000000210205e211 */ /* 0x000fe400008f1403 */
[----:B------:R-:W-:Y:S02]  /*09a0*/  @!P4 MOV R2, R18 ;  /* 0x000000120002c202 */ /* 0x000fe40000000f00 */
[----:B------:R-:W-:Y:S01]  /*09b0*/  @!P4 MOV R3, R21 ;  /* 0x000000150003c202 */ /* 0x000fe20000000f00 */
[----:B------:R-:W-:Y:S01]  /*09c0*/  STL.64 [R1+0x370], R4 ;  /* 0x0003700401007387 */ /* 0x000fe20000100a00 */
[----:B-1----:R-:W-:Y:S01]  /*09d0*/  @!P5 LEA R6, P1, R8, R36, 0x2 ;  /* 0x000000240806d211 */ /* 0x002fe200078210ff */
[----:B------:R-:W-:-:S03]  /*09e0*/  @!P4 IMAD.WIDE.U32 R2, R11, R38, R2 ;  /* 0x000000260b02c225 */ /* 0x000fc600078e0002 */
[----:B------:R-:W-:Y:S01]  /*09f0*/  @!P5 LEA.HI.X R7, R8, R37, R7, 0x2, P1 ;  /* 0x000000250807d211 */ /* 0x000fe200008f1407 */
[----:B------:R-:W-:Y:S01]  /*0a00*/  @!P3 IMAD R11, R15, R41, R10 ;  /* 0x000000290f0bb224 */ /* 0x000fe200078e020a */
[----:B------:R-:W-:-:S03]  /*0a10*/  @!P4 IADD3 R3, PT, PT, R3, R23, RZ ;  /* 0x000000170303c210 */ /* 0x000fc60007ffe0ff */
[----:B------:R1:W-:Y:S01]  /*0a20*/  STL [R1+0x378], R7 ;  /* 0x0003780701007387 */ /* 0x0003e20000100800 */
[----:B---3--:R-:W-:-:S04]  /*0a30*/  @!P4 LEA R8, P1, R2, R28, 0x2 ;  /* 0x0000001c0208c211 */ /* 0x008fc800078210ff */
[----:B------:R-:W-:Y:S01]  /*0a40*/  @!P4 LEA.HI.X R9, R2, R29, R3, 0x2, P1 ;  /* 0x0000001d0209c211 */ /* 0x000fe200008f1403 */
[----:B------:R-:W-:Y:S01]  /*0a50*/  @!P3 IMAD.IADD R2, R13, 0x1, R11 ;  /* 0x000000010d02b824 */ /* 0x000fe200078e020b */
[----:B0-----:R-:W-:Y:S02]  /*0a60*/  @!P3 LEA R10, P1, R12, R30, 0x2 ;  /* 0x0000001e0c0ab211 */ /* 0x001fe400078210ff */
[----:B------:R-:W-:Y:S01]  /*0a70*/  IADD3 R13, PT, PT, R16, 0x28, RZ ;  /* 0x00000028100d7810 */ /* 0x000fe20007ffe0ff */
[----:B------:R-:W-:Y:S01]  /*0a80*/  STL.64 [R1+0x380], R8 ;  /* 0x0003800801007387 */ /* 0x000fe20000100a00 */
[----:B------:R-:W-:Y:S02]  /*0a90*/  @!P3 LEA.HI.X R11, R12, R31, R2, 0x2, P1 ;  /* 0x0000001f0c0bb211 */ /* 0x000fe400008f1402 */
[----:B------:R-:W-:Y:S02]  /*0aa0*/  ISETP.GE.U32.AND P1, PT, R13, UR16, PT ;  /* 0x000000100d007c0c */ /* 0x000fe4000bf26070 */
[----:B------:R-:W-:Y:S01]  /*0ab0*/  SHF.R.S32.HI R3, RZ, 0x1f, R13 ;  /* 0x0000001fff037819 */ /* 0x000fe2000001140d */
[----:B------:R-:W-:Y:S01]  /*0ac0*/  STL.64 [R1+0x388], R10 ;  /* 0x0003880a01007387 */ /* 0x000fe20000100a00 */
[----:B-1----:R-:W-:-:S02]  /*0ad0*/  IADD3 R7, PT, PT, R16, 0x1f8, RZ ;  /* 0x000001f810077810 */ /* 0x002fc40007ffe0ff */
        /* <DEDUP_REMOVED lines=9> */
[----:B------:R-:W-:-:S05]  /*0b70*/  @!P2 IMAD.WIDE.U32 R2, R13, R14, R2 ;  /* 0x0000000e0d02a225 */ /* 0x000fca00078e0002 */
[----:B------:R-:W-:Y:S02]  /*0b80*/  @!P2 IADD3 R3, PT, PT, R3, R15, RZ ;  /* 0x0000000f0303a210 */ /* 0x000fe40007ffe0ff */
        /* <DEDUP_REMOVED lines=790> */
[----:B------:R-:W-:Y:S02]  /*3cf0*/  @!P2 MOV R118, R18 ;  /* 0x000000120076a202 */ /* 0x000fe40000000f00 */
[----:B------:R-:W-:-:S04]  /*3d00*/  @P2 LOP3.LUT R17, R17, 0x4, RZ, 0xfc, !PT ;  /* 0x0000000411112812 */ /* 0x000fc800078efcff */
[----:B------:R-:W-:Y:S01]  /*3d10*/  LOP3.LUT R17, R17, 0xfffffffd, RZ, 0xc0, !PT ;  /* 0xfffffffd11117812 */ /* 0x000fe200078ec0ff */
[----:B------:R-:W0:Y:S01]  /*3d20*/  @!P2 LDC.64 R2, c[0x0][0x390] ;  /* 0x0000e400ff02ab82 */ /* 0x000e220000000a00 */
[----:B--2---:R-:W-:-:S04]  /*3d30*/  @!P2 IMAD R119, R119, R14, RZ ;  /* 0x0000000e7777a224 */ /* 0x004fc800078e02ff */
[----:B------:R-:W-:Y:S01]  /*3d40*/  @!P2 IMAD R15, R120, R15, R119 ;  /* 0x0000000f780fa224 */ /* 0x000fe200078e0277 */
[----:B------:R-:W-:-:S03]  /*3d50*/  @!P2 MOV R119, R21 ;  /* 0x000000150077a202 */ /* 0x000fc60000000f00 */
[----:B------:R-:W-:Y:S01]  /*3d60*/  @!P2 IMAD.WIDE.U32 R118, R120, R14, R118 ;  /* 0x0000000e7876a225 */ /* 0x000fe200078e0076 */
[----:B------:R-:W-:-:S03]  /*3d70*/  IADD3 R120, PT, PT, R16, 0x1c0, RZ ;  /* 0x000001c010787810 */ /* 0x000fc60007ffe0ff */
[----:B------:R-:W-:Y:S01]  /*3d80*/  @!P2 IMAD.IADD R15, R119, 0x1, R15 ;  /* 0x00000001770fa824 */ /* 0x000fe200078e020f */
[----:B0-----:R-:W-:-:S04]  /*3d90*/  @!P2 LEA R24, P1, R118, R2, 0x2 ;  /* 0x000000027618a211 */ /* 0x001fc800078210ff */
        /* <DEDUP_REMOVED lines=9> */
[----:B0-----:R-:W-:-:S04]  /*3e30*/  @!P2 IMAD R118, R118, R14, RZ ;  /* 0x0000000e7676a224 */ /* 0x001fc800078e02ff */
        /* <DEDUP_REMOVED lines=28> */
[----:B---3--:R-:W-:Y:S02]  /*4000*/  MOV R20, R8 ;  /* 0x0000000800147202 */ /* 0x008fe40000000f00 */
[----:B------:R-:W-:-:S03]  /*4010*/  @P1 LOP3.LUT R0, R0, 0x8000000, RZ, 0xfc, !PT ;  /* 0x0800000000001812 */ /* 0x000fc600078efcff */
        /* <DEDUP_REMOVED lines=17> */
[----:B------:R-:W2:Y:S01]  /*4130*/  @!P2 LDC.64 R14, c[0x0][0x390] ;  /* 0x0000e400ff0eab82 */ /* 0x000ea20000000a00 */
[----:B0-----:R-:W-:-:S04]  /*4140*/  @!P2 IMAD R118, R118, R2, RZ ;  /* 0x000000027676a224 */ /* 0x001fc800078e02ff */
[----:B------:R-:W-:Y:S01]  /*4150*/  @!P2 IMAD R3, R120, R3, R118 ;  /* 0x000000037803a224 */ /* 0x000fe200078e0276 */
[----:B------:R-:W-:-:S05]  /*4160*/  @!P2 MOV R118, R18 ;  /* 0x000000120076a202 */ /* 0x000fca0000000f00 */
[----:B------:R-:W-:-:S04]  /*4170*/  @!P2 IMAD.WIDE.U32 R118, R120, R2, R118 ;  /* 0x000000027876a225 */ /* 0x000fc800078e0076 */
[----:B------:R-:W-:Y:S01]  /*4180*/  VIADD R120, R16, 0x1e8 ;  /* 0x000001e810787836 */ /* 0x000fe20000000000 */
[----:B------:R-:W-:Y:S02]  /*4190*/  @!P2 IADD3 R2, PT, PT, R119, R3, RZ ;  /* 0x000000037702a210 */ /* 0x000fe40007ffe0ff */
[----:B--2---:R-:W-:-:S04]  /*41a0*/  @!P2 LEA R10, P3, R118, R14, 0x2 ;  /* 0x0000000e760aa211 */ /* 0x004fc800078610ff */
[----:B------:R-:W-:Y:S02]  /*41b0*/  @!P2 LEA.HI.X R11, R118, R15, R2, 0x2, P3 ;  /* 0x0000000f760ba211 */ /* 0x000fe400018f1402 */
[----:B------:R-:W-:Y:S02]  /*41c0*/  IADD3 R118, PT, PT, R16, 0x1e0, RZ ;  /* 0x000001e010767810 */ /* 0x000fe40007ffe0ff */
[----:B------:R-:W-:Y:S01]  /*41d0*/  LOP3.LUT P2, RZ, R0, 0x400000, RZ, 0xc0, !PT ;  /* 0x0040000000ff7812 */ /* 0x000fe2000784c0ff */
[----:B------:R-:W-:Y:S01]  /*41e0*/  IMAD.MOV.U32 R19, RZ, RZ, R11 ;  /* 0x000000ffff137224 */ /* 0x000fe200078e000b */
[----:B------:R-:W-:Y:S02]  /*41f0*/  SHF.R.S32.HI R14, RZ, 0x1f, R118 ;  /* 0x0000001fff0e7819 */ /* 0x000fe40000011476 */
[----:B------:R-:W-:Y:S02]  /*4200*/  ISETP.GE.U32.AND P3, PT, R118, UR16, PT ;  /* 0x0000001076007c0c */ /* 0x000fe4000bf66070 */
[----:B------:R-:W-:-:S02]  /*4210*/  LOP3.LUT R0, R0, 0xdfffffff, RZ, 0xc0, !PT ;  /* 0xdfffffff00007812 */ /* 0x000fc400078ec0ff */
[----:B------:R-:W-:-:S13]  /*4220*/  ISETP.GE.AND.EX P3, PT, R14, UR17, PT, P3 ;  /* 0x000000110e007c0c */ /* 0x000fda000bf66330 */
[----:B------:R-:W0:Y:S01]  /*4230*/  @!P3 LDC.64 R2, c[0x0][0x3e0] ;  /* 0x0000f800ff02bb82 */ /* 0x000e220000000a00 */
[----:B------:R-:W-:Y:S02]  /*4240*/  @!P3 MOV R15, R21 ;  /* 0x00000015000fb202 */ /* 0x000fe40000000f00 */
[----:B------:R-:W-:-:S05]  /*4250*/  @P3 LOP3.LUT R0, R0, 0x20000000, RZ, 0xfc, !PT ;  /* 0x2000000000003812 */ /* 0x000fca00078efcff */
[----:B------:R-:W2:Y:S01]  /*4260*/  @!P3 LDC.64 R124, c[0x0][0x390] ;  /* 0x0000e400ff7cbb82 */ /* 0x000ea20000000a00 */
[----:B0-----:R-:W-:-:S04]  /*4270*/  @!P3 IMAD R14, R14, R2, RZ ;  /* 0x000000020e0eb224 */ /* 0x001fc800078e02ff */
[----:B------:R-:W-:Y:S02]  /*4280*/  @!P3 IMAD R3, R118, R3, R14 ;  /* 0x000000037603b224 */ /* 0x000fe400078e020e */
[----:B------:R-:W-:-:S04]  /*4290*/  @!P3 IMAD.MOV.U32 R14, RZ, RZ, R18 ;  /* 0x000000ffff0eb224 */ /* 0x000fc800078e0012 */
        /* <DEDUP_REMOVED lines=29> */
[----:B0-----:R-:W-:-:S04]  /*4470*/  @!P5 IMAD R14, R14, R2, RZ ;  /* 0x000000020e0ed224 */ /* 0x001fc800078e02ff */
[----:B------:R-:W-:Y:S01]  /*4480*/  @!P5 IMAD R3, R120, R3, R14 ;  /* 0x000000037803d224 */ /* 0x000fe200078e020e */
[----:B------:R-:W-:-:S05]  /*4490*/  @!P5 MOV R14, R18 ;  /* 0x00000012000ed202 */ /* 0x000fca0000000f00 */
[----:B------:R-:W-:-:S05]  /*44a0*/  @!P5 IMAD.WIDE.U32 R14, R120, R2, R14 ;  /* 0x00000002780ed225 */ /* 0x000fca00078e000e */
[----:B------:R-:W-:Y:S02]  /*44b0*/  @!P5 IADD3 R2, PT, PT, R15, R3, RZ ;  /* 0x000000030f02d210 */ /* 0x000fe40007ffe0ff */
[----:B--2---:R-:W-:-:S04]  /*44c0*/  @!P5 LEA R118, P6, R14, R118, 0x2 ;  /* 0x000000760e76d211 */ /* 0x004fc800078c10ff */
[----:B------:R-:W-:Y:S02]  /*44d0*/  @!P5 LEA.HI.X R119, R14, R119, R2, 0x2, P6 ;  /* 0x000000770e77d211 */ /* 0x000fe400030f1402 */
[----:B------:R-:W-:Y:S02]  /*44e0*/  SHF.R.S32.HI R14, RZ, 0x1f, R7 ;  /* 0x0000001fff0e7819 */ /* 0x000fe40000011407 */
[----:B------:R-:W-:Y:S02]  /*44f0*/  ISETP.GE.U32.AND P6, PT, R7, UR16, PT ;  /* 0x0000001007007c0c */ /* 0x000fe4000bfc6070 */
[----:B------:R-:W-:Y:S02]  /*4500*/  LOP3.LUT P5, RZ, R0, 0x1000000, RZ, 0xc0, !PT ;  /* 0x0100000000ff7812 */ /* 0x000fe400078ac0ff */
[----:B------:R-:W-:-:S13]  /*4510*/  ISETP.GE.AND.EX P6, PT, R14, UR17, PT, P6 ;  /* 0x000000110e007c0c */ /* 0x000fda000bfc6360 */
[----:B------:R-:W0:Y:S01]  /*4520*/  @!P6 LDC.64 R2, c[0x0][0x3e0] ;  /* 0x0000f800ff02eb82 */ /* 0x000e220000000a00 */
[----:B------:R-:W-:-:S07]  /*4530*/  @!P6 MOV R15, R21 ;  /* 0x00000015000fe202 */ /* 0x000fce0000000f00 */
[----:B------:R-:W2:Y:S01]  /*4540*/  @!P6 LDC.64 R120, c[0x0][0x390] ;  /* 0x0000e400ff78eb82 */ /* 0x000ea20000000a00 */
[----:B0-----:R-:W-:-:S04]  /*4550*/  @!P6 IMAD R14, R14, R2, RZ ;  /* 0x000000020e0ee224 */ /* 0x001fc800078e02ff */
[C---:B------:R-:W-:Y:S02]  /*4560*/  @!P6 IMAD R31, R7.reuse, R3, R14 ;  /* 0x00000003071fe224 */ /* 0x040fe400078e020e */
[----:B------:R-:W-:Y:S01]  /*4570*/  @!P6 IMAD.MOV.U32 R14, RZ, RZ, R18 ;  /* 0x000000ffff0ee224 */ /* 0x000fe200078e0012 */
        /* <DEDUP_REMOVED lines=19> */
[----:B--2---:R-:W-:-:S05]  /*46b0*/  @!P2 IMAD.MOV.U32 R9, RZ, RZ, R6 ;  /* 0x000000ffff09a224 */ /* 0x004fca00078e0006 */
[----:B------:R0:W-:Y:S02]  /*46c0*/  STL [R1+0x22c], R9 ;  /* 0x00022c0901007387 */ /* 0x0001e40000100800 */
[----:B0-----:R-:W-:-:S06]  /*46d0*/  HFMA2 R9, -RZ, RZ, 0, 0 ;  /* 0x00000000ff097431 */ /* 0x001fcc00000001ff */
[----:B------:R0:W2:Y:S01]  /*46e0*/  @!P1 LDG.E.64 R8, desc[UR14][R10.64] ;  /* 0x0000000e0a089981 */ /* 0x0000a2000c1e1b00 */
[----:B------:R-:W-:Y:S02]  /*46f0*/  LOP3.LUT P4, RZ, R0, 0x100000, RZ, 0xc0, !PT ;  /* 0x0010000000ff7812 */ /* 0x000fe4000788c0ff */
[----:B0-----:R-:W-:Y:S01]  /*4700*/  CS2R R10, SRZ ;  /* 0x00000000000a7805 */ /* 0x001fe2000001ff00 */
[----:B------:R-:W-:Y:S01]  /*4710*/  IMAD.MOV.U32 R31, RZ, RZ, RZ ;  /* 0x000000ffff1f7224 */ /* 0x000fe200078e00ff */
[----:B---3--:R-:W-:Y:S01]  /*4720*/  @!P5 MOV R31, R2 ;  /* 0x00000002001fd202 */ /* 0x008fe20000000f00 */
[----:B------:R0:W-:Y:S04]  /*4730*/  STL [R1+0x350], R120 ;  /* 0x0003507801007387 */ /* 0x0001e80000100800 */
[----:B------:R1:W-:Y:S01]  /*4740*/  STL [R1+0x34c], R121 ;  /* 0x00034c7901007387 */ /* 0x0003e20000100800 */
[----:B0-----:R-:W-:-:S03]  /*4750*/  IMAD.MOV.U32 R120, RZ, RZ, R14 ;  /* 0x000000ffff787224 */ /* 0x001fc600078e000e */
[----:B------:R0:W-:Y:S01]  /*4760*/  STL [R1+0x224], R31 ;  /* 0x0002241f01007387 */ /* 0x0001e20000100800 */
[----:B-1----:R-:W-:Y:S02]  /*4770*/  MOV R121, R15 ;  /* 0x0000000f00797202 */ /* 0x002fe40000000f00 */
[----:B------:R-:W-:Y:S02]  /*4780*/  CS2R R14, SRZ ;  /* 0x00000000000e7805 */ /* 0x000fe4000001ff00 */
[----:B----4-:R-:W-:Y:S01]  /*4790*/  @!P3 IMAD.MOV.U32 R15, RZ, RZ, R4 ;  /* 0x000000ffff0fb224 */ /* 0x010fe200078e0004 */
[----:B0-----:R-:W3:Y:S04]  /*47a0*/  LDL.LU R31, [R1+0x238] ;  /* 0x00023800011f7983 */ /* 0x001ee80000300800 */
[----:B------:R0:W-:Y:S04]  /*47b0*/  STL [R1+0x220], R15 ;  /* 0x0002200f01007387 */ /* 0x0001e80000100800 */
[----:B0-----:R-:W4:Y:S01]  /*47c0*/  LDL.LU R15, [R1+0x230] ;  /* 0x00023000010f7983 */ /* 0x001f220000300800 */
[----:B--2---:R-:W-:-:S05]  /*47d0*/  @!P1 MOV R11, R8 ;  /* 0x00000008000b9202 */ /* 0x004fca0000000f00 */
[----:B------:R0:W-:Y:S02]  /*47e0*/  STL [R1+0x234], R11 ;  /* 0x0002340b01007387 */ /* 0x0001e40000100800 */
[----:B0-----:R-:W-:-:S06]  /*47f0*/  IMAD.MOV.U32 R11, RZ, RZ, RZ ;  /* 0x000000ffff0b7224 */ /* 0x001fcc00078e00ff */
[----:B------:R0:W2:Y:S01]  /*4800*/  @!P4 LDG.E.64 R10, desc[UR14][R12.64] ;  /* 0x0000000e0c0ac981 */ /* 0x0000a2000c1e1b00 */
[----:B------:R-:W-:-:S05]  /*4810*/  @!P3 MOV R14, R5 ;  /* 0x00000005000eb202 */ /* 0x000fca0000000f00 */
[----:B------:R1:W-:Y:S02]  /*4820*/  STL [R1+0x218], R14 ;  /* 0x0002180e01007387 */ /* 0x0003e40000100800 */
[----:B-1----:R-:W-:Y:S01]  /*4830*/  HFMA2 R14, -RZ, RZ, 0, 0 ;  /* 0x00000000ff0e7431 */ /* 0x002fe200000001ff */
[----:B------:R-:W-:-:S05]  /*4840*/  @!P2 MOV R14, R7 ;  /* 0x00000007000ea202 */ /* 0x000fca0000000f00 */
[----:B------:R1:W-:Y:S01]  /*4850*/  STL [R1+0x214], R14 ;  /* 0x0002140e01007387 */ /* 0x0003e20000100800 */
[----:B0-----:R-:W-:Y:S01]  /*4860*/  CS2R R12, SRZ ;  /* 0x00000000000c7805 */ /* 0x001fe2000001ff00 */
[----:B-1----:R-:W-:Y:S01]  /*4870*/  IMAD.MOV.U32 R14, RZ, RZ, RZ ;  /* 0x000000ffff0e7224 */ /* 0x002fe200078e00ff */
[----:B------:R-:W-:-:S05]  /*4880*/  @!P1 MOV R14, R9 ;  /* 0x00000009000e9202 */ /* 0x000fca0000000f00 */
[----:B------:R0:W-:Y:S02]  /*4890*/  STL [R1+0x210], R14 ;  /* 0x0002100e01007387 */ /* 0x0001e40000100800 */
[----:B0-----:R-:W-:Y:S01]  /*48a0*/  HFMA2 R14, -RZ, RZ, 0, 0 ;  /* 0x00000000ff0e7431 */ /* 0x001fe200000001ff */
[----:B------:R-:W-:Y:S01]  /*48b0*/  LOP3.LUT P3, RZ, R0, 0x80000, RZ, 0xc0, !PT ;  /* 0x0008000000ff7812 */ /* 0x000fe2000786c0ff */
[----:B------:R0:W-:Y:S02]  /*48c0*/  STL.64 [R1+0x28], R6 ;  /* 0x0000280601007387 */ /* 0x0001e40000100a00 */
[----:B0-----:R-:W-:Y:S02]  /*48d0*/  CS2R R6, SRZ ;  /* 0x0000000000067805 */ /* 0x001fe4000001ff00 */
[----:B--2---:R-:W-:Y:S01]  /*48e0*/  @!P4 MOV R13, R10 ;  /* 0x0000000a000dc202 */ /* 0x004fe20000000f00 */
[----:B------:R-:W-:-:S04]  /*48f0*/  @!P4 IMAD.MOV.U32 R14, RZ, RZ, R11 ;  /* 0x000000ffff0ec224 */ /* 0x000fc800078e000b */
[----:B------:R0:W-:Y:S04]  /*4900*/  STL [R1+0x240], R13 ;  /* 0x0002400d01007387 */ /* 0x0001e80000100800 */
[----:B------:R3:W-:Y:S01]  /*4910*/  STL [R1+0x228], R14 ;  /* 0x0002280e01007387 */ /* 0x0007e20000100800 */
[----:B0-----:R-:W-:Y:S01]  /*4920*/  HFMA2 R13, -RZ, RZ, 0, 0 ;  /* 0x00000000ff0d7431 */ /* 0x001fe200000001ff */
[----:B---3--:R-:W-:-:S05]  /*4930*/  @!P0 MOV R14, R31 ;  /* 0x0000001f000e8202 */ /* 0x008fca0000000f00 */
[----:B----4-:R0:W2:Y:S01]  /*4940*/  @!P0 LDG.E.64 R12, desc[UR14][R14.64] ;  /* 0x0000000e0e0c8981 */ /* 0x0100a2000c1e1b00 */
[----:B------:R-:W-:Y:S02]  /*4950*/  LOP3.LUT P4, RZ, R0, 0x10000, RZ, 0xc0, !PT ;  /* 0x0001000000ff7812 */ /* 0x000fe4000788c0ff */
[----:B0-----:R-:W-:-:S11]  /*4960*/  CS2R R14, SRZ ;  /* 0x00000000000e7805 */ /* 0x001fd6000001ff00 */
[----:B------:R0:W3:Y:S04]  /*4970*/  @!P4 LDG.E.64 R6, desc[UR14][R26.64] ;  /* 0x0000000e1a06c981 */ /* 0x0000e8000c1e1b00 */
[----:B------:R1:W4:Y:S01]  /*4980*/  @!P3 LDG.E.64 R14, desc[UR14][R122.64] ;  /* 0x0000000e7a0eb981 */ /* 0x000322000c1e1b00 */
[----:B0-----:R-:W-:Y:S01]  /*4990*/  MOV R26, R28 ;  /* 0x0000001c001a7202 */ /* 0x001fe20000000f00 */
[----:B------:R-:W-:Y:S02]  /*49a0*/  IMAD.MOV.U32 R27, RZ, RZ, R29 ;  /* 0x000000ffff1b7224 */ /* 0x000fe400078e001d */
[----:B------:R-:W2:Y:S01]  /*49b0*/  LDL.LU.64 R28, [R1+0x360] ;  /* 0x00036000011c7983 */ /* 0x000ea20000300a00 */
[----:B------:R-:W-:Y:S01]  /*49c0*/  HFMA2 R16, -RZ, RZ, 0, 0 ;  /* 0x00000000ff107431 */ /* 0x000fe200000001ff */
[----:B------:R-:W-:-:S02]  /*49d0*/  LOP3.LUT P2, RZ, R0, 0x40000, RZ, 0xc0, !PT ;  /* 0x0004000000ff7812 */ /* 0x000fc4000784c0ff */
[----:B------:R0:W-:Y:S01]  /*49e0*/  STL.64 [R1+0x18], R2 ;  /* 0x0000180201007387 */ /* 0x0001e20000100a00 */
[----:B------:R-:W-:Y:S02]  /*49f0*/  @!P5 MOV R16, R3 ;  /* 0x000000030010d202 */ /* 0x000fe40000000f00 */
[----:B-1----:R-:W-:Y:S01]  /*4a00*/  CS2R R122, SRZ ;  /* 0x00000000007a7805 */ /* 0x002fe2000001ff00 */
[----:B------:R-:W-:Y:S01]  /*4a10*/  IMAD.MOV.U32 R31, RZ, RZ, RZ ;  /* 0x000000ffff1f7224 */ /* 0x000fe200078e00ff */
[----:B0-----:R-:W-:Y:S01]  /*4a20*/  CS2R R2, SRZ ;  /* 0x0000000000027805 */ /* 0x001fe2000001ff00 */
[----:B------:R0:W-:Y:S05]  /*4a30*/  STL.64 [R1+0x30], R8 ;  /* 0x0000300801007387 */ /* 0x0001ea0000100a00 */
[----:B------:R1:W3:Y:S01]  /*4a40*/  @!P2 LDG.E.64 R2, desc[UR14][R22.64] ;  /* 0x0000000e1602a981 */ /* 0x0002e2000c1e1b00 */
[----:B0-----:R-:W-:-:S02]  /*4a50*/  HFMA2 R8, -RZ, RZ, 0, 0 ;  /* 0x00000000ff087431 */ /* 0x001fc400000001ff */
[----:B------:R-:W-:Y:S02]  /*4a60*/  IMAD.MOV.U32 R9, RZ, RZ, RZ ;  /* 0x000000ffff097224 */ /* 0x000fe400078e00ff */
[----:B-1----:R-:W-:Y:S01]  /*4a70*/  IMAD.MOV.U32 R22, RZ, RZ, R24 ;  /* 0x000000ffff167224 */ /* 0x002fe200078e0018 */
[----:B------:R-:W-:Y:S02]  /*4a80*/  MOV R23, R25 ;  /* 0x0000001900177202 */ /* 0x000fe40000000f00 */
[----:B------:R-:W3:Y:S01]  /*4a90*/  LDL.LU.64 R24, [R1+0x368] ;  /* 0x0003680001187983 */ /* 0x000ee20000300a00 */
[----:B----4-:R-:W-:Y:S02]  /*4aa0*/  @!P3 MOV R31, R14 ;  /* 0x0000000e001fb202 */ /* 0x010fe40000000f00 */
[----:B------:R-:W-:Y:S02]  /*4ab0*/  @!P3 MOV R123, R15 ;  /* 0x0000000f007bb202 */ /* 0x000fe40000000f00 */
[----:B------:R-:W-:-:S13]  /*4ac0*/  LOP3.LUT P3, RZ, R0, 0x8000, RZ, 0xc0, !PT ;  /* 0x0000800000ff7812 */ /* 0x000fda000786c0ff */
[----:B--2---:R0:W2:Y:S04]  /*4ad0*/  @!P3 LDG.E.64 R8, desc[UR14][R28.64] ;  /* 0x0000000e1c08b981 */ /* 0x0040a8000c1e1b00 */
[----:B------:R1:W-:Y:S02]  /*4ae0*/  STL [R1+0x248], R31 ;  /* 0x0002481f01007387 */ /* 0x0003e40000100800 */
[----:B-1----:R-:W-:Y:S01]  /*4af0*/  HFMA2 R31, -RZ, RZ, 0, 0 ;  /* 0x00000000ff1f7431 */ /* 0x002fe200000001ff */
[----:B------:R-:W-:Y:S02]  /*4b00*/  LOP3.LUT P1, RZ, R0, 0x20000, RZ, 0xc0, !PT ;  /* 0x0002000000ff7812 */ /* 0x000fe4000782c0ff */
[----:B---3--:R-:W-:-:S05]  /*4b10*/  @!P2 MOV R31, R3 ;  /* 0x00000003001fa202 */ /* 0x008fca0000000f00 */
[----:B------:R1:W-:Y:S04]  /*4b20*/  STL [R1+0x230], R31 ;  /* 0x0002301f01007387 */ /* 0x0003e80000100800 */
[----:B------:R3:W-:Y:S01]  /*4b30*/  STL.64 [R1+0x20], R4 ;  /* 0x0000200401007387 */ /* 0x0007e20000100a00 */
[----:B-1----:R-:W-:Y:S02]  /*4b40*/  MOV R31, RZ ;  /* 0x000000ff001f7202 */ /* 0x002fe40000000f00 */
[----:B------:R-:W-:Y:S02]  /*4b50*/  @!P4 MOV R31, R7 ;  /* 0x00000007001fc202 */ /* 0x000fe40000000f00 */
[----:B---3--:R-:W-:-:S03]  /*4b60*/  CS2R R4, SRZ ;  /* 0x0000000000047805 */ /* 0x008fc6000001ff00 */
[----:B------:R1:W-:Y:S04]  /*4b70*/  STL [R1+0x23c], R31 ;  /* 0x00023c1f01007387 */ /* 0x0003e80000100800 */
[----:B------:R3:W4:Y:S01]  /*4b80*/  @!P1 LDG.E.64 R4, desc[UR14][R24.64] ;  /* 0x0000000e18049981 */ /* 0x000722000c1e1b00 */
[----:B-1----:R-:W-:Y:S01]  /*4b90*/  IMAD.MOV.U32 R31, RZ, RZ, RZ ;  /* 0x000000ffff1f7224 */ /* 0x002fe200078e00ff */
[----:B0-----:R-:W-:Y:S02]  /*4ba0*/  MOV R28, R32 ;  /* 0x00000020001c7202 */ /* 0x001fe40000000f00 */
[----:B------:R-:W-:Y:S02]  /*4bb0*/  MOV R29, R33 ;  /* 0x00000021001d7202 */ /* 0x000fe40000000f00 */
[----:B------:R-:W4:Y:S01]  /*4bc0*/  LDL.LU.64 R32, [R1+0x358] ;  /* 0x0003580001207983 */ /* 0x000f220000300a00 */
[----:B--2---:R-:W-:-:S05]  /*4bd0*/  @!P3 MOV R31, R8 ;  /* 0x00000008001fb202 */ /* 0x004fca0000000f00 */
[----:B------:R0:W-:Y:S04]  /*4be0*/  STL [R1+0x268], R31 ;  /* 0x0002681f01007387 */ /* 0x0001e80000100800 */
[----:B0-----:R-:W2:Y:S01]  /*4bf0*/  LDL.LU R31, [R1+0x354] ;  /* 0x00035400011f7983 */ /* 0x001ea20000300800 */
[----:B------:R-:W-:Y:S01]  /*4c00*/  @!P2 IMAD.MOV.U32 R122, RZ, RZ, R2 ;  /* 0x000000ffff7aa224 */ /* 0x000fe200078e0002 */
[----:B------:R-:W-:Y:S02]  /*4c10*/  LOP3.LUT P2, RZ, R0, 0x4000, RZ, 0xc0, !PT ;  /* 0x0000400000ff7812 */ /* 0x000fe4000784c0ff */
[----:B------:R0:W-:Y:S01]  /*4c20*/  STL.64 [R1+0x38], R10 ;  /* 0x0000380a01007387 */ /* 0x0001e20000100a00 */
[----:B---3--:R-:W-:Y:S01]  /*4c30*/  MOV R24, R22 ;  /* 0x0000001600187202 */ /* 0x008fe20000000f00 */
[----:B------:R-:W-:Y:S01]  /*4c40*/  IMAD.MOV.U32 R25, RZ, RZ, R23 ;  /* 0x000000ffff197224 */ /* 0x000fe200078e0017 */
[----:B------:R-:W-:-:S02]  /*4c50*/  MOV R22, R120 ;  /* 0x0000007800167202 */ /* 0x000fc40000000f00 */
[----:B------:R-:W-:Y:S02]  /*4c60*/  MOV R23, R121 ;  /* 0x0000007900177202 */ /* 0x000fe40000000f00 */
[----:B------:R-:W-:Y:S01]  /*4c70*/  CS2R R120, SRZ ;  /* 0x0000000000787805 */ /* 0x000fe2000001ff00 */
[----:B0-----:R-:W-:Y:S01]  /*4c80*/  HFMA2 R10, -RZ, RZ, 0, 0 ;  /* 0x00000000ff0a7431 */ /* 0x001fe200000001ff */
[----:B------:R-:W-:Y:S01]  /*4c90*/  MOV R11, RZ ;  /* 0x000000ff000b7202 */ /* 0x000fe20000000f00 */
[----:B------:R0:W-:Y:S01]  /*4ca0*/  STL.64 [R1+0x40], R14 ;  /* 0x0000400e01007387 */ /* 0x0001e20000100a00 */
[----:B----4-:R-:W-:Y:S01]  /*4cb0*/  @!P1 IMAD.MOV.U32 R121, RZ, RZ, R4 ;  /* 0x000000ffff799224 */ /* 0x010fe200078e0004 */
[----:B------:R-:W-:Y:S02]  /*4cc0*/  @!P1 MOV R120, R5 ;  /* 0x0000000500789202 */ /* 0x000fe40000000f00 */
[----:B------:R-:W-:Y:S02]  /*4cd0*/  LOP3.LUT P1, RZ, R0, 0x2000, RZ, 0xc0, !PT ;  /* 0x0000200000ff7812 */ /* 0x000fe4000782c0ff */
[----:B0-----:R-:W-:-:S11]  /*4ce0*/  CS2R R14, SRZ ;  /* 0x00000000000e7805 */ /* 0x001fd6000001ff00 */
[----:B------:R-:W3:Y:S04]  /*4cf0*/  @!P1 LDG.E.64 R14, desc[UR14][R32.64] ;  /* 0x0000000e200e9981 */ /* 0x000ee8000c1e1b00 */
[----:B--2---:R0:W2:Y:S04]  /*4d00*/  @!P2 LDG.E.64 R10, desc[UR14][R30.64] ;  /* 0x0000000e1e0aa981 */ /* 0x0040a8000c1e1b00 */
[----:B------:R1:W-:Y:S02]  /*4d10*/  STL [R1+0x250], R122 ;  /* 0x0002507a01007387 */ /* 0x0003e40000100800 */
[----:B-1----:R-:W-:-:S02]  /*4d20*/  HFMA2 R122, -RZ, RZ, 0, 0 ;  /* 0x00000000ff7a7431 */ /* 0x002fc400000001ff */
[----:B------:R-:W-:Y:S01]  /*4d30*/  @!P4 IMAD.MOV.U32 R122, RZ, RZ, R6 ;  /* 0x000000ffff7ac224 */ /* 0x000fe200078e0006 */
[----:B------:R-:W-:-:S04]  /*4d40*/  LOP3.LUT P4, RZ, R0, 0x1000, RZ, 0xc0, !PT ;  /* 0x0000100000ff7812 */ /* 0x000fc8000788c0ff */
[----:B------:R1:W-:Y:S04]  /*4d50*/  STL [R1+0x260], R122 ;  /* 0x0002607a01007387 */ /* 0x0003e80000100800 */
[----:B------:R4:W-:Y:S01]  /*4d60*/  STL.64 [R1+0x48], R2 ;  /* 0x0000480201007387 */ /* 0x0009e20000100a00 */
[----:B-1----:R-:W-:Y:S02]  /*4d70*/  HFMA2 R122, -RZ, RZ, 0, 0 ;  /* 0x00000000ff7a7431 */ /* 0x002fe400000001ff */
[----:B------:R-:W-:Y:S01]  /*4d80*/  @!P3 IMAD.MOV.U32 R122, RZ, RZ, R9 ;  /* 0x000000ffff7ab224 */ /* 0x000fe200078e0009 */
[----:B----4-:R-:W-:Y:S02]  /*4d90*/  CS2R R2, SRZ ;  /* 0x0000000000027805 */ /* 0x010fe4000001ff00 */
[----:B------:R-:W-:Y:S01]  /*4da0*/  LOP3.LUT P3, RZ, R0, 0x800, RZ, 0xc0, !PT ;  /* 0x0000080000ff7812 */ /* 0x000fe2000786c0ff */
[----:B------:R1:W-:Y:S04]  /*4db0*/  STL.64 [R1+0x50], R4 ;  /* 0x0000500401007387 */ /* 0x0003e80000100a00 */
[----:B------:R4:W-:Y:S04]  /*4dc0*/  STL [R1+0x244], R122 ;  /* 0x0002447a01007387 */ /* 0x0009e80000100800 */
[----:B------:R-:W3:Y:S01]  /*4dd0*/  @!P4 LDG.E.64 R2, desc[UR14][R34.64] ;  /* 0x0000000e2202c981 */ /* 0x000ee2000c1e1b00 */
[----:B0-----:R-:W-:Y:S01]  /*4de0*/  IMAD.MOV.U32 R31, RZ, RZ, RZ ;  /* 0x000000ffff1f7224 */ /* 0x001fe200078e00ff */
[----:B-1----:R-:W-:Y:S01]  /*4df0*/  CS2R R4, SRZ ;  /* 0x0000000000047805 */ /* 0x002fe2000001ff00 */
[----:B----4-:R-:W-:-:S05]  /*4e00*/  HFMA2 R122, -RZ, RZ, 0, 0 ;  /* 0x00000000ff7a7431 */ /* 0x010fca00000001ff */
[----:B------:R-:W4:Y:S04]  /*4e10*/  @!P3 LDG.E.64 R4, desc[UR14][R36.64] ;  /* 0x0000000e2404b981 */ /* 0x000f28000c1e1b00 */
[----:B------:R0:W-:Y:S04]  /*4e20*/  STL.64 [R1+0x58], R6 ;  /* 0x0000580601007387 */ /* 0x0001e80000100a00 */
[----:B------:R1:W-:Y:S01]  /*4e30*/  STL.64 [R1+0x60], R8 ;  /* 0x0000600801007387 */ /* 0x0003e20000100a00 */
[----:B0-----:R-:W-:Y:S01]  /*4e40*/  CS2R R6, SRZ ;  /* 0x0000000000067805 */ /* 0x001fe2000001ff00 */
[----:B-1----:R-:W-:-:S02]  /*4e50*/  HFMA2 R9, -RZ, RZ, 0, 0 ;  /* 0x00000000ff097431 */ /* 0x002fc400000001ff */
[----:B------:R-:W-:Y:S01]  /*4e60*/  IMAD.MOV.U32 R8, RZ, RZ, RZ ;  /* 0x000000ffff087224 */ /* 0x000fe200078e00ff */
[----:B--2---:R-:W-:Y:S01]  /*4e70*/  @!P2 MOV R31, R10 ;  /* 0x0000000a001fa202 */ /* 0x004fe20000000f00 */
[----:B------:R-:W-:Y:S01]  /*4e80*/  @!P2 IMAD.MOV.U32 R122, RZ, RZ, R11 ;  /* 0x000000ffff7aa224 */ /* 0x000fe200078e000b */
[----:B------:R-:W-:-:S03]  /*4e90*/  LOP3.LUT P2, RZ, R0, 0x400, RZ, 0xc0, !PT ;  /* 0x0000040000ff7812 */ /* 0x000fc6000784c0ff */
[----:B------:R0:W-:Y:S02]  /*4ea0*/  STL [R1+0x270], R31 ;  /* 0x0002701f01007387 */ /* 0x0001e40000100800 */
[----:B0-----:R-:W-:-:S08]  /*4eb0*/  CS2R R30, SRZ ;  /* 0x00000000001e7805 */ /* 0x001fd0000001ff00 */
[----:B------:R-:W2:Y:S01]  /*4ec0*/  @!P2 LDG.E.64 R6, desc[UR14][R38.64] ;  /* 0x0000000e2606a981 */ /* 0x000ea2000c1e1b00 */
[----:B---3--:R-:W-:Y:S02]  /*4ed0*/  @!P1 MOV R31, R14 ;  /* 0x0000000e001f9202 */ /* 0x008fe40000000f00 */
[----:B------:R-:W-:Y:S02]  /*4ee0*/  @!P1 MOV R30, R15 ;  /* 0x0000000f001e9202 */ /* 0x000fe40000000f00 */
[----:B------:R-:W-:-:S13]  /*4ef0*/  LOP3.LUT P1, RZ, R0, 0x200, RZ, 0xc0, !PT ;  /* 0x0000020000ff7812 */ /* 0x000fda000782c0ff */
[----:B------:R-:W3:Y:S04]  /*4f00*/  @!P1 LDG.E.64 R8, desc[UR14][R40.64] ;  /* 0x0000000e28089981 */ /* 0x000ee8000c1e1b00 */
[----:B------:R-:W-:Y:S04]  /*4f10*/  STL [R1+0x278], R31 ;  /* 0x0002781f01007387 */ /* 0x000fe80000100800 */
[----:B------:R0:W-:Y:S04]  /*4f20*/  STL [R1+0x254], R30 ;  /* 0x0002541e01007387 */ /* 0x0001e80000100800 */
[----:B------:R1:W-:Y:S01]  /*4f30*/  STL.64 [R1+0x68], R10 ;  /* 0x0000680a01007387 */ /* 0x0003e20000100a00 */
[----:B0-----:R-:W-:-:S02]  /*4f40*/  CS2R R30, SRZ ;  /* 0x00000000001e7805 */ /* 0x001fc4000001ff00 */
[----:B------:R-:W-:Y:S01]  /*4f50*/  @!P4 IMAD.MOV.U32 R31, RZ, RZ, R2 ;  /* 0x000000ffff1fc224 */ /* 0x000fe200078e0002 */
[----:B------:R-:W-:Y:S02]  /*4f60*/  @!P4 MOV R30, R3 ;  /* 0x00000003001ec202 */ /* 0x000fe40000000f00 */
[----:B------:R-:W-:Y:S01]  /*4f70*/  LOP3.LUT P4, RZ, R0, 0x100, RZ, 0xc0, !PT ;  /* 0x0000010000ff7812 */ /* 0x000fe2000788c0ff */
[----:B-1----:R-:W-:Y:S01]  /*4f80*/  HFMA2 R10, -RZ, RZ, 0, 0 ;  /* 0x00000000ff0a7431 */ /* 0x002fe200000001ff */
[----:B------:R-:W-:Y:S01]  /*4f90*/  STL [R1+0x280], R31 ;  /* 0x0002801f01007387 */ /* 0x000fe20000100800 */
[----:B------:R-:W-:-:S03]  /*4fa0*/  MOV R11, RZ ;  /* 0x000000ff000b7202 */ /* 0x000fc60000000f00 */
[----:B------:R0:W-:Y:S04]  /*4fb0*/  STL [R1+0x25c], R30 ;  /* 0x00025c1e01007387 */ /* 0x0001e80000100800 */
[----:B------:R1:W-:Y:S04]  /*4fc0*/  STL.64 [R1+0x70], R14 ;  /* 0x0000700e01007387 */ /* 0x0003e80000100a00 */
[----:B------:R-:W3:Y:S01]  /*4fd0*/  @!P4 LDG.E.64 R10, desc[UR14][R42.64] ;  /* 0x0000000e2a0ac981 */ /* 0x000ee2000c1e1b00 */
[----:B0-----:R-:W-:Y:S02]  /*4fe0*/  CS2R R30, SRZ ;  /* 0x00000000001e7805 */ /* 0x001fe4000001ff00 */
[----:B----4-:R-:W-:Y:S01]  /*4ff0*/  @!P3 MOV R31, R4 ;  /* 0x00000004001fb202 */ /* 0x010fe20000000f00 */
[----:B------:R-:W-:Y:S01]  /*5000*/  @!P3 IMAD.MOV.U32 R30, RZ, RZ, R5 ;  /* 0x000000ffff1eb224 */ /* 0x000fe200078e0005 */
[----:B------:R-:W-:-:S02]  /*5010*/  LOP3.LUT P3, RZ, R0, 0x80, RZ, 0xc0, !PT ;  /* 0x0000008000ff7812 */ /* 0x000fc4000786c0ff */
        /* <DEDUP_REMOVED lines=8> */
[----:B0-----:R-:W-:Y:S02]  /*50a0*/  CS2R R4, SRZ ;  /* 0x0000000000047805 */ /* 0x001fe4000001ff00 */
[----:B--2---:R-:W-:Y:S02]  /*50b0*/  @!P2 MOV R31, R6 ;  /* 0x00000006001fa202 */ /* 0x004fe40000000f00 */
[----:B------:R-:W-:-:S02]  /*50c0*/  @!P2 MOV R30, R7 ;  /* 0x00000007001ea202 */ /* 0x000fc40000000f00 */
[----:B------:R-:W-:Y:S01]  /*50d0*/  LOP3.LUT P2, RZ, R0, 0x40, RZ, 0xc0, !PT ;  /* 0x0000004000ff7812 */ /* 0x000fe2000784c0ff */
[----:B------:R-:W-:Y:S04]  /*50e0*/  STL [R1+0x290], R31 ;  /* 0x0002901f01007387 */ /* 0x000fe80000100800 */
[----:B------:R0:W-:Y:S08]  /*50f0*/  STL [R1+0x26c], R30 ;  /* 0x00026c1e01007387 */ /* 0x0001f00000100800 */
[----:B------:R-:W2:Y:S01]  /*5100*/  @!P2 LDG.E.64 R2, desc[UR14][R46.64] ;  /* 0x0000000e2e02a981 */ /* 0x000ea2000c1e1b00 */
[----:B0-----:R-:W-:-:S02]  /*5110*/  CS2R R30, SRZ ;  /* 0x00000000001e7805 */ /* 0x001fc4000001ff00 */
[----:B---3--:R-:W-:Y:S01]  /*5120*/  @!P1 MOV R31, R8 ;  /* 0x00000008001f9202 */ /* 0x008fe20000000f00 */
[----:B------:R-:W-:Y:S01]  /*5130*/  @!P1 IMAD.MOV.U32 R30, RZ, RZ, R9 ;  /* 0x000000ffff1e9224 */ /* 0x000fe200078e0009 */
[----:B------:R-:W-:-:S13]  /*5140*/  LOP3.LUT P1, RZ, R0, 0x20, RZ, 0xc0, !PT ;  /* 0x0000002000ff7812 */ /* 0x000fda000782c0ff */
[----:B------:R-:W3:Y:S04]  /*5150*/  @!P1 LDG.E.64 R4, desc[UR14][R48.64] ;  /* 0x0000000e30049981 */ /* 0x000ee8000c1e1b00 */
[----:B------:R-:W-:Y:S04]  /*5160*/  STL [R1+0x29c], R31 ;  /* 0x00029c1f01007387 */ /* 0x000fe80000100800 */
[----:B------:R0:W-:Y:S02]  /*5170*/  STL [R1+0x27c], R30 ;  /* 0x00027c1e01007387 */ /* 0x0001e40000100800 */
[----:B0-----:R-:W-:-:S02]  /*5180*/  CS2R R30, SRZ ;  /* 0x00000000001e7805 */ /* 0x001fc4000001ff00 */
[----:B------:R-:W-:Y:S01]  /*5190*/  @!P4 IMAD.MOV.U32 R31, RZ, RZ, R10 ;  /* 0x000000ffff1fc224 */ /* 0x000fe200078e000a */
[----:B------:R-:W-:Y:S02]  /*51a0*/  @!P4 MOV R30, R11 ;  /* 0x0000000b001ec202 */ /* 0x000fe40000000f00 */
[----:B------:R-:W-:Y:S02]  /*51b0*/  LOP3.LUT P4, RZ, R0, 0x10, RZ, 0xc0, !PT ;  /* 0x0000001000ff7812 */ /* 0x000fe4000788c0ff */
[----:B------:R-:W-:Y:S04]  /*51c0*/  STL [R1+0x298], R31 ;  /* 0x0002981f01007387 */ /* 0x000fe80000100800 */
[----:B------:R0:W-:Y:S04]  /*51d0*/  STL [R1+0x274], R30 ;  /* 0x0002741e01007387 */ /* 0x0001e80000100800 */
[----:B------:R1:W-:Y:S01]  /*51e0*/  STL.64 [R1+0x88], R6 ;  /* 0x0000880601007387 */ /* 0x0003e20000100a00 */
[----:B0-----:R-:W-:-:S02]  /*51f0*/  CS2R R30, SRZ ;  /* 0x00000000001e7805 */ /* 0x001fc4000001ff00 */
[----:B----4-:R-:W-:Y:S01]  /*5200*/  @!P3 MOV R31, R14 ;  /* 0x0000000e001fb202 */ /* 0x010fe20000000f00 */
[----:B------:R-:W-:Y:S01]  /*5210*/  @!P3 IMAD.MOV.U32 R30, RZ, RZ, R15 ;  /* 0x000000ffff1eb224 */ /* 0x000fe200078e000f */
[----:B------:R-:W-:Y:S02]  /*5220*/  LOP3.LUT P3, RZ, R0, 0x8, RZ, 0xc0, !PT ;  /* 0x0000000800ff7812 */ /* 0x000fe4000786c0ff */
[----:B-1----:R-:W-:Y:S01]  /*5230*/  CS2R R6, SRZ ;  /* 0x0000000000067805 */ /* 0x002fe2000001ff00 */
[----:B------:R0:W-:Y:S05]  /*5240*/  STL.64 [R1+0x90], R8 ;  /* 0x0000900801007387 */ /* 0x0001ea0000100a00 */
[----:B------:R-:W4:Y:S01]  /*5250*/  @!P4 LDG.E.64 R6, desc[UR14][R50.64] ;  /* 0x0000000e3206c981 */ /* 0x000f22000c1e1b00 */
[----:B0-----:R-:W-:-:S02]  /*5260*/  HFMA2 R8, -RZ, RZ, 0, 0 ;  /* 0x00000000ff087431 */ /* 0x001fc400000001ff */
[----:B------:R-:W-:Y:S01]  /*5270*/  IMAD.MOV.U32 R9, RZ, RZ, RZ ;  /* 0x000000ffff097224 */ /* 0x000fe200078e00ff */
[----:B------:R-:W-:Y:S04]  /*5280*/  STL [R1+0x2a4], R31 ;  /* 0x0002a41f01007387 */ /* 0x000fe80000100800 */
[----:B------:R0:W-:Y:S04]  /*5290*/  STL [R1+0x288], R30 ;  /* 0x0002881e01007387 */ /* 0x0001e80000100800 */
[----:B------:R-:W4:Y:S01]  /*52a0*/  @!P3 LDG.E.64 R8, desc[UR14][R52.64] ;  /* 0x0000000e3408b981 */ /* 0x000f22000c1e1b00 */
[----:B0-----:R-:W-:-:S03]  /*52b0*/  CS2R R30, SRZ ;  /* 0x00000000001e7805 */ /* 0x001fc6000001ff00 */
[----:B------:R0:W-:Y:S02]  /*52c0*/  STL.64 [R1+0x98], R10 ;  /* 0x0000980a01007387 */ /* 0x0001e40000100a00 */
[----:B0-----:R-:W-:Y:S01]  /*52d0*/  HFMA2 R10, -RZ, RZ, 0, 0 ;  /* 0x00000000ff0a7431 */ /* 0x001fe200000001ff */
[----:B------:R-:W-:Y:S01]  /*52e0*/  MOV R11, RZ ;  /* 0x000000ff000b7202 */ /* 0x000fe20000000f00 */
        /* <DEDUP_REMOVED lines=9> */
[----:B---3--:R-:W-:Y:S01]  /*5380*/  @!P1 IMAD.MOV.U32 R31, RZ, RZ, R4 ;  /* 0x000000ffff1f9224 */ /* 0x008fe200078e0004 */
[----:B------:R-:W-:Y:S02]  /*5390*/  @!P1 MOV R30, R5 ;  /* 0x00000005001e9202 */ /* 0x000fe40000000f00 */
        /* <DEDUP_REMOVED lines=8> */
[----:B----4-:R-:W-:Y:S01]  /*5420*/  @!P4 IMAD.MOV.U32 R30, RZ, RZ, R6 ;  /* 0x000000ffff1ec224 */ /* 0x010fe200078e0006 */
[----:B------:R-:W-:Y:S02]  /*5430*/  @!P4 MOV R122, R7 ;  /* 0x00000007007ac202 */ /* 0x000fe40000000f00 */
[----:B------:R-:W-:Y:S02]  /*5440*/  LOP3.LUT P4, RZ, R0, 0x1, RZ, 0xc0, !PT ;  /* 0x0000000100ff7812 */ /* 0x000fe4000788c0ff */
[----:B------:R1:W-:Y:S01]  /*5450*/  STL [R1+0x2bc], R30 ;  /* 0x0002bc1e01007387 */ /* 0x0003e20000100800 */
[----:B0-----:R-:W-:-:S02]  /*5460*/  CS2R R2, SRZ ;  /* 0x0000000000027805 */ /* 0x001fc4000001ff00 */
[----:B-1----:R-:W-:-:S08]  /*5470*/  MOV R30, RZ ;  /* 0x000000ff001e7202 */ /* 0x002fd00000000f00 */
[----:B------:R-:W4:Y:S01]  /*5480*/  @!P4 LDG.E.64 R2, desc[UR14][R58.64] ;  /* 0x0000000e3a02c981 */ /* 0x000f22000c1e1b00 */
[----:B------:R-:W-:Y:S01]  /*5490*/  @!P3 IMAD.MOV.U32 R30, RZ, RZ, R9 ;  /* 0x000000ffff1eb224 */ /* 0x000fe200078e0009 */
[----:B------:R-:W-:Y:S02]  /*54a0*/  @!P3 MOV R31, R8 ;  /* 0x00000008001fb202 */ /* 0x000fe40000000f00 */
[----:B------:R-:W-:Y:S02]  /*54b0*/  LOP3.LUT P3, RZ, R17, 0x80000000, RZ, 0xc0, !PT ;  /* 0x8000000011ff7812 */ /* 0x000fe4000786c0ff */
[----:B------:R0:W-:Y:S04]  /*54c0*/  STL [R1+0x2a8], R30 ;  /* 0x0002a81e01007387 */ /* 0x0001e80000100800 */
[----:B------:R1:W-:Y:S01]  /*54d0*/  STL [R1+0x2c0], R31 ;  /* 0x0002c01f01007387 */ /* 0x0003e20000100800 */
[----:B0-----:R-:W-:-:S03]  /*54e0*/  HFMA2 R30, -RZ, RZ, 0, 0 ;  /* 0x00000000ff1e7431 */ /* 0x001fc600000001ff */
[----:B------:R0:W-:Y:S01]  /*54f0*/  STL.64 [R1+0xb0], R4 ;  /* 0x0000b00401007387 */ /* 0x0001e20000100a00 */
[----:B-1----:R-:W-:-:S03]  /*5500*/  IMAD.MOV.U32 R31, RZ, RZ, RZ ;  /* 0x000000ffff1f7224 */ /* 0x002fc600078e00ff */
[----:B------:R1:W-:Y:S01]  /*5510*/  STL.64 [R1+0xb8], R6 ;  /* 0x0000b80601007387 */ /* 0x0003e20000100a00 */
[----:B0-----:R-:W-:Y:S02]  /*5520*/  CS2R R4, SRZ ;  /* 0x0000000000047805 */ /* 0x001fe4000001ff00 */
[----:B-1----:R-:W-:-:S04]  /*5530*/  CS2R R6, SRZ ;  /* 0x0000000000067805 */ /* 0x002fc8000001ff00 */
[----:B------:R-:W4:Y:S04]  /*5540*/  @!P3 LDG.E.64 R4, desc[UR14][R60.64] ;  /* 0x0000000e3c04b981 */ /* 0x000f28000c1e1b00 */
[----:B------:R0:W-:Y:S02]  /*5550*/  STL.64 [R1+0xc0], R8 ;  /* 0x0000c00801007387 */ /* 0x0001e40000100a00 */
[----:B0-----:R-:W-:Y:S02]  /*5560*/  HFMA2 R8, -RZ, RZ, 0, 0 ;  /* 0x00000000ff087431 */ /* 0x001fe400000001ff */
[----:B------:R-:W-:Y:S01]  /*5570*/  IMAD.MOV.U32 R9, RZ, RZ, RZ ;  /* 0x000000ffff097224 */ /* 0x000fe200078e00ff */
[----:B--2---:R-:W-:Y:S01]  /*5580*/  @!P2 MOV R31, R10 ;  /* 0x0000000a001fa202 */ /* 0x004fe20000000f00 */
[----:B------:R-:W-:Y:S01]  /*5590*/  @!P2 IMAD.MOV.U32 R30, RZ, RZ, R11 ;  /* 0x000000ffff1ea224 */ /* 0x000fe200078e000b */
[----:B------:R-:W-:-:S03]  /*55a0*/  LOP3.LUT P2, RZ, R17, 0x40000000, RZ, 0xc0, !PT ;  /* 0x4000000011ff7812 */ /* 0x000fc6000784c0ff */
[----:B------:R0:W-:Y:S04]  /*55b0*/  STL [R1+0x2cc], R31 ;  /* 0x0002cc1f01007387 */ /* 0x0001e80000100800 */
[----:B------:R1:W-:Y:S01]  /*55c0*/  STL [R1+0x2a0], R30 ;  /* 0x0002a01e01007387 */ /* 0x0003e20000100800 */
[----:B0-----:R-:W-:-:S05]  /*55d0*/  HFMA2 R31, -RZ, RZ, 0, 0 ;  /* 0x00000000ff1f7431 */ /* 0x001fca00000001ff */
[----:B------:R0:W2:Y:S01]  /*55e0*/  @!P2 LDG.E.64 R6, desc[UR14][R62.64] ;  /* 0x0000000e3e06a981 */ /* 0x0000a2000c1e1b00 */
[----:B-1----:R-:W-:Y:S01]  /*55f0*/  MOV R30, RZ ;  /* 0x000000ff001e7202 */ /* 0x002fe20000000f00 */
[----:B---3--:R-:W-:Y:S01]  /*5600*/  @!P1 IMAD.MOV.U32 R31, RZ, RZ, R14 ;  /* 0x000000ffff1f9224 */ /* 0x008fe200078e000e */
[----:B------:R-:W-:Y:S02]  /*5610*/  @!P1 MOV R30, R15 ;  /* 0x0000000f001e9202 */ /* 0x000fe40000000f00 */
[----:B------:R-:W-:Y:S01]  /*5620*/  LOP3.LUT P1, RZ, R17, 0x20000000, RZ, 0xc0, !PT ;  /* 0x2000000011ff7812 */ /* 0x000fe2000782c0ff */
[----:B------:R-:W-:Y:S04]  /*5630*/  STL.64 [R1+0xc8], R10 ;  /* 0x0000c80a01007387 */ /* 0x000fe80000100a00 */
[----:B------:R-:W-:Y:S01]  /*5640*/  STL.64 [R1+0xd0], R14 ;  /* 0x0000d00e01007387 */ /* 0x000fe20000100a00 */
[----:B------:R-:W-:Y:S01]  /*5650*/  IMAD.MOV.U32 R32, RZ, RZ, R22 ;  /* 0x000000ffff207224 */ /* 0x000fe200078e0016 */
[----:B------:R-:W-:-:S02]  /*5660*/  MOV R33, R23 ;  /* 0x0000001700217202 */ /* 0x000fc40000000f00 */
[----:B----4-:R-:W-:Y:S04]  /*5670*/  STL.64 [R1+0xe0], R4 ;  /* 0x0000e00401007387 */ /* 0x010fe80000100a00 */
[----:B------:R-:W3:Y:S04]  /*5680*/  @!P1 LDG.E.64 R8, desc[UR14][R64.64] ;  /* 0x0000000e40089981 */ /* 0x000ee8000c1e1b00 */
[----:B------:R1:W-:Y:S04]  /*5690*/  STL [R1+0x2d4], R31 ;  /* 0x0002d41f01007387 */ /* 0x0003e80000100800 */
[----:B------:R4:W-:Y:S01]  /*56a0*/  STL [R1+0x2b8], R30 ;  /* 0x0002b81e01007387 */ /* 0x0009e20000100800 */
[----:B0-----:R-:W-:-:S03]  /*56b0*/  MOV R63, R16 ;  /* 0x00000010003f7202 */ /* 0x001fc60000000f00 */
[----:B------:R-:W-:Y:S01]  /*56c0*/  STL [R1+0x21c], R16 ;  /* 0x00021c1001007387 */ /* 0x000fe20000100800 */
[----:B-1----:R-:W-:Y:S01]  /*56d0*/  HFMA2 R31, -RZ, RZ, 0, 0 ;  /* 0x00000000ff1f7431 */ /* 0x002fe200000001ff */
[----:B------:R-:W-:Y:S02]  /*56e0*/  MOV R36, R18 ;  /* 0x0000001200247202 */ /* 0x000fe40000000f00 */
[----:B------:R-:W-:Y:S01]  /*56f0*/  MOV R37, R19 ;  /* 0x0000001300257202 */ /* 0x000fe20000000f00 */
[----:B----4-:R-:W-:Y:S01]  /*5700*/  IMAD.MOV.U32 R30, RZ, RZ, RZ ;  /* 0x000000ffff1e7224 */ /* 0x010fe200078e00ff */
[----:B------:R-:W-:Y:S01]  /*5710*/  @!P4 MOV R30, R3 ;  /* 0x00000003001ec202 */ /* 0x000fe20000000f00 */
[----:B------:R-:W-:Y:S01]  /*5720*/  IMAD.MOV.U32 R35, RZ, RZ, R21 ;  /* 0x000000ffff237224 */ /* 0x000fe200078e0015 */
[----:B------:R-:W-:Y:S02]  /*5730*/  @!P4 MOV R31, R2 ;  /* 0x00000002001fc202 */ /* 0x000fe40000000f00 */
[----:B------:R-:W-:Y:S01]  /*5740*/  MOV R34, R20 ;  /* 0x0000001400227202 */ /* 0x000fe20000000f00 */
[----:B------:R0:W-:Y:S04]  /*5750*/  STL [R1+0x2ac], R30 ;  /* 0x0002ac1e01007387 */ /* 0x0001e80000100800 */
[----:B------:R1:W-:Y:S04]  /*5760*/  STL [R1+0x2dc], R31 ;  /* 0x0002dc1f01007387 */ /* 0x0003e80000100800 */
[----:B------:R-:W-:Y:S01]  /*5770*/  STL.64 [R1+0xd8], R2 ;  /* 0x0000d80201007387 */ /* 0x000fe20000100a00 */
[----:B0-----:R-:W-:Y:S01]  /*5780*/  HFMA2 R30, -RZ, RZ, 0, 0 ;  /* 0x00000000ff1e7431 */ /* 0x001fe200000001ff */
[----:B------:R-:W-:Y:S01]  /*5790*/  MOV R54, R28 ;  /* 0x0000001c00367202 */ /* 0x000fe20000000f00 */
[----:B------:R-:W-:Y:S01]  /*57a0*/  IMAD.MOV.U32 R55, RZ, RZ, R29 ;  /* 0x000000ffff377224 */ /* 0x000fe200078e001d */
[----:B------:R-:W-:Y:S01]  /*57b0*/  CS2R R40, SRZ ;  /* 0x0000000000287805 */ /* 0x000fe2000001ff00 */
[----:B-1----:R-:W-:Y:S01]  /*57c0*/  IMAD.MOV.U32 R31, RZ, RZ, RZ ;  /* 0x000000ffff1f7224 */ /* 0x002fe200078e00ff */
[----:B------:R-:W-:Y:S01]  /*57d0*/  @!P3 MOV R31, R4 ;  /* 0x00000004001fb202 */ /* 0x000fe20000000f00 */
[----:B------:R-:W-:Y:S01]  /*57e0*/  @!P3 IMAD.MOV.U32 R30, RZ, RZ, R5 ;  /* 0x000000ffff1eb224 */ /* 0x000fe200078e0005 */
[----:B------:R-:W-:-:S02]  /*57f0*/  CS2R R38, SRZ ;  /* 0x0000000000267805 */ /* 0x000fc4000001ff00 */
[----:B------:R-:W-:Y:S02]  /*5800*/  CS2R R52, SRZ ;  /* 0x0000000000347805 */ /* 0x000fe4000001ff00 */
[----:B------:R-:W-:Y:S01]  /*5810*/  CS2R R44, SRZ ;  /* 0x00000000002c7805 */ /* 0x000fe2000001ff00 */
[----:B------:R0:W-:Y:S04]  /*5820*/  STL [R1+0x2e4], R31 ;  /* 0x0002e41f01007387 */ /* 0x0001e80000100800 */
[----:B------:R1:W-:Y:S01]  /*5830*/  STL [R1+0x2c8], R30 ;  /* 0x0002c81e01007387 */ /* 0x0003e20000100800 */
[----:B------:R-:W-:Y:S02]  /*5840*/  CS2R R42, SRZ ;  /* 0x00000000002a7805 */ /* 0x000fe4000001ff00 */
[----:B------:R-:W-:-:S02]  /*5850*/  CS2R R50, SRZ ;  /* 0x0000000000327805 */ /* 0x000fc4000001ff00 */
[C---:B------:R-:W-:Y:S02]  /*5860*/  LOP3.LUT P5, RZ, R17.reuse, 0x10, RZ, 0xc0, !PT ;  /* 0x0000001011ff7812 */ /* 0x040fe400078ac0ff */
[----:B------:R-:W-:Y:S02]  /*5870*/  CS2R R58, SRZ ;  /* 0x00000000003a7805 */ /* 0x000fe4000001ff00 */
[----:B------:R-:W-:Y:S01]  /*5880*/  CS2R R46, SRZ ;  /* 0x00000000002e7805 */ /* 0x000fe2000001ff00 */
[----:B0-----:R-:W-:Y:S01]  /*5890*/  HFMA2 R31, -RZ, RZ, 0, 0 ;  /* 0x00000000ff1f7431 */ /* 0x001fe200000001ff */
[----:B------:R-:W-:Y:S01]  /*58a0*/  CS2R R48, SRZ ;  /* 0x0000000000307805 */ /* 0x000fe2000001ff00 */
[----:B------:R-:W-:Y:S01]  /*58b0*/  STL.64 [R1+0x10], R12 ;  /* 0x0000100c01007387 */ /* 0x000fe20000100a00 */
[----:B-1----:R-:W-:Y:S02]  /*58c0*/  MOV R30, RZ ;  /* 0x000000ff001e7202 */ /* 0x002fe40000000f00 */
[C---:B------:R-:W-:Y:S01]  /*58d0*/  LOP3.LUT P4, RZ, R17.reuse, 0x10000000, RZ, 0xc0, !PT ;  /* 0x1000000011ff7812 */ /* 0x040fe2000788c0ff */
[----:B------:R-:W-:Y:S01]  /*58e0*/  HFMA2 R10, -RZ, RZ, 0, 0 ;  /* 0x00000000ff0a7431 */ /* 0x000fe200000001ff */
[----:B------:R-:W-:-:S02]  /*58f0*/  LOP3.LUT P3, RZ, R17, 0x8000000, RZ, 0xc0, !PT ;  /* 0x0800000011ff7812 */ /* 0x000fc4000786c0ff */
[----:B------:R-:W-:Y:S01]  /*5900*/  CS2R R4, SRZ ;  /* 0x0000000000047805 */ /* 0x000fe2000001ff00 */
[----:B------:R-:W-:Y:S01]  /*5910*/  IMAD.MOV.U32 R11, RZ, RZ, RZ ;  /* 0x000000ffff0b7224 */ /* 0x000fe200078e00ff */
[----:B------:R-:W-:Y:S02]  /*5920*/  CS2R R14, SRZ ;  /* 0x00000000000e7805 */ /* 0x000fe4000001ff00 */
[----:B------:R-:W-:Y:S01]  /*5930*/  CS2R R22, SRZ ;  /* 0x0000000000167805 */ /* 0x000fe2000001ff00 */
[----:B------:R-:W-:Y:S04]  /*5940*/  STL [R1+0x334], R0 ;  /* 0x0003340001007387 */ /* 0x000fe80000100800 */
[----:B------:R-:W4:Y:S04]  /*5950*/  LDL R62, [R1+0x248] ;  /* 0x00024800013e7983 */ /* 0x000f280000100800 */
[----:B------:R0:W4:Y:S04]  /*5960*/  @!P4 LDG.E.64 R10, desc[UR14][R66.64] ;  /* 0x0000000e420ac981 */ /* 0x000128000c1e1b00 */
[----:B------:R-:W4:Y:S01]  /*5970*/  @!P3 LDG.E.64 R14, desc[UR14][R68.64] ;  /* 0x0000000e440eb981 */ /* 0x000f22000c1e1b00 */
[----:B--2---:R-:W-:Y:S01]  /*5980*/  @!P2 MOV R30, R7 ;  /* 0x00000007001ea202 */ /* 0x004fe20000000f00 */
[----:B------:R-:W-:-:S02]  /*5990*/  @!P2 IMAD.MOV.U32 R31, RZ, RZ, R6 ;  /* 0x000000ffff1fa224 */ /* 0x000fc400078e0006 */
[----:B------:R-:W-:Y:S01]  /*59a0*/  HFMA2 R16, -RZ, RZ, 0, 0 ;  /* 0x00000000ff107431 */ /* 0x000fe200000001ff */
[----:B------:R-:W-:Y:S02]  /*59b0*/  CS2R R18, SRZ ;  /* 0x0000000000127805 */ /* 0x000fe4000001ff00 */
[----:B------:R-:W-:Y:S01]  /*59c0*/  CS2R R20, SRZ ;  /* 0x0000000000147805 */ /* 0x000fe2000001ff00 */
[----:B------:R1:W-:Y:S04]  /*59d0*/  STL [R1+0x2c4], R30 ;  /* 0x0002c41e01007387 */ /* 0x0003e80000100800 */
[----:B------:R2:W-:Y:S04]  /*59e0*/  STL [R1+0x2f0], R31 ;  /* 0x0002f01f01007387 */ /* 0x0005e80000100800 */
[----:B------:R-:W-:Y:S01]  /*59f0*/  STL.64 [R1+0xe8], R6 ;  /* 0x0000e80601007387 */ /* 0x000fe20000100a00 */
[----:B-1----:R-:W-:-:S03]  /*5a00*/  HFMA2 R30, -RZ, RZ, 0, 0 ;  /* 0x00000000ff1e7431 */ /* 0x002fc600000001ff */
[----:B---3--:R-:W-:Y:S01]  /*5a10*/  STL.64 [R1+0xf0], R8 ;  /* 0x0000f00801007387 */ /* 0x008fe20000100a00 */
[----:B--2---:R-:W-:Y:S01]  /*5a20*/  MOV R31, RZ ;  /* 0x000000ff001f7202 */ /* 0x004fe20000000f00 */
[----:B------:R-:W-:Y:S01]  /*5a30*/  @!P1 IMAD.MOV.U32 R31, RZ, RZ, R8 ;  /* 0x000000ffff1f9224 */ /* 0x000fe200078e0008 */
[----:B------:R-:W-:Y:S02]  /*5a40*/  @!P1 MOV R30, R9 ;  /* 0x00000009001e9202 */ /* 0x000fe40000000f00 */
[----:B------:R-:W-:Y:S02]  /*5a50*/  CS2R R2, SRZ ;  /* 0x0000000000027805 */ /* 0x000fe4000001ff00 */
[C---:B------:R-:W-:Y:S02]  /*5a60*/  LOP3.LUT P1, RZ, R17.reuse, 0x2000000, RZ, 0xc0, !PT ;  /* 0x0200000011ff7812 */ /* 0x040fe4000782c0ff */
[----:B------:R-:W-:Y:S02]  /*5a70*/  CS2R R28, SRZ ;  /* 0x00000000001c7805 */ /* 0x000fe4000001ff00 */
[----:B------:R-:W-:Y:S01]  /*5a80*/  LOP3.LUT P2, RZ, R17, 0x4000000, RZ, 0xc0, !PT ;  /* 0x0400000011ff7812 */ /* 0x000fe2000784c0ff */
[----:B------:R-:W-:Y:S01]  /*5a90*/  IMAD.MOV.U32 R65, RZ, RZ, R27 ;  /* 0x000000ffff417224 */ /* 0x000fe200078e001b */
[----:B------:R-:W-:Y:S01]  /*5aa0*/  MOV R64, R26 ;  /* 0x0000001a00407202 */ /* 0x000fe20000000f00 */
[----:B0-----:R-:W-:Y:S01]  /*5ab0*/  IMAD.MOV.U32 R67, RZ, RZ, RZ ;  /* 0x000000ffff437224 */ /* 0x001fe200078e00ff */
[----:B------:R-:W-:Y:S01]  /*5ac0*/  MOV R57, R33 ;  /* 0x0000002100397202 */ /* 0x000fe20000000f00 */
[----:B------:R-:W-:Y:S01]  /*5ad0*/  IMAD.MOV.U32 R56, RZ, RZ, R32 ;  /* 0x000000ffff387224 */ /* 0x000fe200078e0020 */
[----:B------:R-:W2:Y:S04]  /*5ae0*/  LDL R66, [R1+0x224] ;  /* 0x0002240001427983 */ /* 0x000ea80000100800 */
[----:B------:R-:W3:Y:S04]  /*5af0*/  LDL R69, [R1+0x22c] ;  /* 0x00022c0001457983 */ /* 0x000ee80000100800 */
[----:B------:R0:W2:Y:S04]  /*5b00*/  @!P1 LDG.E.64 R4, desc[UR14][R72.64] ;  /* 0x0000000e48049981 */ /* 0x0000a8000c1e1b00 */
[----:B------:R-:W3:Y:S04]  /*5b10*/  @!P2 LDG.E.64 R22, desc[UR14][R70.64] ;  /* 0x0000000e4616a981 */ /* 0x000ee8000c1e1b00 */
[----:B------:R1:W-:Y:S01]  /*5b20*/  STL [R1+0x2d8], R30 ;  /* 0x0002d81e01007387 */ /* 0x0003e20000100800 */
[----:B0-----:R-:W-:-:S03]  /*5b30*/  CS2R R72, SRZ ;  /* 0x0000000000487805 */ /* 0x001fc6000001ff00 */
[----:B------:R0:W-:Y:S01]  /*5b40*/  STL [R1+0x2f4], R31 ;  /* 0x0002f41f01007387 */ /* 0x0001e20000100800 */
[----:B-1----:R-:W-:Y:S01]  /*5b50*/  HFMA2 R30, -RZ, RZ, 0, 0 ;  /* 0x00000000ff1e7431 */ /* 0x002fe200000001ff */
[----:B0-----:R-:W-:Y:S01]  /*5b60*/  MOV R31, RZ ;  /* 0x000000ff001f7202 */ /* 0x001fe20000000f00 */
[----:B------:R-:W-:Y:S02]  /*5b70*/  HFMA2 R9, -RZ, RZ, 0, 0 ;  /* 0x00000000ff097431 */ /* 0x000fe400000001ff */
[----:B------:R-:W-:Y:S01]  /*5b80*/  IMAD.MOV.U32 R8, RZ, RZ, RZ ;  /* 0x000000ffff087224 */ /* 0x000fe200078e00ff */
[----:B------:R-:W-:Y:S01]  /*5b90*/  CS2R R6, SRZ ;  /* 0x0000000000067805 */ /* 0x000fe2000001ff00 */
[----:B----4-:R-:W-:Y:S01]  /*5ba0*/  @!P4 IMAD.MOV.U32 R31, RZ, RZ, R10 ;  /* 0x000000ffff1fc224 */ /* 0x010fe200078e000a */
[----:B------:R-:W-:Y:S01]  /*5bb0*/  @!P4 MOV R30, R11 ;  /* 0x0000000b001ec202 */ /* 0x000fe20000000f00 */
[----:B------:R-:W-:Y:S01]  /*5bc0*/  @!P3 IMAD.MOV.U32 R19, RZ, RZ, R14 ;  /* 0x000000ffff13b224 */ /* 0x000fe200078e000e */
[----:B------:R-:W-:-:S02]  /*5bd0*/  @!P3 MOV R18, R15 ;  /* 0x0000000f0012b202 */ /* 0x000fc40000000f00 */
[C---:B------:R-:W-:Y:S01]  /*5be0*/  LOP3.LUT P3, RZ, R17.reuse, 0x800000, RZ, 0xc0, !PT ;  /* 0x0080000011ff7812 */ /* 0x040fe2000786c0ff */
[----:B------:R0:W-:Y:S04]  /*5bf0*/  STL [R1+0x2f8], R31 ;  /* 0x0002f81f01007387 */ /* 0x0001e80000100800 */
[----:B------:R1:W-:Y:S01]  /*5c00*/  STL [R1+0x2d0], R30 ;  /* 0x0002d01e01007387 */ /* 0x0003e20000100800 */
[----:B------:R-:W-:Y:S02]  /*5c10*/  LOP3.LUT P4, RZ, R17, 0x1000000, RZ, 0xc0, !PT ;  /* 0x0100000011ff7812 */ /* 0x000fe4000788c0ff */
[----:B0-----:R-:W-:Y:S01]  /*5c20*/  MOV R31, R25 ;  /* 0x00000019001f7202 */ /* 0x001fe20000000f00 */
[----:B------:R0:W-:Y:S01]  /*5c30*/  STL.64 [R1+0xf8], R10 ;  /* 0x0000f80a01007387 */ /* 0x0001e20000100a00 */
[----:B-1----:R-:W-:-:S02]  /*5c40*/  MOV R30, R24 ;  /* 0x00000018001e7202 */ /* 0x002fc40000000f00 */
[----:B------:R-:W-:Y:S01]  /*5c50*/  CS2R R24, SRZ ;  /* 0x0000000000187805 */ /* 0x000fe2000001ff00 */
[----:B------:R1:W4:Y:S06]  /*5c60*/  @!P3 LDG.E.64 R8, desc[UR14][R76.64] ;  /* 0x0000000e4c08b981 */ /* 0x00032c000c1e1b00 */
[----:B------:R1:W4:Y:S01]  /*5c70*/  @!P4 LDG.E.64 R6, desc[UR14][R74.64] ;  /* 0x0000000e4a06c981 */ /* 0x000322000c1e1b00 */
[----:B0-----:R-:W-:Y:S02]  /*5c80*/  HFMA2 R10, -RZ, RZ, 0, 0 ;  /* 0x00000000ff0a7431 */ /* 0x001fe400000001ff */
[----:B------:R-:W-:Y:S01]  /*5c90*/  IMAD.MOV.U32 R11, RZ, RZ, RZ ;  /* 0x000000ffff0b7224 */ /* 0x000fe200078e00ff */
[----:B--2---:R-:W-:Y:S01]  /*5ca0*/  @!P1 MOV R72, R4 ;  /* 0x0000000400489202 */ /* 0x004fe20000000f00 */
[----:B------:R-:W-:Y:S01]  /*5cb0*/  @!P1 IMAD.MOV.U32 R16, RZ, RZ, R5 ;  /* 0x000000ffff109224 */ /* 0x000fe200078e0005 */
[----:B------:R-:W-:-:S02]  /*5cc0*/  LOP3.LUT P1, RZ, R17, 0x200000, RZ, 0xc0, !PT ;  /* 0x0020000011ff7812 */ /* 0x000fc4000782c0ff */
[----:B---3--:R-:W-:Y:S01]  /*5cd0*/  @!P2 MOV R21, R22 ;  /* 0x000000160015a202 */ /* 0x008fe20000000f00 */
[----:B------:R-:W-:Y:S01]  /*5ce0*/  @!P2 IMAD.MOV.U32 R20, RZ, RZ, R23 ;  /* 0x000000ffff14a224 */ /* 0x000fe200078e0017 */
[----:B------:R-:W-:Y:S01]  /*5cf0*/  LOP3.LUT P2, RZ, R17, 0x400000, RZ, 0xc0, !PT ;  /* 0x0040000011ff7812 */ /* 0x000fe2000784c0ff */
[----:B------:R-:W-:Y:S01]  /*5d00*/  IMAD.MOV.U32 R68, RZ, RZ, RZ ;  /* 0x000000ffff447224 */ /* 0x000fe200078e00ff */
[----:B------:R-:W-:Y:S01]  /*5d10*/  CS2R R70, SRZ ;  /* 0x0000000000467805 */ /* 0x000fe2000001ff00 */
[----:B------:R0:W-:Y:S01]  /*5d20*/  STL.64 [R1+0x100], R14 ;  /* 0x0001000e01007387 */ /* 0x0001e20000100a00 */
[----:B------:R-:W-:-:S03]  /*5d30*/  CS2R R26, SRZ ;  /* 0x00000000001a7805 */ /* 0x000fc6000001ff00 */
[----:B------:R2:W-:Y:S04]  /*5d40*/  STL.64 [R1+0x110], R4 ;  /* 0x0001100401007387 */ /* 0x0005e80000100a00 */
[----:B------:R-:W3:Y:S04]  /*5d50*/  @!P1 LDG.E.64 R24, desc[UR14][R80.64] ;  /* 0x0000000e50189981 */ /* 0x000ee8000c1e1b00 */
[----:B------:R-:W3:Y:S01]  /*5d60*/  @!P2 LDG.E.64 R10, desc[UR14][R78.64] ;  /* 0x0000000e4e0aa981 */ /* 0x000ee2000c1e1b00 */
[----:B-1----:R-:W-:Y:S02]  /*5d70*/  MOV R76, RZ ;  /* 0x000000ff004c7202 */ /* 0x002fe40000000f00 */
[----:B------:R-:W-:-:S02]  /*5d80*/  CS2R R74, SRZ ;  /* 0x00000000004a7805 */ /* 0x000fc4000001ff00 */
[----:B0-----:R-:W-:Y:S01]  /*5d90*/  CS2R R14, SRZ ;  /* 0x00000000000e7805 */ /* 0x001fe2000001ff00 */
[----:B------:R-:W-:Y:S01]  /*5da0*/  STL.64 [R1+0x108], R22 ;  /* 0x0001081601007387 */ /* 0x000fe20000100a00 */
[----:B------:R-:W-:Y:S02]  /*5db0*/  CS2R R32, SRZ ;  /* 0x0000000000207805 */ /* 0x000fe4000001ff00 */
[----:B------:R-:W-:Y:S01]  /*5dc0*/  MOV R60, R30 ;  /* 0x0000001e003c7202 */ /* 0x000fe20000000f00 */
[----:B------:R-:W-:Y:S01]  /*5dd0*/  IMAD.MOV.U32 R61, RZ, RZ, R31 ;  /* 0x000000ffff3d7224 */ /* 0x000fe200078e001f */
[----:B------:R-:W3:Y:S01]  /*5de0*/  LDL R77, [R1+0x2f8] ;  /* 0x0002f800014d7983 */ /* 0x000ee20000100800 */
[----:B----4-:R-:W-:Y:S01]  /*5df0*/  @!P3 IMAD.MOV.U32 R70, RZ, RZ, R8 ;  /* 0x000000ffff46b224 */ /* 0x010fe200078e0008 */
[----:B------:R-:W-:Y:S02]  /*5e00*/  @!P3 MOV R76, R9 ;  /* 0x00000009004cb202 */ /* 0x000fe40000000f00 */
[----:B------:R0:W-:Y:S01]  /*5e10*/  STL.64 [R1+0x120], R8 ;  /* 0x0001200801007387 */ /* 0x0001e20000100a00 */
[----:B------:R-:W-:-:S02]  /*5e20*/  LOP3.LUT P3, RZ, R17, 0x80000, RZ, 0xc0, !PT ;  /* 0x0008000011ff7812 */ /* 0x000fc4000786c0ff */
[----:B------:R-:W-:Y:S01]  /*5e30*/  @!P4 MOV R73, R6 ;  /* 0x000000060049c202 */ /* 0x000fe20000000f00 */
[----:B------:R1:W-:Y:S01]  /*5e40*/  STL.64 [R1+0x118], R6 ;  /* 0x0001180601007387 */ /* 0x0003e20000100a00 */
[----:B------:R-:W-:Y:S02]  /*5e50*/  @!P4 MOV R74, R7 ;  /* 0x00000007004ac202 */ /* 0x000fe40000000f00 */
[----:B--2---:R-:W-:Y:S01]  /*5e60*/  CS2R R4, SRZ ;  /* 0x0000000000047805 */ /* 0x004fe2000001ff00 */
[----:B------:R-:W2:Y:S01]  /*5e70*/  LDL R81, [R1+0x2f4] ;  /* 0x0002f40001517983 */ /* 0x000ea20000100800 */
[----:B0-----:R-:W-:Y:S02]  /*5e80*/  HFMA2 R8, -RZ, RZ, 0, 0 ;  /* 0x00000000ff087431 */ /* 0x001fe400000001ff */
[----:B------:R-:W-:Y:S01]  /*5e90*/  IMAD.MOV.U32 R9, RZ, RZ, RZ ;  /* 0x000000ffff097224 */ /* 0x000fe200078e00ff */
[----:B------:R-:W-:Y:S02]  /*5ea0*/  LOP3.LUT P4, RZ, R17, 0x100000, RZ, 0xc0, !PT ;  /* 0x0010000011ff7812 */ /* 0x000fe4000788c0ff */
[----:B------:R0:W4:Y:S01]  /*5eb0*/  @!P3 LDG.E.64 R28, desc[UR14][R84.64] ;  /* 0x0000000e541cb981 */ /* 0x000122000c1e1b00 */
[----:B---3--:R-:W-:-:S10]  /*5ec0*/  @!P1 MOV R68, R24 ;  /* 0x0000001800449202 */ /* 0x008fd40000000f00 */
[----:B------:R3:W2:Y:S01]  /*5ed0*/  @!P4 LDG.E.64 R26, desc[UR14][R82.64] ;  /* 0x0000000e521ac981 */ /* 0x0006a2000c1e1b00 */
[----:B------:R-:W-:Y:S02]  /*5ee0*/  @!P1 MOV R2, R25 ;  /* 0x0000001900029202 */ /* 0x000fe40000000f00 */
[C---:B------:R-:W-:Y:S01]  /*5ef0*/  LOP3.LUT P1, RZ, R17.reuse, 0x20000, RZ, 0xc0, !PT ;  /* 0x0002000011ff7812 */ /* 0x040fe2000782c0ff */
[----:B------:R-:W-:Y:S01]  /*5f00*/  HFMA2 R80, -RZ, RZ, 0, 0 ;  /* 0x00000000ff507431 */ /* 0x000fe200000001ff */
[----:B------:R-:W-:Y:S01]  /*5f10*/  @!P2 MOV R71, R10 ;  /* 0x0000000a0047a202 */ /* 0x000fe20000000f00 */
[----:B------:R3:W-:Y:S01]  /*5f20*/  STL.64 [R1+0x130], R24 ;  /* 0x0001301801007387 */ /* 0x0007e20000100a00 */
[----:B------:R-:W-:Y:S02]  /*5f30*/  @!P2 MOV R75, R11 ;  /* 0x0000000b004ba202 */ /* 0x000fe40000000f00 */
[----:B------:R-:W-:Y:S02]  /*5f40*/  LOP3.LUT P2, RZ, R17, 0x40000, RZ, 0xc0, !PT ;  /* 0x0004000011ff7812 */ /* 0x000fe4000784c0ff */
[----:B-1----:R-:W-:Y:S01]  /*5f50*/  CS2R R6, SRZ ;  /* 0x0000000000067805 */ /* 0x002fe2000001ff00 */
[----:B0-----:R-:W-:Y:S01]  /*5f60*/  IMAD.MOV.U32 R84, RZ, RZ, RZ ;  /* 0x000000ffff547224 */ /* 0x001fe200078e00ff */
[----:B------:R0:W-:Y:S04]  /*5f70*/  STL.64 [R1+0x128], R10 ;  /* 0x0001280a01007387 */ /* 0x0001e80000100a00 */
[----:B------:R-:W2:Y:S01]  /*5f80*/  @!P1 LDG.E.64 R8, desc[UR14][R88.64] ;  /* 0x0000000e58089981 */ /* 0x000ea2000c1e1b00 */
[----:B------:R-:W-:Y:S01]  /*5f90*/  CS2R R22, SRZ ;  /* 0x0000000000167805 */ /* 0x000fe2000001ff00 */
[----:B------:R-:W-:Y:S01]  /*5fa0*/  IMAD.MOV.U32 R79, RZ, RZ, RZ ;  /* 0x000000ffff4f7224 */ /* 0x000fe200078e00ff */
[----:B------:R-:W-:Y:S01]  /*5fb0*/  CS2R R30, SRZ ;  /* 0x00000000001e7805 */ /* 0x000fe2000001ff00 */
[----:B------:R-:W2:Y:S04]  /*5fc0*/  LDL R85, [R1+0x2f0] ;  /* 0x0002f00001557983 */ /* 0x000ea80000100800 */
[----:B------:R-:W2:Y:S01]  /*5fd0*/  @!P2 LDG.E.64 R14, desc[UR14][R86.64] ;  /* 0x0000000e560ea981 */ /* 0x000ea2000c1e1b00 */
[----:B---3--:R-:W-:Y:S01]  /*5fe0*/  HFMA2 R82, -RZ, RZ, 0, 0 ;  /* 0x00000000ff527431 */ /* 0x008fe200000001ff */
[----:B------:R-:W-:Y:S01]  /*5ff0*/  CS2R R24, SRZ ;  /* 0x0000000000187805 */ /* 0x000fe2000001ff00 */
[----:B0-----:R-:W-:Y:S01]  /*6000*/  HFMA2 R10, -RZ, RZ, 0, 0 ;  /* 0x00000000ff0a7431 */ /* 0x001fe200000001ff */
[----:B------:R-:W-:Y:S01]  /*6010*/  MOV R11, RZ ;  /* 0x000000ff000b7202 */ /* 0x000fe20000000f00 */
[----:B------:R-:W3:Y:S04]  /*6020*/  LDL R83, [R1+0x2d8] ;  /* 0x0002d80001537983 */ /* 0x000ee80000100800 */
[----:B------:R-:W3:Y:S01]  /*6030*/  LDL R78, [R1+0x2d0] ;  /* 0x0002d000014e7983 */ /* 0x000ee20000100800 */
[----:B----4-:R-:W-:-:S02]  /*6040*/  @!P3 MOV R84, R28 ;  /* 0x0000001c0054b202 */ /* 0x010fc40000000f00 */
[----:B------:R-:W-:Y:S02]  /*6050*/  @!P3 MOV R4, R29 ;  /* 0x0000001d0004b202 */ /* 0x000fe40000000f00 */
[----:B------:R-:W-:-:S13]  /*6060*/  LOP3.LUT P3, RZ, R17, 0x8000, RZ, 0xc0, !PT ;  /* 0x0000800011ff7812 */ /* 0x000fda000786c0ff */
[----:B------:R-:W4:Y:S01]  /*6070*/  @!P3 LDG.E.64 R24, desc[UR14][R92.64] ;  /* 0x0000000e5c18b981 */ /* 0x000f22000c1e1b00 */
[----:B--2---:R-:W-:Y:S02]  /*6080*/  @!P4 MOV R67, R26 ;  /* 0x0000001a0043c202 */ /* 0x004fe40000000f00 */
[----:B------:R-:W-:Y:S02]  /*6090*/  @!P4 MOV R3, R27 ;  /* 0x0000001b0003c202 */ /* 0x000fe40000000f00 */
[----:B------:R-:W-:Y:S01]  /*60a0*/  @!P1 MOV R80, R8 ;  /* 0x0000000800509202 */ /* 0x000fe20000000f00 */
[----:B------:R-:W-:Y:S01]  /*60b0*/  @!P1 IMAD.MOV.U32 R6, RZ, RZ, R9 ;  /* 0x000000ffff069224 */ /* 0x000fe200078e0009 */
[C---:B------:R-:W-:Y:S01]  /*60c0*/  LOP3.LUT P1, RZ, R17.reuse, 0x2000, RZ, 0xc0, !PT ;  /* 0x0000200011ff7812 */ /* 0x040fe2000782c0ff */
[----:B------:R0:W-:Y:S01]  /*60d0*/  STL.64 [R1+0x140], R28 ;  /* 0x0001401c01007387 */ /* 0x0001e20000100a00 */
[----:B------:R-:W-:-:S03]  /*60e0*/  LOP3.LUT P4, RZ, R17, 0x10000, RZ, 0xc0, !PT ;  /* 0x0001000011ff7812 */ /* 0x000fc6000788c0ff */
[----:B------:R1:W-:Y:S01]  /*60f0*/  STL.64 [R1+0x138], R26 ;  /* 0x0001381a01007387 */ /* 0x0003e20000100a00 */
[----:B------:R-:W-:Y:S01]  /*6100*/  @!P2 IMAD.MOV.U32 R82, RZ, RZ, R14 ;  /* 0x000000ffff52a224 */ /* 0x000fe200078e000e */
[----:B------:R-:W-:Y:S02]  /*6110*/  @!P2 MOV R5, R15 ;  /* 0x0000000f0005a202 */ /* 0x000fe40000000f00 */
[----:B------:R-:W-:Y:S01]  /*6120*/  LOP3.LUT P2, RZ, R17, 0x4000, RZ, 0xc0, !PT ;  /* 0x0000400011ff7812 */ /* 0x000fe2000784c0ff */
[----:B------:R2:W-:Y:S04]  /*6130*/  STL.64 [R1+0x150], R8 ;  /* 0x0001500801007387 */ /* 0x0005e80000100a00 */
[----:B------:R-:W3:Y:S04]  /*6140*/  @!P1 LDG.E.64 R40, desc[UR14][R96.64] ;  /* 0x0000000e60289981 */ /* 0x000ee8000c1e1b00 */
[----:B------:R-:W3:Y:S04]  /*6150*/  @!P4 LDG.E.64 R10, desc[UR14][R90.64] ;  /* 0x0000000e5a0ac981 */ /* 0x000ee8000c1e1b00 */
[----:B------:R-:W3:Y:S01]  /*6160*/  @!P2 LDG.E.64 R38, desc[UR14][R94.64] ;  /* 0x0000000e5e26a981 */ /* 0x000ee2000c1e1b00 */
[----:B0-----:R-:W-:-:S02]  /*6170*/  CS2R R28, SRZ ;  /* 0x00000000001c7805 */ /* 0x001fc4000001ff00 */
[----:B-1----:R-:W-:Y:S01]  /*6180*/  CS2R R26, SRZ ;  /* 0x00000000001a7805 */ /* 0x002fe2000001ff00 */
[----:B--2---:R-:W-:Y:S02]  /*6190*/  HFMA2 R8, -RZ, RZ, 0, 0 ;  /* 0x00000000ff087431 */ /* 0x004fe400000001ff */
[----:B------:R-:W-:Y:S01]  /*61a0*/  IMAD.MOV.U32 R9, RZ, RZ, RZ ;  /* 0x000000ffff097224 */ /* 0x000fe200078e00ff */
[----:B------:R0:W-:Y:S01]  /*61b0*/  STL.64 [R1+0x148], R14 ;  /* 0x0001480e01007387 */ /* 0x0001e20000100a00 */
[----:B------:R-:W-:Y:S01]  /*61c0*/  IMAD.MOV.U32 R86, RZ, RZ, R36 ;  /* 0x000000ffff567224 */ /* 0x000fe200078e0024 */
[----:B------:R-:W-:Y:S02]  /*61d0*/  MOV R87, R37 ;  /* 0x0000002500577202 */ /* 0x000fe40000000f00 */
[----:B------:R-:W-:Y:S01]  /*61e0*/  MOV R88, R34 ;  /* 0x0000002200587202 */ /* 0x000fe20000000f00 */
[----:B------:R-:W2:Y:S01]  /*61f0*/  LDL R96, [R1+0x2bc] ;  /* 0x0002bc0001607983 */ /* 0x000ea20000100800 */
[----:B------:R-:W-:-:S03]  /*6200*/  MOV R89, R35 ;  /* 0x0000002300597202 */ /* 0x000fc60000000f00 */
[----:B------:R-:W2:Y:S01]  /*6210*/  LDL R97, [R1+0x2a8] ;  /* 0x0002a80001617983 */ /* 0x000ea20000100800 */
[----:B0-----:R-:W-:-:S03]  /*6220*/  CS2R R14, SRZ ;  /* 0x00000000000e7805 */ /* 0x001fc6000001ff00 */
[----:B------:R-:W2:Y:S04]  /*6230*/  LDL R94, [R1+0x2c0] ;  /* 0x0002c000015e7983 */ /* 0x000ea80000100800 */
[----:B------:R-:W2:Y:S04]  /*6240*/  LDL R95, [R1+0x2a0] ;  /* 0x0002a000015f7983 */ /* 0x000ea80000100800 */
[----:B------:R-:W2:Y:S04]  /*6250*/  LDL R92, [R1+0x2cc] ;  /* 0x0002cc00015c7983 */ /* 0x000ea80000100800 */
[----:B------:R-:W2:Y:S04]  /*6260*/  LDL R93, [R1+0x2b8] ;  /* 0x0002b800015d7983 */ /* 0x000ea80000100800 */
[----:B------:R-:W2:Y:S04]  /*6270*/  LDL R90, [R1+0x2d4] ;  /* 0x0002d400015a7983 */ /* 0x000ea80000100800 */
[----:B------:R-:W2:Y:S01]  /*6280*/  LDL R91, [R1+0x2ac] ;  /* 0x0002ac00015b7983 */ /* 0x000ea20000100800 */
[----:B----4-:R-:W-:Y:S01]  /*6290*/  @!P3 IMAD.MOV.U32 R23, RZ, RZ, R24 ;  /* 0x000000ffff17b224 */ /* 0x010fe200078e0018 */
[----:B------:R-:W-:-:S02]  /*62a0*/  @!P3 MOV R22, R25 ;  /* 0x000000190016b202 */ /* 0x000fc40000000f00 */
[----:B------:R-:W-:Y:S01]  /*62b0*/  LOP3.LUT P3, RZ, R17, 0x800, RZ, 0xc0, !PT ;  /* 0x0000080011ff7812 */ /* 0x000fe2000786c0ff */
[----:B------:R0:W-:Y:S02]  /*62c0*/  STL.64 [R1+0x160], R24 ;  /* 0x0001601801007387 */ /* 0x0001e40000100a00 */
[----:B0-----:R-:W-:-:S10]  /*62d0*/  CS2R R24, SRZ ;  /* 0x0000000000187805 */ /* 0x001fd4000001ff00 */
[----:B------:R-:W4:Y:S01]  /*62e0*/  @!P3 LDG.E.64 R8, desc[UR14][R100.64] ;  /* 0x0000000e6408b981 */ /* 0x000f22000c1e1b00 */
[----:B---3--:R-:W-:Y:S02]  /*62f0*/  @!P1 MOV R28, R40 ;  /* 0x00000028001c9202 */ /* 0x008fe40000000f00 */
[----:B------:R-:W-:Y:S02]  /*6300*/  @!P1 MOV R29, R41 ;  /* 0x00000029001d9202 */ /* 0x000fe40000000f00 */
[----:B------:R-:W-:Y:S01]  /*6310*/  @!P4 MOV R7, R11 ;  /* 0x0000000b0007c202 */ /* 0x000fe20000000f00 */
[----:B------:R0:W-:Y:S01]  /*6320*/  STL.64 [R1+0x158], R10 ;  /* 0x0001580a01007387 */ /* 0x0001e20000100a00 */
[C---:B------:R-:W-:Y:S02]  /*6330*/  LOP3.LUT P1, RZ, R17.reuse, 0x200, RZ, 0xc0, !PT ;  /* 0x0000020011ff7812 */ /* 0x040fe4000782c0ff */
[----:B------:R-:W-:Y:S01]  /*6340*/  @!P2 MOV R26, R38 ;  /* 0x00000026001aa202 */ /* 0x000fe20000000f00 */
[----:B------:R-:W-:Y:S01]  /*6350*/  @!P2 IMAD.MOV.U32 R27, RZ, RZ, R39 ;  /* 0x000000ffff1ba224 */ /* 0x000fe200078e0027 */
[----:B------:R-:W-:-:S02]  /*6360*/  LOP3.LUT P2, RZ, R17, 0x400, RZ, 0xc0, !PT ;  /* 0x0000040011ff7812 */ /* 0x000fc4000784c0ff */
[----:B------:R-:W-:Y:S02]  /*6370*/  @!P4 MOV R79, R10 ;  /* 0x0000000a004fc202 */ /* 0x000fe40000000f00 */
[----:B------:R-:W-:Y:S02]  /*6380*/  CS2R R36, SRZ ;  /* 0x0000000000247805 */ /* 0x000fe4000001ff00 */
[----:B------:R-:W-:Y:S01]  /*6390*/  CS2R R34, SRZ ;  /* 0x0000000000227805 */ /* 0x000fe2000001ff00 */
[----:B------:R1:W-:Y:S01]  /*63a0*/  STL.64 [R1+0x170], R40 ;  /* 0x0001702801007387 */ /* 0x0003e20000100a00 */
[----:B0-----:R-:W-:Y:S01]  /*63b0*/  HFMA2 R11, -RZ, RZ, 0, 0 ;  /* 0x00000000ff0b7431 */ /* 0x001fe200000001ff */
[----:B------:R-:W-:Y:S02]  /*63c0*/  LOP3.LUT P4, RZ, R17, 0x1000, RZ, 0xc0, !PT ;  /* 0x0000100011ff7812 */ /* 0x000fe4000788c0ff */
[----:B------:R-:W3:Y:S01]  /*63d0*/  @!P1 LDG.E.64 R24, desc[UR14][R104.64] ;  /* 0x0000000e68189981 */ /* 0x000ee2000c1e1b00 */
[----:B------:R-:W-:-:S03]  /*63e0*/  IMAD.MOV.U32 R10, RZ, RZ, RZ ;  /* 0x000000ffff0a7224 */ /* 0x000fc600078e00ff */
[----:B------:R-:W-:Y:S04]  /*63f0*/  STL.64 [R1+0x168], R38 ;  /* 0x0001682601007387 */ /* 0x000fe80000100a00 */
[----:B------:R-:W2:Y:S04]  /*6400*/  @!P2 LDG.E.64 R10, desc[UR14][R102.64] ;  /* 0x0000000e660aa981 */ /* 0x000ea8000c1e1b00 */
[----:B------:R-:W2:Y:S04]  /*6410*/  @!P4 LDG.E.64 R14, desc[UR14][R98.64] ;  /* 0x0000000e620ec981 */ /* 0x000ea8000c1e1b00 */
[----:B------:R-:W2:Y:S04]  /*6420*/  LDL R100, [R1+0x284] ;  /* 0x0002840001647983 */ /* 0x000ea80000100800 */
[----:B------:R-:W2:Y:S01]  /*6430*/  LDL R101, [R1+0x2b4] ;  /* 0x0002b40001657983 */ /* 0x000ea20000100800 */
[----:B----4-:R-:W-:-:S03]  /*6440*/  @!P3 MOV R33, R9 ;  /* 0x000000090021b202 */ /* 0x010fc60000000f00 */
[----:B------:R0:W-:Y:S01]  /*6450*/  STL.64 [R1+0x180], R8 ;  /* 0x0001800801007387 */ /* 0x0001e20000100a00 */
[----:B------:R-:W-:Y:S02]  /*6460*/  @!P3 MOV R32, R8 ;  /* 0x000000080020b202 */ /* 0x000fe40000000f00 */
[----:B-1----:R-:W-:Y:S01]  /*6470*/  CS2R R40, SRZ ;  /* 0x0000000000287805 */ /* 0x002fe2000001ff00 */
[----:B------:R-:W4:Y:S04]  /*6480*/  LDL R104, [R1+0x274] ;  /* 0x0002740001687983 */ /* 0x000f280000100800 */
[----:B------:R-:W4:Y:S01]  /*6490*/  LDL R105, [R1+0x298] ;  /* 0x0002980001697983 */ /* 0x000f220000100800 */
[----:B0-----:R-:W-:Y:S02]  /*64a0*/  HFMA2 R9, -RZ, RZ, 0, 0 ;  /* 0x00000000ff097431 */ /* 0x001fe400000001ff */
[----:B------:R-:W-:Y:S01]  /*64b0*/  IMAD.MOV.U32 R8, RZ, RZ, RZ ;  /* 0x000000ffff087224 */ /* 0x000fe200078e00ff */
[----:B------:R-:W-:-:S02]  /*64c0*/  LOP3.LUT P3, RZ, R17, 0x80, RZ, 0xc0, !PT ;  /* 0x0000008011ff7812 */ /* 0x000fc4000786c0ff */
[----:B---3--:R-:W-:-:S11]  /*64d0*/  @!P1 MOV R36, R24 ;  /* 0x0000001800249202 */ /* 0x008fd60000000f00 */
[----:B------:R-:W3:Y:S01]  /*64e0*/  @!P3 LDG.E.64 R52, desc[UR14][R108.64] ;  /* 0x0000000e6c34b981 */ /* 0x000ee2000c1e1b00 */
[----:B------:R-:W-:Y:S02]  /*64f0*/  @!P1 MOV R37, R25 ;  /* 0x0000001900259202 */ /* 0x000fe40000000f00 */
[C---:B------:R-:W-:Y:S02]  /*6500*/  LOP3.LUT P1, RZ, R17.reuse, 0x20, RZ, 0xc0, !PT ;  /* 0x0000002011ff7812 */ /* 0x040fe4000782c0ff */
[----:B------:R-:W-:Y:S01]  /*6510*/  CS2R R38, SRZ ;  /* 0x0000000000267805 */ /* 0x000fe2000001ff00 */
[----:B------:R-:W-:Y:S01]  /*6520*/  STL.64 [R1+0x190], R24 ;  /* 0x0001901801007387 */ /* 0x000fe20000100a00 */
[----:B--2---:R-:W-:Y:S01]  /*6530*/  @!P2 MOV R34, R10 ;  /* 0x0000000a0022a202 */ /* 0x004fe20000000f00 */
[----:B------:R-:W-:Y:S01]  /*6540*/  @!P2 IMAD.MOV.U32 R35, RZ, RZ, R11 ;  /* 0x000000ffff23a224 */ /* 0x000fe200078e000b */
[----:B------:R-:W-:Y:S01]  /*6550*/  LOP3.LUT P2, RZ, R17, 0x40, RZ, 0xc0, !PT ;  /* 0x0000004011ff7812 */ /* 0x000fe2000784c0ff */
[----:B------:R-:W-:Y:S01]  /*6560*/  STL.64 [R1+0x188], R10 ;  /* 0x0001880a01007387 */ /* 0x000fe20000100a00 */
[----:B------:R-:W-:Y:S01]  /*6570*/  @!P4 IMAD.MOV.U32 R30, RZ, RZ, R14 ;  /* 0x000000ffff1ec224 */ /* 0x000fe200078e000e */
[----:B------:R-:W-:-:S02]  /*6580*/  @!P4 MOV R31, R15 ;  /* 0x0000000f001fc202 */ /* 0x000fc40000000f00 */
[----:B------:R0:W-:Y:S04]  /*6590*/  STL.64 [R1+0x178], R14 ;  /* 0x0001780e01007387 */ /* 0x0001e80000100a00 */
[----:B------:R-:W2:Y:S04]  /*65a0*/  @!P1 LDG.E.64 R8, desc[UR14][R112.64] ;  /* 0x0000000e70089981 */ /* 0x000ea8000c1e1b00 */
[----:B------:R-:W4:Y:S01]  /*65b0*/  LDL R108, [R1+0x26c] ;  /* 0x00026c00016c7983 */ /* 0x000f220000100800 */
[----:B0-----:R-:W-:Y:S02]  /*65c0*/  CS2R R14, SRZ ;  /* 0x00000000000e7805 */ /* 0x001fe4000001ff00 */
[----:B------:R-:W-:Y:S01]  /*65d0*/  LOP3.LUT P4, RZ, R17, 0x100, RZ, 0xc0, !PT ;  /* 0x0000010011ff7812 */ /* 0x000fe2000788c0ff */
[----:B------:R-:W-:Y:S01]  /*65e0*/  HFMA2 R10, -RZ, RZ, 0, 0 ;  /* 0x00000000ff0a7431 */ /* 0x000fe200000001ff */
[----:B------:R-:W-:Y:S01]  /*65f0*/  MOV R11, RZ ;  /* 0x000000ff000b7202 */ /* 0x000fe20000000f00 */
[----:B------:R-:W4:Y:S04]  /*6600*/  LDL R109, [R1+0x290] ;  /* 0x00029000016d7983 */ /* 0x000f280000100800 */
[----:B------:R-:W4:Y:S04]  /*6610*/  @!P2 LDG.E.64 R14, desc[UR14][R110.64] ;  /* 0x0000000e6e0ea981 */ /* 0x000f28000c1e1b00 */
[----:B------:R-:W4:Y:S04]  /*6620*/  @!P5 LDG.E.64 R10, desc[UR14][R114.64] ;  /* 0x0000000e720ad981 */ /* 0x000f28000c1e1b00 */
[----:B------:R-:W4:Y:S04]  /*6630*/  @!P4 LDG.E.64 R50, desc[UR14][R106.64] ;  /* 0x0000000e6a32c981 */ /* 0x000f28000c1e1b00 */
[----:B------:R-:W4:Y:S04]  /*6640*/  LDL R102, [R1+0x288] ;  /* 0x0002880001667983 */ /* 0x000f280000100800 */
[----:B------:R-:W4:Y:S04]  /*6650*/  LDL R103, [R1+0x2a4] ;  /* 0x0002a40001677983 */ /* 0x000f280000100800 */
[----:B------:R-:W4:Y:S04]  /*6660*/  LDL R98, [R1+0x294] ;  /* 0x0002940001627983 */ /* 0x000f280000100800 */
[----:B------:R-:W4:Y:S01]  /*6670*/  LDL R99, [R1+0x2b0] ;  /* 0x0002b00001637983 */ /* 0x000f220000100800 */
[----:B---3--:R-:W-:Y:S01]  /*6680*/  @!P3 MOV R40, R52 ;  /* 0x000000340028b202 */ /* 0x008fe20000000f00 */
[----:B------:R-:W-:-:S02]  /*6690*/  @!P3 IMAD.MOV.U32 R41, RZ, RZ, R53 ;  /* 0x000000ffff29b224 */ /* 0x000fc400078e0035 */
[----:B------:R-:W-:Y:S01]  /*66a0*/  STL.64 [R1+0x1a0], R52 ;  /* 0x0001a03401007387 */ /* 0x000fe20000100a00 */
[----:B------:R-:W-:-:S03]  /*66b0*/  CS2R R24, SRZ ;  /* 0x0000000000187805 */ /* 0x000fc6000001ff00 */
[----:B------:R-:W3:Y:S04]  /*66c0*/  LDL R112, [R1+0x25c] ;  /* 0x00025c0001707983 */ /* 0x000ee80000100800 */
[----:B------:R-:W3:Y:S01]  /*66d0*/  LDL R113, [R1+0x280] ;  /* 0x0002800001717983 */ /* 0x000ee20000100800 */
[----:B--2---:R-:W-:Y:S01]  /*66e0*/  @!P1 MOV R44, R8 ;  /* 0x00000008002c9202 */ /* 0x004fe20000000f00 */
[----:B------:R-:W-:Y:S01]  /*66f0*/  @!P1 IMAD.MOV.U32 R45, RZ, RZ, R9 ;  /* 0x000000ffff2d9224 */ /* 0x000fe200078e0009 */
[----:B------:R-:W-:Y:S01]  /*6700*/  LOP3.LUT P1, RZ, R17, 0x1, RZ, 0xc0, !PT ;  /* 0x0000000111ff7812 */ /* 0x000fe2000782c0ff */
[----:B------:R-:W-:Y:S04]  /*6710*/  STL.64 [R1+0x1b0], R8 ;  /* 0x0001b00801007387 */ /* 0x000fe80000100a00 */
[----:B------:R-:W2:Y:S04]  /*6720*/  LDL R110, [R1+0x264] ;  /* 0x00026400016e7983 */ /* 0x000ea80000100800 */
[----:B------:R-:W2:Y:S01]  /*6730*/  LDL R111, [R1+0x28c] ;  /* 0x00028c00016f7983 */ /* 0x000ea20000100800 */
[----:B----4-:R-:W-:-:S03]  /*6740*/  @!P2 MOV R42, R14 ;  /* 0x0000000e002aa202 */ /* 0x010fc60000000f00 */
[----:B------:R0:W-:Y:S01]  /*6750*/  STL.64 [R1+0x1a8], R14 ;  /* 0x0001a80e01007387 */ /* 0x0001e20000100a00 */
[----:B------:R-:W-:Y:S02]  /*6760*/  @!P2 MOV R43, R15 ;  /* 0x0000000f002ba202 */ /* 0x000fe40000000f00 */
[----:B------:R-:W-:Y:S01]  /*6770*/  @!P5 MOV R46, R11 ;  /* 0x0000000b002ed202 */ /* 0x000fe20000000f00 */
[----:B------:R1:W-:Y:S04]  /*6780*/  STL.64 [R1+0x1b8], R10 ;  /* 0x0001b80a01007387 */ /* 0x0003e80000100a00 */
[----:B------:R-:W4:Y:S01]  /*6790*/  LDL R114, [R1+0x254] ;  /* 0x0002540001727983 */ /* 0x000f220000100800 */
[----:B0-----:R-:W-:-:S03]  /*67a0*/  CS2R R14, SRZ ;  /* 0x00000000000e7805 */ /* 0x001fc6000001ff00 */
[----:B------:R-:W3:Y:S04]  /*67b0*/  LDL R115, [R1+0x278] ;  /* 0x0002780001737983 */ /* 0x000ee80000100800 */
[----:B------:R-:W2:Y:S04]  /*67c0*/  LDL R106, [R1+0x27c] ;  /* 0x00027c00016a7983 */ /* 0x000ea80000100800 */
[----:B------:R0:W4:Y:S01]  /*67d0*/  @!P1 LDG.E.64 R14, desc[UR14][R64.64] ;  /* 0x0000000e400e9981 */ /* 0x000122000c1e1b00 */
[----:B------:R-:W-:-:S03]  /*67e0*/  LOP3.LUT P3, RZ, R17, 0x4, RZ, 0xc0, !PT ;  /* 0x0000000411ff7812 */ /* 0x000fc6000786c0ff */
[----:B------:R-:W2:Y:S10]  /*67f0*/  LDL R107, [R1+0x29c] ;  /* 0x00029c00016b7983 */ /* 0x000eb40000100800 */
[----:B------:R1:W3:Y:S01]  /*6800*/  @!P3 LDG.E.64 R58, desc[UR14][R60.64] ;  /* 0x0000000e3c3ab981 */ /* 0x0002e2000c1e1b00 */
[----:B0-----:R-:W-:Y:S01]  /*6810*/  IMAD.MOV.U32 R64, RZ, RZ, R54 ;  /* 0x000000ffff407224 */ /* 0x001fe200078e0036 */
[----:B------:R-:W-:-:S02]  /*6820*/  MOV R65, R55 ;  /* 0x0000003700417202 */ /* 0x000fc40000000f00 */
[----:B------:R-:W-:Y:S02]  /*6830*/  CS2R R52, SRZ ;  /* 0x0000000000347805 */ /* 0x000fe4000001ff00 */
[----:B------:R-:W-:Y:S01]  /*6840*/  CS2R R54, SRZ ;  /* 0x0000000000367805 */ /* 0x000fe2000001ff00 */
[----:B------:R-:W-:Y:S01]  /*6850*/  @!P4 IMAD.MOV.U32 R38, RZ, RZ, R50 ;  /* 0x000000ffff26c224 */ /* 0x000fe200078e0032 */
[----:B------:R-:W-:Y:S01]  /*6860*/  @!P4 MOV R39, R51 ;  /* 0x000000330027c202 */ /* 0x000fe20000000f00 */
[----:B------:R-:W-:Y:S01]  /*6870*/  HFMA2 R8, -RZ, RZ, 0, 0 ;  /* 0x00000000ff087431 */ /* 0x000fe200000001ff */
[C---:B------:R-:W-:Y:S02]  /*6880*/  LOP3.LUT P4, RZ, R17.reuse, 0x8, RZ, 0xc0, !PT ;  /* 0x0000000811ff7812 */ /* 0x040fe4000788c0ff */
[----:B------:R-:W-:Y:S02]  /*6890*/  MOV R9, RZ ;  /* 0x000000ff00097202 */ /* 0x000fe40000000f00 */
[----:B------:R-:W-:Y:S01]  /*68a0*/  LOP3.LUT P2, RZ, R17, 0x2, RZ, 0xc0, !PT ;  /* 0x0000000211ff7812 */ /* 0x000fe2000784c0ff */
[----:B------:R-:W-:Y:S01]  /*68b0*/  IMAD.MOV.U32 R17, RZ, RZ, RZ ;  /* 0x000000ffff117224 */ /* 0x000fe200078e00ff */
[----:B------:R-:W-:-:S02]  /*68c0*/  @!P5 MOV R17, R10 ;  /* 0x0000000a0011d202 */ /* 0x000fc40000000f00 */
[----:B-1----:R-:W-:Y:S02]  /*68d0*/  CS2R R60, SRZ ;  /* 0x00000000003c7805 */ /* 0x002fe4000001ff00 */
[----:B------:R-:W-:-:S03]  /*68e0*/  LOP3.LUT P5, RZ, R0, 0x80000000, RZ, 0xc0, !PT ;  /* 0x8000000000ff7812 */ /* 0x000fc600078ac0ff */
[----:B------:R-:W2:Y:S04]  /*68f0*/  @!P4 LDG.E.64 R24, desc[UR14][R116.64] ;  /* 0x0000000e7418c981 */ /* 0x000ea8000c1e1b00 */
[----:B------:R-:W2:Y:S01]  /*6900*/  @!P2 LDG.E.64 R60, desc[UR14][R88.64] ;  /* 0x0000000e583ca981 */ /* 0x000ea2000c1e1b00 */
[----:B----4-:R-:W-:Y:S01]  /*6910*/  @!P1 MOV R53, R14 ;  /* 0x0000000e00359202 */ /* 0x010fe20000000f00 */
[----:B------:R-:W-:Y:S01]  /*6920*/  @!P1 IMAD.MOV.U32 R54, RZ, RZ, R15 ;  /* 0x000000ffff369224 */ /* 0x000fe200078e000f */
[----:B------:R-:W-:Y:S01]  /*6930*/  LOP3.LUT P1, RZ, R0, 0x8000000, RZ, 0xc0, !PT ;  /* 0x0800000000ff7812 */ /* 0x000fe2000782c0ff */
[----:B------:R-:W-:Y:S01]  /*6940*/  STL.64 [R1+0x198], R50 ;  /* 0x0001983201007387 */ /* 0x000fe20000100a00 */
[----:B---3--:R-:W-:-:S11]  /*6950*/  @!P3 MOV R49, R58 ;  /* 0x0000003a0031b202 */ /* 0x008fd60000000f00 */
[----:B------:R0:W3:Y:S04]  /*6960*/  @!P1 LDG.E.64 R8, desc[UR14][R56.64] ;  /* 0x0000000e38089981 */ /* 0x0000e8000c1e1b00 */
[----:B------:R1:W-:Y:S04]  /*6970*/  STL.64 [R1+0x1c8], R58 ;  /* 0x0001c83a01007387 */ /* 0x0003e80000100a00 */
[----:B------:R4:W-:Y:S01]  /*6980*/  STL.64 [R1+0x1d8], R14 ;  /* 0x0001d80e01007387 */ /* 0x0009e20000100a00 */
[----:B0-----:R-:W-:Y:S02]  /*6990*/  CS2R R56, SRZ ;  /* 0x0000000000387805 */ /* 0x001fe4000001ff00 */
[----:B------:R-:W-:Y:S01]  /*69a0*/  @!P0 MOV R57, R13 ;  /* 0x0000000d00398202 */ /* 0x000fe20000000f00 */
[----:B------:R-:W-:-:S02]  /*69b0*/  HFMA2 R13, -RZ, RZ, 0, 0 ;  /* 0x00000000ff0d7431 */ /* 0x000fc400000001ff */
[----:B------:R-:W-:Y:S02]  /*69c0*/  HFMA2 R11, -RZ, RZ, 0, 0 ;  /* 0x00000000ff0b7431 */ /* 0x000fe400000001ff */
[----:B-1----:R-:W-:Y:S01]  /*69d0*/  IMAD.MOV.U32 R58, RZ, RZ, RZ ;  /* 0x000000ffff3a7224 */ /* 0x002fe200078e00ff */
[----:B------:R-:W-:Y:S01]  /*69e0*/  @!P0 MOV R58, R12 ;  /* 0x0000000c003a8202 */ /* 0x000fe20000000f00 */
[----:B------:R-:W-:Y:S01]  /*69f0*/  IMAD.MOV.U32 R12, RZ, RZ, RZ ;  /* 0x000000ffff0c7224 */ /* 0x000fe200078e00ff */
[----:B------:R-:W-:Y:S01]  /*6a00*/  MOV R10, RZ ;  /* 0x000000ff000a7202 */ /* 0x000fe20000000f00 */
[----:B--2---:R-:W-:Y:S01]  /*6a10*/  @!P4 IMAD.MOV.U32 R47, RZ, RZ, R24 ;  /* 0x000000ffff2fc224 */ /* 0x004fe200078e0018 */
[----:B------:R-:W-:Y:S01]  /*6a20*/  @!P4 MOV R48, R25 ;  /* 0x000000190030c202 */ /* 0x000fe20000000f00 */
[----:B------:R0:W-:Y:S04]  /*6a30*/  STL.64 [R1+0x1c0], R24 ;  /* 0x0001c01801007387 */ /* 0x0001e80000100a00 */
[----:B------:R-:W2:Y:S01]  /*6a40*/  @!P5 LDG.E.64 R12, desc[UR14][R118.64] ;  /* 0x0000000e760cd981 */ /* 0x000ea2000c1e1b00 */
[----:B------:R-:W-:-:S02]  /*6a50*/  CS2R R50, SRZ ;  /* 0x0000000000327805 */ /* 0x000fc4000001ff00 */
[----:B------:R-:W-:Y:S01]  /*6a60*/  LOP3.LUT P4, RZ, R0, 0x40000000, RZ, 0xc0, !PT ;  /* 0x4000000000ff7812 */ /* 0x000fe2000788c0ff */
[----:B------:R-:W-:Y:S01]  /*6a70*/  @!P3 IMAD.MOV.U32 R50, RZ, RZ, R59 ;  /* 0x000000ffff32b224 */ /* 0x000fe200078e003b */
[----:B------:R-:W3:Y:S01]  /*6a80*/  LDL R116, [R1+0x24c] ;  /* 0x00024c0001747983 */ /* 0x000ee20000100800 */
[----:B------:R-:W-:-:S03]  /*6a90*/  @!P2 MOV R51, R60 ;  /* 0x0000003c0033a202 */ /* 0x000fc60000000f00 */
[----:B------:R-:W3:Y:S01]  /*6aa0*/  LDL R59, [R1+0x218] ;  /* 0x00021800013b7983 */ /* 0x000ee20000100800 */
[----:B------:R-:W-:-:S03]  /*6ab0*/  @!P2 MOV R52, R61 ;  /* 0x0000003d0034a202 */ /* 0x000fc60000000f00 */
[----:B------:R1:W-:Y:S01]  /*6ac0*/  STL.64 [R1+0x1d0], R60 ;  /* 0x0001d03c01007387 */ /* 0x0003e20000100a00 */
[----:B----4-:R-:W-:Y:S01]  /*6ad0*/  CS2R R14, SRZ ;  /* 0x00000000000e7805 */ /* 0x010fe2000001ff00 */
[----:B0-----:R-:W-:Y:S01]  /*6ae0*/  FMUL.FTZ R24, R63, R63 ;  /* 0x0000003f3f187220 */ /* 0x001fe20000410000 */
[C---:B------:R-:W-:Y:S01]  /*6af0*/  LOP3.LUT P3, RZ, R0.reuse, 0x20000000, RZ, 0xc0, !PT ;  /* 0x2000000000ff7812 */ /* 0x040fe2000786c0ff */
[----:B------:R-:W4:Y:S04]  /*6b00*/  LDL R63, [R1+0x250] ;  /* 0x00025000013f7983 */ /* 0x000f280000100800 */
[----:B------:R-:W4:Y:S04]  /*6b10*/  @!P4 LDG.E.64 R14, desc[UR14][R64.64] ;  /* 0x0000000e400ec981 */ /* 0x000f28000c1e1b00 */
[----:B-1----:R-:W4:Y:S04]  /*6b20*/  LDL R60, [R1+0x220] ;  /* 0x00022000013c7983 */ /* 0x002f280000100800 */
[----:B------:R-:W4:Y:S04]  /*6b30*/  LDL R61, [R1+0x214] ;  /* 0x00021400013d7983 */ /* 0x000f280000100800 */
[----:B------:R-:W4:Y:S04]  /*6b40*/  LDL R64, [R1+0x234] ;  /* 0x0002340001407983 */ /* 0x000f280000100800 */
[----:B------:R-:W4:Y:S01]  /*6b50*/  LDL R65, [R1+0x240] ;  /* 0x0002400001417983 */ /* 0x000f220000100800 */
[----:B------:R-:W-:-:S03]  /*6b60*/  LOP3.LUT P2, RZ, R0, 0x10000000, RZ, 0xc0, !PT ;  /* 0x1000000000ff7812 */ /* 0x000fc6000784c0ff */
[----:B------:R-:W4:Y:S04]  /*6b70*/  LDL R0, [R1+0x230] ;  /* 0x0002300001007983 */ /* 0x000f280000100800 */
[----:B------:R-:W4:Y:S04]  /*6b80*/  LDL R118, [R1+0x23c] ;  /* 0x00023c0001767983 */ /* 0x000f280000100800 */
[----:B------:R-:W4:Y:S04]  /*6b90*/  @!P3 LDG.E.64 R10, desc[UR14][R124.64] ;  /* 0x0000000e7c0ab981 */ /* 0x000f28000c1e1b00 */
[----:B------:R-:W4:Y:S04]  /*6ba0*/  LDL R119, [R1+0x260] ;  /* 0x0002600001777983 */ /* 0x000f280000100800 */
[----:B------:R-:W4:Y:S04]  /*6bb0*/  LDL R117, [R1+0x270] ;  /* 0x0002700001757983 */ /* 0x000f280000100800 */
[----:B------:R-:W4:Y:S04]  /*6bc0*/  LDL R124, [R1+0x244] ;  /* 0x00024400017c7983 */ /* 0x000f280000100800 */
[----:B------:R-:W4:Y:S04]  /*6bd0*/  LDL R125, [R1+0x268] ;  /* 0x00026800017d7983 */ /* 0x000f280000100800 */
[----:B------:R-:W4:Y:S04]  /*6be0*/  LDL R88, [R1+0x2dc] ;  /* 0x0002dc0001587983 */ /* 0x000f280000100800 */
[----:B------:R-:W4:Y:S04]  /*6bf0*/  LDL R89, [R1+0x2c8] ;  /* 0x0002c80001597983 */ /* 0x000f280000100800 */
[----:B--2---:R0:W-:Y:S04]  /*6c00*/  STL [R1+0x33c], R12 ;  /* 0x00033c0c01007387 */ /* 0x0041e80000100800 */
[----:B------:R1:W-:Y:S04]  /*6c10*/  STL [R1+0x338], R13 ;  /* 0x0003380d01007387 */ /* 0x0003e80000100800 */
[----:B0-----:R-:W2:Y:S04]  /*6c20*/  LDL R12, [R1+0x210] ;  /* 0x00021000010c7983 */ /* 0x001ea80000100800 */
[----:B-1----:R-:W2:Y:S01]  /*6c30*/  LDL R13, [R1+0x228] ;  /* 0x00022800010d7983 */ /* 0x002ea20000100800 */
[----:B---3--:R-:W-:-:S03]  /*6c40*/  @!P1 IMAD.MOV.U32 R55, RZ, RZ, R8 ;  /* 0x000000ffff379224 */ /* 0x008fc600078e0008 */
[----:B------:R0:W-:Y:S01]  /*6c50*/  STL.64 [R1+0x1e0], R8 ;  /* 0x0001e00801007387 */ /* 0x0001e20000100a00 */
[----:B------:R-:W-:Y:S01]  /*6c60*/  @!P1 MOV R56, R9 ;  /* 0x0000000900389202 */ /* 0x000fe20000000f00 */
[----:B0-----:R-:W-:Y:S02]  /*6c70*/  HFMA2 R8, -RZ, RZ, 0, 0 ;  /* 0x00000000ff087431 */ /* 0x001fe400000001ff */
[----:B------:R-:W-:-:S06]  /*6c80*/  IMAD.MOV.U32 R9, RZ, RZ, RZ ;  /* 0x000000ffff097224 */ /* 0x000fcc00078e00ff */
[----:B------:R-:W3:Y:S04]  /*6c90*/  @!P2 LDG.E.64 R8, desc[UR14][R86.64] ;  /* 0x0000000e5608a981 */ /* 0x000ee8000c1e1b00 */
[----:B------:R-:W3:Y:S04]  /*6ca0*/  LDL R86, [R1+0x2e4] ;  /* 0x0002e40001567983 */ /* 0x000ee80000100800 */
[----:B------:R-:W3:Y:S01]  /*6cb0*/  LDL R87, [R1+0x2c4] ;  /* 0x0002c40001577983 */ /* 0x000ee20000100800 */
[----:B------:R-:W-:-:S04]  /*6cc0*/  FMUL.FTZ R25, R57, R57 ;  /* 0x0000003939197220 */ /* 0x000fc80000410000 */
[----:B------:R-:W-:Y:S01]  /*6cd0*/  FFMA.FTZ R25, R58, R58, R25 ;  /* 0x0000003a3a197223 */ /* 0x000fe20000010019 */
[----:B------:R-:W-:Y:S01]  /*6ce0*/  FFMA.FTZ R24, R66, R66, R24 ;  /* 0x0000004242187223 */ /* 0x000fe20000010018 */
[----:B------:R-:W-:Y:S02]  /*6cf0*/  FMUL.FTZ R59, R59, R59 ;  /* 0x0000003b3b3b7220 */ /* 0x000fe40000410000 */
[----:B------:R-:W-:Y:S02]  /*6d00*/  FADD.FTZ R25, RZ, R25 ;  /* 0x00000019ff197221 */ /* 0x000fe40000010000 */
[----:B----4-:R-:W-:Y:S02]  /*6d10*/  FFMA.FTZ R59, R60, R60, R59 ;  /* 0x0000003c3c3b7223 */ /* 0x010fe4000001003b */
[----:B------:R-:W-:Y:S01]  /*6d20*/  FADD.FTZ R24, R25, R24 ;  /* 0x0000001819187221 */ /* 0x000fe20000010000 */
[----:B------:R-:W-:-:S03]  /*6d30*/  FMUL.FTZ R25, R61, R61 ;  /* 0x0000003d3d197220 */ /* 0x000fc60000410000 */
[----:B------:R-:W-:Y:S01]  /*6d40*/  FADD.FTZ R24, R24, R59 ;  /* 0x0000003b18187221 */ /* 0x000fe20000010000 */
[----:B------:R-:W-:-:S04]  /*6d50*/  FFMA.FTZ R59, R69, R69, R25 ;  /* 0x00000045453b7223 */ /* 0x000fc80000010019 */
[----:B------:R-:W-:Y:S01]  /*6d60*/  FADD.FTZ R24, R24, R59 ;  /* 0x0000003b18187221 */ /* 0x000fe20000010000 */
[----:B------:R0:W-:Y:S01]  /*6d70*/  STL [R1+0x348], R123 ;  /* 0x0003487b01007387 */ /* 0x0001e20000100800 */
[----:B--2---:R-:W-:-:S04]  /*6d80*/  FMUL.FTZ R25, R12, R12 ;  /* 0x0000000c0c197220 */ /* 0x004fc80000410000 */
        /* <DEDUP_REMOVED lines=162> */
[----:B------:R-:W-:Y:S01]  /*77b0*/  IMAD.MOV.U32 R60, RZ, RZ, RZ ;  /* 0x000000ffff3c7224 */ /* 0x000fe200078e00ff */
[----:B------:R-:W-:Y:S01]  /*77c0*/  @!P2 MOV R60, R9 ;  /* 0x00000009003ca202 */ /* 0x000fe20000000f00 */
[----:B------:R-:W-:Y:S01]  /*77d0*/  FFMA.FTZ R62, R55, R55, R62 ;  /* 0x00000037373e7223 */ /* 0x000fe2000001003e */
[----:B------:R-:W-:Y:S01]  /*77e0*/  FADD.FTZ R61, R61, R59 ;  /* 0x0000003b3d3d7221 */ /* 0x000fe20000010000 */
[----:B------:R-:W-:-:S02]  /*77f0*/  MOV R59, RZ ;  /* 0x000000ff003b7202 */ /* 0x000fc40000000f00 */
[----:B------:R-:W-:Y:S01]  /*7800*/  @!P2 MOV R59, R8 ;  /* 0x00000008003ba202 */ /* 0x000fe20000000f00 */
[----:B------:R-:W-:Y:S01]  /*7810*/  FADD.FTZ R61, R61, R62 ;  /* 0x0000003e3d3d7221 */ /* 0x000fe20000010000 */
[----:B------:R-:W-:-:S04]  /*7820*/  FMUL.FTZ R62, R60, R60 ;  /* 0x0000003c3c3e7220 */ /* 0x000fc80000410000 */
[----:B------:R-:W-:-:S04]  /*7830*/  FFMA.FTZ R62, R59, R59, R62 ;  /* 0x0000003b3b3e7223 */ /* 0x000fc8000001003e */
[----:B------:R-:W-:Y:S01]  /*7840*/  FADD.FTZ R69, R61, R62 ;  /* 0x0000003e3d457221 */ /* 0x000fe20000010000 */
[----:B------:R-:W-:Y:S02]  /*7850*/  IMAD.MOV.U32 R61, RZ, RZ, RZ ;  /* 0x000000ffff3d7224 */ /* 0x000fe400078e00ff */
[----:B------:R-:W-:Y:S01]  /*7860*/  HFMA2 R62, -RZ, RZ, 0, 0 ;  /* 0x00000000ff3e7431 */ /* 0x000fe200000001ff */
[----:B------:R-:W-:Y:S01]  /*7870*/  @!P3 MOV R61, R11 ;  /* 0x0000000b003db202 */ /* 0x000fe20000000f00 */
[----:B------:R-:W-:-:S04]  /*7880*/  @!P3 IMAD.MOV.U32 R62, RZ, RZ, R10 ;  /* 0x000000ffff3eb224 */ /* 0x000fc800078e000a */
[----:B------:R-:W-:-:S04]  /*7890*/  FMUL.FTZ R63, R61, R61 ;  /* 0x0000003d3d3f7220 */ /* 0x000fc80000410000 */
[----:B------:R-:W-:-:S04]  /*78a0*/  FFMA.FTZ R63, R62, R62, R63 ;  /* 0x0000003e3e3f7223 */ /* 0x000fc8000001003f */
[----:B------:R-:W-:Y:S01]  /*78b0*/  FADD.FTZ R69, R69, R63 ;  /* 0x0000003f45457221 */ /* 0x000fe20000010000 */
[----:B------:R-:W-:Y:S02]  /*78c0*/  MOV R63, RZ ;  /* 0x000000ff003f7202 */ /* 0x000fe40000000f00 */
[----:B------:R-:W-:Y:S01]  /*78d0*/  @!P4 MOV R63, R15 ;  /* 0x0000000f003fc202 */ /* 0x000fe20000000f00 */
[----:B------:R-:W-:Y:S01]  /*78e0*/  IMAD.MOV.U32 R64, RZ, RZ, RZ ;  /* 0x000000ffff407224 */ /* 0x000fe200078e00ff */
        /* <DEDUP_REMOVED lines=161> */
[----:B------:R-:W-:Y:S02]  /*8300*/  HFMA2 R65, -RZ, RZ, 0, 0 ;  /* 0x00000000ff417431 */ /* 0x000fe400000001ff */
[----:B------:R-:W-:Y:S01]  /*8310*/  IMAD.MOV.U32 R66, RZ, RZ, RZ ;  /* 0x000000ffff427224 */ /* 0x000fe200078e00ff */
[----:B------:R0:W-:Y:S01]  /*8320*/  STL [R1+0x314], R68 ;  /* 0x0003144401007387 */ /* 0x0001e20000100800 */
[----:B------:R-:W-:Y:S02]  /*8330*/  @!P5 MOV R66, R13 ;  /* 0x0000000d0042d202 */ /* 0x000fe40000000f00 */
[----:B------:R-:W-:Y:S01]  /*8340*/  @!P5 MOV R65, R12 ;  /* 0x0000000c0041d202 */ /* 0x000fe20000000f00 */
[----:B------:R1:W-:Y:S01]  /*8350*/  STL [R1+0x30c], R70 ;  /* 0x00030c4601007387 */ /* 0x0003e20000100800 */
[----:B0-----:R-:W-:-:S03]  /*8360*/  FADD.FTZ R68, R64, R63 ;  /* 0x0000003f40447221 */ /* 0x001fc60000010000 */
[----:B------:R0:W-:Y:S01]  /*8370*/  STL [R1+0x310], R71 ;  /* 0x0003104701007387 */ /* 0x0001e20000100800 */
[----:B------:R-:W-:Y:S01]  /*8380*/  FADD.FTZ R67, R67, R68 ;  /* 0x0000004443437221 */ /* 0x000fe20000010000 */
[----:B-1----:R-:W-:Y:S01]  /*8390*/  FADD.FTZ R70, R65, R66 ;  /* 0x0000004241467221 */ /* 0x002fe20000010000 */
[----:B------:R-:W-:Y:S01]  /*83a0*/  HFMA2 R68, -RZ, RZ, 0, 0 ;  /* 0x00000000ff447431 */ /* 0x000fe200000001ff */
[----:B------:R1:W-:Y:S02]  /*83b0*/  STL [R1+0x304], R72 ;  /* 0x0003044801007387 */ /* 0x0003e40000100800 */
[----:B------:R-:W-:Y:S01]  /*83c0*/  FADD.FTZ R70, R67, R70 ;  /* 0x0000004643467221 */ /* 0x000fe20000010000 */
[----:B0-----:R-:W-:Y:S01]  /*83d0*/  FMUL.FTZ R71, R66, R66 ;  /* 0x0000004242477220 */ /* 0x001fe20000410000 */
[----:B------:R-:W-:Y:S01]  /*83e0*/  IMAD.MOV.U32 R67, RZ, RZ, RZ ;  /* 0x000000ffff437224 */ /* 0x000fe200078e00ff */
[----:B------:R-:W-:Y:S01]  /*83f0*/  @!P6 MOV R67, R24 ;  /* 0x000000180043e202 */ /* 0x000fe20000000f00 */
[----:B------:R-:W-:-:S02]  /*8400*/  @!P6 IMAD.MOV.U32 R68, RZ, RZ, R25 ;  /* 0x000000ffff44e224 */ /* 0x000fc400078e0019 */
[----:B------:R-:W-:Y:S01]  /*8410*/  FFMA.FTZ R71, R65, R65, R71 ;  /* 0x0000004141477223 */ /* 0x000fe20000010047 */
[----:B-1----:R-:W0:Y:S03]  /*8420*/  S2R R72, SR_LANEID ;  /* 0x0000000000487919 */ /* 0x002e260000000000 */
[----:B------:R-:W-:Y:S01]  /*8430*/  FADD.FTZ R69, R69, R71 ;  /* 0x0000004745457221 */ /* 0x000fe20000010000 */
        /* <DEDUP_REMOVED lines=50> */
.L_x_4727:
[----:B------:R-:W-:Y:S05]  /*8760*/  BSYNC.RECONVERGENT B0 ;  /* 0x0000000000007941 */ /* 0x000fea0003800200 */
.L_x_4726:
        /* <DEDUP_REMOVED lines=43> */
.L_x_4729:
[----:B------:R-:W-:Y:S05]  /*8a20*/  BSYNC.RECONVERGENT B0 ;  /* 0x0000000000007941 */ /* 0x000fea0003800200 */
.L_x_4728:
        /* <DEDUP_REMOVED lines=21> */
[----:B------:R-:W-:Y:S01]  /*8b80*/  MOV R10, UR12 ;  /* 0x0000000c000a7c02 */ /* 0x000fe20008000f00 */
[----:B------:R-:W-:Y:S02]  /*8b90*/  IMAD.U32 R11, RZ, RZ, UR13 ;  /* 0x0000000dff0b7e24 */ /* 0x000fe4000f8e00ff */
[----:B----4-:R-:W-:-:S03]  /*8ba0*/  MOV R12, UR7 ;  /* 0x00000007000c7c02 */ /* 0x010fc60008000f00 */
        /* <DEDUP_REMOVED lines=14> */
.L_x_4733:
[----:B------:R-:W0:Y:S02]  /*8c90*/  LDCU UR10, c[0x0][0x374] ;  /* 0x00006e80ff0a77ac */ /* 0x000e240008000800 */
[----:B0-----:R-:W-:-:S04]  /*8ca0*/  UIMAD UR10, UR21, UR10, UR22 ;  /* 0x0000000a150a72a4 */ /* 0x001fc8000f8e0216 */
[----:B------:R-:W-:-:S06]  /*8cb0*/  UIMAD.WIDE.U32 UR10, UR10, 0x4, UR16 ;  /* 0x000000040a0a78a5 */ /* 0x000fcc000f8e0010 */
[----:B---3--:R-:W-:Y:S01]  /*8cc0*/  MOV R10, UR10 ;  /* 0x0000000a000a7c02 */ /* 0x008fe20008000f00 */
        /* <DEDUP_REMOVED lines=8> */
.L_x_4732:
[----:B------:R-:W-:Y:S05]  /*8d50*/  BSYNC.RECONVERGENT B0 ;  /* 0x0000000000007941 */ /* 0x000fea0003800200 */
.L_x_4731:
        /* <DEDUP_REMOVED lines=17> */
.L_x_4735:
[----:B------:R-:W-:-:S04]  /*8e70*/  ISETP.NE.AND P2, PT, RZ, UR11, PT ;  /* 0x0000000bff007c0c */ /* 0x000fc8000bf45270 */
[----:B------:R-:W-:Y:S02]  /*8e80*/  ISETP.NE.OR P2, PT, R14, RZ, !P2 ;  /* 0x000000ff0e00720c */ /* 0x000fe40005745670 */
[----:B------:R-:W-:-:S11]  /*8e90*/  MOV R14, UR4 ;  /* 0x00000004000e7c02 */ /* 0x000fd60008000f00 */
        /* <DEDUP_REMOVED lines=11> */
[----:B--2---:R-:W-:-:S04]  /*8f50*/  @!P2 IMAD.WIDE R10, R12, 0x4, R10 ;  /* 0x000000040c0aa825 */ /* 0x004fc800078e020a */
[----:B------:R-:W-:-:S04]  /*8f60*/  IMAD.U32 R12, RZ, RZ, UR7 ;  /* 0x00000007ff0c7e24 */ /* 0x000fc8000f8e00ff */
[----:B------:R-:W-:Y:S01]  /*8f70*/  @!P2 IMAD.WIDE.U32 R10, R12, 0x8, R10 ;  /* 0x000000080c0aa825 */ /* 0x000fe200078e000a */
[----:B------:R-:W-:Y:S01]  /*8f80*/  UIADD3 UR12, UPT, UPT, UR5, 0x2, URZ ;  /* 0x00000002050c7890 */ /* 0x000fe2000fffe0ff */
[----:B------:R-:W-:-:S03]  /*8f90*/  MOV R24, UR4 ;  /* 0x0000000400187c02 */ /* 0x000fc60008000f00 */
        /* <DEDUP_REMOVED lines=9> */
[----:B------:R-:W-:-:S04]  /*9030*/  ISETP.NE.AND P1, PT, R15, UR12, PT ;  /* 0x0000000c0f007c0c */ /* 0x000fc8000bf25270 */
[----:B------:R-:W-:Y:S01]  /*9040*/  ISETP.NE.OR P1, PT, R14, RZ, !P1 ;  /* 0x000000ff0e00720c */ /* 0x000fe20004f25670 */
[----:B0-----:R-:W-:-:S04]  /*9050*/  @!P5 IMAD R13, R24, R13, RZ ;  /* 0x0000000d180dd224 */ /* 0x001fc800078e02ff */
[----:B---3--:R-:W-:Y:S02]  /*9060*/  @!P5 IMAD R12, R13, R12, RZ ;  /* 0x0000000c0d0cd224 */ /* 0x008fe400078e02ff */
[----:B------:R-:W0:Y:S03]  /*9070*/  @!P4 LDC R13, c[0x0][0x374] ;  /* 0x0000dd00ff0dcb82 */ /* 0x000e260000000800 */
[----:B------:R-:W-:-:S05]  /*9080*/  @!P5 SHF.L.U32 R12, R12, 0x1, RZ ;  /* 0x000000010c0cd819 */ /* 0x000fca00000006ff */
[----:B-1----:R-:W-:Y:S01]  /*9090*/  @!P5 IMAD.WIDE R10, R12, 0x4, R10 ;  /* 0x000000040c0ad825 */ /* 0x002fe200078e020a */
[----:B------:R-:W1:Y:S03]  /*90a0*/  @!P4 LDC R25, c[0x0][0x370] ;  /* 0x0000dc00ff19cb82 */ /* 0x000e660000000800 */
[----:B------:R-:W-:-:S04]  /*90b0*/  IMAD.U32 R12, RZ, RZ, UR10 ;  /* 0x0000000aff0c7e24 */ /* 0x000fc8000f8e00ff */
[----:B------:R-:W-:Y:S01]  /*90c0*/  @!P5 IMAD.WIDE.U32 R10, R12, 0x8, R10 ;  /* 0x000000080c0ad825 */ /* 0x000fe200078e000a */
[----:B------:R-:W3:Y:S01]  /*90d0*/  @!P1 LDC R69, c[0x0][0x374] ;  /* 0x0000dd00ff459b82 */ /* 0x000ee20000000800 */
[----:B------:R-:W-:-:S04]  /*90e0*/  MOV R12, UR4 ;  /* 0x00000004000c7c02 */ /* 0x000fc80008000f00 */
[----:B------:R-:W-:Y:S01]  /*90f0*/  @!P4 LOP3.LUT R12, R12, 0x1, RZ, 0xc0, !PT ;  /* 0x000000010c0cc812 */ /* 0x000fe200078ec0ff */
[----:B------:R-:W4:Y:S02]  /*9100*/  @!P5 LDG.E.64 R10, desc[UR14][R10.64] ;  /* 0x0000000e0a0ad981 */ /* 0x000f24000c1e1b00 */
[----:B------:R-:W3:Y:S02]  /*9110*/  @!P1 LDC R24, c[0x0][0x370] ;  /* 0x0000dc00ff189b82 */ /* 0x000ee40000000800 */
[----:B0-----:R-:W-:Y:S01]  /*9120*/  @!P4 IMAD R13, R12, R13, RZ ;  /* 0x0000000d0c0dc224 */ /* 0x001fe200078e02ff */
[----:B------:R-:W-:-:S04]  /*9130*/  MOV R12, UR4 ;  /* 0x00000004000c7c02 */ /* 0x000fc80008000f00 */
[----:B------:R-:W-:Y:S01]  /*9140*/  @!P1 LOP3.LUT R12, R12, 0x1, RZ, 0xc0, !PT ;  /* 0x000000010c0c9812 */ /* 0x000fe200078ec0ff */
[----:B-1----:R-:W-:-:S04]  /*9150*/  @!P4 IMAD R25, R13, R25, RZ ;  /* 0x000000190d19c224 */ /* 0x002fc800078e02ff */
[----:B------:R-:W-:Y:S02]  /*9160*/  @!P4 IMAD.SHL.U32 R25, R25, 0x2, RZ ;  /* 0x000000021919c824 */ /* 0x000fe400078e00ff */
[----:B---3--:R-:W-:Y:S02]  /*9170*/  @!P1 IMAD R69, R12, R69, RZ ;  /* 0x000000450c459224 */ /* 0x008fe400078e02ff */
[----:B------:R-:W0:Y:S02]  /*9180*/  @!P4 LDC.64 R12, c[0x0][0x3b8] ;  /* 0x0000ee00ff0ccb82 */ /* 0x000e240000000a00 */
[----:B------:R-:W-:Y:S02]  /*9190*/  @!P1 IMAD R69, R69, R24, RZ ;  /* 0x0000001845459224 */ /* 0x000fe400078e02ff */
[----:B0-----:R-:W-:Y:S01]  /*91a0*/  @!P4 IMAD.WIDE R12, R25, 0x4, R12 ;  /* 0x00000004190cc825 */ /* 0x001fe200078e020c */
[----:B------:R-:W-:-:S05]  /*91b0*/  MOV R25, UR18 ;  /* 0x0000001200197c02 */ /* 0x000fca0008000f00 */
[----:B------:R-:W-:Y:S02]  /*91c0*/  @!P4 IMAD.WIDE.U32 R24, R25, 0x8, R12 ;  /* 0x000000081918c825 */ /* 0x000fe400078e000c */
[----:B------:R-:W0:Y:S04]  /*91d0*/  @!P1 LDC.64 R12, c[0x0][0x3b8] ;  /* 0x0000ee00ff0c9b82 */ /* 0x000e280000000a00 */
[----:B------:R-:W3:Y:S01]  /*91e0*/  @!P4 LDG.E.64 R24, desc[UR14][R24.64] ;  /* 0x0000000e1818c981 */ /* 0x000ee2000c1e1b00 */
[----:B------:R-:W-:-:S05]  /*91f0*/  @!P1 SHF.L.U32 R69, R69, 0x1, RZ ;  /* 0x0000000145459819 */ /* 0x000fca00000006ff */
[----:B0-----:R-:W-:-:S04]  /*9200*/  @!P1 IMAD.WIDE R12, R69, 0x4, R12 ;  /* 0x00000004450c9825 */ /* 0x001fc800078e020c */
[----:B------:R-:W-:-:S04]  /*9210*/  IMAD.U32 R69, RZ, RZ, UR17 ;  /* 0x00000011ff457e24 */ /* 0x000fc8000f8e00ff */
        /* <DEDUP_REMOVED lines=8> */
[----:B------:R-:W-:-:S04]  /*92a0*/  MOV R70, UR4 ;  /* 0x0000000400467c02 */ /* 0x000fc80008000f00 */
        /* <DEDUP_REMOVED lines=13> */
[----:B------:R-:W-:Y:S01]  /*9380*/  ISETP.NE.AND P5, PT, R15, UR12, PT ;  /* 0x0000000c0f007c0c */ /* 0x000fe2000bfa5270 */
[----:B------:R-:W-:-:S03]  /*9390*/  IMAD.U32 R10, RZ, RZ, UR16 ;  /* 0x00000010ff0a7e24 */ /* 0x000fc6000f8e00ff */
[----:B------:R-:W-:Y:S01]  /*93a0*/  ISETP.NE.OR P5, PT, R14, RZ, !P5 ;  /* 0x000000ff0e00720c */ /* 0x000fe20006fa5670 */
[----:B------:R-:W-:Y:S02]  /*93b0*/  @!P3 IMAD.WIDE.U32 R70, R10, 0x8, R70 ;  /* 0x000000080a46b825 */ /* 0x000fe400078e0046 */
[----:B------:R-:W0:Y:S01]  /*93c0*/  @!P2 LDC R10, c[0x0][0x374] ;  /* 0x0000dd00ff0aab82 */ /* 0x000e220000000800 */
[----:B------:R-:W-:-:S03]  /*93d0*/  UIADD3 UR12, UPT, UPT, UR5, 0x7, URZ ;  /* 0x00000007050c7890 */ /* 0x000fc6000fffe0ff */
[----:B------:R-:W2:Y:S01]  /*93e0*/  @!P3 LDG.E.64 R70, desc[UR14][R70.64] ;  /* 0x0000000e4646b981 */ /* 0x000ea2000c1e1b00 */
[----:B---3--:R-:W-:-:S03]  /*93f0*/  @!P4 FADD.FTZ R8, R8, R24 ;  /* 0x000000180808c221 */ /* 0x008fc60000010000 */
[----:B------:R-:W1:Y:S01]  /*9400*/  @!P2 LDC R24, c[0x0][0x370] ;  /* 0x0000dc00ff18ab82 */ /* 0x000e620000000800 */
[----:B------:R-:W-:Y:S01]  /*9410*/  @!P4 FADD.FTZ R9, R9, R25 ;  /* 0x000000190909c221 */ /* 0x000fe20000010000 */
[----:B------:R-:W-:-:S06]  /*9420*/  MOV R25, UR4 ;  /* 0x0000000400197c02 */ /* 0x000fcc0008000f00 */
        /* <DEDUP_REMOVED lines=8> */
[----:B-1----:R-:W-:Y:S02]  /*94b0*/  @!P2 IMAD R15, R15, R24, RZ ;  /* 0x000000180f0fa224 */ /* 0x002fe400078e02ff */
[----:B------:R-:W-:Y:S01]  /*94c0*/  @!P1 FADD.FTZ R8, R8, R12 ;  /* 0x0000000c08089221 */ /* 0x000fe20000010000 */
[----:B---3--:R-:W-:-:S04]  /*94d0*/  @!P5 IMAD R12, R10, R11, RZ ;  /* 0x0000000b0a0cd224 */ /* 0x008fc800078e02ff */
[----:B------:R-:W1:Y:S08]  /*94e0*/  @!P2 LDC.64 R10, c[0x0][0x3b8] ;  /* 0x0000ee00ff0aab82 */ /* 0x000e700000000a00 */
[----:B------:R-:W3:Y:S01]  /*94f0*/  @!P4 LDC R24, c[0x0][0x374] ;  /* 0x0000dd00ff18cb82 */ /* 0x000ee20000000800 */
[----:B------:R-:W-:Y:S02]  /*9500*/  @!P2 IMAD.SHL.U32 R69, R15, 0x2, RZ ;  /* 0x000000020f45a824 */ /* 0x000fe400078e00ff */
[----:B------:R-:W-:Y:S01]  /*9510*/  @!P1 FADD.FTZ R9, R9, R13 ;  /* 0x0000000d09099221 */ /* 0x000fe20000010000 */
[----:B------:R-:W-:Y:S01]  /*9520*/  MOV R13, UR4 ;  /* 0x00000004000d7c02 */ /* 0x000fe20008000f00 */
[----:B0-----:R-:W-:Y:S01]  /*9530*/  @!P5 IMAD R15, R12, R25, RZ ;  /* 0x000000190c0fd224 */ /* 0x001fe200078e02ff */
[----:B------:R-:W-:-:S02]  /*9540*/  MOV R12, UR21 ;  /* 0x00000015000c7c02 */ /* 0x000fc40008000f00 */
[----:B------:R-:W-:Y:S01]  /*9550*/  @!P4 LOP3.LUT R13, R13, 0x1, RZ, 0xc0, !PT ;  /* 0x000000010d0dc812 */ /* 0x000fe200078ec0ff */
[----:B-1----:R-:W-:-:S04]  /*9560*/  @!P2 IMAD.WIDE R10, R69, 0x4, R10 ;  /* 0x00000004450aa825 */ /* 0x002fc800078e020a */
[----:B------:R-:W-:-:S04]  /*9570*/  @!P2 IMAD.WIDE.U32 R10, R12, 0x8, R10 ;  /* 0x000000080c0aa825 */ /* 0x000fc800078e000a */
[----:B---3--:R-:W-:Y:S02]  /*9580*/  @!P4 IMAD R24, R13, R24, RZ ;  /* 0x000000180d18c224 */ /* 0x008fe400078e02ff */
[----:B------:R-:W0:Y:S08]  /*9590*/  @!P5 LDC.64 R12, c[0x0][0x3b8] ;  /* 0x0000ee00ff0cdb82 */ /* 0x000e300000000a00 */
[----:B------:R-:W1:Y:S01]  /*95a0*/  @!P4 LDC R25, c[0x0][0x370] ;  /* 0x0000dc00ff19cb82 */ /* 0x000e620000000800 */
[----:B------:R-:W-:Y:S01]  /*95b0*/  @!P5 IMAD.SHL.U32 R15, R15, 0x2, RZ ;  /* 0x000000020f0fd824 */ /* 0x000fe200078e00ff */
[----:B------:R-:W-:Y:S01]  /*95c0*/  MOV R69, UR20 ;  /* 0x0000001400457c02 */ /* 0x000fe20008000f00 */
[----:B------:R-:W3:Y:S02]  /*95d0*/  @!P2 LDG.E.64 R10, desc[UR14][R10.64] ;  /* 0x0000000e0a0aa981 */ /* 0x000ee4000c1e1b00 */
[----:B0-----:R-:W-:-:S04]  /*95e0*/  @!P5 IMAD.WIDE R12, R15, 0x4, R12 ;  /* 0x000000040f0cd825 */ /* 0x001fc800078e020c */
[----:B-1----:R-:W-:Y:S02]  /*95f0*/  @!P4 IMAD R15, R24, R25, RZ ;  /* 0x00000019180fc224 */ /* 0x002fe400078e02ff */
[----:B------:R-:W-:Y:S02]  /*9600*/  @!P5 IMAD.WIDE.U32 R24, R69, 0x8, R12 ;  /* 0x000000084518d825 */ /* 0x000fe400078e000c */
[----:B------:R-:W0:Y:S01]  /*9610*/  @!P4 LDC.64 R12, c[0x0][0x3b8] ;  /* 0x0000ee00ff0ccb82 */ /* 0x000e220000000a00 */
[----:B------:R-:W-:-:S03]  /*9620*/  @!P4 SHF.L.U32 R15, R15, 0x1, RZ ;  /* 0x000000010f0fc819 */ /* 0x000fc600000006ff */
[----:B------:R-:W4:Y:S02]  /*9630*/  @!P5 LDG.E.64 R24, desc[UR14][R24.64] ;  /* 0x0000000e1818d981 */ /* 0x000f24000c1e1b00 */
[----:B0-----:R-:W-:-:S04]  /*9640*/  @!P4 IMAD.WIDE R12, R15, 0x4, R12 ;  /* 0x000000040f0cc825 */ /* 0x001fc800078e020c */
[----:B------:R-:W-:-:S04]  /*9650*/  IMAD.U32 R15, RZ, RZ, UR19 ;  /* 0x00000013ff0f7e24 */ /* 0x000fc8000f8e00ff */
        /* <DEDUP_REMOVED lines=26> */
.L_x_4734:
        /* <DEDUP_REMOVED lines=9> */
[----:B--23--:R-:W-:Y:S02]  /*9890*/  MOV R10, UR4 ;  /* 0x00000004000a7c02 */ /* 0x00cfe40008000f00 */
        /* <DEDUP_REMOVED lines=72> */
.L_x_4736:
        /* <DEDUP_REMOVED lines=43> */
.L_x_4737:
        /* <DEDUP_REMOVED lines=15> */
[----:B--2---:R-:W-:-:S04]  /*a0c0*/  IMAD R10, R11, R10, RZ ;  /* 0x0000000a0b0a7224 */ /* 0x004fc800078e02ff */
[----:B------:R-:W-:-:S04]  /*a0d0*/  IMAD.SHL.U32 R10, R10, 0x2, RZ ;  /* 0x000000020a0a7824 */ /* 0x000fc800078e00ff */
[----:B---3--:R-:W-:-:S04]  /*a0e0*/  IMAD.WIDE R10, R10, 0x4, R24 ;  /* 0x000000040a0a7825 */ /* 0x008fc800078e0218 */
[----:B------:R-:W-:-:S06]  /*a0f0*/  IMAD.WIDE.U32 R10, R12, 0x8, R10 ;  /* 0x000000080c0a7825 */ /* 0x000fcc00078e000a */
[----:B------:R-:W2:Y:S02]  /*a100*/  LDG.E.64 R10, desc[UR14][R10.64] ;  /* 0x0000000e0a0a7981 */ /* 0x000ea4000c1e1b00 */
[----:B--2---:R-:W-:Y:S01]  /*a110*/  FADD.FTZ R8, R8, R10 ;  /* 0x0000000a08087221 */ /* 0x004fe20000010000 */
[----:B------:R-:W-:-:S07]  /*a120*/  FADD.FTZ R9, R9, R11 ;  /* 0x0000000b09097221 */ /* 0x000fce0000010000 */
.L_x_4738:
[----:B------:R-:W-:Y:S05]  /*a130*/  BSYNC.RECONVERGENT B0 ;  /* 0x0000000000007941 */ /* 0x000fea0003800200 */
.L_x_4730:
[----:B------:R-:W2:Y:S01]  /*a140*/  LDL R15, [R1+0x31c] ;  /* 0x00031c00010f7983 */ /* 0x000ea20000100800 */
[----:B-----5:R-:W-:Y:S01]  /*a150*/  LOP3.LUT P2, RZ, R0, 0x4000000, RZ, 0xc0, !PT ;  /* 0x0400000000ff7812 */ /* 0x020fe2000784c0ff */
[----:B------:R-:W1:Y:S01]  /*a160*/  S2UR UR7, SR_CgaCtaId ;  /* 0x00000000000779c3 */ /* 0x000e620000008800 */
[----:B------:R-:W1:Y:S01]  /*a170*/  LDCU UR10, c[0x0][0x414] ;  /* 0x00008280ff0a77ac */ /* 0x000e620008000800 */
[----:B------:R-:W-:Y:S02]  /*a180*/  ISETP.NE.AND P1, PT, R14, RZ, PT ;  /* 0x000000ff0e00720c */ /* 0x000fe40003f25270 */
[----:B0---4-:R-:W-:Y:S01]  /*a190*/  MOV R12, UR9 ;  /* 0x00000009000c7c02 */ /* 0x011fe20008000f00 */
[----:B------:R-:W-:-:S03]  /*a1a0*/  UMOV UR5, 0x400 ;  /* 0x0000040000057882 */ /* 0x000fc60000000000 */
        /* <DEDUP_REMOVED lines=14> */
[----:B------:R-:W-:Y:S01]  /*a290*/  IMAD.U32 R15, RZ, RZ, UR5 ;  /* 0x00000005ff0f7e24 */ /* 0x000fe2000f8e00ff */
        /* <DEDUP_REMOVED lines=20> */
[----:B--2---:R-:W-:Y:S02]  /*a3e0*/  HADD2.F32 R13, -RZ, R13.H0_H0 ;  /* 0x2000000dff0d7230 */ /* 0x004fe40000004100 */
[----:B---3--:R-:W-:Y:S02]  /*a3f0*/  HADD2.F32 R14, -RZ, R14.H0_H0 ;  /* 0x2000000eff0e7230 */ /* 0x008fe40000004100 */
[----:B----4-:R-:W-:Y:S02]  /*a400*/  HADD2.F32 R24, -RZ, R24.H0_H0 ;  /* 0x20000018ff187230 */ /* 0x010fe40000004100 */
[----:B------:R-:W-:Y:S01]  /*a410*/  HADD2.F32 R15, -RZ, R15.H0_H0 ;  /* 0x2000000fff0f7230 */ /* 0x000fe20000004100 */
[----:B------:R-:W-:Y:S06]  /*a420*/  BRA.U !UP1, `(.L_x_4739) ;  /* 0x00000009092c7547 */ /* 0x000fec000b800000 */
[----:B------:R-:W-:Y:S01]  /*a430*/  HFMA2 R3, -RZ, RZ, 0, 0 ;  /* 0x00000000ff037431 */ /* 0x000fe200000001ff */
[----:B------:R-:W0:Y:S01]  /*a440*/  LDCU.64 UR16, c[0x0][0x3e0] ;  /* 0x00007c00ff1077ac */ /* 0x000e220008000a00 */
[----:B------:R-:W1:Y:S01]  /*a450*/  LDCU.64 UR10, c[0x0][0x380] ;  /* 0x00007000ff0a77ac */ /* 0x000e620008000a00 */
[----:B------:R-:W2:Y:S04]  /*a460*/  LDCU.64 UR12, c[0x0][0x3e8] ;  /* 0x00007d00ff0c77ac */ /* 0x000ea80008000a00 */
.L_x_4748:
        /* <DEDUP_REMOVED lines=48> */
.L_x_4741:
[----:B01----:R-:W-:Y:S05]  /*a770*/  BSYNC.RECONVERGENT B0 ;  /* 0x0000000000007941 */ /* 0x003fea0003800200 */
.L_x_4740:
        /* <DEDUP_REMOVED lines=27> */
.L_x_4743:
[----:B------:R-:W-:Y:S05]  /*a930*/  BSYNC.RECONVERGENT B0 ;  /* 0x0000000000007941 */ /* 0x000fea0003800200 */
.L_x_4742:
        /* <DEDUP_REMOVED lines=27> */
.L_x_4745:
[----:B------:R-:W-:Y:S05]  /*aaf0*/  BSYNC.RECONVERGENT B0 ;  /* 0x0000000000007941 */ /* 0x000fea0003800200 */
.L_x_4744:
        /* <DEDUP_REMOVED lines=27> */
.L_x_4747:
[----:B------:R-:W-:Y:S05]  /*acb0*/  BSYNC.RECONVERGENT B0 ;  /* 0x0000000000007941 */ /* 0x000fea0003800200 */
.L_x_4746:
[----:B------:R-:W-:Y:S05]  /*acc0*/  @P5 BRA `(.L_x_4748) ;  /* 0xfffffff400e85947 */ /* 0x000fea000383ffff */
[----:B------:R-:W-:Y:S05]  /*acd0*/  BRA `(.L_x_4749) ;  /* 0x0000006400087947 */ /* 0x000fea0003800000 */
.L_x_4739:
        /* <DEDUP_REMOVED lines=23> */
.L_x_4751:
[----:B------:R-:W-:Y:S05]  /*ae50*/  BSYNC.RECONVERGENT B0 ;  /* 0x0000000000007941 */ /* 0x000fea0003800200 */
.L_x_4750:
        /* <DEDUP_REMOVED lines=25> */
.L_x_4753:
[----:B------:R-:W-:Y:S05]  /*aff0*/  BSYNC.RECONVERGENT B0 ;  /* 0x0000000000007941 */ /* 0x000fea0003800200 */
.L_x_4752:
        /* <DEDUP_REMOVED lines=25> */
.L_x_4755:
[----:B------:R-:W-:Y:S05]  /*b190*/  BSYNC.RECONVERGENT B0 ;  /* 0x0000000000007941 */ /* 0x000fea0003800200 */
.L_x_4754:
        /* <DEDUP_REMOVED lines=25> */
.L_x_4757:
[----:B------:R-:W-:Y:S05]  /*b330*/  BSYNC.RECONVERGENT B0 ;  /* 0x0000000000007941 */ /* 0x000fea0003800200 */
.L_x_4756:
        /* <DEDUP_REMOVED lines=25> */
.L_x_4759:
[----:B------:R-:W-:Y:S05]  /*b4d0*/  BSYNC.RECONVERGENT B0 ;  /* 0x0000000000007941 */ /* 0x000fea0003800200 */
.L_x_4758:
        /* <DEDUP_REMOVED lines=25> */
.L_x_4761:
[----:B------:R-:W-:Y:S05]  /*b670*/  BSYNC.RECONVERGENT B0 ;  /* 0x0000000000007941 */ /* 0x000fea0003800200 */
.L_x_4760:
        /* <DEDUP_REMOVED lines=24> */
.L_x_4763:
[----:B------:R-:W-:Y:S05]  /*b800*/  BSYNC.RECONVERGENT B0 ;  /* 0x0000000000007941 */ /* 0x000fea0003800200 */
.L_x_4762:
        /* <DEDUP_REMOVED lines=29> */
.L_x_4765:
[----:B------:R-:W-:Y:S05]  /*b9e0*/  BSYNC.RECONVERGENT B0 ;  /* 0x0000000000007941 */ /* 0x000fea0003800200 */
.L_x_4764:
        /* <DEDUP_REMOVED lines=23> */
.L_x_4767:
[----:B------:R-:W-:Y:S05]  /*bb60*/  BSYNC.RECONVERGENT B0 ;  /* 0x0000000000007941 */ /* 0x000fea0003800200 */
.L_x_4766:
        /* <DEDUP_REMOVED lines=39> */
.L_x_4769:
[----:B------:R-:W-:Y:S05]  /*bde0*/  BSYNC.RECONVERGENT B0 ;  /* 0x0000000000007941 */ /* 0x000fea0003800200 */
.L_x_4768:
        /* <DEDUP_REMOVED lines=21> */
.L_x_4771:
[----:B------:R-:W-:Y:S05]  /*bf40*/  BSYNC.RECONVERGENT B0 ;  /* 0x0000000000007941 */ /* 0x000fea0003800200 */
.L_x_4770:
        /* <DEDUP_REMOVED lines=23> */
.L_x_4773:
[----:B------:R-:W-:Y:S05]  /*c0c0*/  BSYNC.RECONVERGENT B0 ;  /* 0x0000000000007941 */ /* 0x000fea0003800200 */
.L_x_4772:
        /* <DEDUP_REMOVED lines=21> */
.L_x_4775:
[----:B------:R-:W-:Y:S05]  /*c220*/  BSYNC.RECONVERGENT B0 ;  /* 0x0000000000007941 */ /* 0x000fea0003800200 */
.L_x_4774:
        /* <DEDUP_REMOVED lines=21> */
.L_x_4777:
[----:B------:R-:W-:Y:S05]  /*c380*/  BSYNC.RECONVERGENT B0 ;  /* 0x0000000000007941 */ /* 0x000fea0003800200 */
.L_x_4776:
        /* <DEDUP_REMOVED lines=41> */
.L_x_4779:
[----:B------:R-:W-:Y:S05]  /*c620*/  BSYNC.RECONVERGENT B0 ;  /* 0x0000000000007941 */ /* 0x000fea0003800200 */
.L_x_4778:
        /* <DEDUP_REMOVED lines=21> */
.L_x_4781:
[----:B------:R-:W-:Y:S05]  /*c780*/  BSYNC.RECONVERGENT B0 ;  /* 0x0000000000007941 */ /* 0x000fea0003800200 */
.L_x_4780:
        /* <DEDUP_REMOVED lines=21> */
.L_x_4783:
[----:B------:R-:W-:Y:S05]  /*c8e0*/  BSYNC.RECONVERGENT B0 ;  /* 0x0000000000007941 */ /* 0x000fea0003800200 */
.L_x_4782:
        /* <DEDUP_REMOVED lines=21> */
.L_x_4785:
[----:B------:R-:W-:Y:S05]  /*ca40*/  BSYNC.RECONVERGENT B0 ;  /* 0x0000000000007941 */ /* 0x000fea0003800200 */
.L_x_4784:
        /* <DEDUP_REMOVED lines=21> */
.L_x_4787:
[----:B------:R-:W-:Y:S05]  /*cba0*/  BSYNC.RECONVERGENT B0 ;  /* 0x0000000000007941 */ /* 0x000fea0003800200 */
.L_x_4786:
        /* <DEDUP_REMOVED lines=41> */
.L_x_4789:
[----:B------:R-:W-:Y:S05]  /*ce40*/  BSYNC.RECONVERGENT B0 ;  /* 0x0000000000007941 */ /* 0x000fea0003800200 */
.L_x_4788:
        /* <DEDUP_REMOVED lines=21> */
.L_x_4791:
[----:B------:R-:W-:Y:S05]  /*cfa0*/  BSYNC.RECONVERGENT B0 ;  /* 0x0000000000007941 */ /* 0x000fea0003800200 */
.L_x_4790:
        /* <DEDUP_REMOVED lines=20> */
.L_x_4793:
[----:B------:R-:W-:Y:S05]  /*d0f0*/  BSYNC.RECONVERGENT B0 ;  /* 0x0000000000007941 */ /* 0x000fea0003800200 */
.L_x_4792:
        /* <DEDUP_REMOVED lines=21> */
.L_x_4795:
[----:B------:R-:W-:Y:S05]  /*d250*/  BSYNC.RECONVERGENT B0 ;  /* 0x0000000000007941 */ /* 0x000fea0003800200 */
.L_x_4794:
        /* <DEDUP_REMOVED lines=21> */
.L_x_4797:
[----:B------:R-:W-:Y:S05]  /*d3b0*/  BSYNC.RECONVERGENT B0 ;  /* 0x0000000000007941 */ /* 0x000fea0003800200 */
.L_x_4796:
        /* <DEDUP_REMOVED lines=41> */
.L_x_4799:
[----:B------:R-:W-:Y:S05]  /*d650*/  BSYNC.RECONVERGENT B0 ;  /* 0x0000000000007941 */ /* 0x000fea0003800200 */
.L_x_4798:
        /* <DEDUP_REMOVED lines=21> */
.L_x_4801:
[----:B------:R-:W-:Y:S05]  /*d7b0*/  BSYNC.RECONVERGENT B0 ;  /* 0x0000000000007941 */ /* 0x000fea0003800200 */
.L_x_4800:
        /* <DEDUP_REMOVED lines=21> */
.L_x_4803:
[----:B------:R-:W-:Y:S05]  /*d910*/  BSYNC.RECONVERGENT B0 ;  /* 0x0000000000007941 */ /* 0x000fea0003800200 */
.L_x_4802:
        /* <DEDUP_REMOVED lines=21> */
.L_x_4805:
[----:B------:R-:W-:Y:S05]  /*da70*/  BSYNC.RECONVERGENT B0 ;  /* 0x0000000000007941 */ /* 0x000fea0003800200 */
.L_x_4804:
        /* <DEDUP_REMOVED lines=21> */
.L_x_4807:
[----:B------:R-:W-:Y:S05]  /*dbd0*/  BSYNC.RECONVERGENT B0 ;  /* 0x0000000000007941 */ /* 0x000fea0003800200 */
.L_x_4806:
        /* <DEDUP_REMOVED lines=41> */
.L_x_4809:
[----:B------:R-:W-:Y:S05]  /*de70*/  BSYNC.RECONVERGENT B0 ;  /* 0x0000000000007941 */ /* 0x000fea0003800200 */
.L_x_4808:
        /* <DEDUP_REMOVED lines=21> */
.L_x_4811:
[----:B------:R-:W-:Y:S05]  /*dfd0*/  BSYNC.RECONVERGENT B0 ;  /* 0x0000000000007941 */ /* 0x000fea0003800200 */
.L_x_4810:
        /* <DEDUP_REMOVED lines=21> */
.L_x_4813:
[----:B------:R-:W-:Y:S05]  /*e130*/  BSYNC.RECONVERGENT B0 ;  /* 0x0000000000007941 */ /* 0x000fea0003800200 */
.L_x_4812:
        /* <DEDUP_REMOVED lines=21> */
.L_x_4815:
[----:B------:R-:W-:Y:S05]  /*e290*/  BSYNC.RECONVERGENT B0 ;  /* 0x0000000000007941 */ /* 0x000fea0003800200 */
.L_x_4814:
        /* <DEDUP_REMOVED lines=20> */
.L_x_4817:
[----:B------:R-:W-:Y:S05]  /*e3e0*/  BSYNC.RECONVERGENT B0 ;  /* 0x0000000000007941 */ /* 0x000fea0003800200 */
.L_x_4816:
        /* <DEDUP_REMOVED lines=40> */
.L_x_4819:
[----:B------:R-:W-:Y:S05]  /*e670*/  BSYNC.RECONVERGENT B0 ;  /* 0x0000000000007941 */ /* 0x000fea0003800200 */
.L_x_4818:
        /* <DEDUP_REMOVED lines=20> */
.L_x_4821:
[----:B------:R-:W-:Y:S05]  /*e7c0*/  BSYNC.RECONVERGENT B0 ;  /* 0x0000000000007941 */ /* 0x000fea0003800200 */
.L_x_4820:
        /* <DEDUP_REMOVED lines=20> */
.L_x_4823:
[----:B------:R-:W-:Y:S05]  /*e910*/  BSYNC.RECONVERGENT B0 ;  /* 0x0000000000007941 */ /* 0x000fea0003800200 */
.L_x_4822:
        /* <DEDUP_REMOVED lines=20> */
.L_x_4825:
[----:B------:R-:W-:Y:S05]  /*ea60*/  BSYNC.RECONVERGENT B0 ;  /* 0x0000000000007941 */ /* 0x000fea0003800200 */
.L_x_4824:
        /* <DEDUP_REMOVED lines=19> */
.L_x_4827:
[----:B------:R-:W-:Y:S05]  /*eba0*/  BSYNC.RECONVERGENT B0 ;  /* 0x0000000000007941 */ /* 0x000fea0003800200 */
.L_x_4826:
        /* <DEDUP_REMOVED lines=39> */
.L_x_4829:
[----:B------:R-:W-:Y:S05]  /*ee20*/  BSYNC.RECONVERGENT B0 ;  /* 0x0000000000007941 */ /* 0x000fea0003800200 */
.L_x_4828:
        /* <DEDUP_REMOVED lines=19> */
.L_x_4831:
[----:B------:R-:W-:Y:S05]  /*ef60*/  BSYNC.RECONVERGENT B0 ;  /* 0x0000000000007941 */ /* 0x000fea0003800200 */
.L_x_4830:
        /* <DEDUP_REMOVED lines=19> */
.L_x_4833:
[----:B------:R-:W-:Y:S05]  /*f0a0*/  BSYNC.RECONVERGENT B0 ;  /* 0x0000000000007941 */ /* 0x000fea0003800200 */
.L_x_4832:
        /* <DEDUP_REMOVED lines=19> */
.L_x_4835:
[----:B------:R-:W-:Y:S05]  /*f1e0*/  BSYNC.RECONVERGENT B0 ;  /* 0x0000000000007941 */ /* 0x000fea0003800200 */
.L_x_4834:
        /* <DEDUP_REMOVED lines=19> */
.L_x_4837:
[----:B------:R-:W-:Y:S05]  /*f320*/  BSYNC.RECONVERGENT B0 ;  /* 0x0000000000007941 */ /* 0x000fea0003800200 */
.L_x_4836:
        /* <DEDUP_REMOVED lines=39> */
.L_x_4839:
[----:B------:R-:W-:Y:S05]  /*f5a0*/  BSYNC.RECONVERGENT B0 ;  /* 0x0000000000007941 */ /* 0x000fea0003800200 */
.L_x_4838:
        /* <DEDUP_REMOVED lines=19> */
.L_x_4841:
[----:B------:R-:W-:Y:S05]  /*f6e0*/  BSYNC.RECONVERGENT B0 ;  /* 0x0000000000007941 */ /* 0x000fea0003800200 */
.L_x_4840:
        /* <DEDUP_REMOVED lines=19> */
.L_x_4843:
[----:B------:R-:W-:Y:S05]  /*f820*/  BSYNC.RECONVERGENT B0 ;  /* 0x0000000000007941 */ /* 0x000fea0003800200 */
.L_x_4842:
        /* <DEDUP_REMOVED lines=19> */
.L_x_4845:
[----:B------:R-:W-:Y:S05]  /*f960*/  BSYNC.RECONVERGENT B0 ;  /* 0x0000000000007941 */ /* 0x000fea0003800200 */
.L_x_4844:
        /* <DEDUP_REMOVED lines=19> */
.L_x_4847:
[----:B------:R-:W-:Y:S05]  /*faa0*/  BSYNC.RECONVERGENT B0 ;  /* 0x0000000000007941 */ /* 0x000fea0003800200 */
.L_x_4846:
        /* <DEDUP_REMOVED lines=39> */
.L_x_4849:
[----:B------:R-:W-:Y:S05]  /*fd20*/  BSYNC.RECONVERGENT B0 ;  /* 0x0000000000007941 */ /* 0x000fea0003800200 */
.L_x_4848:
        /* <DEDUP_REMOVED lines=19> */
.L_x_4851:
[----:B------:R-:W-:Y:S05]  /*fe60*/  BSYNC.RECONVERGENT B0 ;  /* 0x0000000000007941 */ /* 0x000fea0003800200 */
.L_x_4850:
        /* <DEDUP_REMOVED lines=19> */
.L_x_4853:
[----:B------:R-:W-:Y:S05]  /*ffa0*/  BSYNC.RECONVERGENT B0 ;  /* 0x0000000000007941 */ /* 0x000fea0003800200 */
.L_x_4852:
        /* <DEDUP_REMOVED lines=19> */
.L_x_4855:
[----:B------:R-:W-:Y:S05]  /*100e0*/  BSYNC.RECONVERGENT B0 ;  /* 0x0000000000007941 */ /* 0x000fea0003800200 */
.L_x_4854:
        /* <DEDUP_REMOVED lines=19> */
.L_x_4857:
[----:B------:R-:W-:Y:S05]  /*10220*/  BSYNC.RECONVERGENT B0 ;  /* 0x0000000000007941 */ /* 0x000fea0003800200 */
.L_x_4856:
        /* <DEDUP_REMOVED lines=39> */
.L_x_4859:
[----:B------:R-:W-:Y:S05]  /*104a0*/  BSYNC.RECONVERGENT B0 ;  /* 0x0000000000007941 */ /* 0x000fea0003800200 */
.L_x_4858:
        /* <DEDUP_REMOVED lines=19> */
.L_x_4861:
[----:B------:R-:W-:Y:S05]  /*105e0*/  BSYNC.RECONVERGENT B0 ;  /* 0x0000000000007941 */ /* 0x000fea0003800200 */
.L_x_4860:
        /* <DEDUP_REMOVED lines=19> */
.L_x_4863:
[----:B------:R-:W-:Y:S05]  /*10720*/  BSYNC.RECONVERGENT B0 ;  /* 0x0000000000007941 */ /* 0x000fea0003800200 */
.L_x_4862:
        /* <DEDUP_REMOVED lines=19> */
.L_x_4865:
[----:B------:R-:W-:Y:S05]  /*10860*/  BSYNC.RECONVERGENT B0 ;  /* 0x0000000000007941 */ /* 0x000fea0003800200 */
.L_x_4864:
        /* <DEDUP_REMOVED lines=19> */
.L_x_4867:
[----:B------:R-:W-:Y:S05]  /*109a0*/  BSYNC.RECONVERGENT B0 ;  /* 0x0000000000007941 */ /* 0x000fea0003800200 */
.L_x_4866:
        /* <DEDUP_REMOVED lines=37> */
.L_x_4869:
[----:B------:R-:W-:Y:S05]  /*10c00*/  BSYNC.RECONVERGENT B0 ;  /* 0x0000000000007941 */ /* 0x000fea0003800200 */
.L_x_4868:
        /* <DEDUP_REMOVED lines=19> */
.L_x_4871:
[----:B------:R-:W-:Y:S05]  /*10d40*/  BSYNC.RECONVERGENT B0 ;  /* 0x0000000000007941 */ /* 0x000fea0003800200 */
.L_x_4870:
        /* <DEDUP_REMOVED lines=19> */
.L_x_4873:
[----:B------:R-:W-:Y:S05]  /*10e80*/  BSYNC.RECONVERGENT B0 ;  /* 0x0000000000007941 */ /* 0x000fea0003800200 */
.L_x_4872:
        /* <DEDUP_REMOVED lines=19> */
.L_x_4875:
[----:B------:R-:W-:Y:S05]  /*10fc0*/  BSYNC.RECONVERGENT B0 ;  /* 0x0000000000007941 */ /* 0x000fea0003800200 */
.L_x_4874:
        /* <DEDUP_REMOVED lines=18> */
.L_x_4876:
[----:B------:R-:W-:Y:S05]  /*110f0*/  BSYNC.RECONVERGENT B0 ;  /* 0x0000000000007941 */ /* 0x000fea0003800200 */
.L_x_4749:
        /* <DEDUP_REMOVED lines=9> */
.L_x_4878:
        /* <DEDUP_REMOVED lines=15> */
.L_x_4951:


//--------------------- .nv.shared.reserved.0     --------------------------
	.section	.nv.shared.reserved.0,"aw",@nobits
	.weak		__nv_reservedSMEM_offset_0_alias
	.size		__nv_reservedSMEM_offset_0_alias, 0, 64
	.other		__nv_reservedSMEM_offset_0_alias,@"STO_CUDA_RESERVED_SHARED STV_DEFAULT"
__nv_reservedSMEM_offset_0_alias:
	.zero		0
	.zero		64


//--------------------- .nv.global                --------------------------
	.section	.nv.global,"aw",@nobits
.nv.global:
	.type		_ZN62_INTERNAL_0b1835b8_31_group_norm_nhwc_one_pass_120_cu_9d62f60b6thrust24THRUST_300001_SM_1000_NS12placeholders2_5E,@object
	.size		_ZN62_INTERNAL_0b1835b8_31_group_norm_nhwc_one_pass_120_cu_9d62f60b6thrust24THRUST_300001_SM_1000_NS12placeholders2_5E,(_ZN62_INTERNAL_0b1835b8_31_group_norm_nhwc_one_pass_120_cu_9d62f60b4cuda3std3__45__cpo6cbeginE - _ZN62_INTERNAL_0b1835b8_31_group_norm_nhwc_one_pass_120_cu_9d62f60b6thrust24THRUST_300001_SM_1000_NS12placeholders2_5E)
_ZN62_INTERNAL_0b1835b8_31_group_norm_nhwc_one_pass_120_cu_9d62f60b6thrust24THRUST_300001_SM_1000_NS12placeholders2_5E:
	.zero		1
	.type		_ZN62_INTERNAL_0b1835b8_31_group_norm_nhwc_one_pass_120_cu_9d62f60b4cuda3std3__45__cpo6cbeginE,@object
	.size		_ZN62_INTERNAL_0b1835b8_31_group_norm_nhwc_one_pass_120_cu_9d62f60b4cuda3std3__45__cpo6cbeginE,(_ZN62_INTERNAL_0b1835b8_31_group_norm_nhwc_one_pass_120_cu_9d62f60b4cuda3std6ranges3__45__cpo6cbeginE - _ZN62_INTERNAL_0b1835b8_31_group_norm_nhwc_one_pass_120_cu_9d62f60b4cuda3std3__45__cpo6cbeginE)
_ZN62_INTERNAL_0b1835b8_31_group_norm_nhwc_one_pass_120_cu_9d62f60b4cuda3std3__45__cpo6cbeginE:
	.zero		1
	.type		_ZN62_INTERNAL_0b1835b8_31_group_norm_nhwc_one_pass_120_cu_9d62f60b4cuda3std6ranges3__45__cpo6cbeginE,@object
	.size		_ZN62_INTERNAL_0b1835b8_31_group_norm_nhwc_one_pass_120_cu_9d62f60b4cuda3std6ranges3__45__cpo6cbeginE,(_ZN62_INTERNAL_0b1835b8_31_group_norm_nhwc_one_pass_120_cu_9d62f60b4cuda3std3__48in_placeE - _ZN62_INTERNAL_0b1835b8_31_group_norm_nhwc_one_pass_120_cu_9d62f60b4cuda3std6ranges3__45__cpo6cbeginE)
_ZN62_INTERNAL_0b1835b8_31_group_norm_nhwc_one_pass_120_cu_9d62f60b4cuda3std6ranges3__45__cpo6cbeginE:
	.zero		1
	.type		_ZN62_INTERNAL_0b1835b8_31_group_norm_nhwc_one_pass_120_cu_9d62f60b4cuda3std3__48in_placeE,@object
	.size		_ZN62_INTERNAL_0b1835b8_31_group_norm_nhwc_one_pass_120_cu_9d62f60b4cuda3std3__48in_placeE,(_ZN62_INTERNAL_0b1835b8_31_group_norm_nhwc_one_pass_120_cu_9d62f60b4cuda3std6ranges3__45__cpo4sizeE - _ZN62_INTERNAL_0b1835b8_31_group_norm_nhwc_one_pass_120_cu_9d62f60b4cuda3std3__48in_placeE)
_ZN62_INTERNAL_0b1835b8_31_group_norm_nhwc_one_pass_120_cu_9d62f60b4cuda3std3__48in_placeE:
	.zero		1
	.type		_ZN62_INTERNAL_0b1835b8_31_group_norm_nhwc_one_pass_120_cu_9d62f60b4cuda3std6ranges3__45__cpo4sizeE,@object
	.size		_ZN62_INTERNAL_0b1835b8_31_group_norm_nhwc_one_pass_120_cu_9d62f60b4cuda3std6ranges3__45__cpo4sizeE,(_ZN62_INTERNAL_0b1835b8_31_group_norm_nhwc_one_pass_120_cu_9d62f60b6thrust24THRUST_300001_SM_1000_NS12placeholders2_9E - _ZN62_INTERNAL_0b1835b8_31_group_norm_nhwc_one_pass_120_cu_9d62f60b4cuda3std6ranges3__45__cpo4sizeE)
_ZN62_INTERNAL_0b1835b8_31_group_norm_nhwc_one_pass_120_cu_9d62f60b4cuda3std6ranges3__45__cpo4sizeE:
	.zero		1
	.type		_ZN62_INTERNAL_0b1835b8_31_group_norm_nhwc_one_pass_120_cu_9d62f60b6thrust24THRUST_300001_SM_1000_NS12placeholders2_9E,@object
	.size		_ZN62_INTERNAL_0b1835b8_31_group_norm_nhwc_one_pass_120_cu_9d62f60b6thrust24THRUST_300001_SM_1000_NS12placeholders2_9E,(_ZN62_INTERNAL_0b1835b8_31_group_norm_nhwc_one_pass_120_cu_9d62f60b4cuda3std3__45__cpo7crbeginE - _ZN62_INTERNAL_0b1835b8_31_group_norm_nhwc_one_pass_120_cu_9d62f60b6thrust24THRUST_300001_SM_1000_NS12placeholders2_9E)
_ZN62_INTERNAL_0b1835b8_31_group_norm_nhwc_one_pass_120_cu_9d62f60b6thrust24THRUST_300001_SM_1000_NS12placeholders2_9E:
	.zero		1
	.type		_ZN62_INTERNAL_0b1835b8_31_group_norm_nhwc_one_pass_120_cu_9d62f60b4cuda3std3__45__cpo7crbeginE,@object
	.size		_ZN62_INTERNAL_0b1835b8_31_group_norm_nhwc_one_pass_120_cu_9d62f60b4cuda3std3__45__cpo7crbeginE,(_ZN62_INTERNAL_0b1835b8_31_group_norm_nhwc_one_pass_120_cu_9d62f60b4cuda3std6ranges3__45__cpo4nextE - _ZN62_INTERNAL_0b1835b8_31_group_norm_nhwc_one_pass_120_cu_9d62f60b4cuda3std3__45__cpo7crbeginE)
_ZN62_INTERNAL_0b1835b8_31_group_norm_nhwc_one_pass_120_cu_9d62f60b4cuda3std3__45__cpo7crbeginE:
	.zero		1
	.type		_ZN62_INTERNAL_0b1835b8_31_group_norm_nhwc_one_pass_120_cu_9d62f60b4cuda3std6ranges3__45__cpo4nextE,@object
	.size		_ZN62_INTERNAL_0b1835b8_31_group_norm_nhwc_one_pass_120_cu_9d62f60b4cuda3std6ranges3__45__cpo4nextE,(_ZN62_INTERNAL_0b1835b8_31_group_norm_nhwc_one_pass_120_cu_9d62f60b4cuda3std6ranges3__45__cpo4swapE - _ZN62_INTERNAL_0b1835b8_31_group_norm_nhwc_one_pass_120_cu_9d62f60b4cuda3std6ranges3__45__cpo4nextE)
_ZN62_INTERNAL_0b1835b8_31_group_norm_nhwc_one_pass_120_cu_9d62f60b4cuda3std6ranges3__45__cpo4nextE:
	.zero		1
	.type		_ZN62_INTERNAL_0b1835b8_31_group_norm_nhwc_one_pass_120_cu_9d62f60b4cuda3std6ranges3__45__cpo4swapE,@object
	.size		_ZN62_INTERNAL_0b1835b8_31_group_norm_nhwc_one_pass_120_cu_9d62f60b4cuda3std6ranges3__45__cpo4swapE,(_ZN62_INTERNAL_0b1835b8_31_group_norm_nhwc_one_pass_120_cu_9d62f60b6thrust24THRUST_300001_SM_1000_NS12placeholders2_1E - _ZN62_INTERNAL_0b1835b8_31_group_norm_nhwc_one_pass_120_cu_9d62f60b4cuda3std6ranges3__45__cpo4swapE)
_ZN62_INTERNAL_0b1835b8_31_group_norm_nhwc_one_pass_120_cu_9d62f60b4cuda3std6ranges3__45__cpo4swapE:
	.zero		1
	.type		_ZN62_INTERNAL_0b1835b8_31_group_norm_nhwc_one_pass_120_cu_9d62f60b6thrust24THRUST_300001_SM_1000_NS12placeholders2_1E,@object
	.size		_ZN62_INTERNAL_0b1835b8_31_group_norm_nhwc_one_pass_120_cu_9d62f60b6thrust24THRUST_300001_SM_1000_NS12placeholders2_1E,(_ZN62_INTERNAL_0b1835b8_31_group_norm_nhwc_one_pass_120_cu_9d62f60b6thrust24THRUST_300001_SM_1000_NS12placeholders2_3E - _ZN62_INTERNAL_0b1835b8_31_group_norm_nhwc_one_pass_120_cu_9d62f60b6thrust24THRUST_300001_SM_1000_NS12placeholders2_1E)
_ZN62_INTERNAL_0b1835b8_31_group_norm_nhwc_one_pass_120_cu_9d62f60b6thrust24THRUST_300001_SM_1000_NS12placeholders2_1E:
	.zero		1
	.type		_ZN62_INTERNAL_0b1835b8_31_group_norm_nhwc_one_pass_120_cu_9d62f60b6thrust24THRUST_300001_SM_1000_NS12placeholders2_3E,@object
	.size		_ZN62_INTERNAL_0b1835b8_31_group_norm_nhwc_one_pass_120_cu_9d62f60b6thrust24THRUST_300001_SM_1000_NS12placeholders2_3E,(_ZN62_INTERNAL_0b1835b8_31_group_norm_nhwc_one_pass_120_cu_9d62f60b4cuda3std3__45__cpo5beginE - _ZN62_INTERNAL_0b1835b8_31_group_norm_nhwc_one_pass_120_cu_9d62f60b6thrust24THRUST_300001_SM_1000_NS12placeholders2_3E)
_ZN62_INTERNAL_0b1835b8_31_group_norm_nhwc_one_pass_120_cu_9d62f60b6thrust24THRUST_300001_SM_1000_NS12placeholders2_3E:
	.zero		1
	.type		_ZN62_INTERNAL_0b1835b8_31_group_norm_nhwc_one_pass_120_cu_9d62f60b4cuda3std3__45__cpo5beginE,@object
	.size		_ZN62_INTERNAL_0b1835b8_31_group_norm_nhwc_one_pass_120_cu_9d62f60b4cuda3std3__45__cpo5beginE,(_ZN62_INTERNAL_0b1835b8_31_group_norm_nhwc_one_pass_120_cu_9d62f60b4cuda3std6ranges3__45__cpo5beginE - _ZN62_INTERNAL_0b1835b8_31_group_norm_nhwc_one_pass_120_cu_9d62f60b4cuda3std3__45__cpo5beginE)
_ZN62_INTERNAL_0b1835b8_31_group_norm_nhwc_one_pass_120_cu_9d62f60b4cuda3std3__45__cpo5beginE:
	.zero		1
	.type		_ZN62_INTERNAL_0b1835b8_31_group_norm_nhwc_one_pass_120_cu_9d62f60b4cuda3std6ranges3__45__cpo5beginE,@object
	.size		_ZN62_INTERNAL_0b1835b8_31_group_norm_nhwc_one_pass_120_cu_9d62f60b4cuda3std6ranges3__45__cpo5beginE,(_ZN62_INTERNAL_0b1835b8_31_group_norm_nhwc_one_pass_120_cu_9d62f60b4cuda3std3__464_GLOBAL__N__0b1835b8_31_group_norm_nhwc_one_pass_120_cu_9d62f60b6ignoreE - _ZN62_INTERNAL_0b1835b8_31_group_norm_nhwc_one_pass_120_cu_9d62f60b4cuda3std6ranges3__45__cpo5beginE)
_ZN62_INTERNAL_0b1835b8_31_group_norm_nhwc_one_pass_120_cu_9d62f60b4cuda3std6ranges3__45__cpo5beginE:
	.zero		1
	.type		_ZN62_INTERNAL_0b1835b8_31_group_norm_nhwc_one_pass_120_cu_9d62f60b4cuda3std3__464_GLOBAL__N__0b1835b8_31_group_norm_nhwc_one_pass_120_cu_9d62f60b6ignoreE,@object
	.size		_ZN62_INTERNAL_0b1835b8_31_group_norm_nhwc_one_pass_120_cu_9d62f60b4cuda3std3__464_GLOBAL__N__0b1835b8_31_group_norm_nhwc_one_pass_120_cu_9d62f60b6ignoreE,(_ZN62_INTERNAL_0b1835b8_31_group_norm_nhwc_one_pass_120_cu_9d62f60b4cuda3std6ranges3__45__cpo4dataE - _ZN62_INTERNAL_0b1835b8_31_group_norm_nhwc_one_pass_120_cu_9d62f60b4cuda3std3__464_GLOBAL__N__0b1835b8_31_group_norm_nhwc_one_pass_120_cu_9d62f60b6ignoreE)
_ZN62_INTERNAL_0b1835b8_31_group_norm_nhwc_one_pass_120_cu_9d62f60b4cuda3std3__464_GLOBAL__N__0b1835b8_31_group_norm_nhwc_one_pass_120_cu_9d62f60b6ignoreE:
	.zero		1
	.type		_ZN62_INTERNAL_0b1835b8_31_group_norm_nhwc_one_pass_120_cu_9d62f60b4cuda3std6ranges3__45__cpo4dataE,@object
	.size		_ZN62_INTERNAL_0b1835b8_31_group_norm_nhwc_one_pass_120_cu_9d62f60b4cuda3std6ranges3__45__cpo4dataE,(_ZN62_INTERNAL_0b1835b8_31_group_norm_nhwc_one_pass_120_cu_9d62f60b6thrust24THRUST_300001_SM_1000_NS12placeholders2_7E - _ZN62_INTERNAL_0b1835b8_31_group_norm_nhwc_one_pass_120_cu_9d62f60b4cuda3std6ranges3__45__cpo4dataE)
_ZN62_INTERNAL_0b1835b8_31_group_norm_nhwc_one_pass_120_cu_9d62f60b4cuda3std6ranges3__45__cpo4dataE:
	.zero		1
	.type		_ZN62_INTERNAL_0b1835b8_31_group_norm_nhwc_one_pass_120_cu_9d62f60b6thrust24THRUST_300001_SM_1000_NS12placeholders2_7E,@object
	.size		_ZN62_INTERNAL_0b1835b8_31_group_norm_nhwc_one_pass_120_cu_9d62f60b6thrust24THRUST_300001_SM_1000_NS12placeholders2_7E,(_ZN62_INTERNAL_0b1835b8_31_group_norm_nhwc_one_pass_120_cu_9d62f60b4cuda3std3__45__cpo6rbeginE - _ZN62_INTERNAL_0b1835b8_31_group_norm_nhwc_one_pass_120_cu_9d62f60b6thrust24THRUST_300001_SM_1000_NS12placeholders2_7E)
_ZN62_INTERNAL_0b1835b8_31_group_norm_nhwc_one_pass_120_cu_9d62f60b6thrust24THRUST_300001_SM_1000_NS12placeholders2_7E:
	.zero		1
	.type		_ZN62_INTERNAL_0b1835b8_31_group_norm_nhwc_one_pass_120_cu_9d62f60b4cuda3std3__45__cpo6rbeginE,@object
	.size		_ZN62_INTERNAL_0b1835b8_31_group_norm_nhwc_one_pass_120_cu_9d62f60b4cuda3std3__45__cpo6rbeginE,(_ZN62_INTERNAL_0b1835b8_31_group_norm_nhwc_one_pass_120_cu_9d62f60b4cuda3std6ranges3__45__cpo7advanceE - _ZN62_INTERNAL_0b1835b8_31_group_norm_nhwc_one_pass_120_cu_9d62f60b4cuda3std3__45__cpo6rbeginE)
_ZN62_INTERNAL_0b1835b8_31_group_norm_nhwc_one_pass_120_cu_9d62f60b4cuda3std3__45__cpo6rbeginE:
	.zero		1
	.type		_ZN62_INTERNAL_0b1835b8_31_group_norm_nhwc_one_pass_120_cu_9d62f60b4cuda3std6ranges3__45__cpo7advanceE,@object
	.size		_ZN62_INTERNAL_0b1835b8_31_group_norm_nhwc_one_pass_120_cu_9d62f60b4cuda3std6ranges3__45__cpo7advanceE,(_ZN62_INTERNAL_0b1835b8_31_group_norm_nhwc_one_pass_120_cu_9d62f60b4cuda3std3__47nulloptE - _ZN62_INTERNAL_0b1835b8_31_group_norm_nhwc_one_pass_120_cu_9d62f60b4cuda3std6ranges3__45__cpo7advanceE)
_ZN62_INTERNAL_0b1835b8_31_group_norm_nhwc_one_pass_120_cu_9d62f60b4cuda3std6ranges3__45__cpo7advanceE:
	.zero		1
	.type		_ZN62_INTERNAL_0b1835b8_31_group_norm_nhwc_one_pass_120_cu_9d62f60b4cuda3std3__47nulloptE,@object
	.size		_ZN62_INTERNAL_0b1835b8_31_group_norm_nhwc_one_pass_120_cu_9d62f60b4cuda3std3__47nulloptE,(_ZN62_INTERNAL_0b1835b8_31_group_norm_nhwc_one_pass_120_cu_9d62f60b4cuda3std6ranges3__45__cpo8distanceE - _ZN62_INTERNAL_0b1835b8_31_group_norm_nhwc_one_pass_120_cu_9d62f60b4cuda3std3__47nulloptE)
_ZN62_INTERNAL_0b1835b8_31_group_norm_nhwc_one_pass_120_cu_9d62f60b4cuda3std3__47nulloptE:
	.zero		1
	.type		_ZN62_INTERNAL_0b1835b8_31_group_norm_nhwc_one_pass_120_cu_9d62f60b4cuda3std6ranges3__45__cpo8distanceE,@object
	.size		_ZN62_INTERNAL_0b1835b8_31_group_norm_nhwc_one_pass_120_cu_9d62f60b4cuda3std6ranges3__45__cpo8distanceE,(_ZN62_INTERNAL_0b1835b8_31_group_norm_nhwc_one_pass_120_cu_9d62f60b6thrust24THRUST_300001_SM_1000_NS12placeholders2_6E - _ZN62_INTERNAL_0b1835b8_31_group_norm_nhwc_one_pass_120_cu_9d62f60b4cuda3std6ranges3__45__cpo8distanceE)
_ZN62_INTERNAL_0b1835b8_31_group_norm_nhwc_one_pass_120_cu_9d62f60b4cuda3std6ranges3__45__cpo8distanceE:
	.zero		1
	.type		_ZN62_INTERNAL_0b1835b8_31_group_norm_nhwc_one_pass_120_cu_9d62f60b6thrust24THRUST_300001_SM_1000_NS12placeholders2_6E,@object
	.size		_ZN62_INTERNAL_0b1835b8_31_group_norm_nhwc_one_pass_120_cu_9d62f60b6thrust24THRUST_300001_SM_1000_NS12placeholders2_6E,(_ZN62_INTERNAL_0b1835b8_31_group_norm_nhwc_one_pass_120_cu_9d62f60b4cuda3std3__45__cpo4cendE - _ZN62_INTERNAL_0b1835b8_31_group_norm_nhwc_one_pass_120_cu_9d62f60b6thrust24THRUST_300001_SM_1000_NS12placeholders2_6E)
_ZN62_INTERNAL_0b1835b8_31_group_norm_nhwc_one_pass_120_cu_9d62f60b6thrust24THRUST_300001_SM_1000_NS12placeholders2_6E:
	.zero		1
	.type		_ZN62_INTERNAL_0b1835b8_31_group_norm_nhwc_one_pass_120_cu_9d62f60b4cuda3std3__45__cpo4cendE,@object
	.size		_ZN62_INTERNAL_0b1835b8_31_group_norm_nhwc_one_pass_120_cu_9d62f60b4cuda3std3__45__cpo4cendE,(_ZN62_INTERNAL_0b1835b8_31_group_norm_nhwc_one_pass_120_cu_9d62f60b4cuda3std6ranges3__45__cpo4cendE - _ZN62_INTERNAL_0b1835b8_31_group_norm_nhwc_one_pass_120_cu_9d62f60b4cuda3std3__45__cpo4cendE)
_ZN62_INTERNAL_0b1835b8_31_group_norm_nhwc_one_pass_120_cu_9d62f60b4cuda3std3__45__cpo4cendE:
	.zero		1
	.type		_ZN62_INTERNAL_0b1835b8_31_group_norm_nhwc_one_pass_120_cu_9d62f60b4cuda3std6ranges3__45__cpo4cendE,@object
	.size		_ZN62_INTERNAL_0b1835b8_31_group_norm_nhwc_one_pass_120_cu_9d62f60b4cuda3std6ranges3__45__cpo4cendE,(_ZN62_INTERNAL_0b1835b8_31_group_norm_nhwc_one_pass_120_cu_9d62f60b4cuda3std3__420unreachable_sentinelE - _ZN62_INTERNAL_0b1835b8_31_group_norm_nhwc_one_pass_120_cu_9d62f60b4cuda3std6ranges3__45__cpo4cendE)
_ZN62_INTERNAL_0b1835b8_31_group_norm_nhwc_one_pass_120_cu_9d62f60b4cuda3std6ranges3__45__cpo4cendE:
	.zero		1
	.type		_ZN62_INTERNAL_0b1835b8_31_group_norm_nhwc_one_pass_120_cu_9d62f60b4cuda3std3__420unreachable_sentinelE,@object
	.size		_ZN62_INTERNAL_0b1835b8_31_group_norm_nhwc_one_pass_120_cu_9d62f60b4cuda3std3__420unreachable_sentinelE,(_ZN62_INTERNAL_0b1835b8_31_group_norm_nhwc_one_pass_120_cu_9d62f60b4cuda3std6ranges3__45__cpo5ssizeE - _ZN62_INTERNAL_0b1835b8_31_group_norm_nhwc_one_pass_120_cu_9d62f60b4cuda3std3__420unreachable_sentinelE)
_ZN62_INTERNAL_0b1835b8_31_group_norm_nhwc_one_pass_120_cu_9d62f60b4cuda3std3__420unreachable_sentinelE:
	.zero		1
	.type		_ZN62_INTERNAL_0b1835b8_31_group_norm_nhwc_one_pass_120_cu_9d62f60b4cuda3std6ranges3__45__cpo5ssizeE,@object
	.size		_ZN62_INTERNAL_0b1835b8_31_group_norm_nhwc_one_pass_120_cu_9d62f60b4cuda3std6ranges3__45__cpo5ssizeE,(_ZN62_INTERNAL_0b1835b8_31_group_norm_nhwc_one_pass_120_cu_9d62f60b6thrust24THRUST_300001_SM_1000_NS12placeholders3_10E - _ZN62_INTERNAL_0b1835b8_31_group_norm_nhwc_one_pass_120_cu_9d62f60b4cuda3std6ranges3__45__cpo5ssizeE)
_ZN62_INTERNAL_0b1835b8_31_group_norm_nhwc_one_pass_120_cu_9d62f60b4cuda3std6ranges3__45__cpo5ssizeE:
	.zero		1
	.type		_ZN62_INTERNAL_0b1835b8_31_group_norm_nhwc_one_pass_120_cu_9d62f60b6thrust24THRUST_300001_SM_1000_NS12placeholders3_10E,@object
	.size		_ZN62_INTERNAL_0b1835b8_31_group_norm_nhwc_one_pass_120_cu_9d62f60b6thrust24THRUST_300001_SM_1000_NS12placeholders3_10E,(_ZN62_INTERNAL_0b1835b8_31_group_norm_nhwc_one_pass_120_cu_9d62f60b4cuda3std3__45__cpo5crendE - _ZN62_INTERNAL_0b1835b8_31_group_norm_nhwc_one_pass_120_cu_9d62f60b6thrust24THRUST_300001_SM_1000_NS12placeholders3_10E)
_ZN62_INTERNAL_0b1835b8_31_group_norm_nhwc_one_pass_120_cu_9d62f60b6thrust24THRUST_300001_SM_1000_NS12placeholders3_10E:
	.zero		1
	.type		_ZN62_INTERNAL_0b1835b8_31_group_norm_nhwc_one_pass_120_cu_9d62f60b4cuda3std3__45__cpo5crendE,@object
	.size		_ZN62_INTERNAL_0b1835b8_31_group_norm_nhwc_one_pass_120_cu_9d62f60b4cuda3std3__45__cpo5crendE,(_ZN62_INTERNAL_0b1835b8_31_group_norm_nhwc_one_pass_120_cu_9d62f60b4cuda3std6ranges3__45__cpo4prevE - _ZN62_INTERNAL_0b1835b8_31_group_norm_nhwc_one_pass_120_cu_9d62f60b4cuda3std3__45__cpo5crendE)
_ZN62_INTERNAL_0b1835b8_31_group_norm_nhwc_one_pass_120_cu_9d62f60b4cuda3std3__45__cpo5crendE:
	.zero		1
	.type		_ZN62_INTERNAL_0b1835b8_31_group_norm_nhwc_one_pass_120_cu_9d62f60b4cuda3std6ranges3__45__cpo4prevE,@object
	.size		_ZN62_INTERNAL_0b1835b8_31_group_norm_nhwc_one_pass_120_cu_9d62f60b4cuda3std6ranges3__45__cpo4prevE,(_ZN62_INTERNAL_0b1835b8_31_group_norm_nhwc_one_pass_120_cu_9d62f60b4cuda3std6ranges3__45__cpo9iter_moveE - _ZN62_INTERNAL_0b1835b8_31_group_norm_nhwc_one_pass_120_cu_9d62f60b4cuda3std6ranges3__45__cpo4prevE)
_ZN62_INTERNAL_0b1835b8_31_group_norm_nhwc_one_pass_120_cu_9d62f60b4cuda3std6ranges3__45__cpo4prevE:
	.zero		1
	.type		_ZN62_INTERNAL_0b1835b8_31_group_norm_nhwc_one_pass_120_cu_9d62f60b4cuda3std6ranges3__45__cpo9iter_moveE,@object
	.size		_ZN62_INTERNAL_0b1835b8_31_group_norm_nhwc_one_pass_120_cu_9d62f60b4cuda3std6ranges3__45__cpo9iter_moveE,(_ZN62_INTERNAL_0b1835b8_31_group_norm_nhwc_one_pass_120_cu_9d62f60b6thrust24THRUST_300001_SM_1000_NS12placeholders2_2E - _ZN62_INTERNAL_0b1835b8_31_group_norm_nhwc_one_pass_120_cu_9d62f60b4cuda3std6ranges3__45__cpo9iter_moveE)
_ZN62_INTERNAL_0b1835b8_31_group_norm_nhwc_one_pass_120_cu_9d62f60b4cuda3std6ranges3__45__cpo9iter_moveE:
	.zero		1
	.type		_ZN62_INTERNAL_0b1835b8_31_group_norm_nhwc_one_pass_120_cu_9d62f60b6thrust24THRUST_300001_SM_1000_NS12placeholders2_2E,@object
	.size		_ZN62_INTERNAL_0b1835b8_31_group_norm_nhwc_one_pass_120_cu_9d62f60b6thrust24THRUST_300001_SM_1000_NS12placeholders2_2E,(_ZN62_INTERNAL_0b1835b8_31_group_norm_nhwc_one_pass_120_cu_9d62f60b6thrust24THRUST_300001_SM_1000_NS12placeholders2_4E - _ZN62_INTERNAL_0b1835b8_31_group_norm_nhwc_one_pass_120_cu_9d62f60b6thrust24THRUST_300001_SM_1000_NS12placeholders2_2E)
_ZN62_INTERNAL_0b1835b8_31_group_norm_nhwc_one_pass_120_cu_9d62f60b6thrust24THRUST_300001_SM_1000_NS12placeholders2_2E:
	.zero		1
	.type		_ZN62_INTERNAL_0b1835b8_31_group_norm_nhwc_one_pass_120_cu_9d62f60b6thrust24THRUST_300001_SM_1000_NS12placeholders2_4E,@object
	.size		_ZN62_INTERNAL_0b1835b8_31_group_norm_nhwc_one_pass_120_cu_9d62f60b6thrust24THRUST_300001_SM_1000_NS12placeholders2_4E,(_ZN62_INTERNAL_0b1835b8_31_group_norm_nhwc_one_pass_120_cu_9d62f60b4cuda3std3__45__cpo3endE - _ZN62_INTERNAL_0b1835b8_31_group_norm_nhwc_one_pass_120_cu_9d62f60b6thrust24THRUST_300001_SM_1000_NS12placeholders2_4E)
_ZN62_INTERNAL_0b1835b8_31_group_norm_nhwc_one_pass_120_cu_9d62f60b6thrust24THRUST_300001_SM_1000_NS12placeholders2_4E:
	.zero		1
	.type		_ZN62_INTERNAL_0b1835b8_31_group_norm_nhwc_one_pass_120_cu_9d62f60b4cuda3std3__45__cpo3endE,@object
	.size		_ZN62_INTERNAL_0b1835b8_31_group_norm_nhwc_one_pass_120_cu_9d62f60b4cuda3std3__45__cpo3endE,(_ZN62_INTERNAL_0b1835b8_31_group_norm_nhwc_one_pass_120_cu_9d62f60b4cuda3std6ranges3__45__cpo3endE - _ZN62_INTERNAL_0b1835b8_31_group_norm_nhwc_one_pass_120_cu_9d62f60b4cuda3std3__45__cpo3endE)
_ZN62_INTERNAL_0b1835b8_31_group_norm_nhwc_one_pass_120_cu_9d62f60b4cuda3std3__45__cpo3endE:
	.zero		1
	.type		_ZN62_INTERNAL_0b1835b8_31_group_norm_nhwc_one_pass_120_cu_9d62f60b4cuda3std6ranges3__45__cpo3endE,@object
	.size		_ZN62_INTERNAL_0b1835b8_31_group_norm_nhwc_one_pass_120_cu_9d62f60b4cuda3std6ranges3__45__cpo3endE,(_ZN62_INTERNAL_0b1835b8_31_group_norm_nhwc_one_pass_120_cu_9d62f60b4cuda3std3__419piecewise_constructE - _ZN62_INTERNAL_0b1835b8_31_group_norm_nhwc_one_pass_120_cu_9d62f60b4cuda3std6ranges3__45__cpo3endE)
_ZN62_INTERNAL_0b1835b8_31_group_norm_nhwc_one_pass_120_cu_9d62f60b4cuda3std6ranges3__45__cpo3endE:
	.zero		1
	.type		_ZN62_INTERNAL_0b1835b8_31_group_norm_nhwc_one_pass_120_cu_9d62f60b4cuda3std3__419piecewise_constructE,@object
	.size		_ZN62_INTERNAL_0b1835b8_31_group_norm_nhwc_one_pass_120_cu_9d62f60b4cuda3std3__419piecewise_constructE,(_ZN62_INTERNAL_0b1835b8_31_group_norm_nhwc_one_pass_120_cu_9d62f60b4cuda3std6ranges3__45__cpo5cdataE - _ZN62_INTERNAL_0b1835b8_31_group_norm_nhwc_one_pass_120_cu_9d62f60b4cuda3std3__419piecewise_constructE)
_ZN62_INTERNAL_0b1835b8_31_group_norm_nhwc_one_pass_120_cu_9d62f60b4cuda3std3__419piecewise_constructE:
	.zero		1
	.type		_ZN62_INTERNAL_0b1835b8_31_group_norm_nhwc_one_pass_120_cu_9d62f60b4cuda3std6ranges3__45__cpo5cdataE,@object
	.size		_ZN62_INTERNAL_0b1835b8_31_group_norm_nhwc_one_pass_120_cu_9d62f60b4cuda3std6ranges3__45__cpo5cdataE,(_ZN62_INTERNAL_0b1835b8_31_group_norm_nhwc_one_pass_120_cu_9d62f60b6thrust24THRUST_300001_SM_1000_NS12placeholders2_8E - _ZN62_INTERNAL_0b1835b8_31_group_norm_nhwc_one_pass_120_cu_9d62f60b4cuda3std6ranges3__45__cpo5cdataE)
_ZN62_INTERNAL_0b1835b8_31_group_norm_nhwc_one_pass_120_cu_9d62f60b4cuda3std6ranges3__45__cpo5cdataE:
	.zero		1
	.type		_ZN62_INTERNAL_0b1835b8_31_group_norm_nhwc_one_pass_120_cu_9d62f60b6thrust24THRUST_300001_SM_1000_NS12placeholders2_8E,@object
	.size		_ZN62_INTERNAL_0b1835b8_31_group_norm_nhwc_one_pass_120_cu_9d62f60b6thrust24THRUST_300001_SM_1000_NS12placeholders2_8E,(_ZN62_INTERNAL_0b1835b8_31_group_norm_nhwc_one_pass_120_cu_9d62f60b4cuda3std3__45__cpo4rendE - _ZN62_INTERNAL_0b1835b8_31_group_norm_nhwc_one_pass_120_cu_9d62f60b6thrust24THRUST_300001_SM_1000_NS12placeholders2_8E)
_ZN62_INTERNAL_0b1835b8_31_group_norm_nhwc_one_pass_120_cu_9d62f60b6thrust24THRUST_300001_SM_1000_NS12placeholders2_8E:
	.zero		1
	.type		_ZN62_INTERNAL_0b1835b8_31_group_norm_nhwc_one_pass_120_cu_9d62f60b4cuda3std3__45__cpo4rendE,@object
	.size		_ZN62_INTERNAL_0b1835b8_31_group_norm_nhwc_one_pass_120_cu_9d62f60b4cuda3std3__45__cpo4rendE,(_ZN62_INTERNAL_0b1835b8_31_group_norm_nhwc_one_pass_120_cu_9d62f60b4cuda3std6ranges3__45__cpo9iter_swapE - _ZN62_INTERNAL_0b1835b8_31_group_norm_nhwc_one_pass_120_cu_9d62f60b4cuda3std3__45__cpo4rendE)
_ZN62_INTERNAL_0b1835b8_31_group_norm_nhwc_one_pass_120_cu_9d62f60b4cuda3std3__45__cpo4rendE:
	.zero		1
	.type		_ZN62_INTERNAL_0b1835b8_31_group_norm_nhwc_one_pass_120_cu_9d62f60b4cuda3std6ranges3__45__cpo9iter_swapE,@object
	.size		_ZN62_INTERNAL_0b1835b8_31_group_norm_nhwc_one_pass_120_cu_9d62f60b4cuda3std6ranges3__45__cpo9iter_swapE,(_ZN62_INTERNAL_0b1835b8_31_group_norm_nhwc_one_pass_120_cu_9d62f60b4cuda3std3__48unexpectE - _ZN62_INTERNAL_0b1835b8_31_group_norm_nhwc_one_pass_120_cu_9d62f60b4cuda3std6ranges3__45__cpo9iter_swapE)
_ZN62_INTERNAL_0b1835b8_31_group_norm_nhwc_one_pass_120_cu_9d62f60b4cuda3std6ranges3__45__cpo9iter_swapE:
	.zero		1
	.type		_ZN62_INTERNAL_0b1835b8_31_group_norm_nhwc_one_pass_120_cu_9d62f60b4cuda3std3__48unexpectE,@object
	.size		_ZN62_INTERNAL_0b1835b8_31_group_norm_nhwc_one_pass_120_cu_9d62f60b4cuda3std3__48unexpectE,(_ZN62_INTERNAL_0b1835b8_31_group_norm_nhwc_one_pass_120_cu_9d62f60b6thrust24THRUST_300001_SM_1000_NS6system6detail10sequential3seqE - _ZN62_INTERNAL_0b1835b8_31_group_norm_nhwc_one_pass_120_cu_9d62f60b4cuda3std3__48unexpectE)
_ZN62_INTERNAL_0b1835b8_31_group_norm_nhwc_one_pass_120_cu_9d62f60b4cuda3std3__48unexpectE:
	.zero		1
	.type		_ZN62_INTERNAL_0b1835b8_31_group_norm_nhwc_one_pass_120_cu_9d62f60b6thrust24THRUST_300001_SM_1000_NS6system6detail10sequential3seqE,@object
	.size		_ZN62_INTERNAL_0b1835b8_31_group_norm_nhwc_one_pass_120_cu_9d62f60b6thrust24THRUST_300001_SM_1000_NS6system6detail10sequential3seqE,(.L_29 - _ZN62_INTERNAL_0b1835b8_31_group_norm_nhwc_one_pass_120_cu_9d62f60b6thrust24THRUST_300001_SM_1000_NS6system6detail10sequential3seqE)
_ZN62_INTERNAL_0b1835b8_31_group_norm_nhwc_one_pass_120_cu_9d62f60b6thrust24THRUST_300001_SM_1000_NS6system6detail10sequential3seqE:
	.zero		1
.L_29:


//--------------------- .nv.shared._Z35group_norm_nhwc_bwd_one_pass_kernelI11Bf16IOFp32WLi64ELi120ELi480EEv26Group_norm_nhwc_bwd_params --------------------------
	.section	.nv.shared._Z35group_norm_nhwc_bwd_one_pass_kernelI11Bf16IOFp32WLi64ELi120ELi480EEv26Group_norm_nhwc_bwd_params,"aw",@nobits
	.sectionflags	@""
	.align	16
.nv.shared._Z35group_norm_nhwc_bwd_one_pass_kernelI11Bf16IOFp32WLi64ELi120ELi480EEv26Group_norm_nhwc_bwd_params:
	.zero		8864


//--------------------- .nv.shared._Z35group_norm_nhwc_bwd_one_pass_kernelI11Bf16IOFp32WLi128ELi120ELi480EEv26Group_norm_nhwc_bwd_params --------------------------
	.section	.nv.shared._Z35group_norm_nhwc_bwd_one_pass_kernelI11Bf16IOFp32WLi128ELi120ELi480EEv26Group_norm_nhwc_bwd_params,"aw",@nobits
	.sectionflags	@""
	.align	16
.nv.shared._Z35group_norm_nhwc_bwd_one_pass_kernelI11Bf16IOFp32WLi128ELi120ELi480EEv26Group_norm_nhwc_bwd_params:
	.zero		8864


//--------------------- .nv.shared._Z35group_norm_nhwc_bwd_one_pass_kernelI11Bf16IOFp32WLi256ELi120ELi480EEv26Group_norm_nhwc_bwd_params --------------------------
	.section	.nv.shared._Z35group_norm_nhwc_bwd_one_pass_kernelI11Bf16IOFp32WLi256ELi120ELi480EEv26Group_norm_nhwc_bwd_params,"aw",@nobits
	.sectionflags	@""
	.align	16
.nv.shared._Z35group_norm_nhwc_bwd_one_pass_kernelI11Bf16IOFp32WLi256ELi120ELi480EEv26Group_norm_nhwc_bwd_params:
	.zero		8864


//--------------------- .nv.shared._Z35group_norm_nhwc_bwd_one_pass_kernelI11Bf16IOFp32WLi512ELi120ELi480EEv26Group_norm_nhwc_bwd_params --------------------------
	.section	.nv.shared._Z35group_norm_nhwc_bwd_one_pass_kernelI11Bf16IOFp32WLi512ELi120ELi480EEv26Group_norm_nhwc_bwd_params,"aw",@nobits
	.sectionflags	@""
	.align	16
.nv.shared._Z35group_norm_nhwc_bwd_one_pass_kernelI11Bf16IOFp32WLi512ELi120ELi480EEv26Group_norm_nhwc_bwd_params:
	.zero		8864


//--------------------- .nv.shared._Z35group_norm_nhwc_bwd_one_pass_kernelI11Bf16IOBf16WLi64ELi120ELi480EEv26Group_norm_nhwc_bwd_params --------------------------
	.section	.nv.shared._Z35group_norm_nhwc_bwd_one_pass_kernelI11Bf16IOBf16WLi64ELi120ELi480EEv26Group_norm_nhwc_bwd_params,"aw",@nobits
	.sectionflags	@""
	.align	16
.nv.shared._Z35group_norm_nhwc_bwd_one_pass_kernelI11Bf16IOBf16WLi64ELi120ELi480EEv26Group_norm_nhwc_bwd_params:
	.zero		8864


//--------------------- .nv.shared._Z35group_norm_nhwc_bwd_one_pass_kernelI11Bf16IOBf16WLi128ELi120ELi480EEv26Group_norm_nhwc_bwd_params --------------------------
	.section	.nv.shared._Z35group_norm_nhwc_bwd_one_pass_kernelI11Bf16IOBf16WLi128ELi120ELi480EEv26Group_norm_nhwc_bwd_params,"aw",@nobits
	.sectionflags	@""
	.align	16
.nv.shared._Z35group_norm_nhwc_bwd_one_pass_kernelI11Bf16IOBf16WLi128ELi120ELi480EEv26Group_norm_nhwc_bwd_params:
	.zero		8864


//--------------------- .nv.shared._Z35group_norm_nhwc_bwd_one_pass_kernelI11Bf16IOBf16WLi256ELi120ELi480EEv26Group_norm_nhwc_bwd_params --------------------------
	.section	.nv.shared._Z35group_norm_nhwc_bwd_one_pass_kernelI11Bf16IOBf16WLi256ELi120ELi480EEv26Group_norm_nhwc_bwd_params,"aw",@nobits
	.sectionflags	@""
	.align	16
.nv.shared._Z35group_norm_nhwc_bwd_one_pass_kernelI11Bf16IOBf16WLi256ELi120ELi480EEv26Group_norm_nhwc_bwd_params:
	.zero		8864


//--------------------- .nv.shared._Z35group_norm_nhwc_bwd_one_pass_kernelI11Bf16IOBf16WLi512ELi120ELi480EEv26Group_norm_nhwc_bwd_params --------------------------
	.section	.nv.shared._Z35group_norm_nhwc_bwd_one_pass_kernelI11Bf16IOBf16WLi512ELi120ELi480EEv26Group_norm_nhwc_bwd_params,"aw",@nobits
	.sectionflags	@""
	.align	16
.nv.shared._Z35group_norm_nhwc_bwd_one_pass_kernelI11Bf16IOBf16WLi512ELi120ELi480EEv26Group_norm_nhwc_bwd_params:
	.zero		8864


//--------------------- .nv.shared._Z35group_norm_nhwc_bwd_one_pass_kernelI11Bf16IOFp16WLi64ELi120ELi480EEv26Group_norm_nhwc_bwd_params --------------------------
	.section	.nv.shared._Z35group_norm_nhwc_bwd_one_pass_kernelI11Bf16IOFp16WLi64ELi120ELi480EEv26Group_norm_nhwc_bwd_params,"aw",@nobits
	.sectionflags	@""
	.align	16
.nv.shared._Z35group_norm_nhwc_bwd_one_pass_kernelI11Bf16IOFp16WLi64ELi120ELi480EEv26Group_norm_nhwc_bwd_params:
	.zero		8864


//--------------------- .nv.shared._Z35group_norm_nhwc_bwd_one_pass_kernelI11Bf16IOFp16WLi128ELi120ELi480EEv26Group_norm_nhwc_bwd_params --------------------------
	.section	.nv.shared._Z35group_norm_nhwc_bwd_one_pass_kernelI11Bf16IOFp16WLi128ELi120ELi480EEv26Group_norm_nhwc_bwd_params,"aw",@nobits
	.sectionflags	@""
	.align	16
.nv.shared._Z35group_norm_nhwc_bwd_one_pass_kernelI11Bf16IOFp16WLi128ELi120ELi480EEv26Group_norm_nhwc_bwd_params:
	.zero		8864


//--------------------- .nv.shared._Z35group_norm_nhwc_bwd_one_pass_kernelI11Bf16IOFp16WLi256ELi120ELi480EEv26Group_norm_nhwc_bwd_params --------------------------
	.section	.nv.shared._Z35group_norm_nhwc_bwd_one_pass_kernelI11Bf16IOFp16WLi256ELi120ELi480EEv26Group_norm_nhwc_bwd_params,"aw",@nobits
	.sectionflags	@""
	.align	16
.nv.shared._Z35group_norm_nhwc_bwd_one_pass_kernelI11Bf16IOFp16WLi256ELi120ELi480EEv26Group_norm_nhwc_bwd_params:
	.zero		8864


//--------------------- .nv.shared._Z35group_norm_nhwc_bwd_one_pass_kernelI11Bf16IOFp16WLi512ELi120ELi480EEv26Group_norm_nhwc_bwd_params --------------------------
	.section	.nv.shared._Z35group_norm_nhwc_bwd_one_pass_kernelI11Bf16IOFp16WLi512ELi120ELi480EEv26Group_norm_nhwc_bwd_params,"aw",@nobits
	.sectionflags	@""
	.align	16
.nv.shared._Z35group_norm_nhwc_bwd_one_pass_kernelI11Bf16IOFp16WLi512ELi120ELi480EEv26Group_norm_nhwc_bwd_params:
	.zero		8864


//--------------------- .nv.shared._Z35group_norm_nhwc_bwd_one_pass_kernelI11Fp16IOFp32WLi64ELi120ELi480EEv26Group_norm_nhwc_bwd_params --------------------------
	.section	.nv.shared._Z35group_norm_nhwc_bwd_one_pass_kernelI11Fp16IOFp32WLi64ELi120ELi480EEv26Group_norm_nhwc_bwd_params,"aw",@nobits
	.sectionflags	@""
	.align	16
.nv.shared._Z35group_norm_nhwc_bwd_one_pass_kernelI11Fp16IOFp32WLi64ELi120ELi480EEv26Group_norm_nhwc_bwd_params:
	.zero		8864


//--------------------- .nv.shared._Z35group_norm_nhwc_bwd_one_pass_kernelI11Fp16IOFp32WLi128ELi120ELi480EEv26Group_norm_nhwc_bwd_params --------------------------
	.section	.nv.shared._Z35group_norm_nhwc_bwd_one_pass_kernelI11Fp16IOFp32WLi128ELi120ELi480EEv26Group_norm_nhwc_bwd_params,"aw",@nobits
	.sectionflags	@""
	.align	16
.nv.shared._Z35group_norm_nhwc_bwd_one_pass_kernelI11Fp16IOFp32WLi128ELi120ELi480EEv26Group_norm_nhwc_bwd_params:
	.zero		8864


//--------------------- .nv.shared._Z35group_norm_nhwc_bwd_one_pass_kernelI11Fp16IOFp32WLi256ELi120ELi480EEv26Group_norm_nhwc_bwd_params --------------------------
	.section	.nv.shared._Z35group_norm_nhwc_bwd_one_pass_kernelI11Fp16IOFp32WLi256ELi120ELi480EEv26Group_norm_nhwc_bwd_params,"aw",@nobits
	.sectionflags	@""
	.align	16
.nv.shared._Z35group_norm_nhwc_bwd_one_pass_kernelI11Fp16IOFp32WLi256ELi120ELi480EEv26Group_norm_nhwc_bwd_params:
	.zero		8864


//--------------------- .nv.shared._Z35group_norm_nhwc_bwd_one_pass_kernelI11Fp16IOFp32WLi512ELi120ELi480EEv26Group_norm_nhwc_bwd_params --------------------------
	.section	.nv.shared._Z35group_norm_nhwc_bwd_one_pass_kernelI11Fp16IOFp32WLi512ELi120ELi480EEv26Group_norm_nhwc_bwd_params,"aw",@nobits
	.sectionflags	@""
	.align	16
.nv.shared._Z35group_norm_nhwc_bwd_one_pass_kernelI11Fp16IOFp32WLi512ELi120ELi480EEv26Group_norm_nhwc_bwd_params:
	.zero		8864


//--------------------- .nv.shared._Z35group_norm_nhwc_bwd_one_pass_kernelI11Fp16IOBf16WLi64ELi120ELi480EEv26Group_norm_nhwc_bwd_params --------------------------
	.section	.nv.shared._Z35group_norm_nhwc_bwd_one_pass_kernelI11Fp16IOBf16WLi64ELi120ELi480EEv26Group_norm_nhwc_bwd_params,"aw",@nobits
	.sectionflags	@""
	.align	16
.nv.shared._Z35group_norm_nhwc_bwd_one_pass_kernelI11Fp16IOBf16WLi64ELi120ELi480EEv26Group_norm_nhwc_bwd_params:
	.zero		8864


//--------------------- .nv.shared._Z35group_norm_nhwc_bwd_one_pass_kernelI11Fp16IOBf16WLi128ELi120ELi480EEv26Group_norm_nhwc_bwd_params --------------------------
	.section	.nv.shared._Z35group_norm_nhwc_bwd_one_pass_kernelI11Fp16IOBf16WLi128ELi120ELi480EEv26Group_norm_nhwc_bwd_params,"aw",@nobits
	.sectionflags	@""
	.align	16
.nv.shared._Z35group_norm_nhwc_bwd_one_pass_kernelI11Fp16IOBf16WLi128ELi120ELi480EEv26Group_norm_nhwc_bwd_params:
	.zero		8864


//--------------------- .nv.shared._Z35group_norm_nhwc_bwd_one_pass_kernelI11Fp16IOBf16WLi256ELi120ELi480EEv26Group_norm_nhwc_bwd_params --------------------------
	.section	.nv.shared._Z35group_norm_nhwc_bwd_one_pass_kernelI11Fp16IOBf16WLi256ELi120ELi480EEv26Group_norm_nhwc_bwd_params,"aw",@nobits
	.sectionflags	@""
	.align	16
.nv.shared._Z35group_norm_nhwc_bwd_one_pass_kernelI11Fp16IOBf16WLi256ELi120ELi480EEv26Group_norm_nhwc_bwd_params:
	.zero		8864


//--------------------- .nv.shared._Z35group_norm_nhwc_bwd_one_pass_kernelI11Fp16IOBf16WLi512ELi120ELi480EEv26Group_norm_nhwc_bwd_params --------------------------
	.section	.nv.shared._Z35group_norm_nhwc_bwd_one_pass_kernelI11Fp16IOBf16WLi512ELi120ELi480EEv26Group_norm_nhwc_bwd_params,"aw",@nobits
	.sectionflags	@""
	.align	16
.nv.shared._Z35group_norm_nhwc_bwd_one_pass_kernelI11Fp16IOBf16WLi512ELi120ELi480EEv26Group_norm_nhwc_bwd_params:
	.zero		8864


//--------------------- .nv.shared._Z35group_norm_nhwc_bwd_one_pass_kernelI11Fp16IOFp16WLi64ELi120ELi480EEv26Group_norm_nhwc_bwd_params --------------------------
	.section	.nv.shared._Z35group_norm_nhwc_bwd_one_pass_kernelI11Fp16IOFp16WLi64ELi120ELi480EEv26Group_norm_nhwc_bwd_params,"aw",@nobits
	.sectionflags	@""
	.align	16
.nv.shared._Z35group_norm_nhwc_bwd_one_pass_kernelI11Fp16IOFp16WLi64ELi120ELi480EEv26Group_norm_nhwc_bwd_params:
	.zero		8864


//--------------------- .nv.shared._Z35group_norm_nhwc_bwd_one_pass_kernelI11Fp16IOFp16WLi128ELi120ELi480EEv26Group_norm_nhwc_bwd_params --------------------------
	.section	.nv.shared._Z35group_norm_nhwc_bwd_one_pass_kernelI11Fp16IOFp16WLi128ELi120ELi480EEv26Group_norm_nhwc_bwd_params,"aw",@nobits
	.sectionflags	@""
	.align	16
.nv.shared._Z35group_norm_nhwc_bwd_one_pass_kernelI11Fp16IOFp16WLi128ELi120ELi480EEv26Group_norm_nhwc_bwd_params:
	.zero		8864


//--------------------- .nv.shared._Z35group_norm_nhwc_bwd_one_pass_kernelI11Fp16IOFp16WLi256ELi120ELi480EEv26Group_norm_nhwc_bwd_params --------------------------
	.section	.nv.shared._Z35group_norm_nhwc_bwd_one_pass_kernelI11Fp16IOFp16WLi256ELi120ELi480EEv26Group_norm_nhwc_bwd_params,"aw",@nobits
	.sectionflags	@""
	.align	16
.nv.shared._Z35group_norm_nhwc_bwd_one_pass_kernelI11Fp16IOFp16WLi256ELi120ELi480EEv26Group_norm_nhwc_bwd_params:
	.zero		8864


//--------------------- .nv.shared._Z35group_norm_nhwc_bwd_one_pass_kernelI11Fp16IOFp16WLi512ELi120ELi480EEv26Group_norm_nhwc_bwd_params --------------------------
	.section	.nv.shared._Z35group_norm_nhwc_bwd_one_pass_kernelI11Fp16IOFp16WLi512ELi120ELi480EEv26Group_norm_nhwc_bwd_params,"aw",@nobits
	.sectionflags	@""
	.align	16
.nv.shared._Z35group_norm_nhwc_bwd_one_pass_kernelI11Fp16IOFp16WLi512ELi120ELi480EEv26Group_norm_nhwc_bwd_params:
	.zero		8864


//--------------------- .nv.shared._Z35group_norm_nhwc_bwd_one_pass_kernelI11Fp32IOFp32WLi64ELi120ELi480EEv26Group_norm_nhwc_bwd_params --------------------------
	.section	.nv.shared._Z35group_norm_nhwc_bwd_one_pass_kernelI11Fp32IOFp32WLi64ELi120ELi480EEv26Group_norm_nhwc_bwd_params,"aw",@nobits
	.sectionflags	@""
	.align	16
.nv.shared._Z35group_norm_nhwc_bwd_one_pass_kernelI11Fp32IOFp32WLi64ELi120ELi480EEv26Group_norm_nhwc_bwd_params:
	.zero		8864


//--------------------- .nv.shared._Z35group_norm_nhwc_bwd_one_pass_kernelI11Fp32IOFp32WLi128ELi120ELi480EEv26Group_norm_nhwc_bwd_params --------------------------
	.section	.nv.shared._Z35group_norm_nhwc_bwd_one_pass_kernelI11Fp32IOFp32WLi128ELi120ELi480EEv26Group_norm_nhwc_bwd_params,"aw",@nobits
	.sectionflags	@""
	.align	16
.nv.shared._Z35group_norm_nhwc_bwd_one_pass_kernelI11Fp32IOFp32WLi128ELi120ELi480EEv26Group_norm_nhwc_bwd_params:
	.zero		8864


//--------------------- .nv.shared._Z35group_norm_nhwc_bwd_one_pass_kernelI11Fp32IOFp32WLi256ELi120ELi480EEv26Group_norm_nhwc_bwd_params --------------------------
	.section	.nv.shared._Z35group_norm_nhwc_bwd_one_pass_kernelI11Fp32IOFp32WLi256ELi120ELi480EEv26Group_norm_nhwc_bwd_params,"aw",@nobits
	.sectionflags	@""
	.align	16
.nv.shared._Z35group_norm_nhwc_bwd_one_pass_kernelI11Fp32IOFp32WLi256ELi120ELi480EEv26Group_norm_nhwc_bwd_params:
	.zero		8864


//--------------------- .nv.shared._Z35group_norm_nhwc_bwd_one_pass_kernelI11Fp32IOFp32WLi512ELi120ELi480EEv26Group_norm_nhwc_bwd_params --------------------------
	.section	.nv.shared._Z35group_norm_nhwc_bwd_one_pass_kernelI11Fp32IOFp32WLi512ELi120ELi480EEv26Group_norm_nhwc_bwd_params,"aw",@nobits
	.sectionflags	@""
	.align	16
.nv.shared._Z35group_norm_nhwc_bwd_one_pass_kernelI11Fp32IOFp32WLi512ELi120ELi480EEv26Group_norm_nhwc_bwd_params:
	.zero		8864


//--------------------- .nv.shared._Z35group_norm_nhwc_bwd_one_pass_kernelI11Fp32IOBf16WLi64ELi120ELi480EEv26Group_norm_nhwc_bwd_params --------------------------
	.section	.nv.shared._Z35group_norm_nhwc_bwd_one_pass_kernelI11Fp32IOBf16WLi64ELi120ELi480EEv26Group_norm_nhwc_bwd_params,"aw",@nobits
	.sectionflags	@""
	.align	16
.nv.shared._Z35group_norm_nhwc_bwd_one_pass_kernelI11Fp32IOBf16WLi64ELi120ELi480EEv26Group_norm_nhwc_bwd_params:
	.zero		8864


//--------------------- .nv.shared._Z35group_norm_nhwc_bwd_one_pass_kernelI11Fp32IOBf16WLi128ELi120ELi480EEv26Group_norm_nhwc_bwd_params --------------------------
	.section	.nv.shared._Z35group_norm_nhwc_bwd_one_pass_kernelI11Fp32IOBf16WLi128ELi120ELi480EEv26Group_norm_nhwc_bwd_params,"aw",@nobits
	.sectionflags	@""
	.align	16
.nv.shared._Z35group_norm_nhwc_bwd_one_pass_kernelI11Fp32IOBf16WLi128ELi120ELi480EEv26Group_norm_nhwc_bwd_params:
	.zero		8864


//--------------------- .nv.shared._Z35group_norm_nhwc_bwd_one_pass_kernelI11Fp32IOBf16WLi256ELi120ELi480EEv26Group_norm_nhwc_bwd_params --------------------------
	.section	.nv.shared._Z35group_norm_nhwc_bwd_one_pass_kernelI11Fp32IOBf16WLi256ELi120ELi480EEv26Group_norm_nhwc_bwd_params,"aw",@nobits
	.sectionflags	@""
	.align	16
.nv.shared._Z35group_norm_nhwc_bwd_one_pass_kernelI11Fp32IOBf16WLi256ELi120ELi480EEv26Group_norm_nhwc_bwd_params:
	.zero		8864


//--------------------- .nv.shared._Z35group_norm_nhwc_bwd_one_pass_kernelI11Fp32IOBf16WLi512ELi120ELi480EEv26Group_norm_nhwc_bwd_params --------------------------
	.section	.nv.shared._Z35group_norm_nhwc_bwd_one_pass_kernelI11Fp32IOBf16WLi512ELi120ELi480EEv26Group_norm_nhwc_bwd_params,"aw",@nobits
	.sectionflags	@""
	.align	16
.nv.shared._Z35group_norm_nhwc_bwd_one_pass_kernelI11Fp32IOBf16WLi512ELi120ELi480EEv26Group_norm_nhwc_bwd_params:
	.zero		8864


//--------------------- .nv.shared._Z35group_norm_nhwc_bwd_one_pass_kernelI11Fp32IOFp16WLi64ELi120ELi480EEv26Group_norm_nhwc_bwd_params --------------------------
	.section	.nv.shared._Z35group_norm_nhwc_bwd_one_pass_kernelI11Fp32IOFp16WLi64ELi120ELi480EEv26Group_norm_nhwc_bwd_params,"aw",@nobits
	.sectionflags	@""
	.align	16
.nv.shared._Z35group_norm_nhwc_bwd_one_pass_kernelI11Fp32IOFp16WLi64ELi120ELi480EEv26Group_norm_nhwc_bwd_params:
	.zero		8864


//--------------------- .nv.shared._Z35group_norm_nhwc_bwd_one_pass_kernelI11Fp32IOFp16WLi128ELi120ELi480EEv26Group_norm_nhwc_bwd_params --------------------------
	.section	.nv.shared._Z35group_norm_nhwc_bwd_one_pass_kernelI11Fp32IOFp16WLi128ELi120ELi480EEv26Group_norm_nhwc_bwd_params,"aw",@nobits
	.sectionflags	@""
	.align	16
.nv.shared._Z35group_norm_nhwc_bwd_one_pass_kernelI11Fp32IOFp16WLi128ELi120ELi480EEv26Group_norm_nhwc_bwd_params:
	.zero		8864


//--------------------- .nv.shared._Z35group_norm_nhwc_bwd_one_pass_kernelI11Fp32IOFp16WLi256ELi120ELi480EEv26Group_norm_nhwc_bwd_params --------------------------
	.section	.nv.shared._Z35group_norm_nhwc_bwd_one_pass_kernelI11Fp32IOFp16WLi256ELi120ELi480EEv26Group_norm_nhwc_bwd_params,"aw",@nobits
	.sectionflags	@""
	.align	16
.nv.shared._Z35group_norm_nhwc_bwd_one_pass_kernelI11Fp32IOFp16WLi256ELi120ELi480EEv26Group_norm_nhwc_bwd_params:
	.zero		8864


//--------------------- .nv.shared._Z35group_norm_nhwc_bwd_one_pass_kernelI11Fp32IOFp16WLi512ELi120ELi480EEv26Group_norm_nhwc_bwd_params --------------------------
	.section	.nv.shared._Z35group_norm_nhwc_bwd_one_pass_kernelI11Fp32IOFp16WLi512ELi120ELi480EEv26Group_norm_nhwc_bwd_params,"aw",@nobits
	.sectionflags	@""
	.align	16
.nv.shared._Z35group_norm_nhwc_bwd_one_pass_kernelI11Fp32IOFp16WLi512ELi120ELi480EEv26Group_norm_nhwc_bwd_params:
	.zero		8864


//--------------------- .nv.shared._Z35group_norm_nhwc_fwd_one_pass_kernelI11Bf16IOFp32WLi64ELi120ELi480EEv26Group_norm_nhwc_fwd_params --------------------------
	.section	.nv.shared._Z35group_norm_nhwc_fwd_one_pass_kernelI11Bf16IOFp32WLi64ELi120ELi480EEv26Group_norm_nhwc_fwd_params,"aw",@nobits
	.sectionflags	@""
	.align	8
.nv.shared._Z35group_norm_nhwc_fwd_one_pass_kernelI11Bf16IOFp32WLi64ELi120ELi480EEv26Group_norm_nhwc_fwd_params:
	.zero		1176


//--------------------- .nv.shared._Z35group_norm_nhwc_fwd_one_pass_kernelI11Bf16IOFp32WLi128ELi120ELi480EEv26Group_norm_nhwc_fwd_params --------------------------
	.section	.nv.shared._Z35group_norm_nhwc_fwd_one_pass_kernelI11Bf16IOFp32WLi128ELi120ELi480EEv26Group_norm_nhwc_fwd_params,"aw",@nobits
	.sectionflags	@""
	.align	8
.nv.shared._Z35group_norm_nhwc_fwd_one_pass_kernelI11Bf16IOFp32WLi128ELi120ELi480EEv26Group_norm_nhwc_fwd_params:
	.zero		1176


//--------------------- .nv.shared._Z35group_norm_nhwc_fwd_one_pass_kernelI11Bf16IOFp32WLi256ELi120ELi480EEv26Group_norm_nhwc_fwd_params --------------------------
	.section	.nv.shared._Z35group_norm_nhwc_fwd_one_pass_kernelI11Bf16IOFp32WLi256ELi120ELi480EEv26Group_norm_nhwc_fwd_params,"aw",@nobits
	.sectionflags	@""
	.align	8
.nv.shared._Z35group_norm_nhwc_fwd_one_pass_kernelI11Bf16IOFp32WLi256ELi120ELi480EEv26Group_norm_nhwc_fwd_params:
	.zero		1176


//--------------------- .nv.shared._Z35group_norm_nhwc_fwd_one_pass_kernelI11Bf16IOFp32WLi512ELi120ELi480EEv26Group_norm_nhwc_fwd_params --------------------------
	.section	.nv.shared._Z35group_norm_nhwc_fwd_one_pass_kernelI11Bf16IOFp32WLi512ELi120ELi480EEv26Group_norm_nhwc_fwd_params,"aw",@nobits
	.sectionflags	@""
	.align	8
.nv.shared._Z35group_norm_nhwc_fwd_one_pass_kernelI11Bf16IOFp32WLi512ELi120ELi480EEv26Group_norm_nhwc_fwd_params:
	.zero		1176


//--------------------- .nv.shared._Z35group_norm_nhwc_fwd_one_pass_kernelI11Bf16IOBf16WLi64ELi120ELi480EEv26Group_norm_nhwc_fwd_params --------------------------
	.section	.nv.shared._Z35group_norm_nhwc_fwd_one_pass_kernelI11Bf16IOBf16WLi64ELi120ELi480EEv26Group_norm_nhwc_fwd_params,"aw",@nobits
	.sectionflags	@""
	.align	8
.nv.shared._Z35group_norm_nhwc_fwd_one_pass_kernelI11Bf16IOBf16WLi64ELi120ELi480EEv26Group_norm_nhwc_fwd_params:
	.zero		1176


//--------------------- .nv.shared._Z35group_norm_nhwc_fwd_one_pass_kernelI11Bf16IOBf16WLi128ELi120ELi480EEv26Group_norm_nhwc_fwd_params --------------------------
	.section	.nv.shared._Z35group_norm_nhwc_fwd_one_pass_kernelI11Bf16IOBf16WLi128ELi120ELi480EEv26Group_norm_nhwc_fwd_params,"aw",@nobits
	.sectionflags	@""
	.align	8
.nv.shared._Z35group_norm_nhwc_fwd_one_pass_kernelI11Bf16IOBf16WLi128ELi120ELi480EEv26Group_norm_nhwc_fwd_params:
	.zero		1176


//--------------------- .nv.shared._Z35group_norm_nhwc_fwd_one_pass_kernelI11Bf16IOBf16WLi256ELi120ELi480EEv26Group_norm_nhwc_fwd_params --------------------------
	.section	.nv.shared._Z35group_norm_nhwc_fwd_one_pass_kernelI11Bf16IOBf16WLi256ELi120ELi480EEv26Group_norm_nhwc_fwd_params,"aw",@nobits
	.sectionflags	@""
	.align	8
.nv.shared._Z35group_norm_nhwc_fwd_one_pass_kernelI11Bf16IOBf16WLi256ELi120ELi480EEv26Group_norm_nhwc_fwd_params:
	.zero		1176


//--------------------- .nv.shared._Z35group_norm_nhwc_fwd_one_pass_kernelI11Bf16IOBf16WLi512ELi120ELi480EEv26Group_norm_nhwc_fwd_params --------------------------
	.section	.nv.shared._Z35group_norm_nhwc_fwd_one_pass_kernelI11Bf16IOBf16WLi512ELi120ELi480EEv26Group_norm_nhwc_fwd_params,"aw",@nobits
	.sectionflags	@""
	.align	8
.nv.shared._Z35group_norm_nhwc_fwd_one_pass_kernelI11Bf16IOBf16WLi512ELi120ELi480EEv26Group_norm_nhwc_fwd_params:
	.zero		1176


//--------------------- .nv.shared._Z35group_norm_nhwc_fwd_one_pass_kernelI11Bf16IOFp16WLi64ELi120ELi480EEv26Group_norm_nhwc_fwd_params --------------------------
	.section	.nv.shared._Z35group_norm_nhwc_fwd_one_pass_kernelI11Bf16IOFp16WLi64ELi120ELi480EEv26Group_norm_nhwc_fwd_params,"aw",@nobits
	.sectionflags	@""
	.align	8
.nv.shared._Z35group_norm_nhwc_fwd_one_pass_kernelI11Bf16IOFp16WLi64ELi120ELi480EEv26Group_norm_nhwc_fwd_params:
	.zero		1176


//--------------------- .nv.shared._Z35group_norm_nhwc_fwd_one_pass_kernelI11Bf16IOFp16WLi128ELi120ELi480EEv26Group_norm_nhwc_fwd_params --------------------------
	.section	.nv.shared._Z35group_norm_nhwc_fwd_one_pass_kernelI11Bf16IOFp16WLi128ELi120ELi480EEv26Group_norm_nhwc_fwd_params,"aw",@nobits
	.sectionflags	@""
	.align	8
.nv.shared._Z35group_norm_nhwc_fwd_one_pass_kernelI11Bf16IOFp16WLi128ELi120ELi480EEv26Group_norm_nhwc_fwd_params:
	.zero		1176


//--------------------- .nv.shared._Z35group_norm_nhwc_fwd_one_pass_kernelI11Bf16IOFp16WLi256ELi120ELi480EEv26Group_norm_nhwc_fwd_params --------------------------
	.section	.nv.shared._Z35group_norm_nhwc_fwd_one_pass_kernelI11Bf16IOFp16WLi256ELi120ELi480EEv26Group_norm_nhwc_fwd_params,"aw",@nobits
	.sectionflags	@""
	.align	8
.nv.shared._Z35group_norm_nhwc_fwd_one_pass_kernelI11Bf16IOFp16WLi256ELi120ELi480EEv26Group_norm_nhwc_fwd_params:
	.zero		1176


//--------------------- .nv.shared._Z35group_norm_nhwc_fwd_one_pass_kernelI11Bf16IOFp16WLi512ELi120ELi480EEv26Group_norm_nhwc_fwd_params --------------------------
	.section	.nv.shared._Z35group_norm_nhwc_fwd_one_pass_kernelI11Bf16IOFp16WLi512ELi120ELi480EEv26Group_norm_nhwc_fwd_params,"aw",@nobits
	.sectionflags	@""
	.align	8
.nv.shared._Z35group_norm_nhwc_fwd_one_pass_kernelI11Bf16IOFp16WLi512ELi120ELi480EEv26Group_norm_nhwc_fwd_params:
	.zero		1176


//--------------------- .nv.shared._Z35group_norm_nhwc_fwd_one_pass_kernelI11Fp16IOFp32WLi64ELi120ELi480EEv26Group_norm_nhwc_fwd_params --------------------------
	.section	.nv.shared._Z35group_norm_nhwc_fwd_one_pass_kernelI11Fp16IOFp32WLi64ELi120ELi480EEv26Group_norm_nhwc_fwd_params,"aw",@nobits
	.sectionflags	@""
	.align	8
.nv.shared._Z35group_norm_nhwc_fwd_one_pass_kernelI11Fp16IOFp32WLi64ELi120ELi480EEv26Group_norm_nhwc_fwd_params:
	.zero		1176


//--------------------- .nv.shared._Z35group_norm_nhwc_fwd_one_pass_kernelI11Fp16IOFp32WLi128ELi120ELi480EEv26Group_norm_nhwc_fwd_params --------------------------
	.section	.nv.shared._Z35group_norm_nhwc_fwd_one_pass_kernelI11Fp16IOFp32WLi128ELi120ELi480EEv26Group_norm_nhwc_fwd_params,"aw",@nobits
	.sectionflags	@""
	.align	8
.nv.shared._Z35group_norm_nhwc_fwd_one_pass_kernelI11Fp16IOFp32WLi128ELi120ELi480EEv26Group_norm_nhwc_fwd_params:
	.zero		1176


//--------------------- .nv.shared._Z35group_norm_nhwc_fwd_one_pass_kernelI11Fp16IOFp32WLi256ELi120ELi480EEv26Group_norm_nhwc_fwd_params --------------------------
	.section	.nv.shared._Z35group_norm_nhwc_fwd_one_pass_kernelI11Fp16IOFp32WLi256ELi120ELi480EEv26Group_norm_nhwc_fwd_params,"aw",@nobits
	.sectionflags	@""
	.align	8
.nv.shared._Z35group_norm_nhwc_fwd_one_pass_kernelI11Fp16IOFp32WLi256ELi120ELi480EEv26Group_norm_nhwc_fwd_params:
	.zero		1176


//--------------------- .nv.shared._Z35group_norm_nhwc_fwd_one_pass_kernelI11Fp16IOFp32WLi512ELi120ELi480EEv26Group_norm_nhwc_fwd_params --------------------------
	.section	.nv.shared._Z35group_norm_nhwc_fwd_one_pass_kernelI11Fp16IOFp32WLi512ELi120ELi480EEv26Group_norm_nhwc_fwd_params,"aw",@nobits
	.sectionflags	@""
	.align	8
.nv.shared._Z35group_norm_nhwc_fwd_one_pass_kernelI11Fp16IOFp32WLi512ELi120ELi480EEv26Group_norm_nhwc_fwd_params:
	.zero		1176


//--------------------- .nv.shared._Z35group_norm_nhwc_fwd_one_pass_kernelI11Fp16IOBf16WLi64ELi120ELi480EEv26Group_norm_nhwc_fwd_params --------------------------
	.section	.nv.shared._Z35group_norm_nhwc_fwd_one_pass_kernelI11Fp16IOBf16WLi64ELi120ELi480EEv26Group_norm_nhwc_fwd_params,"aw",@nobits
	.sectionflags	@""
	.align	8
.nv.shared._Z35group_norm_nhwc_fwd_one_pass_kernelI11Fp16IOBf16WLi64ELi120ELi480EEv26Group_norm_nhwc_fwd_params:
	.zero		1176


//--------------------- .nv.shared._Z35group_norm_nhwc_fwd_one_pass_kernelI11Fp16IOBf16WLi128ELi120ELi480EEv26Group_norm_nhwc_fwd_params --------------------------
	.section	.nv.shared._Z35group_norm_nhwc_fwd_one_pass_kernelI11Fp16IOBf16WLi128ELi120ELi480EEv26Group_norm_nhwc_fwd_params,"aw",@nobits
	.sectionflags	@""
	.align	8
.nv.shared._Z35group_norm_nhwc_fwd_one_pass_kernelI11Fp16IOBf16WLi128ELi120ELi480EEv26Group_norm_nhwc_fwd_params:
	.zero		1176


//--------------------- .nv.shared._Z35group_norm_nhwc_fwd_one_pass_kernelI11Fp16IOBf16WLi256ELi120ELi480EEv26Group_norm_nhwc_fwd_params --------------------------
	.section	.nv.shared._Z35group_norm_nhwc_fwd_one_pass_kernelI11Fp16IOBf16WLi256ELi120ELi480EEv26Group_norm_nhwc_fwd_params,"aw",@nobits
	.sectionflags	@""
	.align	8
.nv.shared._Z35group_norm_nhwc_fwd_one_pass_kernelI11Fp16IOBf16WLi256ELi120ELi480EEv26Group_norm_nhwc_fwd_params:
	.zero		1176


//--------------------- .nv.shared._Z35group_norm_nhwc_fwd_one_pass_kernelI11Fp16IOBf16WLi512ELi120ELi480EEv26Group_norm_nhwc_fwd_params --------------------------
	.section	.nv.shared._Z35group_norm_nhwc_fwd_one_pass_kernelI11Fp16IOBf16WLi512ELi120ELi480EEv26Group_norm_nhwc_fwd_params,"aw",@nobits
	.sectionflags	@""
	.align	8
.nv.shared._Z35group_norm_nhwc_fwd_one_pass_kernelI11Fp16IOBf16WLi512ELi120ELi480EEv26Group_norm_nhwc_fwd_params:
	.zero		1176


//--------------------- .nv.shared._Z35group_norm_nhwc_fwd_one_pass_kernelI11Fp16IOFp16WLi64ELi120ELi480EEv26Group_norm_nhwc_fwd_params --------------------------
	.section	.nv.shared._Z35group_norm_nhwc_fwd_one_pass_kernelI11Fp16IOFp16WLi64ELi120ELi480EEv26Group_norm_nhwc_fwd_params,"aw",@nobits
	.sectionflags	@""
	.align	8
.nv.shared._Z35group_norm_nhwc_fwd_one_pass_kernelI11Fp16IOFp16WLi64ELi120ELi480EEv26Group_norm_nhwc_fwd_params:
	.zero		1176


//--------------------- .nv.shared._Z35group_norm_nhwc_fwd_one_pass_kernelI11Fp16IOFp16WLi128ELi120ELi480EEv26Group_norm_nhwc_fwd_params --------------------------
	.section	.nv.shared._Z35group_norm_nhwc_fwd_one_pass_kernelI11Fp16IOFp16WLi128ELi120ELi480EEv26Group_norm_nhwc_fwd_params,"aw",@nobits
	.sectionflags	@""
	.align	8
.nv.shared._Z35group_norm_nhwc_fwd_one_pass_kernelI11Fp16IOFp16WLi128ELi120ELi480EEv26Group_norm_nhwc_fwd_params:
	.zero		1176


//--------------------- .nv.shared._Z35group_norm_nhwc_fwd_one_pass_kernelI11Fp16IOFp16WLi256ELi120ELi480EEv26Group_norm_nhwc_fwd_params --------------------------
	.section	.nv.shared._Z35group_norm_nhwc_fwd_one_pass_kernelI11Fp16IOFp16WLi256ELi120ELi480EEv26Group_norm_nhwc_fwd_params,"aw",@nobits
	.sectionflags	@""
	.align	8
.nv.shared._Z35group_norm_nhwc_fwd_one_pass_kernelI11Fp16IOFp16WLi256ELi120ELi480EEv26Group_norm_nhwc_fwd_params:
	.zero		1176


//--------------------- .nv.shared._Z35group_norm_nhwc_fwd_one_pass_kernelI11Fp16IOFp16WLi512ELi120ELi480EEv26Group_norm_nhwc_fwd_params --------------------------
	.section	.nv.shared._Z35group_norm_nhwc_fwd_one_pass_kernelI11Fp16IOFp16WLi512ELi120ELi480EEv26Group_norm_nhwc_fwd_params,"aw",@nobits
	.sectionflags	@""
	.align	8
.nv.shared._Z35group_norm_nhwc_fwd_one_pass_kernelI11Fp16IOFp16WLi512ELi120ELi480EEv26Group_norm_nhwc_fwd_params:
	.zero		1176


//--------------------- .nv.shared._Z35group_norm_nhwc_fwd_one_pass_kernelI11Fp32IOFp32WLi64ELi120ELi480EEv26Group_norm_nhwc_fwd_params --------------------------
	.section	.nv.shared._Z35group_norm_nhwc_fwd_one_pass_kernelI11Fp32IOFp32WLi64ELi120ELi480EEv26Group_norm_nhwc_fwd_params,"aw",@nobits
	.sectionflags	@""
	.align	8
.nv.shared._Z35group_norm_nhwc_fwd_one_pass_kernelI11Fp32IOFp32WLi64ELi120ELi480EEv26Group_norm_nhwc_fwd_params:
	.zero		1176


//--------------------- .nv.shared._Z35group_norm_nhwc_fwd_one_pass_kernelI11Fp32IOFp32WLi128ELi120ELi480EEv26Group_norm_nhwc_fwd_params --------------------------
	.section	.nv.shared._Z35group_norm_nhwc_fwd_one_pass_kernelI11Fp32IOFp32WLi128ELi120ELi480EEv26Group_norm_nhwc_fwd_params,"aw",@nobits
	.sectionflags	@""
	.align	8
.nv.shared._Z35group_norm_nhwc_fwd_one_pass_kernelI11Fp32IOFp32WLi128ELi120ELi480EEv26Group_norm_nhwc_fwd_params:
	.zero		1176


//--------------------- .nv.shared._Z35group_norm_nhwc_fwd_one_pass_kernelI11Fp32IOFp32WLi256ELi120ELi480EEv26Group_norm_nhwc_fwd_params --------------------------
	.section	.nv.shared._Z35group_norm_nhwc_fwd_one_pass_kernelI11Fp32IOFp32WLi256ELi120ELi480EEv26Group_norm_nhwc_fwd_params,"aw",@nobits
	.sectionflags	@""
	.align	8
.nv.shared._Z35group_norm_nhwc_fwd_one_pass_kernelI11Fp32IOFp32WLi256ELi120ELi480EEv26Group_norm_nhwc_fwd_params:
	.zero		1176


//--------------------- .nv.shared._Z35group_norm_nhwc_fwd_one_pass_kernelI11Fp32IOFp32WLi512ELi120ELi480EEv26Group_norm_nhwc_fwd_params --------------------------
	.section	.nv.shared._Z35group_norm_nhwc_fwd_one_pass_kernelI11Fp32IOFp32WLi512ELi120ELi480EEv26Group_norm_nhwc_fwd_params,"aw",@nobits
	.sectionflags	@""
	.align	8
.nv.shared._Z35group_norm_nhwc_fwd_one_pass_kernelI11Fp32IOFp32WLi512ELi120ELi480EEv26Group_norm_nhwc_fwd_params:
	.zero		1176


//--------------------- .nv.shared._Z35group_norm_nhwc_fwd_one_pass_kernelI11Fp32IOBf16WLi64ELi120ELi480EEv26Group_norm_nhwc_fwd_params --------------------------
	.section	.nv.shared._Z35group_norm_nhwc_fwd_one_pass_kernelI11Fp32IOBf16WLi64ELi120ELi480EEv26Group_norm_nhwc_fwd_params,"aw",@nobits
	.sectionflags	@""
	.align	8
.nv.shared._Z35group_norm_nhwc_fwd_one_pass_kernelI11Fp32IOBf16WLi64ELi120ELi480EEv26Group_norm_nhwc_fwd_params:
	.zero		1176


//--------------------- .nv.shared._Z35group_norm_nhwc_fwd_one_pass_kernelI11Fp32IOBf16WLi128ELi120ELi480EEv26Group_norm_nhwc_fwd_params --------------------------
	.section	.nv.shared._Z35group_norm_nhwc_fwd_one_pass_kernelI11Fp32IOBf16WLi128ELi120ELi480EEv26Group_norm_nhwc_fwd_params,"aw",@nobits
	.sectionflags	@""
	.align	8
.nv.shared._Z35group_norm_nhwc_fwd_one_pass_kernelI11Fp32IOBf16WLi128ELi120ELi480EEv26Group_norm_nhwc_fwd_params:
	.zero		1176


//--------------------- .nv.shared._Z35group_norm_nhwc_fwd_one_pass_kernelI11Fp32IOBf16WLi256ELi120ELi480EEv26Group_norm_nhwc_fwd_params --------------------------
	.section	.nv.shared._Z35group_norm_nhwc_fwd_one_pass_kernelI11Fp32IOBf16WLi256ELi120ELi480EEv26Group_norm_nhwc_fwd_params,"aw",@nobits
	.sectionflags	@""
	.align	8
.nv.shared._Z35group_norm_nhwc_fwd_one_pass_kernelI11Fp32IOBf16WLi256ELi120ELi480EEv26Group_norm_nhwc_fwd_params:
	.zero		1176


//--------------------- .nv.shared._Z35group_norm_nhwc_fwd_one_pass_kernelI11Fp32IOBf16WLi512ELi120ELi480EEv26Group_norm_nhwc_fwd_params --------------------------
	.section	.nv.shared._Z35group_norm_nhwc_fwd_one_pass_kernelI11Fp32IOBf16WLi512ELi120ELi480EEv26Group_norm_nhwc_fwd_params,"aw",@nobits
	.sectionflags	@""
	.align	8
.nv.shared._Z35group_norm_nhwc_fwd_one_pass_kernelI11Fp32IOBf16WLi512ELi120ELi480EEv26Group_norm_nhwc_fwd_params:
	.zero		1176


//--------------------- .nv.shared._Z35group_norm_nhwc_fwd_one_pass_kernelI11Fp32IOFp16WLi64ELi120ELi480EEv26Group_norm_nhwc_fwd_params --------------------------
	.section	.nv.shared._Z35group_norm_nhwc_fwd_one_pass_kernelI11Fp32IOFp16WLi64ELi120ELi480EEv26Group_norm_nhwc_fwd_params,"aw",@nobits
	.sectionflags	@""
	.align	8
.nv.shared._Z35group_norm_nhwc_fwd_one_pass_kernelI11Fp32IOFp16WLi64ELi120ELi480EEv26Group_norm_nhwc_fwd_params:
	.zero		1176


//--------------------- .nv.shared._Z35group_norm_nhwc_fwd_one_pass_kernelI11Fp32IOFp16WLi128ELi120ELi480EEv26Group_norm_nhwc_fwd_params --------------------------
	.section	.nv.shared._Z35group_norm_nhwc_fwd_one_pass_kernelI11Fp32IOFp16WLi128ELi120ELi480EEv26Group_norm_nhwc_fwd_params,"aw",@nobits
	.sectionflags	@""
	.align	8
.nv.shared._Z35group_norm_nhwc_fwd_one_pass_kernelI11Fp32IOFp16WLi128ELi120ELi480EEv26Group_norm_nhwc_fwd_params:
	.zero		1176


//--------------------- .nv.shared._Z35group_norm_nhwc_fwd_one_pass_kernelI11Fp32IOFp16WLi256ELi120ELi480EEv26Group_norm_nhwc_fwd_params --------------------------
	.section	.nv.shared._Z35group_norm_nhwc_fwd_one_pass_kernelI11Fp32IOFp16WLi256ELi120ELi480EEv26Group_norm_nhwc_fwd_params,"aw",@nobits
	.sectionflags	@""
	.align	8
.nv.shared._Z35group_norm_nhwc_fwd_one_pass_kernelI11Fp32IOFp16WLi256ELi120ELi480EEv26Group_norm_nhwc_fwd_params:
	.zero		1176


//--------------------- .nv.shared._Z35group_norm_nhwc_fwd_one_pass_kernelI11Fp32IOFp16WLi512ELi120ELi480EEv26Group_norm_nhwc_fwd_params --------------------------
	.section	.nv.shared._Z35group_norm_nhwc_fwd_one_pass_kernelI11Fp32IOFp16WLi512ELi120ELi480EEv26Group_norm_nhwc_fwd_params,"aw",@nobits
	.sectionflags	@""
	.align	8
.nv.shared._Z35group_norm_nhwc_fwd_one_pass_kernelI11Fp32IOFp16WLi512ELi120ELi480EEv26Group_norm_nhwc_fwd_params:
	.zero		1176


//--------------------- .nv.constant0._ZN3cub18CUB_300001_SM_10006detail11EmptyKernelIvEEvv --------------------------
	.section	.nv.constant0._ZN3cub18CUB_300001_SM_10006detail11EmptyKernelIvEEvv,"a",@progbits
	.sectionflags	@""
	.align	4
.nv.constant0._ZN3cub18CUB_300001_SM_10006detail11EmptyKernelIvEEvv:
	.zero		896


//--------------------- .nv.constant0._Z35group_norm_nhwc_bwd_one_pass_kernelI11Bf16IOFp32WLi64ELi120ELi480EEv26Group_norm_nhwc_bwd_params --------------------------
	.section	.nv.constant0._Z35group_norm_nhwc_bwd_one_pass_kernelI11Bf16IOFp32WLi64ELi120ELi480EEv26Group_norm_nhwc_bwd_params,"a",@progbits
	.sectionflags	@""
	.align	4
.nv.constant0._Z35group_norm_nhwc_bwd_one_pass_kernelI11Bf16IOFp32WLi64ELi120ELi480EEv26Group_norm_nhwc_bwd_params:
	.zero		1080


//--------------------- .nv.constant0._Z35group_norm_nhwc_bwd_one_pass_kernelI11Bf16IOFp32WLi128ELi120ELi480EEv26Group_norm_nhwc_bwd_params --------------------------
	.section	.nv.constant0._Z35group_norm_nhwc_bwd_one_pass_kernelI11Bf16IOFp32WLi128ELi120ELi480EEv26Group_norm_nhwc_bwd_params,"a",@progbits
	.sectionflags	@""
	.align	4
.nv.constant0._Z35group_norm_nhwc_bwd_one_pass_kernelI11Bf16IOFp32WLi128ELi120ELi480EEv26Group_norm_nhwc_bwd_params:
	.zero		1080


//--------------------- .nv.constant0._Z35group_norm_nhwc_bwd_one_pass_kernelI11Bf16IOFp32WLi256ELi120ELi480EEv26Group_norm_nhwc_bwd_params --------------------------
	.section	.nv.constant0._Z35group_norm_nhwc_bwd_one_pass_kernelI11Bf16IOFp32WLi256ELi120ELi480EEv26Group_norm_nhwc_bwd_params,"a",@progbits
	.sectionflags	@""
	.align	4
.nv.constant0._Z35group_norm_nhwc_bwd_one_pass_kernelI11Bf16IOFp32WLi256ELi120ELi480EEv26Group_norm_nhwc_bwd_params:
	.zero		1080


//--------------------- .nv.constant0._Z35group_norm_nhwc_bwd_one_pass_kernelI11Bf16IOFp32WLi512ELi120ELi480EEv26Group_norm_nhwc_bwd_params --------------------------
	.section	.nv.constant0._Z35group_norm_nhwc_bwd_one_pass_kernelI11Bf16IOFp32WLi512ELi120ELi480EEv26Group_norm_nhwc_bwd_params,"a",@progbits
	.sectionflags	@""
	.align	4
.nv.constant0._Z35group_norm_nhwc_bwd_one_pass_kernelI11Bf16IOFp32WLi512ELi120ELi480EEv26Group_norm_nhwc_bwd_params:
	.zero		1080


//--------------------- .nv.constant0._Z35group_norm_nhwc_bwd_one_pass_kernelI11Bf16IOBf16WLi64ELi120ELi480EEv26Group_norm_nhwc_bwd_params --------------------------
	.section	.nv.constant0._Z35group_norm_nhwc_bwd_one_pass_kernelI11Bf16IOBf16WLi64ELi120ELi480EEv26Group_norm_nhwc_bwd_params,"a",@progbits
	.sectionflags	@""
	.align	4
.nv.constant0._Z35group_norm_nhwc_bwd_one_pass_kernelI11Bf16IOBf16WLi64ELi120ELi480EEv26Group_norm_nhwc_bwd_params:
	.zero		1080


//--------------------- .nv.constant0._Z35group_norm_nhwc_bwd_one_pass_kernelI11Bf16IOBf16WLi128ELi120ELi480EEv26Group_norm_nhwc_bwd_params --------------------------
	.section	.nv.constant0._Z35group_norm_nhwc_bwd_one_pass_kernelI11Bf16IOBf16WLi128ELi120ELi480EEv26Group_norm_nhwc_bwd_params,"a",@progbits
	.sectionflags	@""
	.align	4
.nv.constant0._Z35group_norm_nhwc_bwd_one_pass_kernelI11Bf16IOBf16WLi128ELi120ELi480EEv26Group_norm_nhwc_bwd_params:
	.zero		1080


//--------------------- .nv.constant0._Z35group_norm_nhwc_bwd_one_pass_kernelI11Bf16IOBf16WLi256ELi120ELi480EEv26Group_norm_nhwc_bwd_params --------------------------
	.section	.nv.constant0._Z35group_norm_nhwc_bwd_one_pass_kernelI11Bf16IOBf16WLi256ELi120ELi480EEv26Group_norm_nhwc_bwd_params,"a",@progbits
	.sectionflags	@""
	.align	4
.nv.constant0._Z35group_norm_nhwc_bwd_one_pass_kernelI11Bf16IOBf16WLi256ELi120ELi480EEv26Group_norm_nhwc_bwd_params:
	.zero		1080


//--------------------- .nv.constant0._Z35group_norm_nhwc_bwd_one_pass_kernelI11Bf16IOBf16WLi512ELi120ELi480EEv26Group_norm_nhwc_bwd_params --------------------------
	.section	.nv.constant0._Z35group_norm_nhwc_bwd_one_pass_kernelI11Bf16IOBf16WLi512ELi120ELi480EEv26Group_norm_nhwc_bwd_params,"a",@progbits
	.sectionflags	@""
	.align	4
.nv.constant0._Z35group_norm_nhwc_bwd_one_pass_kernelI11Bf16IOBf16WLi512ELi120ELi480EEv26Group_norm_nhwc_bwd_params:
	.zero		1080


//--------------------- .nv.constant0._Z35group_norm_nhwc_bwd_one_pass_kernelI11Bf16IOFp16WLi64ELi120ELi480EEv26Group_norm_nhwc_bwd_params --------------------------
	.section	.nv.constant0._Z35group_norm_nhwc_bwd_one_pass_kernelI11Bf16IOFp16WLi64ELi120ELi480EEv26Group_norm_nhwc_bwd_params,"a",@progbits
	.sectionflags	@""
	.align	4
.nv.constant0._Z35group_norm_nhwc_bwd_one_pass_kernelI11Bf16IOFp16WLi64ELi120ELi480EEv26Group_norm_nhwc_bwd_params:
	.zero		1080


//--------------------- .nv.constant0._Z35group_norm_nhwc_bwd_one_pass_kernelI11Bf16IOFp16WLi128ELi120ELi480EEv26Group_norm_nhwc_bwd_params --------------------------
	.section	.nv.constant0._Z35group_norm_nhwc_bwd_one_pass_kernelI11Bf16IOFp16WLi128ELi120ELi480EEv26Group_norm_nhwc_bwd_params,"a",@progbits
	.sectionflags	@""
	.align	4
.nv.constant0._Z35group_norm_nhwc_bwd_one_pass_kernelI11Bf16IOFp16WLi128ELi120ELi480EEv26Group_norm_nhwc_bwd_params:
	.zero		1080


//--------------------- .nv.constant0._Z35group_norm_nhwc_bwd_one_pass_kernelI11Bf16IOFp16WLi256ELi120ELi480EEv26Group_norm_nhwc_bwd_params --------------------------
	.section	.nv.constant0._Z35group_norm_nhwc_bwd_one_pass_kernelI11Bf16IOFp16WLi256ELi120ELi480EEv26Group_norm_nhwc_bwd_params,"a",@progbits
	.sectionflags	@""
	.align	4
.nv.constant0._Z35group_norm_nhwc_bwd_one_pass_kernelI11Bf16IOFp16WLi256ELi120ELi480EEv26Group_norm_nhwc_bwd_params:
	.zero		1080


//--------------------- .nv.constant0._Z35group_norm_nhwc_bwd_one_pass_kernelI11Bf16IOFp16WLi512ELi120ELi480EEv26Group_norm_nhwc_bwd_params --------------------------
	.section	.nv.constant0._Z35group_norm_nhwc_bwd_one_pass_kernelI11Bf16IOFp16WLi512ELi120ELi480EEv26Group_norm_nhwc_bwd_params,"a",@progbits
	.sectionflags	@""
	.align	4
.nv.constant0._Z35group_norm_nhwc_bwd_one_pass_kernelI11Bf16IOFp16WLi512ELi120ELi480EEv26Group_norm_nhwc_bwd_params:
	.zero		1080


//--------------------- .nv.constant0._Z35group_norm_nhwc_bwd_one_pass_kernelI11Fp16IOFp32WLi64ELi120ELi480EEv26Group_norm_nhwc_bwd_params --------------------------
	.section	.nv.constant0._Z35group_norm_nhwc_bwd_one_pass_kernelI11Fp16IOFp32WLi64ELi120ELi480EEv26Group_norm_nhwc_bwd_params,"a",@progbits
	.sectionflags	@""
	.align	4
.nv.constant0._Z35group_norm_nhwc_bwd_one_pass_kernelI11Fp16IOFp32WLi64ELi120ELi480EEv26Group_norm_nhwc_bwd_params:
	.zero		1080


//--------------------- .nv.constant0._Z35group_norm_nhwc_bwd_one_pass_kernelI11Fp16IOFp32WLi128ELi120ELi480EEv26Group_norm_nhwc_bwd_params --------------------------
	.section	.nv.constant0._Z35group_norm_nhwc_bwd_one_pass_kernelI11Fp16IOFp32WLi128ELi120ELi480EEv26Group_norm_nhwc_bwd_params,"a",@progbits
	.sectionflags	@""
	.align	4
.nv.constant0._Z35group_norm_nhwc_bwd_one_pass_kernelI11Fp16IOFp32WLi128ELi120ELi480EEv26Group_norm_nhwc_bwd_params:
	.zero		1080


//--------------------- .nv.constant0._Z35group_norm_nhwc_bwd_one_pass_kernelI11Fp16IOFp32WLi256ELi120ELi480EEv26Group_norm_nhwc_bwd_params --------------------------
	.section	.nv.constant0._Z35group_norm_nhwc_bwd_one_pass_kernelI11Fp16IOFp32WLi256ELi120ELi480EEv26Group_norm_nhwc_bwd_params,"a",@progbits
	.sectionflags	@""
	.align	4
.nv.constant0._Z35group_norm_nhwc_bwd_one_pass_kernelI11Fp16IOFp32WLi256ELi120ELi480EEv26Group_norm_nhwc_bwd_params:
	.zero		1080


//--------------------- .nv.constant0._Z35group_norm_nhwc_bwd_one_pass_kernelI11Fp16IOFp32WLi512ELi120ELi480EEv26Group_norm_nhwc_bwd_params --------------------------
	.section	.nv.constant0._Z35group_norm_nhwc_bwd_one_pass_kernelI11Fp16IOFp32WLi512ELi120ELi480EEv26Group_norm_nhwc_bwd_params,"a",@progbits
	.sectionflags	@""
	.align	4
.nv.constant0._Z35group_norm_nhwc_bwd_one_pass_kernelI11Fp16IOFp32WLi512ELi120ELi480EEv26Group_norm_nhwc_bwd_params:
	.zero		1080


//--------------------- .nv.constant0._Z35group_norm_nhwc_bwd_one_pass_kernelI11Fp16IOBf16WLi64ELi120ELi480EEv26Group_norm_nhwc_bwd_params --------------------------
	.section	.nv.constant0._Z35group_norm_nhwc_bwd_one_pass_kernelI11Fp16IOBf16WLi64ELi120ELi480EEv26Group_norm_nhwc_bwd_params,"a",@progbits
	.sectionflags	@""
	.align	4
.nv.constant0._Z35group_norm_nhwc_bwd_one_pass_kernelI11Fp16IOBf16WLi64ELi120ELi480EEv26Group_norm_nhwc_bwd_params:
	.zero		1080


//--------------------- .nv.constant0._Z35group_norm_nhwc_bwd_one_pass_kernelI11Fp16IOBf16WLi128ELi120ELi480EEv26Group_norm_nhwc_bwd_params --------------------------
	.section	.nv.constant0._Z35group_norm_nhwc_bwd_one_pass_kernelI11Fp16IOBf16WLi128ELi120ELi480EEv26Group_norm_nhwc_bwd_params,"a",@progbits
	.sectionflags	@""
	.align	4
.nv.constant0._Z35group_norm_nhwc_bwd_one_pass_kernelI11Fp16IOBf16WLi128ELi120ELi480EEv26Group_norm_nhwc_bwd_params:
	.zero		1080


//--------------------- .nv.constant0._Z35group_norm_nhwc_bwd_one_pass_kernelI11Fp16IOBf16WLi256ELi120ELi480EEv26Group_norm_nhwc_bwd_params --------------------------
	.section	.nv.constant0._Z35group_norm_nhwc_bwd_one_pass_kernelI11Fp16IOBf16WLi256ELi120ELi480EEv26Group_norm_nhwc_bwd_params,"a",@progbits
	.sectionflags	@""
	.align	4
.nv.constant0._Z35group_norm_nhwc_bwd_one_pass_kernelI11Fp16IOBf16WLi256ELi120ELi480EEv26Group_norm_nhwc_bwd_params:
	.zero		1080


//--------------------- .nv.constant0._Z35group_norm_nhwc_bwd_one_pass_kernelI11Fp16IOBf16WLi512ELi120ELi480EEv26Group_norm_nhwc_bwd_params --------------------------
	.section	.nv.constant0._Z35group_norm_nhwc_bwd_one_pass_kernelI11Fp16IOBf16WLi512ELi120ELi480EEv26Group_norm_nhwc_bwd_params,"a",@progbits
	.sectionflags	@""
	.align	4
.nv.constant0._Z35group_norm_nhwc_bwd_one_pass_kernelI11Fp16IOBf16WLi512ELi120ELi480EEv26Group_norm_nhwc_bwd_params:
	.zero		1080


//--------------------- .nv.constant0._Z35group_norm_nhwc_bwd_one_pass_kernelI11Fp16IOFp16WLi64ELi120ELi480EEv26Group_norm_nhwc_bwd_params --------------------------
	.section	.nv.constant0._Z35group_norm_nhwc_bwd_one_pass_kernelI11Fp16IOFp16WLi64ELi120ELi480EEv26Group_norm_nhwc_bwd_params,"a",@progbits
	.sectionflags	@""
	.align	4
.nv.constant0._Z35group_norm_nhwc_bwd_one_pass_kernelI11Fp16IOFp16WLi64ELi120ELi480EEv26Group_norm_nhwc_bwd_params:
	.zero		1080


//--------------------- .nv.constant0._Z35group_norm_nhwc_bwd_one_pass_kernelI11Fp16IOFp16WLi128ELi120ELi480EEv26Group_norm_nhwc_bwd_params --------------------------
	.section	.nv.constant0._Z35group_norm_nhwc_bwd_one_pass_kernelI11Fp16IOFp16WLi128ELi120ELi480EEv26Group_norm_nhwc_bwd_params,"a",@progbits
	.sectionflags	@""
	.align	4
.nv.constant0._Z35group_norm_nhwc_bwd_one_pass_kernelI11Fp16IOFp16WLi128ELi120ELi480EEv26Group_norm_nhwc_bwd_params:
	.zero		1080


//--------------------- .nv.constant0._Z35group_norm_nhwc_bwd_one_pass_kernelI11Fp16IOFp16WLi256ELi120ELi480EEv26Group_norm_nhwc_bwd_params --------------------------
	.section	.nv.constant0._Z35group_norm_nhwc_bwd_one_pass_kernelI11Fp16IOFp16WLi256ELi120ELi480EEv26Group_norm_nhwc_bwd_params,"a",@progbits
	.sectionflags	@""
	.align	4
.nv.constant0._Z35group_norm_nhwc_bwd_one_pass_kernelI11Fp16IOFp16WLi256ELi120ELi480EEv26Group_norm_nhwc_bwd_params:
	.zero		1080


//--------------------- .nv.constant0._Z35group_norm_nhwc_bwd_one_pass_kernelI11Fp16IOFp16WLi512ELi120ELi480EEv26Group_norm_nhwc_bwd_params --------------------------
	.section	.nv.constant0._Z35group_norm_nhwc_bwd_one_pass_kernelI11Fp16IOFp16WLi512ELi120ELi480EEv26Group_norm_nhwc_bwd_params,"a",@progbits
	.sectionflags	@""
	.align	4
.nv.constant0._Z35group_norm_nhwc_bwd_one_pass_kernelI11Fp16IOFp16WLi512ELi120ELi480EEv26Group_norm_nhwc_bwd_params:
	.zero		1080


//--------------------- .nv.constant0._Z35group_norm_nhwc_bwd_one_pass_kernelI11Fp32IOFp32WLi64ELi120ELi480EEv26Group_norm_nhwc_bwd_params --------------------------
	.section	.nv.constant0._Z35group_norm_nhwc_bwd_one_pass_kernelI11Fp32IOFp32WLi64ELi120ELi480EEv26Group_norm_nhwc_bwd_params,"a",@progbits
	.sectionflags	@""
	.align	4
.nv.constant0._Z35group_norm_nhwc_bwd_one_pass_kernelI11Fp32IOFp32WLi64ELi120ELi480EEv26Group_norm_nhwc_bwd_params:
	.zero		1080


//--------------------- .nv.constant0._Z35group_norm_nhwc_bwd_one_pass_kernelI11Fp32IOFp32WLi128ELi120ELi480EEv26Group_norm_nhwc_bwd_params --------------------------
	.section	.nv.constant0._Z35group_norm_nhwc_bwd_one_pass_kernelI11Fp32IOFp32WLi128ELi120ELi480EEv26Group_norm_nhwc_bwd_params,"a",@progbits
	.sectionflags	@""
	.align	4
.nv.constant0._Z35group_norm_nhwc_bwd_one_pass_kernelI11Fp32IOFp32WLi128ELi120ELi480EEv26Group_norm_nhwc_bwd_params:
	.zero		1080


//--------------------- .nv.constant0._Z35group_norm_nhwc_bwd_one_pass_kernelI11Fp32IOFp32WLi256ELi120ELi480EEv26Group_norm_nhwc_bwd_params --------------------------
	.section	.nv.constant0._Z35group_norm_nhwc_bwd_one_pass_kernelI11Fp32IOFp32WLi256ELi120ELi480EEv26Group_norm_nhwc_bwd_params,"a",@progbits
	.sectionflags	@""
	.align	4
.nv.constant0._Z35group_norm_nhwc_bwd_one_pass_kernelI11Fp32IOFp32WLi256ELi120ELi480EEv26Group_norm_nhwc_bwd_params:
	.zero		1080


//--------------------- .nv.constant0._Z35group_norm_nhwc_bwd_one_pass_kernelI11Fp32IOFp32WLi512ELi120ELi480EEv26Group_norm_nhwc_bwd_params --------------------------
	.section	.nv.constant0._Z35group_norm_nhwc_bwd_one_pass_kernelI11Fp32IOFp32WLi512ELi120ELi480EEv26Group_norm_nhwc_bwd_params,"a",@progbits
	.sectionflags	@""
	.align	4
.nv.constant0._Z35group_norm_nhwc_bwd_one_pass_kernelI11Fp32IOFp32WLi512ELi120ELi480EEv26Group_norm_nhwc_bwd_params:
	.zero		1080


//--------------------- .nv.constant0._Z35group_norm_nhwc_bwd_one_pass_kernelI11Fp32IOBf16WLi64ELi120ELi480EEv26Group_norm_nhwc_bwd_params --------------------------
	.section	.nv.constant0._Z35group_norm_nhwc_bwd_one_pass_kernelI11Fp32IOBf16WLi64ELi120ELi480EEv26Group_norm_nhwc_bwd_params,"a",@progbits
	.sectionflags	@""
	.align	4
.nv.constant0._Z35group_norm_nhwc_bwd_one_pass_kernelI11Fp32IOBf16WLi64ELi120ELi480EEv26Group_norm_nhwc_bwd_params:
	.zero		1080


//--------------------- .nv.constant0._Z35group_norm_nhwc_bwd_one_pass_kernelI11Fp32IOBf16WLi128ELi120ELi480EEv26Group_norm_nhwc_bwd_params --------------------------
	.section	.nv.constant0._Z35group_norm_nhwc_bwd_one_pass_kernelI11Fp32IOBf16WLi128ELi120ELi480EEv26Group_norm_nhwc_bwd_params,"a",@progbits
	.sectionflags	@""
	.align	4
.nv.constant0._Z35group_norm_nhwc_bwd_one_pass_kernelI11Fp32IOBf16WLi128ELi120ELi480EEv26Group_norm_nhwc_bwd_params:
	.zero		1080


//--------------------- .nv.constant0._Z35group_norm_nhwc_bwd_one_pass_kernelI11Fp32IOBf16WLi256ELi120ELi480EEv26Group_norm_nhwc_bwd_params --------------------------
	.section	.nv.constant0._Z35group_norm_nhwc_bwd_one_pass_kernelI11Fp32IOBf16WLi256ELi120ELi480EEv26Group_norm_nhwc_bwd_params,"a",@progbits
	.sectionflags	@""
	.align	4
.nv.constant0._Z35group_norm_nhwc_bwd_one_pass_kernelI11Fp32IOBf16WLi256ELi120ELi480EEv26Group_norm_nhwc_bwd_params:
	.zero		1080


//--------------------- .nv.constant0._Z35group_norm_nhwc_bwd_one_pass_kernelI11Fp32IOBf16WLi512ELi120ELi480EEv26Group_norm_nhwc_bwd_params --------------------------
	.section	.nv.constant0._Z35group_norm_nhwc_bwd_one_pass_kernelI11Fp32IOBf16WLi512ELi120ELi480EEv26Group_norm_nhwc_bwd_params,"a",@progbits
	.sectionflags	@""
	.align	4
.nv.constant0._Z35group_norm_nhwc_bwd_one_pass_kernelI11Fp32IOBf16WLi512ELi120ELi480EEv26Group_norm_nhwc_bwd_params:
	.zero		1080


//--------------------- .nv.constant0._Z35group_norm_nhwc_bwd_one_pass_kernelI11Fp32IOFp16WLi64ELi120ELi480EEv26Group_norm_nhwc_bwd_params --------------------------
	.section	.nv.constant0._Z35group_norm_nhwc_bwd_one_pass_kernelI11Fp32IOFp16WLi64ELi120ELi480EEv26Group_norm_nhwc_bwd_params,"a",@progbits
	.sectionflags	@""
	.align	4
.nv.constant0._Z35group_norm_nhwc_bwd_one_pass_kernelI11Fp32IOFp16WLi64ELi120ELi480EEv26Group_norm_nhwc_bwd_params:
	.zero		1080


//--------------------- .nv.constant0._Z35group_norm_nhwc_bwd_one_pass_kernelI11Fp32IOFp16WLi128ELi120ELi480EEv26Group_norm_nhwc_bwd_params --------------------------
	.section	.nv.constant0._Z35group_norm_nhwc_bwd_one_pass_kernelI11Fp32IOFp16WLi128ELi120ELi480EEv26Group_norm_nhwc_bwd_params,"a",@progbits
	.sectionflags	@""
	.align	4
.nv.constant0._Z35group_norm_nhwc_bwd_one_pass_kernelI11Fp32IOFp16WLi128ELi120ELi480EEv26Group_norm_nhwc_bwd_params:
	.zero		1080


//--------------------- .nv.constant0._Z35group_norm_nhwc_bwd_one_pass_kernelI11Fp32IOFp16WLi256ELi120ELi480EEv26Group_norm_nhwc_bwd_params --------------------------
	.section	.nv.constant0._Z35group_norm_nhwc_bwd_one_pass_kernelI11Fp32IOFp16WLi256ELi120ELi480EEv26Group_norm_nhwc_bwd_params,"a",@progbits
	.sectionflags	@""
	.align	4
.nv.constant0._Z35group_norm_nhwc_bwd_one_pass_kernelI11Fp32IOFp16WLi256ELi120ELi480EEv26Group_norm_nhwc_bwd_params:
	.zero		1080


//--------------------- .nv.constant0._Z35group_norm_nhwc_bwd_one_pass_kernelI11Fp32IOFp16WLi512ELi120ELi480EEv26Group_norm_nhwc_bwd_params --------------------------
	.section	.nv.constant0._Z35group_norm_nhwc_bwd_one_pass_kernelI11Fp32IOFp16WLi512ELi120ELi480EEv26Group_norm_nhwc_bwd_params,"a",@progbits
	.sectionflags	@""
	.align	4
.nv.constant0._Z35group_norm_nhwc_bwd_one_pass_kernelI11Fp32IOFp16WLi512ELi120ELi480EEv26Group_norm_nhwc_bwd_params:
	.zero		1080


//--------------------- .nv.constant0._Z35group_norm_nhwc_fwd_one_pass_kernelI11Bf16IOFp32WLi64ELi120ELi480EEv26Group_norm_nhwc_fwd_params --------------------------
	.section	.nv.constant0._Z35group_norm_nhwc_fwd_one_pass_kernelI11Bf16IOFp32WLi64ELi120ELi480EEv26Group_norm_nhwc_fwd_params,"a",@progbits
	.sectionflags	@""
	.align	4
.nv.constant0._Z35group_norm_nhwc_fwd_one_pass_kernelI11Bf16IOFp32WLi64ELi120ELi480EEv26Group_norm_nhwc_fwd_params:
	.zero		1056


//--------------------- .nv.constant0._Z35group_norm_nhwc_fwd_one_pass_kernelI11Bf16IOFp32WLi128ELi120ELi480EEv26Group_norm_nhwc_fwd_params --------------------------
	.section	.nv.constant0._Z35group_norm_nhwc_fwd_one_pass_kernelI11Bf16IOFp32WLi128ELi120ELi480EEv26Group_norm_nhwc_fwd_params,"a",@progbits
	.sectionflags	@""
	.align	4
.nv.constant0._Z35group_norm_nhwc_fwd_one_pass_kernelI11Bf16IOFp32WLi128ELi120ELi480EEv26Group_norm_nhwc_fwd_params:
	.zero		1056


//--------------------- .nv.constant0._Z35group_norm_nhwc_fwd_one_pass_kernelI11Bf16IOFp32WLi256ELi120ELi480EEv26Group_norm_nhwc_fwd_params --------------------------
	.section	.nv.constant0._Z35group_norm_nhwc_fwd_one_pass_kernelI11Bf16IOFp32WLi256ELi120ELi480EEv26Group_norm_nhwc_fwd_params,"a",@progbits
	.sectionflags	@""
	.align	4
.nv.constant0._Z35group_norm_nhwc_fwd_one_pass_kernelI11Bf16IOFp32WLi256ELi120ELi480EEv26Group_norm_nhwc_fwd_params:
	.zero		1056


//--------------------- .nv.constant0._Z35group_norm_nhwc_fwd_one_pass_kernelI11Bf16IOFp32WLi512ELi120ELi480EEv26Group_norm_nhwc_fwd_params --------------------------
	.section	.nv.constant0._Z35group_norm_nhwc_fwd_one_pass_kernelI11Bf16IOFp32WLi512ELi120ELi480EEv26Group_norm_nhwc_fwd_params,"a",@progbits
	.sectionflags	@""
	.align	4
.nv.constant0._Z35group_norm_nhwc_fwd_one_pass_kernelI11Bf16IOFp32WLi512ELi120ELi480EEv26Group_norm_nhwc_fwd_params:
	.zero		1056


//--------------------- .nv.constant0._Z35group_norm_nhwc_fwd_one_pass_kernelI11Bf16IOBf16WLi64ELi120ELi480EEv26Group_norm_nhwc_fwd_params --------------------------
	.section	.nv.constant0._Z35group_norm_nhwc_fwd_one_pass_kernelI11Bf16IOBf16WLi64ELi120ELi480EEv26Group_norm_nhwc_fwd_params,"a",@progbits
	.sectionflags	@""
	.align	4
.nv.constant0._Z35group_norm_nhwc_fwd_one_pass_kernelI11Bf16IOBf16WLi64ELi120ELi480EEv26Group_norm_nhwc_fwd_params:
	.zero		1056


//--------------------- .nv.constant0._Z35group_norm_nhwc_fwd_one_pass_kernelI11Bf16IOBf16WLi128ELi120ELi480EEv26Group_norm_nhwc_fwd_params --------------------------
	.section	.nv.constant0._Z35group_norm_nhwc_fwd_one_pass_kernelI11Bf16IOBf16WLi128ELi120ELi480EEv26Group_norm_nhwc_fwd_params,"a",@progbits
	.sectionflags	@""
	.align	4
.nv.constant0._Z35group_norm_nhwc_fwd_one_pass_kernelI11Bf16IOBf16WLi128ELi120ELi480EEv26Group_norm_nhwc_fwd_params:
	.zero		1056


//--------------------- .nv.constant0._Z35group_norm_nhwc_fwd_one_pass_kernelI11Bf16IOBf16WLi256ELi120ELi480EEv26Group_norm_nhwc_fwd_params --------------------------
	.section	.nv.constant0._Z35group_norm_nhwc_fwd_one_pass_kernelI11Bf16IOBf16WLi256ELi120ELi480EEv26Group_norm_nhwc_fwd_params,"a",@progbits
	.sectionflags	@""
	.align	4
.nv.constant0._Z35group_norm_nhwc_fwd_one_pass_kernelI11Bf16IOBf16WLi256ELi120ELi480EEv26Group_norm_nhwc_fwd_params:
	.zero		1056


//--------------------- .nv.constant0._Z35group_norm_nhwc_fwd_one_pass_kernelI11Bf16IOBf16WLi512ELi120ELi480EEv26Group_norm_nhwc_fwd_params --------------------------
	.section	.nv.constant0._Z35group_norm_nhwc_fwd_one_pass_kernelI11Bf16IOBf16WLi512ELi120ELi480EEv26Group_norm_nhwc_fwd_params,"a",@progbits
	.sectionflags	@""
	.align	4
.nv.constant0._Z35group_norm_nhwc_fwd_one_pass_kernelI11Bf16IOBf16WLi512ELi120ELi480EEv26Group_norm_nhwc_fwd_params:
	.zero		1056


//--------------------- .nv.constant0._Z35group_norm_nhwc_fwd_one_pass_kernelI11Bf16IOFp16WLi64ELi120ELi480EEv26Group_norm_nhwc_fwd_params --------------------------
	.section	.nv.constant0._Z35group_norm_nhwc_fwd_one_pass_kernelI11Bf16IOFp16WLi64ELi120ELi480EEv26Group_norm_nhwc_fwd_params,"a",@progbits
	.sectionflags	@""
	.align	4
.nv.constant0._Z35group_norm_nhwc_fwd_one_pass_kernelI11Bf16IOFp16WLi64ELi120ELi480EEv26Group_norm_nhwc_fwd_params:
	.zero		1056


//--------------------- .nv.constant0._Z35group_norm_nhwc_fwd_one_pass_kernelI11Bf16IOFp16WLi128ELi120ELi480EEv26Group_norm_nhwc_fwd_params --------------------------
	.section	.nv.constant0._Z35group_norm_nhwc_fwd_one_pass_kernelI11Bf16IOFp16WLi128ELi120ELi480EEv26Group_norm_nhwc_fwd_params,"a",@progbits
	.sectionflags	@""
	.align	4
.nv.constant0._Z35group_norm_nhwc_fwd_one_pass_kernelI11Bf16IOFp16WLi128ELi120ELi480EEv26Group_norm_nhwc_fwd_params:
	.zero		1056


//--------------------- .nv.constant0._Z35group_norm_nhwc_fwd_one_pass_kernelI11Bf16IOFp16WLi256ELi120ELi480EEv26Group_norm_nhwc_fwd_params --------------------------
	.section	.nv.constant0._Z35group_norm_nhwc_fwd_one_pass_kernelI11Bf16IOFp16WLi256ELi120ELi480EEv26Group_norm_nhwc_fwd_params,"a",@progbits
	.sectionflags	@""
	.align	4
.nv.constant0._Z35group_norm_nhwc_fwd_one_pass_kernelI11Bf16IOFp16WLi256ELi120ELi480EEv26Group_norm_nhwc_fwd_params:
	.zero		1056


//--------------------- .nv.constant0._Z35group_norm_nhwc_fwd_one_pass_kernelI11Bf16IOFp16WLi512ELi120ELi480EEv26Group_norm_nhwc_fwd_params --------------------------
	.section	.nv.constant0._Z35group_norm_nhwc_fwd_one_pass_kernelI11Bf16IOFp16WLi512ELi120ELi480EEv26Group_norm_nhwc_fwd_params,"a",@progbits
	.sectionflags	@""
	.align	4
.nv.constant0._Z35group_norm_nhwc_fwd_one_pass_kernelI11Bf16IOFp16WLi512ELi120ELi480EEv26Group_norm_nhwc_fwd_params:
	.zero		1056


//--------------------- .nv.constant0._Z35group_norm_nhwc_fwd_one_pass_kernelI11Fp16IOFp32WLi64ELi120ELi480EEv26Group_norm_nhwc_fwd_params --------------------------
	.section	.nv.constant0._Z35group_norm_nhwc_fwd_one_pass_kernelI11Fp16IOFp32WLi64ELi120ELi480EEv26Group_norm_nhwc_fwd_params,"a",@progbits
	.sectionflags	@""
	.align	4
.nv.constant0._Z35group_norm_nhwc_fwd_one_pass_kernelI11Fp16IOFp32WLi64ELi120ELi480EEv26Group_norm_nhwc_fwd_params:
	.zero		1056


//--------------------- .nv.constant0._Z35group_norm_nhwc_fwd_one_pass_kernelI11Fp16IOFp32WLi128ELi120ELi480EEv26Group_norm_nhwc_fwd_params --------------------------
	.section	.nv.constant0._Z35group_norm_nhwc_fwd_one_pass_kernelI11Fp16IOFp32WLi128ELi120ELi480EEv26Group_norm_nhwc_fwd_params,"a",@progbits
	.sectionflags	@""
	.align	4
.nv.constant0._Z35group_norm_nhwc_fwd_one_pass_kernelI11Fp16IOFp32WLi128ELi120ELi480EEv26Group_norm_nhwc_fwd_params:
	.zero		1056


//--------------------- .nv.constant0._Z35group_norm_nhwc_fwd_one_pass_kernelI11Fp16IOFp32WLi256ELi120ELi480EEv26Group_norm_nhwc_fwd_params --------------------------
	.section	.nv.constant0._Z35group_norm_nhwc_fwd_one_pass_kernelI11Fp16IOFp32WLi256ELi120ELi480EEv26Group_norm_nhwc_fwd_params,"a",@progbits
	.sectionflags	@""
	.align	4
.nv.constant0._Z35group_norm_nhwc_fwd_one_pass_kernelI11Fp16IOFp32WLi256ELi120ELi480EEv26Group_norm_nhwc_fwd_params:
	.zero		1056


//--------------------- .nv.constant0._Z35group_norm_nhwc_fwd_one_pass_kernelI11Fp16IOFp32WLi512ELi120ELi480EEv26Group_norm_nhwc_fwd_params --------------------------
	.section	.nv.constant0._Z35group_norm_nhwc_fwd_one_pass_kernelI11Fp16IOFp32WLi512ELi120ELi480EEv26Group_norm_nhwc_fwd_params,"a",@progbits
	.sectionflags	@""
	.align	4
.nv.constant0._Z35group_norm_nhwc_fwd_one_pass_kernelI11Fp16IOFp32WLi512ELi120ELi480EEv26Group_norm_nhwc_fwd_params:
	.zero		1056


//--------------------- .nv.constant0._Z35group_norm_nhwc_fwd_one_pass_kernelI11Fp16IOBf16WLi64ELi120ELi480EEv26Group_norm_nhwc_fwd_params --------------------------
	.section	.nv.constant0._Z35group_norm_nhwc_fwd_one_pass_kernelI11Fp16IOBf16WLi64ELi120ELi480EEv26Group_norm_nhwc_fwd_params,"a",@progbits
	.sectionflags	@""
	.align	4
.nv.constant0._Z35group_norm_nhwc_fwd_one_pass_kernelI11Fp16IOBf16WLi64ELi120ELi480EEv26Group_norm_nhwc_fwd_params:
	.zero		1056


//--------------------- .nv.constant0._Z35group_norm_nhwc_fwd_one_pass_kernelI11Fp16IOBf16WLi128ELi120ELi480EEv26Group_norm_nhwc_fwd_params --------------------------
	.section	.nv.constant0._Z35group_norm_nhwc_fwd_one_pass_kernelI11Fp16IOBf16WLi128ELi120ELi480EEv26Group_norm_nhwc_fwd_params,"a",@progbits
	.sectionflags	@""
	.align	4
.nv.constant0._Z35group_norm_nhwc_fwd_one_pass_kernelI11Fp16IOBf16WLi128ELi120ELi480EEv26Group_norm_nhwc_fwd_params:
	.zero		1056


//--------------------- .nv.constant0._Z35group_norm_nhwc_fwd_one_pass_kernelI11Fp16IOBf16WLi256ELi120ELi480EEv26Group_norm_nhwc_fwd_params --------------------------
	.section	.nv.constant0._Z35group_norm_nhwc_fwd_one_pass_kernelI11Fp16IOBf16WLi256ELi120ELi480EEv26Group_norm_nhwc_fwd_params,"a",@progbits
	.sectionflags	@""
	.align	4
.nv.constant0._Z35group_norm_nhwc_fwd_one_pass_kernelI11Fp16IOBf16WLi256ELi120ELi480EEv26Group_norm_nhwc_fwd_params:
	.zero		1056


//--------------------- .nv.constant0._Z35group_norm_nhwc_fwd_one_pass_kernelI11Fp16IOBf16WLi512ELi120ELi480EEv26Group_norm_nhwc_fwd_params --------------------------
	.section	.nv.constant0._Z35group_norm_nhwc_fwd_one_pass_kernelI11Fp16IOBf16WLi512ELi120ELi480EEv26Group_norm_nhwc_fwd_params,"a",@progbits
	.sectionflags	@""
	.align	4
.nv.constant0._Z35group_norm_nhwc_fwd_one_pass_kernelI11Fp16IOBf16WLi512ELi120ELi480EEv26Group_norm_nhwc_fwd_params:
	.zero		1056


//--------------------- .nv.constant0._Z35group_norm_nhwc_fwd_one_pass_kernelI11Fp16IOFp16WLi64ELi120ELi480EEv26Group_norm_nhwc_fwd_params --------------------------
	.section	.nv.constant0._Z35group_norm_nhwc_fwd_one_pass_kernelI11Fp16IOFp16WLi64ELi120ELi480EEv26Group_norm_nhwc_fwd_params,"a",@progbits
	.sectionflags	@""
	.align	4
.nv.constant0._Z35group_norm_nhwc_fwd_one_pass_kernelI11Fp16IOFp16WLi64ELi120ELi480EEv26Group_norm_nhwc_fwd_params:
	.zero		1056


//--------------------- .nv.constant0._Z35group_norm_nhwc_fwd_one_pass_kernelI11Fp16IOFp16WLi128ELi120ELi480EEv26Group_norm_nhwc_fwd_params --------------------------
	.section	.nv.constant0._Z35group_norm_nhwc_fwd_one_pass_kernelI11Fp16IOFp16WLi128ELi120ELi480EEv26Group_norm_nhwc_fwd_params,"a",@progbits
	.sectionflags	@""
	.align	4
.nv.constant0._Z35group_norm_nhwc_fwd_one_pass_kernelI11Fp16IOFp16WLi128ELi120ELi480EEv26Group_norm_nhwc_fwd_params:
	.zero		1056


//--------------------- .nv.constant0._Z35group_norm_nhwc_fwd_one_pass_kernelI11Fp16IOFp16WLi256ELi120ELi480EEv26Group_norm_nhwc_fwd_params --------------------------
	.section	.nv.constant0._Z35group_norm_nhwc_fwd_one_pass_kernelI11Fp16IOFp16WLi256ELi120ELi480EEv26Group_norm_nhwc_fwd_params,"a",@progbits
	.sectionflags	@""
	.align	4
.nv.constant0._Z35group_norm_nhwc_fwd_one_pass_kernelI11Fp16IOFp16WLi256ELi120ELi480EEv26Group_norm_nhwc_fwd_params:
	.zero		1056


//--------------------- .nv.constant0._Z35group_norm_nhwc_fwd_one_pass_kernelI11Fp16IOFp16WLi512ELi120ELi480EEv26Group_norm_nhwc_fwd_params --------------------------
	.section	.nv.constant0._Z35group_norm_nhwc_fwd_one_pass_kernelI11Fp16IOFp16WLi512ELi120ELi480EEv26Group_norm_nhwc_fwd_params,"a",@progbits
	.sectionflags	@""
	.align	4
.nv.constant0._Z35group_norm_nhwc_fwd_one_pass_kernelI11Fp16IOFp16WLi512ELi120ELi480EEv26Group_norm_nhwc_fwd_params:
	.zero		1056


//--------------------- .nv.constant0._Z35group_norm_nhwc_fwd_one_pass_kernelI11Fp32IOFp32WLi64ELi120ELi480EEv26Group_norm_nhwc_fwd_params --------------------------
	.section	.nv.constant0._Z35group_norm_nhwc_fwd_one_pass_kernelI11Fp32IOFp32WLi64ELi120ELi480EEv26Group_norm_nhwc_fwd_params,"a",@progbits
	.sectionflags	@""
	.align	4
.nv.constant0._Z35group_norm_nhwc_fwd_one_pass_kernelI11Fp32IOFp32WLi64ELi120ELi480EEv26Group_norm_nhwc_fwd_params:
	.zero		1056


//--------------------- .nv.constant0._Z35group_norm_nhwc_fwd_one_pass_kernelI11Fp32IOFp32WLi128ELi120ELi480EEv26Group_norm_nhwc_fwd_params --------------------------
	.section	.nv.constant0._Z35group_norm_nhwc_fwd_one_pass_kernelI11Fp32IOFp32WLi128ELi120ELi480EEv26Group_norm_nhwc_fwd_params,"a",@progbits
	.sectionflags	@""
	.align	4
.nv.constant0._Z35group_norm_nhwc_fwd_one_pass_kernelI11Fp32IOFp32WLi128ELi120ELi480EEv26Group_norm_nhwc_fwd_params:
	.zero		1056


//--------------------- .nv.constant0._Z35group_norm_nhwc_fwd_one_pass_kernelI11Fp32IOFp32WLi256ELi120ELi480EEv26Group_norm_nhwc_fwd_params --------------------------
	.section	.nv.constant0._Z35group_norm_nhwc_fwd_one_pass_kernelI11Fp32IOFp32WLi256ELi120ELi480EEv26Group_norm_nhwc_fwd_params,"a",@progbits
	.sectionflags	@""
	.align	4
.nv.constant0._Z35group_norm_nhwc_fwd_one_pass_kernelI11Fp32IOFp32WLi256ELi120ELi480EEv26Group_norm_nhwc_fwd_params:
	.zero		1056


//--------------------- .nv.constant0._Z35group_norm_nhwc_fwd_one_pass_kernelI11Fp32IOFp32WLi512ELi120ELi480EEv26Group_norm_nhwc_fwd_params --------------------------
	.section	.nv.constant0._Z35group_norm_nhwc_fwd_one_pass_kernelI11Fp32IOFp32WLi512ELi120ELi480EEv26Group_norm_nhwc_fwd_params,"a",@progbits
	.sectionflags	@""
	.align	4
.nv.constant0._Z35group_norm_nhwc_fwd_one_pass_kernelI11Fp32IOFp32WLi512ELi120ELi480EEv26Group_norm_nhwc_fwd_params:
	.zero		1056


//--------------------- .nv.constant0._Z35group_norm_nhwc_fwd_one_pass_kernelI11Fp32IOBf16WLi64ELi120ELi480EEv26Group_norm_nhwc_fwd_params --------------------------
	.section	.nv.constant0._Z35group_norm_nhwc_fwd_one_pass_kernelI11Fp32IOBf16WLi64ELi120ELi480EEv26Group_norm_nhwc_fwd_params,"a",@progbits
	.sectionflags	@""
	.align	4
.nv.constant0._Z35group_norm_nhwc_fwd_one_pass_kernelI11Fp32IOBf16WLi64ELi120ELi480EEv26Group_norm_nhwc_fwd_params:
	.zero		1056


//--------------------- .nv.constant0._Z35group_norm_nhwc_fwd_one_pass_kernelI11Fp32IOBf16WLi128ELi120ELi480EEv26Group_norm_nhwc_fwd_params --------------------------
	.section	.nv.constant0._Z35group_norm_nhwc_fwd_one_pass_kernelI11Fp32IOBf16WLi128ELi120ELi480EEv26Group_norm_nhwc_fwd_params,"a",@progbits
	.sectionflags	@""
	.align	4
.nv.constant0._Z35group_norm_nhwc_fwd_one_pass_kernelI11Fp32IOBf16WLi128ELi120ELi480EEv26Group_norm_nhwc_fwd_params:
	.zero		1056


//--------------------- .nv.constant0._Z35group_norm_nhwc_fwd_one_pass_kernelI11Fp32IOBf16WLi256ELi120ELi480EEv26Group_norm_nhwc_fwd_params --------------------------
	.section	.nv.constant0._Z35group_norm_nhwc_fwd_one_pass_kernelI11Fp32IOBf16WLi256ELi120ELi480EEv26Group_norm_nhwc_fwd_params,"a",@progbits
	.sectionflags	@""
	.align	4
.nv.constant0._Z35group_norm_nhwc_fwd_one_pass_kernelI11Fp32IOBf16WLi256ELi120ELi480EEv26Group_norm_nhwc_fwd_params:
	.zero		1056


//--------------------- .nv.constant0._Z35group_norm_nhwc_fwd_one_pass_kernelI11Fp32IOBf16WLi512ELi120ELi480EEv26Group_norm_nhwc_fwd_params --------------------------
	.section	.nv.constant0._Z35group_norm_nhwc_fwd_one_pass_kernelI11Fp32IOBf16WLi512ELi120ELi480EEv26Group_norm_nhwc_fwd_params,"a",@progbits
	.sectionflags	@""
	.align	4
.nv.constant0._Z35group_norm_nhwc_fwd_one_pass_kernelI11Fp32IOBf16WLi512ELi120ELi480EEv26Group_norm_nhwc_fwd_params:
	.zero		1056


//--------------------- .nv.constant0._Z35group_norm_nhwc_fwd_one_pass_kernelI11Fp32IOFp16WLi64ELi120ELi480EEv26Group_norm_nhwc_fwd_params --------------------------
	.section	.nv.constant0._Z35group_norm_nhwc_fwd_one_pass_kernelI11Fp32IOFp16WLi64ELi120ELi480EEv26Group_norm_nhwc_fwd_params,"a",@progbits
	.sectionflags	@""
	.align	4
.nv.constant0._Z35group_norm_nhwc_fwd_one_pass_kernelI11Fp32IOFp16WLi64ELi120ELi480EEv26Group_norm_nhwc_fwd_params:
	.zero		1056


//--------------------- .nv.constant0._Z35group_norm_nhwc_fwd_one_pass_kernelI11Fp32IOFp16WLi128ELi120ELi480EEv26Group_norm_nhwc_fwd_params --------------------------
	.section	.nv.constant0._Z35group_norm_nhwc_fwd_one_pass_kernelI11Fp32IOFp16WLi128ELi120ELi480EEv26Group_norm_nhwc_fwd_params,"a",@progbits
	.sectionflags	@""
	.align	4
.nv.constant0._Z35group_norm_nhwc_fwd_one_pass_kernelI11Fp32IOFp16WLi128ELi120ELi480EEv26Group_norm_nhwc_fwd_params:
	.zero		1056


//--------------------- .nv.constant0._Z35group_norm_nhwc_fwd_one_pass_kernelI11Fp32IOFp16WLi256ELi120ELi480EEv26Group_norm_nhwc_fwd_params --------------------------
	.section	.nv.constant0._Z35group_norm_nhwc_fwd_one_pass_kernelI11Fp32IOFp16WLi256ELi120ELi480EEv26Group_norm_nhwc_fwd_params,"a",@progbits
	.sectionflags	@""
	.align	4
.nv.constant0._Z35group_norm_nhwc_fwd_one_pass_kernelI11Fp32IOFp16WLi256ELi120ELi480EEv26Group_norm_nhwc_fwd_params:
	.zero		1056


//--------------------- .nv.constant0._Z35group_norm_nhwc_fwd_one_pass_kernelI11Fp32IOFp16WLi512ELi120ELi480EEv26Group_norm_nhwc_fwd_params --------------------------
	.section	.nv.constant0._Z35group_norm_nhwc_fwd_one_pass_kernelI11Fp32IOFp16WLi512ELi120ELi480EEv26Group_norm_nhwc_fwd_params,"a",@progbits
	.sectionflags	@""
	.align	4
.nv.constant0._Z35group_norm_nhwc_fwd_one_pass_kernelI11Fp32IOFp16WLi512ELi120ELi480EEv26Group_norm_nhwc_fwd_params:
	.zero		1056


//--------------------- SYMBOLS --------------------------

	.type		.nv.reservedSmem.offset0,@object
	.size		.nv.reservedSmem.offset0,0x4
	.type		.nv.reservedSmem.cap,@object
	.size		.nv.reservedSmem.cap,0x4
